	.target	sm_80

	.elftype	@"ET_EXEC"


//--------------------- .note.nv.tkinfo           --------------------------
	.section	.note.nv.tkinfo,"",@"SHT_NOTE"
	.sectionflags	@"SHF_NOTE_NV_TKINFO"
	.tkinfo
        /*0018*/ 	.word	0x00000002
        /*0030*/ 	.string	""
        /*0030*/ 	.string	"ptxas"
        /*0030*/ 	.string	"Cuda compilation tools, release 13.0, V13.0.88"
        /*0030*/ 	.string	"Build cuda_13.0.r13.0/compiler.36424714_0"
        /*0030*/ 	.string	"-arch sm_80 -m 64 "



//--------------------- .note.nv.cuinfo           --------------------------
	.section	.note.nv.cuinfo,"",@"SHT_NOTE"
	.sectionflags	@"SHF_NOTE_NV_CUINFO"
        /*0018*/ 	.short	0x0002
        /*001a*/ 	.short	0x0050
        /*001c*/ 	.short	0x0082
	.zero		2


//--------------------- .nv.info                  --------------------------
	.section	.nv.info,"",@"SHT_CUDA_INFO"
	.align	4


	//----- nvinfo : EIATTR_REGCOUNT
	.align		4
        /*0000*/ 	.byte	0x04, 0x2f
        /*0002*/ 	.short	(.L_12 - .L_11)
	.align		4
.L_11:
        /*0004*/ 	.word	index@(_ZN5flash16flash_fwd_kernelI23Flash_fwd_kernel_traitsILi96ELi64ELi64ELi4ELb0ELb0EN7cutlass10bfloat16_tE19Flash_kernel_traitsILi96ELi64ELi64ELi4ES3_EELb0ELb1ELb0ELb1ELb0ELb0ELb1ELb0EEEvNS_16Flash_fwd_paramsE)
        /*0008*/ 	.word	0x000000a8


	//----- nvinfo : EIATTR_FRAME_SIZE
	.align		4
.L_12:
        /*000c*/ 	.byte	0x04, 0x11
        /*000e*/ 	.short	(.L_14 - .L_13)
	.align		4
.L_13:
        /*0010*/ 	.word	index@(_ZN5flash16flash_fwd_kernelI23Flash_fwd_kernel_traitsILi96ELi64ELi64ELi4ELb0ELb0EN7cutlass10bfloat16_tE19Flash_kernel_traitsILi96ELi64ELi64ELi4ES3_EELb0ELb1ELb0ELb1ELb0ELb0ELb1ELb0EEEvNS_16Flash_fwd_paramsE)
        /*0014*/ 	.word	0x00000000


	//----- nvinfo : EIATTR_REGCOUNT
	.align		4
.L_14:
        /*0018*/ 	.byte	0x04, 0x2f
        /*001a*/ 	.short	(.L_16 - .L_15)
	.align		4
.L_15:
        /*001c*/ 	.word	index@(_ZN5flash16flash_fwd_kernelI23Flash_fwd_kernel_traitsILi96ELi64ELi64ELi4ELb0ELb0EN7cutlass10bfloat16_tE19Flash_kernel_traitsILi96ELi64ELi64ELi4ES3_EELb1ELb1ELb0ELb1ELb0ELb0ELb0ELb1EEEvNS_16Flash_fwd_paramsE)
        /*0020*/ 	.word	0x000000d3


	//----- nvinfo : EIATTR_FRAME_SIZE
	.align		4
.L_16:
        /*0024*/ 	.byte	0x04, 0x11
        /*0026*/ 	.short	(.L_18 - .L_17)
	.align		4
.L_17:
        /*0028*/ 	.word	index@(_ZN5flash16flash_fwd_kernelI23Flash_fwd_kernel_traitsILi96ELi64ELi64ELi4ELb0ELb0EN7cutlass10bfloat16_tE19Flash_kernel_traitsILi96ELi64ELi64ELi4ES3_EELb1ELb1ELb0ELb1ELb0ELb0ELb0ELb1EEEvNS_16Flash_fwd_paramsE)
        /*002c*/ 	.word	0x00000000


	//----- nvinfo : EIATTR_REGCOUNT
	.align		4
.L_18:
        /*0030*/ 	.byte	0x04, 0x2f
        /*0032*/ 	.short	(.L_20 - .L_19)
	.align		4
.L_19:
        /*0034*/ 	.word	index@(_ZN5flash16flash_fwd_kernelI23Flash_fwd_kernel_traitsILi96ELi64ELi64ELi4ELb0ELb0EN7cutlass10bfloat16_tE19Flash_kernel_traitsILi96ELi64ELi64ELi4ES3_EELb0ELb1ELb0ELb0ELb0ELb0ELb1ELb0EEEvNS_16Flash_fwd_paramsE)
        /*0038*/ 	.word	0x000000a8


	//----- nvinfo : EIATTR_FRAME_SIZE
	.align		4
.L_20:
        /*003c*/ 	.byte	0x04, 0x11
        /*003e*/ 	.short	(.L_22 - .L_21)
	.align		4
.L_21:
        /*0040*/ 	.word	index@(_ZN5flash16flash_fwd_kernelI23Flash_fwd_kernel_traitsILi96ELi64ELi64ELi4ELb0ELb0EN7cutlass10bfloat16_tE19Flash_kernel_traitsILi96ELi64ELi64ELi4ES3_EELb0ELb1ELb0ELb0ELb0ELb0ELb1ELb0EEEvNS_16Flash_fwd_paramsE)
        /*0044*/ 	.word	0x00000000


	//----- nvinfo : EIATTR_REGCOUNT
	.align		4
.L_22:
        /*0048*/ 	.byte	0x04, 0x2f
        /*004a*/ 	.short	(.L_24 - .L_23)
	.align		4
.L_23:
        /*004c*/ 	.word	index@(_ZN5flash16flash_fwd_kernelI23Flash_fwd_kernel_traitsILi96ELi64ELi64ELi4ELb0ELb0EN7cutlass10bfloat16_tE19Flash_kernel_traitsILi96ELi64ELi64ELi4ES3_EELb1ELb1ELb0ELb0ELb0ELb0ELb0ELb1EEEvNS_16Flash_fwd_paramsE)
        /*0050*/ 	.word	0x000000d5


	//----- nvinfo : EIATTR_FRAME_SIZE
	.align		4
.L_24:
        /*0054*/ 	.byte	0x04, 0x11
        /*0056*/ 	.short	(.L_26 - .L_25)
	.align		4
.L_25:
        /*0058*/ 	.word	index@(_ZN5flash16flash_fwd_kernelI23Flash_fwd_kernel_traitsILi96ELi64ELi64ELi4ELb0ELb0EN7cutlass10bfloat16_tE19Flash_kernel_traitsILi96ELi64ELi64ELi4ES3_EELb1ELb1ELb0ELb0ELb0ELb0ELb0ELb1EEEvNS_16Flash_fwd_paramsE)
        /*005c*/ 	.word	0x00000000


	//----- nvinfo : EIATTR_REGCOUNT
	.align		4
.L_26:
        /*0060*/ 	.byte	0x04, 0x2f
        /*0062*/ 	.short	(.L_28 - .L_27)
	.align		4
.L_27:
        /*0064*/ 	.word	index@(_ZN5flash16flash_fwd_kernelI23Flash_fwd_kernel_traitsILi96ELi64ELi64ELi4ELb0ELb0EN7cutlass10bfloat16_tE19Flash_kernel_traitsILi96ELi64ELi64ELi4ES3_EELb1ELb1ELb0ELb1ELb0ELb0ELb0ELb0EEEvNS_16Flash_fwd_paramsE)
        /*0068*/ 	.word	0x0000009f


	//----- nvinfo : EIATTR_FRAME_SIZE
	.align		4
.L_28:
        /*006c*/ 	.byte	0x04, 0x11
        /*006e*/ 	.short	(.L_30 - .L_29)
	.align		4
.L_29:
        /*0070*/ 	.word	index@(_ZN5flash16flash_fwd_kernelI23Flash_fwd_kernel_traitsILi96ELi64ELi64ELi4ELb0ELb0EN7cutlass10bfloat16_tE19Flash_kernel_traitsILi96ELi64ELi64ELi4ES3_EELb1ELb1ELb0ELb1ELb0ELb0ELb0ELb0EEEvNS_16Flash_fwd_paramsE)
        /*0074*/ 	.word	0x00000000


	//----- nvinfo : EIATTR_REGCOUNT
	.align		4
.L_30:
        /*0078*/ 	.byte	0x04, 0x2f
        /*007a*/ 	.short	(.L_32 - .L_31)
	.align		4
.L_31:
        /*007c*/ 	.word	index@(_ZN5flash16flash_fwd_kernelI23Flash_fwd_kernel_traitsILi96ELi64ELi64ELi4ELb0ELb0EN7cutlass10bfloat16_tE19Flash_kernel_traitsILi96ELi64ELi64ELi4ES3_EELb0ELb1ELb0ELb0ELb0ELb1ELb1ELb0EEEvNS_16Flash_fwd_paramsE)
        /*0080*/ 	.word	0x000000a8


	//----- nvinfo : EIATTR_FRAME_SIZE
	.align		4
.L_32:
        /*0084*/ 	.byte	0x04, 0x11
        /*0086*/ 	.short	(.L_34 - .L_33)
	.align		4
.L_33:
        /*0088*/ 	.word	index@(_ZN5flash16flash_fwd_kernelI23Flash_fwd_kernel_traitsILi96ELi64ELi64ELi4ELb0ELb0EN7cutlass10bfloat16_tE19Flash_kernel_traitsILi96ELi64ELi64ELi4ES3_EELb0ELb1ELb0ELb0ELb0ELb1ELb1ELb0EEEvNS_16Flash_fwd_paramsE)
        /*008c*/ 	.word	0x00000000


	//----- nvinfo : EIATTR_REGCOUNT
	.align		4
.L_34:
        /*0090*/ 	.byte	0x04, 0x2f
        /*0092*/ 	.short	(.L_36 - .L_35)
	.align		4
.L_35:
        /*0094*/ 	.word	index@(_ZN5flash16flash_fwd_kernelI23Flash_fwd_kernel_traitsILi96ELi64ELi64ELi4ELb0ELb0EN7cutlass10bfloat16_tE19Flash_kernel_traitsILi96ELi64ELi64ELi4ES3_EELb1ELb1ELb0ELb0ELb0ELb1ELb0ELb0EEEvNS_16Flash_fwd_paramsE)
        /*0098*/ 	.word	0x000000a4


	//----- nvinfo : EIATTR_FRAME_SIZE
	.align		4
.L_36:
        /*009c*/ 	.byte	0x04, 0x11
        /*009e*/ 	.short	(.L_38 - .L_37)
	.align		4
.L_37:
        /*00a0*/ 	.word	index@(_ZN5flash16flash_fwd_kernelI23Flash_fwd_kernel_traitsILi96ELi64ELi64ELi4ELb0ELb0EN7cutlass10bfloat16_tE19Flash_kernel_traitsILi96ELi64ELi64ELi4ES3_EELb1ELb1ELb0ELb0ELb0ELb1ELb0ELb0EEEvNS_16Flash_fwd_paramsE)
        /*00a4*/ 	.word	0x00000000


	//----- nvinfo : EIATTR_REGCOUNT
	.align		4
.L_38:
        /*00a8*/ 	.byte	0x04, 0x2f
        /*00aa*/ 	.short	(.L_40 - .L_39)
	.align		4
.L_39:
        /*00ac*/ 	.word	index@(_ZN5flash16flash_fwd_kernelI23Flash_fwd_kernel_traitsILi96ELi64ELi64ELi4ELb0ELb0EN7cutlass10bfloat16_tE19Flash_kernel_traitsILi96ELi64ELi64ELi4ES3_EELb0ELb1ELb0ELb0ELb1ELb1ELb1ELb0EEEvNS_16Flash_fwd_paramsE)
        /*00b0*/ 	.word	0x000000a8


	//----- nvinfo : EIATTR_FRAME_SIZE
	.align		4
.L_40:
        /*00b4*/ 	.byte	0x04, 0x11
        /*00b6*/ 	.short	(.L_42 - .L_41)
	.align		4
.L_41:
        /*00b8*/ 	.word	index@(_ZN5flash16flash_fwd_kernelI23Flash_fwd_kernel_traitsILi96ELi64ELi64ELi4ELb0ELb0EN7cutlass10bfloat16_tE19Flash_kernel_traitsILi96ELi64ELi64ELi4ES3_EELb0ELb1ELb0ELb0ELb1ELb1ELb1ELb0EEEvNS_16Flash_fwd_paramsE)
        /*00bc*/ 	.word	0x00000000


	//----- nvinfo : EIATTR_REGCOUNT
	.align		4
.L_42:
        /*00c0*/ 	.byte	0x04, 0x2f
        /*00c2*/ 	.short	(.L_44 - .L_43)
	.align		4
.L_43:
        /*00c4*/ 	.word	index@(_ZN5flash16flash_fwd_kernelI23Flash_fwd_kernel_traitsILi96ELi64ELi64ELi4ELb0ELb0EN7cutlass10bfloat16_tE19Flash_kernel_traitsILi96ELi64ELi64ELi4ES3_EELb1ELb1ELb0ELb0ELb1ELb1ELb0ELb0EEEvNS_16Flash_fwd_paramsE)
        /*00c8*/ 	.word	0x000000a0


	//----- nvinfo : EIATTR_FRAME_SIZE
	.align		4
.L_44:
        /*00cc*/ 	.byte	0x04, 0x11
        /*00ce*/ 	.short	(.L_46 - .L_45)
	.align		4
.L_45:
        /*00d0*/ 	.word	index@(_ZN5flash16flash_fwd_kernelI23Flash_fwd_kernel_traitsILi96ELi64ELi64ELi4ELb0ELb0EN7cutlass10bfloat16_tE19Flash_kernel_traitsILi96ELi64ELi64ELi4ES3_EELb1ELb1ELb0ELb0ELb1ELb1ELb0ELb0EEEvNS_16Flash_fwd_paramsE)
        /*00d4*/ 	.word	0x00000000


	//----- nvinfo : EIATTR_REGCOUNT
	.align		4
.L_46:
        /*00d8*/ 	.byte	0x04, 0x2f
        /*00da*/ 	.short	(.L_48 - .L_47)
	.align		4
.L_47:
        /*00dc*/ 	.word	index@(_ZN5flash16flash_fwd_kernelI23Flash_fwd_kernel_traitsILi96ELi64ELi64ELi4ELb0ELb0EN7cutlass10bfloat16_tE19Flash_kernel_traitsILi96ELi64ELi64ELi4ES3_EELb1ELb1ELb0ELb0ELb0ELb0ELb0ELb0EEEvNS_16Flash_fwd_paramsE)
        /*00e0*/ 	.word	0x000000a0


	//----- nvinfo : EIATTR_FRAME_SIZE
	.align		4
.L_48:
        /*00e4*/ 	.byte	0x04, 0x11
        /*00e6*/ 	.short	(.L_50 - .L_49)
	.align		4
.L_49:
        /*00e8*/ 	.word	index@(_ZN5flash16flash_fwd_kernelI23Flash_fwd_kernel_traitsILi96ELi64ELi64ELi4ELb0ELb0EN7cutlass10bfloat16_tE19Flash_kernel_traitsILi96ELi64ELi64ELi4ES3_EELb1ELb1ELb0ELb0ELb0ELb0ELb0ELb0EEEvNS_16Flash_fwd_paramsE)
        /*00ec*/ 	.word	0x00000000


	//----- nvinfo : EIATTR_REGCOUNT
	.align		4
.L_50:
        /*00f0*/ 	.byte	0x04, 0x2f
        /*00f2*/ 	.short	(.L_52 - .L_51)
	.align		4
.L_51:
        /*00f4*/ 	.word	index@(_ZN5flash16flash_fwd_kernelI23Flash_fwd_kernel_traitsILi96ELi128ELi64ELi4ELb0ELb0EN7cutlass10bfloat16_tE19Flash_kernel_traitsILi96ELi128ELi64ELi4ES3_EELb0ELb1ELb0ELb1ELb0ELb0ELb1ELb0EEEvNS_16Flash_fwd_paramsE)
        /*00f8*/ 	.word	0x000000ff


	//----- nvinfo : EIATTR_FRAME_SIZE
	.align		4
.L_52:
        /*00fc*/ 	.byte	0x04, 0x11
        /*00fe*/ 	.short	(.L_54 - .L_53)
	.align		4
.L_53:
        /*0100*/ 	.word	index@(_ZN5flash16flash_fwd_kernelI23Flash_fwd_kernel_traitsILi96ELi128ELi64ELi4ELb0ELb0EN7cutlass10bfloat16_tE19Flash_kernel_traitsILi96ELi128ELi64ELi4ES3_EELb0ELb1ELb0ELb1ELb0ELb0ELb1ELb0EEEvNS_16Flash_fwd_paramsE)
        /*0104*/ 	.word	0x00000050


	//----- nvinfo : EIATTR_REGCOUNT
	.align		4
.L_54:
        /*0108*/ 	.byte	0x04, 0x2f
        /*010a*/ 	.short	(.L_56 - .L_55)
	.align		4
.L_55:
        /*010c*/ 	.word	index@(_ZN5flash16flash_fwd_kernelI23Flash_fwd_kernel_traitsILi96ELi128ELi64ELi4ELb0ELb0EN7cutlass10bfloat16_tE19Flash_kernel_traitsILi96ELi128ELi64ELi4ES3_EELb1ELb1ELb0ELb1ELb0ELb0ELb0ELb1EEEvNS_16Flash_fwd_paramsE)
        /*0110*/ 	.word	0x000000ff


	//----- nvinfo : EIATTR_FRAME_SIZE
	.align		4
.L_56:
        /*0114*/ 	.byte	0x04, 0x11
        /*0116*/ 	.short	(.L_58 - .L_57)
	.align		4
.L_57:
        /*0118*/ 	.word	index@($__internal_0_$__cuda_sm70_shflsync_bfly_p)
        /*011c*/ 	.word	0x00000000


	//----- nvinfo : EIATTR_FRAME_SIZE
	.align		4
.L_58:
        /*0120*/ 	.byte	0x04, 0x11
        /*0122*/ 	.short	(.L_60 - .L_59)
	.align		4
.L_59:
        /*0124*/ 	.word	index@($_ZN5flash16flash_fwd_kernelI23Flash_fwd_kernel_traitsILi96ELi128ELi64ELi4ELb0ELb0EN7cutlass10bfloat16_tE19Flash_kernel_traitsILi96ELi128ELi64ELi4ES3_EELb1ELb1ELb0ELb1ELb0ELb0ELb0ELb1EEEvNS_16Flash_fwd_paramsE$_ZN5flash22compute_attn_1rowblockI23Flash_fwd_kernel_traitsILi96ELi128ELi64ELi4ELb0ELb0EN7cutlass10bfloat16_tE19Flash_kernel_traitsILi96ELi128ELi64ELi4ES3_EELb1ELb1ELb0ELb1ELb0ELb0ELb0ELb1ENS_16Flash_fwd_paramsEEEvRKT8_iii)
        /*0128*/ 	.word	0x00000000


	//----- nvinfo : EIATTR_FRAME_SIZE
	.align		4
.L_60:
        /*012c*/ 	.byte	0x04, 0x11
        /*012e*/ 	.short	(.L_62 - .L_61)
	.align		4
.L_61:
        /*0130*/ 	.word	index@(_ZN5flash16flash_fwd_kernelI23Flash_fwd_kernel_traitsILi96ELi128ELi64ELi4ELb0ELb0EN7cutlass10bfloat16_tE19Flash_kernel_traitsILi96ELi128ELi64ELi4ES3_EELb1ELb1ELb0ELb1ELb0ELb0ELb0ELb1EEEvNS_16Flash_fwd_paramsE)
        /*0134*/ 	.word	0x00000258


	//----- nvinfo : EIATTR_REGCOUNT
	.align		4
.L_62:
        /*0138*/ 	.byte	0x04, 0x2f
        /*013a*/ 	.short	(.L_64 - .L_63)
	.align		4
.L_63:
        /*013c*/ 	.word	index@(_ZN5flash16flash_fwd_kernelI23Flash_fwd_kernel_traitsILi96ELi128ELi64ELi4ELb0ELb0EN7cutlass10bfloat16_tE19Flash_kernel_traitsILi96ELi128ELi64ELi4ES3_EELb0ELb1ELb0ELb0ELb0ELb0ELb1ELb0EEEvNS_16Flash_fwd_paramsE)
        /*0140*/ 	.word	0x000000ff


	//----- nvinfo : EIATTR_FRAME_SIZE
	.align		4
.L_64:
        /*0144*/ 	.byte	0x04, 0x11
        /*0146*/ 	.short	(.L_66 - .L_65)
	.align		4
.L_65:
        /*0148*/ 	.word	index@(_ZN5flash16flash_fwd_kernelI23Flash_fwd_kernel_traitsILi96ELi128ELi64ELi4ELb0ELb0EN7cutlass10bfloat16_tE19Flash_kernel_traitsILi96ELi128ELi64ELi4ES3_EELb0ELb1ELb0ELb0ELb0ELb0ELb1ELb0EEEvNS_16Flash_fwd_paramsE)
        /*014c*/ 	.word	0x00000060


	//----- nvinfo : EIATTR_REGCOUNT
	.align		4
.L_66:
        /*0150*/ 	.byte	0x04, 0x2f
        /*0152*/ 	.short	(.L_68 - .L_67)
	.align		4
.L_67:
        /*0154*/ 	.word	index@(_ZN5flash16flash_fwd_kernelI23Flash_fwd_kernel_traitsILi96ELi128ELi64ELi4ELb0ELb0EN7cutlass10bfloat16_tE19Flash_kernel_traitsILi96ELi128ELi64ELi4ES3_EELb1ELb1ELb0ELb0ELb0ELb0ELb0ELb1EEEvNS_16Flash_fwd_paramsE)
        /*0158*/ 	.word	0x000000ff


	//----- nvinfo : EIATTR_FRAME_SIZE
	.align		4
.L_68:
        /*015c*/ 	.byte	0x04, 0x11
        /*015e*/ 	.short	(.L_70 - .L_69)
	.align		4
.L_69:
        /*0160*/ 	.word	index@(_ZN5flash16flash_fwd_kernelI23Flash_fwd_kernel_traitsILi96ELi128ELi64ELi4ELb0ELb0EN7cutlass10bfloat16_tE19Flash_kernel_traitsILi96ELi128ELi64ELi4ES3_EELb1ELb1ELb0ELb0ELb0ELb0ELb0ELb1EEEvNS_16Flash_fwd_paramsE)
        /*0164*/ 	.word	0x000001f0


	//----- nvinfo : EIATTR_REGCOUNT
	.align		4
.L_70:
        /*0168*/ 	.byte	0x04, 0x2f
        /*016a*/ 	.short	(.L_72 - .L_71)
	.align		4
.L_71:
        /*016c*/ 	.word	index@(_ZN5flash16flash_fwd_kernelI23Flash_fwd_kernel_traitsILi96ELi128ELi64ELi4ELb0ELb0EN7cutlass10bfloat16_tE19Flash_kernel_traitsILi96ELi128ELi64ELi4ES3_EELb1ELb1ELb0ELb1ELb0ELb0ELb0ELb0EEEvNS_16Flash_fwd_paramsE)
        /*0170*/ 	.word	0x000000ff


	//----- nvinfo : EIATTR_FRAME_SIZE
	.align		4
.L_72:
        /*0174*/ 	.byte	0x04, 0x11
        /*0176*/ 	.short	(.L_74 - .L_73)
	.align		4
.L_73:
        /*0178*/ 	.word	index@(_ZN5flash16flash_fwd_kernelI23Flash_fwd_kernel_traitsILi96ELi128ELi64ELi4ELb0ELb0EN7cutlass10bfloat16_tE19Flash_kernel_traitsILi96ELi128ELi64ELi4ES3_EELb1ELb1ELb0ELb1ELb0ELb0ELb0ELb0EEEvNS_16Flash_fwd_paramsE)
        /*017c*/ 	.word	0x00000070


	//----- nvinfo : EIATTR_REGCOUNT
	.align		4
.L_74:
        /*0180*/ 	.byte	0x04, 0x2f
        /*0182*/ 	.short	(.L_76 - .L_75)
	.align		4
.L_75:
        /*0184*/ 	.word	index@(_ZN5flash16flash_fwd_kernelI23Flash_fwd_kernel_traitsILi96ELi128ELi64ELi4ELb0ELb0EN7cutlass10bfloat16_tE19Flash_kernel_traitsILi96ELi128ELi64ELi4ES3_EELb0ELb1ELb0ELb0ELb0ELb1ELb1ELb0EEEvNS_16Flash_fwd_paramsE)
        /*0188*/ 	.word	0x000000ff


	//----- nvinfo : EIATTR_FRAME_SIZE
	.align		4
.L_76:
        /*018c*/ 	.byte	0x04, 0x11
        /*018e*/ 	.short	(.L_78 - .L_77)
	.align		4
.L_77:
        /*0190*/ 	.word	index@(_ZN5flash16flash_fwd_kernelI23Flash_fwd_kernel_traitsILi96ELi128ELi64ELi4ELb0ELb0EN7cutlass10bfloat16_tE19Flash_kernel_traitsILi96ELi128ELi64ELi4ES3_EELb0ELb1ELb0ELb0ELb0ELb1ELb1ELb0EEEvNS_16Flash_fwd_paramsE)
        /*0194*/ 	.word	0x00000070


	//----- nvinfo : EIATTR_REGCOUNT
	.align		4
.L_78:
        /*0198*/ 	.byte	0x04, 0x2f
        /*019a*/ 	.short	(.L_80 - .L_79)
	.align		4
.L_79:
        /*019c*/ 	.word	index@(_ZN5flash16flash_fwd_kernelI23Flash_fwd_kernel_traitsILi96ELi128ELi64ELi4ELb0ELb0EN7cutlass10bfloat16_tE19Flash_kernel_traitsILi96ELi128ELi64ELi4ES3_EELb1ELb1ELb0ELb0ELb0ELb1ELb0ELb0EEEvNS_16Flash_fwd_paramsE)
        /*01a0*/ 	.word	0x000000ff


	//----- nvinfo : EIATTR_FRAME_SIZE
	.align		4
.L_80:
        /*01a4*/ 	.byte	0x04, 0x11
        /*01a6*/ 	.short	(.L_82 - .L_81)
	.align		4
.L_81:
        /*01a8*/ 	.word	index@(_ZN5flash16flash_fwd_kernelI23Flash_fwd_kernel_traitsILi96ELi128ELi64ELi4ELb0ELb0EN7cutlass10bfloat16_tE19Flash_kernel_traitsILi96ELi128ELi64ELi4ES3_EELb1ELb1ELb0ELb0ELb0ELb1ELb0ELb0EEEvNS_16Flash_fwd_paramsE)
        /*01ac*/ 	.word	0x00000060


	//----- nvinfo : EIATTR_REGCOUNT
	.align		4
.L_82:
        /*01b0*/ 	.byte	0x04, 0x2f
        /*01b2*/ 	.short	(.L_84 - .L_83)
	.align		4
.L_83:
        /*01b4*/ 	.word	index@(_ZN5flash16flash_fwd_kernelI23Flash_fwd_kernel_traitsILi96ELi128ELi64ELi4ELb0ELb0EN7cutlass10bfloat16_tE19Flash_kernel_traitsILi96ELi128ELi64ELi4ES3_EELb0ELb1ELb0ELb0ELb1ELb1ELb1ELb0EEEvNS_16Flash_fwd_paramsE)
        /*01b8*/ 	.word	0x000000ff


	//----- nvinfo : EIATTR_FRAME_SIZE
	.align		4
.L_84:
        /*01bc*/ 	.byte	0x04, 0x11
        /*01be*/ 	.short	(.L_86 - .L_85)
	.align		4
.L_85:
        /*01c0*/ 	.word	index@(_ZN5flash16flash_fwd_kernelI23Flash_fwd_kernel_traitsILi96ELi128ELi64ELi4ELb0ELb0EN7cutlass10bfloat16_tE19Flash_kernel_traitsILi96ELi128ELi64ELi4ES3_EELb0ELb1ELb0ELb0ELb1ELb1ELb1ELb0EEEvNS_16Flash_fwd_paramsE)
        /*01c4*/ 	.word	0x00000050


	//----- nvinfo : EIATTR_REGCOUNT
	.align		4
.L_86:
        /*01c8*/ 	.byte	0x04, 0x2f
        /*01ca*/ 	.short	(.L_88 - .L_87)
	.align		4
.L_87:
        /*01cc*/ 	.word	index@(_ZN5flash16flash_fwd_kernelI23Flash_fwd_kernel_traitsILi96ELi128ELi64ELi4ELb0ELb0EN7cutlass10bfloat16_tE19Flash_kernel_traitsILi96ELi128ELi64ELi4ES3_EELb1ELb1ELb0ELb0ELb1ELb1ELb0ELb0EEEvNS_16Flash_fwd_paramsE)
        /*01d0*/ 	.word	0x000000ff


	//----- nvinfo : EIATTR_FRAME_SIZE
	.align		4
.L_88:
        /*01d4*/ 	.byte	0x04, 0x11
        /*01d6*/ 	.short	(.L_90 - .L_89)
	.align		4
.L_89:
        /*01d8*/ 	.word	index@(_ZN5flash16flash_fwd_kernelI23Flash_fwd_kernel_traitsILi96ELi128ELi64ELi4ELb0ELb0EN7cutlass10bfloat16_tE19Flash_kernel_traitsILi96ELi128ELi64ELi4ES3_EELb1ELb1ELb0ELb0ELb1ELb1ELb0ELb0EEEvNS_16Flash_fwd_paramsE)
        /*01dc*/ 	.word	0x00000010


	//----- nvinfo : EIATTR_REGCOUNT
	.align		4
.L_90:
        /*01e0*/ 	.byte	0x04, 0x2f
        /*01e2*/ 	.short	(.L_92 - .L_91)
	.align		4
.L_91:
        /*01e4*/ 	.word	index@(_ZN5flash16flash_fwd_kernelI23Flash_fwd_kernel_traitsILi96ELi128ELi64ELi4ELb0ELb0EN7cutlass10bfloat16_tE19Flash_kernel_traitsILi96ELi128ELi64ELi4ES3_EELb1ELb1ELb0ELb0ELb0ELb0ELb0ELb0EEEvNS_16Flash_fwd_paramsE)
        /*01e8*/ 	.word	0x000000ff


	//----- nvinfo : EIATTR_FRAME_SIZE
	.align		4
.L_92:
        /*01ec*/ 	.byte	0x04, 0x11
        /*01ee*/ 	.short	(.L_94 - .L_93)
	.align		4
.L_93:
        /*01f0*/ 	.word	index@(_ZN5flash16flash_fwd_kernelI23Flash_fwd_kernel_traitsILi96ELi128ELi64ELi4ELb0ELb0EN7cutlass10bfloat16_tE19Flash_kernel_traitsILi96ELi128ELi64ELi4ES3_EELb1ELb1ELb0ELb0ELb0ELb0ELb0ELb0EEEvNS_16Flash_fwd_paramsE)
        /*01f4*/ 	.word	0x00000018


	//----- nvinfo : EIATTR_REGCOUNT
	.align		4
.L_94:
        /*01f8*/ 	.byte	0x04, 0x2f
        /*01fa*/ 	.short	(.L_96 - .L_95)
	.align		4
.L_95:
        /*01fc*/ 	.word	index@(_ZN5flash16flash_fwd_kernelI23Flash_fwd_kernel_traitsILi96ELi64ELi64ELi4ELb0ELb0EN7cutlass10bfloat16_tE19Flash_kernel_traitsILi96ELi64ELi64ELi4ES3_EELb0ELb1ELb0ELb1ELb0ELb0ELb0ELb0EEEvNS_16Flash_fwd_paramsE)
        /*0200*/ 	.word	0x0000009f


	//----- nvinfo : EIATTR_FRAME_SIZE
	.align		4
.L_96:
        /*0204*/ 	.byte	0x04, 0x11
        /*0206*/ 	.short	(.L_98 - .L_97)
	.align		4
.L_97:
        /*0208*/ 	.word	index@(_ZN5flash16flash_fwd_kernelI23Flash_fwd_kernel_traitsILi96ELi64ELi64ELi4ELb0ELb0EN7cutlass10bfloat16_tE19Flash_kernel_traitsILi96ELi64ELi64ELi4ES3_EELb0ELb1ELb0ELb1ELb0ELb0ELb0ELb0EEEvNS_16Flash_fwd_paramsE)
        /*020c*/ 	.word	0x00000000


	//----- nvinfo : EIATTR_REGCOUNT
	.align		4
.L_98:
        /*0210*/ 	.byte	0x04, 0x2f
        /*0212*/ 	.short	(.L_100 - .L_99)
	.align		4
.L_99:
        /*0214*/ 	.word	index@(_ZN5flash16flash_fwd_kernelI23Flash_fwd_kernel_traitsILi96ELi64ELi64ELi4ELb0ELb0EN7cutlass10bfloat16_tE19Flash_kernel_traitsILi96ELi64ELi64ELi4ES3_EELb0ELb1ELb0ELb0ELb0ELb0ELb0ELb0EEEvNS_16Flash_fwd_paramsE)
        /*0218*/ 	.word	0x000000a6


	//----- nvinfo : EIATTR_FRAME_SIZE
	.align		4
.L_100:
        /*021c*/ 	.byte	0x04, 0x11
        /*021e*/ 	.short	(.L_102 - .L_101)
	.align		4
.L_101:
        /*0220*/ 	.word	index@(_ZN5flash16flash_fwd_kernelI23Flash_fwd_kernel_traitsILi96ELi64ELi64ELi4ELb0ELb0EN7cutlass10bfloat16_tE19Flash_kernel_traitsILi96ELi64ELi64ELi4ES3_EELb0ELb1ELb0ELb0ELb0ELb0ELb0ELb0EEEvNS_16Flash_fwd_paramsE)
        /*0224*/ 	.word	0x00000000


	//----- nvinfo : EIATTR_REGCOUNT
	.align		4
.L_102:
        /*0228*/ 	.byte	0x04, 0x2f
        /*022a*/ 	.short	(.L_104 - .L_103)
	.align		4
.L_103:
        /*022c*/ 	.word	index@(_ZN5flash16flash_fwd_kernelI23Flash_fwd_kernel_traitsILi96ELi64ELi64ELi4ELb0ELb0EN7cutlass10bfloat16_tE19Flash_kernel_traitsILi96ELi64ELi64ELi4ES3_EELb0ELb1ELb0ELb0ELb0ELb1ELb0ELb0EEEvNS_16Flash_fwd_paramsE)
        /*0230*/ 	.word	0x000000a8


	//----- nvinfo : EIATTR_FRAME_SIZE
	.align		4
.L_104:
        /*0234*/ 	.byte	0x04, 0x11
        /*0236*/ 	.short	(.L_106 - .L_105)
	.align		4
.L_105:
        /*0238*/ 	.word	index@(_ZN5flash16flash_fwd_kernelI23Flash_fwd_kernel_traitsILi96ELi64ELi64ELi4ELb0ELb0EN7cutlass10bfloat16_tE19Flash_kernel_traitsILi96ELi64ELi64ELi4ES3_EELb0ELb1ELb0ELb0ELb0ELb1ELb0ELb0EEEvNS_16Flash_fwd_paramsE)
        /*023c*/ 	.word	0x00000000


	//----- nvinfo : EIATTR_REGCOUNT
	.align		4
.L_106:
        /*0240*/ 	.byte	0x04, 0x2f
        /*0242*/ 	.short	(.L_108 - .L_107)
	.align		4
.L_107:
        /*0244*/ 	.word	index@(_ZN5flash16flash_fwd_kernelI23Flash_fwd_kernel_traitsILi96ELi64ELi64ELi4ELb0ELb0EN7cutlass10bfloat16_tE19Flash_kernel_traitsILi96ELi64ELi64ELi4ES3_EELb0ELb1ELb0ELb0ELb1ELb1ELb0ELb0EEEvNS_16Flash_fwd_paramsE)
        /*0248*/ 	.word	0x000000a6


	//----- nvinfo : EIATTR_FRAME_SIZE
	.align		4
.L_108:
        /*024c*/ 	.byte	0x04, 0x11
        /*024e*/ 	.short	(.L_110 - .L_109)
	.align		4
.L_109:
        /*0250*/ 	.word	index@(_ZN5flash16flash_fwd_kernelI23Flash_fwd_kernel_traitsILi96ELi64ELi64ELi4ELb0ELb0EN7cutlass10bfloat16_tE19Flash_kernel_traitsILi96ELi64ELi64ELi4ES3_EELb0ELb1ELb0ELb0ELb1ELb1ELb0ELb0EEEvNS_16Flash_fwd_paramsE)
        /*0254*/ 	.word	0x00000000


	//----- nvinfo : EIATTR_REGCOUNT
	.align		4
.L_110:
        /*0258*/ 	.byte	0x04, 0x2f
        /*025a*/ 	.short	(.L_112 - .L_111)
	.align		4
.L_111:
        /*025c*/ 	.word	index@(_ZN5flash16flash_fwd_kernelI23Flash_fwd_kernel_traitsILi96ELi128ELi64ELi4ELb0ELb0EN7cutlass10bfloat16_tE19Flash_kernel_traitsILi96ELi128ELi64ELi4ES3_EELb0ELb1ELb0ELb1ELb0ELb0ELb0ELb0EEEvNS_16Flash_fwd_paramsE)
        /*0260*/ 	.word	0x000000ff


	//----- nvinfo : EIATTR_FRAME_SIZE
	.align		4
.L_112:
        /*0264*/ 	.byte	0x04, 0x11
        /*0266*/ 	.short	(.L_114 - .L_113)
	.align		4
.L_113:
        /*0268*/ 	.word	index@(_ZN5flash16flash_fwd_kernelI23Flash_fwd_kernel_traitsILi96ELi128ELi64ELi4ELb0ELb0EN7cutlass10bfloat16_tE19Flash_kernel_traitsILi96ELi128ELi64ELi4ES3_EELb0ELb1ELb0ELb1ELb0ELb0ELb0ELb0EEEvNS_16Flash_fwd_paramsE)
        /*026c*/ 	.word	0x00000000


	//----- nvinfo : EIATTR_REGCOUNT
	.align		4
.L_114:
        /*0270*/ 	.byte	0x04, 0x2f
        /*0272*/ 	.short	(.L_116 - .L_115)
	.align		4
.L_115:
        /*0274*/ 	.word	index@(_ZN5flash16flash_fwd_kernelI23Flash_fwd_kernel_traitsILi96ELi128ELi64ELi4ELb0ELb0EN7cutlass10bfloat16_tE19Flash_kernel_traitsILi96ELi128ELi64ELi4ES3_EELb0ELb1ELb0ELb0ELb0ELb0ELb0ELb0EEEvNS_16Flash_fwd_paramsE)
        /*0278*/ 	.word	0x000000ff


	//----- nvinfo : EIATTR_FRAME_SIZE
	.align		4
.L_116:
        /*027c*/ 	.byte	0x04, 0x11
        /*027e*/ 	.short	(.L_118 - .L_117)
	.align		4
.L_117:
        /*0280*/ 	.word	index@(_ZN5flash16flash_fwd_kernelI23Flash_fwd_kernel_traitsILi96ELi128ELi64ELi4ELb0ELb0EN7cutlass10bfloat16_tE19Flash_kernel_traitsILi96ELi128ELi64ELi4ES3_EELb0ELb1ELb0ELb0ELb0ELb0ELb0ELb0EEEvNS_16Flash_fwd_paramsE)
        /*0284*/ 	.word	0x00000000


	//----- nvinfo : EIATTR_REGCOUNT
	.align		4
.L_118:
        /*0288*/ 	.byte	0x04, 0x2f
        /*028a*/ 	.short	(.L_120 - .L_119)
	.align		4
.L_119:
        /*028c*/ 	.word	index@(_ZN5flash16flash_fwd_kernelI23Flash_fwd_kernel_traitsILi96ELi128ELi64ELi4ELb0ELb0EN7cutlass10bfloat16_tE19Flash_kernel_traitsILi96ELi128ELi64ELi4ES3_EELb0ELb1ELb0ELb0ELb0ELb1ELb0ELb0EEEvNS_16Flash_fwd_paramsE)
        /*0290*/ 	.word	0x000000ff


	//----- nvinfo : EIATTR_FRAME_SIZE
	.align		4
.L_120:
        /*0294*/ 	.byte	0x04, 0x11
        /*0296*/ 	.short	(.L_122 - .L_121)
	.align		4
.L_121:
        /*0298*/ 	.word	index@(_ZN5flash16flash_fwd_kernelI23Flash_fwd_kernel_traitsILi96ELi128ELi64ELi4ELb0ELb0EN7cutlass10bfloat16_tE19Flash_kernel_traitsILi96ELi128ELi64ELi4ES3_EELb0ELb1ELb0ELb0ELb0ELb1ELb0ELb0EEEvNS_16Flash_fwd_paramsE)
        /*029c*/ 	.word	0x00000008


	//----- nvinfo : EIATTR_REGCOUNT
	.align		4
.L_122:
        /*02a0*/ 	.byte	0x04, 0x2f
        /*02a2*/ 	.short	(.L_124 - .L_123)
	.align		4
.L_123:
        /*02a4*/ 	.word	index@(_ZN5flash16flash_fwd_kernelI23Flash_fwd_kernel_traitsILi96ELi128ELi64ELi4ELb0ELb0EN7cutlass10bfloat16_tE19Flash_kernel_traitsILi96ELi128ELi64ELi4ES3_EELb0ELb1ELb0ELb0ELb1ELb1ELb0ELb0EEEvNS_16Flash_fwd_paramsE)
        /*02a8*/ 	.word	0x000000ff


	//----- nvinfo : EIATTR_FRAME_SIZE
	.align		4
.L_124:
        /*02ac*/ 	.byte	0x04, 0x11
        /*02ae*/ 	.short	(.L_126 - .L_125)
	.align		4
.L_125:
        /*02b0*/ 	.word	index@(_ZN5flash16flash_fwd_kernelI23Flash_fwd_kernel_traitsILi96ELi128ELi64ELi4ELb0ELb0EN7cutlass10bfloat16_tE19Flash_kernel_traitsILi96ELi128ELi64ELi4ES3_EELb0ELb1ELb0ELb0ELb1ELb1ELb0ELb0EEEvNS_16Flash_fwd_paramsE)
        /*02b4*/ 	.word	0x00000000


	//----- nvinfo : EIATTR_MIN_STACK_SIZE
	.align		4
.L_126:
        /*02b8*/ 	.byte	0x04, 0x12
        /*02ba*/ 	.short	(.L_128 - .L_127)
	.align		4
.L_127:
        /*02bc*/ 	.word	index@(_ZN5flash16flash_fwd_kernelI23Flash_fwd_kernel_traitsILi96ELi128ELi64ELi4ELb0ELb0EN7cutlass10bfloat16_tE19Flash_kernel_traitsILi96ELi128ELi64ELi4ES3_EELb0ELb1ELb0ELb0ELb1ELb1ELb0ELb0EEEvNS_16Flash_fwd_paramsE)
        /*02c0*/ 	.word	0x00000000


	//----- nvinfo : EIATTR_MIN_STACK_SIZE
	.align		4
.L_128:
        /*02c4*/ 	.byte	0x04, 0x12
        /*02c6*/ 	.short	(.L_130 - .L_129)
	.align		4
.L_129:
        /*02c8*/ 	.word	index@(_ZN5flash16flash_fwd_kernelI23Flash_fwd_kernel_traitsILi96ELi128ELi64ELi4ELb0ELb0EN7cutlass10bfloat16_tE19Flash_kernel_traitsILi96ELi128ELi64ELi4ES3_EELb0ELb1ELb0ELb0ELb0ELb1ELb0ELb0EEEvNS_16Flash_fwd_paramsE)
        /*02cc*/ 	.word	0x00000008


	//----- nvinfo : EIATTR_MIN_STACK_SIZE
	.align		4
.L_130:
        /*02d0*/ 	.byte	0x04, 0x12
        /*02d2*/ 	.short	(.L_132 - .L_131)
	.align		4
.L_131:
        /*02d4*/ 	.word	index@(_ZN5flash16flash_fwd_kernelI23Flash_fwd_kernel_traitsILi96ELi128ELi64ELi4ELb0ELb0EN7cutlass10bfloat16_tE19Flash_kernel_traitsILi96ELi128ELi64ELi4ES3_EELb0ELb1ELb0ELb0ELb0ELb0ELb0ELb0EEEvNS_16Flash_fwd_paramsE)
        /*02d8*/ 	.word	0x00000000


	//----- nvinfo : EIATTR_MIN_STACK_SIZE
	.align		4
.L_132:
        /*02dc*/ 	.byte	0x04, 0x12
        /*02de*/ 	.short	(.L_134 - .L_133)
	.align		4
.L_133:
        /*02e0*/ 	.word	index@(_ZN5flash16flash_fwd_kernelI23Flash_fwd_kernel_traitsILi96ELi128ELi64ELi4ELb0ELb0EN7cutlass10bfloat16_tE19Flash_kernel_traitsILi96ELi128ELi64ELi4ES3_EELb0ELb1ELb0ELb1ELb0ELb0ELb0ELb0EEEvNS_16Flash_fwd_paramsE)
        /*02e4*/ 	.word	0x00000000


	//----- nvinfo : EIATTR_MIN_STACK_SIZE
	.align		4
.L_134:
        /*02e8*/ 	.byte	0x04, 0x12
        /*02ea*/ 	.short	(.L_136 - .L_135)
	.align		4
.L_135:
        /*02ec*/ 	.word	index@(_ZN5flash16flash_fwd_kernelI23Flash_fwd_kernel_traitsILi96ELi64ELi64ELi4ELb0ELb0EN7cutlass10bfloat16_tE19Flash_kernel_traitsILi96ELi64ELi64ELi4ES3_EELb0ELb1ELb0ELb0ELb1ELb1ELb0ELb0EEEvNS_16Flash_fwd_paramsE)
        /*02f0*/ 	.word	0x00000000


	//----- nvinfo : EIATTR_MIN_STACK_SIZE
	.align		4
.L_136:
        /*02f4*/ 	.byte	0x04, 0x12
        /*02f6*/ 	.short	(.L_138 - .L_137)
	.align		4
.L_137:
        /*02f8*/ 	.word	index@(_ZN5flash16flash_fwd_kernelI23Flash_fwd_kernel_traitsILi96ELi64ELi64ELi4ELb0ELb0EN7cutlass10bfloat16_tE19Flash_kernel_traitsILi96ELi64ELi64ELi4ES3_EELb0ELb1ELb0ELb0ELb0ELb1ELb0ELb0EEEvNS_16Flash_fwd_paramsE)
        /*02fc*/ 	.word	0x00000000


	//----- nvinfo : EIATTR_MIN_STACK_SIZE
	.align		4
.L_138:
        /*0300*/ 	.byte	0x04, 0x12
        /*0302*/ 	.short	(.L_140 - .L_139)
	.align		4
.L_139:
        /*0304*/ 	.word	index@(_ZN5flash16flash_fwd_kernelI23Flash_fwd_kernel_traitsILi96ELi64ELi64ELi4ELb0ELb0EN7cutlass10bfloat16_tE19Flash_kernel_traitsILi96ELi64ELi64ELi4ES3_EELb0ELb1ELb0ELb0ELb0ELb0ELb0ELb0EEEvNS_16Flash_fwd_paramsE)
        /*0308*/ 	.word	0x00000000


	//----- nvinfo : EIATTR_MIN_STACK_SIZE
	.align		4
.L_140:
        /*030c*/ 	.byte	0x04, 0x12
        /*030e*/ 	.short	(.L_142 - .L_141)
	.align		4
.L_141:
        /*0310*/ 	.word	index@(_ZN5flash16flash_fwd_kernelI23Flash_fwd_kernel_traitsILi96ELi64ELi64ELi4ELb0ELb0EN7cutlass10bfloat16_tE19Flash_kernel_traitsILi96ELi64ELi64ELi4ES3_EELb0ELb1ELb0ELb1ELb0ELb0ELb0ELb0EEEvNS_16Flash_fwd_paramsE)
        /*0314*/ 	.word	0x00000000


	//----- nvinfo : EIATTR_MIN_STACK_SIZE
	.align		4
.L_142:
        /*0318*/ 	.byte	0x04, 0x12
        /*031a*/ 	.short	(.L_144 - .L_143)
	.align		4
.L_143:
        /*031c*/ 	.word	index@(_ZN5flash16flash_fwd_kernelI23Flash_fwd_kernel_traitsILi96ELi128ELi64ELi4ELb0ELb0EN7cutlass10bfloat16_tE19Flash_kernel_traitsILi96ELi128ELi64ELi4ES3_EELb1ELb1ELb0ELb0ELb0ELb0ELb0ELb0EEEvNS_16Flash_fwd_paramsE)
        /*0320*/ 	.word	0x00000018


	//----- nvinfo : EIATTR_MIN_STACK_SIZE
	.align		4
.L_144:
        /*0324*/ 	.byte	0x04, 0x12
        /*0326*/ 	.short	(.L_146 - .L_145)
	.align		4
.L_145:
        /*0328*/ 	.word	index@(_ZN5flash16flash_fwd_kernelI23Flash_fwd_kernel_traitsILi96ELi128ELi64ELi4ELb0ELb0EN7cutlass10bfloat16_tE19Flash_kernel_traitsILi96ELi128ELi64ELi4ES3_EELb1ELb1ELb0ELb0ELb1ELb1ELb0ELb0EEEvNS_16Flash_fwd_paramsE)
        /*032c*/ 	.word	0x00000010


	//----- nvinfo : EIATTR_MIN_STACK_SIZE
	.align		4
.L_146:
        /*0330*/ 	.byte	0x04, 0x12
        /*0332*/ 	.short	(.L_148 - .L_147)
	.align		4
.L_147:
        /*0334*/ 	.word	index@(_ZN5flash16flash_fwd_kernelI23Flash_fwd_kernel_traitsILi96ELi128ELi64ELi4ELb0ELb0EN7cutlass10bfloat16_tE19Flash_kernel_traitsILi96ELi128ELi64ELi4ES3_EELb0ELb1ELb0ELb0ELb1ELb1ELb1ELb0EEEvNS_16Flash_fwd_paramsE)
        /*0338*/ 	.word	0x00000050


	//----- nvinfo : EIATTR_MIN_STACK_SIZE
	.align		4
.L_148:
        /*033c*/ 	.byte	0x04, 0x12
        /*033e*/ 	.short	(.L_150 - .L_149)
	.align		4
.L_149:
        /*0340*/ 	.word	index@(_ZN5flash16flash_fwd_kernelI23Flash_fwd_kernel_traitsILi96ELi128ELi64ELi4ELb0ELb0EN7cutlass10bfloat16_tE19Flash_kernel_traitsILi96ELi128ELi64ELi4ES3_EELb1ELb1ELb0ELb0ELb0ELb1ELb0ELb0EEEvNS_16Flash_fwd_paramsE)
        /*0344*/ 	.word	0x00000060


	//----- nvinfo : EIATTR_MIN_STACK_SIZE
	.align		4
.L_150:
        /*0348*/ 	.byte	0x04, 0x12
        /*034a*/ 	.short	(.L_152 - .L_151)
	.align		4
.L_151:
        /*034c*/ 	.word	index@(_ZN5flash16flash_fwd_kernelI23Flash_fwd_kernel_traitsILi96ELi128ELi64ELi4ELb0ELb0EN7cutlass10bfloat16_tE19Flash_kernel_traitsILi96ELi128ELi64ELi4ES3_EELb0ELb1ELb0ELb0ELb0ELb1ELb1ELb0EEEvNS_16Flash_fwd_paramsE)
        /*0350*/ 	.word	0x00000070


	//----- nvinfo : EIATTR_MIN_STACK_SIZE
	.align		4
.L_152:
        /*0354*/ 	.byte	0x04, 0x12
        /*0356*/ 	.short	(.L_154 - .L_153)
	.align		4
.L_153:
        /*0358*/ 	.word	index@(_ZN5flash16flash_fwd_kernelI23Flash_fwd_kernel_traitsILi96ELi128ELi64ELi4ELb0ELb0EN7cutlass10bfloat16_tE19Flash_kernel_traitsILi96ELi128ELi64ELi4ES3_EELb1ELb1ELb0ELb1ELb0ELb0ELb0ELb0EEEvNS_16Flash_fwd_paramsE)
        /*035c*/ 	.word	0x00000070


	//----- nvinfo : EIATTR_MIN_STACK_SIZE
	.align		4
.L_154:
        /*0360*/ 	.byte	0x04, 0x12
        /*0362*/ 	.short	(.L_156 - .L_155)
	.align		4
.L_155:
        /*0364*/ 	.word	index@(_ZN5flash16flash_fwd_kernelI23Flash_fwd_kernel_traitsILi96ELi128ELi64ELi4ELb0ELb0EN7cutlass10bfloat16_tE19Flash_kernel_traitsILi96ELi128ELi64ELi4ES3_EELb1ELb1ELb0ELb0ELb0ELb0ELb0ELb1EEEvNS_16Flash_fwd_paramsE)
        /*0368*/ 	.word	0x000001f0


	//----- nvinfo : EIATTR_MIN_STACK_SIZE
	.align		4
.L_156:
        /*036c*/ 	.byte	0x04, 0x12
        /*036e*/ 	.short	(.L_158 - .L_157)
	.align		4
.L_157:
        /*0370*/ 	.word	index@(_ZN5flash16flash_fwd_kernelI23Flash_fwd_kernel_traitsILi96ELi128ELi64ELi4ELb0ELb0EN7cutlass10bfloat16_tE19Flash_kernel_traitsILi96ELi128ELi64ELi4ES3_EELb0ELb1ELb0ELb0ELb0ELb0ELb1ELb0EEEvNS_16Flash_fwd_paramsE)
        /*0374*/ 	.word	0x00000060


	//----- nvinfo : EIATTR_MIN_STACK_SIZE
	.align		4
.L_158:
        /*0378*/ 	.byte	0x04, 0x12
        /*037a*/ 	.short	(.L_160 - .L_159)
	.align		4
.L_159:
        /*037c*/ 	.word	index@(_ZN5flash16flash_fwd_kernelI23Flash_fwd_kernel_traitsILi96ELi128ELi64ELi4ELb0ELb0EN7cutlass10bfloat16_tE19Flash_kernel_traitsILi96ELi128ELi64ELi4ES3_EELb1ELb1ELb0ELb1ELb0ELb0ELb0ELb1EEEvNS_16Flash_fwd_paramsE)
        /*0380*/ 	.word	0x00000258


	//----- nvinfo : EIATTR_MIN_STACK_SIZE
	.align		4
.L_160:
        /*0384*/ 	.byte	0x04, 0x12
        /*0386*/ 	.short	(.L_162 - .L_161)
	.align		4
.L_161:
        /*0388*/ 	.word	index@(_ZN5flash16flash_fwd_kernelI23Flash_fwd_kernel_traitsILi96ELi128ELi64ELi4ELb0ELb0EN7cutlass10bfloat16_tE19Flash_kernel_traitsILi96ELi128ELi64ELi4ES3_EELb0ELb1ELb0ELb1ELb0ELb0ELb1ELb0EEEvNS_16Flash_fwd_paramsE)
        /*038c*/ 	.word	0x00000050


	//----- nvinfo : EIATTR_MIN_STACK_SIZE
	.align		4
.L_162:
        /*0390*/ 	.byte	0x04, 0x12
        /*0392*/ 	.short	(.L_164 - .L_163)
	.align		4
.L_163:
        /*0394*/ 	.word	index@(_ZN5flash16flash_fwd_kernelI23Flash_fwd_kernel_traitsILi96ELi64ELi64ELi4ELb0ELb0EN7cutlass10bfloat16_tE19Flash_kernel_traitsILi96ELi64ELi64ELi4ES3_EELb1ELb1ELb0ELb0ELb0ELb0ELb0ELb0EEEvNS_16Flash_fwd_paramsE)
        /*0398*/ 	.word	0x00000000


	//----- nvinfo : EIATTR_MIN_STACK_SIZE
	.align		4
.L_164:
        /*039c*/ 	.byte	0x04, 0x12
        /*039e*/ 	.short	(.L_166 - .L_165)
	.align		4
.L_165:
        /*03a0*/ 	.word	index@(_ZN5flash16flash_fwd_kernelI23Flash_fwd_kernel_traitsILi96ELi64ELi64ELi4ELb0ELb0EN7cutlass10bfloat16_tE19Flash_kernel_traitsILi96ELi64ELi64ELi4ES3_EELb1ELb1ELb0ELb0ELb1ELb1ELb0ELb0EEEvNS_16Flash_fwd_paramsE)
        /*03a4*/ 	.word	0x00000000


	//----- nvinfo : EIATTR_MIN_STACK_SIZE
	.align		4
.L_166:
        /*03a8*/ 	.byte	0x04, 0x12
        /*03aa*/ 	.short	(.L_168 - .L_167)
	.align		4
.L_167:
        /*03ac*/ 	.word	index@(_ZN5flash16flash_fwd_kernelI23Flash_fwd_kernel_traitsILi96ELi64ELi64ELi4ELb0ELb0EN7cutlass10bfloat16_tE19Flash_kernel_traitsILi96ELi64ELi64ELi4ES3_EELb0ELb1ELb0ELb0ELb1ELb1ELb1ELb0EEEvNS_16Flash_fwd_paramsE)
        /*03b0*/ 	.word	0x00000000


	//----- nvinfo : EIATTR_MIN_STACK_SIZE
	.align		4
.L_168:
        /*03b4*/ 	.byte	0x04, 0x12
        /*03b6*/ 	.short	(.L_170 - .L_169)
	.align		4
.L_169:
        /*03b8*/ 	.word	index@(_ZN5flash16flash_fwd_kernelI23Flash_fwd_kernel_traitsILi96ELi64ELi64ELi4ELb0ELb0EN7cutlass10bfloat16_tE19Flash_kernel_traitsILi96ELi64ELi64ELi4ES3_EELb1ELb1ELb0ELb0ELb0ELb1ELb0ELb0EEEvNS_16Flash_fwd_paramsE)
        /*03bc*/ 	.word	0x00000000


	//----- nvinfo : EIATTR_MIN_STACK_SIZE
	.align		4
.L_170:
        /*03c0*/ 	.byte	0x04, 0x12
        /*03c2*/ 	.short	(.L_172 - .L_171)
	.align		4
.L_171:
        /*03c4*/ 	.word	index@(_ZN5flash16flash_fwd_kernelI23Flash_fwd_kernel_traitsILi96ELi64ELi64ELi4ELb0ELb0EN7cutlass10bfloat16_tE19Flash_kernel_traitsILi96ELi64ELi64ELi4ES3_EELb0ELb1ELb0ELb0ELb0ELb1ELb1ELb0EEEvNS_16Flash_fwd_paramsE)
        /*03c8*/ 	.word	0x00000000


	//----- nvinfo : EIATTR_MIN_STACK_SIZE
	.align		4
.L_172:
        /*03cc*/ 	.byte	0x04, 0x12
        /*03ce*/ 	.short	(.L_174 - .L_173)
	.align		4
.L_173:
        /*03d0*/ 	.word	index@(_ZN5flash16flash_fwd_kernelI23Flash_fwd_kernel_traitsILi96ELi64ELi64ELi4ELb0ELb0EN7cutlass10bfloat16_tE19Flash_kernel_traitsILi96ELi64ELi64ELi4ES3_EELb1ELb1ELb0ELb1ELb0ELb0ELb0ELb0EEEvNS_16Flash_fwd_paramsE)
        /*03d4*/ 	.word	0x00000000


	//----- nvinfo : EIATTR_MIN_STACK_SIZE
	.align		4
.L_174:
        /*03d8*/ 	.byte	0x04, 0x12
        /*03da*/ 	.short	(.L_176 - .L_175)
	.align		4
.L_175:
        /*03dc*/ 	.word	index@(_ZN5flash16flash_fwd_kernelI23Flash_fwd_kernel_traitsILi96ELi64ELi64ELi4ELb0ELb0EN7cutlass10bfloat16_tE19Flash_kernel_traitsILi96ELi64ELi64ELi4ES3_EELb1ELb1ELb0ELb0ELb0ELb0ELb0ELb1EEEvNS_16Flash_fwd_paramsE)
        /*03e0*/ 	.word	0x00000000


	//----- nvinfo : EIATTR_MIN_STACK_SIZE
	.align		4
.L_176:
        /*03e4*/ 	.byte	0x04, 0x12
        /*03e6*/ 	.short	(.L_178 - .L_177)
	.align		4
.L_177:
        /*03e8*/ 	.word	index@(_ZN5flash16flash_fwd_kernelI23Flash_fwd_kernel_traitsILi96ELi64ELi64ELi4ELb0ELb0EN7cutlass10bfloat16_tE19Flash_kernel_traitsILi96ELi64ELi64ELi4ES3_EELb0ELb1ELb0ELb0ELb0ELb0ELb1ELb0EEEvNS_16Flash_fwd_paramsE)
        /*03ec*/ 	.word	0x00000000


	//----- nvinfo : EIATTR_MIN_STACK_SIZE
	.align		4
.L_178:
        /*03f0*/ 	.byte	0x04, 0x12
        /*03f2*/ 	.short	(.L_180 - .L_179)
	.align		4
.L_179:
        /*03f4*/ 	.word	index@(_ZN5flash16flash_fwd_kernelI23Flash_fwd_kernel_traitsILi96ELi64ELi64ELi4ELb0ELb0EN7cutlass10bfloat16_tE19Flash_kernel_traitsILi96ELi64ELi64ELi4ES3_EELb1ELb1ELb0ELb1ELb0ELb0ELb0ELb1EEEvNS_16Flash_fwd_paramsE)
        /*03f8*/ 	.word	0x00000000


	//----- nvinfo : EIATTR_MIN_STACK_SIZE
	.align		4
.L_180:
        /*03fc*/ 	.byte	0x04, 0x12
        /*03fe*/ 	.short	(.L_182 - .L_181)
	.align		4
.L_181:
        /*0400*/ 	.word	index@(_ZN5flash16flash_fwd_kernelI23Flash_fwd_kernel_traitsILi96ELi64ELi64ELi4ELb0ELb0EN7cutlass10bfloat16_tE19Flash_kernel_traitsILi96ELi64ELi64ELi4ES3_EELb0ELb1ELb0ELb1ELb0ELb0ELb1ELb0EEEvNS_16Flash_fwd_paramsE)
        /*0404*/ 	.word	0x00000000
.L_182:


//--------------------- .nv.info._ZN5flash16flash_fwd_kernelI23Flash_fwd_kernel_traitsILi96ELi128ELi64ELi4ELb0ELb0EN7cutlass10bfloat16_tE19Flash_kernel_traitsILi96ELi128ELi64ELi4ES3_EELb0ELb1ELb0ELb0ELb1ELb1ELb0ELb0EEEvNS_16Flash_fwd_paramsE --------------------------
	.section	.nv.info._ZN5flash16flash_fwd_kernelI23Flash_fwd_kernel_traitsILi96ELi128ELi64ELi4ELb0ELb0EN7cutlass10bfloat16_tE19Flash_kernel_traitsILi96ELi128ELi64ELi4ES3_EELb0ELb1ELb0ELb0ELb1ELb1ELb0ELb0EEEvNS_16Flash_fwd_paramsE,"",@"SHT_CUDA_INFO"
	.sectionflags	@""
	.align	4


	//----- nvinfo : EIATTR_CUDA_API_VERSION
	.align		4
        /*0000*/ 	.byte	0x04, 0x37
        /*0002*/ 	.short	(.L_184 - .L_183)
.L_183:
        /*0004*/ 	.word	0x00000082


	//----- nvinfo : EIATTR_SW2861232_WAR
	.align		4
.L_184:
        /*0008*/ 	.byte	0x01, 0x35
	.zero		2


	//----- nvinfo : EIATTR_PARAM_CBANK
	.align		4
        /*000c*/ 	.byte	0x04, 0x0a
        /*000e*/ 	.short	(.L_186 - .L_185)
	.align		4
.L_185:
        /*0010*/ 	.word	index@(.nv.constant0._ZN5flash16flash_fwd_kernelI23Flash_fwd_kernel_traitsILi96ELi128ELi64ELi4ELb0ELb0EN7cutlass10bfloat16_tE19Flash_kernel_traitsILi96ELi128ELi64ELi4ES3_EELb0ELb1ELb0ELb0ELb1ELb1ELb0ELb0EEEvNS_16Flash_fwd_paramsE)
        /*0014*/ 	.short	0x0160
        /*0016*/ 	.short	0x01d0


	//----- nvinfo : EIATTR_CBANK_PARAM_SIZE
	.align		4
.L_186:
        /*0018*/ 	.byte	0x03, 0x19
        /*001a*/ 	.short	0x01d0


	//----- nvinfo : EIATTR_KPARAM_INFO
	.align		4
        /*001c*/ 	.byte	0x04, 0x17
        /*001e*/ 	.short	(.L_188 - .L_187)
.L_187:
        /*0020*/ 	.word	0x00000000
        /*0024*/ 	.short	0x0000
        /*0026*/ 	.short	0x0000
        /*0028*/ 	.byte	0x00, 0xf0, 0x41, 0x07


	//----- nvinfo : EIATTR_MAXREG_COUNT
	.align		4
.L_188:
        /*002c*/ 	.byte	0x03, 0x1b
        /*002e*/ 	.short	0x00ff


	//----- nvinfo : EIATTR_NUM_BARRIERS
	.align		4
        /*0030*/ 	.byte	0x02, 0x4c
        /*0032*/ 	.byte	0x01
	.zero		1


	//----- nvinfo : EIATTR_MERCURY_ISA_VERSION
	.align		4
        /*0034*/ 	.byte	0x03, 0x5f
        /*0036*/ 	.short	0x0000


	//----- nvinfo : EIATTR_COOP_GROUP_MASK_REGIDS
	.align		4
        /*0038*/ 	.byte	0x04, 0x29
        /*003a*/ 	.short	(.L_190 - .L_189)


	//   ....[0]....
.L_189:
        /*003c*/ 	.word	0xffffffff


	//   ....[1]....
        /*0040*/ 	.word	0xffffffff


	//   ....[2]....
        /*0044*/ 	.word	0xffffffff


	//   ....[3]....
        /*0048*/ 	.word	0xffffffff


	//   ....[4]....
        /*004c*/ 	.word	0xffffffff


	//   ....[5]....
        /*0050*/ 	.word	0xffffffff


	//   ....[6]....
        /*0054*/ 	.word	0xffffffff


	//   ....[7]....
        /*0058*/ 	.word	0xffffffff


	//   ....[8]....
        /*005c*/ 	.word	0xffffffff


	//   ....[9]....
        /*0060*/ 	.word	0xffffffff


	//   ....[10]....
        /*0064*/ 	.word	0xffffffff


	//   ....[11]....
        /*0068*/ 	.word	0xffffffff


	//   ....[12]....
        /*006c*/ 	.word	0xffffffff


	//   ....[13]....
        /*0070*/ 	.word	0xffffffff


	//   ....[14]....
        /*0074*/ 	.word	0xffffffff


	//   ....[15]....
        /*0078*/ 	.word	0xffffffff


	//   ....[16]....
        /*007c*/ 	.word	0xffffffff


	//   ....[17]....
        /*0080*/ 	.word	0xffffffff


	//   ....[18]....
        /*0084*/ 	.word	0xffffffff


	//   ....[19]....
        /*0088*/ 	.word	0xffffffff


	//   ....[20]....
        /*008c*/ 	.word	0xffffffff


	//   ....[21]....
        /*0090*/ 	.word	0xffffffff


	//   ....[22]....
        /*0094*/ 	.word	0xffffffff


	//   ....[23]....
        /*0098*/ 	.word	0xffffffff


	//   ....[24]....
        /*009c*/ 	.word	0xffffffff


	//   ....[25]....
        /*00a0*/ 	.word	0xffffffff


	//   ....[26]....
        /*00a4*/ 	.word	0xffffffff


	//   ....[27]....
        /*00a8*/ 	.word	0xffffffff


	//   ....[28]....
        /*00ac*/ 	.word	0xffffffff


	//   ....[29]....
        /*00b0*/ 	.word	0xffffffff


	//   ....[30]....
        /*00b4*/ 	.word	0xffffffff


	//   ....[31]....
        /*00b8*/ 	.word	0xffffffff


	//----- nvinfo : EIATTR_COOP_GROUP_INSTR_OFFSETS
	.align		4
.L_190:
        /*00bc*/ 	.byte	0x04, 0x28
        /*00be*/ 	.short	(.L_192 - .L_191)


	//   ....[0]....
.L_191:
        /*00c0*/ 	.word	0x00002300


	//   ....[1]....
        /*00c4*/ 	.word	0x000024c0


	//   ....[2]....
        /*00c8*/ 	.word	0x00002640


	//   ....[3]....
        /*00cc*/ 	.word	0x00002820


	//   ....[4]....
        /*00d0*/ 	.word	0x00002880


	//   ....[5]....
        /*00d4*/ 	.word	0x000028a0


	//   ....[6]....
        /*00d8*/ 	.word	0x00002950


	//   ....[7]....
        /*00dc*/ 	.word	0x000029b0


	//   ....[8]....
        /*00e0*/ 	.word	0x00005540


	//   ....[9]....
        /*00e4*/ 	.word	0x00005620


	//   ....[10]....
        /*00e8*/ 	.word	0x00005650


	//   ....[11]....
        /*00ec*/ 	.word	0x00005730


	//   ....[12]....
        /*00f0*/ 	.word	0x000057e0


	//   ....[13]....
        /*00f4*/ 	.word	0x00005830


	//   ....[14]....
        /*00f8*/ 	.word	0x00005960


	//   ....[15]....
        /*00fc*/ 	.word	0x000059d0


	//   ....[16]....
        /*0100*/ 	.word	0x000085c0


	//   ....[17]....
        /*0104*/ 	.word	0x00008620


	//   ....[18]....
        /*0108*/ 	.word	0x00008670


	//   ....[19]....
        /*010c*/ 	.word	0x00008680


	//   ....[20]....
        /*0110*/ 	.word	0x000086a0


	//   ....[21]....
        /*0114*/ 	.word	0x000086d0


	//   ....[22]....
        /*0118*/ 	.word	0x000086f0


	//   ....[23]....
        /*011c*/ 	.word	0x00008710


	//   ....[24]....
        /*0120*/ 	.word	0x0000a4a0


	//   ....[25]....
        /*0124*/ 	.word	0x0000a4e0


	//   ....[26]....
        /*0128*/ 	.word	0x0000a520


	//   ....[27]....
        /*012c*/ 	.word	0x0000a550


	//   ....[28]....
        /*0130*/ 	.word	0x0000a5a0


	//   ....[29]....
        /*0134*/ 	.word	0x0000a5c0


	//   ....[30]....
        /*0138*/ 	.word	0x0000a5e0


	//   ....[31]....
        /*013c*/ 	.word	0x0000a600


	//----- nvinfo : EIATTR_EXIT_INSTR_OFFSETS
	.align		4
.L_192:
        /*0140*/ 	.byte	0x04, 0x1c
        /*0142*/ 	.short	(.L_194 - .L_193)


	//   ....[0]....
.L_193:
        /*0144*/ 	.word	0x00000160


	//   ....[1]....
        /*0148*/ 	.word	0x0000bd40


	//   ....[2]....
        /*014c*/ 	.word	0x0000c3d0


	//   ....[3]....
        /*0150*/ 	.word	0x0000c450


	//----- nvinfo : EIATTR_CTAIDZ_USED
	.align		4
.L_194:
        /*0154*/ 	.byte	0x01, 0x04
	.zero		2


	//----- nvinfo : EIATTR_CRS_STACK_SIZE
	.align		4
        /*0158*/ 	.byte	0x04, 0x1e
        /*015a*/ 	.short	(.L_196 - .L_195)
.L_195:
        /*015c*/ 	.word	0x00000000
.L_196:


//--------------------- .nv.info._ZN5flash16flash_fwd_kernelI23Flash_fwd_kernel_traitsILi96ELi128ELi64ELi4ELb0ELb0EN7cutlass10bfloat16_tE19Flash_kernel_traitsILi96ELi128ELi64ELi4ES3_EELb0ELb1ELb0ELb0ELb0ELb1ELb0ELb0EEEvNS_16Flash_fwd_paramsE --------------------------
	.section	.nv.info._ZN5flash16flash_fwd_kernelI23Flash_fwd_kernel_traitsILi96ELi128ELi64ELi4ELb0ELb0EN7cutlass10bfloat16_tE19Flash_kernel_traitsILi96ELi128ELi64ELi4ES3_EELb0ELb1ELb0ELb0ELb0ELb1ELb0ELb0EEEvNS_16Flash_fwd_paramsE,"",@"SHT_CUDA_INFO"
	.sectionflags	@""
	.align	4


	//----- nvinfo : EIATTR_CUDA_API_VERSION
	.align		4
        /*0000*/ 	.byte	0x04, 0x37
        /*0002*/ 	.short	(.L_198 - .L_197)
.L_197:
        /*0004*/ 	.word	0x00000082


	//----- nvinfo : EIATTR_SW2861232_WAR
	.align		4
.L_198:
        /*0008*/ 	.byte	0x01, 0x35
	.zero		2


	//----- nvinfo : EIATTR_PARAM_CBANK
	.align		4
        /*000c*/ 	.byte	0x04, 0x0a
        /*000e*/ 	.short	(.L_200 - .L_199)
	.align		4
.L_199:
        /*0010*/ 	.word	index@(.nv.constant0._ZN5flash16flash_fwd_kernelI23Flash_fwd_kernel_traitsILi96ELi128ELi64ELi4ELb0ELb0EN7cutlass10bfloat16_tE19Flash_kernel_traitsILi96ELi128ELi64ELi4ES3_EELb0ELb1ELb0ELb0ELb0ELb1ELb0ELb0EEEvNS_16Flash_fwd_paramsE)
        /*0014*/ 	.short	0x0160
        /*0016*/ 	.short	0x01d0


	//----- nvinfo : EIATTR_CBANK_PARAM_SIZE
	.align		4
.L_200:
        /*0018*/ 	.byte	0x03, 0x19
        /*001a*/ 	.short	0x01d0


	//----- nvinfo : EIATTR_KPARAM_INFO
	.align		4
        /*001c*/ 	.byte	0x04, 0x17
        /*001e*/ 	.short	(.L_202 - .L_201)
.L_201:
        /*0020*/ 	.word	0x00000000
        /*0024*/ 	.short	0x0000
        /*0026*/ 	.short	0x0000
        /*0028*/ 	.byte	0x00, 0xf0, 0x41, 0x07


	//----- nvinfo : EIATTR_MAXREG_COUNT
	.align		4
.L_202:
        /*002c*/ 	.byte	0x03, 0x1b
        /*002e*/ 	.short	0x00ff


	//----- nvinfo : EIATTR_NUM_BARRIERS
	.align		4
        /*0030*/ 	.byte	0x02, 0x4c
        /*0032*/ 	.byte	0x01
	.zero		1


	//----- nvinfo : EIATTR_ANNOTATIONS
	.align		4
        /*0034*/ 	.byte	0x04, 0x55
        /*0036*/ 	.short	(.L_204 - .L_203)


	//   ....[0]....
.L_203:
        /*0038*/ 	.word	0x00000001
        /*003c*/ 	.byte	0x70, 0x84, 0x00, 0x00, 0x01, 0x00, 0x00, 0x00, 0xe0, 0x90, 0x00, 0x00


	//----- nvinfo : EIATTR_MERCURY_ISA_VERSION
	.align		4
.L_204:
        /*0048*/ 	.byte	0x03, 0x5f
        /*004a*/ 	.short	0x0000


	//----- nvinfo : EIATTR_COOP_GROUP_MASK_REGIDS
	.align		4
        /*004c*/ 	.byte	0x04, 0x29
        /*004e*/ 	.short	(.L_206 - .L_205)


	//   ....[0]....
.L_205:
        /*0050*/ 	.word	0xffffffff


	//   ....[1]....
        /*0054*/ 	.word	0xffffffff


	//   ....[2]....
        /*0058*/ 	.word	0xffffffff


	//   ....[3]....
        /*005c*/ 	.word	0xffffffff


	//   ....[4]....
        /*0060*/ 	.word	0xffffffff


	//   ....[5]....
        /*0064*/ 	.word	0xffffffff


	//   ....[6]....
        /*0068*/ 	.word	0xffffffff


	//   ....[7]....
        /*006c*/ 	.word	0xffffffff


	//   ....[8]....
        /*0070*/ 	.word	0xffffffff


	//   ....[9]....
        /*0074*/ 	.word	0xffffffff


	//   ....[10]....
        /*0078*/ 	.word	0xffffffff


	//   ....[11]....
        /*007c*/ 	.word	0xffffffff


	//   ....[12]....
        /*0080*/ 	.word	0xffffffff


	//   ....[13]....
        /*0084*/ 	.word	0xffffffff


	//   ....[14]....
        /*0088*/ 	.word	0xffffffff


	//   ....[15]....
        /*008c*/ 	.word	0xffffffff


	//   ....[16]....
        /*0090*/ 	.word	0xffffffff


	//   ....[17]....
        /*0094*/ 	.word	0xffffffff


	//   ....[18]....
        /*0098*/ 	.word	0xffffffff


	//   ....[19]....
        /*009c*/ 	.word	0xffffffff


	//   ....[20]....
        /*00a0*/ 	.word	0xffffffff


	//   ....[21]....
        /*00a4*/ 	.word	0xffffffff


	//   ....[22]....
        /*00a8*/ 	.word	0xffffffff


	//   ....[23]....
        /*00ac*/ 	.word	0xffffffff


	//   ....[24]....
        /*00b0*/ 	.word	0xffffffff


	//   ....[25]....
        /*00b4*/ 	.word	0xffffffff


	//   ....[26]....
        /*00b8*/ 	.word	0xffffffff


	//   ....[27]....
        /*00bc*/ 	.word	0xffffffff


	//   ....[28]....
        /*00c0*/ 	.word	0xffffffff


	//   ....[29]....
        /*00c4*/ 	.word	0xffffffff


	//   ....[30]....
        /*00c8*/ 	.word	0xffffffff


	//   ....[31]....
        /*00cc*/ 	.word	0xffffffff


	//   ....[32]....
        /*00d0*/ 	.word	0xffffffff


	//   ....[33]....
        /*00d4*/ 	.word	0xffffffff


	//   ....[34]....
        /*00d8*/ 	.word	0xffffffff


	//   ....[35]....
        /*00dc*/ 	.word	0xffffffff


	//   ....[36]....
        /*00e0*/ 	.word	0xffffffff


	//   ....[37]....
        /*00e4*/ 	.word	0xffffffff


	//   ....[38]....
        /*00e8*/ 	.word	0xffffffff


	//   ....[39]....
        /*00ec*/ 	.word	0xffffffff


	//----- nvinfo : EIATTR_COOP_GROUP_INSTR_OFFSETS
	.align		4
.L_206:
        /*00f0*/ 	.byte	0x04, 0x28
        /*00f2*/ 	.short	(.L_208 - .L_207)


	//   ....[0]....
.L_207:
        /*00f4*/ 	.word	0x00002c20


	//   ....[1]....
        /*00f8*/ 	.word	0x00002d00


	//   ....[2]....
        /*00fc*/ 	.word	0x00002d30


	//   ....[3]....
        /*0100*/ 	.word	0x00002e10


	//   ....[4]....
        /*0104*/ 	.word	0x00002e50


	//   ....[5]....
        /*0108*/ 	.word	0x00002f10


	//   ....[6]....
        /*010c*/ 	.word	0x00002fb0


	//   ....[7]....
        /*0110*/ 	.word	0x000030a0


	//   ....[8]....
        /*0114*/ 	.word	0x00005bf0


	//   ....[9]....
        /*0118*/ 	.word	0x00005c70


	//   ....[10]....
        /*011c*/ 	.word	0x00005d00


	//   ....[11]....
        /*0120*/ 	.word	0x00005d90


	//   ....[12]....
        /*0124*/ 	.word	0x00005e70


	//   ....[13]....
        /*0128*/ 	.word	0x00005ed0


	//   ....[14]....
        /*012c*/ 	.word	0x00006010


	//   ....[15]....
        /*0130*/ 	.word	0x00006060


	//   ....[16]....
        /*0134*/ 	.word	0x00009320


	//   ....[17]....
        /*0138*/ 	.word	0x000093b0


	//   ....[18]....
        /*013c*/ 	.word	0x000093d0


	//   ....[19]....
        /*0140*/ 	.word	0x00009420


	//   ....[20]....
        /*0144*/ 	.word	0x00009540


	//   ....[21]....
        /*0148*/ 	.word	0x000096c0


	//   ....[22]....
        /*014c*/ 	.word	0x00009e90


	//   ....[23]....
        /*0150*/ 	.word	0x00009f80


	//   ....[24]....
        /*0154*/ 	.word	0x0000c310


	//   ....[25]....
        /*0158*/ 	.word	0x0000c370


	//   ....[26]....
        /*015c*/ 	.word	0x0000c3c0


	//   ....[27]....
        /*0160*/ 	.word	0x0000c3d0


	//   ....[28]....
        /*0164*/ 	.word	0x0000c3f0


	//   ....[29]....
        /*0168*/ 	.word	0x0000c420


	//   ....[30]....
        /*016c*/ 	.word	0x0000c440


	//   ....[31]....
        /*0170*/ 	.word	0x0000c460


	//   ....[32]....
        /*0174*/ 	.word	0x0000e200


	//   ....[33]....
        /*0178*/ 	.word	0x0000e240


	//   ....[34]....
        /*017c*/ 	.word	0x0000e260


	//   ....[35]....
        /*0180*/ 	.word	0x0000e270


	//   ....[36]....
        /*0184*/ 	.word	0x0000e2b0


	//   ....[37]....
        /*0188*/ 	.word	0x0000e2d0


	//   ....[38]....
        /*018c*/ 	.word	0x0000e300


	//   ....[39]....
        /*0190*/ 	.word	0x0000e310


	//----- nvinfo : EIATTR_EXIT_INSTR_OFFSETS
	.align		4
.L_208:
        /*0194*/ 	.byte	0x04, 0x1c
        /*0196*/ 	.short	(.L_210 - .L_209)


	//   ....[0]....
.L_209:
        /*0198*/ 	.word	0x000002e0


	//   ....[1]....
        /*019c*/ 	.word	0x0000fc20


	//   ....[2]....
        /*01a0*/ 	.word	0x0000fcf0


	//   ....[3]....
        /*01a4*/ 	.word	0x00010610


	//   ....[4]....
        /*01a8*/ 	.word	0x00010690


	//----- nvinfo : EIATTR_CTAIDZ_USED
	.align		4
.L_210:
        /*01ac*/ 	.byte	0x01, 0x04
	.zero		2


	//----- nvinfo : EIATTR_CRS_STACK_SIZE
	.align		4
        /*01b0*/ 	.byte	0x04, 0x1e
        /*01b2*/ 	.short	(.L_212 - .L_211)
.L_211:
        /*01b4*/ 	.word	0x00000000
.L_212:


//--------------------- .nv.info._ZN5flash16flash_fwd_kernelI23Flash_fwd_kernel_traitsILi96ELi128ELi64ELi4ELb0ELb0EN7cutlass10bfloat16_tE19Flash_kernel_traitsILi96ELi128ELi64ELi4ES3_EELb0ELb1ELb0ELb0ELb0ELb0ELb0ELb0EEEvNS_16Flash_fwd_paramsE --------------------------
	.section	.nv.info._ZN5flash16flash_fwd_kernelI23Flash_fwd_kernel_traitsILi96ELi128ELi64ELi4ELb0ELb0EN7cutlass10bfloat16_tE19Flash_kernel_traitsILi96ELi128ELi64ELi4ES3_EELb0ELb1ELb0ELb0ELb0ELb0ELb0ELb0EEEvNS_16Flash_fwd_paramsE,"",@"SHT_CUDA_INFO"
	.sectionflags	@""
	.align	4


	//----- nvinfo : EIATTR_CUDA_API_VERSION
	.align		4
        /*0000*/ 	.byte	0x04, 0x37
        /*0002*/ 	.short	(.L_214 - .L_213)
.L_213:
        /*0004*/ 	.word	0x00000082


	//----- nvinfo : EIATTR_SW2861232_WAR
	.align		4
.L_214:
        /*0008*/ 	.byte	0x01, 0x35
	.zero		2


	//----- nvinfo : EIATTR_PARAM_CBANK
	.align		4
        /*000c*/ 	.byte	0x04, 0x0a
        /*000e*/ 	.short	(.L_216 - .L_215)
	.align		4
.L_215:
        /*0010*/ 	.word	index@(.nv.constant0._ZN5flash16flash_fwd_kernelI23Flash_fwd_kernel_traitsILi96ELi128ELi64ELi4ELb0ELb0EN7cutlass10bfloat16_tE19Flash_kernel_traitsILi96ELi128ELi64ELi4ES3_EELb0ELb1ELb0ELb0ELb0ELb0ELb0ELb0EEEvNS_16Flash_fwd_paramsE)
        /*0014*/ 	.short	0x0160
        /*0016*/ 	.short	0x01d0


	//----- nvinfo : EIATTR_CBANK_PARAM_SIZE
	.align		4
.L_216:
        /*0018*/ 	.byte	0x03, 0x19
        /*001a*/ 	.short	0x01d0


	//----- nvinfo : EIATTR_KPARAM_INFO
	.align		4
        /*001c*/ 	.byte	0x04, 0x17
        /*001e*/ 	.short	(.L_218 - .L_217)
.L_217:
        /*0020*/ 	.word	0x00000000
        /*0024*/ 	.short	0x0000
        /*0026*/ 	.short	0x0000
        /*0028*/ 	.byte	0x00, 0xf0, 0x41, 0x07


	//----- nvinfo : EIATTR_MAXREG_COUNT
	.align		4
.L_218:
        /*002c*/ 	.byte	0x03, 0x1b
        /*002e*/ 	.short	0x00ff


	//----- nvinfo : EIATTR_NUM_BARRIERS
	.align		4
        /*0030*/ 	.byte	0x02, 0x4c
        /*0032*/ 	.byte	0x01
	.zero		1


	//----- nvinfo : EIATTR_MERCURY_ISA_VERSION
	.align		4
        /*0034*/ 	.byte	0x03, 0x5f
        /*0036*/ 	.short	0x0000


	//----- nvinfo : EIATTR_COOP_GROUP_MASK_REGIDS
	.align		4
        /*0038*/ 	.byte	0x04, 0x29
        /*003a*/ 	.short	(.L_220 - .L_219)


	//   ....[0]....
.L_219:
        /*003c*/ 	.word	0xffffffff


	//   ....[1]....
        /*0040*/ 	.word	0xffffffff


	//   ....[2]....
        /*0044*/ 	.word	0xffffffff


	//   ....[3]....
        /*0048*/ 	.word	0xffffffff


	//   ....[4]....
        /*004c*/ 	.word	0xffffffff


	//   ....[5]....
        /*0050*/ 	.word	0xffffffff


	//   ....[6]....
        /*0054*/ 	.word	0xffffffff


	//   ....[7]....
        /*0058*/ 	.word	0xffffffff


	//   ....[8]....
        /*005c*/ 	.word	0xffffffff


	//   ....[9]....
        /*0060*/ 	.word	0xffffffff


	//   ....[10]....
        /*0064*/ 	.word	0xffffffff


	//   ....[11]....
        /*0068*/ 	.word	0xffffffff


	//   ....[12]....
        /*006c*/ 	.word	0xffffffff


	//   ....[13]....
        /*0070*/ 	.word	0xffffffff


	//   ....[14]....
        /*0074*/ 	.word	0xffffffff


	//   ....[15]....
        /*0078*/ 	.word	0xffffffff


	//   ....[16]....
        /*007c*/ 	.word	0xffffffff


	//   ....[17]....
        /*0080*/ 	.word	0xffffffff


	//   ....[18]....
        /*0084*/ 	.word	0xffffffff


	//   ....[19]....
        /*0088*/ 	.word	0xffffffff


	//   ....[20]....
        /*008c*/ 	.word	0xffffffff


	//   ....[21]....
        /*0090*/ 	.word	0xffffffff


	//   ....[22]....
        /*0094*/ 	.word	0xffffffff


	//   ....[23]....
        /*0098*/ 	.word	0xffffffff


	//   ....[24]....
        /*009c*/ 	.word	0xffffffff


	//   ....[25]....
        /*00a0*/ 	.word	0xffffffff


	//   ....[26]....
        /*00a4*/ 	.word	0xffffffff


	//   ....[27]....
        /*00a8*/ 	.word	0xffffffff


	//   ....[28]....
        /*00ac*/ 	.word	0xffffffff


	//   ....[29]....
        /*00b0*/ 	.word	0xffffffff


	//   ....[30]....
        /*00b4*/ 	.word	0xffffffff


	//   ....[31]....
        /*00b8*/ 	.word	0xffffffff


	//   ....[32]....
        /*00bc*/ 	.word	0xffffffff


	//   ....[33]....
        /*00c0*/ 	.word	0xffffffff


	//   ....[34]....
        /*00c4*/ 	.word	0xffffffff


	//   ....[35]....
        /*00c8*/ 	.word	0xffffffff


	//   ....[36]....
        /*00cc*/ 	.word	0xffffffff


	//   ....[37]....
        /*00d0*/ 	.word	0xffffffff


	//   ....[38]....
        /*00d4*/ 	.word	0xffffffff


	//   ....[39]....
        /*00d8*/ 	.word	0xffffffff


	//----- nvinfo : EIATTR_COOP_GROUP_INSTR_OFFSETS
	.align		4
.L_220:
        /*00dc*/ 	.byte	0x04, 0x28
        /*00de*/ 	.short	(.L_222 - .L_221)


	//   ....[0]....
.L_221:
        /*00e0*/ 	.word	0x00003d60


	//   ....[1]....
        /*00e4*/ 	.word	0x00003e40


	//   ....[2]....
        /*00e8*/ 	.word	0x00003e70


	//   ....[3]....
        /*00ec*/ 	.word	0x00003f50


	//   ....[4]....
        /*00f0*/ 	.word	0x00003f90


	//   ....[5]....
        /*00f4*/ 	.word	0x00004050


	//   ....[6]....
        /*00f8*/ 	.word	0x000040e0


	//   ....[7]....
        /*00fc*/ 	.word	0x000041f0


	//   ....[8]....
        /*0100*/ 	.word	0x000071b0


	//   ....[9]....
        /*0104*/ 	.word	0x00007270


	//   ....[10]....
        /*0108*/ 	.word	0x000072c0


	//   ....[11]....
        /*010c*/ 	.word	0x000073b0


	//   ....[12]....
        /*0110*/ 	.word	0x00007460


	//   ....[13]....
        /*0114*/ 	.word	0x000074c0


	//   ....[14]....
        /*0118*/ 	.word	0x000075d0


	//   ....[15]....
        /*011c*/ 	.word	0x00007630


	//   ....[16]....
        /*0120*/ 	.word	0x0000ae10


	//   ....[17]....
        /*0124*/ 	.word	0x0000aeb0


	//   ....[18]....
        /*0128*/ 	.word	0x0000afc0


	//   ....[19]....
        /*012c*/ 	.word	0x0000aff0


	//   ....[20]....
        /*0130*/ 	.word	0x0000b060


	//   ....[21]....
        /*0134*/ 	.word	0x0000b080


	//   ....[22]....
        /*0138*/ 	.word	0x0000b180


	//   ....[23]....
        /*013c*/ 	.word	0x0000b1e0


	//   ....[24]....
        /*0140*/ 	.word	0x0000e220


	//   ....[25]....
        /*0144*/ 	.word	0x0000e280


	//   ....[26]....
        /*0148*/ 	.word	0x0000e2c0


	//   ....[27]....
        /*014c*/ 	.word	0x0000e2d0


	//   ....[28]....
        /*0150*/ 	.word	0x0000e2f0


	//   ....[29]....
        /*0154*/ 	.word	0x0000e320


	//   ....[30]....
        /*0158*/ 	.word	0x0000e340


	//   ....[31]....
        /*015c*/ 	.word	0x0000e360


	//   ....[32]....
        /*0160*/ 	.word	0x000100e0


	//   ....[33]....
        /*0164*/ 	.word	0x00010120


	//   ....[34]....
        /*0168*/ 	.word	0x00010150


	//   ....[35]....
        /*016c*/ 	.word	0x000101f0


	//   ....[36]....
        /*0170*/ 	.word	0x00010230


	//   ....[37]....
        /*0174*/ 	.word	0x00010260


	//   ....[38]....
        /*0178*/ 	.word	0x00010290


	//   ....[39]....
        /*017c*/ 	.word	0x00010340


	//----- nvinfo : EIATTR_EXIT_INSTR_OFFSETS
	.align		4
.L_222:
        /*0180*/ 	.byte	0x04, 0x1c
        /*0182*/ 	.short	(.L_224 - .L_223)


	//   ....[0]....
.L_223:
        /*0184*/ 	.word	0x000004c0


	//   ....[1]....
        /*0188*/ 	.word	0x00011c80


	//   ....[2]....
        /*018c*/ 	.word	0x00011d70


	//   ....[3]....
        /*0190*/ 	.word	0x00011d90


	//   ....[4]....
        /*0194*/ 	.word	0x00012810


	//   ....[5]....
        /*0198*/ 	.word	0x00012890


	//----- nvinfo : EIATTR_CTAIDZ_USED
	.align		4
.L_224:
        /*019c*/ 	.byte	0x01, 0x04
	.zero		2


	//----- nvinfo : EIATTR_CRS_STACK_SIZE
	.align		4
        /*01a0*/ 	.byte	0x04, 0x1e
        /*01a2*/ 	.short	(.L_226 - .L_225)
.L_225:
        /*01a4*/ 	.word	0x00000000
.L_226:


//--------------------- .nv.info._ZN5flash16flash_fwd_kernelI23Flash_fwd_kernel_traitsILi96ELi128ELi64ELi4ELb0ELb0EN7cutlass10bfloat16_tE19Flash_kernel_traitsILi96ELi128ELi64ELi4ES3_EELb0ELb1ELb0ELb1ELb0ELb0ELb0ELb0EEEvNS_16Flash_fwd_paramsE --------------------------
	.section	.nv.info._ZN5flash16flash_fwd_kernelI23Flash_fwd_kernel_traitsILi96ELi128ELi64ELi4ELb0ELb0EN7cutlass10bfloat16_tE19Flash_kernel_traitsILi96ELi128ELi64ELi4ES3_EELb0ELb1ELb0ELb1ELb0ELb0ELb0ELb0EEEvNS_16Flash_fwd_paramsE,"",@"SHT_CUDA_INFO"
	.sectionflags	@""
	.align	4


	//----- nvinfo : EIATTR_CUDA_API_VERSION
	.align		4
        /*0000*/ 	.byte	0x04, 0x37
        /*0002*/ 	.short	(.L_228 - .L_227)
.L_227:
        /*0004*/ 	.word	0x00000082


	//----- nvinfo : EIATTR_SW2861232_WAR
	.align		4
.L_228:
        /*0008*/ 	.byte	0x01, 0x35
	.zero		2


	//----- nvinfo : EIATTR_PARAM_CBANK
	.align		4
        /*000c*/ 	.byte	0x04, 0x0a
        /*000e*/ 	.short	(.L_230 - .L_229)
	.align		4
.L_229:
        /*0010*/ 	.word	index@(.nv.constant0._ZN5flash16flash_fwd_kernelI23Flash_fwd_kernel_traitsILi96ELi128ELi64ELi4ELb0ELb0EN7cutlass10bfloat16_tE19Flash_kernel_traitsILi96ELi128ELi64ELi4ES3_EELb0ELb1ELb0ELb1ELb0ELb0ELb0ELb0EEEvNS_16Flash_fwd_paramsE)
        /*0014*/ 	.short	0x0160
        /*0016*/ 	.short	0x01d0


	//----- nvinfo : EIATTR_CBANK_PARAM_SIZE
	.align		4
.L_230:
        /*0018*/ 	.byte	0x03, 0x19
        /*001a*/ 	.short	0x01d0


	//----- nvinfo : EIATTR_KPARAM_INFO
	.align		4
        /*001c*/ 	.byte	0x04, 0x17
        /*001e*/ 	.short	(.L_232 - .L_231)
.L_231:
        /*0020*/ 	.word	0x00000000
        /*0024*/ 	.short	0x0000
        /*0026*/ 	.short	0x0000
        /*0028*/ 	.byte	0x00, 0xf0, 0x41, 0x07


	//----- nvinfo : EIATTR_MAXREG_COUNT
	.align		4
.L_232:
        /*002c*/ 	.byte	0x03, 0x1b
        /*002e*/ 	.short	0x00ff


	//----- nvinfo : EIATTR_NUM_BARRIERS
	.align		4
        /*0030*/ 	.byte	0x02, 0x4c
        /*0032*/ 	.byte	0x01
	.zero		1


	//----- nvinfo : EIATTR_MERCURY_ISA_VERSION
	.align		4
        /*0034*/ 	.byte	0x03, 0x5f
        /*0036*/ 	.short	0x0000


	//----- nvinfo : EIATTR_COOP_GROUP_MASK_REGIDS
	.align		4
        /*0038*/ 	.byte	0x04, 0x29
        /*003a*/ 	.short	(.L_234 - .L_233)


	//   ....[0]....
.L_233:
        /*003c*/ 	.word	0xffffffff


	//   ....[1]....
        /*0040*/ 	.word	0xffffffff


	//   ....[2]....
        /*0044*/ 	.word	0xffffffff


	//   ....[3]....
        /*0048*/ 	.word	0xffffffff


	//   ....[4]....
        /*004c*/ 	.word	0xffffffff


	//   ....[5]....
        /*0050*/ 	.word	0xffffffff


	//   ....[6]....
        /*0054*/ 	.word	0xffffffff


	//   ....[7]....
        /*0058*/ 	.word	0xffffffff


	//   ....[8]....
        /*005c*/ 	.word	0xffffffff


	//   ....[9]....
        /*0060*/ 	.word	0xffffffff


	//   ....[10]....
        /*0064*/ 	.word	0xffffffff


	//   ....[11]....
        /*0068*/ 	.word	0xffffffff


	//   ....[12]....
        /*006c*/ 	.word	0xffffffff


	//   ....[13]....
        /*0070*/ 	.word	0xffffffff


	//   ....[14]....
        /*0074*/ 	.word	0xffffffff


	//   ....[15]....
        /*0078*/ 	.word	0xffffffff


	//   ....[16]....
        /*007c*/ 	.word	0xffffffff


	//   ....[17]....
        /*0080*/ 	.word	0xffffffff


	//   ....[18]....
        /*0084*/ 	.word	0xffffffff


	//   ....[19]....
        /*0088*/ 	.word	0xffffffff


	//   ....[20]....
        /*008c*/ 	.word	0xffffffff


	//   ....[21]....
        /*0090*/ 	.word	0xffffffff


	//   ....[22]....
        /*0094*/ 	.word	0xffffffff


	//   ....[23]....
        /*0098*/ 	.word	0xffffffff


	//   ....[24]....
        /*009c*/ 	.word	0xffffffff


	//   ....[25]....
        /*00a0*/ 	.word	0xffffffff


	//   ....[26]....
        /*00a4*/ 	.word	0xffffffff


	//   ....[27]....
        /*00a8*/ 	.word	0xffffffff


	//   ....[28]....
        /*00ac*/ 	.word	0xffffffff


	//   ....[29]....
        /*00b0*/ 	.word	0xffffffff


	//   ....[30]....
        /*00b4*/ 	.word	0xffffffff


	//   ....[31]....
        /*00b8*/ 	.word	0xffffffff


	//   ....[32]....
        /*00bc*/ 	.word	0xffffffff


	//   ....[33]....
        /*00c0*/ 	.word	0xffffffff


	//   ....[34]....
        /*00c4*/ 	.word	0xffffffff


	//   ....[35]....
        /*00c8*/ 	.word	0xffffffff


	//   ....[36]....
        /*00cc*/ 	.word	0xffffffff


	//   ....[37]....
        /*00d0*/ 	.word	0xffffffff


	//   ....[38]....
        /*00d4*/ 	.word	0xffffffff


	//   ....[39]....
        /*00d8*/ 	.word	0xffffffff


	//----- nvinfo : EIATTR_COOP_GROUP_INSTR_OFFSETS
	.align		4
.L_234:
        /*00dc*/ 	.byte	0x04, 0x28
        /*00de*/ 	.short	(.L_236 - .L_235)


	//   ....[0]....
.L_235:
        /*00e0*/ 	.word	0x00004420


	//   ....[1]....
        /*00e4*/ 	.word	0x00004500


	//   ....[2]....
        /*00e8*/ 	.word	0x00004530


	//   ....[3]....
        /*00ec*/ 	.word	0x000045f0


	//   ....[4]....
        /*00f0*/ 	.word	0x00004620


	//   ....[5]....
        /*00f4*/ 	.word	0x00004730


	//   ....[6]....
        /*00f8*/ 	.word	0x00004760


	//   ....[7]....
        /*00fc*/ 	.word	0x00004910


	//   ....[8]....
        /*0100*/ 	.word	0x00007da0


	//   ....[9]....
        /*0104*/ 	.word	0x00007e50


	//   ....[10]....
        /*0108*/ 	.word	0x00007ef0


	//   ....[11]....
        /*010c*/ 	.word	0x00007f70


	//   ....[12]....
        /*0110*/ 	.word	0x00008000


	//   ....[13]....
        /*0114*/ 	.word	0x00008070


	//   ....[14]....
        /*0118*/ 	.word	0x00008160


	//   ....[15]....
        /*011c*/ 	.word	0x000081d0


	//   ....[16]....
        /*0120*/ 	.word	0x0000beb0


	//   ....[17]....
        /*0124*/ 	.word	0x0000bf90


	//   ....[18]....
        /*0128*/ 	.word	0x0000bfc0


	//   ....[19]....
        /*012c*/ 	.word	0x0000c0c0


	//   ....[20]....
        /*0130*/ 	.word	0x0000c120


	//   ....[21]....
        /*0134*/ 	.word	0x0000c1a0


	//   ....[22]....
        /*0138*/ 	.word	0x0000c250


	//   ....[23]....
        /*013c*/ 	.word	0x0000c300


	//   ....[24]....
        /*0140*/ 	.word	0x0000f8c0


	//   ....[25]....
        /*0144*/ 	.word	0x0000f920


	//   ....[26]....
        /*0148*/ 	.word	0x0000f950


	//   ....[27]....
        /*014c*/ 	.word	0x0000f970


	//   ....[28]....
        /*0150*/ 	.word	0x0000f990


	//   ....[29]....
        /*0154*/ 	.word	0x0000f9b0


	//   ....[30]....
        /*0158*/ 	.word	0x0000f9d0


	//   ....[31]....
        /*015c*/ 	.word	0x0000f9e0


	//   ....[32]....
        /*0160*/ 	.word	0x00011780


	//   ....[33]....
        /*0164*/ 	.word	0x000117c0


	//   ....[34]....
        /*0168*/ 	.word	0x00011800


	//   ....[35]....
        /*016c*/ 	.word	0x00011840


	//   ....[36]....
        /*0170*/ 	.word	0x000118d0


	//   ....[37]....
        /*0174*/ 	.word	0x00011900


	//   ....[38]....
        /*0178*/ 	.word	0x00011960


	//   ....[39]....
        /*017c*/ 	.word	0x00011990


	//----- nvinfo : EIATTR_EXIT_INSTR_OFFSETS
	.align		4
.L_236:
        /*0180*/ 	.byte	0x04, 0x1c
        /*0182*/ 	.short	(.L_238 - .L_237)


	//   ....[0]....
.L_237:
        /*0184*/ 	.word	0x000004c0


	//   ....[1]....
        /*0188*/ 	.word	0x000133a0


	//   ....[2]....
        /*018c*/ 	.word	0x000134a0


	//   ....[3]....
        /*0190*/ 	.word	0x000134c0


	//   ....[4]....
        /*0194*/ 	.word	0x00013f30


	//   ....[5]....
        /*0198*/ 	.word	0x00013fb0


	//----- nvinfo : EIATTR_CTAIDZ_USED
	.align		4
.L_238:
        /*019c*/ 	.byte	0x01, 0x04
	.zero		2


	//----- nvinfo : EIATTR_CRS_STACK_SIZE
	.align		4
        /*01a0*/ 	.byte	0x04, 0x1e
        /*01a2*/ 	.short	(.L_240 - .L_239)
.L_239:
        /*01a4*/ 	.word	0x00000000
.L_240:


//--------------------- .nv.info._ZN5flash16flash_fwd_kernelI23Flash_fwd_kernel_traitsILi96ELi64ELi64ELi4ELb0ELb0EN7cutlass10bfloat16_tE19Flash_kernel_traitsILi96ELi64ELi64ELi4ES3_EELb0ELb1ELb0ELb0ELb1ELb1ELb0ELb0EEEvNS_16Flash_fwd_paramsE --------------------------
	.section	.nv.info._ZN5flash16flash_fwd_kernelI23Flash_fwd_kernel_traitsILi96ELi64ELi64ELi4ELb0ELb0EN7cutlass10bfloat16_tE19Flash_kernel_traitsILi96ELi64ELi64ELi4ES3_EELb0ELb1ELb0ELb0ELb1ELb1ELb0ELb0EEEvNS_16Flash_fwd_paramsE,"",@"SHT_CUDA_INFO"
	.sectionflags	@""
	.align	4


	//----- nvinfo : EIATTR_CUDA_API_VERSION
	.align		4
        /*0000*/ 	.byte	0x04, 0x37
        /*0002*/ 	.short	(.L_242 - .L_241)
.L_241:
        /*0004*/ 	.word	0x00000082


	//----- nvinfo : EIATTR_SW2861232_WAR
	.align		4
.L_242:
        /*0008*/ 	.byte	0x01, 0x35
	.zero		2


	//----- nvinfo : EIATTR_PARAM_CBANK
	.align		4
        /*000c*/ 	.byte	0x04, 0x0a
        /*000e*/ 	.short	(.L_244 - .L_243)
	.align		4
.L_243:
        /*0010*/ 	.word	index@(.nv.constant0._ZN5flash16flash_fwd_kernelI23Flash_fwd_kernel_traitsILi96ELi64ELi64ELi4ELb0ELb0EN7cutlass10bfloat16_tE19Flash_kernel_traitsILi96ELi64ELi64ELi4ES3_EELb0ELb1ELb0ELb0ELb1ELb1ELb0ELb0EEEvNS_16Flash_fwd_paramsE)
        /*0014*/ 	.short	0x0160
        /*0016*/ 	.short	0x01d0


	//----- nvinfo : EIATTR_CBANK_PARAM_SIZE
	.align		4
.L_244:
        /*0018*/ 	.byte	0x03, 0x19
        /*001a*/ 	.short	0x01d0


	//----- nvinfo : EIATTR_KPARAM_INFO
	.align		4
        /*001c*/ 	.byte	0x04, 0x17
        /*001e*/ 	.short	(.L_246 - .L_245)
.L_245:
        /*0020*/ 	.word	0x00000000
        /*0024*/ 	.short	0x0000
        /*0026*/ 	.short	0x0000
        /*0028*/ 	.byte	0x00, 0xf0, 0x41, 0x07


	//----- nvinfo : EIATTR_MAXREG_COUNT
	.align		4
.L_246:
        /*002c*/ 	.byte	0x03, 0x1b
        /*002e*/ 	.short	0x00ff


	//----- nvinfo : EIATTR_NUM_BARRIERS
	.align		4
        /*0030*/ 	.byte	0x02, 0x4c
        /*0032*/ 	.byte	0x01
	.zero		1


	//----- nvinfo : EIATTR_MERCURY_ISA_VERSION
	.align		4
        /*0034*/ 	.byte	0x03, 0x5f
        /*0036*/ 	.short	0x0000


	//----- nvinfo : EIATTR_COOP_GROUP_MASK_REGIDS
	.align		4
        /*0038*/ 	.byte	0x04, 0x29
        /*003a*/ 	.short	(.L_248 - .L_247)


	//   ....[0]....
.L_247:
        /*003c*/ 	.word	0xffffffff


	//   ....[1]....
        /*0040*/ 	.word	0xffffffff


	//   ....[2]....
        /*0044*/ 	.word	0xffffffff


	//   ....[3]....
        /*0048*/ 	.word	0xffffffff


	//   ....[4]....
        /*004c*/ 	.word	0xffffffff


	//   ....[5]....
        /*0050*/ 	.word	0xffffffff


	//   ....[6]....
        /*0054*/ 	.word	0xffffffff


	//   ....[7]....
        /*0058*/ 	.word	0xffffffff


	//   ....[8]....
        /*005c*/ 	.word	0xffffffff


	//   ....[9]....
        /*0060*/ 	.word	0xffffffff


	//   ....[10]....
        /*0064*/ 	.word	0xffffffff


	//   ....[11]....
        /*0068*/ 	.word	0xffffffff


	//----- nvinfo : EIATTR_COOP_GROUP_INSTR_OFFSETS
	.align		4
.L_248:
        /*006c*/ 	.byte	0x04, 0x28
        /*006e*/ 	.short	(.L_250 - .L_249)


	//   ....[0]....
.L_249:
        /*0070*/ 	.word	0x00001d80


	//   ....[1]....
        /*0074*/ 	.word	0x00001da0


	//   ....[2]....
        /*0078*/ 	.word	0x00001e00


	//   ....[3]....
        /*007c*/ 	.word	0x00001e10


	//   ....[4]....
        /*0080*/ 	.word	0x00003460


	//   ....[5]....
        /*0084*/ 	.word	0x00003470


	//   ....[6]....
        /*0088*/ 	.word	0x000034a0


	//   ....[7]....
        /*008c*/ 	.word	0x000034b0


	//   ....[8]....
        /*0090*/ 	.word	0x00004430


	//   ....[9]....
        /*0094*/ 	.word	0x00004470


	//   ....[10]....
        /*0098*/ 	.word	0x000044e0


	//   ....[11]....
        /*009c*/ 	.word	0x00004500


	//----- nvinfo : EIATTR_EXIT_INSTR_OFFSETS
	.align		4
.L_250:
        /*00a0*/ 	.byte	0x04, 0x1c
        /*00a2*/ 	.short	(.L_252 - .L_251)


	//   ....[0]....
.L_251:
        /*00a4*/ 	.word	0x00000160


	//   ....[1]....
        /*00a8*/ 	.word	0x00005300


	//   ....[2]....
        /*00ac*/ 	.word	0x000057b0


	//   ....[3]....
        /*00b0*/ 	.word	0x00005830


	//----- nvinfo : EIATTR_CTAIDZ_USED
	.align		4
.L_252:
        /*00b4*/ 	.byte	0x01, 0x04
	.zero		2


	//----- nvinfo : EIATTR_CRS_STACK_SIZE
	.align		4
        /*00b8*/ 	.byte	0x04, 0x1e
        /*00ba*/ 	.short	(.L_254 - .L_253)
.L_253:
        /*00bc*/ 	.word	0x00000000
.L_254:


//--------------------- .nv.info._ZN5flash16flash_fwd_kernelI23Flash_fwd_kernel_traitsILi96ELi64ELi64ELi4ELb0ELb0EN7cutlass10bfloat16_tE19Flash_kernel_traitsILi96ELi64ELi64ELi4ES3_EELb0ELb1ELb0ELb0ELb0ELb1ELb0ELb0EEEvNS_16Flash_fwd_paramsE --------------------------
	.section	.nv.info._ZN5flash16flash_fwd_kernelI23Flash_fwd_kernel_traitsILi96ELi64ELi64ELi4ELb0ELb0EN7cutlass10bfloat16_tE19Flash_kernel_traitsILi96ELi64ELi64ELi4ES3_EELb0ELb1ELb0ELb0ELb0ELb1ELb0ELb0EEEvNS_16Flash_fwd_paramsE,"",@"SHT_CUDA_INFO"
	.sectionflags	@""
	.align	4


	//----- nvinfo : EIATTR_CUDA_API_VERSION
	.align		4
        /*0000*/ 	.byte	0x04, 0x37
        /*0002*/ 	.short	(.L_256 - .L_255)
.L_255:
        /*0004*/ 	.word	0x00000082


	//----- nvinfo : EIATTR_SW2861232_WAR
	.align		4
.L_256:
        /*0008*/ 	.byte	0x01, 0x35
	.zero		2


	//----- nvinfo : EIATTR_PARAM_CBANK
	.align		4
        /*000c*/ 	.byte	0x04, 0x0a
        /*000e*/ 	.short	(.L_258 - .L_257)
	.align		4
.L_257:
        /*0010*/ 	.word	index@(.nv.constant0._ZN5flash16flash_fwd_kernelI23Flash_fwd_kernel_traitsILi96ELi64ELi64ELi4ELb0ELb0EN7cutlass10bfloat16_tE19Flash_kernel_traitsILi96ELi64ELi64ELi4ES3_EELb0ELb1ELb0ELb0ELb0ELb1ELb0ELb0EEEvNS_16Flash_fwd_paramsE)
        /*0014*/ 	.short	0x0160
        /*0016*/ 	.short	0x01d0


	//----- nvinfo : EIATTR_CBANK_PARAM_SIZE
	.align		4
.L_258:
        /*0018*/ 	.byte	0x03, 0x19
        /*001a*/ 	.short	0x01d0


	//----- nvinfo : EIATTR_KPARAM_INFO
	.align		4
        /*001c*/ 	.byte	0x04, 0x17
        /*001e*/ 	.short	(.L_260 - .L_259)
.L_259:
        /*0020*/ 	.word	0x00000000
        /*0024*/ 	.short	0x0000
        /*0026*/ 	.short	0x0000
        /*0028*/ 	.byte	0x00, 0xf0, 0x41, 0x07


	//----- nvinfo : EIATTR_MAXREG_COUNT
	.align		4
.L_260:
        /*002c*/ 	.byte	0x03, 0x1b
        /*002e*/ 	.short	0x00ff


	//----- nvinfo : EIATTR_NUM_BARRIERS
	.align		4
        /*0030*/ 	.byte	0x02, 0x4c
        /*0032*/ 	.byte	0x01
	.zero		1


	//----- nvinfo : EIATTR_MERCURY_ISA_VERSION
	.align		4
        /*0034*/ 	.byte	0x03, 0x5f
        /*0036*/ 	.short	0x0000


	//----- nvinfo : EIATTR_COOP_GROUP_MASK_REGIDS
	.align		4
        /*0038*/ 	.byte	0x04, 0x29
        /*003a*/ 	.short	(.L_262 - .L_261)


	//   ....[0]....
.L_261:
        /*003c*/ 	.word	0xffffffff


	//   ....[1]....
        /*0040*/ 	.word	0xffffffff


	//   ....[2]....
        /*0044*/ 	.word	0xffffffff


	//   ....[3]....
        /*0048*/ 	.word	0xffffffff


	//   ....[4]....
        /*004c*/ 	.word	0xffffffff


	//   ....[5]....
        /*0050*/ 	.word	0xffffffff


	//   ....[6]....
        /*0054*/ 	.word	0xffffffff


	//   ....[7]....
        /*0058*/ 	.word	0xffffffff


	//   ....[8]....
        /*005c*/ 	.word	0xffffffff


	//   ....[9]....
        /*0060*/ 	.word	0xffffffff


	//   ....[10]....
        /*0064*/ 	.word	0xffffffff


	//   ....[11]....
        /*0068*/ 	.word	0xffffffff


	//   ....[12]....
        /*006c*/ 	.word	0xffffffff


	//   ....[13]....
        /*0070*/ 	.word	0xffffffff


	//   ....[14]....
        /*0074*/ 	.word	0xffffffff


	//   ....[15]....
        /*0078*/ 	.word	0xffffffff


	//----- nvinfo : EIATTR_COOP_GROUP_INSTR_OFFSETS
	.align		4
.L_262:
        /*007c*/ 	.byte	0x04, 0x28
        /*007e*/ 	.short	(.L_264 - .L_263)


	//   ....[0]....
.L_263:
        /*0080*/ 	.word	0x00002280


	//   ....[1]....
        /*0084*/ 	.word	0x00002310


	//   ....[2]....
        /*0088*/ 	.word	0x00002320


	//   ....[3]....
        /*008c*/ 	.word	0x00002370


	//   ....[4]....
        /*0090*/ 	.word	0x00003e30


	//   ....[5]....
        /*0094*/ 	.word	0x00003e80


	//   ....[6]....
        /*0098*/ 	.word	0x00003ea0


	//   ....[7]....
        /*009c*/ 	.word	0x00003ec0


	//   ....[8]....
        /*00a0*/ 	.word	0x000059c0


	//   ....[9]....
        /*00a4*/ 	.word	0x000059e0


	//   ....[10]....
        /*00a8*/ 	.word	0x00005a10


	//   ....[11]....
        /*00ac*/ 	.word	0x00005a20


	//   ....[12]....
        /*00b0*/ 	.word	0x000069b0


	//   ....[13]....
        /*00b4*/ 	.word	0x000069f0


	//   ....[14]....
        /*00b8*/ 	.word	0x00006a40


	//   ....[15]....
        /*00bc*/ 	.word	0x00006a60


	//----- nvinfo : EIATTR_EXIT_INSTR_OFFSETS
	.align		4
.L_264:
        /*00c0*/ 	.byte	0x04, 0x1c
        /*00c2*/ 	.short	(.L_266 - .L_265)


	//   ....[0]....
.L_265:
        /*00c4*/ 	.word	0x000002d0


	//   ....[1]....
        /*00c8*/ 	.word	0x000078d0


	//   ....[2]....
        /*00cc*/ 	.word	0x000079a0


	//   ....[3]....
        /*00d0*/ 	.word	0x00007f80


	//   ....[4]....
        /*00d4*/ 	.word	0x00008000


	//----- nvinfo : EIATTR_CTAIDZ_USED
	.align		4
.L_266:
        /*00d8*/ 	.byte	0x01, 0x04
	.zero		2


	//----- nvinfo : EIATTR_CRS_STACK_SIZE
	.align		4
        /*00dc*/ 	.byte	0x04, 0x1e
        /*00de*/ 	.short	(.L_268 - .L_267)
.L_267:
        /*00e0*/ 	.word	0x00000000
.L_268:


//--------------------- .nv.info._ZN5flash16flash_fwd_kernelI23Flash_fwd_kernel_traitsILi96ELi64ELi64ELi4ELb0ELb0EN7cutlass10bfloat16_tE19Flash_kernel_traitsILi96ELi64ELi64ELi4ES3_EELb0ELb1ELb0ELb0ELb0ELb0ELb0ELb0EEEvNS_16Flash_fwd_paramsE --------------------------
	.section	.nv.info._ZN5flash16flash_fwd_kernelI23Flash_fwd_kernel_traitsILi96ELi64ELi64ELi4ELb0ELb0EN7cutlass10bfloat16_tE19Flash_kernel_traitsILi96ELi64ELi64ELi4ES3_EELb0ELb1ELb0ELb0ELb0ELb0ELb0ELb0EEEvNS_16Flash_fwd_paramsE,"",@"SHT_CUDA_INFO"
	.sectionflags	@""
	.align	4


	//----- nvinfo : EIATTR_CUDA_API_VERSION
	.align		4
        /*0000*/ 	.byte	0x04, 0x37
        /*0002*/ 	.short	(.L_270 - .L_269)
.L_269:
        /*0004*/ 	.word	0x00000082


	//----- nvinfo : EIATTR_SW2861232_WAR
	.align		4
.L_270:
        /*0008*/ 	.byte	0x01, 0x35
	.zero		2


	//----- nvinfo : EIATTR_PARAM_CBANK
	.align		4
        /*000c*/ 	.byte	0x04, 0x0a
        /*000e*/ 	.short	(.L_272 - .L_271)
	.align		4
.L_271:
        /*0010*/ 	.word	index@(.nv.constant0._ZN5flash16flash_fwd_kernelI23Flash_fwd_kernel_traitsILi96ELi64ELi64ELi4ELb0ELb0EN7cutlass10bfloat16_tE19Flash_kernel_traitsILi96ELi64ELi64ELi4ES3_EELb0ELb1ELb0ELb0ELb0ELb0ELb0ELb0EEEvNS_16Flash_fwd_paramsE)
        /*0014*/ 	.short	0x0160
        /*0016*/ 	.short	0x01d0


	//----- nvinfo : EIATTR_CBANK_PARAM_SIZE
	.align		4
.L_272:
        /*0018*/ 	.byte	0x03, 0x19
        /*001a*/ 	.short	0x01d0


	//----- nvinfo : EIATTR_KPARAM_INFO
	.align		4
        /*001c*/ 	.byte	0x04, 0x17
        /*001e*/ 	.short	(.L_274 - .L_273)
.L_273:
        /*0020*/ 	.word	0x00000000
        /*0024*/ 	.short	0x0000
        /*0026*/ 	.short	0x0000
        /*0028*/ 	.byte	0x00, 0xf0, 0x41, 0x07


	//----- nvinfo : EIATTR_MAXREG_COUNT
	.align		4
.L_274:
        /*002c*/ 	.byte	0x03, 0x1b
        /*002e*/ 	.short	0x00ff


	//----- nvinfo : EIATTR_NUM_BARRIERS
	.align		4
        /*0030*/ 	.byte	0x02, 0x4c
        /*0032*/ 	.byte	0x01
	.zero		1


	//----- nvinfo : EIATTR_MERCURY_ISA_VERSION
	.align		4
        /*0034*/ 	.byte	0x03, 0x5f
        /*0036*/ 	.short	0x0000


	//----- nvinfo : EIATTR_COOP_GROUP_MASK_REGIDS
	.align		4
        /*0038*/ 	.byte	0x04, 0x29
        /*003a*/ 	.short	(.L_276 - .L_275)


	//   ....[0]....
.L_275:
        /*003c*/ 	.word	0xffffffff


	//   ....[1]....
        /*0040*/ 	.word	0xffffffff


	//   ....[2]....
        /*0044*/ 	.word	0xffffffff


	//   ....[3]....
        /*0048*/ 	.word	0xffffffff


	//   ....[4]....
        /*004c*/ 	.word	0xffffffff


	//   ....[5]....
        /*0050*/ 	.word	0xffffffff


	//   ....[6]....
        /*0054*/ 	.word	0xffffffff


	//   ....[7]....
        /*0058*/ 	.word	0xffffffff


	//   ....[8]....
        /*005c*/ 	.word	0xffffffff


	//   ....[9]....
        /*0060*/ 	.word	0xffffffff


	//   ....[10]....
        /*0064*/ 	.word	0xffffffff


	//   ....[11]....
        /*0068*/ 	.word	0xffffffff


	//   ....[12]....
        /*006c*/ 	.word	0xffffffff


	//   ....[13]....
        /*0070*/ 	.word	0xffffffff


	//   ....[14]....
        /*0074*/ 	.word	0xffffffff


	//   ....[15]....
        /*0078*/ 	.word	0xffffffff


	//----- nvinfo : EIATTR_COOP_GROUP_INSTR_OFFSETS
	.align		4
.L_276:
        /*007c*/ 	.byte	0x04, 0x28
        /*007e*/ 	.short	(.L_278 - .L_277)


	//   ....[0]....
.L_277:
        /*0080*/ 	.word	0x00002dd0


	//   ....[1]....
        /*0084*/ 	.word	0x00002de0


	//   ....[2]....
        /*0088*/ 	.word	0x00002e40


	//   ....[3]....
        /*008c*/ 	.word	0x00002e50


	//   ....[4]....
        /*0090*/ 	.word	0x00004d90


	//   ....[5]....
        /*0094*/ 	.word	0x00004dd0


	//   ....[6]....
        /*0098*/ 	.word	0x00004df0


	//   ....[7]....
        /*009c*/ 	.word	0x00004e10


	//   ....[8]....
        /*00a0*/ 	.word	0x00006ce0


	//   ....[9]....
        /*00a4*/ 	.word	0x00006cf0


	//   ....[10]....
        /*00a8*/ 	.word	0x00006d20


	//   ....[11]....
        /*00ac*/ 	.word	0x00006d30


	//   ....[12]....
        /*00b0*/ 	.word	0x00007cb0


	//   ....[13]....
        /*00b4*/ 	.word	0x00007cf0


	//   ....[14]....
        /*00b8*/ 	.word	0x00007d50


	//   ....[15]....
        /*00bc*/ 	.word	0x00007d60


	//----- nvinfo : EIATTR_EXIT_INSTR_OFFSETS
	.align		4
.L_278:
        /*00c0*/ 	.byte	0x04, 0x1c
        /*00c2*/ 	.short	(.L_280 - .L_279)


	//   ....[0]....
.L_279:
        /*00c4*/ 	.word	0x000002d0


	//   ....[1]....
        /*00c8*/ 	.word	0x00008c70


	//   ....[2]....
        /*00cc*/ 	.word	0x00008d60


	//   ....[3]....
        /*00d0*/ 	.word	0x00008d80


	//   ....[4]....
        /*00d4*/ 	.word	0x000093d0


	//   ....[5]....
        /*00d8*/ 	.word	0x00009450


	//----- nvinfo : EIATTR_CTAIDZ_USED
	.align		4
.L_280:
        /*00dc*/ 	.byte	0x01, 0x04
	.zero		2


	//----- nvinfo : EIATTR_CRS_STACK_SIZE
	.align		4
        /*00e0*/ 	.byte	0x04, 0x1e
        /*00e2*/ 	.short	(.L_282 - .L_281)
.L_281:
        /*00e4*/ 	.word	0x00000000
.L_282:


//--------------------- .nv.info._ZN5flash16flash_fwd_kernelI23Flash_fwd_kernel_traitsILi96ELi64ELi64ELi4ELb0ELb0EN7cutlass10bfloat16_tE19Flash_kernel_traitsILi96ELi64ELi64ELi4ES3_EELb0ELb1ELb0ELb1ELb0ELb0ELb0ELb0EEEvNS_16Flash_fwd_paramsE --------------------------
	.section	.nv.info._ZN5flash16flash_fwd_kernelI23Flash_fwd_kernel_traitsILi96ELi64ELi64ELi4ELb0ELb0EN7cutlass10bfloat16_tE19Flash_kernel_traitsILi96ELi64ELi64ELi4ES3_EELb0ELb1ELb0ELb1ELb0ELb0ELb0ELb0EEEvNS_16Flash_fwd_paramsE,"",@"SHT_CUDA_INFO"
	.sectionflags	@""
	.align	4


	//----- nvinfo : EIATTR_CUDA_API_VERSION
	.align		4
        /*0000*/ 	.byte	0x04, 0x37
        /*0002*/ 	.short	(.L_284 - .L_283)
.L_283:
        /*0004*/ 	.word	0x00000082


	//----- nvinfo : EIATTR_SW2861232_WAR
	.align		4
.L_284:
        /*0008*/ 	.byte	0x01, 0x35
	.zero		2


	//----- nvinfo : EIATTR_PARAM_CBANK
	.align		4
        /*000c*/ 	.byte	0x04, 0x0a
        /*000e*/ 	.short	(.L_286 - .L_285)
	.align		4
.L_285:
        /*0010*/ 	.word	index@(.nv.constant0._ZN5flash16flash_fwd_kernelI23Flash_fwd_kernel_traitsILi96ELi64ELi64ELi4ELb0ELb0EN7cutlass10bfloat16_tE19Flash_kernel_traitsILi96ELi64ELi64ELi4ES3_EELb0ELb1ELb0ELb1ELb0ELb0ELb0ELb0EEEvNS_16Flash_fwd_paramsE)
        /*0014*/ 	.short	0x0160
        /*0016*/ 	.short	0x01d0


	//----- nvinfo : EIATTR_CBANK_PARAM_SIZE
	.align		4
.L_286:
        /*0018*/ 	.byte	0x03, 0x19
        /*001a*/ 	.short	0x01d0


	//----- nvinfo : EIATTR_KPARAM_INFO
	.align		4
        /*001c*/ 	.byte	0x04, 0x17
        /*001e*/ 	.short	(.L_288 - .L_287)
.L_287:
        /*0020*/ 	.word	0x00000000
        /*0024*/ 	.short	0x0000
        /*0026*/ 	.short	0x0000
        /*0028*/ 	.byte	0x00, 0xf0, 0x41, 0x07


	//----- nvinfo : EIATTR_MAXREG_COUNT
	.align		4
.L_288:
        /*002c*/ 	.byte	0x03, 0x1b
        /*002e*/ 	.short	0x00ff


	//----- nvinfo : EIATTR_NUM_BARRIERS
	.align		4
        /*0030*/ 	.byte	0x02, 0x4c
        /*0032*/ 	.byte	0x01
	.zero		1


	//----- nvinfo : EIATTR_MERCURY_ISA_VERSION
	.align		4
        /*0034*/ 	.byte	0x03, 0x5f
        /*0036*/ 	.short	0x0000


	//----- nvinfo : EIATTR_COOP_GROUP_MASK_REGIDS
	.align		4
        /*0038*/ 	.byte	0x04, 0x29
        /*003a*/ 	.short	(.L_290 - .L_289)


	//   ....[0]....
.L_289:
        /*003c*/ 	.word	0xffffffff


	//   ....[1]....
        /*0040*/ 	.word	0xffffffff


	//   ....[2]....
        /*0044*/ 	.word	0xffffffff


	//   ....[3]....
        /*0048*/ 	.word	0xffffffff


	//   ....[4]....
        /*004c*/ 	.word	0xffffffff


	//   ....[5]....
        /*0050*/ 	.word	0xffffffff


	//   ....[6]....
        /*0054*/ 	.word	0xffffffff


	//   ....[7]....
        /*0058*/ 	.word	0xffffffff


	//   ....[8]....
        /*005c*/ 	.word	0xffffffff


	//   ....[9]....
        /*0060*/ 	.word	0xffffffff


	//   ....[10]....
        /*0064*/ 	.word	0xffffffff


	//   ....[11]....
        /*0068*/ 	.word	0xffffffff


	//   ....[12]....
        /*006c*/ 	.word	0xffffffff


	//   ....[13]....
        /*0070*/ 	.word	0xffffffff


	//   ....[14]....
        /*0074*/ 	.word	0xffffffff


	//   ....[15]....
        /*0078*/ 	.word	0xffffffff


	//----- nvinfo : EIATTR_COOP_GROUP_INSTR_OFFSETS
	.align		4
.L_290:
        /*007c*/ 	.byte	0x04, 0x28
        /*007e*/ 	.short	(.L_292 - .L_291)


	//   ....[0]....
.L_291:
        /*0080*/ 	.word	0x00003190


	//   ....[1]....
        /*0084*/ 	.word	0x00003220


	//   ....[2]....
        /*0088*/ 	.word	0x00003240


	//   ....[3]....
        /*008c*/ 	.word	0x000032a0


	//   ....[4]....
        /*0090*/ 	.word	0x000054a0


	//   ....[5]....
        /*0094*/ 	.word	0x000054b0


	//   ....[6]....
        /*0098*/ 	.word	0x000054e0


	//   ....[7]....
        /*009c*/ 	.word	0x000054f0


	//   ....[8]....
        /*00a0*/ 	.word	0x000077a0


	//   ....[9]....
        /*00a4*/ 	.word	0x000077c0


	//   ....[10]....
        /*00a8*/ 	.word	0x000077e0


	//   ....[11]....
        /*00ac*/ 	.word	0x00007800


	//   ....[12]....
        /*00b0*/ 	.word	0x00008790


	//   ....[13]....
        /*00b4*/ 	.word	0x000087d0


	//   ....[14]....
        /*00b8*/ 	.word	0x00008810


	//   ....[15]....
        /*00bc*/ 	.word	0x00008830


	//----- nvinfo : EIATTR_EXIT_INSTR_OFFSETS
	.align		4
.L_292:
        /*00c0*/ 	.byte	0x04, 0x1c
        /*00c2*/ 	.short	(.L_294 - .L_293)


	//   ....[0]....
.L_293:
        /*00c4*/ 	.word	0x000002d0


	//   ....[1]....
        /*00c8*/ 	.word	0x00009700


	//   ....[2]....
        /*00cc*/ 	.word	0x000097f0


	//   ....[3]....
        /*00d0*/ 	.word	0x00009810


	//   ....[4]....
        /*00d4*/ 	.word	0x00009e70


	//   ....[5]....
        /*00d8*/ 	.word	0x00009ef0


	//----- nvinfo : EIATTR_CTAIDZ_USED
	.align		4
.L_294:
        /*00dc*/ 	.byte	0x01, 0x04
	.zero		2


	//----- nvinfo : EIATTR_CRS_STACK_SIZE
	.align		4
        /*00e0*/ 	.byte	0x04, 0x1e
        /*00e2*/ 	.short	(.L_296 - .L_295)
.L_295:
        /*00e4*/ 	.word	0x00000000
.L_296:


//--------------------- .nv.info._ZN5flash16flash_fwd_kernelI23Flash_fwd_kernel_traitsILi96ELi128ELi64ELi4ELb0ELb0EN7cutlass10bfloat16_tE19Flash_kernel_traitsILi96ELi128ELi64ELi4ES3_EELb1ELb1ELb0ELb0ELb0ELb0ELb0ELb0EEEvNS_16Flash_fwd_paramsE --------------------------
	.section	.nv.info._ZN5flash16flash_fwd_kernelI23Flash_fwd_kernel_traitsILi96ELi128ELi64ELi4ELb0ELb0EN7cutlass10bfloat16_tE19Flash_kernel_traitsILi96ELi128ELi64ELi4ES3_EELb1ELb1ELb0ELb0ELb0ELb0ELb0ELb0EEEvNS_16Flash_fwd_paramsE,"",@"SHT_CUDA_INFO"
	.sectionflags	@""
	.align	4


	//----- nvinfo : EIATTR_CUDA_API_VERSION
	.align		4
        /*0000*/ 	.byte	0x04, 0x37
        /*0002*/ 	.short	(.L_298 - .L_297)
.L_297:
        /*0004*/ 	.word	0x00000082


	//----- nvinfo : EIATTR_SW2861232_WAR
	.align		4
.L_298:
        /*0008*/ 	.byte	0x01, 0x35
	.zero		2


	//----- nvinfo : EIATTR_PARAM_CBANK
	.align		4
        /*000c*/ 	.byte	0x04, 0x0a
        /*000e*/ 	.short	(.L_300 - .L_299)
	.align		4
.L_299:
        /*0010*/ 	.word	index@(.nv.constant0._ZN5flash16flash_fwd_kernelI23Flash_fwd_kernel_traitsILi96ELi128ELi64ELi4ELb0ELb0EN7cutlass10bfloat16_tE19Flash_kernel_traitsILi96ELi128ELi64ELi4ES3_EELb1ELb1ELb0ELb0ELb0ELb0ELb0ELb0EEEvNS_16Flash_fwd_paramsE)
        /*0014*/ 	.short	0x0160
        /*0016*/ 	.short	0x01d0


	//----- nvinfo : EIATTR_CBANK_PARAM_SIZE
	.align		4
.L_300:
        /*0018*/ 	.byte	0x03, 0x19
        /*001a*/ 	.short	0x01d0


	//----- nvinfo : EIATTR_KPARAM_INFO
	.align		4
        /*001c*/ 	.byte	0x04, 0x17
        /*001e*/ 	.short	(.L_302 - .L_301)
.L_301:
        /*0020*/ 	.word	0x00000000
        /*0024*/ 	.short	0x0000
        /*0026*/ 	.short	0x0000
        /*0028*/ 	.byte	0x00, 0xf0, 0x41, 0x07


	//----- nvinfo : EIATTR_MAXREG_COUNT
	.align		4
.L_302:
        /*002c*/ 	.byte	0x03, 0x1b
        /*002e*/ 	.short	0x00ff


	//----- nvinfo : EIATTR_NUM_BARRIERS
	.align		4
        /*0030*/ 	.byte	0x02, 0x4c
        /*0032*/ 	.byte	0x01
	.zero		1


	//----- nvinfo : EIATTR_ANNOTATIONS
	.align		4
        /*0034*/ 	.byte	0x04, 0x55
        /*0036*/ 	.short	(.L_304 - .L_303)


	//   ....[0]....
.L_303:
        /*0038*/ 	.word	0x00000001
        /*003c*/ 	.byte	0xc0, 0x85, 0x00, 0x00, 0x01, 0x00, 0x00, 0x00, 0x40, 0xac, 0x00, 0x00, 0x01, 0x00, 0x00, 0x00
        /*004c*/ 	.byte	0xe0, 0xca, 0x00, 0x00, 0x01, 0x00, 0x00, 0x00, 0x00, 0xcc, 0x00, 0x00, 0x01, 0x00, 0x00, 0x00
        /*005c*/ 	.byte	0xd0, 0xd4, 0x00, 0x00, 0x01, 0x00, 0x00, 0x00, 0x00, 0xd5, 0x00, 0x00, 0x01, 0x00, 0x00, 0x00
        /*006c*/ 	.byte	0x50, 0xd5, 0x00, 0x00, 0x01, 0x00, 0x00, 0x00, 0x60, 0xd5, 0x00, 0x00, 0x01, 0x00, 0x00, 0x00
        /*007c*/ 	.byte	0x00, 0xef, 0x00, 0x00, 0x01, 0x00, 0x00, 0x00, 0x20, 0xf0, 0x00, 0x00


	//----- nvinfo : EIATTR_MERCURY_ISA_VERSION
	.align		4
.L_304:
        /*0088*/ 	.byte	0x03, 0x5f
        /*008a*/ 	.short	0x0000


	//----- nvinfo : EIATTR_COOP_GROUP_MASK_REGIDS
	.align		4
        /*008c*/ 	.byte	0x04, 0x29
        /*008e*/ 	.short	(.L_306 - .L_305)


	//   ....[0]....
.L_305:
        /*0090*/ 	.word	0xffffffff


	//   ....[1]....
        /*0094*/ 	.word	0xffffffff


	//   ....[2]....
        /*0098*/ 	.word	0xffffffff


	//   ....[3]....
        /*009c*/ 	.word	0xffffffff


	//   ....[4]....
        /*00a0*/ 	.word	0xffffffff


	//   ....[5]....
        /*00a4*/ 	.word	0xffffffff


	//   ....[6]....
        /*00a8*/ 	.word	0xffffffff


	//   ....[7]....
        /*00ac*/ 	.word	0xffffffff


	//   ....[8]....
        /*00b0*/ 	.word	0xffffffff


	//   ....[9]....
        /*00b4*/ 	.word	0xffffffff


	//   ....[10]....
        /*00b8*/ 	.word	0xffffffff


	//   ....[11]....
        /*00bc*/ 	.word	0xffffffff


	//   ....[12]....
        /*00c0*/ 	.word	0xffffffff


	//   ....[13]....
        /*00c4*/ 	.word	0xffffffff


	//   ....[14]....
        /*00c8*/ 	.word	0xffffffff


	//   ....[15]....
        /*00cc*/ 	.word	0xffffffff


	//   ....[16]....
        /*00d0*/ 	.word	0xffffffff


	//   ....[17]....
        /*00d4*/ 	.word	0xffffffff


	//   ....[18]....
        /*00d8*/ 	.word	0xffffffff


	//   ....[19]....
        /*00dc*/ 	.word	0xffffffff


	//   ....[20]....
        /*00e0*/ 	.word	0xffffffff


	//   ....[21]....
        /*00e4*/ 	.word	0xffffffff


	//   ....[22]....
        /*00e8*/ 	.word	0xffffffff


	//   ....[23]....
        /*00ec*/ 	.word	0xffffffff


	//   ....[24]....
        /*00f0*/ 	.word	0xffffffff


	//   ....[25]....
        /*00f4*/ 	.word	0xffffffff


	//   ....[26]....
        /*00f8*/ 	.word	0xffffffff


	//   ....[27]....
        /*00fc*/ 	.word	0xffffffff


	//   ....[28]....
        /*0100*/ 	.word	0xffffffff


	//   ....[29]....
        /*0104*/ 	.word	0xffffffff


	//   ....[30]....
        /*0108*/ 	.word	0xffffffff


	//   ....[31]....
        /*010c*/ 	.word	0xffffffff


	//   ....[32]....
        /*0110*/ 	.word	0xffffffff


	//   ....[33]....
        /*0114*/ 	.word	0xffffffff


	//   ....[34]....
        /*0118*/ 	.word	0xffffffff


	//   ....[35]....
        /*011c*/ 	.word	0xffffffff


	//   ....[36]....
        /*0120*/ 	.word	0xffffffff


	//   ....[37]....
        /*0124*/ 	.word	0xffffffff


	//   ....[38]....
        /*0128*/ 	.word	0xffffffff


	//   ....[39]....
        /*012c*/ 	.word	0xffffffff


	//----- nvinfo : EIATTR_COOP_GROUP_INSTR_OFFSETS
	.align		4
.L_306:
        /*0130*/ 	.byte	0x04, 0x28
        /*0132*/ 	.short	(.L_308 - .L_307)


	//   ....[0]....
.L_307:
        /*0134*/ 	.word	0x00004190


	//   ....[1]....
        /*0138*/ 	.word	0x00004240


	//   ....[2]....
        /*013c*/ 	.word	0x000042e0


	//   ....[3]....
        /*0140*/ 	.word	0x00004430


	//   ....[4]....
        /*0144*/ 	.word	0x000049b0


	//   ....[5]....
        /*0148*/ 	.word	0x00004ab0


	//   ....[6]....
        /*014c*/ 	.word	0x00004bf0


	//   ....[7]....
        /*0150*/ 	.word	0x00004c90


	//   ....[8]....
        /*0154*/ 	.word	0x00008870


	//   ....[9]....
        /*0158*/ 	.word	0x00008a30


	//   ....[10]....
        /*015c*/ 	.word	0x00008ac0


	//   ....[11]....
        /*0160*/ 	.word	0x00008b90


	//   ....[12]....
        /*0164*/ 	.word	0x00008be0


	//   ....[13]....
        /*0168*/ 	.word	0x00008e50


	//   ....[14]....
        /*016c*/ 	.word	0x00008e90


	//   ....[15]....
        /*0170*/ 	.word	0x000090a0


	//   ....[16]....
        /*0174*/ 	.word	0x0000d7d0


	//   ....[17]....
        /*0178*/ 	.word	0x0000d8e0


	//   ....[18]....
        /*017c*/ 	.word	0x0000d980


	//   ....[19]....
        /*0180*/ 	.word	0x0000da50


	//   ....[20]....
        /*0184*/ 	.word	0x0000db20


	//   ....[21]....
        /*0188*/ 	.word	0x0000de40


	//   ....[22]....
        /*018c*/ 	.word	0x0000de80


	//   ....[23]....
        /*0190*/ 	.word	0x0000df50


	//   ....[24]....
        /*0194*/ 	.word	0x00011e30


	//   ....[25]....
        /*0198*/ 	.word	0x00011eb0


	//   ....[26]....
        /*019c*/ 	.word	0x00011fb0


	//   ....[27]....
        /*01a0*/ 	.word	0x00012000


	//   ....[28]....
        /*01a4*/ 	.word	0x00012040


	//   ....[29]....
        /*01a8*/ 	.word	0x00012170


	//   ....[30]....
        /*01ac*/ 	.word	0x000121e0


	//   ....[31]....
        /*01b0*/ 	.word	0x00012340


	//   ....[32]....
        /*01b4*/ 	.word	0x000150a0


	//   ....[33]....
        /*01b8*/ 	.word	0x000150e0


	//   ....[34]....
        /*01bc*/ 	.word	0x00015120


	//   ....[35]....
        /*01c0*/ 	.word	0x00015160


	//   ....[36]....
        /*01c4*/ 	.word	0x000151f0


	//   ....[37]....
        /*01c8*/ 	.word	0x00015220


	//   ....[38]....
        /*01cc*/ 	.word	0x00015260


	//   ....[39]....
        /*01d0*/ 	.word	0x00015370


	//----- nvinfo : EIATTR_EXIT_INSTR_OFFSETS
	.align		4
.L_308:
        /*01d4*/ 	.byte	0x04, 0x1c
        /*01d6*/ 	.short	(.L_310 - .L_309)


	//   ....[0]....
.L_309:
        /*01d8*/ 	.word	0x00000720


	//   ....[1]....
        /*01dc*/ 	.word	0x00016d50


	//   ....[2]....
        /*01e0*/ 	.word	0x00016e50


	//   ....[3]....
        /*01e4*/ 	.word	0x00016e70


	//   ....[4]....
        /*01e8*/ 	.word	0x000178f0


	//   ....[5]....
        /*01ec*/ 	.word	0x00017970


	//----- nvinfo : EIATTR_CTAIDZ_USED
	.align		4
.L_310:
        /*01f0*/ 	.byte	0x01, 0x04
	.zero		2


	//----- nvinfo : EIATTR_CRS_STACK_SIZE
	.align		4
        /*01f4*/ 	.byte	0x04, 0x1e
        /*01f6*/ 	.short	(.L_312 - .L_311)
.L_311:
        /*01f8*/ 	.word	0x00000000
.L_312:


//--------------------- .nv.info._ZN5flash16flash_fwd_kernelI23Flash_fwd_kernel_traitsILi96ELi128ELi64ELi4ELb0ELb0EN7cutlass10bfloat16_tE19Flash_kernel_traitsILi96ELi128ELi64ELi4ES3_EELb1ELb1ELb0ELb0ELb1ELb1ELb0ELb0EEEvNS_16Flash_fwd_paramsE --------------------------
	.section	.nv.info._ZN5flash16flash_fwd_kernelI23Flash_fwd_kernel_traitsILi96ELi128ELi64ELi4ELb0ELb0EN7cutlass10bfloat16_tE19Flash_kernel_traitsILi96ELi128ELi64ELi4ES3_EELb1ELb1ELb0ELb0ELb1ELb1ELb0ELb0EEEvNS_16Flash_fwd_paramsE,"",@"SHT_CUDA_INFO"
	.sectionflags	@""
	.align	4


	//----- nvinfo : EIATTR_CUDA_API_VERSION
	.align		4
        /*0000*/ 	.byte	0x04, 0x37
        /*0002*/ 	.short	(.L_314 - .L_313)
.L_313:
        /*0004*/ 	.word	0x00000082


	//----- nvinfo : EIATTR_SW2861232_WAR
	.align		4
.L_314:
        /*0008*/ 	.byte	0x01, 0x35
	.zero		2


	//----- nvinfo : EIATTR_PARAM_CBANK
	.align		4
        /*000c*/ 	.byte	0x04, 0x0a
        /*000e*/ 	.short	(.L_316 - .L_315)
	.align		4
.L_315:
        /*0010*/ 	.word	index@(.nv.constant0._ZN5flash16flash_fwd_kernelI23Flash_fwd_kernel_traitsILi96ELi128ELi64ELi4ELb0ELb0EN7cutlass10bfloat16_tE19Flash_kernel_traitsILi96ELi128ELi64ELi4ES3_EELb1ELb1ELb0ELb0ELb1ELb1ELb0ELb0EEEvNS_16Flash_fwd_paramsE)
        /*0014*/ 	.short	0x0160
        /*0016*/ 	.short	0x01d0


	//----- nvinfo : EIATTR_CBANK_PARAM_SIZE
	.align		4
.L_316:
        /*0018*/ 	.byte	0x03, 0x19
        /*001a*/ 	.short	0x01d0


	//----- nvinfo : EIATTR_KPARAM_INFO
	.align		4
        /*001c*/ 	.byte	0x04, 0x17
        /*001e*/ 	.short	(.L_318 - .L_317)
.L_317:
        /*0020*/ 	.word	0x00000000
        /*0024*/ 	.short	0x0000
        /*0026*/ 	.short	0x0000
        /*0028*/ 	.byte	0x00, 0xf0, 0x41, 0x07


	//----- nvinfo : EIATTR_MAXREG_COUNT
	.align		4
.L_318:
        /*002c*/ 	.byte	0x03, 0x1b
        /*002e*/ 	.short	0x00ff


	//----- nvinfo : EIATTR_NUM_BARRIERS
	.align		4
        /*0030*/ 	.byte	0x02, 0x4c
        /*0032*/ 	.byte	0x01
	.zero		1


	//----- nvinfo : EIATTR_ANNOTATIONS
	.align		4
        /*0034*/ 	.byte	0x04, 0x55
        /*0036*/ 	.short	(.L_320 - .L_319)


	//   ....[0]....
.L_319:
        /*0038*/ 	.word	0x00000001
        /*003c*/ 	.byte	0xf0, 0x6c, 0x00, 0x00, 0x01, 0x00, 0x00, 0x00, 0x30, 0x6d, 0x00, 0x00, 0x01, 0x00, 0x00, 0x00
        /*004c*/ 	.byte	0x50, 0x86, 0x00, 0x00, 0x01, 0x00, 0x00, 0x00, 0x60, 0x87, 0x00, 0x00


	//----- nvinfo : EIATTR_MERCURY_ISA_VERSION
	.align		4
.L_320:
        /*0058*/ 	.byte	0x03, 0x5f
        /*005a*/ 	.short	0x0000


	//----- nvinfo : EIATTR_COOP_GROUP_MASK_REGIDS
	.align		4
        /*005c*/ 	.byte	0x04, 0x29
        /*005e*/ 	.short	(.L_322 - .L_321)


	//   ....[0]....
.L_321:
        /*0060*/ 	.word	0xffffffff


	//   ....[1]....
        /*0064*/ 	.word	0xffffffff


	//   ....[2]....
        /*0068*/ 	.word	0xffffffff


	//   ....[3]....
        /*006c*/ 	.word	0xffffffff


	//   ....[4]....
        /*0070*/ 	.word	0xffffffff


	//   ....[5]....
        /*0074*/ 	.word	0xffffffff


	//   ....[6]....
        /*0078*/ 	.word	0xffffffff


	//   ....[7]....
        /*007c*/ 	.word	0xffffffff


	//   ....[8]....
        /*0080*/ 	.word	0xffffffff


	//   ....[9]....
        /*0084*/ 	.word	0xffffffff


	//   ....[10]....
        /*0088*/ 	.word	0xffffffff


	//   ....[11]....
        /*008c*/ 	.word	0xffffffff


	//   ....[12]....
        /*0090*/ 	.word	0xffffffff


	//   ....[13]....
        /*0094*/ 	.word	0xffffffff


	//   ....[14]....
        /*0098*/ 	.word	0xffffffff


	//   ....[15]....
        /*009c*/ 	.word	0xffffffff


	//   ....[16]....
        /*00a0*/ 	.word	0xffffffff


	//   ....[17]....
        /*00a4*/ 	.word	0xffffffff


	//   ....[18]....
        /*00a8*/ 	.word	0xffffffff


	//   ....[19]....
        /*00ac*/ 	.word	0xffffffff


	//   ....[20]....
        /*00b0*/ 	.word	0xffffffff


	//   ....[21]....
        /*00b4*/ 	.word	0xffffffff


	//   ....[22]....
        /*00b8*/ 	.word	0xffffffff


	//   ....[23]....
        /*00bc*/ 	.word	0xffffffff


	//   ....[24]....
        /*00c0*/ 	.word	0xffffffff


	//   ....[25]....
        /*00c4*/ 	.word	0xffffffff


	//   ....[26]....
        /*00c8*/ 	.word	0xffffffff


	//   ....[27]....
        /*00cc*/ 	.word	0xffffffff


	//   ....[28]....
        /*00d0*/ 	.word	0xffffffff


	//   ....[29]....
        /*00d4*/ 	.word	0xffffffff


	//   ....[30]....
        /*00d8*/ 	.word	0xffffffff


	//   ....[31]....
        /*00dc*/ 	.word	0xffffffff


	//----- nvinfo : EIATTR_COOP_GROUP_INSTR_OFFSETS
	.align		4
.L_322:
        /*00e0*/ 	.byte	0x04, 0x28
        /*00e2*/ 	.short	(.L_324 - .L_323)


	//   ....[0]....
.L_323:
        /*00e4*/ 	.word	0x000028e0


	//   ....[1]....
        /*00e8*/ 	.word	0x00002a00


	//   ....[2]....
        /*00ec*/ 	.word	0x00002a30


	//   ....[3]....
        /*00f0*/ 	.word	0x00002b80


	//   ....[4]....
        /*00f4*/ 	.word	0x000035f0


	//   ....[5]....
        /*00f8*/ 	.word	0x00003630


	//   ....[6]....
        /*00fc*/ 	.word	0x000037d0


	//   ....[7]....
        /*0100*/ 	.word	0x00003810


	//   ....[8]....
        /*0104*/ 	.word	0x00006f20


	//   ....[9]....
        /*0108*/ 	.word	0x00007090


	//   ....[10]....
        /*010c*/ 	.word	0x000070d0


	//   ....[11]....
        /*0110*/ 	.word	0x00007130


	//   ....[12]....
        /*0114*/ 	.word	0x00007260


	//   ....[13]....
        /*0118*/ 	.word	0x000072a0


	//   ....[14]....
        /*011c*/ 	.word	0x000072e0


	//   ....[15]....
        /*0120*/ 	.word	0x00007450


	//   ....[16]....
        /*0124*/ 	.word	0x0000b230


	//   ....[17]....
        /*0128*/ 	.word	0x0000b2b0


	//   ....[18]....
        /*012c*/ 	.word	0x0000b3b0


	//   ....[19]....
        /*0130*/ 	.word	0x0000b400


	//   ....[20]....
        /*0134*/ 	.word	0x0000b440


	//   ....[21]....
        /*0138*/ 	.word	0x0000b570


	//   ....[22]....
        /*013c*/ 	.word	0x0000b5e0


	//   ....[23]....
        /*0140*/ 	.word	0x0000b740


	//   ....[24]....
        /*0144*/ 	.word	0x0000e4a0


	//   ....[25]....
        /*0148*/ 	.word	0x0000e4e0


	//   ....[26]....
        /*014c*/ 	.word	0x0000e520


	//   ....[27]....
        /*0150*/ 	.word	0x0000e580


	//   ....[28]....
        /*0154*/ 	.word	0x0000e5a0


	//   ....[29]....
        /*0158*/ 	.word	0x0000e5c0


	//   ....[30]....
        /*015c*/ 	.word	0x0000e5d0


	//   ....[31]....
        /*0160*/ 	.word	0x0000e600


	//----- nvinfo : EIATTR_EXIT_INSTR_OFFSETS
	.align		4
.L_324:
        /*0164*/ 	.byte	0x04, 0x1c
        /*0166*/ 	.short	(.L_326 - .L_325)


	//   ....[0]....
.L_325:
        /*0168*/ 	.word	0x000004d0


	//   ....[1]....
        /*016c*/ 	.word	0x0000fd90


	//   ....[2]....
        /*0170*/ 	.word	0x00010480


	//   ....[3]....
        /*0174*/ 	.word	0x00010500


	//----- nvinfo : EIATTR_CTAIDZ_USED
	.align		4
.L_326:
        /*0178*/ 	.byte	0x01, 0x04
	.zero		2


	//----- nvinfo : EIATTR_CRS_STACK_SIZE
	.align		4
        /*017c*/ 	.byte	0x04, 0x1e
        /*017e*/ 	.short	(.L_328 - .L_327)
.L_327:
        /*0180*/ 	.word	0x00000000
.L_328:


//--------------------- .nv.info._ZN5flash16flash_fwd_kernelI23Flash_fwd_kernel_traitsILi96ELi128ELi64ELi4ELb0ELb0EN7cutlass10bfloat16_tE19Flash_kernel_traitsILi96ELi128ELi64ELi4ES3_EELb0ELb1ELb0ELb0ELb1ELb1ELb1ELb0EEEvNS_16Flash_fwd_paramsE --------------------------
	.section	.nv.info._ZN5flash16flash_fwd_kernelI23Flash_fwd_kernel_traitsILi96ELi128ELi64ELi4ELb0ELb0EN7cutlass10bfloat16_tE19Flash_kernel_traitsILi96ELi128ELi64ELi4ES3_EELb0ELb1ELb0ELb0ELb1ELb1ELb1ELb0EEEvNS_16Flash_fwd_paramsE,"",@"SHT_CUDA_INFO"
	.sectionflags	@""
	.align	4


	//----- nvinfo : EIATTR_CUDA_API_VERSION
	.align		4
        /*0000*/ 	.byte	0x04, 0x37
        /*0002*/ 	.short	(.L_330 - .L_329)
.L_329:
        /*0004*/ 	.word	0x00000082


	//----- nvinfo : EIATTR_SW2861232_WAR
	.align		4
.L_330:
        /*0008*/ 	.byte	0x01, 0x35
	.zero		2


	//----- nvinfo : EIATTR_PARAM_CBANK
	.align		4
        /*000c*/ 	.byte	0x04, 0x0a
        /*000e*/ 	.short	(.L_332 - .L_331)
	.align		4
.L_331:
        /*0010*/ 	.word	index@(.nv.constant0._ZN5flash16flash_fwd_kernelI23Flash_fwd_kernel_traitsILi96ELi128ELi64ELi4ELb0ELb0EN7cutlass10bfloat16_tE19Flash_kernel_traitsILi96ELi128ELi64ELi4ES3_EELb0ELb1ELb0ELb0ELb1ELb1ELb1ELb0EEEvNS_16Flash_fwd_paramsE)
        /*0014*/ 	.short	0x0160
        /*0016*/ 	.short	0x01d0


	//----- nvinfo : EIATTR_CBANK_PARAM_SIZE
	.align		4
.L_332:
        /*0018*/ 	.byte	0x03, 0x19
        /*001a*/ 	.short	0x01d0


	//----- nvinfo : EIATTR_KPARAM_INFO
	.align		4
        /*001c*/ 	.byte	0x04, 0x17
        /*001e*/ 	.short	(.L_334 - .L_333)
.L_333:
        /*0020*/ 	.word	0x00000000
        /*0024*/ 	.short	0x0000
        /*0026*/ 	.short	0x0000
        /*0028*/ 	.byte	0x00, 0xf0, 0x41, 0x07


	//----- nvinfo : EIATTR_MAXREG_COUNT
	.align		4
.L_334:
        /*002c*/ 	.byte	0x03, 0x1b
        /*002e*/ 	.short	0x00ff


	//----- nvinfo : EIATTR_NUM_BARRIERS
	.align		4
        /*0030*/ 	.byte	0x02, 0x4c
        /*0032*/ 	.byte	0x01
	.zero		1


	//----- nvinfo : EIATTR_ANNOTATIONS
	.align		4
        /*0034*/ 	.byte	0x04, 0x55
        /*0036*/ 	.short	(.L_336 - .L_335)


	//   ....[0]....
.L_335:
        /*0038*/ 	.word	0x00000001
        /*003c*/ 	.byte	0x60, 0x03, 0x00, 0x00, 0x01, 0x00, 0x00, 0x00, 0xb0, 0x04, 0x00, 0x00, 0x01, 0x00, 0x00, 0x00
        /* <DEDUP_REMOVED lines=22> */
        /*01ac*/ 	.byte	0x80, 0xe0, 0x00, 0x00, 0x01, 0x00, 0x00, 0x00, 0xb0, 0xe0, 0x00, 0x00


	//----- nvinfo : EIATTR_MERCURY_ISA_VERSION
	.align		4
.L_336:
        /*01b8*/ 	.byte	0x03, 0x5f
        /*01ba*/ 	.short	0x0000


	//----- nvinfo : EIATTR_COOP_GROUP_MASK_REGIDS
	.align		4
        /*01bc*/ 	.byte	0x04, 0x29
        /*01be*/ 	.short	(.L_338 - .L_337)


	//   ....[0]....
.L_337:
        /*01c0*/ 	.word	0xffffffff


	//   ....[1]....
        /*01c4*/ 	.word	0xffffffff


	//   ....[2]....
        /*01c8*/ 	.word	0xffffffff


	//   ....[3]....
        /*01cc*/ 	.word	0xffffffff


	//   ....[4]....
        /*01d0*/ 	.word	0xffffffff


	//   ....[5]....
        /*01d4*/ 	.word	0xffffffff


	//   ....[6]....
        /*01d8*/ 	.word	0xffffffff


	//   ....[7]....
        /*01dc*/ 	.word	0xffffffff


	//   ....[8]....
        /*01e0*/ 	.word	0xffffffff


	//   ....[9]....
        /*01e4*/ 	.word	0xffffffff


	//   ....[10]....
        /*01e8*/ 	.word	0xffffffff


	//   ....[11]....
        /*01ec*/ 	.word	0xffffffff


	//   ....[12]....
        /*01f0*/ 	.word	0xffffffff


	//   ....[13]....
        /*01f4*/ 	.word	0xffffffff


	//   ....[14]....
        /*01f8*/ 	.word	0xffffffff


	//   ....[15]....
        /*01fc*/ 	.word	0xffffffff


	//   ....[16]....
        /*0200*/ 	.word	0xffffffff


	//   ....[17]....
        /*0204*/ 	.word	0xffffffff


	//   ....[18]....
        /*0208*/ 	.word	0xffffffff


	//   ....[19]....
        /*020c*/ 	.word	0xffffffff


	//   ....[20]....
        /*0210*/ 	.word	0xffffffff


	//   ....[21]....
        /*0214*/ 	.word	0xffffffff


	//   ....[22]....
        /*0218*/ 	.word	0xffffffff


	//   ....[23]....
        /*021c*/ 	.word	0xffffffff


	//   ....[24]....
        /*0220*/ 	.word	0xffffffff


	//   ....[25]....
        /*0224*/ 	.word	0xffffffff


	//   ....[26]....
        /*0228*/ 	.word	0xffffffff


	//   ....[27]....
        /*022c*/ 	.word	0xffffffff


	//   ....[28]....
        /*0230*/ 	.word	0xffffffff


	//   ....[29]....
        /*0234*/ 	.word	0xffffffff


	//   ....[30]....
        /*0238*/ 	.word	0xffffffff


	//   ....[31]....
        /*023c*/ 	.word	0xffffffff


	//----- nvinfo : EIATTR_COOP_GROUP_INSTR_OFFSETS
	.align		4
.L_338:
        /*0240*/ 	.byte	0x04, 0x28
        /*0242*/ 	.short	(.L_340 - .L_339)


	//   ....[0]....
.L_339:
        /*0244*/ 	.word	0x00002c10


	//   ....[1]....
        /*0248*/ 	.word	0x00002dd0


	//   ....[2]....
        /*024c*/ 	.word	0x00002e60


	//   ....[3]....
        /*0250*/ 	.word	0x00003010


	//   ....[4]....
        /*0254*/ 	.word	0x00003050


	//   ....[5]....
        /*0258*/ 	.word	0x000031c0


	//   ....[6]....
        /*025c*/ 	.word	0x00003200


	//   ....[7]....
        /*0260*/ 	.word	0x000032f0


	//   ....[8]....
        /*0264*/ 	.word	0x000069f0


	//   ....[9]....
        /*0268*/ 	.word	0x00006ae0


	//   ....[10]....
        /*026c*/ 	.word	0x00006b10


	//   ....[11]....
        /*0270*/ 	.word	0x00006be0


	//   ....[12]....
        /*0274*/ 	.word	0x00006c80


	//   ....[13]....
        /*0278*/ 	.word	0x00006d80


	//   ....[14]....
        /*027c*/ 	.word	0x00006df0


	//   ....[15]....
        /*0280*/ 	.word	0x00006ee0


	//   ....[16]....
        /*0284*/ 	.word	0x0000a770


	//   ....[17]....
        /*0288*/ 	.word	0x0000a8f0


	//   ....[18]....
        /*028c*/ 	.word	0x0000a930


	//   ....[19]....
        /*0290*/ 	.word	0x0000a950


	//   ....[20]....
        /*0294*/ 	.word	0x0000a970


	//   ....[21]....
        /*0298*/ 	.word	0x0000a9a0


	//   ....[22]....
        /*029c*/ 	.word	0x0000a9e0


	//   ....[23]....
        /*02a0*/ 	.word	0x0000aa10


	//   ....[24]....
        /*02a4*/ 	.word	0x0000cac0


	//   ....[25]....
        /*02a8*/ 	.word	0x0000cad0


	//   ....[26]....
        /*02ac*/ 	.word	0x0000cae0


	//   ....[27]....
        /*02b0*/ 	.word	0x0000caf0


	//   ....[28]....
        /*02b4*/ 	.word	0x0000cb20


	//   ....[29]....
        /*02b8*/ 	.word	0x0000cb40


	//   ....[30]....
        /*02bc*/ 	.word	0x0000cbb0


	//   ....[31]....
        /*02c0*/ 	.word	0x0000cbf0


	//----- nvinfo : EIATTR_EXIT_INSTR_OFFSETS
	.align		4
.L_340:
        /*02c4*/ 	.byte	0x04, 0x1c
        /*02c6*/ 	.short	(.L_342 - .L_341)


	//   ....[0]....
.L_341:
        /*02c8*/ 	.word	0x00000170


	//   ....[1]....
        /*02cc*/ 	.word	0x0000e300


	//   ....[2]....
        /*02d0*/ 	.word	0x0000e980


	//   ....[3]....
        /*02d4*/ 	.word	0x0000ea00


	//----- nvinfo : EIATTR_CTAIDZ_USED
	.align		4
.L_342:
        /*02d8*/ 	.byte	0x01, 0x04
	.zero		2


	//----- nvinfo : EIATTR_CRS_STACK_SIZE
	.align		4
        /*02dc*/ 	.byte	0x04, 0x1e
        /*02de*/ 	.short	(.L_344 - .L_343)
.L_343:
        /*02e0*/ 	.word	0x00000000
.L_344:


//--------------------- .nv.info._ZN5flash16flash_fwd_kernelI23Flash_fwd_kernel_traitsILi96ELi128ELi64ELi4ELb0ELb0EN7cutlass10bfloat16_tE19Flash_kernel_traitsILi96ELi128ELi64ELi4ES3_EELb1ELb1ELb0ELb0ELb0ELb1ELb0ELb0EEEvNS_16Flash_fwd_paramsE --------------------------
	.section	.nv.info._ZN5flash16flash_fwd_kernelI23Flash_fwd_kernel_traitsILi96ELi128ELi64ELi4ELb0ELb0EN7cutlass10bfloat16_tE19Flash_kernel_traitsILi96ELi128ELi64ELi4ES3_EELb1ELb1ELb0ELb0ELb0ELb1ELb0ELb0EEEvNS_16Flash_fwd_paramsE,"",@"SHT_CUDA_INFO"
	.sectionflags	@""
	.align	4


	//----- nvinfo : EIATTR_CUDA_API_VERSION
	.align		4
        /*0000*/ 	.byte	0x04, 0x37
        /*0002*/ 	.short	(.L_346 - .L_345)
.L_345:
        /*0004*/ 	.word	0x00000082


	//----- nvinfo : EIATTR_SW2861232_WAR
	.align		4
.L_346:
        /*0008*/ 	.byte	0x01, 0x35
	.zero		2


	//----- nvinfo : EIATTR_PARAM_CBANK
	.align		4
        /*000c*/ 	.byte	0x04, 0x0a
        /*000e*/ 	.short	(.L_348 - .L_347)
	.align		4
.L_347:
        /*0010*/ 	.word	index@(.nv.constant0._ZN5flash16flash_fwd_kernelI23Flash_fwd_kernel_traitsILi96ELi128ELi64ELi4ELb0ELb0EN7cutlass10bfloat16_tE19Flash_kernel_traitsILi96ELi128ELi64ELi4ES3_EELb1ELb1ELb0ELb0ELb0ELb1ELb0ELb0EEEvNS_16Flash_fwd_paramsE)
        /*0014*/ 	.short	0x0160
        /*0016*/ 	.short	0x01d0


	//----- nvinfo : EIATTR_CBANK_PARAM_SIZE
	.align		4
.L_348:
        /*0018*/ 	.byte	0x03, 0x19
        /*001a*/ 	.short	0x01d0


	//----- nvinfo : EIATTR_KPARAM_INFO
	.align		4
        /*001c*/ 	.byte	0x04, 0x17
        /*001e*/ 	.short	(.L_350 - .L_349)
.L_349:
        /*0020*/ 	.word	0x00000000
        /*0024*/ 	.short	0x0000
        /*0026*/ 	.short	0x0000
        /*0028*/ 	.byte	0x00, 0xf0, 0x41, 0x07


	//----- nvinfo : EIATTR_MAXREG_COUNT
	.align		4
.L_350:
        /*002c*/ 	.byte	0x03, 0x1b
        /*002e*/ 	.short	0x00ff


	//----- nvinfo : EIATTR_NUM_BARRIERS
	.align		4
        /*0030*/ 	.byte	0x02, 0x4c
        /*0032*/ 	.byte	0x01
	.zero		1


	//----- nvinfo : EIATTR_ANNOTATIONS
	.align		4
        /*0034*/ 	.byte	0x04, 0x55
        /*0036*/ 	.short	(.L_352 - .L_351)


	//   ....[0]....
.L_351:
        /* <DEDUP_REMOVED lines=28> */


	//----- nvinfo : EIATTR_MERCURY_ISA_VERSION
	.align		4
.L_352:
        /*01e8*/ 	.byte	0x03, 0x5f
        /*01ea*/ 	.short	0x0000


	//----- nvinfo : EIATTR_COOP_GROUP_MASK_REGIDS
	.align		4
        /*01ec*/ 	.byte	0x04, 0x29
        /*01ee*/ 	.short	(.L_354 - .L_353)


	//   ....[0]....
.L_353:
        /*01f0*/ 	.word	0xffffffff


	//   ....[1]....
        /*01f4*/ 	.word	0xffffffff


	//   ....[2]....
        /*01f8*/ 	.word	0xffffffff


	//   ....[3]....
        /*01fc*/ 	.word	0xffffffff


	//   ....[4]....
        /*0200*/ 	.word	0xffffffff


	//   ....[5]....
        /*0204*/ 	.word	0xffffffff


	//   ....[6]....
        /*0208*/ 	.word	0xffffffff


	//   ....[7]....
        /*020c*/ 	.word	0xffffffff


	//   ....[8]....
        /*0210*/ 	.word	0xffffffff


	//   ....[9]....
        /*0214*/ 	.word	0xffffffff


	//   ....[10]....
        /*0218*/ 	.word	0xffffffff


	//   ....[11]....
        /*021c*/ 	.word	0xffffffff


	//   ....[12]....
        /*0220*/ 	.word	0xffffffff


	//   ....[13]....
        /*0224*/ 	.word	0xffffffff


	//   ....[14]....
        /*0228*/ 	.word	0xffffffff


	//   ....[15]....
        /*022c*/ 	.word	0xffffffff


	//   ....[16]....
        /*0230*/ 	.word	0xffffffff


	//   ....[17]....
        /*0234*/ 	.word	0xffffffff


	//   ....[18]....
        /*0238*/ 	.word	0xffffffff


	//   ....[19]....
        /*023c*/ 	.word	0xffffffff


	//   ....[20]....
        /*0240*/ 	.word	0xffffffff


	//   ....[21]....
        /*0244*/ 	.word	0xffffffff


	//   ....[22]....
        /*0248*/ 	.word	0xffffffff


	//   ....[23]....
        /*024c*/ 	.word	0xffffffff


	//   ....[24]....
        /*0250*/ 	.word	0xffffffff


	//   ....[25]....
        /*0254*/ 	.word	0xffffffff


	//   ....[26]....
        /*0258*/ 	.word	0xffffffff


	//   ....[27]....
        /*025c*/ 	.word	0xffffffff


	//   ....[28]....
        /*0260*/ 	.word	0xffffffff


	//   ....[29]....
        /*0264*/ 	.word	0xffffffff


	//   ....[30]....
        /*0268*/ 	.word	0xffffffff


	//   ....[31]....
        /*026c*/ 	.word	0xffffffff


	//   ....[32]....
        /*0270*/ 	.word	0xffffffff


	//   ....[33]....
        /*0274*/ 	.word	0xffffffff


	//   ....[34]....
        /*0278*/ 	.word	0xffffffff


	//   ....[35]....
        /*027c*/ 	.word	0xffffffff


	//   ....[36]....
        /*0280*/ 	.word	0xffffffff


	//   ....[37]....
        /*0284*/ 	.word	0xffffffff


	//   ....[38]....
        /*0288*/ 	.word	0xffffffff


	//   ....[39]....
        /*028c*/ 	.word	0xffffffff


	//----- nvinfo : EIATTR_COOP_GROUP_INSTR_OFFSETS
	.align		4
.L_354:
        /*0290*/ 	.byte	0x04, 0x28
        /*0292*/ 	.short	(.L_356 - .L_355)


	//   ....[0]....
.L_355:
        /*0294*/ 	.word	0x00003450


	//   ....[1]....
        /*0298*/ 	.word	0x00003520


	//   ....[2]....
        /*029c*/ 	.word	0x00003560


	//   ....[3]....
        /*02a0*/ 	.word	0x00003670


	//   ....[4]....
        /*02a4*/ 	.word	0x00003c20


	//   ....[5]....
        /*02a8*/ 	.word	0x00003c30


	//   ....[6]....
        /*02ac*/ 	.word	0x00003d30


	//   ....[7]....
        /*02b0*/ 	.word	0x00003fe0


	//   ....[8]....
        /*02b4*/ 	.word	0x000080f0


	//   ....[9]....
        /*02b8*/ 	.word	0x000082e0


	//   ....[10]....
        /*02bc*/ 	.word	0x00008300


	//   ....[11]....
        /*02c0*/ 	.word	0x00008450


	//   ....[12]....
        /*02c4*/ 	.word	0x000084f0


	//   ....[13]....
        /*02c8*/ 	.word	0x000085c0


	//   ....[14]....
        /*02cc*/ 	.word	0x000085f0


	//   ....[15]....
        /*02d0*/ 	.word	0x00008760


	//   ....[16]....
        /*02d4*/ 	.word	0x0000cb30


	//   ....[17]....
        /*02d8*/ 	.word	0x0000cc80


	//   ....[18]....
        /*02dc*/ 	.word	0x0000ceb0


	//   ....[19]....
        /*02e0*/ 	.word	0x0000d060


	//   ....[20]....
        /*02e4*/ 	.word	0x0000d090


	//   ....[21]....
        /*02e8*/ 	.word	0x0000d0f0


	//   ....[22]....
        /*02ec*/ 	.word	0x0000d180


	//   ....[23]....
        /*02f0*/ 	.word	0x0000d310


	//   ....[24]....
        /*02f4*/ 	.word	0x00011090


	//   ....[25]....
        /*02f8*/ 	.word	0x000110f0


	//   ....[26]....
        /*02fc*/ 	.word	0x00011110


	//   ....[27]....
        /*0300*/ 	.word	0x00011130


	//   ....[28]....
        /*0304*/ 	.word	0x00011160


	//   ....[29]....
        /*0308*/ 	.word	0x000111a0


	//   ....[30]....
        /*030c*/ 	.word	0x000117b0


	//   ....[31]....
        /*0310*/ 	.word	0x000118d0


	//   ....[32]....
        /*0314*/ 	.word	0x00014240


	//   ....[33]....
        /*0318*/ 	.word	0x00014270


	//   ....[34]....
        /*031c*/ 	.word	0x000142b0


	//   ....[35]....
        /*0320*/ 	.word	0x00014340


	//   ....[36]....
        /*0324*/ 	.word	0x00014370


	//   ....[37]....
        /*0328*/ 	.word	0x00014a90


	//   ....[38]....
        /*032c*/ 	.word	0x00014ab0


	//   ....[39]....
        /*0330*/ 	.word	0x00014ad0


	//----- nvinfo : EIATTR_EXIT_INSTR_OFFSETS
	.align		4
.L_356:
        /*0334*/ 	.byte	0x04, 0x1c
        /*0336*/ 	.short	(.L_358 - .L_357)


	//   ....[0]....
.L_357:
        /*0338*/ 	.word	0x00000730


	//   ....[1]....
        /*033c*/ 	.word	0x00015d60


	//   ....[2]....
        /*0340*/ 	.word	0x00015e40


	//   ....[3]....
        /*0344*/ 	.word	0x000167e0


	//   ....[4]....
        /*0348*/ 	.word	0x00016860


	//----- nvinfo : EIATTR_CTAIDZ_USED
	.align		4
.L_358:
        /*034c*/ 	.byte	0x01, 0x04
	.zero		2


	//----- nvinfo : EIATTR_CRS_STACK_SIZE
	.align		4
        /*0350*/ 	.byte	0x04, 0x1e
        /*0352*/ 	.short	(.L_360 - .L_359)
.L_359:
        /*0354*/ 	.word	0x00000000
.L_360:


//--------------------- .nv.info._ZN5flash16flash_fwd_kernelI23Flash_fwd_kernel_traitsILi96ELi128ELi64ELi4ELb0ELb0EN7cutlass10bfloat16_tE19Flash_kernel_traitsILi96ELi128ELi64ELi4ES3_EELb0ELb1ELb0ELb0ELb0ELb1ELb1ELb0EEEvNS_16Flash_fwd_paramsE --------------------------
	.section	.nv.info._ZN5flash16flash_fwd_kernelI23Flash_fwd_kernel_traitsILi96ELi128ELi64ELi4ELb0ELb0EN7cutlass10bfloat16_tE19Flash_kernel_traitsILi96ELi128ELi64ELi4ES3_EELb0ELb1ELb0ELb0ELb0ELb1ELb1ELb0EEEvNS_16Flash_fwd_paramsE,"",@"SHT_CUDA_INFO"
	.sectionflags	@""
	.align	4


	//----- nvinfo : EIATTR_CUDA_API_VERSION
	.align		4
        /*0000*/ 	.byte	0x04, 0x37
        /*0002*/ 	.short	(.L_362 - .L_361)
.L_361:
        /*0004*/ 	.word	0x00000082


	//----- nvinfo : EIATTR_SW2861232_WAR
	.align		4
.L_362:
        /*0008*/ 	.byte	0x01, 0x35
	.zero		2


	//----- nvinfo : EIATTR_PARAM_CBANK
	.align		4
        /*000c*/ 	.byte	0x04, 0x0a
        /*000e*/ 	.short	(.L_364 - .L_363)
	.align		4
.L_363:
        /*0010*/ 	.word	index@(.nv.constant0._ZN5flash16flash_fwd_kernelI23Flash_fwd_kernel_traitsILi96ELi128ELi64ELi4ELb0ELb0EN7cutlass10bfloat16_tE19Flash_kernel_traitsILi96ELi128ELi64ELi4ES3_EELb0ELb1ELb0ELb0ELb0ELb1ELb1ELb0EEEvNS_16Flash_fwd_paramsE)
        /*0014*/ 	.short	0x0160
        /*0016*/ 	.short	0x01d0


	//----- nvinfo : EIATTR_CBANK_PARAM_SIZE
	.align		4
.L_364:
        /*0018*/ 	.byte	0x03, 0x19
        /*001a*/ 	.short	0x01d0


	//----- nvinfo : EIATTR_KPARAM_INFO
	.align		4
        /*001c*/ 	.byte	0x04, 0x17
        /*001e*/ 	.short	(.L_366 - .L_365)
.L_365:
        /*0020*/ 	.word	0x00000000
        /*0024*/ 	.short	0x0000
        /*0026*/ 	.short	0x0000
        /*0028*/ 	.byte	0x00, 0xf0, 0x41, 0x07


	//----- nvinfo : EIATTR_MAXREG_COUNT
	.align		4
.L_366:
        /*002c*/ 	.byte	0x03, 0x1b
        /*002e*/ 	.short	0x00ff


	//----- nvinfo : EIATTR_NUM_BARRIERS
	.align		4
        /*0030*/ 	.byte	0x02, 0x4c
        /*0032*/ 	.byte	0x01
	.zero		1


	//----- nvinfo : EIATTR_ANNOTATIONS
	.align		4
        /*0034*/ 	.byte	0x04, 0x55
        /*0036*/ 	.short	(.L_368 - .L_367)


	//   ....[0]....
.L_367:
        /* <DEDUP_REMOVED lines=34> */
        /*024c*/ 	.byte	0x80, 0x30, 0x01, 0x00


	//----- nvinfo : EIATTR_MERCURY_ISA_VERSION
	.align		4
.L_368:
        /*0250*/ 	.byte	0x03, 0x5f
        /*0252*/ 	.short	0x0000


	//----- nvinfo : EIATTR_COOP_GROUP_MASK_REGIDS
	.align		4
        /*0254*/ 	.byte	0x04, 0x29
        /*0256*/ 	.short	(.L_370 - .L_369)


	//   ....[0]....
.L_369:
        /*0258*/ 	.word	0xffffffff


	//   ....[1]....
        /*025c*/ 	.word	0xffffffff


	//   ....[2]....
        /*0260*/ 	.word	0xffffffff


	//   ....[3]....
        /*0264*/ 	.word	0xffffffff


	//   ....[4]....
        /*0268*/ 	.word	0xffffffff


	//   ....[5]....
        /*026c*/ 	.word	0xffffffff


	//   ....[6]....
        /*0270*/ 	.word	0xffffffff


	//   ....[7]....
        /*0274*/ 	.word	0xffffffff


	//   ....[8]....
        /*0278*/ 	.word	0xffffffff


	//   ....[9]....
        /*027c*/ 	.word	0xffffffff


	//   ....[10]....
        /*0280*/ 	.word	0xffffffff


	//   ....[11]....
        /*0284*/ 	.word	0xffffffff


	//   ....[12]....
        /*0288*/ 	.word	0xffffffff


	//   ....[13]....
        /*028c*/ 	.word	0xffffffff


	//   ....[14]....
        /*0290*/ 	.word	0xffffffff


	//   ....[15]....
        /*0294*/ 	.word	0xffffffff


	//   ....[16]....
        /*0298*/ 	.word	0xffffffff


	//   ....[17]....
        /*029c*/ 	.word	0xffffffff


	//   ....[18]....
        /*02a0*/ 	.word	0xffffffff


	//   ....[19]....
        /*02a4*/ 	.word	0xffffffff


	//   ....[20]....
        /*02a8*/ 	.word	0xffffffff


	//   ....[21]....
        /*02ac*/ 	.word	0xffffffff


	//   ....[22]....
        /*02b0*/ 	.word	0xffffffff


	//   ....[23]....
        /*02b4*/ 	.word	0xffffffff


	//   ....[24]....
        /*02b8*/ 	.word	0xffffffff


	//   ....[25]....
        /*02bc*/ 	.word	0xffffffff


	//   ....[26]....
        /*02c0*/ 	.word	0xffffffff


	//   ....[27]....
        /*02c4*/ 	.word	0xffffffff


	//   ....[28]....
        /*02c8*/ 	.word	0xffffffff


	//   ....[29]....
        /*02cc*/ 	.word	0xffffffff


	//   ....[30]....
        /*02d0*/ 	.word	0xffffffff


	//   ....[31]....
        /*02d4*/ 	.word	0xffffffff


	//   ....[32]....
        /*02d8*/ 	.word	0xffffffff


	//   ....[33]....
        /*02dc*/ 	.word	0xffffffff


	//   ....[34]....
        /*02e0*/ 	.word	0xffffffff


	//   ....[35]....
        /*02e4*/ 	.word	0xffffffff


	//   ....[36]....
        /*02e8*/ 	.word	0xffffffff


	//   ....[37]....
        /*02ec*/ 	.word	0xffffffff


	//   ....[38]....
        /*02f0*/ 	.word	0xffffffff


	//   ....[39]....
        /*02f4*/ 	.word	0xffffffff


	//----- nvinfo : EIATTR_COOP_GROUP_INSTR_OFFSETS
	.align		4
.L_370:
        /*02f8*/ 	.byte	0x04, 0x28
        /*02fa*/ 	.short	(.L_372 - .L_371)


	//   ....[0]....
.L_371:
        /*02fc*/ 	.word	0x00003590


	//   ....[1]....
        /*0300*/ 	.word	0x00003680


	//   ....[2]....
        /*0304*/ 	.word	0x000036b0


	//   ....[3]....
        /*0308*/ 	.word	0x00003780


	//   ....[4]....
        /*030c*/ 	.word	0x000037b0


	//   ....[5]....
        /*0310*/ 	.word	0x00003890


	//   ....[6]....
        /*0314*/ 	.word	0x000038d0


	//   ....[7]....
        /*0318*/ 	.word	0x00003960


	//   ....[8]....
        /*031c*/ 	.word	0x00006ef0


	//   ....[9]....
        /*0320*/ 	.word	0x00006fd0


	//   ....[10]....
        /*0324*/ 	.word	0x00007000


	//   ....[11]....
        /*0328*/ 	.word	0x000070e0


	//   ....[12]....
        /*032c*/ 	.word	0x00007170


	//   ....[13]....
        /*0330*/ 	.word	0x000071f0


	//   ....[14]....
        /*0334*/ 	.word	0x00007260


	//   ....[15]....
        /*0338*/ 	.word	0x00007380


	//   ....[16]....
        /*033c*/ 	.word	0x0000b430


	//   ....[17]....
        /*0340*/ 	.word	0x0000b510


	//   ....[18]....
        /*0344*/ 	.word	0x0000b540


	//   ....[19]....
        /*0348*/ 	.word	0x0000b610


	//   ....[20]....
        /*034c*/ 	.word	0x0000b6c0


	//   ....[21]....
        /*0350*/ 	.word	0x0000b760


	//   ....[22]....
        /*0354*/ 	.word	0x0000b800


	//   ....[23]....
        /*0358*/ 	.word	0x0000b840


	//   ....[24]....
        /*035c*/ 	.word	0x0000ef70


	//   ....[25]....
        /*0360*/ 	.word	0x0000f0f0


	//   ....[26]....
        /*0364*/ 	.word	0x0000f130


	//   ....[27]....
        /*0368*/ 	.word	0x0000f150


	//   ....[28]....
        /*036c*/ 	.word	0x0000f170


	//   ....[29]....
        /*0370*/ 	.word	0x0000f1a0


	//   ....[30]....
        /*0374*/ 	.word	0x0000f1e0


	//   ....[31]....
        /*0378*/ 	.word	0x0000f210


	//   ....[32]....
        /*037c*/ 	.word	0x00011260


	//   ....[33]....
        /*0380*/ 	.word	0x00011270


	//   ....[34]....
        /*0384*/ 	.word	0x00011280


	//   ....[35]....
        /*0388*/ 	.word	0x00011290


	//   ....[36]....
        /*038c*/ 	.word	0x000112d0


	//   ....[37]....
        /*0390*/ 	.word	0x000112f0


	//   ....[38]....
        /*0394*/ 	.word	0x00011310


	//   ....[39]....
        /*0398*/ 	.word	0x00011320


	//----- nvinfo : EIATTR_EXIT_INSTR_OFFSETS
	.align		4
.L_372:
        /*039c*/ 	.byte	0x04, 0x1c
        /*039e*/ 	.short	(.L_374 - .L_373)


	//   ....[0]....
.L_373:
        /*03a0*/ 	.word	0x000002f0


	//   ....[1]....
        /*03a4*/ 	.word	0x00012d10


	//   ....[2]....
        /*03a8*/ 	.word	0x00012df0


	//   ....[3]....
        /*03ac*/ 	.word	0x00013730


	//   ....[4]....
        /*03b0*/ 	.word	0x000137b0


	//----- nvinfo : EIATTR_CTAIDZ_USED
	.align		4
.L_374:
        /*03b4*/ 	.byte	0x01, 0x04
	.zero		2


	//----- nvinfo : EIATTR_CRS_STACK_SIZE
	.align		4
        /*03b8*/ 	.byte	0x04, 0x1e
        /*03ba*/ 	.short	(.L_376 - .L_375)
.L_375:
        /*03bc*/ 	.word	0x00000000
.L_376:


//--------------------- .nv.info._ZN5flash16flash_fwd_kernelI23Flash_fwd_kernel_traitsILi96ELi128ELi64ELi4ELb0ELb0EN7cutlass10bfloat16_tE19Flash_kernel_traitsILi96ELi128ELi64ELi4ES3_EELb1ELb1ELb0ELb1ELb0ELb0ELb0ELb0EEEvNS_16Flash_fwd_paramsE --------------------------
	.section	.nv.info._ZN5flash16flash_fwd_kernelI23Flash_fwd_kernel_traitsILi96ELi128ELi64ELi4ELb0ELb0EN7cutlass10bfloat16_tE19Flash_kernel_traitsILi96ELi128ELi64ELi4ES3_EELb1ELb1ELb0ELb1ELb0ELb0ELb0ELb0EEEvNS_16Flash_fwd_paramsE,"",@"SHT_CUDA_INFO"
	.sectionflags	@""
	.align	4


	//----- nvinfo : EIATTR_CUDA_API_VERSION
	.align		4
        /*0000*/ 	.byte	0x04, 0x37
        /*0002*/ 	.short	(.L_378 - .L_377)
.L_377:
        /*0004*/ 	.word	0x00000082


	//----- nvinfo : EIATTR_SW2861232_WAR
	.align		4
.L_378:
        /*0008*/ 	.byte	0x01, 0x35
	.zero		2


	//----- nvinfo : EIATTR_PARAM_CBANK
	.align		4
        /*000c*/ 	.byte	0x04, 0x0a
        /*000e*/ 	.short	(.L_380 - .L_379)
	.align		4
.L_379:
        /*0010*/ 	.word	index@(.nv.constant0._ZN5flash16flash_fwd_kernelI23Flash_fwd_kernel_traitsILi96ELi128ELi64ELi4ELb0ELb0EN7cutlass10bfloat16_tE19Flash_kernel_traitsILi96ELi128ELi64ELi4ES3_EELb1ELb1ELb0ELb1ELb0ELb0ELb0ELb0EEEvNS_16Flash_fwd_paramsE)
        /*0014*/ 	.short	0x0160
        /*0016*/ 	.short	0x01d0


	//----- nvinfo : EIATTR_CBANK_PARAM_SIZE
	.align		4
.L_380:
        /*0018*/ 	.byte	0x03, 0x19
        /*001a*/ 	.short	0x01d0


	//----- nvinfo : EIATTR_KPARAM_INFO
	.align		4
        /*001c*/ 	.byte	0x04, 0x17
        /*001e*/ 	.short	(.L_382 - .L_381)
.L_381:
        /*0020*/ 	.word	0x00000000
        /*0024*/ 	.short	0x0000
        /*0026*/ 	.short	0x0000
        /*0028*/ 	.byte	0x00, 0xf0, 0x41, 0x07


	//----- nvinfo : EIATTR_MAXREG_COUNT
	.align		4
.L_382:
        /*002c*/ 	.byte	0x03, 0x1b
        /*002e*/ 	.short	0x00ff


	//----- nvinfo : EIATTR_NUM_BARRIERS
	.align		4
        /*0030*/ 	.byte	0x02, 0x4c
        /*0032*/ 	.byte	0x01
	.zero		1


	//----- nvinfo : EIATTR_ANNOTATIONS
	.align		4
        /*0034*/ 	.byte	0x04, 0x55
        /*0036*/ 	.short	(.L_384 - .L_383)


	//   ....[0]....
.L_383:
        /* <DEDUP_REMOVED lines=38> */


	//----- nvinfo : EIATTR_MERCURY_ISA_VERSION
	.align		4
.L_384:
        /*0280*/ 	.byte	0x03, 0x5f
        /*0282*/ 	.short	0x0000


	//----- nvinfo : EIATTR_COOP_GROUP_MASK_REGIDS
	.align		4
        /*0284*/ 	.byte	0x04, 0x29
        /*0286*/ 	.short	(.L_386 - .L_385)


	//   ....[0]....
.L_385:
        /*0288*/ 	.word	0xffffffff


	//   ....[1]....
        /*028c*/ 	.word	0xffffffff


	//   ....[2]....
        /*0290*/ 	.word	0xffffffff


	//   ....[3]....
        /*0294*/ 	.word	0xffffffff


	//   ....[4]....
        /*0298*/ 	.word	0xffffffff


	//   ....[5]....
        /*029c*/ 	.word	0xffffffff


	//   ....[6]....
        /*02a0*/ 	.word	0xffffffff


	//   ....[7]....
        /*02a4*/ 	.word	0xffffffff


	//   ....[8]....
        /*02a8*/ 	.word	0xffffffff


	//   ....[9]....
        /*02ac*/ 	.word	0xffffffff


	//   ....[10]....
        /*02b0*/ 	.word	0xffffffff


	//   ....[11]....
        /*02b4*/ 	.word	0xffffffff


	//   ....[12]....
        /*02b8*/ 	.word	0xffffffff


	//   ....[13]....
        /*02bc*/ 	.word	0xffffffff


	//   ....[14]....
        /*02c0*/ 	.word	0xffffffff


	//   ....[15]....
        /*02c4*/ 	.word	0xffffffff


	//   ....[16]....
        /*02c8*/ 	.word	0xffffffff


	//   ....[17]....
        /*02cc*/ 	.word	0xffffffff


	//   ....[18]....
        /*02d0*/ 	.word	0xffffffff


	//   ....[19]....
        /*02d4*/ 	.word	0xffffffff


	//   ....[20]....
        /*02d8*/ 	.word	0xffffffff


	//   ....[21]....
        /*02dc*/ 	.word	0xffffffff


	//   ....[22]....
        /*02e0*/ 	.word	0xffffffff


	//   ....[23]....
        /*02e4*/ 	.word	0xffffffff


	//   ....[24]....
        /*02e8*/ 	.word	0xffffffff


	//   ....[25]....
        /*02ec*/ 	.word	0xffffffff


	//   ....[26]....
        /*02f0*/ 	.word	0xffffffff


	//   ....[27]....
        /*02f4*/ 	.word	0xffffffff


	//   ....[28]....
        /*02f8*/ 	.word	0xffffffff


	//   ....[29]....
        /*02fc*/ 	.word	0xffffffff


	//   ....[30]....
        /*0300*/ 	.word	0xffffffff


	//   ....[31]....
        /*0304*/ 	.word	0xffffffff


	//   ....[32]....
        /*0308*/ 	.word	0xffffffff


	//   ....[33]....
        /*030c*/ 	.word	0xffffffff


	//   ....[34]....
        /*0310*/ 	.word	0xffffffff


	//   ....[35]....
        /*0314*/ 	.word	0xffffffff


	//   ....[36]....
        /*0318*/ 	.word	0xffffffff


	//   ....[37]....
        /*031c*/ 	.word	0xffffffff


	//   ....[38]....
        /*0320*/ 	.word	0xffffffff


	//   ....[39]....
        /*0324*/ 	.word	0xffffffff


	//----- nvinfo : EIATTR_COOP_GROUP_INSTR_OFFSETS
	.align		4
.L_386:
        /*0328*/ 	.byte	0x04, 0x28
        /*032a*/ 	.short	(.L_388 - .L_387)


	//   ....[0]....
.L_387:
        /*032c*/ 	.word	0x00004930


	//   ....[1]....
        /*0330*/ 	.word	0x00004a40


	//   ....[2]....
        /*0334*/ 	.word	0x00004a80


	//   ....[3]....
        /*0338*/ 	.word	0x00004ba0


	//   ....[4]....
        /*033c*/ 	.word	0x00005150


	//   ....[5]....
        /*0340*/ 	.word	0x00005160


	//   ....[6]....
        /*0344*/ 	.word	0x00005460


	//   ....[7]....
        /*0348*/ 	.word	0x000054b0


	//   ....[8]....
        /*034c*/ 	.word	0x00009f80


	//   ....[9]....
        /*0350*/ 	.word	0x0000a100


	//   ....[10]....
        /*0354*/ 	.word	0x0000a140


	//   ....[11]....
        /*0358*/ 	.word	0x0000a2e0


	//   ....[12]....
        /*035c*/ 	.word	0x0000a350


	//   ....[13]....
        /*0360*/ 	.word	0x0000a4b0


	//   ....[14]....
        /*0364*/ 	.word	0x0000a620


	//   ....[15]....
        /*0368*/ 	.word	0x0000a810


	//   ....[16]....
        /*036c*/ 	.word	0x0000f4f0


	//   ....[17]....
        /*0370*/ 	.word	0x0000f5f0


	//   ....[18]....
        /*0374*/ 	.word	0x0000f630


	//   ....[19]....
        /*0378*/ 	.word	0x0000f680


	//   ....[20]....
        /*037c*/ 	.word	0x0000f920


	//   ....[21]....
        /*0380*/ 	.word	0x0000fac0


	//   ....[22]....
        /*0384*/ 	.word	0x0000faf0


	//   ....[23]....
        /*0388*/ 	.word	0x0000fcb0


	//   ....[24]....
        /*038c*/ 	.word	0x000145d0


	//   ....[25]....
        /*0390*/ 	.word	0x000145e0


	//   ....[26]....
        /*0394*/ 	.word	0x000145f0


	//   ....[27]....
        /*0398*/ 	.word	0x00014610


	//   ....[28]....
        /*039c*/ 	.word	0x00014630


	//   ....[29]....
        /*03a0*/ 	.word	0x00014650


	//   ....[30]....
        /*03a4*/ 	.word	0x00014bd0


	//   ....[31]....
        /*03a8*/ 	.word	0x00014d10


	//   ....[32]....
        /*03ac*/ 	.word	0x000176a0


	//   ....[33]....
        /*03b0*/ 	.word	0x000176b0


	//   ....[34]....
        /*03b4*/ 	.word	0x000177a0


	//   ....[35]....
        /*03b8*/ 	.word	0x000177d0


	//   ....[36]....
        /*03bc*/ 	.word	0x00017f10


	//   ....[37]....
        /*03c0*/ 	.word	0x00017f20


	//   ....[38]....
        /*03c4*/ 	.word	0x00017f90


	//   ....[39]....
        /*03c8*/ 	.word	0x00017fb0


	//----- nvinfo : EIATTR_EXIT_INSTR_OFFSETS
	.align		4
.L_388:
        /*03cc*/ 	.byte	0x04, 0x1c
        /*03ce*/ 	.short	(.L_390 - .L_389)


	//   ....[0]....
.L_389:
        /*03d0*/ 	.word	0x00000730


	//   ....[1]....
        /*03d4*/ 	.word	0x00019360


	//   ....[2]....
        /*03d8*/ 	.word	0x00019460


	//   ....[3]....
        /*03dc*/ 	.word	0x00019480


	//   ....[4]....
        /*03e0*/ 	.word	0x00019f00


	//   ....[5]....
        /*03e4*/ 	.word	0x00019f80


	//----- nvinfo : EIATTR_CTAIDZ_USED
	.align		4
.L_390:
        /*03e8*/ 	.byte	0x01, 0x04
	.zero		2


	//----- nvinfo : EIATTR_CRS_STACK_SIZE
	.align		4
        /*03ec*/ 	.byte	0x04, 0x1e
        /*03ee*/ 	.short	(.L_392 - .L_391)
.L_391:
        /*03f0*/ 	.word	0x00000000
.L_392:


//--------------------- .nv.info._ZN5flash16flash_fwd_kernelI23Flash_fwd_kernel_traitsILi96ELi128ELi64ELi4ELb0ELb0EN7cutlass10bfloat16_tE19Flash_kernel_traitsILi96ELi128ELi64ELi4ES3_EELb1ELb1ELb0ELb0ELb0ELb0ELb0ELb1EEEvNS_16Flash_fwd_paramsE --------------------------
	.section	.nv.info._ZN5flash16flash_fwd_kernelI23Flash_fwd_kernel_traitsILi96ELi128ELi64ELi4ELb0ELb0EN7cutlass10bfloat16_tE19Flash_kernel_traitsILi96ELi128ELi64ELi4ES3_EELb1ELb1ELb0ELb0ELb0ELb0ELb0ELb1EEEvNS_16Flash_fwd_paramsE,"",@"SHT_CUDA_INFO"
	.sectionflags	@""
	.align	4


	//----- nvinfo : EIATTR_CUDA_API_VERSION
	.align		4
        /*0000*/ 	.byte	0x04, 0x37
        /*0002*/ 	.short	(.L_394 - .L_393)
.L_393:
        /*0004*/ 	.word	0x00000082


	//----- nvinfo : EIATTR_SW2861232_WAR
	.align		4
.L_394:
        /*0008*/ 	.byte	0x01, 0x35
	.zero		2


	//----- nvinfo : EIATTR_PARAM_CBANK
	.align		4
        /*000c*/ 	.byte	0x04, 0x0a
        /*000e*/ 	.short	(.L_396 - .L_395)
	.align		4
.L_395:
        /*0010*/ 	.word	index@(.nv.constant0._ZN5flash16flash_fwd_kernelI23Flash_fwd_kernel_traitsILi96ELi128ELi64ELi4ELb0ELb0EN7cutlass10bfloat16_tE19Flash_kernel_traitsILi96ELi128ELi64ELi4ES3_EELb1ELb1ELb0ELb0ELb0ELb0ELb0ELb1EEEvNS_16Flash_fwd_paramsE)
        /*0014*/ 	.short	0x0160
        /*0016*/ 	.short	0x01d0


	//----- nvinfo : EIATTR_CBANK_PARAM_SIZE
	.align		4
.L_396:
        /*0018*/ 	.byte	0x03, 0x19
        /*001a*/ 	.short	0x01d0


	//----- nvinfo : EIATTR_KPARAM_INFO
	.align		4
        /*001c*/ 	.byte	0x04, 0x17
        /*001e*/ 	.short	(.L_398 - .L_397)
.L_397:
        /*0020*/ 	.word	0x00000000
        /*0024*/ 	.short	0x0000
        /*0026*/ 	.short	0x0000
        /*0028*/ 	.byte	0x00, 0xf0, 0x41, 0x07


	//----- nvinfo : EIATTR_MAXREG_COUNT
	.align		4
.L_398:
        /*002c*/ 	.byte	0x03, 0x1b
        /*002e*/ 	.short	0x00ff


	//----- nvinfo : EIATTR_NUM_BARRIERS
	.align		4
        /*0030*/ 	.byte	0x02, 0x4c
        /*0032*/ 	.byte	0x01
	.zero		1


	//----- nvinfo : EIATTR_ANNOTATIONS
	.align		4
        /*0034*/ 	.byte	0x04, 0x55
        /*0036*/ 	.short	(.L_400 - .L_399)


	//   ....[0]....
.L_399:
        /* <DEDUP_REMOVED lines=170> */


	//----- nvinfo : EIATTR_MERCURY_ISA_VERSION
	.align		4
.L_400:
        /*0ac8*/ 	.byte	0x03, 0x5f
        /*0aca*/ 	.short	0x0000


	//----- nvinfo : EIATTR_COOP_GROUP_MASK_REGIDS
	.align		4
        /*0acc*/ 	.byte	0x04, 0x29
        /*0ace*/ 	.short	(.L_402 - .L_401)


	//   ....[0]....
.L_401:
        /*0ad0*/ 	.word	0xffffffff


	//   ....[1]....
        /*0ad4*/ 	.word	0xffffffff


	//   ....[2]....
        /*0ad8*/ 	.word	0xffffffff


	//   ....[3]....
        /*0adc*/ 	.word	0xffffffff


	//   ....[4]....
        /*0ae0*/ 	.word	0xffffffff


	//   ....[5]....
        /*0ae4*/ 	.word	0xffffffff


	//   ....[6]....
        /*0ae8*/ 	.word	0xffffffff


	//   ....[7]....
        /*0aec*/ 	.word	0xffffffff


	//   ....[8]....
        /*0af0*/ 	.word	0xffffffff


	//   ....[9]....
        /*0af4*/ 	.word	0xffffffff


	//   ....[10]....
        /*0af8*/ 	.word	0xffffffff


	//   ....[11]....
        /*0afc*/ 	.word	0xffffffff


	//   ....[12]....
        /*0b00*/ 	.word	0xffffffff


	//   ....[13]....
        /*0b04*/ 	.word	0xffffffff


	//   ....[14]....
        /*0b08*/ 	.word	0xffffffff


	//   ....[15]....
        /*0b0c*/ 	.word	0xffffffff


	//   ....[16]....
        /*0b10*/ 	.word	0xffffffff


	//   ....[17]....
        /*0b14*/ 	.word	0xffffffff


	//   ....[18]....
        /*0b18*/ 	.word	0xffffffff


	//   ....[19]....
        /*0b1c*/ 	.word	0xffffffff


	//   ....[20]....
        /*0b20*/ 	.word	0xffffffff


	//   ....[21]....
        /*0b24*/ 	.word	0xffffffff


	//   ....[22]....
        /*0b28*/ 	.word	0xffffffff


	//   ....[23]....
        /*0b2c*/ 	.word	0xffffffff


	//   ....[24]....
        /*0b30*/ 	.word	0xffffffff


	//   ....[25]....
        /*0b34*/ 	.word	0xffffffff


	//   ....[26]....
        /*0b38*/ 	.word	0xffffffff


	//   ....[27]....
        /*0b3c*/ 	.word	0xffffffff


	//   ....[28]....
        /*0b40*/ 	.word	0xffffffff


	//   ....[29]....
        /*0b44*/ 	.word	0xffffffff


	//   ....[30]....
        /*0b48*/ 	.word	0xffffffff


	//   ....[31]....
        /*0b4c*/ 	.word	0xffffffff


	//   ....[32]....
        /*0b50*/ 	.word	0xffffffff


	//   ....[33]....
        /*0b54*/ 	.word	0xffffffff


	//   ....[34]....
        /*0b58*/ 	.word	0xffffffff


	//   ....[35]....
        /*0b5c*/ 	.word	0xffffffff


	//   ....[36]....
        /*0b60*/ 	.word	0xffffffff


	//   ....[37]....
        /*0b64*/ 	.word	0xffffffff


	//   ....[38]....
        /*0b68*/ 	.word	0xffffffff


	//   ....[39]....
        /*0b6c*/ 	.word	0xffffffff


	//----- nvinfo : EIATTR_COOP_GROUP_INSTR_OFFSETS
	.align		4
.L_402:
        /*0b70*/ 	.byte	0x04, 0x28
        /*0b72*/ 	.short	(.L_404 - .L_403)


	//   ....[0]....
.L_403:
        /*0b74*/ 	.word	0x00004200


	//   ....[1]....
        /*0b78*/ 	.word	0x00004390


	//   ....[2]....
        /*0b7c*/ 	.word	0x00004550


	//   ....[3]....
        /*0b80*/ 	.word	0x000046e0


	//   ....[4]....
        /*0b84*/ 	.word	0x000049b0


	//   ....[5]....
        /*0b88*/ 	.word	0x00004ac0


	//   ....[6]....
        /*0b8c*/ 	.word	0x00004e40


	//   ....[7]....
        /*0b90*/ 	.word	0x000050d0


	//   ....[8]....
        /*0b94*/ 	.word	0x0000bae0


	//   ....[9]....
        /*0b98*/ 	.word	0x0000bb00


	//   ....[10]....
        /*0b9c*/ 	.word	0x0000c250


	//   ....[11]....
        /*0ba0*/ 	.word	0x0000c270


	//   ....[12]....
        /*0ba4*/ 	.word	0x0000cd90


	//   ....[13]....
        /*0ba8*/ 	.word	0x0000cda0


	//   ....[14]....
        /*0bac*/ 	.word	0x0000cdd0


	//   ....[15]....
        /*0bb0*/ 	.word	0x0000cde0


	//   ....[16]....
        /*0bb4*/ 	.word	0x000151b0


	//   ....[17]....
        /*0bb8*/ 	.word	0x000151c0


	//   ....[18]....
        /*0bbc*/ 	.word	0x00015370


	//   ....[19]....
        /*0bc0*/ 	.word	0x00015380


	//   ....[20]....
        /*0bc4*/ 	.word	0x000159f0


	//   ....[21]....
        /*0bc8*/ 	.word	0x00015ba0


	//   ....[22]....
        /*0bcc*/ 	.word	0x00015bd0


	//   ....[23]....
        /*0bd0*/ 	.word	0x00015cc0


	//   ....[24]....
        /*0bd4*/ 	.word	0x0001da00


	//   ....[25]....
        /*0bd8*/ 	.word	0x0001db60


	//   ....[26]....
        /*0bdc*/ 	.word	0x0001de40


	//   ....[27]....
        /*0be0*/ 	.word	0x0001dff0


	//   ....[28]....
        /*0be4*/ 	.word	0x0001e0d0


	//   ....[29]....
        /*0be8*/ 	.word	0x0001e170


	//   ....[30]....
        /*0bec*/ 	.word	0x0001e280


	//   ....[31]....
        /*0bf0*/ 	.word	0x0001e310


	//   ....[32]....
        /*0bf4*/ 	.word	0x00023500


	//   ....[33]....
        /*0bf8*/ 	.word	0x00023540


	//   ....[34]....
        /*0bfc*/ 	.word	0x00023570


	//   ....[35]....
        /*0c00*/ 	.word	0x00023620


	//   ....[36]....
        /*0c04*/ 	.word	0x00023660


	//   ....[37]....
        /*0c08*/ 	.word	0x00023690


	//   ....[38]....
        /*0c0c*/ 	.word	0x000236d0


	//   ....[39]....
        /*0c10*/ 	.word	0x000237c0


	//----- nvinfo : EIATTR_EXIT_INSTR_OFFSETS
	.align		4
.L_404:
        /*0c14*/ 	.byte	0x04, 0x1c
        /*0c16*/ 	.short	(.L_406 - .L_405)


	//   ....[0]....
.L_405:
        /*0c18*/ 	.word	0x000006c0


	//   ....[1]....
        /*0c1c*/ 	.word	0x000251e0


	//   ....[2]....
        /*0c20*/ 	.word	0x000252e0


	//   ....[3]....
        /*0c24*/ 	.word	0x00025300


	//   ....[4]....
        /*0c28*/ 	.word	0x00025d80


	//   ....[5]....
        /*0c2c*/ 	.word	0x00025e00


	//----- nvinfo : EIATTR_CTAIDZ_USED
	.align		4
.L_406:
        /*0c30*/ 	.byte	0x01, 0x04
	.zero		2


	//----- nvinfo : EIATTR_CRS_STACK_SIZE
	.align		4
        /*0c34*/ 	.byte	0x04, 0x1e
        /*0c36*/ 	.short	(.L_408 - .L_407)
.L_407:
        /*0c38*/ 	.word	0x00000000
.L_408:


//--------------------- .nv.info._ZN5flash16flash_fwd_kernelI23Flash_fwd_kernel_traitsILi96ELi128ELi64ELi4ELb0ELb0EN7cutlass10bfloat16_tE19Flash_kernel_traitsILi96ELi128ELi64ELi4ES3_EELb0ELb1ELb0ELb0ELb0ELb0ELb1ELb0EEEvNS_16Flash_fwd_paramsE --------------------------
	.section	.nv.info._ZN5flash16flash_fwd_kernelI23Flash_fwd_kernel_traitsILi96ELi128ELi64ELi4ELb0ELb0EN7cutlass10bfloat16_tE19Flash_kernel_traitsILi96ELi128ELi64ELi4ES3_EELb0ELb1ELb0ELb0ELb0ELb0ELb1ELb0EEEvNS_16Flash_fwd_paramsE,"",@"SHT_CUDA_INFO"
	.sectionflags	@""
	.align	4


	//----- nvinfo : EIATTR_CUDA_API_VERSION
	.align		4
        /*0000*/ 	.byte	0x04, 0x37
        /*0002*/ 	.short	(.L_410 - .L_409)
.L_409:
        /*0004*/ 	.word	0x00000082


	//----- nvinfo : EIATTR_SW2861232_WAR
	.align		4
.L_410:
        /*0008*/ 	.byte	0x01, 0x35
	.zero		2


	//----- nvinfo : EIATTR_PARAM_CBANK
	.align		4
        /*000c*/ 	.byte	0x04, 0x0a
        /*000e*/ 	.short	(.L_412 - .L_411)
	.align		4
.L_411:
        /*0010*/ 	.word	index@(.nv.constant0._ZN5flash16flash_fwd_kernelI23Flash_fwd_kernel_traitsILi96ELi128ELi64ELi4ELb0ELb0EN7cutlass10bfloat16_tE19Flash_kernel_traitsILi96ELi128ELi64ELi4ES3_EELb0ELb1ELb0ELb0ELb0ELb0ELb1ELb0EEEvNS_16Flash_fwd_paramsE)
        /*0014*/ 	.short	0x0160
        /*0016*/ 	.short	0x01d0


	//----- nvinfo : EIATTR_CBANK_PARAM_SIZE
	.align		4
.L_412:
        /*0018*/ 	.byte	0x03, 0x19
        /*001a*/ 	.short	0x01d0


	//----- nvinfo : EIATTR_KPARAM_INFO
	.align		4
        /*001c*/ 	.byte	0x04, 0x17
        /*001e*/ 	.short	(.L_414 - .L_413)
.L_413:
        /*0020*/ 	.word	0x00000000
        /*0024*/ 	.short	0x0000
        /*0026*/ 	.short	0x0000
        /*0028*/ 	.byte	0x00, 0xf0, 0x41, 0x07


	//----- nvinfo : EIATTR_MAXREG_COUNT
	.align		4
.L_414:
        /*002c*/ 	.byte	0x03, 0x1b
        /*002e*/ 	.short	0x00ff


	//----- nvinfo : EIATTR_NUM_BARRIERS
	.align		4
        /*0030*/ 	.byte	0x02, 0x4c
        /*0032*/ 	.byte	0x01
	.zero		1


	//----- nvinfo : EIATTR_ANNOTATIONS
	.align		4
        /*0034*/ 	.byte	0x04, 0x55
        /*0036*/ 	.short	(.L_416 - .L_415)


	//   ....[0]....
.L_415:
        /* <DEDUP_REMOVED lines=34> */


	//----- nvinfo : EIATTR_MERCURY_ISA_VERSION
	.align		4
.L_416:
        /*0240*/ 	.byte	0x03, 0x5f
        /*0242*/ 	.short	0x0000


	//----- nvinfo : EIATTR_COOP_GROUP_MASK_REGIDS
	.align		4
        /*0244*/ 	.byte	0x04, 0x29
        /*0246*/ 	.short	(.L_418 - .L_417)


	//   ....[0]....
.L_417:
        /*0248*/ 	.word	0xffffffff


	//   ....[1]....
        /*024c*/ 	.word	0xffffffff


	//   ....[2]....
        /*0250*/ 	.word	0xffffffff


	//   ....[3]....
        /*0254*/ 	.word	0xffffffff


	//   ....[4]....
        /*0258*/ 	.word	0xffffffff


	//   ....[5]....
        /*025c*/ 	.word	0xffffffff


	//   ....[6]....
        /*0260*/ 	.word	0xffffffff


	//   ....[7]....
        /*0264*/ 	.word	0xffffffff


	//   ....[8]....
        /*0268*/ 	.word	0xffffffff


	//   ....[9]....
        /*026c*/ 	.word	0xffffffff


	//   ....[10]....
        /*0270*/ 	.word	0xffffffff


	//   ....[11]....
        /*0274*/ 	.word	0xffffffff


	//   ....[12]....
        /*0278*/ 	.word	0xffffffff


	//   ....[13]....
        /*027c*/ 	.word	0xffffffff


	//   ....[14]....
        /*0280*/ 	.word	0xffffffff


	//   ....[15]....
        /*0284*/ 	.word	0xffffffff


	//   ....[16]....
        /*0288*/ 	.word	0xffffffff


	//   ....[17]....
        /*028c*/ 	.word	0xffffffff


	//   ....[18]....
        /*0290*/ 	.word	0xffffffff


	//   ....[19]....
        /*0294*/ 	.word	0xffffffff


	//   ....[20]....
        /*0298*/ 	.word	0xffffffff


	//   ....[21]....
        /*029c*/ 	.word	0xffffffff


	//   ....[22]....
        /*02a0*/ 	.word	0xffffffff


	//   ....[23]....
        /*02a4*/ 	.word	0xffffffff


	//   ....[24]....
        /*02a8*/ 	.word	0xffffffff


	//   ....[25]....
        /*02ac*/ 	.word	0xffffffff


	//   ....[26]....
        /*02b0*/ 	.word	0xffffffff


	//   ....[27]....
        /*02b4*/ 	.word	0xffffffff


	//   ....[28]....
        /*02b8*/ 	.word	0xffffffff


	//   ....[29]....
        /*02bc*/ 	.word	0xffffffff


	//   ....[30]....
        /*02c0*/ 	.word	0xffffffff


	//   ....[31]....
        /*02c4*/ 	.word	0xffffffff


	//   ....[32]....
        /*02c8*/ 	.word	0xffffffff


	//   ....[33]....
        /*02cc*/ 	.word	0xffffffff


	//   ....[34]....
        /*02d0*/ 	.word	0xffffffff


	//   ....[35]....
        /*02d4*/ 	.word	0xffffffff


	//   ....[36]....
        /*02d8*/ 	.word	0xffffffff


	//   ....[37]....
        /*02dc*/ 	.word	0xffffffff


	//   ....[38]....
        /*02e0*/ 	.word	0xffffffff


	//   ....[39]....
        /*02e4*/ 	.word	0xffffffff


	//----- nvinfo : EIATTR_COOP_GROUP_INSTR_OFFSETS
	.align		4
.L_418:
        /*02e8*/ 	.byte	0x04, 0x28
        /*02ea*/ 	.short	(.L_420 - .L_419)


	//   ....[0]....
.L_419:
        /*02ec*/ 	.word	0x00004700


	//   ....[1]....
        /*02f0*/ 	.word	0x00004800


	//   ....[2]....
        /*02f4*/ 	.word	0x00004830


	//   ....[3]....
        /*02f8*/ 	.word	0x000048f0


	//   ....[4]....
        /*02fc*/ 	.word	0x00004920


	//   ....[5]....
        /*0300*/ 	.word	0x000049f0


	//   ....[6]....
        /*0304*/ 	.word	0x00004a30


	//   ....[7]....
        /*0308*/ 	.word	0x00004b00


	//   ....[8]....
        /*030c*/ 	.word	0x000084e0


	//   ....[9]....
        /*0310*/ 	.word	0x000085c0


	//   ....[10]....
        /*0314*/ 	.word	0x000085f0


	//   ....[11]....
        /*0318*/ 	.word	0x000086d0


	//   ....[12]....
        /*031c*/ 	.word	0x00008730


	//   ....[13]....
        /*0320*/ 	.word	0x000087c0


	//   ....[14]....
        /*0324*/ 	.word	0x00008810


	//   ....[15]....
        /*0328*/ 	.word	0x00008910


	//   ....[16]....
        /*032c*/ 	.word	0x0000ce10


	//   ....[17]....
        /*0330*/ 	.word	0x0000cef0


	//   ....[18]....
        /*0334*/ 	.word	0x0000cf20


	//   ....[19]....
        /*0338*/ 	.word	0x0000cff0


	//   ....[20]....
        /*033c*/ 	.word	0x0000d0a0


	//   ....[21]....
        /*0340*/ 	.word	0x0000d140


	//   ....[22]....
        /*0344*/ 	.word	0x0000d1e0


	//   ....[23]....
        /*0348*/ 	.word	0x0000d220


	//   ....[24]....
        /*034c*/ 	.word	0x00010e10


	//   ....[25]....
        /*0350*/ 	.word	0x00010f90


	//   ....[26]....
        /*0354*/ 	.word	0x00010fd0


	//   ....[27]....
        /*0358*/ 	.word	0x00010ff0


	//   ....[28]....
        /*035c*/ 	.word	0x00011010


	//   ....[29]....
        /*0360*/ 	.word	0x00011040


	//   ....[30]....
        /*0364*/ 	.word	0x00011080


	//   ....[31]....
        /*0368*/ 	.word	0x000110b0


	//   ....[32]....
        /*036c*/ 	.word	0x000133c0


	//   ....[33]....
        /*0370*/ 	.word	0x000133d0


	//   ....[34]....
        /*0374*/ 	.word	0x000133e0


	//   ....[35]....
        /*0378*/ 	.word	0x000133f0


	//   ....[36]....
        /*037c*/ 	.word	0x00013420


	//   ....[37]....
        /*0380*/ 	.word	0x00013440


	//   ....[38]....
        /*0384*/ 	.word	0x00013480


	//   ....[39]....
        /*0388*/ 	.word	0x000134c0


	//----- nvinfo : EIATTR_EXIT_INSTR_OFFSETS
	.align		4
.L_420:
        /*038c*/ 	.byte	0x04, 0x1c
        /*038e*/ 	.short	(.L_422 - .L_421)


	//   ....[0]....
.L_421:
        /*0390*/ 	.word	0x000004d0


	//   ....[1]....
        /*0394*/ 	.word	0x00014cf0


	//   ....[2]....
        /*0398*/ 	.word	0x00014df0


	//   ....[3]....
        /*039c*/ 	.word	0x00014e10


	//   ....[4]....
        /*03a0*/ 	.word	0x00015890


	//   ....[5]....
        /*03a4*/ 	.word	0x00015910


	//----- nvinfo : EIATTR_CTAIDZ_USED
	.align		4
.L_422:
        /*03a8*/ 	.byte	0x01, 0x04
	.zero		2


	//----- nvinfo : EIATTR_CRS_STACK_SIZE
	.align		4
        /*03ac*/ 	.byte	0x04, 0x1e
        /*03ae*/ 	.short	(.L_424 - .L_423)
.L_423:
        /*03b0*/ 	.word	0x00000000
.L_424:


//--------------------- .nv.info._ZN5flash16flash_fwd_kernelI23Flash_fwd_kernel_traitsILi96ELi128ELi64ELi4ELb0ELb0EN7cutlass10bfloat16_tE19Flash_kernel_traitsILi96ELi128ELi64ELi4ES3_EELb1ELb1ELb0ELb1ELb0ELb0ELb0ELb1EEEvNS_16Flash_fwd_paramsE --------------------------
	.section	.nv.info._ZN5flash16flash_fwd_kernelI23Flash_fwd_kernel_traitsILi96ELi128ELi64ELi4ELb0ELb0EN7cutlass10bfloat16_tE19Flash_kernel_traitsILi96ELi128ELi64ELi4ES3_EELb1ELb1ELb0ELb1ELb0ELb0ELb0ELb1EEEvNS_16Flash_fwd_paramsE,"",@"SHT_CUDA_INFO"
	.sectionflags	@""
	.align	4


	//----- nvinfo : EIATTR_CUDA_API_VERSION
	.align		4
        /*0000*/ 	.byte	0x04, 0x37
        /*0002*/ 	.short	(.L_426 - .L_425)
.L_425:
        /*0004*/ 	.word	0x00000082


	//----- nvinfo : EIATTR_SW2861232_WAR
	.align		4
.L_426:
        /*0008*/ 	.byte	0x01, 0x35
	.zero		2


	//----- nvinfo : EIATTR_PARAM_CBANK
	.align		4
        /*000c*/ 	.byte	0x04, 0x0a
        /*000e*/ 	.short	(.L_428 - .L_427)
	.align		4
.L_427:
        /*0010*/ 	.word	index@(.nv.constant0._ZN5flash16flash_fwd_kernelI23Flash_fwd_kernel_traitsILi96ELi128ELi64ELi4ELb0ELb0EN7cutlass10bfloat16_tE19Flash_kernel_traitsILi96ELi128ELi64ELi4ES3_EELb1ELb1ELb0ELb1ELb0ELb0ELb0ELb1EEEvNS_16Flash_fwd_paramsE)
        /*0014*/ 	.short	0x0160
        /*0016*/ 	.short	0x01d0


	//----- nvinfo : EIATTR_CBANK_PARAM_SIZE
	.align		4
.L_428:
        /*0018*/ 	.byte	0x03, 0x19
        /*001a*/ 	.short	0x01d0


	//----- nvinfo : EIATTR_KPARAM_INFO
	.align		4
        /*001c*/ 	.byte	0x04, 0x17
        /*001e*/ 	.short	(.L_430 - .L_429)
.L_429:
        /*0020*/ 	.word	0x00000000
        /*0024*/ 	.short	0x0000
        /*0026*/ 	.short	0x0000
        /*0028*/ 	.byte	0x00, 0xf0, 0x41, 0x07


	//----- nvinfo : EIATTR_MAXREG_COUNT
	.align		4
.L_430:
        /*002c*/ 	.byte	0x03, 0x1b
        /*002e*/ 	.short	0x00ff


	//----- nvinfo : EIATTR_NUM_BARRIERS
	.align		4
        /*0030*/ 	.byte	0x02, 0x4c
        /*0032*/ 	.byte	0x01
	.zero		1


	//----- nvinfo : EIATTR_ANNOTATIONS
	.align		4
        /*0034*/ 	.byte	0x04, 0x55
        /*0036*/ 	.short	(.L_432 - .L_431)


	//   ....[0]....
.L_431:
        /* <DEDUP_REMOVED lines=232> */


	//----- nvinfo : EIATTR_MERCURY_ISA_VERSION
	.align		4
.L_432:
        /*0ea0*/ 	.byte	0x03, 0x5f
        /*0ea2*/ 	.short	0x0000


	//----- nvinfo : EIATTR_COOP_GROUP_MASK_REGIDS
	.align		4
        /*0ea4*/ 	.byte	0x04, 0x29
        /*0ea6*/ 	.short	(.L_434 - .L_433)


	//   ....[0]....
.L_433:
        /*0ea8*/ 	.word	0xffffffff


	//   ....[1]....
        /*0eac*/ 	.word	0xffffffff


	//   ....[2]....
        /*0eb0*/ 	.word	0xffffffff


	//   ....[3]....
        /*0eb4*/ 	.word	0xffffffff


	//   ....[4]....
        /*0eb8*/ 	.word	0xffffffff


	//   ....[5]....
        /*0ebc*/ 	.word	0xffffffff


	//   ....[6]....
        /*0ec0*/ 	.word	0xffffffff


	//   ....[7]....
        /*0ec4*/ 	.word	0xffffffff


	//   ....[8]....
        /*0ec8*/ 	.word	0xffffffff


	//   ....[9]....
        /*0ecc*/ 	.word	0xffffffff


	//   ....[10]....
        /*0ed0*/ 	.word	0xffffffff


	//   ....[11]....
        /*0ed4*/ 	.word	0xffffffff


	//   ....[12]....
        /*0ed8*/ 	.word	0xffffffff


	//   ....[13]....
        /*0edc*/ 	.word	0xffffffff


	//   ....[14]....
        /*0ee0*/ 	.word	0xffffffff


	//   ....[15]....
        /*0ee4*/ 	.word	0xffffffff


	//   ....[16]....
        /*0ee8*/ 	.word	0xffffffff


	//   ....[17]....
        /*0eec*/ 	.word	0xffffffff


	//   ....[18]....
        /*0ef0*/ 	.word	0xffffffff


	//   ....[19]....
        /*0ef4*/ 	.word	0xffffffff


	//   ....[20]....
        /*0ef8*/ 	.word	0xffffffff


	//   ....[21]....
        /*0efc*/ 	.word	0xffffffff


	//   ....[22]....
        /*0f00*/ 	.word	0xffffffff


	//   ....[23]....
        /*0f04*/ 	.word	0xffffffff


	//   ....[24]....
        /*0f08*/ 	.word	0xffffffff


	//   ....[25]....
        /*0f0c*/ 	.word	0xffffffff


	//   ....[26]....
        /*0f10*/ 	.word	0xffffffff


	//   ....[27]....
        /*0f14*/ 	.word	0xffffffff


	//   ....[28]....
        /*0f18*/ 	.word	0xffffffff


	//   ....[29]....
        /*0f1c*/ 	.word	0xffffffff


	//   ....[30]....
        /*0f20*/ 	.word	0xffffffff


	//   ....[31]....
        /*0f24*/ 	.word	0xffffffff


	//   ....[32]....
        /*0f28*/ 	.word	0xffffffff


	//   ....[33]....
        /*0f2c*/ 	.word	0xffffffff


	//   ....[34]....
        /*0f30*/ 	.word	0xffffffff


	//   ....[35]....
        /*0f34*/ 	.word	0xffffffff


	//   ....[36]....
        /*0f38*/ 	.word	0xffffffff


	//   ....[37]....
        /*0f3c*/ 	.word	0xffffffff


	//   ....[38]....
        /*0f40*/ 	.word	0xffffffff


	//   ....[39]....
        /*0f44*/ 	.word	0xffffffff


	//   ....[40]....
        /*0f48*/ 	.word	0xffffffff


	//   ....[41]....
        /*0f4c*/ 	.word	0xffffffff


	//   ....[42]....
        /*0f50*/ 	.word	0xffffffff


	//   ....[43]....
        /*0f54*/ 	.word	0xffffffff


	//   ....[44]....
        /*0f58*/ 	.word	0xffffffff


	//   ....[45]....
        /*0f5c*/ 	.word	0xffffffff


	//   ....[46]....
        /*0f60*/ 	.word	0xffffffff


	//   ....[47]....
        /*0f64*/ 	.word	0xffffffff


	//----- nvinfo : EIATTR_COOP_GROUP_INSTR_OFFSETS
	.align		4
.L_434:
        /*0f68*/ 	.byte	0x04, 0x28
        /*0f6a*/ 	.short	(.L_436 - .L_435)


	//   ....[0]....
.L_435:
        /*0f6c*/ 	.word	0x00004ee0


	//   ....[1]....
        /*0f70*/ 	.word	0x00005000


	//   ....[2]....
        /*0f74*/ 	.word	0x00005070


	//   ....[3]....
        /*0f78*/ 	.word	0x00005180


	//   ....[4]....
        /*0f7c*/ 	.word	0x00005d20


	//   ....[5]....
        /*0f80*/ 	.word	0x00005d60


	//   ....[6]....
        /*0f84*/ 	.word	0x00005e90


	//   ....[7]....
        /*0f88*/ 	.word	0x00005ed0


	//   ....[8]....
        /*0f8c*/ 	.word	0x0000c0d0


	//   ....[9]....
        /*0f90*/ 	.word	0x0000c140


	//   ....[10]....
        /*0f94*/ 	.word	0x0000c360


	//   ....[11]....
        /*0f98*/ 	.word	0x0000c380


	//   ....[12]....
        /*0f9c*/ 	.word	0x0000ca80


	//   ....[13]....
        /*0fa0*/ 	.word	0x0000caa0


	//   ....[14]....
        /*0fa4*/ 	.word	0x0000ce40


	//   ....[15]....
        /*0fa8*/ 	.word	0x0000ce60


	//   ....[16]....
        /*0fac*/ 	.word	0x00014840


	//   ....[17]....
        /*0fb0*/ 	.word	0x00014860


	//   ....[18]....
        /*0fb4*/ 	.word	0x00014ee0


	//   ....[19]....
        /*0fb8*/ 	.word	0x00014f00


	//   ....[20]....
        /*0fbc*/ 	.word	0x00015480


	//   ....[21]....
        /*0fc0*/ 	.word	0x000154a0


	//   ....[22]....
        /*0fc4*/ 	.word	0x000157a0


	//   ....[23]....
        /*0fc8*/ 	.word	0x000157c0


	//   ....[24]....
        /*0fcc*/ 	.word	0x0001ce00


	//   ....[25]....
        /*0fd0*/ 	.word	0x0001cf00


	//   ....[26]....
        /*0fd4*/ 	.word	0x0001cf40


	//   ....[27]....
        /*0fd8*/ 	.word	0x0001cf50


	//   ....[28]....
        /*0fdc*/ 	.word	0x0001cf70


	//   ....[29]....
        /*0fe0*/ 	.word	0x0001cfa0


	//   ....[30]....
        /*0fe4*/ 	.word	0x0001cfe0


	//   ....[31]....
        /*0fe8*/ 	.word	0x0001d010


	//   ....[32]....
        /*0fec*/ 	.word	0x00022bd0


	//   ....[33]....
        /*0ff0*/ 	.word	0x00022c40


	//   ....[34]....
        /*0ff4*/ 	.word	0x00022c60


	//   ....[35]....
        /*0ff8*/ 	.word	0x00022c70


	//   ....[36]....
        /*0ffc*/ 	.word	0x00022c80


	//   ....[37]....
        /*1000*/ 	.word	0x00022cb0


	//   ....[38]....
        /*1004*/ 	.word	0x00022cd0


	//   ....[39]....
        /*1008*/ 	.word	0x00022ce0


	//   ....[40]....
        /*100c*/ 	.word	0x00025a70


	//   ....[41]....
        /*1010*/ 	.word	0x00025ad0


	//   ....[42]....
        /*1014*/ 	.word	0x00025b20


	//   ....[43]....
        /*1018*/ 	.word	0x00025b70


	//   ....[44]....
        /*101c*/ 	.word	0x00025bc0


	//   ....[45]....
        /*1020*/ 	.word	0x00025c20


	//   ....[46]....
        /*1024*/ 	.word	0x00025c70


	//   ....[47]....
        /*1028*/ 	.word	0x00025cd0


	//----- nvinfo : EIATTR_EXIT_INSTR_OFFSETS
	.align		4
.L_436:
        /*102c*/ 	.byte	0x04, 0x1c
        /*102e*/ 	.short	(.L_438 - .L_437)


	//   ....[0]....
.L_437:
        /*1030*/ 	.word	0x00000080


	//----- nvinfo : EIATTR_CTAIDZ_USED
	.align		4
.L_438:
        /*1034*/ 	.byte	0x01, 0x04
	.zero		2


	//----- nvinfo : EIATTR_CRS_STACK_SIZE
	.align		4
        /*1038*/ 	.byte	0x04, 0x1e
        /*103a*/ 	.short	(.L_440 - .L_439)
.L_439:
        /*103c*/ 	.word	0x00000000
.L_440:


//--------------------- .nv.info._ZN5flash16flash_fwd_kernelI23Flash_fwd_kernel_traitsILi96ELi128ELi64ELi4ELb0ELb0EN7cutlass10bfloat16_tE19Flash_kernel_traitsILi96ELi128ELi64ELi4ES3_EELb0ELb1ELb0ELb1ELb0ELb0ELb1ELb0EEEvNS_16Flash_fwd_paramsE --------------------------
	.section	.nv.info._ZN5flash16flash_fwd_kernelI23Flash_fwd_kernel_traitsILi96ELi128ELi64ELi4ELb0ELb0EN7cutlass10bfloat16_tE19Flash_kernel_traitsILi96ELi128ELi64ELi4ES3_EELb0ELb1ELb0ELb1ELb0ELb0ELb1ELb0EEEvNS_16Flash_fwd_paramsE,"",@"SHT_CUDA_INFO"
	.sectionflags	@""
	.align	4


	//----- nvinfo : EIATTR_CUDA_API_VERSION
	.align		4
        /*0000*/ 	.byte	0x04, 0x37
        /*0002*/ 	.short	(.L_442 - .L_441)
.L_441:
        /*0004*/ 	.word	0x00000082


	//----- nvinfo : EIATTR_SW2861232_WAR
	.align		4
.L_442:
        /*0008*/ 	.byte	0x01, 0x35
	.zero		2


	//----- nvinfo : EIATTR_PARAM_CBANK
	.align		4
        /*000c*/ 	.byte	0x04, 0x0a
        /*000e*/ 	.short	(.L_444 - .L_443)
	.align		4
.L_443:
        /*0010*/ 	.word	index@(.nv.constant0._ZN5flash16flash_fwd_kernelI23Flash_fwd_kernel_traitsILi96ELi128ELi64ELi4ELb0ELb0EN7cutlass10bfloat16_tE19Flash_kernel_traitsILi96ELi128ELi64ELi4ES3_EELb0ELb1ELb0ELb1ELb0ELb0ELb1ELb0EEEvNS_16Flash_fwd_paramsE)
        /*0014*/ 	.short	0x0160
        /*0016*/ 	.short	0x01d0


	//----- nvinfo : EIATTR_CBANK_PARAM_SIZE
	.align		4
.L_444:
        /*0018*/ 	.byte	0x03, 0x19
        /*001a*/ 	.short	0x01d0


	//----- nvinfo : EIATTR_KPARAM_INFO
	.align		4
        /*001c*/ 	.byte	0x04, 0x17
        /*001e*/ 	.short	(.L_446 - .L_445)
.L_445:
        /*0020*/ 	.word	0x00000000
        /*0024*/ 	.short	0x0000
        /*0026*/ 	.short	0x0000
        /*0028*/ 	.byte	0x00, 0xf0, 0x41, 0x07


	//----- nvinfo : EIATTR_MAXREG_COUNT
	.align		4
.L_446:
        /*002c*/ 	.byte	0x03, 0x1b
        /*002e*/ 	.short	0x00ff


	//----- nvinfo : EIATTR_NUM_BARRIERS
	.align		4
        /*0030*/ 	.byte	0x02, 0x4c
        /*0032*/ 	.byte	0x01
	.zero		1


	//----- nvinfo : EIATTR_ANNOTATIONS
	.align		4
        /*0034*/ 	.byte	0x04, 0x55
        /*0036*/ 	.short	(.L_448 - .L_447)


	//   ....[0]....
.L_447:
        /* <DEDUP_REMOVED lines=33> */


	//----- nvinfo : EIATTR_MERCURY_ISA_VERSION
	.align		4
.L_448:
        /*0238*/ 	.byte	0x03, 0x5f
        /*023a*/ 	.short	0x0000


	//----- nvinfo : EIATTR_COOP_GROUP_MASK_REGIDS
	.align		4
        /*023c*/ 	.byte	0x04, 0x29
        /*023e*/ 	.short	(.L_450 - .L_449)


	//   ....[0]....
.L_449:
        /*0240*/ 	.word	0xffffffff


	//   ....[1]....
        /*0244*/ 	.word	0xffffffff


	//   ....[2]....
        /*0248*/ 	.word	0xffffffff


	//   ....[3]....
        /*024c*/ 	.word	0xffffffff


	//   ....[4]....
        /*0250*/ 	.word	0xffffffff


	//   ....[5]....
        /*0254*/ 	.word	0xffffffff


	//   ....[6]....
        /*0258*/ 	.word	0xffffffff


	//   ....[7]....
        /*025c*/ 	.word	0xffffffff


	//   ....[8]....
        /*0260*/ 	.word	0xffffffff


	//   ....[9]....
        /*0264*/ 	.word	0xffffffff


	//   ....[10]....
        /*0268*/ 	.word	0xffffffff


	//   ....[11]....
        /*026c*/ 	.word	0xffffffff


	//   ....[12]....
        /*0270*/ 	.word	0xffffffff


	//   ....[13]....
        /*0274*/ 	.word	0xffffffff


	//   ....[14]....
        /*0278*/ 	.word	0xffffffff


	//   ....[15]....
        /*027c*/ 	.word	0xffffffff


	//   ....[16]....
        /*0280*/ 	.word	0xffffffff


	//   ....[17]....
        /*0284*/ 	.word	0xffffffff


	//   ....[18]....
        /*0288*/ 	.word	0xffffffff


	//   ....[19]....
        /*028c*/ 	.word	0xffffffff


	//   ....[20]....
        /*0290*/ 	.word	0xffffffff


	//   ....[21]....
        /*0294*/ 	.word	0xffffffff


	//   ....[22]....
        /*0298*/ 	.word	0xffffffff


	//   ....[23]....
        /*029c*/ 	.word	0xffffffff


	//   ....[24]....
        /*02a0*/ 	.word	0xffffffff


	//   ....[25]....
        /*02a4*/ 	.word	0xffffffff


	//   ....[26]....
        /*02a8*/ 	.word	0xffffffff


	//   ....[27]....
        /*02ac*/ 	.word	0xffffffff


	//   ....[28]....
        /*02b0*/ 	.word	0xffffffff


	//   ....[29]....
        /*02b4*/ 	.word	0xffffffff


	//   ....[30]....
        /*02b8*/ 	.word	0xffffffff


	//   ....[31]....
        /*02bc*/ 	.word	0xffffffff


	//   ....[32]....
        /*02c0*/ 	.word	0xffffffff


	//   ....[33]....
        /*02c4*/ 	.word	0xffffffff


	//   ....[34]....
        /*02c8*/ 	.word	0xffffffff


	//   ....[35]....
        /*02cc*/ 	.word	0xffffffff


	//   ....[36]....
        /*02d0*/ 	.word	0xffffffff


	//   ....[37]....
        /*02d4*/ 	.word	0xffffffff


	//   ....[38]....
        /*02d8*/ 	.word	0xffffffff


	//   ....[39]....
        /*02dc*/ 	.word	0xffffffff


	//----- nvinfo : EIATTR_COOP_GROUP_INSTR_OFFSETS
	.align		4
.L_450:
        /*02e0*/ 	.byte	0x04, 0x28
        /*02e2*/ 	.short	(.L_452 - .L_451)


	//   ....[0]....
.L_451:
        /*02e4*/ 	.word	0x00004d60


	//   ....[1]....
        /*02e8*/ 	.word	0x00004e60


	//   ....[2]....
        /*02ec*/ 	.word	0x00004e90


	//   ....[3]....
        /*02f0*/ 	.word	0x00004f50


	//   ....[4]....
        /*02f4*/ 	.word	0x00004f80


	//   ....[5]....
        /*02f8*/ 	.word	0x00005040


	//   ....[6]....
        /*02fc*/ 	.word	0x00005090


	//   ....[7]....
        /*0300*/ 	.word	0x00005110


	//   ....[8]....
        /*0304*/ 	.word	0x00009160


	//   ....[9]....
        /*0308*/ 	.word	0x00009250


	//   ....[10]....
        /*030c*/ 	.word	0x00009280


	//   ....[11]....
        /*0310*/ 	.word	0x00009380


	//   ....[12]....
        /*0314*/ 	.word	0x00009430


	//   ....[13]....
        /*0318*/ 	.word	0x00009490


	//   ....[14]....
        /*031c*/ 	.word	0x00009540


	//   ....[15]....
        /*0320*/ 	.word	0x000095a0


	//   ....[16]....
        /*0324*/ 	.word	0x0000e200


	//   ....[17]....
        /*0328*/ 	.word	0x0000e2e0


	//   ....[18]....
        /*032c*/ 	.word	0x0000e310


	//   ....[19]....
        /*0330*/ 	.word	0x0000e3e0


	//   ....[20]....
        /*0334*/ 	.word	0x0000e490


	//   ....[21]....
        /*0338*/ 	.word	0x0000e4e0


	//   ....[22]....
        /*033c*/ 	.word	0x0000e5c0


	//   ....[23]....
        /*0340*/ 	.word	0x0000e630


	//   ....[24]....
        /*0344*/ 	.word	0x00012890


	//   ....[25]....
        /*0348*/ 	.word	0x00012930


	//   ....[26]....
        /*034c*/ 	.word	0x000129a0


	//   ....[27]....
        /*0350*/ 	.word	0x000129d0


	//   ....[28]....
        /*0354*/ 	.word	0x000129f0


	//   ....[29]....
        /*0358*/ 	.word	0x00012a10


	//   ....[30]....
        /*035c*/ 	.word	0x00012a60


	//   ....[31]....
        /*0360*/ 	.word	0x00012a90


	//   ....[32]....
        /*0364*/ 	.word	0x00014d50


	//   ....[33]....
        /*0368*/ 	.word	0x00014d60


	//   ....[34]....
        /*036c*/ 	.word	0x00014d70


	//   ....[35]....
        /*0370*/ 	.word	0x00014d80


	//   ....[36]....
        /*0374*/ 	.word	0x00014da0


	//   ....[37]....
        /*0378*/ 	.word	0x00014de0


	//   ....[38]....
        /*037c*/ 	.word	0x00014df0


	//   ....[39]....
        /*0380*/ 	.word	0x00014e50


	//----- nvinfo : EIATTR_EXIT_INSTR_OFFSETS
	.align		4
.L_452:
        /*0384*/ 	.byte	0x04, 0x1c
        /*0386*/ 	.short	(.L_454 - .L_453)


	//   ....[0]....
.L_453:
        /*0388*/ 	.word	0x000004d0


	//   ....[1]....
        /*038c*/ 	.word	0x00016690


	//   ....[2]....
        /*0390*/ 	.word	0x00016790


	//   ....[3]....
        /*0394*/ 	.word	0x000167b0


	//   ....[4]....
        /*0398*/ 	.word	0x00017220


	//   ....[5]....
        /*039c*/ 	.word	0x000172a0


	//----- nvinfo : EIATTR_CTAIDZ_USED
	.align		4
.L_454:
        /*03a0*/ 	.byte	0x01, 0x04
	.zero		2


	//----- nvinfo : EIATTR_CRS_STACK_SIZE
	.align		4
        /*03a4*/ 	.byte	0x04, 0x1e
        /*03a6*/ 	.short	(.L_456 - .L_455)
.L_455:
        /*03a8*/ 	.word	0x00000000
.L_456:


//--------------------- .nv.info._ZN5flash16flash_fwd_kernelI23Flash_fwd_kernel_traitsILi96ELi64ELi64ELi4ELb0ELb0EN7cutlass10bfloat16_tE19Flash_kernel_traitsILi96ELi64ELi64ELi4ES3_EELb1ELb1ELb0ELb0ELb0ELb0ELb0ELb0EEEvNS_16Flash_fwd_paramsE --------------------------
	.section	.nv.info._ZN5flash16flash_fwd_kernelI23Flash_fwd_kernel_traitsILi96ELi64ELi64ELi4ELb0ELb0EN7cutlass10bfloat16_tE19Flash_kernel_traitsILi96ELi64ELi64ELi4ES3_EELb1ELb1ELb0ELb0ELb0ELb0ELb0ELb0EEEvNS_16Flash_fwd_paramsE,"",@"SHT_CUDA_INFO"
	.sectionflags	@""
	.align	4


	//----- nvinfo : EIATTR_CUDA_API_VERSION
	.align		4
        /*0000*/ 	.byte	0x04, 0x37
        /*0002*/ 	.short	(.L_458 - .L_457)
.L_457:
        /*0004*/ 	.word	0x00000082


	//----- nvinfo : EIATTR_SW2861232_WAR
	.align		4
.L_458:
        /*0008*/ 	.byte	0x01, 0x35
	.zero		2


	//----- nvinfo : EIATTR_PARAM_CBANK
	.align		4
        /*000c*/ 	.byte	0x04, 0x0a
        /*000e*/ 	.short	(.L_460 - .L_459)
	.align		4
.L_459:
        /*0010*/ 	.word	index@(.nv.constant0._ZN5flash16flash_fwd_kernelI23Flash_fwd_kernel_traitsILi96ELi64ELi64ELi4ELb0ELb0EN7cutlass10bfloat16_tE19Flash_kernel_traitsILi96ELi64ELi64ELi4ES3_EELb1ELb1ELb0ELb0ELb0ELb0ELb0ELb0EEEvNS_16Flash_fwd_paramsE)
        /*0014*/ 	.short	0x0160
        /*0016*/ 	.short	0x01d0


	//----- nvinfo : EIATTR_CBANK_PARAM_SIZE
	.align		4
.L_460:
        /*0018*/ 	.byte	0x03, 0x19
        /*001a*/ 	.short	0x01d0


	//----- nvinfo : EIATTR_KPARAM_INFO
	.align		4
        /*001c*/ 	.byte	0x04, 0x17
        /*001e*/ 	.short	(.L_462 - .L_461)
.L_461:
        /*0020*/ 	.word	0x00000000
        /*0024*/ 	.short	0x0000
        /*0026*/ 	.short	0x0000
        /*0028*/ 	.byte	0x00, 0xf0, 0x41, 0x07


	//----- nvinfo : EIATTR_MAXREG_COUNT
	.align		4
.L_462:
        /*002c*/ 	.byte	0x03, 0x1b
        /*002e*/ 	.short	0x00ff


	//----- nvinfo : EIATTR_NUM_BARRIERS
	.align		4
        /*0030*/ 	.byte	0x02, 0x4c
        /*0032*/ 	.byte	0x01
	.zero		1


	//----- nvinfo : EIATTR_MERCURY_ISA_VERSION
	.align		4
        /*0034*/ 	.byte	0x03, 0x5f
        /*0036*/ 	.short	0x0000


	//----- nvinfo : EIATTR_COOP_GROUP_MASK_REGIDS
	.align		4
        /*0038*/ 	.byte	0x04, 0x29
        /*003a*/ 	.short	(.L_464 - .L_463)


	//   ....[0]....
.L_463:
        /*003c*/ 	.word	0xffffffff


	//   ....[1]....
        /*0040*/ 	.word	0xffffffff


	//   ....[2]....
        /*0044*/ 	.word	0xffffffff


	//   ....[3]....
        /*0048*/ 	.word	0xffffffff


	//   ....[4]....
        /*004c*/ 	.word	0xffffffff


	//   ....[5]....
        /*0050*/ 	.word	0xffffffff


	//   ....[6]....
        /*0054*/ 	.word	0xffffffff


	//   ....[7]....
        /*0058*/ 	.word	0xffffffff


	//   ....[8]....
        /*005c*/ 	.word	0xffffffff


	//   ....[9]....
        /*0060*/ 	.word	0xffffffff


	//   ....[10]....
        /*0064*/ 	.word	0xffffffff


	//   ....[11]....
        /*0068*/ 	.word	0xffffffff


	//   ....[12]....
        /*006c*/ 	.word	0xffffffff


	//   ....[13]....
        /*0070*/ 	.word	0xffffffff


	//   ....[14]....
        /*0074*/ 	.word	0xffffffff


	//   ....[15]....
        /*0078*/ 	.word	0xffffffff


	//----- nvinfo : EIATTR_COOP_GROUP_INSTR_OFFSETS
	.align		4
.L_464:
        /*007c*/ 	.byte	0x04, 0x28
        /*007e*/ 	.short	(.L_466 - .L_465)


	//   ....[0]....
.L_465:
        /*0080*/ 	.word	0x00003000


	//   ....[1]....
        /*0084*/ 	.word	0x00003090


	//   ....[2]....
        /*0088*/ 	.word	0x000030f0


	//   ....[3]....
        /*008c*/ 	.word	0x000031f0


	//   ....[4]....
        /*0090*/ 	.word	0x000059b0


	//   ....[5]....
        /*0094*/ 	.word	0x000059c0


	//   ....[6]....
        /*0098*/ 	.word	0x000059f0


	//   ....[7]....
        /*009c*/ 	.word	0x00005a00


	//   ....[8]....
        /*00a0*/ 	.word	0x00008280


	//   ....[9]....
        /*00a4*/ 	.word	0x000082a0


	//   ....[10]....
        /*00a8*/ 	.word	0x000082d0


	//   ....[11]....
        /*00ac*/ 	.word	0x000082e0


	//   ....[12]....
        /*00b0*/ 	.word	0x00009b50


	//   ....[13]....
        /*00b4*/ 	.word	0x00009b90


	//   ....[14]....
        /*00b8*/ 	.word	0x00009bf0


	//   ....[15]....
        /*00bc*/ 	.word	0x00009c00


	//----- nvinfo : EIATTR_EXIT_INSTR_OFFSETS
	.align		4
.L_466:
        /*00c0*/ 	.byte	0x04, 0x1c
        /*00c2*/ 	.short	(.L_468 - .L_467)


	//   ....[0]....
.L_467:
        /*00c4*/ 	.word	0x000004d0


	//   ....[1]....
        /*00c8*/ 	.word	0x0000ab40


	//   ....[2]....
        /*00cc*/ 	.word	0x0000ac30


	//   ....[3]....
        /*00d0*/ 	.word	0x0000ac50


	//   ....[4]....
        /*00d4*/ 	.word	0x0000b2b0


	//   ....[5]....
        /*00d8*/ 	.word	0x0000b330


	//----- nvinfo : EIATTR_CTAIDZ_USED
	.align		4
.L_468:
        /*00dc*/ 	.byte	0x01, 0x04
	.zero		2


	//----- nvinfo : EIATTR_CRS_STACK_SIZE
	.align		4
        /*00e0*/ 	.byte	0x04, 0x1e
        /*00e2*/ 	.short	(.L_470 - .L_469)
.L_469:
        /*00e4*/ 	.word	0x00000000
.L_470:


//--------------------- .nv.info._ZN5flash16flash_fwd_kernelI23Flash_fwd_kernel_traitsILi96ELi64ELi64ELi4ELb0ELb0EN7cutlass10bfloat16_tE19Flash_kernel_traitsILi96ELi64ELi64ELi4ES3_EELb1ELb1ELb0ELb0ELb1ELb1ELb0ELb0EEEvNS_16Flash_fwd_paramsE --------------------------
	.section	.nv.info._ZN5flash16flash_fwd_kernelI23Flash_fwd_kernel_traitsILi96ELi64ELi64ELi4ELb0ELb0EN7cutlass10bfloat16_tE19Flash_kernel_traitsILi96ELi64ELi64ELi4ES3_EELb1ELb1ELb0ELb0ELb1ELb1ELb0ELb0EEEvNS_16Flash_fwd_paramsE,"",@"SHT_CUDA_INFO"
	.sectionflags	@""
	.align	4


	//----- nvinfo : EIATTR_CUDA_API_VERSION
	.align		4
        /*0000*/ 	.byte	0x04, 0x37
        /*0002*/ 	.short	(.L_472 - .L_471)
.L_471:
        /*0004*/ 	.word	0x00000082


	//----- nvinfo : EIATTR_SW2861232_WAR
	.align		4
.L_472:
        /*0008*/ 	.byte	0x01, 0x35
	.zero		2


	//----- nvinfo : EIATTR_PARAM_CBANK
	.align		4
        /*000c*/ 	.byte	0x04, 0x0a
        /*000e*/ 	.short	(.L_474 - .L_473)
	.align		4
.L_473:
        /*0010*/ 	.word	index@(.nv.constant0._ZN5flash16flash_fwd_kernelI23Flash_fwd_kernel_traitsILi96ELi64ELi64ELi4ELb0ELb0EN7cutlass10bfloat16_tE19Flash_kernel_traitsILi96ELi64ELi64ELi4ES3_EELb1ELb1ELb0ELb0ELb1ELb1ELb0ELb0EEEvNS_16Flash_fwd_paramsE)
        /*0014*/ 	.short	0x0160
        /*0016*/ 	.short	0x01d0


	//----- nvinfo : EIATTR_CBANK_PARAM_SIZE
	.align		4
.L_474:
        /*0018*/ 	.byte	0x03, 0x19
        /*001a*/ 	.short	0x01d0


	//----- nvinfo : EIATTR_KPARAM_INFO
	.align		4
        /*001c*/ 	.byte	0x04, 0x17
        /*001e*/ 	.short	(.L_476 - .L_475)
.L_475:
        /*0020*/ 	.word	0x00000000
        /*0024*/ 	.short	0x0000
        /*0026*/ 	.short	0x0000
        /*0028*/ 	.byte	0x00, 0xf0, 0x41, 0x07


	//----- nvinfo : EIATTR_MAXREG_COUNT
	.align		4
.L_476:
        /*002c*/ 	.byte	0x03, 0x1b
        /*002e*/ 	.short	0x00ff


	//----- nvinfo : EIATTR_NUM_BARRIERS
	.align		4
        /*0030*/ 	.byte	0x02, 0x4c
        /*0032*/ 	.byte	0x01
	.zero		1


	//----- nvinfo : EIATTR_MERCURY_ISA_VERSION
	.align		4
        /*0034*/ 	.byte	0x03, 0x5f
        /*0036*/ 	.short	0x0000


	//----- nvinfo : EIATTR_COOP_GROUP_MASK_REGIDS
	.align		4
        /*0038*/ 	.byte	0x04, 0x29
        /*003a*/ 	.short	(.L_478 - .L_477)


	//   ....[0]....
.L_477:
        /*003c*/ 	.word	0xffffffff


	//   ....[1]....
        /*0040*/ 	.word	0xffffffff


	//   ....[2]....
        /*0044*/ 	.word	0xffffffff


	//   ....[3]....
        /*0048*/ 	.word	0xffffffff


	//   ....[4]....
        /*004c*/ 	.word	0xffffffff


	//   ....[5]....
        /*0050*/ 	.word	0xffffffff


	//   ....[6]....
        /*0054*/ 	.word	0xffffffff


	//   ....[7]....
        /*0058*/ 	.word	0xffffffff


	//   ....[8]....
        /*005c*/ 	.word	0xffffffff


	//   ....[9]....
        /*0060*/ 	.word	0xffffffff


	//   ....[10]....
        /*0064*/ 	.word	0xffffffff


	//   ....[11]....
        /*0068*/ 	.word	0xffffffff


	//----- nvinfo : EIATTR_COOP_GROUP_INSTR_OFFSETS
	.align		4
.L_478:
        /*006c*/ 	.byte	0x04, 0x28
        /*006e*/ 	.short	(.L_480 - .L_479)


	//   ....[0]....
.L_479:
        /*0070*/ 	.word	0x00002030


	//   ....[1]....
        /*0074*/ 	.word	0x00002100


	//   ....[2]....
        /*0078*/ 	.word	0x000021b0


	//   ....[3]....
        /*007c*/ 	.word	0x000022d0


	//   ....[4]....
        /*0080*/ 	.word	0x000040d0


	//   ....[5]....
        /*0084*/ 	.word	0x00004120


	//   ....[6]....
        /*0088*/ 	.word	0x00004170


	//   ....[7]....
        /*008c*/ 	.word	0x00004180


	//   ....[8]....
        /*0090*/ 	.word	0x000059a0


	//   ....[9]....
        /*0094*/ 	.word	0x000059e0


	//   ....[10]....
        /*0098*/ 	.word	0x00005a50


	//   ....[11]....
        /*009c*/ 	.word	0x00005a60


	//----- nvinfo : EIATTR_EXIT_INSTR_OFFSETS
	.align		4
.L_480:
        /*00a0*/ 	.byte	0x04, 0x1c
        /*00a2*/ 	.short	(.L_482 - .L_481)


	//   ....[0]....
.L_481:
        /*00a4*/ 	.word	0x00000370


	//   ....[1]....
        /*00a8*/ 	.word	0x000068a0


	//   ....[2]....
        /*00ac*/ 	.word	0x00006d40


	//   ....[3]....
        /*00b0*/ 	.word	0x00006dc0


	//----- nvinfo : EIATTR_CTAIDZ_USED
	.align		4
.L_482:
        /*00b4*/ 	.byte	0x01, 0x04
	.zero		2


	//----- nvinfo : EIATTR_CRS_STACK_SIZE
	.align		4
        /*00b8*/ 	.byte	0x04, 0x1e
        /*00ba*/ 	.short	(.L_484 - .L_483)
.L_483:
        /*00bc*/ 	.word	0x00000000
.L_484:


//--------------------- .nv.info._ZN5flash16flash_fwd_kernelI23Flash_fwd_kernel_traitsILi96ELi64ELi64ELi4ELb0ELb0EN7cutlass10bfloat16_tE19Flash_kernel_traitsILi96ELi64ELi64ELi4ES3_EELb0ELb1ELb0ELb0ELb1ELb1ELb1ELb0EEEvNS_16Flash_fwd_paramsE --------------------------
	.section	.nv.info._ZN5flash16flash_fwd_kernelI23Flash_fwd_kernel_traitsILi96ELi64ELi64ELi4ELb0ELb0EN7cutlass10bfloat16_tE19Flash_kernel_traitsILi96ELi64ELi64ELi4ES3_EELb0ELb1ELb0ELb0ELb1ELb1ELb1ELb0EEEvNS_16Flash_fwd_paramsE,"",@"SHT_CUDA_INFO"
	.sectionflags	@""
	.align	4


	//----- nvinfo : EIATTR_CUDA_API_VERSION
	.align		4
        /*0000*/ 	.byte	0x04, 0x37
        /*0002*/ 	.short	(.L_486 - .L_485)
.L_485:
        /*0004*/ 	.word	0x00000082


	//----- nvinfo : EIATTR_SW2861232_WAR
	.align		4
.L_486:
        /*0008*/ 	.byte	0x01, 0x35
	.zero		2


	//----- nvinfo : EIATTR_PARAM_CBANK
	.align		4
        /*000c*/ 	.byte	0x04, 0x0a
        /*000e*/ 	.short	(.L_488 - .L_487)
	.align		4
.L_487:
        /*0010*/ 	.word	index@(.nv.constant0._ZN5flash16flash_fwd_kernelI23Flash_fwd_kernel_traitsILi96ELi64ELi64ELi4ELb0ELb0EN7cutlass10bfloat16_tE19Flash_kernel_traitsILi96ELi64ELi64ELi4ES3_EELb0ELb1ELb0ELb0ELb1ELb1ELb1ELb0EEEvNS_16Flash_fwd_paramsE)
        /*0014*/ 	.short	0x0160
        /*0016*/ 	.short	0x01d0


	//----- nvinfo : EIATTR_CBANK_PARAM_SIZE
	.align		4
.L_488:
        /*0018*/ 	.byte	0x03, 0x19
        /*001a*/ 	.short	0x01d0


	//----- nvinfo : EIATTR_KPARAM_INFO
	.align		4
        /*001c*/ 	.byte	0x04, 0x17
        /*001e*/ 	.short	(.L_490 - .L_489)
.L_489:
        /*0020*/ 	.word	0x00000000
        /*0024*/ 	.short	0x0000
        /*0026*/ 	.short	0x0000
        /*0028*/ 	.byte	0x00, 0xf0, 0x41, 0x07


	//----- nvinfo : EIATTR_MAXREG_COUNT
	.align		4
.L_490:
        /*002c*/ 	.byte	0x03, 0x1b
        /*002e*/ 	.short	0x00ff


	//----- nvinfo : EIATTR_NUM_BARRIERS
	.align		4
        /*0030*/ 	.byte	0x02, 0x4c
        /*0032*/ 	.byte	0x01
	.zero		1


	//----- nvinfo : EIATTR_MERCURY_ISA_VERSION
	.align		4
        /*0034*/ 	.byte	0x03, 0x5f
        /*0036*/ 	.short	0x0000


	//----- nvinfo : EIATTR_COOP_GROUP_MASK_REGIDS
	.align		4
        /*0038*/ 	.byte	0x04, 0x29
        /*003a*/ 	.short	(.L_492 - .L_491)


	//   ....[0]....
.L_491:
        /*003c*/ 	.word	0xffffffff


	//   ....[1]....
        /*0040*/ 	.word	0xffffffff


	//   ....[2]....
        /*0044*/ 	.word	0xffffffff


	//   ....[3]....
        /*0048*/ 	.word	0xffffffff


	//   ....[4]....
        /*004c*/ 	.word	0xffffffff


	//   ....[5]....
        /*0050*/ 	.word	0xffffffff


	//   ....[6]....
        /*0054*/ 	.word	0xffffffff


	//   ....[7]....
        /*0058*/ 	.word	0xffffffff


	//   ....[8]....
        /*005c*/ 	.word	0xffffffff


	//   ....[9]....
        /*0060*/ 	.word	0xffffffff


	//   ....[10]....
        /*0064*/ 	.word	0xffffffff


	//   ....[11]....
        /*0068*/ 	.word	0xffffffff


	//----- nvinfo : EIATTR_COOP_GROUP_INSTR_OFFSETS
	.align		4
.L_492:
        /*006c*/ 	.byte	0x04, 0x28
        /*006e*/ 	.short	(.L_494 - .L_493)


	//   ....[0]....
.L_493:
        /*0070*/ 	.word	0x00002180


	//   ....[1]....
        /*0074*/ 	.word	0x000021a0


	//   ....[2]....
        /*0078*/ 	.word	0x00002210


	//   ....[3]....
        /*007c*/ 	.word	0x00002220


	//   ....[4]....
        /*0080*/ 	.word	0x00003c50


	//   ....[5]....
        /*0084*/ 	.word	0x00003c70


	//   ....[6]....
        /*0088*/ 	.word	0x00003cb0


	//   ....[7]....
        /*008c*/ 	.word	0x00003cc0


	//   ....[8]....
        /*0090*/ 	.word	0x00004c30


	//   ....[9]....
        /*0094*/ 	.word	0x00004c70


	//   ....[10]....
        /*0098*/ 	.word	0x00004ce0


	//   ....[11]....
        /*009c*/ 	.word	0x00004d00


	//----- nvinfo : EIATTR_EXIT_INSTR_OFFSETS
	.align		4
.L_494:
        /*00a0*/ 	.byte	0x04, 0x1c
        /*00a2*/ 	.short	(.L_496 - .L_495)


	//   ....[0]....
.L_495:
        /*00a4*/ 	.word	0x00000160


	//   ....[1]....
        /*00a8*/ 	.word	0x00005b00


	//   ....[2]....
        /*00ac*/ 	.word	0x00005fb0


	//   ....[3]....
        /*00b0*/ 	.word	0x00006030


	//----- nvinfo : EIATTR_CTAIDZ_USED
	.align		4
.L_496:
        /*00b4*/ 	.byte	0x01, 0x04
	.zero		2


	//----- nvinfo : EIATTR_CRS_STACK_SIZE
	.align		4
        /*00b8*/ 	.byte	0x04, 0x1e
        /*00ba*/ 	.short	(.L_498 - .L_497)
.L_497:
        /*00bc*/ 	.word	0x00000000
.L_498:


//--------------------- .nv.info._ZN5flash16flash_fwd_kernelI23Flash_fwd_kernel_traitsILi96ELi64ELi64ELi4ELb0ELb0EN7cutlass10bfloat16_tE19Flash_kernel_traitsILi96ELi64ELi64ELi4ES3_EELb1ELb1ELb0ELb0ELb0ELb1ELb0ELb0EEEvNS_16Flash_fwd_paramsE --------------------------
	.section	.nv.info._ZN5flash16flash_fwd_kernelI23Flash_fwd_kernel_traitsILi96ELi64ELi64ELi4ELb0ELb0EN7cutlass10bfloat16_tE19Flash_kernel_traitsILi96ELi64ELi64ELi4ES3_EELb1ELb1ELb0ELb0ELb0ELb1ELb0ELb0EEEvNS_16Flash_fwd_paramsE,"",@"SHT_CUDA_INFO"
	.sectionflags	@""
	.align	4


	//----- nvinfo : EIATTR_CUDA_API_VERSION
	.align		4
        /*0000*/ 	.byte	0x04, 0x37
        /*0002*/ 	.short	(.L_500 - .L_499)
.L_499:
        /*0004*/ 	.word	0x00000082


	//----- nvinfo : EIATTR_SW2861232_WAR
	.align		4
.L_500:
        /*0008*/ 	.byte	0x01, 0x35
	.zero		2


	//----- nvinfo : EIATTR_PARAM_CBANK
	.align		4
        /*000c*/ 	.byte	0x04, 0x0a
        /*000e*/ 	.short	(.L_502 - .L_501)
	.align		4
.L_501:
        /*0010*/ 	.word	index@(.nv.constant0._ZN5flash16flash_fwd_kernelI23Flash_fwd_kernel_traitsILi96ELi64ELi64ELi4ELb0ELb0EN7cutlass10bfloat16_tE19Flash_kernel_traitsILi96ELi64ELi64ELi4ES3_EELb1ELb1ELb0ELb0ELb0ELb1ELb0ELb0EEEvNS_16Flash_fwd_paramsE)
        /*0014*/ 	.short	0x0160
        /*0016*/ 	.short	0x01d0


	//----- nvinfo : EIATTR_CBANK_PARAM_SIZE
	.align		4
.L_502:
        /*0018*/ 	.byte	0x03, 0x19
        /*001a*/ 	.short	0x01d0


	//----- nvinfo : EIATTR_KPARAM_INFO
	.align		4
        /*001c*/ 	.byte	0x04, 0x17
        /*001e*/ 	.short	(.L_504 - .L_503)
.L_503:
        /*0020*/ 	.word	0x00000000
        /*0024*/ 	.short	0x0000
        /*0026*/ 	.short	0x0000
        /*0028*/ 	.byte	0x00, 0xf0, 0x41, 0x07


	//----- nvinfo : EIATTR_MAXREG_COUNT
	.align		4
.L_504:
        /*002c*/ 	.byte	0x03, 0x1b
        /*002e*/ 	.short	0x00ff


	//----- nvinfo : EIATTR_NUM_BARRIERS
	.align		4
        /*0030*/ 	.byte	0x02, 0x4c
        /*0032*/ 	.byte	0x01
	.zero		1


	//----- nvinfo : EIATTR_MERCURY_ISA_VERSION
	.align		4
        /*0034*/ 	.byte	0x03, 0x5f
        /*0036*/ 	.short	0x0000


	//----- nvinfo : EIATTR_COOP_GROUP_MASK_REGIDS
	.align		4
        /*0038*/ 	.byte	0x04, 0x29
        /*003a*/ 	.short	(.L_506 - .L_505)


	//   ....[0]....
.L_505:
        /*003c*/ 	.word	0xffffffff


	//   ....[1]....
        /*0040*/ 	.word	0xffffffff


	//   ....[2]....
        /*0044*/ 	.word	0xffffffff


	//   ....[3]....
        /*0048*/ 	.word	0xffffffff


	//   ....[4]....
        /*004c*/ 	.word	0xffffffff


	//   ....[5]....
        /*0050*/ 	.word	0xffffffff


	//   ....[6]....
        /*0054*/ 	.word	0xffffffff


	//   ....[7]....
        /*0058*/ 	.word	0xffffffff


	//   ....[8]....
        /*005c*/ 	.word	0xffffffff


	//   ....[9]....
        /*0060*/ 	.word	0xffffffff


	//   ....[10]....
        /*0064*/ 	.word	0xffffffff


	//   ....[11]....
        /*0068*/ 	.word	0xffffffff


	//   ....[12]....
        /*006c*/ 	.word	0xffffffff


	//   ....[13]....
        /*0070*/ 	.word	0xffffffff


	//   ....[14]....
        /*0074*/ 	.word	0xffffffff


	//   ....[15]....
        /*0078*/ 	.word	0xffffffff


	//----- nvinfo : EIATTR_COOP_GROUP_INSTR_OFFSETS
	.align		4
.L_506:
        /*007c*/ 	.byte	0x04, 0x28
        /*007e*/ 	.short	(.L_508 - .L_507)


	//   ....[0]....
.L_507:
        /*0080*/ 	.word	0x000025e0


	//   ....[1]....
        /*0084*/ 	.word	0x00002660


	//   ....[2]....
        /*0088*/ 	.word	0x000026f0


	//   ....[3]....
        /*008c*/ 	.word	0x000027f0


	//   ....[4]....
        /*0090*/ 	.word	0x00004a70


	//   ....[5]....
        /*0094*/ 	.word	0x00004aa0


	//   ....[6]....
        /*0098*/ 	.word	0x00004ac0


	//   ....[7]....
        /*009c*/ 	.word	0x00004ae0


	//   ....[8]....
        /*00a0*/ 	.word	0x00006fb0


	//   ....[9]....
        /*00a4*/ 	.word	0x00006fe0


	//   ....[10]....
        /*00a8*/ 	.word	0x00007010


	//   ....[11]....
        /*00ac*/ 	.word	0x00007020


	//   ....[12]....
        /*00b0*/ 	.word	0x00008890


	//   ....[13]....
        /*00b4*/ 	.word	0x000088d0


	//   ....[14]....
        /*00b8*/ 	.word	0x00008920


	//   ....[15]....
        /*00bc*/ 	.word	0x00008930


	//----- nvinfo : EIATTR_EXIT_INSTR_OFFSETS
	.align		4
.L_508:
        /*00c0*/ 	.byte	0x04, 0x1c
        /*00c2*/ 	.short	(.L_510 - .L_509)


	//   ....[0]....
.L_509:
        /*00c4*/ 	.word	0x000004f0


	//   ....[1]....
        /*00c8*/ 	.word	0x000097e0


	//   ....[2]....
        /*00cc*/ 	.word	0x000098b0


	//   ....[3]....
        /*00d0*/ 	.word	0x00009e90


	//   ....[4]....
        /*00d4*/ 	.word	0x00009f10


	//----- nvinfo : EIATTR_CTAIDZ_USED
	.align		4
.L_510:
        /*00d8*/ 	.byte	0x01, 0x04
	.zero		2


	//----- nvinfo : EIATTR_CRS_STACK_SIZE
	.align		4
        /*00dc*/ 	.byte	0x04, 0x1e
        /*00de*/ 	.short	(.L_512 - .L_511)
.L_511:
        /*00e0*/ 	.word	0x00000000
.L_512:


//--------------------- .nv.info._ZN5flash16flash_fwd_kernelI23Flash_fwd_kernel_traitsILi96ELi64ELi64ELi4ELb0ELb0EN7cutlass10bfloat16_tE19Flash_kernel_traitsILi96ELi64ELi64ELi4ES3_EELb0ELb1ELb0ELb0ELb0ELb1ELb1ELb0EEEvNS_16Flash_fwd_paramsE --------------------------
	.section	.nv.info._ZN5flash16flash_fwd_kernelI23Flash_fwd_kernel_traitsILi96ELi64ELi64ELi4ELb0ELb0EN7cutlass10bfloat16_tE19Flash_kernel_traitsILi96ELi64ELi64ELi4ES3_EELb0ELb1ELb0ELb0ELb0ELb1ELb1ELb0EEEvNS_16Flash_fwd_paramsE,"",@"SHT_CUDA_INFO"
	.sectionflags	@""
	.align	4


	//----- nvinfo : EIATTR_CUDA_API_VERSION
	.align		4
        /*0000*/ 	.byte	0x04, 0x37
        /*0002*/ 	.short	(.L_514 - .L_513)
.L_513:
        /*0004*/ 	.word	0x00000082


	//----- nvinfo : EIATTR_SW2861232_WAR
	.align		4
.L_514:
        /*0008*/ 	.byte	0x01, 0x35
	.zero		2


	//----- nvinfo : EIATTR_PARAM_CBANK
	.align		4
        /*000c*/ 	.byte	0x04, 0x0a
        /*000e*/ 	.short	(.L_516 - .L_515)
	.align		4
.L_515:
        /*0010*/ 	.word	index@(.nv.constant0._ZN5flash16flash_fwd_kernelI23Flash_fwd_kernel_traitsILi96ELi64ELi64ELi4ELb0ELb0EN7cutlass10bfloat16_tE19Flash_kernel_traitsILi96ELi64ELi64ELi4ES3_EELb0ELb1ELb0ELb0ELb0ELb1ELb1ELb0EEEvNS_16Flash_fwd_paramsE)
        /*0014*/ 	.short	0x0160
        /*0016*/ 	.short	0x01d0


	//----- nvinfo : EIATTR_CBANK_PARAM_SIZE
	.align		4
.L_516:
        /*0018*/ 	.byte	0x03, 0x19
        /*001a*/ 	.short	0x01d0


	//----- nvinfo : EIATTR_KPARAM_INFO
	.align		4
        /*001c*/ 	.byte	0x04, 0x17
        /*001e*/ 	.short	(.L_518 - .L_517)
.L_517:
        /*0020*/ 	.word	0x00000000
        /*0024*/ 	.short	0x0000
        /*0026*/ 	.short	0x0000
        /*0028*/ 	.byte	0x00, 0xf0, 0x41, 0x07


	//----- nvinfo : EIATTR_MAXREG_COUNT
	.align		4
.L_518:
        /*002c*/ 	.byte	0x03, 0x1b
        /*002e*/ 	.short	0x00ff


	//----- nvinfo : EIATTR_NUM_BARRIERS
	.align		4
        /*0030*/ 	.byte	0x02, 0x4c
        /*0032*/ 	.byte	0x01
	.zero		1


	//----- nvinfo : EIATTR_MERCURY_ISA_VERSION
	.align		4
        /*0034*/ 	.byte	0x03, 0x5f
        /*0036*/ 	.short	0x0000


	//----- nvinfo : EIATTR_COOP_GROUP_MASK_REGIDS
	.align		4
        /*0038*/ 	.byte	0x04, 0x29
        /*003a*/ 	.short	(.L_520 - .L_519)


	//   ....[0]....
.L_519:
        /*003c*/ 	.word	0xffffffff


	//   ....[1]....
        /*0040*/ 	.word	0xffffffff


	//   ....[2]....
        /*0044*/ 	.word	0xffffffff


	//   ....[3]....
        /*0048*/ 	.word	0xffffffff


	//   ....[4]....
        /*004c*/ 	.word	0xffffffff


	//   ....[5]....
        /*0050*/ 	.word	0xffffffff


	//   ....[6]....
        /*0054*/ 	.word	0xffffffff


	//   ....[7]....
        /*0058*/ 	.word	0xffffffff


	//   ....[8]....
        /*005c*/ 	.word	0xffffffff


	//   ....[9]....
        /*0060*/ 	.word	0xffffffff


	//   ....[10]....
        /*0064*/ 	.word	0xffffffff


	//   ....[11]....
        /*0068*/ 	.word	0xffffffff


	//   ....[12]....
        /*006c*/ 	.word	0xffffffff


	//   ....[13]....
        /*0070*/ 	.word	0xffffffff


	//   ....[14]....
        /*0074*/ 	.word	0xffffffff


	//   ....[15]....
        /*0078*/ 	.word	0xffffffff


	//----- nvinfo : EIATTR_COOP_GROUP_INSTR_OFFSETS
	.align		4
.L_520:
        /*007c*/ 	.byte	0x04, 0x28
        /*007e*/ 	.short	(.L_522 - .L_521)


	//   ....[0]....
.L_521:
        /*0080*/ 	.word	0x000026b0


	//   ....[1]....
        /*0084*/ 	.word	0x000026e0


	//   ....[2]....
        /*0088*/ 	.word	0x00002700


	//   ....[3]....
        /*008c*/ 	.word	0x00002770


	//   ....[4]....
        /*0090*/ 	.word	0x00004680


	//   ....[5]....
        /*0094*/ 	.word	0x00004690


	//   ....[6]....
        /*0098*/ 	.word	0x000046c0


	//   ....[7]....
        /*009c*/ 	.word	0x000046d0


	//   ....[8]....
        /*00a0*/ 	.word	0x000065f0


	//   ....[9]....
        /*00a4*/ 	.word	0x00006600


	//   ....[10]....
        /*00a8*/ 	.word	0x00006640


	//   ....[11]....
        /*00ac*/ 	.word	0x00006650


	//   ....[12]....
        /*00b0*/ 	.word	0x000075c0


	//   ....[13]....
        /*00b4*/ 	.word	0x00007600


	//   ....[14]....
        /*00b8*/ 	.word	0x00007650


	//   ....[15]....
        /*00bc*/ 	.word	0x00007670


	//----- nvinfo : EIATTR_EXIT_INSTR_OFFSETS
	.align		4
.L_522:
        /*00c0*/ 	.byte	0x04, 0x1c
        /*00c2*/ 	.short	(.L_524 - .L_523)


	//   ....[0]....
.L_523:
        /*00c4*/ 	.word	0x000002d0


	//   ....[1]....
        /*00c8*/ 	.word	0x000084e0


	//   ....[2]....
        /*00cc*/ 	.word	0x000085b0


	//   ....[3]....
        /*00d0*/ 	.word	0x00008b90


	//   ....[4]....
        /*00d4*/ 	.word	0x00008c10


	//----- nvinfo : EIATTR_CTAIDZ_USED
	.align		4
.L_524:
        /*00d8*/ 	.byte	0x01, 0x04
	.zero		2


	//----- nvinfo : EIATTR_CRS_STACK_SIZE
	.align		4
        /*00dc*/ 	.byte	0x04, 0x1e
        /*00de*/ 	.short	(.L_526 - .L_525)
.L_525:
        /*00e0*/ 	.word	0x00000000
.L_526:


//--------------------- .nv.info._ZN5flash16flash_fwd_kernelI23Flash_fwd_kernel_traitsILi96ELi64ELi64ELi4ELb0ELb0EN7cutlass10bfloat16_tE19Flash_kernel_traitsILi96ELi64ELi64ELi4ES3_EELb1ELb1ELb0ELb1ELb0ELb0ELb0ELb0EEEvNS_16Flash_fwd_paramsE --------------------------
	.section	.nv.info._ZN5flash16flash_fwd_kernelI23Flash_fwd_kernel_traitsILi96ELi64ELi64ELi4ELb0ELb0EN7cutlass10bfloat16_tE19Flash_kernel_traitsILi96ELi64ELi64ELi4ES3_EELb1ELb1ELb0ELb1ELb0ELb0ELb0ELb0EEEvNS_16Flash_fwd_paramsE,"",@"SHT_CUDA_INFO"
	.sectionflags	@""
	.align	4


	//----- nvinfo : EIATTR_CUDA_API_VERSION
	.align		4
        /*0000*/ 	.byte	0x04, 0x37
        /*0002*/ 	.short	(.L_528 - .L_527)
.L_527:
        /*0004*/ 	.word	0x00000082


	//----- nvinfo : EIATTR_SW2861232_WAR
	.align		4
.L_528:
        /*0008*/ 	.byte	0x01, 0x35
	.zero		2


	//----- nvinfo : EIATTR_PARAM_CBANK
	.align		4
        /*000c*/ 	.byte	0x04, 0x0a
        /*000e*/ 	.short	(.L_530 - .L_529)
	.align		4
.L_529:
        /*0010*/ 	.word	index@(.nv.constant0._ZN5flash16flash_fwd_kernelI23Flash_fwd_kernel_traitsILi96ELi64ELi64ELi4ELb0ELb0EN7cutlass10bfloat16_tE19Flash_kernel_traitsILi96ELi64ELi64ELi4ES3_EELb1ELb1ELb0ELb1ELb0ELb0ELb0ELb0EEEvNS_16Flash_fwd_paramsE)
        /*0014*/ 	.short	0x0160
        /*0016*/ 	.short	0x01d0


	//----- nvinfo : EIATTR_CBANK_PARAM_SIZE
	.align		4
.L_530:
        /*0018*/ 	.byte	0x03, 0x19
        /*001a*/ 	.short	0x01d0


	//----- nvinfo : EIATTR_KPARAM_INFO
	.align		4
        /*001c*/ 	.byte	0x04, 0x17
        /*001e*/ 	.short	(.L_532 - .L_531)
.L_531:
        /*0020*/ 	.word	0x00000000
        /*0024*/ 	.short	0x0000
        /*0026*/ 	.short	0x0000
        /*0028*/ 	.byte	0x00, 0xf0, 0x41, 0x07


	//----- nvinfo : EIATTR_MAXREG_COUNT
	.align		4
.L_532:
        /*002c*/ 	.byte	0x03, 0x1b
        /*002e*/ 	.short	0x00ff


	//----- nvinfo : EIATTR_NUM_BARRIERS
	.align		4
        /*0030*/ 	.byte	0x02, 0x4c
        /*0032*/ 	.byte	0x01
	.zero		1


	//----- nvinfo : EIATTR_MERCURY_ISA_VERSION
	.align		4
        /*0034*/ 	.byte	0x03, 0x5f
        /*0036*/ 	.short	0x0000


	//----- nvinfo : EIATTR_COOP_GROUP_MASK_REGIDS
	.align		4
        /*0038*/ 	.byte	0x04, 0x29
        /*003a*/ 	.short	(.L_534 - .L_533)


	//   ....[0]....
.L_533:
        /*003c*/ 	.word	0xffffffff


	//   ....[1]....
        /*0040*/ 	.word	0xffffffff


	//   ....[2]....
        /*0044*/ 	.word	0xffffffff


	//   ....[3]....
        /*0048*/ 	.word	0xffffffff


	//   ....[4]....
        /*004c*/ 	.word	0xffffffff


	//   ....[5]....
        /*0050*/ 	.word	0xffffffff


	//   ....[6]....
        /*0054*/ 	.word	0xffffffff


	//   ....[7]....
        /*0058*/ 	.word	0xffffffff


	//   ....[8]....
        /*005c*/ 	.word	0xffffffff


	//   ....[9]....
        /*0060*/ 	.word	0xffffffff


	//   ....[10]....
        /*0064*/ 	.word	0xffffffff


	//   ....[11]....
        /*0068*/ 	.word	0xffffffff


	//   ....[12]....
        /*006c*/ 	.word	0xffffffff


	//   ....[13]....
        /*0070*/ 	.word	0xffffffff


	//   ....[14]....
        /*0074*/ 	.word	0xffffffff


	//   ....[15]....
        /*0078*/ 	.word	0xffffffff


	//----- nvinfo : EIATTR_COOP_GROUP_INSTR_OFFSETS
	.align		4
.L_534:
        /*007c*/ 	.byte	0x04, 0x28
        /*007e*/ 	.short	(.L_536 - .L_535)


	//   ....[0]....
.L_535:
        /*0080*/ 	.word	0x000034c0


	//   ....[1]....
        /*0084*/ 	.word	0x00003540


	//   ....[2]....
        /*0088*/ 	.word	0x00003580


	//   ....[3]....
        /*008c*/ 	.word	0x000035f0


	//   ....[4]....
        /*0090*/ 	.word	0x00006080


	//   ....[5]....
        /*0094*/ 	.word	0x000060e0


	//   ....[6]....
        /*0098*/ 	.word	0x00006100


	//   ....[7]....
        /*009c*/ 	.word	0x00006130


	//   ....[8]....
        /*00a0*/ 	.word	0x00008da0


	//   ....[9]....
        /*00a4*/ 	.word	0x00008dc0


	//   ....[10]....
        /*00a8*/ 	.word	0x00008de0


	//   ....[11]....
        /*00ac*/ 	.word	0x00008e00


	//   ....[12]....
        /*00b0*/ 	.word	0x0000a690


	//   ....[13]....
        /*00b4*/ 	.word	0x0000a6d0


	//   ....[14]....
        /*00b8*/ 	.word	0x0000a710


	//   ....[15]....
        /*00bc*/ 	.word	0x0000a730


	//----- nvinfo : EIATTR_EXIT_INSTR_OFFSETS
	.align		4
.L_536:
        /*00c0*/ 	.byte	0x04, 0x1c
        /*00c2*/ 	.short	(.L_538 - .L_537)


	//   ....[0]....
.L_537:
        /*00c4*/ 	.word	0x000004f0


	//   ....[1]....
        /*00c8*/ 	.word	0x0000b630


	//   ....[2]....
        /*00cc*/ 	.word	0x0000b720


	//   ....[3]....
        /*00d0*/ 	.word	0x0000b740


	//   ....[4]....
        /*00d4*/ 	.word	0x0000bd90


	//   ....[5]....
        /*00d8*/ 	.word	0x0000be10


	//----- nvinfo : EIATTR_CTAIDZ_USED
	.align		4
.L_538:
        /*00dc*/ 	.byte	0x01, 0x04
	.zero		2


	//----- nvinfo : EIATTR_CRS_STACK_SIZE
	.align		4
        /*00e0*/ 	.byte	0x04, 0x1e
        /*00e2*/ 	.short	(.L_540 - .L_539)
.L_539:
        /*00e4*/ 	.word	0x00000000
.L_540:


//--------------------- .nv.info._ZN5flash16flash_fwd_kernelI23Flash_fwd_kernel_traitsILi96ELi64ELi64ELi4ELb0ELb0EN7cutlass10bfloat16_tE19Flash_kernel_traitsILi96ELi64ELi64ELi4ES3_EELb1ELb1ELb0ELb0ELb0ELb0ELb0ELb1EEEvNS_16Flash_fwd_paramsE --------------------------
	.section	.nv.info._ZN5flash16flash_fwd_kernelI23Flash_fwd_kernel_traitsILi96ELi64ELi64ELi4ELb0ELb0EN7cutlass10bfloat16_tE19Flash_kernel_traitsILi96ELi64ELi64ELi4ES3_EELb1ELb1ELb0ELb0ELb0ELb0ELb0ELb1EEEvNS_16Flash_fwd_paramsE,"",@"SHT_CUDA_INFO"
	.sectionflags	@""
	.align	4


	//----- nvinfo : EIATTR_CUDA_API_VERSION
	.align		4
        /*0000*/ 	.byte	0x04, 0x37
        /*0002*/ 	.short	(.L_542 - .L_541)
.L_541:
        /*0004*/ 	.word	0x00000082


	//----- nvinfo : EIATTR_SW2861232_WAR
	.align		4
.L_542:
        /*0008*/ 	.byte	0x01, 0x35
	.zero		2


	//----- nvinfo : EIATTR_PARAM_CBANK
	.align		4
        /*000c*/ 	.byte	0x04, 0x0a
        /*000e*/ 	.short	(.L_544 - .L_543)
	.align		4
.L_543:
        /*0010*/ 	.word	index@(.nv.constant0._ZN5flash16flash_fwd_kernelI23Flash_fwd_kernel_traitsILi96ELi64ELi64ELi4ELb0ELb0EN7cutlass10bfloat16_tE19Flash_kernel_traitsILi96ELi64ELi64ELi4ES3_EELb1ELb1ELb0ELb0ELb0ELb0ELb0ELb1EEEvNS_16Flash_fwd_paramsE)
        /*0014*/ 	.short	0x0160
        /*0016*/ 	.short	0x01d0


	//----- nvinfo : EIATTR_CBANK_PARAM_SIZE
	.align		4
.L_544:
        /*0018*/ 	.byte	0x03, 0x19
        /*001a*/ 	.short	0x01d0


	//----- nvinfo : EIATTR_KPARAM_INFO
	.align		4
        /*001c*/ 	.byte	0x04, 0x17
        /*001e*/ 	.short	(.L_546 - .L_545)
.L_545:
        /*0020*/ 	.word	0x00000000
        /*0024*/ 	.short	0x0000
        /*0026*/ 	.short	0x0000
        /*0028*/ 	.byte	0x00, 0xf0, 0x41, 0x07


	//----- nvinfo : EIATTR_MAXREG_COUNT
	.align		4
.L_546:
        /*002c*/ 	.byte	0x03, 0x1b
        /*002e*/ 	.short	0x00ff


	//----- nvinfo : EIATTR_NUM_BARRIERS
	.align		4
        /*0030*/ 	.byte	0x02, 0x4c
        /*0032*/ 	.byte	0x01
	.zero		1


	//----- nvinfo : EIATTR_MERCURY_ISA_VERSION
	.align		4
        /*0034*/ 	.byte	0x03, 0x5f
        /*0036*/ 	.short	0x0000


	//----- nvinfo : EIATTR_COOP_GROUP_MASK_REGIDS
	.align		4
        /*0038*/ 	.byte	0x04, 0x29
        /*003a*/ 	.short	(.L_548 - .L_547)


	//   ....[0]....
.L_547:
        /*003c*/ 	.word	0xffffffff


	//   ....[1]....
        /*0040*/ 	.word	0xffffffff


	//   ....[2]....
        /*0044*/ 	.word	0xffffffff


	//   ....[3]....
        /*0048*/ 	.word	0xffffffff


	//   ....[4]....
        /*004c*/ 	.word	0xffffffff


	//   ....[5]....
        /*0050*/ 	.word	0xffffffff


	//   ....[6]....
        /*0054*/ 	.word	0xffffffff


	//   ....[7]....
        /*0058*/ 	.word	0xffffffff


	//   ....[8]....
        /*005c*/ 	.word	0xffffffff


	//   ....[9]....
        /*0060*/ 	.word	0xffffffff


	//   ....[10]....
        /*0064*/ 	.word	0xffffffff


	//   ....[11]....
        /*0068*/ 	.word	0xffffffff


	//   ....[12]....
        /*006c*/ 	.word	0xffffffff


	//   ....[13]....
        /*0070*/ 	.word	0xffffffff


	//   ....[14]....
        /*0074*/ 	.word	0xffffffff


	//   ....[15]....
        /*0078*/ 	.word	0xffffffff


	//----- nvinfo : EIATTR_COOP_GROUP_INSTR_OFFSETS
	.align		4
.L_548:
        /*007c*/ 	.byte	0x04, 0x28
        /*007e*/ 	.short	(.L_550 - .L_549)


	//   ....[0]....
.L_549:
        /*0080*/ 	.word	0x000031d0


	//   ....[1]....
        /*0084*/ 	.word	0x000032a0


	//   ....[2]....
        /*0088*/ 	.word	0x000032d0


	//   ....[3]....
        /*008c*/ 	.word	0x00003410


	//   ....[4]....
        /*0090*/ 	.word	0x000069b0


	//   ....[5]....
        /*0094*/ 	.word	0x00006b00


	//   ....[6]....
        /*0098*/ 	.word	0x00006b30


	//   ....[7]....
        /*009c*/ 	.word	0x00006c10


	//   ....[8]....
        /*00a0*/ 	.word	0x0000a330


	//   ....[9]....
        /*00a4*/ 	.word	0x0000a370


	//   ....[10]....
        /*00a8*/ 	.word	0x0000a3a0


	//   ....[11]....
        /*00ac*/ 	.word	0x0000a400


	//   ....[12]....
        /*00b0*/ 	.word	0x0000ca40


	//   ....[13]....
        /*00b4*/ 	.word	0x0000ca80


	//   ....[14]....
        /*00b8*/ 	.word	0x0000cac0


	//   ....[15]....
        /*00bc*/ 	.word	0x0000cad0


	//----- nvinfo : EIATTR_EXIT_INSTR_OFFSETS
	.align		4
.L_550:
        /*00c0*/ 	.byte	0x04, 0x1c
        /*00c2*/ 	.short	(.L_552 - .L_551)


	//   ....[0]....
.L_551:
        /*00c4*/ 	.word	0x00000480


	//   ....[1]....
        /*00c8*/ 	.word	0x0000d9d0


	//   ....[2]....
        /*00cc*/ 	.word	0x0000dad0


	//   ....[3]....
        /*00d0*/ 	.word	0x0000daf0


	//   ....[4]....
        /*00d4*/ 	.word	0x0000e150


	//   ....[5]....
        /*00d8*/ 	.word	0x0000e1d0


	//----- nvinfo : EIATTR_CTAIDZ_USED
	.align		4
.L_552:
        /*00dc*/ 	.byte	0x01, 0x04
	.zero		2


	//----- nvinfo : EIATTR_CRS_STACK_SIZE
	.align		4
        /*00e0*/ 	.byte	0x04, 0x1e
        /*00e2*/ 	.short	(.L_554 - .L_553)
.L_553:
        /*00e4*/ 	.word	0x00000000
.L_554:


//--------------------- .nv.info._ZN5flash16flash_fwd_kernelI23Flash_fwd_kernel_traitsILi96ELi64ELi64ELi4ELb0ELb0EN7cutlass10bfloat16_tE19Flash_kernel_traitsILi96ELi64ELi64ELi4ES3_EELb0ELb1ELb0ELb0ELb0ELb0ELb1ELb0EEEvNS_16Flash_fwd_paramsE --------------------------
	.section	.nv.info._ZN5flash16flash_fwd_kernelI23Flash_fwd_kernel_traitsILi96ELi64ELi64ELi4ELb0ELb0EN7cutlass10bfloat16_tE19Flash_kernel_traitsILi96ELi64ELi64ELi4ES3_EELb0ELb1ELb0ELb0ELb0ELb0ELb1ELb0EEEvNS_16Flash_fwd_paramsE,"",@"SHT_CUDA_INFO"
	.sectionflags	@""
	.align	4


	//----- nvinfo : EIATTR_CUDA_API_VERSION
	.align		4
        /*0000*/ 	.byte	0x04, 0x37
        /*0002*/ 	.short	(.L_556 - .L_555)
.L_555:
        /*0004*/ 	.word	0x00000082


	//----- nvinfo : EIATTR_SW2861232_WAR
	.align		4
.L_556:
        /*0008*/ 	.byte	0x01, 0x35
	.zero		2


	//----- nvinfo : EIATTR_PARAM_CBANK
	.align		4
        /*000c*/ 	.byte	0x04, 0x0a
        /*000e*/ 	.short	(.L_558 - .L_557)
	.align		4
.L_557:
        /*0010*/ 	.word	index@(.nv.constant0._ZN5flash16flash_fwd_kernelI23Flash_fwd_kernel_traitsILi96ELi64ELi64ELi4ELb0ELb0EN7cutlass10bfloat16_tE19Flash_kernel_traitsILi96ELi64ELi64ELi4ES3_EELb0ELb1ELb0ELb0ELb0ELb0ELb1ELb0EEEvNS_16Flash_fwd_paramsE)
        /*0014*/ 	.short	0x0160
        /*0016*/ 	.short	0x01d0


	//----- nvinfo : EIATTR_CBANK_PARAM_SIZE
	.align		4
.L_558:
        /*0018*/ 	.byte	0x03, 0x19
        /*001a*/ 	.short	0x01d0


	//----- nvinfo : EIATTR_KPARAM_INFO
	.align		4
        /*001c*/ 	.byte	0x04, 0x17
        /*001e*/ 	.short	(.L_560 - .L_559)
.L_559:
        /*0020*/ 	.word	0x00000000
        /*0024*/ 	.short	0x0000
        /*0026*/ 	.short	0x0000
        /*0028*/ 	.byte	0x00, 0xf0, 0x41, 0x07


	//----- nvinfo : EIATTR_MAXREG_COUNT
	.align		4
.L_560:
        /*002c*/ 	.byte	0x03, 0x1b
        /*002e*/ 	.short	0x00ff


	//----- nvinfo : EIATTR_NUM_BARRIERS
	.align		4
        /*0030*/ 	.byte	0x02, 0x4c
        /*0032*/ 	.byte	0x01
	.zero		1


	//----- nvinfo : EIATTR_MERCURY_ISA_VERSION
	.align		4
        /*0034*/ 	.byte	0x03, 0x5f
        /*0036*/ 	.short	0x0000


	//----- nvinfo : EIATTR_COOP_GROUP_MASK_REGIDS
	.align		4
        /*0038*/ 	.byte	0x04, 0x29
        /*003a*/ 	.short	(.L_562 - .L_561)


	//   ....[0]....
.L_561:
        /*003c*/ 	.word	0xffffffff


	//   ....[1]....
        /*0040*/ 	.word	0xffffffff


	//   ....[2]....
        /*0044*/ 	.word	0xffffffff


	//   ....[3]....
        /*0048*/ 	.word	0xffffffff


	//   ....[4]....
        /*004c*/ 	.word	0xffffffff


	//   ....[5]....
        /*0050*/ 	.word	0xffffffff


	//   ....[6]....
        /*0054*/ 	.word	0xffffffff


	//   ....[7]....
        /*0058*/ 	.word	0xffffffff


	//   ....[8]....
        /*005c*/ 	.word	0xffffffff


	//   ....[9]....
        /*0060*/ 	.word	0xffffffff


	//   ....[10]....
        /*0064*/ 	.word	0xffffffff


	//   ....[11]....
        /*0068*/ 	.word	0xffffffff


	//   ....[12]....
        /*006c*/ 	.word	0xffffffff


	//   ....[13]....
        /*0070*/ 	.word	0xffffffff


	//   ....[14]....
        /*0074*/ 	.word	0xffffffff


	//   ....[15]....
        /*0078*/ 	.word	0xffffffff


	//----- nvinfo : EIATTR_COOP_GROUP_INSTR_OFFSETS
	.align		4
.L_562:
        /*007c*/ 	.byte	0x04, 0x28
        /*007e*/ 	.short	(.L_564 - .L_563)


	//   ....[0]....
.L_563:
        /*0080*/ 	.word	0x000031d0


	//   ....[1]....
        /*0084*/ 	.word	0x000031e0


	//   ....[2]....
        /*0088*/ 	.word	0x00003230


	//   ....[3]....
        /*008c*/ 	.word	0x00003240


	//   ....[4]....
        /*0090*/ 	.word	0x000055c0


	//   ....[5]....
        /*0094*/ 	.word	0x000055d0


	//   ....[6]....
        /*0098*/ 	.word	0x00005610


	//   ....[7]....
        /*009c*/ 	.word	0x00005620


	//   ....[8]....
        /*00a0*/ 	.word	0x00007900


	//   ....[9]....
        /*00a4*/ 	.word	0x00007910


	//   ....[10]....
        /*00a8*/ 	.word	0x00007940


	//   ....[11]....
        /*00ac*/ 	.word	0x00007950


	//   ....[12]....
        /*00b0*/ 	.word	0x000088c0


	//   ....[13]....
        /*00b4*/ 	.word	0x00008900


	//   ....[14]....
        /*00b8*/ 	.word	0x00008960


	//   ....[15]....
        /*00bc*/ 	.word	0x00008970


	//----- nvinfo : EIATTR_EXIT_INSTR_OFFSETS
	.align		4
.L_564:
        /*00c0*/ 	.byte	0x04, 0x1c
        /*00c2*/ 	.short	(.L_566 - .L_565)


	//   ....[0]....
.L_565:
        /*00c4*/ 	.word	0x000002d0


	//   ....[1]....
        /*00c8*/ 	.word	0x00009880


	//   ....[2]....
        /*00cc*/ 	.word	0x00009970


	//   ....[3]....
        /*00d0*/ 	.word	0x00009990


	//   ....[4]....
        /*00d4*/ 	.word	0x00009fe0


	//   ....[5]....
        /*00d8*/ 	.word	0x0000a060


	//----- nvinfo : EIATTR_CTAIDZ_USED
	.align		4
.L_566:
        /*00dc*/ 	.byte	0x01, 0x04
	.zero		2


	//----- nvinfo : EIATTR_CRS_STACK_SIZE
	.align		4
        /*00e0*/ 	.byte	0x04, 0x1e
        /*00e2*/ 	.short	(.L_568 - .L_567)
.L_567:
        /*00e4*/ 	.word	0x00000000
.L_568:


//--------------------- .nv.info._ZN5flash16flash_fwd_kernelI23Flash_fwd_kernel_traitsILi96ELi64ELi64ELi4ELb0ELb0EN7cutlass10bfloat16_tE19Flash_kernel_traitsILi96ELi64ELi64ELi4ES3_EELb1ELb1ELb0ELb1ELb0ELb0ELb0ELb1EEEvNS_16Flash_fwd_paramsE --------------------------
	.section	.nv.info._ZN5flash16flash_fwd_kernelI23Flash_fwd_kernel_traitsILi96ELi64ELi64ELi4ELb0ELb0EN7cutlass10bfloat16_tE19Flash_kernel_traitsILi96ELi64ELi64ELi4ES3_EELb1ELb1ELb0ELb1ELb0ELb0ELb0ELb1EEEvNS_16Flash_fwd_paramsE,"",@"SHT_CUDA_INFO"
	.sectionflags	@""
	.align	4


	//----- nvinfo : EIATTR_CUDA_API_VERSION
	.align		4
        /*0000*/ 	.byte	0x04, 0x37
        /*0002*/ 	.short	(.L_570 - .L_569)
.L_569:
        /*0004*/ 	.word	0x00000082


	//----- nvinfo : EIATTR_SW2861232_WAR
	.align		4
.L_570:
        /*0008*/ 	.byte	0x01, 0x35
	.zero		2


	//----- nvinfo : EIATTR_PARAM_CBANK
	.align		4
        /*000c*/ 	.byte	0x04, 0x0a
        /*000e*/ 	.short	(.L_572 - .L_571)
	.align		4
.L_571:
        /*0010*/ 	.word	index@(.nv.constant0._ZN5flash16flash_fwd_kernelI23Flash_fwd_kernel_traitsILi96ELi64ELi64ELi4ELb0ELb0EN7cutlass10bfloat16_tE19Flash_kernel_traitsILi96ELi64ELi64ELi4ES3_EELb1ELb1ELb0ELb1ELb0ELb0ELb0ELb1EEEvNS_16Flash_fwd_paramsE)
        /*0014*/ 	.short	0x0160
        /*0016*/ 	.short	0x01d0


	//----- nvinfo : EIATTR_CBANK_PARAM_SIZE
	.align		4
.L_572:
        /*0018*/ 	.byte	0x03, 0x19
        /*001a*/ 	.short	0x01d0


	//----- nvinfo : EIATTR_KPARAM_INFO
	.align		4
        /*001c*/ 	.byte	0x04, 0x17
        /*001e*/ 	.short	(.L_574 - .L_573)
.L_573:
        /*0020*/ 	.word	0x00000000
        /*0024*/ 	.short	0x0000
        /*0026*/ 	.short	0x0000
        /*0028*/ 	.byte	0x00, 0xf0, 0x41, 0x07


	//----- nvinfo : EIATTR_MAXREG_COUNT
	.align		4
.L_574:
        /*002c*/ 	.byte	0x03, 0x1b
        /*002e*/ 	.short	0x00ff


	//----- nvinfo : EIATTR_NUM_BARRIERS
	.align		4
        /*0030*/ 	.byte	0x02, 0x4c
        /*0032*/ 	.byte	0x01
	.zero		1


	//----- nvinfo : EIATTR_MERCURY_ISA_VERSION
	.align		4
        /*0034*/ 	.byte	0x03, 0x5f
        /*0036*/ 	.short	0x0000


	//----- nvinfo : EIATTR_COOP_GROUP_MASK_REGIDS
	.align		4
        /*0038*/ 	.byte	0x04, 0x29
        /*003a*/ 	.short	(.L_576 - .L_575)


	//   ....[0]....
.L_575:
        /*003c*/ 	.word	0xffffffff


	//   ....[1]....
        /*0040*/ 	.word	0xffffffff


	//   ....[2]....
        /*0044*/ 	.word	0xffffffff


	//   ....[3]....
        /*0048*/ 	.word	0xffffffff


	//   ....[4]....
        /*004c*/ 	.word	0xffffffff


	//   ....[5]....
        /*0050*/ 	.word	0xffffffff


	//   ....[6]....
        /*0054*/ 	.word	0xffffffff


	//   ....[7]....
        /*0058*/ 	.word	0xffffffff


	//   ....[8]....
        /*005c*/ 	.word	0xffffffff


	//   ....[9]....
        /*0060*/ 	.word	0xffffffff


	//   ....[10]....
        /*0064*/ 	.word	0xffffffff


	//   ....[11]....
        /*0068*/ 	.word	0xffffffff


	//   ....[12]....
        /*006c*/ 	.word	0xffffffff


	//   ....[13]....
        /*0070*/ 	.word	0xffffffff


	//   ....[14]....
        /*0074*/ 	.word	0xffffffff


	//   ....[15]....
        /*0078*/ 	.word	0xffffffff


	//----- nvinfo : EIATTR_COOP_GROUP_INSTR_OFFSETS
	.align		4
.L_576:
        /*007c*/ 	.byte	0x04, 0x28
        /*007e*/ 	.short	(.L_578 - .L_577)


	//   ....[0]....
.L_577:
        /*0080*/ 	.word	0x00003560


	//   ....[1]....
        /*0084*/ 	.word	0x00003620


	//   ....[2]....
        /*0088*/ 	.word	0x00003650


	//   ....[3]....
        /*008c*/ 	.word	0x000036c0


	//   ....[4]....
        /*0090*/ 	.word	0x00007140


	//   ....[5]....
        /*0094*/ 	.word	0x00007180


	//   ....[6]....
        /*0098*/ 	.word	0x00007230


	//   ....[7]....
        /*009c*/ 	.word	0x00007260


	//   ....[8]....
        /*00a0*/ 	.word	0x0000ad50


	//   ....[9]....
        /*00a4*/ 	.word	0x0000ada0


	//   ....[10]....
        /*00a8*/ 	.word	0x0000adf0


	//   ....[11]....
        /*00ac*/ 	.word	0x0000ae40


	//   ....[12]....
        /*00b0*/ 	.word	0x0000d470


	//   ....[13]....
        /*00b4*/ 	.word	0x0000d4b0


	//   ....[14]....
        /*00b8*/ 	.word	0x0000d4f0


	//   ....[15]....
        /*00bc*/ 	.word	0x0000d500


	//----- nvinfo : EIATTR_EXIT_INSTR_OFFSETS
	.align		4
.L_578:
        /*00c0*/ 	.byte	0x04, 0x1c
        /*00c2*/ 	.short	(.L_580 - .L_579)


	//   ....[0]....
.L_579:
        /*00c4*/ 	.word	0x00000460


	//   ....[1]....
        /*00c8*/ 	.word	0x0000e400


	//   ....[2]....
        /*00cc*/ 	.word	0x0000e500


	//   ....[3]....
        /*00d0*/ 	.word	0x0000e520


	//   ....[4]....
        /*00d4*/ 	.word	0x0000eb90


	//   ....[5]....
        /*00d8*/ 	.word	0x0000ec10


	//----- nvinfo : EIATTR_CTAIDZ_USED
	.align		4
.L_580:
        /*00dc*/ 	.byte	0x01, 0x04
	.zero		2


	//----- nvinfo : EIATTR_CRS_STACK_SIZE
	.align		4
        /*00e0*/ 	.byte	0x04, 0x1e
        /*00e2*/ 	.short	(.L_582 - .L_581)
.L_581:
        /*00e4*/ 	.word	0x00000000
.L_582:


//--------------------- .nv.info._ZN5flash16flash_fwd_kernelI23Flash_fwd_kernel_traitsILi96ELi64ELi64ELi4ELb0ELb0EN7cutlass10bfloat16_tE19Flash_kernel_traitsILi96ELi64ELi64ELi4ES3_EELb0ELb1ELb0ELb1ELb0ELb0ELb1ELb0EEEvNS_16Flash_fwd_paramsE --------------------------
	.section	.nv.info._ZN5flash16flash_fwd_kernelI23Flash_fwd_kernel_traitsILi96ELi64ELi64ELi4ELb0ELb0EN7cutlass10bfloat16_tE19Flash_kernel_traitsILi96ELi64ELi64ELi4ES3_EELb0ELb1ELb0ELb1ELb0ELb0ELb1ELb0EEEvNS_16Flash_fwd_paramsE,"",@"SHT_CUDA_INFO"
	.sectionflags	@""
	.align	4


	//----- nvinfo : EIATTR_CUDA_API_VERSION
	.align		4
        /*0000*/ 	.byte	0x04, 0x37
        /*0002*/ 	.short	(.L_584 - .L_583)
.L_583:
        /*0004*/ 	.word	0x00000082


	//----- nvinfo : EIATTR_SW2861232_WAR
	.align		4
.L_584:
        /*0008*/ 	.byte	0x01, 0x35
	.zero		2


	//----- nvinfo : EIATTR_PARAM_CBANK
	.align		4
        /*000c*/ 	.byte	0x04, 0x0a
        /*000e*/ 	.short	(.L_586 - .L_585)
	.align		4
.L_585:
        /*0010*/ 	.word	index@(.nv.constant0._ZN5flash16flash_fwd_kernelI23Flash_fwd_kernel_traitsILi96ELi64ELi64ELi4ELb0ELb0EN7cutlass10bfloat16_tE19Flash_kernel_traitsILi96ELi64ELi64ELi4ES3_EELb0ELb1ELb0ELb1ELb0ELb0ELb1ELb0EEEvNS_16Flash_fwd_paramsE)
        /*0014*/ 	.short	0x0160
        /*0016*/ 	.short	0x01d0


	//----- nvinfo : EIATTR_CBANK_PARAM_SIZE
	.align		4
.L_586:
        /*0018*/ 	.byte	0x03, 0x19
        /*001a*/ 	.short	0x01d0


	//----- nvinfo : EIATTR_KPARAM_INFO
	.align		4
        /*001c*/ 	.byte	0x04, 0x17
        /*001e*/ 	.short	(.L_588 - .L_587)
.L_587:
        /*0020*/ 	.word	0x00000000
        /*0024*/ 	.short	0x0000
        /*0026*/ 	.short	0x0000
        /*0028*/ 	.byte	0x00, 0xf0, 0x41, 0x07


	//----- nvinfo : EIATTR_MAXREG_COUNT
	.align		4
.L_588:
        /*002c*/ 	.byte	0x03, 0x1b
        /*002e*/ 	.short	0x00ff


	//----- nvinfo : EIATTR_NUM_BARRIERS
	.align		4
        /*0030*/ 	.byte	0x02, 0x4c
        /*0032*/ 	.byte	0x01
	.zero		1


	//----- nvinfo : EIATTR_MERCURY_ISA_VERSION
	.align		4
        /*0034*/ 	.byte	0x03, 0x5f
        /*0036*/ 	.short	0x0000


	//----- nvinfo : EIATTR_COOP_GROUP_MASK_REGIDS
	.align		4
        /*0038*/ 	.byte	0x04, 0x29
        /*003a*/ 	.short	(.L_590 - .L_589)


	//   ....[0]....
.L_589:
        /*003c*/ 	.word	0xffffffff


	//   ....[1]....
        /*0040*/ 	.word	0xffffffff


	//   ....[2]....
        /*0044*/ 	.word	0xffffffff


	//   ....[3]....
        /*0048*/ 	.word	0xffffffff


	//   ....[4]....
        /*004c*/ 	.word	0xffffffff


	//   ....[5]....
        /*0050*/ 	.word	0xffffffff


	//   ....[6]....
        /*0054*/ 	.word	0xffffffff


	//   ....[7]....
        /*0058*/ 	.word	0xffffffff


	//   ....[8]....
        /*005c*/ 	.word	0xffffffff


	//   ....[9]....
        /*0060*/ 	.word	0xffffffff


	//   ....[10]....
        /*0064*/ 	.word	0xffffffff


	//   ....[11]....
        /*0068*/ 	.word	0xffffffff


	//   ....[12]....
        /*006c*/ 	.word	0xffffffff


	//   ....[13]....
        /*0070*/ 	.word	0xffffffff


	//   ....[14]....
        /*0074*/ 	.word	0xffffffff


	//   ....[15]....
        /*0078*/ 	.word	0xffffffff


	//----- nvinfo : EIATTR_COOP_GROUP_INSTR_OFFSETS
	.align		4
.L_590:
        /*007c*/ 	.byte	0x04, 0x28
        /*007e*/ 	.short	(.L_592 - .L_591)


	//   ....[0]....
.L_591:
        /*0080*/ 	.word	0x000035b0


	//   ....[1]....
        /*0084*/ 	.word	0x000035d0


	//   ....[2]....
        /*0088*/ 	.word	0x00003640


	//   ....[3]....
        /*008c*/ 	.word	0x00003650


	//   ....[4]....
        /*0090*/ 	.word	0x00005cc0


	//   ....[5]....
        /*0094*/ 	.word	0x00005cd0


	//   ....[6]....
        /*0098*/ 	.word	0x00005d00


	//   ....[7]....
        /*009c*/ 	.word	0x00005d10


	//   ....[8]....
        /*00a0*/ 	.word	0x000083d0


	//   ....[9]....
        /*00a4*/ 	.word	0x000083f0


	//   ....[10]....
        /*00a8*/ 	.word	0x00008410


	//   ....[11]....
        /*00ac*/ 	.word	0x00008430


	//   ....[12]....
        /*00b0*/ 	.word	0x000093b0


	//   ....[13]....
        /*00b4*/ 	.word	0x000093f0


	//   ....[14]....
        /*00b8*/ 	.word	0x00009430


	//   ....[15]....
        /*00bc*/ 	.word	0x00009450


	//----- nvinfo : EIATTR_EXIT_INSTR_OFFSETS
	.align		4
.L_592:
        /*00c0*/ 	.byte	0x04, 0x1c
        /*00c2*/ 	.short	(.L_594 - .L_593)


	//   ....[0]....
.L_593:
        /*00c4*/ 	.word	0x000002d0


	//   ....[1]....
        /*00c8*/ 	.word	0x0000a320


	//   ....[2]....
        /*00cc*/ 	.word	0x0000a410


	//   ....[3]....
        /*00d0*/ 	.word	0x0000a430


	//   ....[4]....
        /*00d4*/ 	.word	0x0000aa90


	//   ....[5]....
        /*00d8*/ 	.word	0x0000ab10


	//----- nvinfo : EIATTR_CTAIDZ_USED
	.align		4
.L_594:
        /*00dc*/ 	.byte	0x01, 0x04
	.zero		2


	//----- nvinfo : EIATTR_CRS_STACK_SIZE
	.align		4
        /*00e0*/ 	.byte	0x04, 0x1e
        /*00e2*/ 	.short	(.L_596 - .L_595)
.L_595:
        /*00e4*/ 	.word	0x00000000
.L_596:


//--------------------- .nv.callgraph             --------------------------
	.section	.nv.callgraph,"",@"SHT_CUDA_CALLGRAPH"
	.align	4
	.sectionentsize	8
	.align		4
        /*0000*/ 	.word	0x00000000
	.align		4
        /*0004*/ 	.word	0xffffffff
	.align		4
        /*0008*/ 	.word	0x00000000
	.align		4
        /*000c*/ 	.word	0xfffffffe
	.align		4
        /*0010*/ 	.word	0x00000000
	.align		4
        /*0014*/ 	.word	0xfffffffd
	.align		4
        /*0018*/ 	.word	0x00000000
	.align		4
        /*001c*/ 	.word	0xfffffffc


//--------------------- .nv.rel.action            --------------------------
	.section	.nv.rel.action,"",@"SHT_CUDA_RELOCINFO"
	.align	8
	.sectionentsize	8
        /*0000*/ 	.byte	0x73, 0x00, 0x00, 0x00, 0x00, 0x00, 0x00, 0x00, 0x00, 0x00, 0x00, 0x11, 0x25, 0x00, 0x05, 0x36


//--------------------- .nv.constant4             --------------------------
	.section	.nv.constant4,"a",@progbits
	.align	8
	.align		8
.nv.constant4:
        /*0000*/ 	.dword	_ZN72_INTERNAL_5bb34816_36_flash_fwd_hdim96_bf16_causal_sm80_cu_a6473388_31274cuda3std3__45__cpo5beginE
	.align		8
        /*0008*/ 	.dword	_ZN72_INTERNAL_5bb34816_36_flash_fwd_hdim96_bf16_causal_sm80_cu_a6473388_31274cuda3std3__45__cpo3endE
	.align		8
        /*0010*/ 	.dword	_ZN72_INTERNAL_5bb34816_36_flash_fwd_hdim96_bf16_causal_sm80_cu_a6473388_31274cuda3std3__45__cpo6cbeginE
	.align		8
        /*0018*/ 	.dword	_ZN72_INTERNAL_5bb34816_36_flash_fwd_hdim96_bf16_causal_sm80_cu_a6473388_31274cuda3std3__45__cpo4cendE
	.align		8
        /*0020*/ 	.dword	_ZN72_INTERNAL_5bb34816_36_flash_fwd_hdim96_bf16_causal_sm80_cu_a6473388_31274cuda3std3__474_GLOBAL__N__5bb34816_36_flash_fwd_hdim96_bf16_causal_sm80_cu_a6473388_31276ignoreE
	.align		8
        /*0028*/ 	.dword	_ZN72_INTERNAL_5bb34816_36_flash_fwd_hdim96_bf16_causal_sm80_cu_a6473388_31274cuda3std3__419piecewise_constructE
	.align		8
        /*0030*/ 	.dword	_ZN72_INTERNAL_5bb34816_36_flash_fwd_hdim96_bf16_causal_sm80_cu_a6473388_31274cuda3std3__48in_placeE
	.align		8
        /*0038*/ 	.dword	_ZN72_INTERNAL_5bb34816_36_flash_fwd_hdim96_bf16_causal_sm80_cu_a6473388_31274cuda3std6ranges3__45__cpo4swapE
	.align		8
        /*0040*/ 	.dword	_ZN72_INTERNAL_5bb34816_36_flash_fwd_hdim96_bf16_causal_sm80_cu_a6473388_31274cuda3std6ranges3__45__cpo9iter_moveE
	.align		8
        /*0048*/ 	.dword	_ZN72_INTERNAL_5bb34816_36_flash_fwd_hdim96_bf16_causal_sm80_cu_a6473388_31274cute7productE
	.align		8
        /*0050*/ 	.dword	_ZN72_INTERNAL_5bb34816_36_flash_fwd_hdim96_bf16_causal_sm80_cu_a6473388_31274cute1_E


//--------------------- .nv.constant0._ZN5flash16flash_fwd_kernelI23Flash_fwd_kernel_traitsILi96ELi128ELi64ELi4ELb0ELb0EN7cutlass10bfloat16_tE19Flash_kernel_traitsILi96ELi128ELi64ELi4ES3_EELb0ELb1ELb0ELb0ELb1ELb1ELb0ELb0EEEvNS_16Flash_fwd_paramsE --------------------------
	.section	.nv.constant0._ZN5flash16flash_fwd_kernelI23Flash_fwd_kernel_traitsILi96ELi128ELi64ELi4ELb0ELb0EN7cutlass10bfloat16_tE19Flash_kernel_traitsILi96ELi128ELi64ELi4ES3_EELb0ELb1ELb0ELb0ELb1ELb1ELb0ELb0EEEvNS_16Flash_fwd_paramsE,"a",@progbits
	.sectionflags	@""
	.align	4
.nv.constant0._ZN5flash16flash_fwd_kernelI23Flash_fwd_kernel_traitsILi96ELi128ELi64ELi4ELb0ELb0EN7cutlass10bfloat16_tE19Flash_kernel_traitsILi96ELi128ELi64ELi4ES3_EELb0ELb1ELb0ELb0ELb1ELb1ELb0ELb0EEEvNS_16Flash_fwd_paramsE:
	.zero		816


//--------------------- .nv.constant0._ZN5flash16flash_fwd_kernelI23Flash_fwd_kernel_traitsILi96ELi128ELi64ELi4ELb0ELb0EN7cutlass10bfloat16_tE19Flash_kernel_traitsILi96ELi128ELi64ELi4ES3_EELb0ELb1ELb0ELb0ELb0ELb1ELb0ELb0EEEvNS_16Flash_fwd_paramsE --------------------------
	.section	.nv.constant0._ZN5flash16flash_fwd_kernelI23Flash_fwd_kernel_traitsILi96ELi128ELi64ELi4ELb0ELb0EN7cutlass10bfloat16_tE19Flash_kernel_traitsILi96ELi128ELi64ELi4ES3_EELb0ELb1ELb0ELb0ELb0ELb1ELb0ELb0EEEvNS_16Flash_fwd_paramsE,"a",@progbits
	.sectionflags	@""
	.align	4
.nv.constant0._ZN5flash16flash_fwd_kernelI23Flash_fwd_kernel_traitsILi96ELi128ELi64ELi4ELb0ELb0EN7cutlass10bfloat16_tE19Flash_kernel_traitsILi96ELi128ELi64ELi4ES3_EELb0ELb1ELb0ELb0ELb0ELb1ELb0ELb0EEEvNS_16Flash_fwd_paramsE:
	.zero		816


//--------------------- .nv.constant0._ZN5flash16flash_fwd_kernelI23Flash_fwd_kernel_traitsILi96ELi128ELi64ELi4ELb0ELb0EN7cutlass10bfloat16_tE19Flash_kernel_traitsILi96ELi128ELi64ELi4ES3_EELb0ELb1ELb0ELb0ELb0ELb0ELb0ELb0EEEvNS_16Flash_fwd_paramsE --------------------------
	.section	.nv.constant0._ZN5flash16flash_fwd_kernelI23Flash_fwd_kernel_traitsILi96ELi128ELi64ELi4ELb0ELb0EN7cutlass10bfloat16_tE19Flash_kernel_traitsILi96ELi128ELi64ELi4ES3_EELb0ELb1ELb0ELb0ELb0ELb0ELb0ELb0EEEvNS_16Flash_fwd_paramsE,"a",@progbits
	.sectionflags	@""
	.align	4
.nv.constant0._ZN5flash16flash_fwd_kernelI23Flash_fwd_kernel_traitsILi96ELi128ELi64ELi4ELb0ELb0EN7cutlass10bfloat16_tE19Flash_kernel_traitsILi96ELi128ELi64ELi4ES3_EELb0ELb1ELb0ELb0ELb0ELb0ELb0ELb0EEEvNS_16Flash_fwd_paramsE:
	.zero		816


//--------------------- .nv.constant0._ZN5flash16flash_fwd_kernelI23Flash_fwd_kernel_traitsILi96ELi128ELi64ELi4ELb0ELb0EN7cutlass10bfloat16_tE19Flash_kernel_traitsILi96ELi128ELi64ELi4ES3_EELb0ELb1ELb0ELb1ELb0ELb0ELb0ELb0EEEvNS_16Flash_fwd_paramsE --------------------------
	.section	.nv.constant0._ZN5flash16flash_fwd_kernelI23Flash_fwd_kernel_traitsILi96ELi128ELi64ELi4ELb0ELb0EN7cutlass10bfloat16_tE19Flash_kernel_traitsILi96ELi128ELi64ELi4ES3_EELb0ELb1ELb0ELb1ELb0ELb0ELb0ELb0EEEvNS_16Flash_fwd_paramsE,"a",@progbits
	.sectionflags	@""
	.align	4
.nv.constant0._ZN5flash16flash_fwd_kernelI23Flash_fwd_kernel_traitsILi96ELi128ELi64ELi4ELb0ELb0EN7cutlass10bfloat16_tE19Flash_kernel_traitsILi96ELi128ELi64ELi4ES3_EELb0ELb1ELb0ELb1ELb0ELb0ELb0ELb0EEEvNS_16Flash_fwd_paramsE:
	.zero		816


//--------------------- .nv.constant0._ZN5flash16flash_fwd_kernelI23Flash_fwd_kernel_traitsILi96ELi64ELi64ELi4ELb0ELb0EN7cutlass10bfloat16_tE19Flash_kernel_traitsILi96ELi64ELi64ELi4ES3_EELb0ELb1ELb0ELb0ELb1ELb1ELb0ELb0EEEvNS_16Flash_fwd_paramsE --------------------------
	.section	.nv.constant0._ZN5flash16flash_fwd_kernelI23Flash_fwd_kernel_traitsILi96ELi64ELi64ELi4ELb0ELb0EN7cutlass10bfloat16_tE19Flash_kernel_traitsILi96ELi64ELi64ELi4ES3_EELb0ELb1ELb0ELb0ELb1ELb1ELb0ELb0EEEvNS_16Flash_fwd_paramsE,"a",@progbits
	.sectionflags	@""
	.align	4
.nv.constant0._ZN5flash16flash_fwd_kernelI23Flash_fwd_kernel_traitsILi96ELi64ELi64ELi4ELb0ELb0EN7cutlass10bfloat16_tE19Flash_kernel_traitsILi96ELi64ELi64ELi4ES3_EELb0ELb1ELb0ELb0ELb1ELb1ELb0ELb0EEEvNS_16Flash_fwd_paramsE:
	.zero		816


//--------------------- .nv.constant0._ZN5flash16flash_fwd_kernelI23Flash_fwd_kernel_traitsILi96ELi64ELi64ELi4ELb0ELb0EN7cutlass10bfloat16_tE19Flash_kernel_traitsILi96ELi64ELi64ELi4ES3_EELb0ELb1ELb0ELb0ELb0ELb1ELb0ELb0EEEvNS_16Flash_fwd_paramsE --------------------------
	.section	.nv.constant0._ZN5flash16flash_fwd_kernelI23Flash_fwd_kernel_traitsILi96ELi64ELi64ELi4ELb0ELb0EN7cutlass10bfloat16_tE19Flash_kernel_traitsILi96ELi64ELi64ELi4ES3_EELb0ELb1ELb0ELb0ELb0ELb1ELb0ELb0EEEvNS_16Flash_fwd_paramsE,"a",@progbits
	.sectionflags	@""
	.align	4
.nv.constant0._ZN5flash16flash_fwd_kernelI23Flash_fwd_kernel_traitsILi96ELi64ELi64ELi4ELb0ELb0EN7cutlass10bfloat16_tE19Flash_kernel_traitsILi96ELi64ELi64ELi4ES3_EELb0ELb1ELb0ELb0ELb0ELb1ELb0ELb0EEEvNS_16Flash_fwd_paramsE:
	.zero		816


//--------------------- .nv.constant0._ZN5flash16flash_fwd_kernelI23Flash_fwd_kernel_traitsILi96ELi64ELi64ELi4ELb0ELb0EN7cutlass10bfloat16_tE19Flash_kernel_traitsILi96ELi64ELi64ELi4ES3_EELb0ELb1ELb0ELb0ELb0ELb0ELb0ELb0EEEvNS_16Flash_fwd_paramsE --------------------------
	.section	.nv.constant0._ZN5flash16flash_fwd_kernelI23Flash_fwd_kernel_traitsILi96ELi64ELi64ELi4ELb0ELb0EN7cutlass10bfloat16_tE19Flash_kernel_traitsILi96ELi64ELi64ELi4ES3_EELb0ELb1ELb0ELb0ELb0ELb0ELb0ELb0EEEvNS_16Flash_fwd_paramsE,"a",@progbits
	.sectionflags	@""
	.align	4
.nv.constant0._ZN5flash16flash_fwd_kernelI23Flash_fwd_kernel_traitsILi96ELi64ELi64ELi4ELb0ELb0EN7cutlass10bfloat16_tE19Flash_kernel_traitsILi96ELi64ELi64ELi4ES3_EELb0ELb1ELb0ELb0ELb0ELb0ELb0ELb0EEEvNS_16Flash_fwd_paramsE:
	.zero		816


//--------------------- .nv.constant0._ZN5flash16flash_fwd_kernelI23Flash_fwd_kernel_traitsILi96ELi64ELi64ELi4ELb0ELb0EN7cutlass10bfloat16_tE19Flash_kernel_traitsILi96ELi64ELi64ELi4ES3_EELb0ELb1ELb0ELb1ELb0ELb0ELb0ELb0EEEvNS_16Flash_fwd_paramsE --------------------------
	.section	.nv.constant0._ZN5flash16flash_fwd_kernelI23Flash_fwd_kernel_traitsILi96ELi64ELi64ELi4ELb0ELb0EN7cutlass10bfloat16_tE19Flash_kernel_traitsILi96ELi64ELi64ELi4ES3_EELb0ELb1ELb0ELb1ELb0ELb0ELb0ELb0EEEvNS_16Flash_fwd_paramsE,"a",@progbits
	.sectionflags	@""
	.align	4
.nv.constant0._ZN5flash16flash_fwd_kernelI23Flash_fwd_kernel_traitsILi96ELi64ELi64ELi4ELb0ELb0EN7cutlass10bfloat16_tE19Flash_kernel_traitsILi96ELi64ELi64ELi4ES3_EELb0ELb1ELb0ELb1ELb0ELb0ELb0ELb0EEEvNS_16Flash_fwd_paramsE:
	.zero		816


//--------------------- .nv.constant0._ZN5flash16flash_fwd_kernelI23Flash_fwd_kernel_traitsILi96ELi128ELi64ELi4ELb0ELb0EN7cutlass10bfloat16_tE19Flash_kernel_traitsILi96ELi128ELi64ELi4ES3_EELb1ELb1ELb0ELb0ELb0ELb0ELb0ELb0EEEvNS_16Flash_fwd_paramsE --------------------------
	.section	.nv.constant0._ZN5flash16flash_fwd_kernelI23Flash_fwd_kernel_traitsILi96ELi128ELi64ELi4ELb0ELb0EN7cutlass10bfloat16_tE19Flash_kernel_traitsILi96ELi128ELi64ELi4ES3_EELb1ELb1ELb0ELb0ELb0ELb0ELb0ELb0EEEvNS_16Flash_fwd_paramsE,"a",@progbits
	.sectionflags	@""
	.align	4
.nv.constant0._ZN5flash16flash_fwd_kernelI23Flash_fwd_kernel_traitsILi96ELi128ELi64ELi4ELb0ELb0EN7cutlass10bfloat16_tE19Flash_kernel_traitsILi96ELi128ELi64ELi4ES3_EELb1ELb1ELb0ELb0ELb0ELb0ELb0ELb0EEEvNS_16Flash_fwd_paramsE:
	.zero		816


//--------------------- .nv.constant0._ZN5flash16flash_fwd_kernelI23Flash_fwd_kernel_traitsILi96ELi128ELi64ELi4ELb0ELb0EN7cutlass10bfloat16_tE19Flash_kernel_traitsILi96ELi128ELi64ELi4ES3_EELb1ELb1ELb0ELb0ELb1ELb1ELb0ELb0EEEvNS_16Flash_fwd_paramsE --------------------------
	.section	.nv.constant0._ZN5flash16flash_fwd_kernelI23Flash_fwd_kernel_traitsILi96ELi128ELi64ELi4ELb0ELb0EN7cutlass10bfloat16_tE19Flash_kernel_traitsILi96ELi128ELi64ELi4ES3_EELb1ELb1ELb0ELb0ELb1ELb1ELb0ELb0EEEvNS_16Flash_fwd_paramsE,"a",@progbits
	.sectionflags	@""
	.align	4
.nv.constant0._ZN5flash16flash_fwd_kernelI23Flash_fwd_kernel_traitsILi96ELi128ELi64ELi4ELb0ELb0EN7cutlass10bfloat16_tE19Flash_kernel_traitsILi96ELi128ELi64ELi4ES3_EELb1ELb1ELb0ELb0ELb1ELb1ELb0ELb0EEEvNS_16Flash_fwd_paramsE:
	.zero		816


//--------------------- .nv.constant0._ZN5flash16flash_fwd_kernelI23Flash_fwd_kernel_traitsILi96ELi128ELi64ELi4ELb0ELb0EN7cutlass10bfloat16_tE19Flash_kernel_traitsILi96ELi128ELi64ELi4ES3_EELb0ELb1ELb0ELb0ELb1ELb1ELb1ELb0EEEvNS_16Flash_fwd_paramsE --------------------------
	.section	.nv.constant0._ZN5flash16flash_fwd_kernelI23Flash_fwd_kernel_traitsILi96ELi128ELi64ELi4ELb0ELb0EN7cutlass10bfloat16_tE19Flash_kernel_traitsILi96ELi128ELi64ELi4ES3_EELb0ELb1ELb0ELb0ELb1ELb1ELb1ELb0EEEvNS_16Flash_fwd_paramsE,"a",@progbits
	.sectionflags	@""
	.align	4
.nv.constant0._ZN5flash16flash_fwd_kernelI23Flash_fwd_kernel_traitsILi96ELi128ELi64ELi4ELb0ELb0EN7cutlass10bfloat16_tE19Flash_kernel_traitsILi96ELi128ELi64ELi4ES3_EELb0ELb1ELb0ELb0ELb1ELb1ELb1ELb0EEEvNS_16Flash_fwd_paramsE:
	.zero		816


//--------------------- .nv.constant0._ZN5flash16flash_fwd_kernelI23Flash_fwd_kernel_traitsILi96ELi128ELi64ELi4ELb0ELb0EN7cutlass10bfloat16_tE19Flash_kernel_traitsILi96ELi128ELi64ELi4ES3_EELb1ELb1ELb0ELb0ELb0ELb1ELb0ELb0EEEvNS_16Flash_fwd_paramsE --------------------------
	.section	.nv.constant0._ZN5flash16flash_fwd_kernelI23Flash_fwd_kernel_traitsILi96ELi128ELi64ELi4ELb0ELb0EN7cutlass10bfloat16_tE19Flash_kernel_traitsILi96ELi128ELi64ELi4ES3_EELb1ELb1ELb0ELb0ELb0ELb1ELb0ELb0EEEvNS_16Flash_fwd_paramsE,"a",@progbits
	.sectionflags	@""
	.align	4
.nv.constant0._ZN5flash16flash_fwd_kernelI23Flash_fwd_kernel_traitsILi96ELi128ELi64ELi4ELb0ELb0EN7cutlass10bfloat16_tE19Flash_kernel_traitsILi96ELi128ELi64ELi4ES3_EELb1ELb1ELb0ELb0ELb0ELb1ELb0ELb0EEEvNS_16Flash_fwd_paramsE:
	.zero		816


//--------------------- .nv.constant0._ZN5flash16flash_fwd_kernelI23Flash_fwd_kernel_traitsILi96ELi128ELi64ELi4ELb0ELb0EN7cutlass10bfloat16_tE19Flash_kernel_traitsILi96ELi128ELi64ELi4ES3_EELb0ELb1ELb0ELb0ELb0ELb1ELb1ELb0EEEvNS_16Flash_fwd_paramsE --------------------------
	.section	.nv.constant0._ZN5flash16flash_fwd_kernelI23Flash_fwd_kernel_traitsILi96ELi128ELi64ELi4ELb0ELb0EN7cutlass10bfloat16_tE19Flash_kernel_traitsILi96ELi128ELi64ELi4ES3_EELb0ELb1ELb0ELb0ELb0ELb1ELb1ELb0EEEvNS_16Flash_fwd_paramsE,"a",@progbits
	.sectionflags	@""
	.align	4
.nv.constant0._ZN5flash16flash_fwd_kernelI23Flash_fwd_kernel_traitsILi96ELi128ELi64ELi4ELb0ELb0EN7cutlass10bfloat16_tE19Flash_kernel_traitsILi96ELi128ELi64ELi4ES3_EELb0ELb1ELb0ELb0ELb0ELb1ELb1ELb0EEEvNS_16Flash_fwd_paramsE:
	.zero		816


//--------------------- .nv.constant0._ZN5flash16flash_fwd_kernelI23Flash_fwd_kernel_traitsILi96ELi128ELi64ELi4ELb0ELb0EN7cutlass10bfloat16_tE19Flash_kernel_traitsILi96ELi128ELi64ELi4ES3_EELb1ELb1ELb0ELb1ELb0ELb0ELb0ELb0EEEvNS_16Flash_fwd_paramsE --------------------------
	.section	.nv.constant0._ZN5flash16flash_fwd_kernelI23Flash_fwd_kernel_traitsILi96ELi128ELi64ELi4ELb0ELb0EN7cutlass10bfloat16_tE19Flash_kernel_traitsILi96ELi128ELi64ELi4ES3_EELb1ELb1ELb0ELb1ELb0ELb0ELb0ELb0EEEvNS_16Flash_fwd_paramsE,"a",@progbits
	.sectionflags	@""
	.align	4
.nv.constant0._ZN5flash16flash_fwd_kernelI23Flash_fwd_kernel_traitsILi96ELi128ELi64ELi4ELb0ELb0EN7cutlass10bfloat16_tE19Flash_kernel_traitsILi96ELi128ELi64ELi4ES3_EELb1ELb1ELb0ELb1ELb0ELb0ELb0ELb0EEEvNS_16Flash_fwd_paramsE:
	.zero		816


//--------------------- .nv.constant0._ZN5flash16flash_fwd_kernelI23Flash_fwd_kernel_traitsILi96ELi128ELi64ELi4ELb0ELb0EN7cutlass10bfloat16_tE19Flash_kernel_traitsILi96ELi128ELi64ELi4ES3_EELb1ELb1ELb0ELb0ELb0ELb0ELb0ELb1EEEvNS_16Flash_fwd_paramsE --------------------------
	.section	.nv.constant0._ZN5flash16flash_fwd_kernelI23Flash_fwd_kernel_traitsILi96ELi128ELi64ELi4ELb0ELb0EN7cutlass10bfloat16_tE19Flash_kernel_traitsILi96ELi128ELi64ELi4ES3_EELb1ELb1ELb0ELb0ELb0ELb0ELb0ELb1EEEvNS_16Flash_fwd_paramsE,"a",@progbits
	.sectionflags	@""
	.align	4
.nv.constant0._ZN5flash16flash_fwd_kernelI23Flash_fwd_kernel_traitsILi96ELi128ELi64ELi4ELb0ELb0EN7cutlass10bfloat16_tE19Flash_kernel_traitsILi96ELi128ELi64ELi4ES3_EELb1ELb1ELb0ELb0ELb0ELb0ELb0ELb1EEEvNS_16Flash_fwd_paramsE:
	.zero		816


//--------------------- .nv.constant0._ZN5flash16flash_fwd_kernelI23Flash_fwd_kernel_traitsILi96ELi128ELi64ELi4ELb0ELb0EN7cutlass10bfloat16_tE19Flash_kernel_traitsILi96ELi128ELi64ELi4ES3_EELb0ELb1ELb0ELb0ELb0ELb0ELb1ELb0EEEvNS_16Flash_fwd_paramsE --------------------------
	.section	.nv.constant0._ZN5flash16flash_fwd_kernelI23Flash_fwd_kernel_traitsILi96ELi128ELi64ELi4ELb0ELb0EN7cutlass10bfloat16_tE19Flash_kernel_traitsILi96ELi128ELi64ELi4ES3_EELb0ELb1ELb0ELb0ELb0ELb0ELb1ELb0EEEvNS_16Flash_fwd_paramsE,"a",@progbits
	.sectionflags	@""
	.align	4
.nv.constant0._ZN5flash16flash_fwd_kernelI23Flash_fwd_kernel_traitsILi96ELi128ELi64ELi4ELb0ELb0EN7cutlass10bfloat16_tE19Flash_kernel_traitsILi96ELi128ELi64ELi4ES3_EELb0ELb1ELb0ELb0ELb0ELb0ELb1ELb0EEEvNS_16Flash_fwd_paramsE:
	.zero		816


//--------------------- .nv.constant0._ZN5flash16flash_fwd_kernelI23Flash_fwd_kernel_traitsILi96ELi128ELi64ELi4ELb0ELb0EN7cutlass10bfloat16_tE19Flash_kernel_traitsILi96ELi128ELi64ELi4ES3_EELb1ELb1ELb0ELb1ELb0ELb0ELb0ELb1EEEvNS_16Flash_fwd_paramsE --------------------------
	.section	.nv.constant0._ZN5flash16flash_fwd_kernelI23Flash_fwd_kernel_traitsILi96ELi128ELi64ELi4ELb0ELb0EN7cutlass10bfloat16_tE19Flash_kernel_traitsILi96ELi128ELi64ELi4ES3_EELb1ELb1ELb0ELb1ELb0ELb0ELb0ELb1EEEvNS_16Flash_fwd_paramsE,"a",@progbits
	.sectionflags	@""
	.align	4
.nv.constant0._ZN5flash16flash_fwd_kernelI23Flash_fwd_kernel_traitsILi96ELi128ELi64ELi4ELb0ELb0EN7cutlass10bfloat16_tE19Flash_kernel_traitsILi96ELi128ELi64ELi4ES3_EELb1ELb1ELb0ELb1ELb0ELb0ELb0ELb1EEEvNS_16Flash_fwd_paramsE:
	.zero		816


//--------------------- .nv.constant0._ZN5flash16flash_fwd_kernelI23Flash_fwd_kernel_traitsILi96ELi128ELi64ELi4ELb0ELb0EN7cutlass10bfloat16_tE19Flash_kernel_traitsILi96ELi128ELi64ELi4ES3_EELb0ELb1ELb0ELb1ELb0ELb0ELb1ELb0EEEvNS_16Flash_fwd_paramsE --------------------------
	.section	.nv.constant0._ZN5flash16flash_fwd_kernelI23Flash_fwd_kernel_traitsILi96ELi128ELi64ELi4ELb0ELb0EN7cutlass10bfloat16_tE19Flash_kernel_traitsILi96ELi128ELi64ELi4ES3_EELb0ELb1ELb0ELb1ELb0ELb0ELb1ELb0EEEvNS_16Flash_fwd_paramsE,"a",@progbits
	.sectionflags	@""
	.align	4
.nv.constant0._ZN5flash16flash_fwd_kernelI23Flash_fwd_kernel_traitsILi96ELi128ELi64ELi4ELb0ELb0EN7cutlass10bfloat16_tE19Flash_kernel_traitsILi96ELi128ELi64ELi4ES3_EELb0ELb1ELb0ELb1ELb0ELb0ELb1ELb0EEEvNS_16Flash_fwd_paramsE:
	.zero		816


//--------------------- .nv.constant0._ZN5flash16flash_fwd_kernelI23Flash_fwd_kernel_traitsILi96ELi64ELi64ELi4ELb0ELb0EN7cutlass10bfloat16_tE19Flash_kernel_traitsILi96ELi64ELi64ELi4ES3_EELb1ELb1ELb0ELb0ELb0ELb0ELb0ELb0EEEvNS_16Flash_fwd_paramsE --------------------------
	.section	.nv.constant0._ZN5flash16flash_fwd_kernelI23Flash_fwd_kernel_traitsILi96ELi64ELi64ELi4ELb0ELb0EN7cutlass10bfloat16_tE19Flash_kernel_traitsILi96ELi64ELi64ELi4ES3_EELb1ELb1ELb0ELb0ELb0ELb0ELb0ELb0EEEvNS_16Flash_fwd_paramsE,"a",@progbits
	.sectionflags	@""
	.align	4
.nv.constant0._ZN5flash16flash_fwd_kernelI23Flash_fwd_kernel_traitsILi96ELi64ELi64ELi4ELb0ELb0EN7cutlass10bfloat16_tE19Flash_kernel_traitsILi96ELi64ELi64ELi4ES3_EELb1ELb1ELb0ELb0ELb0ELb0ELb0ELb0EEEvNS_16Flash_fwd_paramsE:
	.zero		816


//--------------------- .nv.constant0._ZN5flash16flash_fwd_kernelI23Flash_fwd_kernel_traitsILi96ELi64ELi64ELi4ELb0ELb0EN7cutlass10bfloat16_tE19Flash_kernel_traitsILi96ELi64ELi64ELi4ES3_EELb1ELb1ELb0ELb0ELb1ELb1ELb0ELb0EEEvNS_16Flash_fwd_paramsE --------------------------
	.section	.nv.constant0._ZN5flash16flash_fwd_kernelI23Flash_fwd_kernel_traitsILi96ELi64ELi64ELi4ELb0ELb0EN7cutlass10bfloat16_tE19Flash_kernel_traitsILi96ELi64ELi64ELi4ES3_EELb1ELb1ELb0ELb0ELb1ELb1ELb0ELb0EEEvNS_16Flash_fwd_paramsE,"a",@progbits
	.sectionflags	@""
	.align	4
.nv.constant0._ZN5flash16flash_fwd_kernelI23Flash_fwd_kernel_traitsILi96ELi64ELi64ELi4ELb0ELb0EN7cutlass10bfloat16_tE19Flash_kernel_traitsILi96ELi64ELi64ELi4ES3_EELb1ELb1ELb0ELb0ELb1ELb1ELb0ELb0EEEvNS_16Flash_fwd_paramsE:
	.zero		816


//--------------------- .nv.constant0._ZN5flash16flash_fwd_kernelI23Flash_fwd_kernel_traitsILi96ELi64ELi64ELi4ELb0ELb0EN7cutlass10bfloat16_tE19Flash_kernel_traitsILi96ELi64ELi64ELi4ES3_EELb0ELb1ELb0ELb0ELb1ELb1ELb1ELb0EEEvNS_16Flash_fwd_paramsE --------------------------
	.section	.nv.constant0._ZN5flash16flash_fwd_kernelI23Flash_fwd_kernel_traitsILi96ELi64ELi64ELi4ELb0ELb0EN7cutlass10bfloat16_tE19Flash_kernel_traitsILi96ELi64ELi64ELi4ES3_EELb0ELb1ELb0ELb0ELb1ELb1ELb1ELb0EEEvNS_16Flash_fwd_paramsE,"a",@progbits
	.sectionflags	@""
	.align	4
.nv.constant0._ZN5flash16flash_fwd_kernelI23Flash_fwd_kernel_traitsILi96ELi64ELi64ELi4ELb0ELb0EN7cutlass10bfloat16_tE19Flash_kernel_traitsILi96ELi64ELi64ELi4ES3_EELb0ELb1ELb0ELb0ELb1ELb1ELb1ELb0EEEvNS_16Flash_fwd_paramsE:
	.zero		816


//--------------------- .nv.constant0._ZN5flash16flash_fwd_kernelI23Flash_fwd_kernel_traitsILi96ELi64ELi64ELi4ELb0ELb0EN7cutlass10bfloat16_tE19Flash_kernel_traitsILi96ELi64ELi64ELi4ES3_EELb1ELb1ELb0ELb0ELb0ELb1ELb0ELb0EEEvNS_16Flash_fwd_paramsE --------------------------
	.section	.nv.constant0._ZN5flash16flash_fwd_kernelI23Flash_fwd_kernel_traitsILi96ELi64ELi64ELi4ELb0ELb0EN7cutlass10bfloat16_tE19Flash_kernel_traitsILi96ELi64ELi64ELi4ES3_EELb1ELb1ELb0ELb0ELb0ELb1ELb0ELb0EEEvNS_16Flash_fwd_paramsE,"a",@progbits
	.sectionflags	@""
	.align	4
.nv.constant0._ZN5flash16flash_fwd_kernelI23Flash_fwd_kernel_traitsILi96ELi64ELi64ELi4ELb0ELb0EN7cutlass10bfloat16_tE19Flash_kernel_traitsILi96ELi64ELi64ELi4ES3_EELb1ELb1ELb0ELb0ELb0ELb1ELb0ELb0EEEvNS_16Flash_fwd_paramsE:
	.zero		816


//--------------------- .nv.constant0._ZN5flash16flash_fwd_kernelI23Flash_fwd_kernel_traitsILi96ELi64ELi64ELi4ELb0ELb0EN7cutlass10bfloat16_tE19Flash_kernel_traitsILi96ELi64ELi64ELi4ES3_EELb0ELb1ELb0ELb0ELb0ELb1ELb1ELb0EEEvNS_16Flash_fwd_paramsE --------------------------
	.section	.nv.constant0._ZN5flash16flash_fwd_kernelI23Flash_fwd_kernel_traitsILi96ELi64ELi64ELi4ELb0ELb0EN7cutlass10bfloat16_tE19Flash_kernel_traitsILi96ELi64ELi64ELi4ES3_EELb0ELb1ELb0ELb0ELb0ELb1ELb1ELb0EEEvNS_16Flash_fwd_paramsE,"a",@progbits
	.sectionflags	@""
	.align	4
.nv.constant0._ZN5flash16flash_fwd_kernelI23Flash_fwd_kernel_traitsILi96ELi64ELi64ELi4ELb0ELb0EN7cutlass10bfloat16_tE19Flash_kernel_traitsILi96ELi64ELi64ELi4ES3_EELb0ELb1ELb0ELb0ELb0ELb1ELb1ELb0EEEvNS_16Flash_fwd_paramsE:
	.zero		816


//--------------------- .nv.constant0._ZN5flash16flash_fwd_kernelI23Flash_fwd_kernel_traitsILi96ELi64ELi64ELi4ELb0ELb0EN7cutlass10bfloat16_tE19Flash_kernel_traitsILi96ELi64ELi64ELi4ES3_EELb1ELb1ELb0ELb1ELb0ELb0ELb0ELb0EEEvNS_16Flash_fwd_paramsE --------------------------
	.section	.nv.constant0._ZN5flash16flash_fwd_kernelI23Flash_fwd_kernel_traitsILi96ELi64ELi64ELi4ELb0ELb0EN7cutlass10bfloat16_tE19Flash_kernel_traitsILi96ELi64ELi64ELi4ES3_EELb1ELb1ELb0ELb1ELb0ELb0ELb0ELb0EEEvNS_16Flash_fwd_paramsE,"a",@progbits
	.sectionflags	@""
	.align	4
.nv.constant0._ZN5flash16flash_fwd_kernelI23Flash_fwd_kernel_traitsILi96ELi64ELi64ELi4ELb0ELb0EN7cutlass10bfloat16_tE19Flash_kernel_traitsILi96ELi64ELi64ELi4ES3_EELb1ELb1ELb0ELb1ELb0ELb0ELb0ELb0EEEvNS_16Flash_fwd_paramsE:
	.zero		816


//--------------------- .nv.constant0._ZN5flash16flash_fwd_kernelI23Flash_fwd_kernel_traitsILi96ELi64ELi64ELi4ELb0ELb0EN7cutlass10bfloat16_tE19Flash_kernel_traitsILi96ELi64ELi64ELi4ES3_EELb1ELb1ELb0ELb0ELb0ELb0ELb0ELb1EEEvNS_16Flash_fwd_paramsE --------------------------
	.section	.nv.constant0._ZN5flash16flash_fwd_kernelI23Flash_fwd_kernel_traitsILi96ELi64ELi64ELi4ELb0ELb0EN7cutlass10bfloat16_tE19Flash_kernel_traitsILi96ELi64ELi64ELi4ES3_EELb1ELb1ELb0ELb0ELb0ELb0ELb0ELb1EEEvNS_16Flash_fwd_paramsE,"a",@progbits
	.sectionflags	@""
	.align	4
.nv.constant0._ZN5flash16flash_fwd_kernelI23Flash_fwd_kernel_traitsILi96ELi64ELi64ELi4ELb0ELb0EN7cutlass10bfloat16_tE19Flash_kernel_traitsILi96ELi64ELi64ELi4ES3_EELb1ELb1ELb0ELb0ELb0ELb0ELb0ELb1EEEvNS_16Flash_fwd_paramsE:
	.zero		816


//--------------------- .nv.constant0._ZN5flash16flash_fwd_kernelI23Flash_fwd_kernel_traitsILi96ELi64ELi64ELi4ELb0ELb0EN7cutlass10bfloat16_tE19Flash_kernel_traitsILi96ELi64ELi64ELi4ES3_EELb0ELb1ELb0ELb0ELb0ELb0ELb1ELb0EEEvNS_16Flash_fwd_paramsE --------------------------
	.section	.nv.constant0._ZN5flash16flash_fwd_kernelI23Flash_fwd_kernel_traitsILi96ELi64ELi64ELi4ELb0ELb0EN7cutlass10bfloat16_tE19Flash_kernel_traitsILi96ELi64ELi64ELi4ES3_EELb0ELb1ELb0ELb0ELb0ELb0ELb1ELb0EEEvNS_16Flash_fwd_paramsE,"a",@progbits
	.sectionflags	@""
	.align	4
.nv.constant0._ZN5flash16flash_fwd_kernelI23Flash_fwd_kernel_traitsILi96ELi64ELi64ELi4ELb0ELb0EN7cutlass10bfloat16_tE19Flash_kernel_traitsILi96ELi64ELi64ELi4ES3_EELb0ELb1ELb0ELb0ELb0ELb0ELb1ELb0EEEvNS_16Flash_fwd_paramsE:
	.zero		816


//--------------------- .nv.constant0._ZN5flash16flash_fwd_kernelI23Flash_fwd_kernel_traitsILi96ELi64ELi64ELi4ELb0ELb0EN7cutlass10bfloat16_tE19Flash_kernel_traitsILi96ELi64ELi64ELi4ES3_EELb1ELb1ELb0ELb1ELb0ELb0ELb0ELb1EEEvNS_16Flash_fwd_paramsE --------------------------
	.section	.nv.constant0._ZN5flash16flash_fwd_kernelI23Flash_fwd_kernel_traitsILi96ELi64ELi64ELi4ELb0ELb0EN7cutlass10bfloat16_tE19Flash_kernel_traitsILi96ELi64ELi64ELi4ES3_EELb1ELb1ELb0ELb1ELb0ELb0ELb0ELb1EEEvNS_16Flash_fwd_paramsE,"a",@progbits
	.sectionflags	@""
	.align	4
.nv.constant0._ZN5flash16flash_fwd_kernelI23Flash_fwd_kernel_traitsILi96ELi64ELi64ELi4ELb0ELb0EN7cutlass10bfloat16_tE19Flash_kernel_traitsILi96ELi64ELi64ELi4ES3_EELb1ELb1ELb0ELb1ELb0ELb0ELb0ELb1EEEvNS_16Flash_fwd_paramsE:
	.zero		816


//--------------------- .nv.constant0._ZN5flash16flash_fwd_kernelI23Flash_fwd_kernel_traitsILi96ELi64ELi64ELi4ELb0ELb0EN7cutlass10bfloat16_tE19Flash_kernel_traitsILi96ELi64ELi64ELi4ES3_EELb0ELb1ELb0ELb1ELb0ELb0ELb1ELb0EEEvNS_16Flash_fwd_paramsE --------------------------
	.section	.nv.constant0._ZN5flash16flash_fwd_kernelI23Flash_fwd_kernel_traitsILi96ELi64ELi64ELi4ELb0ELb0EN7cutlass10bfloat16_tE19Flash_kernel_traitsILi96ELi64ELi64ELi4ES3_EELb0ELb1ELb0ELb1ELb0ELb0ELb1ELb0EEEvNS_16Flash_fwd_paramsE,"a",@progbits
	.sectionflags	@""
	.align	4
.nv.constant0._ZN5flash16flash_fwd_kernelI23Flash_fwd_kernel_traitsILi96ELi64ELi64ELi4ELb0ELb0EN7cutlass10bfloat16_tE19Flash_kernel_traitsILi96ELi64ELi64ELi4ES3_EELb0ELb1ELb0ELb1ELb0ELb0ELb1ELb0EEEvNS_16Flash_fwd_paramsE:
	.zero		816


//--------------------- .text._ZN5flash16flash_fwd_kernelI23Flash_fwd_kernel_traitsILi96ELi128ELi64ELi4ELb0ELb0EN7cutlass10bfloat16_tE19Flash_kernel_traitsILi96ELi128ELi64ELi4ES3_EELb0ELb1ELb0ELb0ELb1ELb1ELb0ELb0EEEvNS_16Flash_fwd_paramsE --------------------------
	.section	.text._ZN5flash16flash_fwd_kernelI23Flash_fwd_kernel_traitsILi96ELi128ELi64ELi4ELb0ELb0EN7cutlass10bfloat16_tE19Flash_kernel_traitsILi96ELi128ELi64ELi4ES3_EELb0ELb1ELb0ELb0ELb1ELb1ELb0ELb0EEEvNS_16Flash_fwd_paramsE,"ax",@progbits
	.sectioninfo	@"SHI_REGISTERS=255"
	.align	128
        .global         _ZN5flash16flash_fwd_kernelI23Flash_fwd_kernel_traitsILi96ELi128ELi64ELi4ELb0ELb0EN7cutlass10bfloat16_tE19Flash_kernel_traitsILi96ELi128ELi64ELi4ES3_EELb0ELb1ELb0ELb0ELb1ELb1ELb0ELb0EEEvNS_16Flash_fwd_paramsE
        .type           _ZN5flash16flash_fwd_kernelI23Flash_fwd_kernel_traitsILi96ELi128ELi64ELi4ELb0ELb0EN7cutlass10bfloat16_tE19Flash_kernel_traitsILi96ELi128ELi64ELi4ES3_EELb0ELb1ELb0ELb0ELb1ELb1ELb0ELb0EEEvNS_16Flash_fwd_paramsE,@function
        .size           _ZN5flash16flash_fwd_kernelI23Flash_fwd_kernel_traitsILi96ELi128ELi64ELi4ELb0ELb0EN7cutlass10bfloat16_tE19Flash_kernel_traitsILi96ELi128ELi64ELi4ES3_EELb0ELb1ELb0ELb0ELb1ELb1ELb0ELb0EEEvNS_16Flash_fwd_paramsE,(.L_x_978 - _ZN5flash16flash_fwd_kernelI23Flash_fwd_kernel_traitsILi96ELi128ELi64ELi4ELb0ELb0EN7cutlass10bfloat16_tE19Flash_kernel_traitsILi96ELi128ELi64ELi4ES3_EELb0ELb1ELb0ELb0ELb1ELb1ELb0ELb0EEEvNS_16Flash_fwd_paramsE)
        .other          _ZN5flash16flash_fwd_kernelI23Flash_fwd_kernel_traitsILi96ELi128ELi64ELi4ELb0ELb0EN7cutlass10bfloat16_tE19Flash_kernel_traitsILi96ELi128ELi64ELi4ES3_EELb0ELb1ELb0ELb0ELb1ELb1ELb0ELb0EEEvNS_16Flash_fwd_paramsE,@"STO_CUDA_ENTRY STV_DEFAULT"
_ZN5flash16flash_fwd_kernelI23Flash_fwd_kernel_traitsILi96ELi128ELi64ELi4ELb0ELb0EN7cutlass10bfloat16_tE19Flash_kernel_traitsILi96ELi128ELi64ELi4ES3_EELb0ELb1ELb0ELb0ELb1ELb1ELb0ELb0EEEvNS_16Flash_fwd_paramsE:
.text._ZN5flash16flash_fwd_kernelI23Flash_fwd_kernel_traitsILi96ELi128ELi64ELi4ELb0ELb0EN7cutlass10bfloat16_tE19Flash_kernel_traitsILi96ELi128ELi64ELi4ES3_EELb0ELb1ELb0ELb0ELb1ELb1ELb0ELb0EEEvNS_16Flash_fwd_paramsE:
[----:B------:R-:W-:Y:S02]  /*0000*/  MOV R1, c[0x0][0x28] ;  /* 0x00000a0000017a02 */ /* 0x000fe40000000f00 */
[----:B------:R-:W1:Y:S01]  /*0010*/  S2R R15, SR_CTAID.Y ;  /* 0x00000000000f7919 */ /* 0x000e620000002600 */
[----:B------:R-:W-:Y:S01]  /*0020*/  ISETP.NE.U32.AND P0, PT, RZ, c[0x0][0x250], PT ;  /* 0x00009400ff007a0c */ /* 0x000fe20003f05070 */
[----:B------:R-:W-:Y:S01]  /*0030*/  IMAD.MOV.U32 R27, RZ, RZ, RZ ;  /* 0x000000ffff1b7224 */ /* 0x000fe200078e00ff */
[----:B------:R-:W-:Y:S01]  /*0040*/  ISETP.NE.U32.AND P2, PT, RZ, c[0x0][0x258], PT ;  /* 0x00009600ff007a0c */ /* 0x000fe20003f45070 */
[----:B------:R-:W-:Y:S01]  /*0050*/  ULDC.64 UR6, c[0x0][0x118] ;  /* 0x0000460000067ab9 */ /* 0x000fe20000000a00 */
[----:B------:R-:W-:Y:S02]  /*0060*/  ISETP.NE.AND.EX P0, PT, RZ, c[0x0][0x254], PT, P0 ;  /* 0x00009500ff007a0c */ /* 0x000fe40003f05300 */
[----:B------:R-:W-:-:S11]  /*0070*/  ISETP.NE.AND.EX P2, PT, RZ, c[0x0][0x25c], PT, P2 ;  /* 0x00009700ff007a0c */ /* 0x000fd60003f45320 */
[----:B------:R-:W-:Y:S02]  /*0080*/  @P0 IMAD.MOV.U32 R2, RZ, RZ, 0x4 ;  /* 0x00000004ff020424 */ /* 0x000fe400078e00ff */
[----:B------:R-:W-:Y:S02]  /*0090*/  @P2 IMAD.MOV.U32 R0, RZ, RZ, 0x4 ;  /* 0x00000004ff002424 */ /* 0x000fe400078e00ff */
[----:B-1----:R-:W-:-:S04]  /*00a0*/  @P0 IMAD.WIDE R4, R15, R2, c[0x0][0x250] ;  /* 0x000094000f040625 */ /* 0x002fc800078e0202 */
[----:B------:R-:W-:Y:S01]  /*00b0*/  @P2 IMAD.WIDE R2, R15, R0, c[0x0][0x258] ;  /* 0x000096000f022625 */ /* 0x000fe200078e0200 */
[----:B------:R-:W2:Y:S05]  /*00c0*/  @P0 LDG.E R27, [R4.64] ;  /* 0x00000006041b0981 */ /* 0x000eaa000c1e1900 */
[----:B------:R-:W2:Y:S01]  /*00d0*/  @P2 LDG.E R2, [R2.64] ;  /* 0x0000000602022981 */ /* 0x000ea2000c1e1900 */
[----:B------:R-:W-:-:S03]  /*00e0*/  @!P2 ISETP.NE.U32.AND P1, PT, RZ, c[0x0][0x268], PT ;  /* 0x00009a00ff00aa0c */ /* 0x000fc60003f25070 */
[----:B------:R-:W1:Y:S01]  /*00f0*/  S2R R230, SR_CTAID.X ;  /* 0x0000000000e67919 */ /* 0x000e620000002500 */
[----:B------:R-:W-:-:S04]  /*0100*/  @!P2 ISETP.NE.AND.EX P1, PT, RZ, c[0x0][0x26c], PT, P1 ;  /* 0x00009b00ff00aa0c */ /* 0x000fc80003f25310 */
[----:B------:R-:W-:Y:S01]  /*0110*/  @!P2 SEL R0, RZ, c[0x0][0x21c], !P1 ;  /* 0x00008700ff00aa07 */ /* 0x000fe20004800000 */
[----:B-1----:R-:W-:-:S05]  /*0120*/  IMAD.SHL.U32 R128, R230, 0x80, RZ ;  /* 0x00000080e6807824 */ /* 0x002fca00078e00ff */
[----:B------:R-:W-:Y:S01]  /*0130*/  ISETP.GE.AND P0, PT, R128, c[0x0][0x214], PT ;  /* 0x0000850080007a0c */ /* 0x000fe20003f06270 */
[--C-:B--2---:R-:W-:Y:S01]  /*0140*/  @P2 IMAD.IADD R39, R2, 0x1, -R27.reuse ;  /* 0x0000000102272824 */ /* 0x104fe200078e0a1b */
[----:B------:R-:W-:-:S11]  /*0150*/  @!P2 IADD3 R39, R0, c[0x0][0x218], -R27 ;  /* 0x000086000027aa10 */ /* 0x000fd60007ffe81b */
[----:B------:R-:W-:Y:S05]  /*0160*/  @P0 EXIT ;  /* 0x000000000000094d */ /* 0x000fea0003800000 */
[----:B------:R-:W-:Y:S01]  /*0170*/  IADD3 R0, R128, 0xbf, RZ ;  /* 0x000000bf80007810 */ /* 0x000fe20007ffe0ff */
[----:B------:R-:W1:Y:S01]  /*0180*/  S2R R18, SR_CTAID.Z ;  /* 0x0000000000127919 */ /* 0x000e620000002700 */
[C---:B------:R-:W-:Y:S02]  /*0190*/  IADD3 R5, R39.reuse, 0x3f, RZ ;  /* 0x0000003f27057810 */ /* 0x040fe40007ffe0ff */
[----:B------:R-:W-:Y:S02]  /*01a0*/  IADD3 R3, R39, -c[0x0][0x214], R0 ;  /* 0x8000850027037a10 */ /* 0x000fe40007ffe000 */
[----:B------:R-:W-:Y:S02]  /*01b0*/  SHF.R.S32.HI R0, RZ, 0x1f, R5 ;  /* 0x0000001fff007819 */ /* 0x000fe40000011405 */
[----:B------:R-:W-:Y:S02]  /*01c0*/  IADD3 R3, R3, c[0x0][0x2e8], RZ ;  /* 0x0000ba0003037a10 */ /* 0x000fe40007ffe0ff */
[----:B------:R-:W-:-:S02]  /*01d0*/  LEA.HI R0, R0, R5, RZ, 0x6 ;  /* 0x0000000500007211 */ /* 0x000fc400078f30ff */
[----:B------:R-:W-:Y:S02]  /*01e0*/  SHF.R.S32.HI R2, RZ, 0x1f, R3 ;  /* 0x0000001fff027819 */ /* 0x000fe40000011403 */
[----:B------:R-:W-:Y:S02]  /*01f0*/  SHF.R.S32.HI R0, RZ, 0x6, R0 ;  /* 0x00000006ff007819 */ /* 0x000fe40000011400 */
[----:B------:R-:W-:Y:S02]  /*0200*/  LEA.HI R3, R2, R3, RZ, 0x6 ;  /* 0x0000000302037211 */ /* 0x000fe400078f30ff */
[----:B------:R-:W2:Y:S02]  /*0210*/  S2R R2, SR_TID.X ;  /* 0x0000000000027919 */ /* 0x000ea40000002100 */
[----:B------:R-:W-:-:S04]  /*0220*/  SHF.R.S32.HI R3, RZ, 0x6, R3 ;  /* 0x00000006ff037819 */ /* 0x000fc80000011403 */
[----:B------:R-:W-:-:S04]  /*0230*/  IMNMX R164, R0, R3, PT ;  /* 0x0000000300a47217 */ /* 0x000fc80003800200 */
[----:B------:R-:W-:-:S13]  /*0240*/  ISETP.GE.AND P0, PT, R164, 0x1, PT ;  /* 0x00000001a400780c */ /* 0x000fda0003f06270 */
[----:B------:R-:W-:Y:S05]  /*0250*/  @!P0 BRA `(.L_x_0) ;  /* 0x0000baf000008947 */ /* 0x000fea0003800000 */
[----:B-1----:R-:W-:Y:S01]  /*0260*/  IABS R11, c[0x0][0x1c8] ;  /* 0x00007200000b7a13 */ /* 0x002fe20000000000 */
[----:B------:R-:W-:Y:S01]  /*0270*/  IMAD.MOV.U32 R9, RZ, RZ, 0x6 ;  /* 0x00000006ff097424 */ /* 0x000fe200078e00ff */
[----:B--2---:R-:W-:Y:S01]  /*0280*/  SHF.R.S32.HI R13, RZ, 0x1f, R2 ;  /* 0x0000001fff0d7819 */ /* 0x004fe20000011402 */
[----:B------:R-:W-:Y:S01]  /*0290*/  IMAD.MOV.U32 R38, RZ, RZ, c[0x0][0x198] ;  /* 0x00006600ff267624 */ /* 0x000fe200078e00ff */
[----:B------:R-:W1:Y:S01]  /*02a0*/  I2F.RP R20, R11 ;  /* 0x0000000b00147306 */ /* 0x000e620000209400 */
[----:B------:R-:W-:Y:S01]  /*02b0*/  LOP3.LUT R3, R18, c[0x0][0x1c8], RZ, 0x3c, !PT ;  /* 0x0000720012037a12 */ /* 0x000fe200078e3cff */
[----:B------:R-:W-:Y:S01]  /*02c0*/  IMAD.MOV.U32 R36, RZ, RZ, c[0x0][0x1a0] ;  /* 0x00006800ff247624 */ /* 0x000fe200078e00ff */
[-C--:B------:R-:W-:Y:S01]  /*02d0*/  LEA.HI R19, R13, R2.reuse, RZ, 0x2 ;  /* 0x000000020d137211 */ /* 0x080fe200078f10ff */
[----:B------:R-:W-:Y:S01]  /*02e0*/  IMAD.SHL.U32 R219, R38, 0x40, RZ ;  /* 0x0000004026db7824 */ /* 0x000fe200078e00ff */
[----:B------:R-:W-:Y:S01]  /*02f0*/  ISETP.GE.AND P0, PT, R3, RZ, PT ;  /* 0x000000ff0300720c */ /* 0x000fe20003f06270 */
[----:B------:R-:W-:Y:S01]  /*0300*/  IMAD.SHL.U32 R221, R36, 0x40, RZ ;  /* 0x0000004024dd7824 */ /* 0x000fe200078e00ff */
[----:B------:R-:W-:Y:S01]  /*0310*/  LEA.HI R3, R13, R2, RZ, 0x4 ;  /* 0x000000020d037211 */ /* 0x000fe200078f20ff */
[----:B------:R-:W-:Y:S01]  /*0320*/  IMAD.SHL.U32 R238, R2, 0x2, RZ ;  /* 0x0000000202ee7824 */ /* 0x000fe200078e00ff */
[----:B------:R-:W-:-:S02]  /*0330*/  SHF.R.S32.HI R24, RZ, 0x2, R19 ;  /* 0x00000002ff187819 */ /* 0x000fc40000011413 */
[----:B------:R-:W-:Y:S02]  /*0340*/  SHF.R.S32.HI R5, RZ, 0x4, R3 ;  /* 0x00000004ff057819 */ /* 0x000fe40000011403 */
[C---:B------:R-:W-:Y:S02]  /*0350*/  LOP3.LUT R23, R19.reuse, 0xfffffffc, RZ, 0xc0, !PT ;  /* 0xfffffffc13177812 */ /* 0x040fe400078ec0ff */
[----:B------:R-:W-:Y:S01]  /*0360*/  LEA.HI R19, R19, R24, RZ, 0x1 ;  /* 0x0000001813137211 */ /* 0x000fe200078f08ff */
[----:B-1----:R-:W1:Y:S01]  /*0370*/  MUFU.RCP R20, R20 ;  /* 0x0000001400147308 */ /* 0x002e620000001000 */
[----:B------:R-:W-:Y:S01]  /*0380*/  LEA.HI R10, R3, R5, RZ, 0x1 ;  /* 0x00000005030a7211 */ /* 0x000fe200078f08ff */
[----:B------:R-:W-:Y:S01]  /*0390*/  IMAD.IADD R228, R2, 0x1, -R23 ;  /* 0x0000000102e47824 */ /* 0x000fe200078e0a17 */
[----:B------:R-:W-:Y:S02]  /*03a0*/  IADD3 R251, R164, -0x1, RZ ;  /* 0xffffffffa4fb7810 */ /* 0x000fe40007ffe0ff */
[-C--:B------:R-:W-:Y:S01]  /*03b0*/  SHF.L.U64.HI R218, R38, R9.reuse, c[0x0][0x19c] ;  /* 0x0000670026da7619 */ /* 0x080fe20000010209 */
[----:B------:R-:W-:Y:S01]  /*03c0*/  IMAD.SHL.U32 R228, R228, 0x8, RZ ;  /* 0x00000008e4e47824 */ /* 0x000fe200078e00ff */
[----:B------:R-:W-:-:S02]  /*03d0*/  SHF.L.U64.HI R220, R36, R9, c[0x0][0x1a4] ;  /* 0x0000690024dc7619 */ /* 0x000fc40000010209 */
[----:B------:R-:W-:Y:S01]  /*03e0*/  LOP3.LUT R19, R19, 0x7fffffe, RZ, 0xc0, !PT ;  /* 0x07fffffe13137812 */ /* 0x000fe200078ec0ff */
[-C--:B------:R-:W-:Y:S01]  /*03f0*/  IMAD R7, R218, R251.reuse, RZ ;  /* 0x000000fbda077224 */ /* 0x080fe200078e02ff */
[----:B------:R-:W-:Y:S01]  /*0400*/  LOP3.LUT R10, R10, 0xfffffffe, RZ, 0xc0, !PT ;  /* 0xfffffffe0a0a7812 */ /* 0x000fe200078ec0ff */
[----:B------:R-:W-:Y:S01]  /*0410*/  IMAD R0, R220, R251, RZ ;  /* 0x000000fbdc007224 */ /* 0x000fe200078e02ff */
[----:B------:R-:W-:Y:S01]  /*0420*/  SHF.R.S32.HI R4, RZ, 0x1f, R251 ;  /* 0x0000001fff047819 */ /* 0x000fe200000114fb */
[----:B------:R-:W-:Y:S01]  /*0430*/  IMAD.IADD R222, R24, 0x1, -R19 ;  /* 0x0000000118de7824 */ /* 0x000fe200078e0a13 */
[----:B------:R-:W-:Y:S01]  /*0440*/  LOP3.LUT R19, R3, 0xfffffff0, RZ, 0xc0, !PT ;  /* 0xfffffff003137812 */ /* 0x000fe200078ec0ff */
[----:B------:R-:W-:Y:S01]  /*0450*/  IMAD.IADD R10, R5, 0x1, -R10 ;  /* 0x00000001050a7824 */ /* 0x000fe200078e0a0a */
[----:B-1----:R-:W-:Y:S01]  /*0460*/  IADD3 R20, R20, 0xffffffe, RZ ;  /* 0x0ffffffe14147810 */ /* 0x002fe20007ffe0ff */
[C---:B------:R-:W-:Y:S01]  /*0470*/  IMAD R7, R4.reuse, R219, R7 ;  /* 0x000000db04077224 */ /* 0x040fe200078e0207 */
[-C--:B------:R-:W-:Y:S01]  /*0480*/  IADD3 R14, -R19, R2.reuse, RZ ;  /* 0x00000002130e7210 */ /* 0x080fe20007ffe1ff */
[----:B------:R-:W-:Y:S01]  /*0490*/  IMAD R0, R4, R221, R0 ;  /* 0x000000dd04007224 */ /* 0x000fe200078e0200 */
[----:B------:R-:W1:Y:S01]  /*04a0*/  F2I.FTZ.U32.TRUNC.NTZ R21, R20 ;  /* 0x0000001400157305 */ /* 0x000e62000021f000 */
[----:B------:R-:W-:-:S02]  /*04b0*/  LEA.HI R4, R13, R2, RZ, 0x3 ;  /* 0x000000020d047211 */ /* 0x000fc400078f18ff */
[----:B------:R-:W-:Y:S02]  /*04c0*/  LEA.HI R19, R14, R14, RZ, 0x1 ;  /* 0x0000000e0e137211 */ /* 0x000fe400078f08ff */
[----:B------:R-:W-:Y:S02]  /*04d0*/  SHF.R.S32.HI R17, RZ, 0x3, R4 ;  /* 0x00000003ff117819 */ /* 0x000fe40000011404 */
[----:B------:R-:W-:Y:S02]  /*04e0*/  IABS R3, R18 ;  /* 0x0000001200037213 */ /* 0x000fe40000000000 */
[----:B------:R-:W-:Y:S01]  /*04f0*/  LOP3.LUT R125, R19, 0x7fffffe, RZ, 0xc0, !PT ;  /* 0x07fffffe137d7812 */ /* 0x000fe200078ec0ff */
[----:B------:R-:W-:Y:S01]  /*0500*/  IMAD.SHL.U32 R17, R17, 0x40, RZ ;  /* 0x0000004011117824 */ /* 0x000fe200078e00ff */
[----:B------:R-:W-:Y:S02]  /*0510*/  SHF.R.S32.HI R25, RZ, 0x1f, R24 ;  /* 0x0000001fff197819 */ /* 0x000fe40000011418 */
[----:B------:R-:W-:Y:S01]  /*0520*/  IADD3 R23, P1, R24, R27, RZ ;  /* 0x0000001b18177210 */ /* 0x000fe20007f3e0ff */
[----:B------:R-:W-:Y:S01]  /*0530*/  IMAD.IADD R125, R14, 0x1, -R125 ;  /* 0x000000010e7d7824 */ /* 0x000fe200078e0a7d */
[----:B------:R-:W-:Y:S01]  /*0540*/  LOP3.LUT R17, R17, 0xc0, RZ, 0xc0, !PT ;  /* 0x000000c011117812 */ /* 0x000fe200078ec0ff */
[----:B-1----:R-:W-:Y:S01]  /*0550*/  IMAD.MOV R6, RZ, RZ, -R21 ;  /* 0x000000ffff067224 */ /* 0x002fe200078e0a15 */
[----:B------:R-:W-:Y:S01]  /*0560*/  LEA.HI.X.SX32 R12, R27, R25, 0x1, P1 ;  /* 0x000000191b0c7211 */ /* 0x000fe200008f0eff */
[----:B------:R-:W-:Y:S01]  /*0570*/  IMAD.MOV.U32 R20, RZ, RZ, RZ ;  /* 0x000000ffff147224 */ /* 0x000fe200078e00ff */
[----:B------:R-:W-:Y:S01]  /*0580*/  LOP3.LUT R8, R17, 0x18, R228, 0xf8, !PT ;  /* 0x0000001811087812 */ /* 0x000fe200078ef8e4 */
[----:B------:R-:W-:Y:S01]  /*0590*/  IMAD R5, R6, R11, RZ ;  /* 0x0000000b06057224 */ /* 0x000fe200078e02ff */
[----:B------:R-:W-:Y:S01]  /*05a0*/  SHF.R.U32.HI R17, RZ, 0x3, R17 ;  /* 0x00000003ff117819 */ /* 0x000fe20000011611 */
[----:B------:R-:W-:Y:S01]  /*05b0*/  IMAD R22, R12, c[0x0][0x198], RZ ;  /* 0x000066000c167a24 */ /* 0x000fe200078e02ff */
[----:B------:R-:W-:Y:S01]  /*05c0*/  LEA.HI R126, R13, R2, RZ, 0x5 ;  /* 0x000000020d7e7211 */ /* 0x000fe200078f28ff */
[----:B------:R-:W-:Y:S01]  /*05d0*/  IMAD.HI.U32 R16, R21, R5, R20 ;  /* 0x0000000515107227 */ /* 0x000fe200078e0014 */
[----:B------:R-:W-:-:S02]  /*05e0*/  LOP3.LUT R5, R4, 0xfffffff8, RZ, 0xc0, !PT ;  /* 0xfffffff804057812 */ /* 0x000fc400078ec0ff */
[----:B------:R-:W-:Y:S01]  /*05f0*/  LOP3.LUT R17, R8, R17, RZ, 0x3c, !PT ;  /* 0x0000001108117212 */ /* 0x000fe200078e3cff */
[----:B------:R-:W-:Y:S01]  /*0600*/  IMAD R12, R12, c[0x0][0x1a0], RZ ;  /* 0x000068000c0c7a24 */ /* 0x000fe200078e02ff */
[----:B------:R-:W-:Y:S01]  /*0610*/  SHF.R.S32.HI R13, RZ, 0x1f, R15 ;  /* 0x0000001fff0d7819 */ /* 0x000fe2000001140f */
[----:B------:R-:W-:Y:S01]  /*0620*/  IMAD.IADD R20, R2, 0x1, -R5 ;  /* 0x0000000102147824 */ /* 0x000fe200078e0a05 */
[----:B------:R-:W-:Y:S01]  /*0630*/  SHF.R.S32.HI R5, RZ, 0x1f, R14 ;  /* 0x0000001fff057819 */ /* 0x000fe2000001140e */
[----:B------:R-:W-:Y:S01]  /*0640*/  IMAD.HI.U32 R16, R16, R3, RZ ;  /* 0x0000000310107227 */ /* 0x000fe200078e00ff */
[----:B------:R-:W-:Y:S02]  /*0650*/  SHF.R.S32.HI R229, RZ, 0x1f, R228 ;  /* 0x0000001fffe57819 */ /* 0x000fe400000114e4 */
[----:B------:R-:W-:Y:S01]  /*0660*/  LEA.HI R6, R5, R14, RZ, 0x3 ;  /* 0x0000000e05067211 */ /* 0x000fe200078f18ff */
[----:B------:R-:W-:Y:S01]  /*0670*/  IMAD.MOV R14, RZ, RZ, -R16 ;  /* 0x000000ffff0e7224 */ /* 0x000fe200078e0a10 */
[----:B------:R-:W-:Y:S01]  /*0680*/  LEA.HI R8, R20, R20, RZ, 0x1 ;  /* 0x0000001414087211 */ /* 0x000fe200078f08ff */
[----:B------:R-:W-:Y:S01]  /*0690*/  IMAD.WIDE.U32 R26, R15, c[0x0][0x178], R228 ;  /* 0x00005e000f1a7a25 */ /* 0x000fe200078e00e4 */
[----:B------:R-:W-:-:S02]  /*06a0*/  SHF.R.S32.HI R21, RZ, 0x1f, R18 ;  /* 0x0000001fff157819 */ /* 0x000fc40000011412 */
[----:B------:R-:W-:Y:S01]  /*06b0*/  LOP3.LUT R5, R8, 0x3fffffe, RZ, 0xc0, !PT ;  /* 0x03fffffe08057812 */ /* 0x000fe200078ec0ff */
[----:B------:R-:W-:Y:S01]  /*06c0*/  IMAD R14, R11, R14, R3 ;  /* 0x0000000e0b0e7224 */ /* 0x000fe200078e0203 */
[----:B------:R-:W-:Y:S01]  /*06d0*/  SHF.R.S32.HI R127, RZ, 0x5, R126 ;  /* 0x00000005ff7f7819 */ /* 0x000fe2000001147e */
[----:B------:R-:W-:Y:S01]  /*06e0*/  IMAD R21, R21, c[0x0][0x1a8], RZ ;  /* 0x00006a0015157a24 */ /* 0x000fe200078e02ff */
[----:B------:R-:W-:Y:S01]  /*06f0*/  ISETP.NE.AND P2, PT, RZ, c[0x0][0x1c8], PT ;  /* 0x00007200ff007a0c */ /* 0x000fe20003f45270 */
[----:B------:R-:W-:Y:S01]  /*0700*/  IMAD.IADD R5, R20, 0x1, -R5 ;  /* 0x0000000114057824 */ /* 0x000fe200078e0a05 */
[----:B------:R-:W-:Y:S01]  /*0710*/  ISETP.GT.U32.AND P1, PT, R11, R14, PT ;  /* 0x0000000e0b00720c */ /* 0x000fe20003f24070 */
[----:B------:R-:W-:Y:S01]  /*0720*/  IMAD R20, R13, c[0x0][0x178], RZ ;  /* 0x00005e000d147a24 */ /* 0x000fe200078e02ff */
[----:B------:R-:W-:Y:S01]  /*0730*/  SHF.R.S32.HI R8, RZ, 0x1, R8 ;  /* 0x00000001ff087819 */ /* 0x000fe20000011408 */
[----:B------:R-:W-:Y:S01]  /*0740*/  IMAD.WIDE R230, R230, 0x80, R24 ;  /* 0x00000080e6e67825 */ /* 0x000fe200078e0218 */
[----:B------:R-:W-:-:S03]  /*0750*/  LOP3.LUT R238, R238, 0x6, RZ, 0xc0, !PT ;  /* 0x00000006eeee7812 */ /* 0x000fc600078ec0ff */
[----:B------:R-:W-:Y:S01]  /*0760*/  IMAD R3, R15, c[0x0][0x17c], R20 ;  /* 0x00005f000f037a24 */ /* 0x000fe200078e0214 */
[--C-:B------:R-:W-:Y:S01]  /*0770*/  SHF.R.S32.HI R20, RZ, 0x1, R19.reuse ;  /* 0x00000001ff147819 */ /* 0x100fe20000011413 */
[----:B------:R-:W-:Y:S01]  /*0780*/  IMAD R222, R127, 0x8, R222 ;  /* 0x000000087fde7824 */ /* 0x000fe200078e02de */
[----:B------:R-:W-:Y:S01]  /*0790*/  SHF.R.S32.HI R19, RZ, 0x1f, R19 ;  /* 0x0000001fff137819 */ /* 0x000fe20000011413 */
[----:B------:R-:W-:Y:S02]  /*07a0*/  IMAD.IADD R27, R27, 0x1, R3 ;  /* 0x000000011b1b7824 */ /* 0x000fe400078e0203 */
[----:B------:R-:W-:Y:S01]  /*07b0*/  @!P1 IMAD.IADD R14, R14, 0x1, -R11 ;  /* 0x000000010e0e9824 */ /* 0x000fe200078e0a0b */
[----:B------:R-:W-:Y:S01]  /*07c0*/  @!P1 IADD3 R16, R16, 0x1, RZ ;  /* 0x0000000110109810 */ /* 0x000fe20007ffe0ff */
[----:B------:R-:W-:Y:S01]  /*07d0*/  IMAD R3, R23, c[0x0][0x1a4], R12 ;  /* 0x0000690017037a24 */ /* 0x000fe200078e020c */
[----:B------:R-:W-:Y:S01]  /*07e0*/  LEA.HI R19, R19, R20, RZ, 0x2 ;  /* 0x0000001413137211 */ /* 0x000fe200078f10ff */
[----:B------:R-:W-:Y:S01]  /*07f0*/  IMAD R12, R18, c[0x0][0x1ac], R21 ;  /* 0x00006b00120c7a24 */ /* 0x000fe200078e0215 */
[----:B------:R-:W-:Y:S01]  /*0800*/  ISETP.GE.U32.AND P3, PT, R14, R11, PT ;  /* 0x0000000b0e00720c */ /* 0x000fe20003f66070 */
[----:B------:R-:W-:Y:S01]  /*0810*/  IMAD.WIDE.U32 R26, R18, c[0x0][0x1a8], R26 ;  /* 0x00006a00121a7a25 */ /* 0x000fe200078e001a */
[----:B------:R-:W-:-:S03]  /*0820*/  LOP3.LUT R19, R19, 0xfffffffc, RZ, 0xc0, !PT ;  /* 0xfffffffc13137812 */ /* 0x000fc600078ec0ff */
[----:B------:R-:W-:Y:S02]  /*0830*/  IMAD.IADD R27, R27, 0x1, R12 ;  /* 0x000000011b1b7824 */ /* 0x000fe400078e020c */
[----:B------:R-:W-:Y:S02]  /*0840*/  IMAD R11, R231, c[0x0][0x190], RZ ;  /* 0x00006400e70b7a24 */ /* 0x000fe400078e02ff */
[----:B------:R-:W-:Y:S02]  /*0850*/  IMAD.U32 R222, R222, 0x20, R17 ;  /* 0x00000020dede7824 */ /* 0x000fe400078e0011 */
[C---:B------:R-:W-:Y:S02]  /*0860*/  IMAD R17, R23.reuse, c[0x0][0x19c], R22 ;  /* 0x0000670017117a24 */ /* 0x040fe400078e0216 */
[----:B------:R-:W-:Y:S01]  /*0870*/  IMAD.WIDE.U32 R24, R23, c[0x0][0x198], R228 ;  /* 0x0000660017187a25 */ /* 0x000fe200078e00e4 */
[----:B------:R-:W-:-:S03]  /*0880*/  @P3 IADD3 R16, R16, 0x1, RZ ;  /* 0x0000000110103810 */ /* 0x000fc60007ffe0ff */
[----:B------:R-:W-:-:S04]  /*0890*/  IMAD.WIDE.U32 R22, R23, c[0x0][0x1a0], R228 ;  /* 0x0000680017167a25 */ /* 0x000fc800078e00e4 */
[C---:B------:R-:W-:Y:S02]  /*08a0*/  IMAD R11, R230.reuse, c[0x0][0x194], R11 ;  /* 0x00006500e60b7a24 */ /* 0x040fe400078e020b */
[----:B------:R-:W-:-:S04]  /*08b0*/  IMAD.WIDE.U32 R26, R230, c[0x0][0x190], R26 ;  /* 0x00006400e61a7a25 */ /* 0x000fc800078e001a */
[----:B------:R-:W-:Y:S01]  /*08c0*/  IMAD.IADD R23, R23, 0x1, R3 ;  /* 0x0000000117177824 */ /* 0x000fe200078e0203 */
[----:B------:R-:W-:Y:S01]  /*08d0*/  IADD3 R3, R20, -R19, RZ ;  /* 0x8000001314037210 */ /* 0x000fe20007ffe0ff */
[----:B------:R-:W-:Y:S02]  /*08e0*/  IMAD.IADD R11, R27, 0x1, R11 ;  /* 0x000000011b0b7824 */ /* 0x000fe400078e020b */
[----:B------:R-:W-:Y:S01]  /*08f0*/  @!P0 IMAD.MOV R16, RZ, RZ, -R16 ;  /* 0x000000ffff108224 */ /* 0x000fe200078e0a10 */
[C---:B------:R-:W-:Y:S01]  /*0900*/  LEA R20, P0, R26.reuse, c[0x0][0x160], 0x1 ;  /* 0x000058001a147a11 */ /* 0x040fe200078008ff */
[----:B------:R-:W-:Y:S01]  /*0910*/  IMAD.MOV.U32 R18, RZ, RZ, c[0x0][0x190] ;  /* 0x00006400ff127624 */ /* 0x000fe200078e00ff */
[----:B------:R-:W-:Y:S01]  /*0920*/  @!P2 LOP3.LUT R16, RZ, c[0x0][0x1c8], RZ, 0x33, !PT ;  /* 0x00007200ff10aa12 */ /* 0x000fe200078e33ff */
[----:B------:R-:W-:Y:S01]  /*0930*/  IMAD.IADD R25, R25, 0x1, R17 ;  /* 0x0000000119197824 */ /* 0x000fe200078e0211 */
[----:B------:R-:W-:Y:S01]  /*0940*/  LEA.HI.X R21, R26, c[0x0][0x164], R11, 0x1, P0 ;  /* 0x000059001a157a11 */ /* 0x000fe200000f0c0b */
[C---:B------:R-:W-:Y:S01]  /*0950*/  IMAD R12, R13.reuse, c[0x0][0x180], RZ ;  /* 0x000060000d0c7a24 */ /* 0x040fe200078e02ff */
[----:B------:R-:W-:Y:S01]  /*0960*/  SHF.L.U64.HI R9, R18, R9, c[0x0][0x194] ;  /* 0x0000650012097619 */ /* 0x000fe20000010209 */
[----:B------:R-:W-:Y:S01]  /*0970*/  IMAD R14, R13, c[0x0][0x188], RZ ;  /* 0x000062000d0e7a24 */ /* 0x000fe200078e02ff */
[----:B------:R-:W-:Y:S01]  /*0980*/  SHF.R.S32.HI R11, RZ, 0x1f, R16 ;  /* 0x0000001fff0b7819 */ /* 0x000fe20000011410 */
[----:B------:R-:W-:Y:S01]  /*0990*/  IMAD R12, R15, c[0x0][0x184], R12 ;  /* 0x000061000f0c7a24 */ /* 0x000fe200078e020c */
[----:B------:R-:W-:Y:S01]  /*09a0*/  LOP3.LUT P1, RZ, R3, 0x2, RZ, 0xc0, !PT ;  /* 0x0000000203ff7812 */ /* 0x000fe2000782c0ff */
[----:B------:R-:W-:-:S04]  /*09b0*/  IMAD.WIDE.U32 R24, R15, c[0x0][0x180], R24 ;  /* 0x000060000f187a25 */ /* 0x000fc800078e0018 */
[----:B------:R-:W-:Y:S02]  /*09c0*/  IMAD.SHL.U32 R18, R18, 0x40, RZ ;  /* 0x0000004012127824 */ /* 0x000fe400078e00ff */
[----:B------:R-:W-:Y:S02]  /*09d0*/  IMAD R14, R15, c[0x0][0x18c], R14 ;  /* 0x000063000f0e7a24 */ /* 0x000fe400078e020e */
[----:B------:R-:W-:Y:S02]  /*09e0*/  IMAD.IADD R13, R25, 0x1, R12 ;  /* 0x00000001190d7824 */ /* 0x000fe400078e020c */
[----:B------:R-:W-:-:S04]  /*09f0*/  IMAD.WIDE.U32 R22, R15, c[0x0][0x188], R22 ;  /* 0x000062000f167a25 */ /* 0x000fc800078e0016 */
[----:B------:R-:W-:Y:S01]  /*0a00*/  IMAD.MOV.U32 R12, RZ, RZ, R24 ;  /* 0x000000ffff0c7224 */ /* 0x000fe200078e0018 */
[----:B------:R-:W-:Y:S01]  /*0a10*/  IADD3 R24, P0, R18, R20, RZ ;  /* 0x0000001412187210 */ /* 0x000fe20007f1e0ff */
[----:B------:R-:W-:Y:S02]  /*0a20*/  IMAD R15, R11, c[0x0][0x1b0], RZ ;  /* 0x00006c000b0f7a24 */ /* 0x000fe400078e02ff */
[----:B------:R-:W-:-:S04]  /*0a30*/  IMAD.WIDE.U32 R224, R16, c[0x0][0x1b0], R12 ;  /* 0x00006c0010e07a25 */ /* 0x000fc800078e000c */
[----:B------:R-:W-:Y:S02]  /*0a40*/  IMAD R15, R16, c[0x0][0x1b4], R15 ;  /* 0x00006d00100f7a24 */ /* 0x000fe400078e020f */
[----:B------:R-:W-:Y:S01]  /*0a50*/  IMAD.X R25, R9, 0x1, R21, P0 ;  /* 0x0000000109197824 */ /* 0x000fe200000e0615 */
[C---:B------:R-:W-:Y:S01]  /*0a60*/  IADD3 R12, P0, R18.reuse, R24, RZ ;  /* 0x00000018120c7210 */ /* 0x040fe20007f1e0ff */
[----:B------:R-:W-:Y:S01]  /*0a70*/  IMAD.MOV.U32 R226, RZ, RZ, R224 ;  /* 0x000000ffffe27224 */ /* 0x000fe200078e00e0 */
[----:B------:R-:W-:Y:S01]  /*0a80*/  IADD3 R227, R225, R15, RZ ;  /* 0x0000000fe1e37210 */ /* 0x000fe20007ffe0ff */
[----:B------:R-:W-:Y:S02]  /*0a90*/  IMAD.IADD R23, R23, 0x1, R14 ;  /* 0x0000000117177824 */ /* 0x000fe400078e020e */
[----:B------:R-:W-:Y:S01]  /*0aa0*/  IMAD.X R13, R9, 0x1, R25, P0 ;  /* 0x00000001090d7824 */ /* 0x000fe200000e0619 */
[----:B------:R-:W-:Y:S01]  /*0ab0*/  IADD3 R18, P0, R18, R12, RZ ;  /* 0x0000000c12127210 */ /* 0x000fe20007f1e0ff */
[----:B------:R-:W-:-:S02]  /*0ac0*/  IMAD.SHL.U32 R222, R222, 0x2, RZ ;  /* 0x00000002dede7824 */ /* 0x000fc400078e00ff */
[----:B------:R-:W-:Y:S02]  /*0ad0*/  IMAD R249, R11, c[0x0][0x1b8], RZ ;  /* 0x00006e000bf97a24 */ /* 0x000fe400078e02ff */
[----:B------:R-:W-:Y:S01]  /*0ae0*/  IMAD.WIDE.U32 R14, R251, R219, R226 ;  /* 0x000000dbfb0e7225 */ /* 0x000fe200078e00e2 */
[----:B------:R1:W-:Y:S03]  /*0af0*/  LDGSTS.E.BYPASS.LTC128B.128 [R222], [R20.64] ;  /* 0x0000000014de7fae */ /* 0x0003e6000b901d46 */
[C---:B------:R-:W-:Y:S01]  /*0b00*/  IMAD.WIDE.U32 R170, R16.reuse, c[0x0][0x1b8], R22 ;  /* 0x00006e0010aa7a25 */ /* 0x040fe200078e0016 */
[----:B------:R1:W-:Y:S03]  /*0b10*/  LDGSTS.E.BYPASS.LTC128B.128 [R222+0x2000], [R20.64+0x40] ;  /* 0x0200004014de7fae */ /* 0x0003e6000b901d46 */
[----:B------:R-:W-:Y:S01]  /*0b20*/  IMAD R249, R16, c[0x0][0x1bc], R249 ;  /* 0x00006f0010f97a24 */ /* 0x000fe200078e02f9 */
[----:B------:R1:W-:Y:S01]  /*0b30*/  LDGSTS.E.BYPASS.LTC128B.128 [R222+0x4000], [R20.64+0x80] ;  /* 0x0400008014de7fae */ /* 0x0003e2000b901d46 */
[----:B------:R-:W-:Y:S01]  /*0b40*/  IMAD.X R19, R9, 0x1, R13, P0 ;  /* 0x0000000109137824 */ /* 0x000fe200000e060d */
[----:B------:R-:W-:Y:S01]  /*0b50*/  LEA R16, P0, R14, c[0x0][0x168], 0x1 ;  /* 0x00005a000e107a11 */ /* 0x000fe200078008ff */
[----:B------:R-:W-:Y:S01]  /*0b60*/  IMAD.IADD R7, R15, 0x1, R7 ;  /* 0x000000010f077824 */ /* 0x000fe200078e0207 */
[----:B------:R2:W-:Y:S01]  /*0b70*/  LDGSTS.E.BYPASS.LTC128B.128 [R222+0x800], [R24.64] ;  /* 0x0080000018de7fae */ /* 0x0005e2000b901d46 */
[----:B------:R-:W-:Y:S01]  /*0b80*/  IMAD.SHL.U32 R9, R8, 0x40, RZ ;  /* 0x0000004008097824 */ /* 0x000fe200078e00ff */
[----:B------:R-:W-:Y:S01]  /*0b90*/  IADD3 R249, R171, R249, RZ ;  /* 0x000000f9abf97210 */ /* 0x000fe20007ffe0ff */
[----:B------:R-:W-:Y:S01]  /*0ba0*/  IMAD.SHL.U32 R37, R3, 0x40, RZ ;  /* 0x0000004003257824 */ /* 0x000fe200078e00ff */
[----:B------:R2:W-:Y:S01]  /*0bb0*/  LDGSTS.E.BYPASS.LTC128B.128 [R222+0x2800], [R24.64+0x40] ;  /* 0x0280004018de7fae */ /* 0x0005e2000b901d46 */
[----:B------:R-:W-:Y:S01]  /*0bc0*/  LEA.HI.X R17, R14, c[0x0][0x16c], R7, 0x1, P0 ;  /* 0x00005b000e117a11 */ /* 0x000fe200000f0c07 */
[----:B------:R-:W-:Y:S01]  /*0bd0*/  IMAD.SHL.U32 R6, R6, 0x20, RZ ;  /* 0x0000002006067824 */ /* 0x000fe200078e00ff */
[----:B------:R-:W-:Y:S01]  /*0be0*/  IADD3 R14, P0, R219, R16, RZ ;  /* 0x00000010db0e7210 */ /* 0x000fe20007f1e0ff */
[----:B------:R2:W-:Y:S01]  /*0bf0*/  LDGSTS.E.BYPASS.LTC128B.128 [R222+0x4800], [R24.64+0x80] ;  /* 0x0480008018de7fae */ /* 0x0005e2000b901d46 */
[----:B------:R-:W-:Y:S01]  /*0c00*/  IMAD.MOV.U32 R248, RZ, RZ, R170 ;  /* 0x000000fffff87224 */ /* 0x000fe200078e00aa */
[----:B------:R-:W-:Y:S01]  /*0c10*/  LOP3.LUT R9, R9, 0xc0, RZ, 0xc0, !PT ;  /* 0x000000c009097812 */ /* 0x000fe200078ec0ff */
[----:B------:R-:W-:Y:S01]  /*0c20*/  IMAD R5, R10, 0x8, R5 ;  /* 0x000000080a057824 */ /* 0x000fe200078e0205 */
[----:B------:R3:W-:Y:S01]  /*0c30*/  LDGSTS.E.BYPASS.LTC128B.128 [R222+0x1000], [R12.64] ;  /* 0x010000000cde7fae */ /* 0x0007e2000b901d46 */
[----:B------:R-:W-:Y:S01]  /*0c40*/  IMAD.X R15, R218, 0x1, R17, P0 ;  /* 0x00000001da0f7824 */ /* 0x000fe200000e0611 */
[----:B------:R-:W-:Y:S01]  /*0c50*/  LOP3.LUT R37, R37, 0xc0, RZ, 0xc0, !PT ;  /* 0x000000c025257812 */ /* 0x000fe200078ec0ff */
[----:B------:R-:W-:Y:S01]  /*0c60*/  IMAD.SHL.U32 R10, R10, 0x8, RZ ;  /* 0x000000080a0a7824 */ /* 0x000fe200078e00ff */
[----:B------:R3:W-:Y:S01]  /*0c70*/  LDGSTS.E.BYPASS.LTC128B.128 [R222+0x3000], [R12.64+0x40] ;  /* 0x030000400cde7fae */ /* 0x0007e2000b901d46 */
[----:B------:R-:W-:Y:S01]  /*0c80*/  LOP3.LUT R124, R6, 0xffffff00, RZ, 0xc0, !PT ;  /* 0xffffff00067c7812 */ /* 0x000fe200078ec0ff */
[----:B------:R-:W-:Y:S01]  /*0c90*/  IMAD R128, R127, 0x10, R128 ;  /* 0x000000107f807824 */ /* 0x000fe200078e0280 */
[----:B------:R-:W-:Y:S01]  /*0ca0*/  LOP3.LUT R7, R9, 0x8, R4, 0xf8, !PT ;  /* 0x0000000809077812 */ /* 0x000fe200078ef804 */
[----:B------:R3:W-:Y:S01]  /*0cb0*/  LDGSTS.E.BYPASS.LTC128B.128 [R222+0x5000], [R12.64+0x80] ;  /* 0x050000800cde7fae */ /* 0x0007e2000b901d46 */
[----:B------:R-:W-:Y:S01]  /*0cc0*/  LOP3.LUT R10, R37, 0x8, R10, 0xf8, !PT ;  /* 0x00000008250a7812 */ /* 0x000fe200078ef80a */
[----:B------:R-:W-:Y:S01]  /*0cd0*/  IMAD R6, R127, 0x200, R124 ;  /* 0x000002007f067824 */ /* 0x000fe200078e027c */
[----:B------:R-:W-:Y:S01]  /*0ce0*/  SHF.R.U32.HI R4, RZ, 0x3, R9 ;  /* 0x00000003ff047819 */ /* 0x000fe20000011609 */
[----:B------:R4:W-:Y:S01]  /*0cf0*/  LDGSTS.E.BYPASS.LTC128B.128 [R222+0x1800], [R18.64] ;  /* 0x0180000012de7fae */ /* 0x0009e2000b901d46 */
[----:B------:R-:W-:Y:S01]  /*0d00*/  SHF.R.U32.HI R37, RZ, 0x3, R37 ;  /* 0x00000003ff257819 */ /* 0x000fe20000011625 */
[----:B------:R-:W-:Y:S01]  /*0d10*/  IMAD R6, R125, 0x20, R6 ;  /* 0x000000207d067824 */ /* 0x000fe200078e0206 */
[----:B------:R-:W-:Y:S01]  /*0d20*/  LOP3.LUT R4, R7, R4, RZ, 0x3c, !PT ;  /* 0x0000000407047212 */ /* 0x000fe200078e3cff */
[----:B------:R4:W-:Y:S01]  /*0d30*/  LDGSTS.E.BYPASS.LTC128B.128 [R222+0x3800], [R18.64+0x40] ;  /* 0x0380004012de7fae */ /* 0x0009e2000b901d46 */
[----:B------:R-:W-:Y:S01]  /*0d40*/  LOP3.LUT R37, R10, R37, RZ, 0x3c, !PT ;  /* 0x000000250a257212 */ /* 0x000fe200078e3cff */
[----:B------:R-:W-:-:S02]  /*0d50*/  IMAD R124, R125, 0x20, R124 ;  /* 0x000000207d7c7824 */ /* 0x000fc400078e027c */
[----:B------:R4:W-:Y:S02]  /*0d60*/  LDGSTS.E.BYPASS.LTC128B.128 [R222+0x5800], [R18.64+0x80] ;  /* 0x0580008012de7fae */ /* 0x0009e4000b901d46 */
[----:B------:R-:W-:Y:S02]  /*0d70*/  IMAD.IADD R217, R37, 0x1, R6 ;  /* 0x0000000125d97824 */ /* 0x000fe400078e0206 */
[----:B------:R4:W-:Y:S02]  /*0d80*/  LDGSTS.E.BYPASS.LTC128B.128 [R222+0x6000], [R16.64] ;  /* 0x0600000010de7fae */ /* 0x0009e4000b901d46 */
[----:B------:R-:W-:Y:S02]  /*0d90*/  IMAD.SHL.U32 R217, R217, 0x2, RZ ;  /* 0x00000002d9d97824 */ /* 0x000fe400078e00ff */
[----:B------:R4:W-:Y:S04]  /*0da0*/  LDGSTS.E.BYPASS.LTC128B.128 [R222+0x7000], [R16.64+0x40] ;  /* 0x0700004010de7fae */ /* 0x0009e8000b901d46 */
[----:B------:R4:W-:Y:S01]  /*0db0*/  LDGSTS.E.BYPASS.LTC128B.128 [R222+0x8000], [R16.64+0x80] ;  /* 0x0800008010de7fae */ /* 0x0009e2000b901d46 */
[----:B---3--:R-:W-:-:S03]  /*0dc0*/  IMAD.WIDE.U32 R12, R251, R221, R248 ;  /* 0x000000ddfb0c7225 */ /* 0x008fc600078e00f8 */
[----:B------:R3:W-:Y:S01]  /*0dd0*/  LDGSTS.E.BYPASS.LTC128B.128 [R222+0x6800], [R14.64] ;  /* 0x068000000ede7fae */ /* 0x0007e2000b901d46 */
[----:B------:R-:W-:-:S03]  /*0de0*/  IMAD.IADD R0, R13, 0x1, R0 ;  /* 0x000000010d007824 */ /* 0x000fc600078e0200 */
[----:B------:R3:W-:Y:S04]  /*0df0*/  LDGSTS.E.BYPASS.LTC128B.128 [R222+0x7800], [R14.64+0x40] ;  /* 0x078000400ede7fae */ /* 0x0007e8000b901d46 */
[----:B------:R3:W-:Y:S04]  /*0e00*/  LDGSTS.E.BYPASS.LTC128B.128 [R222+0x8800], [R14.64+0x80] ;  /* 0x088000800ede7fae */ /* 0x0007e8000b901d46 */
[----:B------:R-:W0:Y:S01]  /*0e10*/  LDGDEPBAR ;  /* 0x00000000000079af */ /* 0x000e220000000000 */
[----:B---3--:R-:W-:Y:S01]  /*0e20*/  LEA R14, P0, R12, c[0x0][0x170], 0x1 ;  /* 0x00005c000c0e7a11 */ /* 0x008fe200078008ff */
[----:B------:R-:W-:-:S04]  /*0e30*/  DEPBAR.LE SB0, 0x0 ;  /* 0x000080000000791a */ /* 0x000fc80000000000 */
[----:B------:R-:W-:Y:S01]  /*0e40*/  LEA.HI.X R15, R12, c[0x0][0x174], R0, 0x1, P0 ;  /* 0x00005d000c0f7a11 */ /* 0x000fe200000f0c00 */
[----:B------:R-:W-:Y:S01]  /*0e50*/  BAR.SYNC.DEFER_BLOCKING 0x0 ;  /* 0x0000000000007b1d */ /* 0x000fe20000010000 */
[----:B------:R-:W-:Y:S01]  /*0e60*/  IADD3 R10, P0, R221, R14, RZ ;  /* 0x0000000edd0a7210 */ /* 0x000fe20007f1e0ff */
[----:B------:R-:W-:-:S04]  /*0e70*/  IMAD.U32 R0, R5, 0x20, R4 ;  /* 0x0000002005007824 */ /* 0x000fc800078e0004 */
[----:B------:R-:W-:Y:S01]  /*0e80*/  IMAD.X R11, R220, 0x1, R15, P0 ;  /* 0x00000001dc0b7824 */ /* 0x000fe200000e060f */
[----:B------:R-:W-:Y:S01]  /*0e90*/  LOP3.LUT P0, RZ, R8, 0x2, RZ, 0xc0, !PT ;  /* 0x0000000208ff7812 */ /* 0x000fe2000780c0ff */
[C---:B------:R-:W-:Y:S01]  /*0ea0*/  IMAD.SHL.U32 R129, R0.reuse, 0x2, RZ ;  /* 0x0000000200817824 */ /* 0x040fe200078e00ff */
[----:B------:R-:W-:Y:S02]  /*0eb0*/  MOV R8, 0x20 ;  /* 0x0000002000087802 */ /* 0x000fe40000000f00 */
[----:B------:R-:W-:Y:S02]  /*0ec0*/  LEA R216, R0, 0x6000, 0x1 ;  /* 0x0000600000d87811 */ /* 0x000fe400078e08ff */
[C---:B------:R-:W-:Y:S02]  /*0ed0*/  SEL R3, R8.reuse, 0xffffffe0, !P0 ;  /* 0xffffffe008037807 */ /* 0x040fe40004000000 */
[----:B------:R-:W-:Y:S02]  /*0ee0*/  SEL R0, R8, 0xffffffe0, !P1 ;  /* 0xffffffe008007807 */ /* 0x000fe40004800000 */
[----:B------:R-:W-:Y:S01]  /*0ef0*/  ISETP.NE.AND P0, PT, R164, 0x1, PT ;  /* 0x00000001a400780c */ /* 0x000fe20003f05270 */
[----:B------:R-:W-:Y:S01]  /*0f00*/  IMAD.IADD R214, R216, 0x1, R3 ;  /* 0x00000001d8d67824 */ /* 0x000fe200078e0203 */
[----:B------:R-:W-:Y:S01]  /*0f10*/  LOP3.LUT R3, R126, 0xffffffe0, RZ, 0xc0, !PT ;  /* 0xffffffe07e037812 */ /* 0x000fe200078ec0ff */
[----:B------:R-:W-:Y:S01]  /*0f20*/  IMAD.IADD R215, R217, 0x1, R0 ;  /* 0x00000001d9d77824 */ /* 0x000fe200078e0200 */
[----:B------:R-:W-:Y:S01]  /*0f30*/  @!PT LDS RZ, [RZ] ;  /* 0x00000000fffff984 */ /* 0x000fe20000000800 */
[----:B------:R-:W-:Y:S01]  /*0f40*/  @!PT LDS RZ, [RZ] ;  /* 0x00000000fffff984 */ /* 0x000fe20000000800 */
[----:B------:R-:W-:Y:S01]  /*0f50*/  @!PT LDS RZ, [RZ] ;  /* 0x00000000fffff984 */ /* 0x000fe20000000800 */
[----:B------:R3:W-:Y:S03]  /*0f60*/  LDGSTS.E.BYPASS.LTC128B.128 [R222+0x9000], [R14.64] ;  /* 0x090000000ede7fae */ /* 0x0007e6000b901d46 */
[----:B------:R-:W-:-:S02]  /*0f70*/  IMAD.IADD R3, R2, 0x1, -R3 ;  /* 0x0000000102037824 */ /* 0x000fc400078e0a03 */
[----:B------:R-:W-:Y:S01]  /*0f80*/  IMAD.IADD R2, R37, 0x1, R124 ;  /* 0x0000000125027824 */ /* 0x000fe200078e027c */
[----:B------:R3:W-:Y:S04]  /*0f90*/  LDGSTS.E.BYPASS.LTC128B.128 [R222+0xa000], [R14.64+0x40] ;  /* 0x0a0000400ede7fae */ /* 0x0007e8000b901d46 */
[----:B------:R3:W-:Y:S04]  /*0fa0*/  LDGSTS.E.BYPASS.LTC128B.128 [R222+0xb000], [R14.64+0x80] ;  /* 0x0b0000800ede7fae */ /* 0x0007e8000b901d46 */
[----:B------:R5:W-:Y:S04]  /*0fb0*/  LDGSTS.E.BYPASS.LTC128B.128 [R222+0x9800], [R10.64] ;  /* 0x098000000ade7fae */ /* 0x000be8000b901d46 */
[----:B------:R5:W-:Y:S04]  /*0fc0*/  LDGSTS.E.BYPASS.LTC128B.128 [R222+0xa800], [R10.64+0x40] ;  /* 0x0a8000400ade7fae */ /* 0x000be8000b901d46 */
[----:B------:R5:W-:Y:S04]  /*0fd0*/  LDGSTS.E.BYPASS.LTC128B.128 [R222+0xb800], [R10.64+0x80] ;  /* 0x0b8000800ade7fae */ /* 0x000be8000b901d46 */
[----:B------:R-:W-:Y:S04]  /*0fe0*/  LDSM.16.M88.4 R60, [R217] ;  /* 0x00000000d93c783b */ /* 0x000fe80000000200 */
[----:B------:R-:W1:Y:S04]  /*0ff0*/  LDSM.16.M88.4 R88, [R129+0x6000] ;  /* 0x006000008158783b */ /* 0x000e680000000200 */
[----:B------:R-:W2:Y:S04]  /*1000*/  LDSM.16.M88.4 R64, [R217+0x1000] ;  /* 0x00100000d940783b */ /* 0x000ea80000000200 */
[----:B------:R-:W2:Y:S04]  /*1010*/  LDSM.16.M88.4 R80, [R129+0x6400] ;  /* 0x006400008150783b */ /* 0x000ea80000000200 */
[----:B------:R-:W3:Y:S04]  /*1020*/  LDSM.16.M88.4 R72, [R129+0x6800] ;  /* 0x006800008148783b */ /* 0x000ee80000000200 */
[----:B------:R-:W3:Y:S04]  /*1030*/  LDSM.16.M88.4 R4, [R129+0x6c00] ;  /* 0x006c00008104783b */ /* 0x000ee80000000200 */
[----:B------:R-:W-:Y:S04]  /*1040*/  LDSM.16.M88.4 R56, [R214] ;  /* 0x00000000d638783b */ /* 0x000fe80000000200 */
[----:B------:R-:W3:Y:S04]  /*1050*/  LDSM.16.M88.4 R112, [R215+0x1000] ;  /* 0x00100000d770783b */ /* 0x000ee80000000200 */
[----:B------:R-:W4:Y:S04]  /*1060*/  LDSM.16.M88.4 R52, [R214+0x400] ;  /* 0x00040000d634783b */ /* 0x000f280000000200 */
[----:B------:R-:W4:Y:S04]  /*1070*/  LDSM.16.M88.4 R48, [R214+0x800] ;  /* 0x00080000d630783b */ /* 0x000f280000000200 */
[----:B------:R-:W4:Y:S04]  /*1080*/  LDSM.16.M88.4 R44, [R214+0xc00] ;  /* 0x000c0000d62c783b */ /* 0x000f280000000200 */
[----:B-----5:R-:W5:Y:S01]  /*1090*/  LDSM.16.M88.4 R8, [R215] ;  /* 0x00000000d708783b */ /* 0x020f620000000200 */
[-C--:B-1----:R-:W-:Y:S03]  /*10a0*/  HMMA.16816.F32.BF16 R92, R60, R88.reuse, RZ ;  /* 0x000000583c5c723c */ /* 0x082fe600000418ff */
[----:B------:R-:W-:Y:S04]  /*10b0*/  LDSM.16.M88.4 R108, [R129+0x7000] ;  /* 0x00700000816c783b */ /* 0x000fe80000000200 */
[----:B------:R-:W-:Y:S01]  /*10c0*/  LDSM.16.M88.4 R104, [R129+0x7400] ;  /* 0x007400008168783b */ /* 0x000fe20000000200 */
[C---:B--2---:R-:W-:Y:S03]  /*10d0*/  HMMA.16816.F32.BF16 R40, R64.reuse, R88, RZ ;  /* 0x000000584028723c */ /* 0x044fe600000418ff */
[----:B------:R-:W-:Y:S04]  /*10e0*/  LDSM.16.M88.4 R100, [R129+0x7800] ;  /* 0x007800008164783b */ /* 0x000fe80000000200 */
[----:B------:R-:W-:Y:S01]  /*10f0*/  LDSM.16.M88.4 R96, [R129+0x7c00] ;  /* 0x007c00008160783b */ /* 0x000fe20000000200 */
[C---:B------:R-:W-:Y:S03]  /*1100*/  HMMA.16816.F32.BF16 R28, R64.reuse, R80, RZ ;  /* 0x00000050401c723c */ /* 0x040fe600000418ff */
[----:B------:R-:W-:Y:S04]  /*1110*/  LDSM.16.M88.4 R120, [R214+0x1c00] ;  /* 0x001c0000d678783b */ /* 0x000fe80000000200 */
[----:B------:R-:W-:Y:S01]  /*1120*/  LDSM.16.M88.4 R116, [R217+0x4000] ;  /* 0x00400000d974783b */ /* 0x000fe20000000200 */
[C---:B---3--:R-:W-:Y:S03]  /*1130*/  HMMA.16816.F32.BF16 R20, R64.reuse, R72, RZ ;  /* 0x000000484014723c */ /* 0x048fe600000418ff */
[----:B------:R-:W0:Y:S05]  /*1140*/  LDGDEPBAR ;  /* 0x00000000000079af */ /* 0x000e2a0000000000 */
[C---:B------:R-:W-:Y:S08]  /*1150*/  HMMA.16816.F32.BF16 R12, R64.reuse, R4, RZ ;  /* 0x00000004400c723c */ /* 0x040ff000000418ff */
[C---:B------:R-:W-:Y:S08]  /*1160*/  HMMA.16816.F32.BF16 R32, R64.reuse, R90, RZ ;  /* 0x0000005a4020723c */ /* 0x040ff000000418ff */
[C---:B------:R-:W-:Y:S08]  /*1170*/  HMMA.16816.F32.BF16 R24, R64.reuse, R82, RZ ;  /* 0x000000524018723c */ /* 0x040ff000000418ff */
[----:B----4-:R-:W-:Y:S08]  /*1180*/  HMMA.16816.F32.BF16 R16, R64, R74, RZ ;  /* 0x0000004a4010723c */ /* 0x010ff000000418ff */
[----:B------:R-:W-:Y:S08]  /*1190*/  HMMA.16816.F32.BF16 R88, R60, R90, RZ ;  /* 0x0000005a3c58723c */ /* 0x000ff000000418ff */
[----:B------:R-:W-:Y:S08]  /*11a0*/  HMMA.16816.F32.BF16 R64, R64, R6, RZ ;  /* 0x000000064040723c */ /* 0x000ff000000418ff */
[C---:B------:R-:W-:Y:S08]  /*11b0*/  HMMA.16816.F32.BF16 R84, R60.reuse, R80, RZ ;  /* 0x000000503c54723c */ /* 0x040ff000000418ff */
[C---:B------:R-:W-:Y:S08]  /*11c0*/  HMMA.16816.F32.BF16 R76, R60.reuse, R72, RZ ;  /* 0x000000483c4c723c */ /* 0x040ff000000418ff */
[C---:B------:R-:W-:Y:S08]  /*11d0*/  HMMA.16816.F32.BF16 R80, R60.reuse, R82, RZ ;  /* 0x000000523c50723c */ /* 0x040ff000000418ff */
[C---:B------:R-:W-:Y:S08]  /*11e0*/  HMMA.16816.F32.BF16 R72, R60.reuse, R74, RZ ;  /* 0x0000004a3c48723c */ /* 0x040ff000000418ff */
[C---:B------:R-:W-:Y:S08]  /*11f0*/  HMMA.16816.F32.BF16 R68, R60.reuse, R4, RZ ;  /* 0x000000043c44723c */ /* 0x040ff000000418ff */
[----:B------:R-:W-:Y:S01]  /*1200*/  HMMA.16816.F32.BF16 R60, R60, R6, RZ ;  /* 0x000000063c3c723c */ /* 0x000fe200000418ff */
[----:B------:R-:W1:Y:S07]  /*1210*/  LDSM.16.M88.4 R4, [R217+0x3000] ;  /* 0x00300000d904783b */ /* 0x000e6e0000000200 */
[C---:B------:R-:W-:Y:S08]  /*1220*/  HMMA.16816.F32.BF16 R40, R112.reuse, R56, R40 ;  /* 0x000000387028723c */ /* 0x040ff00000041828 */
[C---:B------:R-:W-:Y:S08]  /*1230*/  HMMA.16816.F32.BF16 R28, R112.reuse, R52, R28 ;  /* 0x00000034701c723c */ /* 0x040ff0000004181c */
[C---:B------:R-:W-:Y:S08]  /*1240*/  HMMA.16816.F32.BF16 R20, R112.reuse, R48, R20 ;  /* 0x000000307014723c */ /* 0x040ff00000041814 */
[C---:B------:R-:W-:Y:S08]  /*1250*/  HMMA.16816.F32.BF16 R12, R112.reuse, R44, R12 ;  /* 0x0000002c700c723c */ /* 0x040ff0000004180c */
[C---:B------:R-:W-:Y:S08]  /*1260*/  HMMA.16816.F32.BF16 R32, R112.reuse, R58, R32 ;  /* 0x0000003a7020723c */ /* 0x040ff00000041820 */
[C---:B------:R-:W-:Y:S08]  /*1270*/  HMMA.16816.F32.BF16 R24, R112.reuse, R54, R24 ;  /* 0x000000367018723c */ /* 0x040ff00000041818 */
[C---:B------:R-:W-:Y:S08]  /*1280*/  HMMA.16816.F32.BF16 R16, R112.reuse, R50, R16 ;  /* 0x000000327010723c */ /* 0x040ff00000041810 */
[----:B------:R-:W-:Y:S01]  /*1290*/  HMMA.16816.F32.BF16 R64, R112, R46, R64 ;  /* 0x0000002e7040723c */ /* 0x000fe20000041840 */
[----:B------:R-:W-:Y:S07]  /*12a0*/  LDSM.16.M88.4 R112, [R217+0x5000] ;  /* 0x00500000d970783b */ /* 0x000fee0000000200 */
[C---:B-----5:R-:W-:Y:S08]  /*12b0*/  HMMA.16816.F32.BF16 R92, R8.reuse, R56, R92 ;  /* 0x00000038085c723c */ /* 0x060ff0000004185c */
[C---:B------:R-:W-:Y:S01]  /*12c0*/  HMMA.16816.F32.BF16 R88, R8.reuse, R58, R88 ;  /* 0x0000003a0858723c */ /* 0x040fe20000041858 */
[----:B------:R-:W2:Y:S07]  /*12d0*/  LDSM.16.M88.4 R56, [R217+0x2000] ;  /* 0x00200000d938783b */ /* 0x000eae0000000200 */
[C---:B------:R-:W-:Y:S08]  /*12e0*/  HMMA.16816.F32.BF16 R76, R8.reuse, R48, R76 ;  /* 0x00000030084c723c */ /* 0x040ff0000004184c */
[C---:B------:R-:W-:Y:S08]  /*12f0*/  HMMA.16816.F32.BF16 R84, R8.reuse, R52, R84 ;  /* 0x000000340854723c */ /* 0x040ff00000041854 */
[C---:B------:R-:W-:Y:S08]  /*1300*/  HMMA.16816.F32.BF16 R68, R8.reuse, R44, R68 ;  /* 0x0000002c0844723c */ /* 0x040ff00000041844 */
[C---:B------:R-:W-:Y:S01]  /*1310*/  HMMA.16816.F32.BF16 R80, R8.reuse, R54, R80 ;  /* 0x000000360850723c */ /* 0x040fe20000041850 */
[----:B------:R-:W-:Y:S07]  /*1320*/  LDSM.16.M88.4 R52, [R215+0x3000] ;  /* 0x00300000d734783b */ /* 0x000fee0000000200 */
[C---:B------:R-:W-:Y:S01]  /*1330*/  HMMA.16816.F32.BF16 R72, R8.reuse, R50, R72 ;  /* 0x000000320848723c */ /* 0x040fe20000041848 */
[----:B------:R-:W-:Y:S07]  /*1340*/  LDSM.16.M88.4 R48, [R214+0x1000] ;  /* 0x00100000d630783b */ /* 0x000fee0000000200 */
[----:B------:R-:W-:Y:S01]  /*1350*/  HMMA.16816.F32.BF16 R60, R8, R46, R60 ;  /* 0x0000002e083c723c */ /* 0x000fe2000004183c */
[----:B------:R-:W3:Y:S04]  /*1360*/  LDSM.16.M88.4 R8, [R214+0x1800] ;  /* 0x00180000d608783b */ /* 0x000ee80000000200 */
[----:B------:R-:W-:Y:S03]  /*1370*/  LDSM.16.M88.4 R44, [R214+0x1400] ;  /* 0x00140000d62c783b */ /* 0x000fe60000000200 */
[C---:B-1----:R-:W-:Y:S08]  /*1380*/  HMMA.16816.F32.BF16 R40, R4.reuse, R108, R40 ;  /* 0x0000006c0428723c */ /* 0x042ff00000041828 */
[C---:B------:R-:W-:Y:S08]  /*1390*/  HMMA.16816.F32.BF16 R28, R4.reuse, R104, R28 ;  /* 0x00000068041c723c */ /* 0x040ff0000004181c */
[C---:B------:R-:W-:Y:S08]  /*13a0*/  HMMA.16816.F32.BF16 R20, R4.reuse, R100, R20 ;  /* 0x000000640414723c */ /* 0x040ff00000041814 */
[C---:B------:R-:W-:Y:S08]  /*13b0*/  HMMA.16816.F32.BF16 R12, R4.reuse, R96, R12 ;  /* 0x00000060040c723c */ /* 0x040ff0000004180c */
[C---:B------:R-:W-:Y:S08]  /*13c0*/  HMMA.16816.F32.BF16 R32, R4.reuse, R110, R32 ;  /* 0x0000006e0420723c */ /* 0x040ff00000041820 */
[C---:B------:R-:W-:Y:S08]  /*13d0*/  HMMA.16816.F32.BF16 R24, R4.reuse, R106, R24 ;  /* 0x0000006a0418723c */ /* 0x040ff00000041818 */
[C---:B------:R-:W-:Y:S08]  /*13e0*/  HMMA.16816.F32.BF16 R16, R4.reuse, R102, R16 ;  /* 0x000000660410723c */ /* 0x040ff00000041810 */
[----:B------:R-:W-:Y:S01]  /*13f0*/  HMMA.16816.F32.BF16 R64, R4, R98, R64 ;  /* 0x000000620440723c */ /* 0x000fe20000041840 */
[----:B------:R-:W1:Y:S07]  /*1400*/  LDSM.16.M88.4 R4, [R215+0x2000] ;  /* 0x00200000d704783b */ /* 0x000e6e0000000200 */
[C---:B--2---:R-:W-:Y:S08]  /*1410*/  HMMA.16816.F32.BF16 R76, R56.reuse, R100, R76 ;  /* 0x00000064384c723c */ /* 0x044ff0000004184c */
[C---:B------:R-:W-:Y:S08]  /*1420*/  HMMA.16816.F32.BF16 R92, R56.reuse, R108, R92 ;  /* 0x0000006c385c723c */ /* 0x040ff0000004185c */
[C---:B------:R-:W-:Y:S01]  /*1430*/  HMMA.16816.F32.BF16 R88, R56.reuse, R110, R88 ;  /* 0x0000006e3858723c */ /* 0x040fe20000041858 */
[----:B------:R-:W-:Y:S07]  /*1440*/  LDSM.16.M88.4 R108, [R129+0x8000] ;  /* 0x00800000816c783b */ /* 0x000fee0000000200 */
[C---:B------:R-:W-:Y:S08]  /*1450*/  HMMA.16816.F32.BF16 R84, R56.reuse, R104, R84 ;  /* 0x000000683854723c */ /* 0x040ff00000041854 */
[C---:B------:R-:W-:Y:S01]  /*1460*/  HMMA.16816.F32.BF16 R80, R56.reuse, R106, R80 ;  /* 0x0000006a3850723c */ /* 0x040fe20000041850 */
[----:B------:R-:W-:Y:S07]  /*1470*/  LDSM.16.M88.4 R104, [R129+0x8400] ;  /* 0x008400008168783b */ /* 0x000fee0000000200 */
[C---:B------:R-:W-:Y:S01]  /*1480*/  HMMA.16816.F32.BF16 R72, R56.reuse, R102, R72 ;  /* 0x000000663848723c */ /* 0x040fe20000041848 */
[----:B------:R-:W2:Y:S07]  /*1490*/  LDSM.16.M88.4 R100, [R129+0x8800] ;  /* 0x008800008164783b */ /* 0x000eae0000000200 */
[C---:B------:R-:W-:Y:S08]  /*14a0*/  HMMA.16816.F32.BF16 R68, R56.reuse, R96, R68 ;  /* 0x000000603844723c */ /* 0x040ff00000041844 */
[----:B------:R-:W-:Y:S01]  /*14b0*/  HMMA.16816.F32.BF16 R60, R56, R98, R60 ;  /* 0x00000062383c723c */ /* 0x000fe2000004183c */
[----:B------:R-:W4:Y:S04]  /*14c0*/  LDSM.16.M88.4 R96, [R129+0x8c00] ;  /* 0x008c00008160783b */ /* 0x000f280000000200 */
[----:B------:R-:W-:Y:S03]  /*14d0*/  LDSM.16.M88.4 R56, [R215+0x5000] ;  /* 0x00500000d738783b */ /* 0x000fe60000000200 */
[-C--:B---3--:R-:W-:Y:S08]  /*14e0*/  HMMA.16816.F32.BF16 R20, R52, R8.reuse, R20 ;  /* 0x000000083414723c */ /* 0x088ff00000041814 */
[----:B-1----:R-:W-:Y:S08]  /*14f0*/  HMMA.16816.F32.BF16 R76, R4, R8, R76 ;  /* 0x00000008044c723c */ /* 0x002ff0000004184c */
[C---:B------:R-:W-:Y:S08]  /*1500*/  HMMA.16816.F32.BF16 R28, R52.reuse, R44, R28 ;  /* 0x0000002c341c723c */ /* 0x040ff0000004181c */
[----:B------:R-:W-:Y:S08]  /*1510*/  HMMA.16816.F32.BF16 R24, R52, R46, R24 ;  /* 0x0000002e3418723c */ /* 0x000ff00000041818 */
[C---:B------:R-:W-:Y:S08]  /*1520*/  HMMA.16816.F32.BF16 R92, R4.reuse, R48, R92 ;  /* 0x00000030045c723c */ /* 0x040ff0000004185c */
[C---:B------:R-:W-:Y:S08]  /*1530*/  HMMA.16816.F32.BF16 R88, R4.reuse, R50, R88 ;  /* 0x000000320458723c */ /* 0x040ff00000041858 */
[C---:B------:R-:W-:Y:S08]  /*1540*/  HMMA.16816.F32.BF16 R84, R4.reuse, R44, R84 ;  /* 0x0000002c0454723c */ /* 0x040ff00000041854 */
[C---:B------:R-:W-:Y:S01]  /*1550*/  HMMA.16816.F32.BF16 R80, R4.reuse, R46, R80 ;  /* 0x0000002e0450723c */ /* 0x040fe20000041850 */
[----:B------:R-:W1:Y:S07]  /*1560*/  LDSM.16.M88.4 R44, [R214+0x2800] ;  /* 0x00280000d62c783b */ /* 0x000e6e0000000200 */
[C---:B------:R-:W-:Y:S08]  /*1570*/  HMMA.16816.F32.BF16 R72, R4.reuse, R10, R72 ;  /* 0x0000000a0448723c */ /* 0x040ff00000041848 */
[C---:B------:R-:W-:Y:S08]  /*1580*/  HMMA.16816.F32.BF16 R68, R4.reuse, R120, R68 ;  /* 0x000000780444723c */ /* 0x040ff00000041844 */
[----:B------:R-:W-:Y:S01]  /*1590*/  HMMA.16816.F32.BF16 R60, R4, R122, R60 ;  /* 0x0000007a043c723c */ /* 0x000fe2000004183c */
[----:B------:R-:W3:Y:S07]  /*15a0*/  LDSM.16.M88.4 R4, [R215+0x4000] ;  /* 0x00400000d704783b */ /* 0x000eee0000000200 */
[-C--:B--2---:R-:W-:Y:S08]  /*15b0*/  HMMA.16816.F32.BF16 R20, R112, R100.reuse, R20 ;  /* 0x000000647014723c */ /* 0x084ff00000041814 */
[----:B------:R-:W-:Y:S08]  /*15c0*/  HMMA.16816.F32.BF16 R76, R116, R100, R76 ;  /* 0x00000064744c723c */ /* 0x000ff0000004184c */
[C---:B------:R-:W-:Y:S08]  /*15d0*/  HMMA.16816.F32.BF16 R40, R52.reuse, R48, R40 ;  /* 0x000000303428723c */ /* 0x040ff00000041828 */
[C---:B------:R-:W-:Y:S01]  /*15e0*/  HMMA.16816.F32.BF16 R32, R52.reuse, R50, R32 ;  /* 0x000000323420723c */ /* 0x040fe20000041820 */
[----:B------:R-:W-:Y:S07]  /*15f0*/  LDSM.16.M88.4 R48, [R214+0x2400] ;  /* 0x00240000d630783b */ /* 0x000fee0000000200 */
[C---:B------:R-:W-:Y:S01]  /*1600*/  HMMA.16816.F32.BF16 R16, R52.reuse, R10, R16 ;  /* 0x0000000a3410723c */ /* 0x040fe20000041810 */
[----:B------:R-:W-:Y:S07]  /*1610*/  LDSM.16.M88.4 R8, [R214+0x2c00] ;  /* 0x002c0000d608783b */ /* 0x000fee0000000200 */
[C---:B------:R-:W-:Y:S08]  /*1620*/  HMMA.16816.F32.BF16 R12, R52.reuse, R120, R12 ;  /* 0x00000078340c723c */ /* 0x040ff0000004180c */
[----:B------:R-:W-:Y:S01]  /*1630*/  HMMA.16816.F32.BF16 R64, R52, R122, R64 ;  /* 0x0000007a3440723c */ /* 0x000fe20000041840 */
[----:B------:R-:W2:Y:S01]  /*1640*/  LDSM.16.M88.4 R52, [R214+0x2000] ;  /* 0x00200000d634783b */ /* 0x000ea20000000200 */
[----:B------:R-:W-:-:S06]  /*1650*/  DEPBAR.LE SB0, 0x0 ;  /* 0x000080000000791a */ /* 0x000fcc0000000000 */
[C---:B------:R-:W-:Y:S08]  /*1660*/  HMMA.16816.F32.BF16 R92, R116.reuse, R108, R92 ;  /* 0x0000006c745c723c */ /* 0x040ff0000004185c */
[C---:B------:R-:W-:Y:S08]  /*1670*/  HMMA.16816.F32.BF16 R88, R116.reuse, R110, R88 ;  /* 0x0000006e7458723c */ /* 0x040ff00000041858 */
[C---:B------:R-:W-:Y:S08]  /*1680*/  HMMA.16816.F32.BF16 R84, R116.reuse, R104, R84 ;  /* 0x000000687454723c */ /* 0x040ff00000041854 */
[C---:B------:R-:W-:Y:S08]  /*1690*/  HMMA.16816.F32.BF16 R80, R116.reuse, R106, R80 ;  /* 0x0000006a7450723c */ /* 0x040ff00000041850 */
[C---:B------:R-:W-:Y:S08]  /*16a0*/  HMMA.16816.F32.BF16 R72, R116.reuse, R102, R72 ;  /* 0x000000667448723c */ /* 0x040ff00000041848 */
[C---:B----4-:R-:W-:Y:S08]  /*16b0*/  HMMA.16816.F32.BF16 R68, R116.reuse, R96, R68 ;  /* 0x000000607444723c */ /* 0x050ff00000041844 */
[----:B------:R-:W-:Y:S08]  /*16c0*/  HMMA.16816.F32.BF16 R60, R116, R98, R60 ;  /* 0x00000062743c723c */ /* 0x000ff0000004183c */
[-C--:B-1----:R-:W-:Y:S08]  /*16d0*/  HMMA.16816.F32.BF16 R20, R56, R44.reuse, R20 ;  /* 0x0000002c3814723c */ /* 0x082ff00000041814 */
[----:B---3--:R-:W-:Y:S07]  /*16e0*/  HMMA.16816.F32.BF16 R76, R4, R44, R76 ;  /* 0x0000002c044c723c */ /* 0x008fee000004184c */
[----:B------:R-:W-:Y:S01]  /*16f0*/  SHF.R.S32.HI R44, RZ, 0x1f, R3 ;  /* 0x0000001fff2c7819 */ /* 0x000fe20000011403 */
[----:B------:R-:W-:Y:S03]  /*1700*/  HMMA.16816.F32.BF16 R40, R112, R108, R40 ;  /* 0x0000006c7028723c */ /* 0x000fe60000041828 */
[----:B------:R-:W-:Y:S01]  /*1710*/  LEA.HI R223, R44, R3, RZ, 0x2 ;  /* 0x000000032cdf7211 */ /* 0x000fe200078f10ff */
[----:B------:R-:W-:-:S03]  /*1720*/  IMAD.MOV.U32 R3, RZ, RZ, 0x5 ;  /* 0x00000005ff037424 */ /* 0x000fc600078e00ff */
[----:B------:R-:W-:Y:S01]  /*1730*/  SHF.R.S32.HI R223, RZ, 0x2, R223 ;  /* 0x00000002ffdf7819 */ /* 0x000fe200000114df */
[----:B------:R-:W-:Y:S03]  /*1740*/  HMMA.16816.F32.BF16 R32, R112, R110, R32 ;  /* 0x0000006e7020723c */ /* 0x000fe60000041820 */
[----:B------:R-:W-:-:S04]  /*1750*/  IADD3 R128, R128, 0x1, R223 ;  /* 0x0000000180807810 */ /* 0x000fc80007ffe0df */
[----:B------:R-:W-:Y:S01]  /*1760*/  IADD3 R128, R39, -c[0x0][0x214], R128 ;  /* 0x8000850027807a10 */ /* 0x000fe20007ffe080 */
[----:B------:R-:W-:Y:S03]  /*1770*/  HMMA.16816.F32.BF16 R28, R112, R104, R28 ;  /* 0x00000068701c723c */ /* 0x000fe6000004181c */
[----:B------:R-:W-:-:S04]  /*1780*/  IADD3 R234, R128, c[0x0][0x2e8], RZ ;  /* 0x0000ba0080ea7a10 */ /* 0x000fc80007ffe0ff */
[----:B------:R-:W-:Y:S01]  /*1790*/  IADD3 R232, R234, 0x40, RZ ;  /* 0x00000040eae87810 */ /* 0x000fe20007ffe0ff */
[----:B------:R-:W-:Y:S03]  /*17a0*/  HMMA.16816.F32.BF16 R24, R112, R106, R24 ;  /* 0x0000006a7018723c */ /* 0x000fe60000041818 */
[----:B------:R-:W-:-:S05]  /*17b0*/  IMNMX R232, R232, R39, PT ;  /* 0x00000027e8e87217 */ /* 0x000fca0003800200 */
[C---:B------:R-:W-:Y:S08]  /*17c0*/  HMMA.16816.F32.BF16 R16, R112.reuse, R102, R16 ;  /* 0x000000667010723c */ /* 0x040ff00000041810 */
[C---:B------:R-:W-:Y:S08]  /*17d0*/  HMMA.16816.F32.BF16 R12, R112.reuse, R96, R12 ;  /* 0x00000060700c723c */ /* 0x040ff0000004180c */
[----:B------:R-:W-:Y:S08]  /*17e0*/  HMMA.16816.F32.BF16 R64, R112, R98, R64 ;  /* 0x000000627040723c */ /* 0x000ff00000041840 */
[C---:B--2---:R-:W-:Y:S08]  /*17f0*/  HMMA.16816.F32.BF16 R92, R4.reuse, R52, R92 ;  /* 0x00000034045c723c */ /* 0x044ff0000004185c */
[C---:B------:R-:W-:Y:S08]  /*1800*/  HMMA.16816.F32.BF16 R88, R4.reuse, R54, R88 ;  /* 0x000000360458723c */ /* 0x040ff00000041858 */
[C---:B------:R-:W-:Y:S08]  /*1810*/  HMMA.16816.F32.BF16 R84, R4.reuse, R48, R84 ;  /* 0x000000300454723c */ /* 0x040ff00000041854 */
[C---:B------:R-:W-:Y:S08]  /*1820*/  HMMA.16816.F32.BF16 R80, R4.reuse, R50, R80 ;  /* 0x000000320450723c */ /* 0x040ff00000041850 */
[C---:B------:R-:W-:Y:S08]  /*1830*/  HMMA.16816.F32.BF16 R72, R4.reuse, R46, R72 ;  /* 0x0000002e0448723c */ /* 0x040ff00000041848 */
[C---:B------:R-:W-:Y:S08]  /*1840*/  HMMA.16816.F32.BF16 R68, R4.reuse, R8, R68 ;  /* 0x000000080444723c */ /* 0x040ff00000041844 */
[----:B------:R-:W-:Y:S07]  /*1850*/  HMMA.16816.F32.BF16 R60, R4, R10, R60 ;  /* 0x0000000a043c723c */ /* 0x000fee000004183c */
[C---:B------:R-:W-:Y:S01]  /*1860*/  IADD3 R6, R234.reuse, 0x8, RZ ;  /* 0x00000008ea067810 */ /* 0x040fe20007ffe0ff */
[----:B------:R-:W-:Y:S01]  /*1870*/  HMMA.16816.F32.BF16 R40, R56, R52, R40 ;  /* 0x000000343828723c */ /* 0x000fe20000041828 */
[----:B------:R-:W-:-:S02]  /*1880*/  IADD3 R4, R234, 0x48, RZ ;  /* 0x00000048ea047810 */ /* 0x000fc40007ffe0ff */
[-C--:B------:R-:W-:Y:S02]  /*1890*/  IMNMX R234, R234, R39.reuse, PT ;  /* 0x00000027eaea7217 */ /* 0x080fe40003800200 */
[-C--:B------:R-:W-:Y:S02]  /*18a0*/  IMNMX R233, R6, R39.reuse, PT ;  /* 0x0000002706e97217 */ /* 0x080fe40003800200 */
[----:B------:R-:W-:Y:S01]  /*18b0*/  IMNMX R169, R4, R39, PT ;  /* 0x0000002704a97217 */ /* 0x000fe20003800200 */
[C---:B------:R-:W-:Y:S08]  /*18c0*/  HMMA.16816.F32.BF16 R32, R56.reuse, R54, R32 ;  /* 0x000000363820723c */ /* 0x040ff00000041820 */
[C---:B------:R-:W-:Y:S08]  /*18d0*/  HMMA.16816.F32.BF16 R28, R56.reuse, R48, R28 ;  /* 0x00000030381c723c */ /* 0x040ff0000004181c */
[C---:B------:R-:W-:Y:S08]  /*18e0*/  HMMA.16816.F32.BF16 R24, R56.reuse, R50, R24 ;  /* 0x000000323818723c */ /* 0x040ff00000041818 */
[C---:B------:R-:W-:Y:S08]  /*18f0*/  HMMA.16816.F32.BF16 R16, R56.reuse, R46, R16 ;  /* 0x0000002e3810723c */ /* 0x040ff00000041810 */
[C---:B------:R-:W-:Y:S08]  /*1900*/  HMMA.16816.F32.BF16 R12, R56.reuse, R8, R12 ;  /* 0x00000008380c723c */ /* 0x040ff0000004180c */
[----:B------:R-:W-:Y:S01]  /*1910*/  HMMA.16816.F32.BF16 R64, R56, R10, R64 ;  /* 0x0000000a3840723c */ /* 0x000fe20000041840 */
[----:B------:R-:W-:Y:S06]  /*1920*/  BAR.SYNC.DEFER_BLOCKING 0x0 ;  /* 0x0000000000007b1d */ /* 0x000fec0000010000 */
[----:B------:R-:W-:Y:S05]  /*1930*/  @!P0 BRA `(.L_x_1) ;  /* 0x0000016000008947 */ /* 0x000fea0003800000 */
[----:B------:R-:W-:-:S04]  /*1940*/  IADD3 R7, R164, -0x2, RZ ;  /* 0xfffffffea4077810 */ /* 0x000fc80007ffe0ff */
[----:B------:R-:W-:Y:S01]  /*1950*/  SHF.R.S32.HI R5, RZ, 0x1f, R7 ;  /* 0x0000001fff057819 */ /* 0x000fe20000011407 */
[----:B------:R-:W-:Y:S02]  /*1960*/  IMAD R4, R218, R7, RZ ;  /* 0x00000007da047224 */ /* 0x000fe400078e02ff */
[----:B------:R-:W-:-:S04]  /*1970*/  IMAD.WIDE.U32 R6, R7, R219, R226 ;  /* 0x000000db07067225 */ /* 0x000fc800078e00e2 */
[----:B------:R-:W-:Y:S01]  /*1980*/  IMAD R4, R5, R219, R4 ;  /* 0x000000db05047224 */ /* 0x000fe200078e0204 */
[----:B------:R-:W-:Y:S01]  /*1990*/  LEA R8, P1, R6, c[0x0][0x168], 0x1 ;  /* 0x00005a0006087a11 */ /* 0x000fe200078208ff */
[C---:B------:R-:W-:Y:S01]  /*19a0*/  IMAD.SHL.U32 R5, R38.reuse, 0x20, RZ ;  /* 0x0000002026057824 */ /* 0x040fe200078e00ff */
[----:B------:R-:W-:Y:S01]  /*19b0*/  SHF.L.U64.HI R38, R38, R3, c[0x0][0x19c] ;  /* 0x0000670026267619 */ /* 0x000fe20000010203 */
[----:B------:R-:W-:-:S03]  /*19c0*/  IMAD.IADD R4, R7, 0x1, R4 ;  /* 0x0000000107047824 */ /* 0x000fc600078e0204 */
[----:B------:R-:W-:Y:S02]  /*19d0*/  LEA R10, P0, R5, R8, 0x1 ;  /* 0x00000008050a7211 */ /* 0x000fe400078008ff */
[----:B------:R-:W-:-:S04]  /*19e0*/  LEA.HI.X R9, R6, c[0x0][0x16c], R4, 0x1, P1 ;  /* 0x00005b0006097a11 */ /* 0x000fc800008f0c04 */
[----:B------:R-:W-:Y:S01]  /*19f0*/  LEA.HI.X R11, R5, R9, R38, 0x1, P0 ;  /* 0x00000009050b7211 */ /* 0x000fe200000f0c26 */
[----:B------:R-:W-:Y:S01]  /*1a00*/  @!PT LDS RZ, [RZ] ;  /* 0x00000000fffff984 */ /* 0x000fe20000000800 */
[----:B------:R-:W-:Y:S01]  /*1a10*/  @!PT LDS RZ, [RZ] ;  /* 0x00000000fffff984 */ /* 0x000fe20000000800 */
[----:B------:R-:W-:Y:S01]  /*1a20*/  @!PT LDS RZ, [RZ] ;  /* 0x00000000fffff984 */ /* 0x000fe20000000800 */
[----:B------:R1:W-:Y:S04]  /*1a30*/  LDGSTS.E.BYPASS.LTC128B.128 [R222+0x6000], [R8.64] ;  /* 0x0600000008de7fae */ /* 0x0003e8000b901d46 */
[----:B------:R1:W-:Y:S04]  /*1a40*/  LDGSTS.E.BYPASS.LTC128B.128 [R222+0x7000], [R8.64+0x40] ;  /* 0x0700004008de7fae */ /* 0x0003e8000b901d46 */
[----:B------:R1:W-:Y:S04]  /*1a50*/  LDGSTS.E.BYPASS.LTC128B.128 [R222+0x8000], [R8.64+0x80] ;  /* 0x0800008008de7fae */ /* 0x0003e8000b901d46 */
[----:B------:R1:W-:Y:S04]  /*1a60*/  LDGSTS.E.BYPASS.LTC128B.128 [R222+0x6800], [R10.64] ;  /* 0x068000000ade7fae */ /* 0x0003e8000b901d46 */
[----:B------:R1:W-:Y:S04]  /*1a70*/  LDGSTS.E.BYPASS.LTC128B.128 [R222+0x7800], [R10.64+0x40] ;  /* 0x078000400ade7fae */ /* 0x0003e8000b901d46 */
[----:B------:R1:W-:Y:S04]  /*1a80*/  LDGSTS.E.BYPASS.LTC128B.128 [R222+0x8800], [R10.64+0x80] ;  /* 0x088000800ade7fae */ /* 0x0003e8000b901d46 */
[----:B------:R-:W0:Y:S02]  /*1a90*/  LDGDEPBAR ;  /* 0x00000000000079af */ /* 0x000e240000000000 */
.L_x_1:
[----:B------:R-:W-:Y:S01]  /*1aa0*/  IMAD R44, R251, 0x40, R238 ;  /* 0x00000040fb2c7824 */ /* 0x000fe200078e02ee */
[----:B------:R-:W-:Y:S01]  /*1ab0*/  SHF.L.U64.HI R3, R36, R3, c[0x0][0x1a4] ;  /* 0x0000690024037619 */ /* 0x000fe20000010203 */
[----:B------:R-:W-:-:S03]  /*1ac0*/  IMAD.SHL.U32 R213, R2, 0x2, RZ ;  /* 0x0000000202d57824 */ /* 0x000fc600078e00ff */
[----:B------:R-:W-:Y:S01]  /*1ad0*/  IADD3 R4, R44, 0x1, RZ ;  /* 0x000000012c047810 */ /* 0x000fe20007ffe0ff */
[----:B------:R-:W-:Y:S01]  /*1ae0*/  IMAD.IADD R212, R0, 0x1, R213 ;  /* 0x0000000100d47824 */ /* 0x000fe200078e02d5 */
[----:B------:R-:W-:Y:S01]  /*1af0*/  IADD3 R5, R44, 0x8, RZ ;  /* 0x000000082c057810 */ /* 0x000fe20007ffe0ff */
[----:B------:R-:W-:Y:S01]  /*1b00*/  LDSM.16.MT88.4 R100, [R213+0xa000] ;  /* 0x00a00000d564783b */ /* 0x000fe20000004200 */
[C---:B------:R-:W-:Y:S02]  /*1b10*/  ISETP.GE.AND P6, PT, R4.reuse, R234, PT ;  /* 0x000000ea0400720c */ /* 0x040fe40003fc6270 */
[C---:B------:R-:W-:Y:S01]  /*1b20*/  ISETP.GE.AND P5, PT, R4.reuse, R233, PT ;  /* 0x000000e90400720c */ /* 0x040fe20003fa6270 */
[----:B------:R-:W-:Y:S01]  /*1b30*/  LDSM.16.MT88.4 R112, [R212+0xa000] ;  /* 0x00a00000d470783b */ /* 0x000fe20000004200 */
[C---:B------:R-:W-:Y:S02]  /*1b40*/  ISETP.GE.AND P0, PT, R4.reuse, R232, PT ;  /* 0x000000e80400720c */ /* 0x040fe40003f06270 */
[----:B------:R-:W-:Y:S01]  /*1b50*/  ISETP.GE.AND P1, PT, R4, R169, PT ;  /* 0x000000a90400720c */ /* 0x000fe20003f26270 */
[----:B------:R-:W-:Y:S01]  /*1b60*/  LDSM.16.MT88.4 R124, [R213+0xb000] ;  /* 0x00b00000d57c783b */ /* 0x000fe20000004200 */
[----:B------:R-:W-:-:S02]  /*1b70*/  ISETP.GE.AND P2, PT, R5, R233, PT ;  /* 0x000000e90500720c */ /* 0x000fc40003f46270 */
[CC--:B------:R-:W-:Y:S02]  /*1b80*/  ISETP.GE.AND P3, PT, R5.reuse, R234.reuse, PT ;  /* 0x000000ea0500720c */ /* 0x0c0fe40003f66270 */
[----:B------:R-:W-:Y:S02]  /*1b90*/  IADD3 R4, R44, 0x9, RZ ;  /* 0x000000092c047810 */ /* 0x000fe40007ffe0ff */
[----:B------:R-:W-:Y:S02]  /*1ba0*/  FSEL R90, R90, -INF , !P2 ;  /* 0xff8000005a5a7808 */ /* 0x000fe40005000000 */
[----:B------:R-:W-:Y:S02]  /*1bb0*/  FSEL R37, R88, -INF , !P3 ;  /* 0xff80000058257808 */ /* 0x000fe40005800000 */
[----:B------:R-:W-:Y:S02]  /*1bc0*/  ISETP.GE.AND P2, PT, R4, R234, PT ;  /* 0x000000ea0400720c */ /* 0x000fe40003f46270 */
[----:B------:R-:W-:-:S02]  /*1bd0*/  ISETP.GE.AND P3, PT, R5, R169, PT ;  /* 0x000000a90500720c */ /* 0x000fc40003f66270 */
[-C--:B------:R-:W-:Y:S02]  /*1be0*/  ISETP.GE.AND P4, PT, R5, R232.reuse, PT ;  /* 0x000000e80500720c */ /* 0x080fe40003f86270 */
[----:B------:R-:W-:Y:S02]  /*1bf0*/  FSEL R89, R89, -INF , !P2 ;  /* 0xff80000059597808 */ /* 0x000fe40005000000 */
[----:B------:R-:W-:Y:S02]  /*1c00*/  FSEL R6, R34, -INF , !P3 ;  /* 0xff80000022067808 */ /* 0x000fe40005800000 */
[C---:B------:R-:W-:Y:S02]  /*1c10*/  ISETP.GE.AND P2, PT, R4.reuse, R169, PT ;  /* 0x000000a90400720c */ /* 0x040fe40003f46270 */
[----:B------:R-:W-:Y:S02]  /*1c20*/  ISETP.GE.AND P3, PT, R4, R232, PT ;  /* 0x000000e80400720c */ /* 0x000fe40003f66270 */
[----:B-1----:R-:W-:-:S02]  /*1c30*/  IADD3 R10, R44, 0x10, RZ ;  /* 0x000000102c0a7810 */ /* 0x002fc40007ffe0ff */
[----:B------:R-:W-:Y:S02]  /*1c40*/  FSEL R5, R32, -INF , !P4 ;  /* 0xff80000020057808 */ /* 0x000fe40006000000 */
[-C--:B------:R-:W-:Y:S02]  /*1c50*/  ISETP.GE.AND P4, PT, R4, R233.reuse, PT ;  /* 0x000000e90400720c */ /* 0x080fe40003f86270 */
[----:B------:R-:W-:Y:S02]  /*1c60*/  FSEL R4, R35, -INF , !P2 ;  /* 0xff80000023047808 */ /* 0x000fe40005000000 */
[----:B------:R-:W-:Y:S02]  /*1c70*/  FSEL R7, R33, -INF , !P3 ;  /* 0xff80000021077808 */ /* 0x000fe40005800000 */
[C---:B------:R-:W-:Y:S02]  /*1c80*/  ISETP.GE.AND P2, PT, R10.reuse, R233, PT ;  /* 0x000000e90a00720c */ /* 0x040fe40003f46270 */
[----:B------:R-:W-:-:S02]  /*1c90*/  ISETP.GE.AND P3, PT, R10, R234, PT ;  /* 0x000000ea0a00720c */ /* 0x000fc40003f66270 */
[----:B------:R-:W-:Y:S02]  /*1ca0*/  IADD3 R8, R44, 0x11, RZ ;  /* 0x000000112c087810 */ /* 0x000fe40007ffe0ff */
[----:B------:R-:W-:Y:S02]  /*1cb0*/  FSEL R210, R86, -INF , !P2 ;  /* 0xff80000056d27808 */ /* 0x000fe40005000000 */
[----:B------:R-:W-:Y:S02]  /*1cc0*/  FSEL R9, R84, -INF , !P3 ;  /* 0xff80000054097808 */ /* 0x000fe40005800000 */
[----:B------:R-:W-:Y:S02]  /*1cd0*/  ISETP.GE.AND P2, PT, R8, R234, PT ;  /* 0x000000ea0800720c */ /* 0x000fe40003f46270 */
[----:B------:R-:W-:Y:S02]  /*1ce0*/  ISETP.GE.AND P3, PT, R10, R169, PT ;  /* 0x000000a90a00720c */ /* 0x000fe40003f66270 */
[----:B------:R-:W-:-:S02]  /*1cf0*/  FSEL R38, R91, -INF , !P4 ;  /* 0xff8000005b267808 */ /* 0x000fc40006000000 */
[----:B------:R-:W-:Y:S02]  /*1d00*/  FSEL R207, R85, -INF , !P2 ;  /* 0xff80000055cf7808 */ /* 0x000fe40005000000 */
[-C--:B------:R-:W-:Y:S02]  /*1d10*/  ISETP.GE.AND P4, PT, R10, R232.reuse, PT ;  /* 0x000000e80a00720c */ /* 0x080fe40003f86270 */
[----:B------:R-:W-:Y:S02]  /*1d20*/  FSEL R34, R30, -INF , !P3 ;  /* 0xff8000001e227808 */ /* 0x000fe40005800000 */
[C---:B------:R-:W-:Y:S02]  /*1d30*/  ISETP.GE.AND P2, PT, R8.reuse, R169, PT ;  /* 0x000000a90800720c */ /* 0x040fe40003f46270 */
[----:B------:R-:W-:Y:S02]  /*1d40*/  ISETP.GE.AND P3, PT, R8, R232, PT ;  /* 0x000000e80800720c */ /* 0x000fe40003f66270 */
[----:B------:R-:W-:-:S02]  /*1d50*/  IADD3 R10, R44, 0x18, RZ ;  /* 0x000000182c0a7810 */ /* 0x000fc40007ffe0ff */
[----:B------:R-:W-:Y:S02]  /*1d60*/  FSEL R33, R28, -INF , !P4 ;  /* 0xff8000001c217808 */ /* 0x000fe40006000000 */
[----:B------:R-:W-:Y:S02]  /*1d70*/  FSEL R32, R31, -INF , !P2 ;  /* 0xff8000001f207808 */ /* 0x000fe40005000000 */
[-C--:B------:R-:W-:Y:S02]  /*1d80*/  ISETP.GE.AND P4, PT, R8, R233.reuse, PT ;  /* 0x000000e90800720c */ /* 0x080fe40003f86270 */
[----:B------:R-:W-:Y:S02]  /*1d90*/  FSEL R11, R29, -INF , !P3 ;  /* 0xff8000001d0b7808 */ /* 0x000fe40005800000 */
[----:B------:R-:W-:Y:S02]  /*1da0*/  ISETP.GE.AND P2, PT, R10, R233, PT ;  /* 0x000000e90a00720c */ /* 0x000fe40003f46270 */
[----:B------:R-:W-:-:S02]  /*1db0*/  ISETP.GE.AND P3, PT, R44, R232, PT ;  /* 0x000000e82c00720c */ /* 0x000fc40003f66270 */
[----:B------:R-:W-:Y:S02]  /*1dc0*/  IADD3 R8, R44, 0x19, RZ ;  /* 0x000000192c087810 */ /* 0x000fe40007ffe0ff */
[----:B------:R-:W-:Y:S02]  /*1dd0*/  FSEL R208, R87, -INF , !P4 ;  /* 0xff80000057d07808 */ /* 0x000fe40006000000 */
[----:B------:R-:W-:Y:S01]  /*1de0*/  FSEL R190, R82, -INF , !P2 ;  /* 0xff80000052be7808 */ /* 0x000fe20005000000 */
[----:B------:R-:W-:Y:S01]  /*1df0*/  LDSM.16.MT88.4 R84, [R212+0x9000] ;  /* 0x00900000d454783b */ /* 0x000fe20000004200 */
[C---:B------:R-:W-:Y:S02]  /*1e00*/  ISETP.GE.AND P4, PT, R10.reuse, R234, PT ;  /* 0x000000ea0a00720c */ /* 0x040fe40003f86270 */
[----:B------:R-:W-:Y:S02]  /*1e10*/  ISETP.GE.AND P2, PT, R10, R232, PT ;  /* 0x000000e80a00720c */ /* 0x000fe40003f46270 */
[----:B------:R-:W-:-:S02]  /*1e20*/  FSEL R39, R40, -INF , !P3 ;  /* 0xff80000028277808 */ /* 0x000fc40005800000 */
[----:B------:R-:W-:Y:S02]  /*1e30*/  FSEL R41, R41, -INF , !P0 ;  /* 0xff80000029297808 */ /* 0x000fe40004000000 */
[----:B------:R-:W-:Y:S02]  /*1e40*/  FSEL R40, R43, -INF , !P1 ;  /* 0xff8000002b287808 */ /* 0x000fe40004800000 */
[----:B------:R-:W-:Y:S02]  /*1e50*/  ISETP.GE.AND P1, PT, R8, R169, PT ;  /* 0x000000a90800720c */ /* 0x000fe40003f26270 */
[----:B------:R-:W-:Y:S02]  /*1e60*/  IADD3 R45, R44, 0x20, RZ ;  /* 0x000000202c2d7810 */ /* 0x000fe40007ffe0ff */
[----:B------:R-:W-:Y:S02]  /*1e70*/  FSEL R205, R80, -INF , !P4 ;  /* 0xff80000050cd7808 */ /* 0x000fe40006000000 */
[----:B------:R-:W-:-:S02]  /*1e80*/  FSEL R35, R24, -INF , !P2 ;  /* 0xff80000018237808 */ /* 0x000fc40005000000 */
[C---:B------:R-:W-:Y:S02]  /*1e90*/  ISETP.GE.AND P0, PT, R8.reuse, R234, PT ;  /* 0x000000ea0800720c */ /* 0x040fe40003f06270 */
[C---:B------:R-:W-:Y:S02]  /*1ea0*/  ISETP.GE.AND P4, PT, R8.reuse, R233, PT ;  /* 0x000000e90800720c */ /* 0x040fe40003f86270 */
[----:B------:R-:W-:Y:S02]  /*1eb0*/  ISETP.GE.AND P3, PT, R8, R232, PT ;  /* 0x000000e80800720c */ /* 0x000fe40003f66270 */
[----:B------:R-:W-:Y:S02]  /*1ec0*/  FMNMX.FTZ R24, R39, R41, !PT ;  /* 0x0000002927187209 */ /* 0x000fe40007810000 */
[----:B------:R-:W-:Y:S02]  /*1ed0*/  FSEL R8, R27, -INF , !P1 ;  /* 0xff8000001b087808 */ /* 0x000fe40004800000 */
[----:B------:R-:W-:-:S02]  /*1ee0*/  ISETP.GE.AND P1, PT, R45, R169, PT ;  /* 0x000000a92d00720c */ /* 0x000fc40003f26270 */
[----:B------:R-:W-:Y:S02]  /*1ef0*/  FMNMX.FTZ R24, R5, R24, !PT ;  /* 0x0000001805187209 */ /* 0x000fe40007810000 */
[----:B------:R-:W-:Y:S02]  /*1f00*/  FSEL R25, R25, -INF , !P3 ;  /* 0xff80000019197808 */ /* 0x000fe40005800000 */
[----:B------:R-:W-:Y:S02]  /*1f10*/  ISETP.GE.AND P3, PT, R45, R232, PT ;  /* 0x000000e82d00720c */ /* 0x000fe40003f66270 */
[----:B------:R-:W-:Y:S02]  /*1f20*/  FSEL R30, R22, -INF , !P1 ;  /* 0xff800000161e7808 */ /* 0x000fe40004800000 */
[----:B------:R-:W-:Y:S02]  /*1f30*/  IADD3 R22, R44, 0x28, RZ ;  /* 0x000000282c167810 */ /* 0x000fe40007ffe0ff */
[----:B------:R-:W-:-:S02]  /*1f40*/  FMNMX.FTZ R24, R7, R24, !PT ;  /* 0x0000001807187209 */ /* 0x000fc40007810000 */
[----:B------:R-:W-:Y:S02]  /*1f50*/  IADD3 R43, R44, 0x21, RZ ;  /* 0x000000212c2b7810 */ /* 0x000fe40007ffe0ff */
[----:B------:R-:W-:Y:S02]  /*1f60*/  FSEL R179, R20, -INF , !P3 ;  /* 0xff80000014b37808 */ /* 0x000fe40005800000 */
[----:B------:R-:W-:Y:S02]  /*1f70*/  ISETP.GE.AND P3, PT, R22, R232, PT ;  /* 0x000000e81600720c */ /* 0x000fe40003f66270 */
[----:B------:R-:W-:Y:S02]  /*1f80*/  FSEL R195, R81, -INF , !P0 ;  /* 0xff80000051c37808 */ /* 0x000fe40004000000 */
[----:B------:R-:W-:Y:S02]  /*1f90*/  FMNMX.FTZ R24, R33, R24, !PT ;  /* 0x0000001821187209 */ /* 0x000fe40007810000 */
[----:B------:R-:W-:-:S02]  /*1fa0*/  ISETP.GE.AND P0, PT, R10, R169, PT ;  /* 0x000000a90a00720c */ /* 0x000fc40003f06270 */
[----:B------:R-:W-:Y:S02]  /*1fb0*/  ISETP.GE.AND P2, PT, R43, R232, PT ;  /* 0x000000e82b00720c */ /* 0x000fe40003f46270 */
[-C--:B------:R-:W-:Y:S02]  /*1fc0*/  ISETP.GE.AND P1, PT, R22, R169.reuse, PT ;  /* 0x000000a91600720c */ /* 0x080fe40003f26270 */
[----:B------:R-:W-:Y:S02]  /*1fd0*/  FSEL R31, R16, -INF , !P3 ;  /* 0xff800000101f7808 */ /* 0x000fe40005800000 */
[----:B------:R-:W-:Y:S02]  /*1fe0*/  FMNMX.FTZ R16, R11, R24, !PT ;  /* 0x000000180b107209 */ /* 0x000fe40007810000 */
[----:B------:R-:W-:Y:S02]  /*1ff0*/  FSEL R10, R26, -INF , !P0 ;  /* 0xff8000001a0a7808 */ /* 0x000fe40004000000 */
[----:B------:R-:W-:-:S02]  /*2000*/  ISETP.GE.AND P0, PT, R43, R169, PT ;  /* 0x000000a92b00720c */ /* 0x000fc40003f06270 */
[----:B------:R-:W-:Y:S02]  /*2010*/  FSEL R193, R21, -INF , !P2 ;  /* 0xff80000015c17808 */ /* 0x000fe40005000000 */
[C---:B------:R-:W-:Y:S02]  /*2020*/  IADD3 R21, R44.reuse, 0x29, RZ ;  /* 0x000000292c157810 */ /* 0x040fe40007ffe0ff */
[----:B------:R-:W-:Y:S02]  /*2030*/  IADD3 R20, R44, 0x30, RZ ;  /* 0x000000302c147810 */ /* 0x000fe40007ffe0ff */
[----:B------:R-:W-:Y:S02]  /*2040*/  FSEL R198, R18, -INF , !P1 ;  /* 0xff80000012c67808 */ /* 0x000fe40004800000 */
[----:B------:R-:W-:Y:S02]  /*2050*/  FMNMX.FTZ R18, R35, R16, !PT ;  /* 0x0000001023127209 */ /* 0x000fe40007810000 */
[----:B------:R-:W-:-:S02]  /*2060*/  FSEL R28, R23, -INF , !P0 ;  /* 0xff800000171c7808 */ /* 0x000fc40004000000 */
[-C--:B------:R-:W-:Y:S02]  /*2070*/  ISETP.GE.AND P0, PT, R21, R169.reuse, PT ;  /* 0x000000a91500720c */ /* 0x080fe40003f06270 */
[----:B------:R-:W-:Y:S02]  /*2080*/  ISETP.GE.AND P3, PT, R20, R232, PT ;  /* 0x000000e81400720c */ /* 0x000fe40003f66270 */
[----:B------:R-:W-:Y:S02]  /*2090*/  FSEL R180, R83, -INF , !P4 ;  /* 0xff80000053b47808 */ /* 0x000fe40006000000 */
[C---:B------:R-:W-:Y:S02]  /*20a0*/  IADD3 R16, R44.reuse, 0x31, RZ ;  /* 0x000000312c107810 */ /* 0x040fe40007ffe0ff */
[----:B------:R-:W-:Y:S02]  /*20b0*/  FMNMX.FTZ R18, R25, R18, !PT ;  /* 0x0000001219127209 */ /* 0x000fe40007810000 */
[----:B------:R-:W-:-:S02]  /*20c0*/  ISETP.GE.AND P4, PT, R44, R169, PT ;  /* 0x000000a92c00720c */ /* 0x000fc40003f86270 */
[----:B------:R-:W-:Y:S02]  /*20d0*/  FSEL R194, R19, -INF , !P0 ;  /* 0xff80000013c27808 */ /* 0x000fe40004000000 */
[----:B------:R-:W-:Y:S02]  /*20e0*/  FSEL R192, R12, -INF , !P3 ;  /* 0xff8000000cc07808 */ /* 0x000fe40005800000 */
[----:B------:R-:W-:Y:S02]  /*20f0*/  ISETP.GE.AND P0, PT, R16, R169, PT ;  /* 0x000000a91000720c */ /* 0x000fe40003f06270 */
[----:B------:R-:W-:Y:S02]  /*2100*/  FMNMX.FTZ R12, R179, R18, !PT ;  /* 0x00000012b30c7209 */ /* 0x000fe40007810000 */
[----:B------:R-:W-:Y:S02]  /*2110*/  FSEL R42, R42, -INF , !P4 ;  /* 0xff8000002a2a7808 */ /* 0x000fe40006000000 */
[----:B------:R-:W-:-:S02]  /*2120*/  ISETP.GE.AND P2, PT, R21, R232, PT ;  /* 0x000000e81500720c */ /* 0x000fc40003f46270 */
[----:B------:R-:W-:Y:S02]  /*2130*/  FSEL R182, R15, -INF , !P0 ;  /* 0xff8000000fb67808 */ /* 0x000fe40004000000 */
[----:B------:R-:W-:Y:S02]  /*2140*/  FMNMX.FTZ R12, R193, R12, !PT ;  /* 0x0000000cc10c7209 */ /* 0x000fe40007810000 */
[----:B------:R-:W-:Y:S02]  /*2150*/  FMNMX.FTZ R15, R42, R40, !PT ;  /* 0x000000282a0f7209 */ /* 0x000fe40007810000 */
[----:B------:R-:W-:Y:S02]  /*2160*/  FSEL R29, R17, -INF , !P2 ;  /* 0xff800000111d7808 */ /* 0x000fe40005000000 */
[----:B------:R-:W-:Y:S02]  /*2170*/  ISETP.GE.AND P2, PT, R16, R232, PT ;  /* 0x000000e81000720c */ /* 0x000fe40003f46270 */
[----:B------:R-:W-:-:S02]  /*2180*/  FMNMX.FTZ R12, R31, R12, !PT ;  /* 0x0000000c1f0c7209 */ /* 0x000fc40007810000 */
[----:B------:R-:W-:Y:S02]  /*2190*/  FMNMX.FTZ R15, R6, R15, !PT ;  /* 0x0000000f060f7209 */ /* 0x000fe40007810000 */
[----:B------:R-:W-:Y:S02]  /*21a0*/  ISETP.GE.AND P1, PT, R20, R169, PT ;  /* 0x000000a91400720c */ /* 0x000fe40003f26270 */
[----:B------:R-:W-:Y:S02]  /*21b0*/  FSEL R191, R13, -INF , !P2 ;  /* 0xff8000000dbf7808 */ /* 0x000fe40005000000 */
[----:B------:R-:W-:Y:S02]  /*21c0*/  IADD3 R13, R44, 0x38, RZ ;  /* 0x000000382c0d7810 */ /* 0x000fe40007ffe0ff */
[----:B------:R-:W-:Y:S02]  /*21d0*/  FMNMX.FTZ R17, R29, R12, !PT ;  /* 0x0000000c1d117209 */ /* 0x000fe40007810000 */
[----:B------:R-:W-:-:S02]  /*21e0*/  FMNMX.FTZ R15, R4, R15, !PT ;  /* 0x0000000f040f7209 */ /* 0x000fc40007810000 */
[----:B------:R-:W-:Y:S02]  /*21f0*/  FSEL R185, R14, -INF , !P1 ;  /* 0xff8000000eb97808 */ /* 0x000fe40004800000 */
[C---:B------:R-:W-:Y:S02]  /*2200*/  ISETP.GE.AND P4, PT, R44.reuse, R234, PT ;  /* 0x000000ea2c00720c */ /* 0x040fe40003f86270 */
[C---:B------:R-:W-:Y:S02]  /*2210*/  ISETP.GE.AND P2, PT, R44.reuse, R233, PT ;  /* 0x000000e92c00720c */ /* 0x040fe40003f46270 */
[----:B------:R-:W-:Y:S02]  /*2220*/  IADD3 R44, R44, 0x39, RZ ;  /* 0x000000392c2c7810 */ /* 0x000fe40007ffe0ff */
[----:B------:R-:W-:Y:S02]  /*2230*/  ISETP.GE.AND P1, PT, R13, R232, PT ;  /* 0x000000e80d00720c */ /* 0x000fe40003f26270 */
[----:B------:R-:W-:-:S02]  /*2240*/  FMNMX.FTZ R12, R192, R17, !PT ;  /* 0x00000011c00c7209 */ /* 0x000fc40007810000 */
[----:B------:R-:W-:Y:S02]  /*2250*/  FMNMX.FTZ R15, R34, R15, !PT ;  /* 0x0000000f220f7209 */ /* 0x000fe40007810000 */
[----:B------:R-:W-:Y:S02]  /*2260*/  ISETP.GE.AND P0, PT, R44, R232, PT ;  /* 0x000000e82c00720c */ /* 0x000fe40003f06270 */
[----:B------:R-:W-:Y:S02]  /*2270*/  FSEL R189, R64, -INF , !P1 ;  /* 0xff80000040bd7808 */ /* 0x000fe40004800000 */
[----:B------:R-:W-:Y:S02]  /*2280*/  FMNMX.FTZ R12, R191, R12, !PT ;  /* 0x0000000cbf0c7209 */ /* 0x000fe40007810000 */
[----:B------:R-:W-:Y:S02]  /*2290*/  FMNMX.FTZ R15, R32, R15, !PT ;  /* 0x0000000f200f7209 */ /* 0x000fe40007810000 */
[----:B------:R-:W-:-:S02]  /*22a0*/  FSEL R188, R65, -INF , !P0 ;  /* 0xff80000041bc7808 */ /* 0x000fc40004000000 */
[----:B------:R-:W-:Y:S02]  /*22b0*/  FMNMX.FTZ R17, R189, R12, !PT ;  /* 0x0000000cbd117209 */ /* 0x000fe40007810000 */
[----:B------:R-:W-:Y:S02]  /*22c0*/  FMNMX.FTZ R15, R10, R15, !PT ;  /* 0x0000000f0a0f7209 */ /* 0x000fe40007810000 */
[----:B------:R-:W-:Y:S02]  /*22d0*/  FMNMX.FTZ R166, R188, R17, !PT ;  /* 0x00000011bca67209 */ /* 0x000fe40007810000 */
[----:B------:R-:W-:Y:S02]  /*22e0*/  FMNMX.FTZ R17, R8, R15, !PT ;  /* 0x0000000f08117209 */ /* 0x000fe40007810000 */
[----:B------:R-:W-:Y:S01]  /*22f0*/  FSEL R93, R93, -INF , !P6 ;  /* 0xff8000005d5d7808 */ /* 0x000fe20007000000 */
[----:B------:R-:W-:Y:S01]  /*2300*/  SHFL.BFLY PT, R15, R166, 0x2, 0x1f ;  /* 0x0c401f00a60f7f89 */ /* 0x000fe200000e0000 */
[----:B------:R-:W-:-:S02]  /*2310*/  FSEL R92, R92, -INF , !P4 ;  /* 0xff8000005c5c7808 */ /* 0x000fc40006000000 */
[----:B------:R-:W-:Y:S02]  /*2320*/  FMNMX.FTZ R17, R30, R17, !PT ;  /* 0x000000111e117209 */ /* 0x000fe40007810000 */
[----:B------:R-:W-:Y:S02]  /*2330*/  FMNMX.FTZ R14, R92, R93, !PT ;  /* 0x0000005d5c0e7209 */ /* 0x000fe40007810000 */
[----:B------:R-:W-:Y:S02]  /*2340*/  FMNMX.FTZ R17, R28, R17, !PT ;  /* 0x000000111c117209 */ /* 0x000fe40007810000 */
[----:B------:R-:W-:Y:S02]  /*2350*/  FMNMX.FTZ R14, R37, R14, !PT ;  /* 0x0000000e250e7209 */ /* 0x000fe40007810000 */
[----:B------:R-:W-:Y:S02]  /*2360*/  FMNMX.FTZ R17, R198, R17, !PT ;  /* 0x00000011c6117209 */ /* 0x000fe40007810000 */
[----:B------:R-:W-:-:S02]  /*2370*/  FMNMX.FTZ R14, R89, R14, !PT ;  /* 0x0000000e590e7209 */ /* 0x000fc40007810000 */
[----:B------:R-:W-:Y:S02]  /*2380*/  FMNMX.FTZ R18, R194, R17, !PT ;  /* 0x00000011c2127209 */ /* 0x000fe40007810000 */
[----:B------:R-:W-:Y:S02]  /*2390*/  FSEL R94, R94, -INF , !P2 ;  /* 0xff8000005e5e7808 */ /* 0x000fe40005000000 */
[----:B------:R-:W-:Y:S02]  /*23a0*/  ISETP.GE.AND P2, PT, R13, R169, PT ;  /* 0x000000a90d00720c */ /* 0x000fe40003f46270 */
[----:B------:R-:W-:Y:S02]  /*23b0*/  FMNMX.FTZ R14, R9, R14, !PT ;  /* 0x0000000e090e7209 */ /* 0x000fe40007810000 */
[----:B------:R-:W-:Y:S02]  /*23c0*/  FMNMX.FTZ R17, R185, R18, !PT ;  /* 0x00000012b9117209 */ /* 0x000fe40007810000 */
[----:B------:R-:W-:-:S02]  /*23d0*/  FSEL R186, R66, -INF , !P2 ;  /* 0xff80000042ba7808 */ /* 0x000fc40005000000 */
[----:B------:R-:W-:Y:S02]  /*23e0*/  FMNMX.FTZ R14, R207, R14, !PT ;  /* 0x0000000ecf0e7209 */ /* 0x000fe40007810000 */
[----:B------:R-:W-:Y:S02]  /*23f0*/  ISETP.GE.AND P2, PT, R44, R169, PT ;  /* 0x000000a92c00720c */ /* 0x000fe40003f46270 */
[----:B------:R-:W-:Y:S02]  /*2400*/  FMNMX.FTZ R17, R182, R17, !PT ;  /* 0x00000011b6117209 */ /* 0x000fe40007810000 */
[----:B------:R-:W-:Y:S02]  /*2410*/  FSEL R12, R95, -INF , !P5 ;  /* 0xff8000005f0c7808 */ /* 0x000fe40006800000 */
[----:B------:R-:W-:Y:S02]  /*2420*/  FMNMX.FTZ R14, R205, R14, !PT ;  /* 0x0000000ecd0e7209 */ /* 0x000fe40007810000 */
[----:B------:R-:W-:-:S02]  /*2430*/  ISETP.GE.AND P3, PT, R45, R234, PT ;  /* 0x000000ea2d00720c */ /* 0x000fc40003f66270 */
[----:B------:R-:W-:Y:S02]  /*2440*/  FSEL R184, R67, -INF , !P2 ;  /* 0xff80000043b87808 */ /* 0x000fe40005000000 */
[----:B------:R-:W-:Y:S02]  /*2450*/  FMNMX.FTZ R165, R186, R17, !PT ;  /* 0x00000011baa57209 */ /* 0x000fe40007810000 */
[----:B------:R-:W-:Y:S02]  /*2460*/  FMNMX.FTZ R17, R94, R12, !PT ;  /* 0x0000000c5e117209 */ /* 0x000fe40007810000 */
[----:B------:R-:W-:Y:S02]  /*2470*/  FMNMX.FTZ R14, R195, R14, !PT ;  /* 0x0000000ec30e7209 */ /* 0x000fe40007810000 */
[----:B------:R-:W-:Y:S02]  /*2480*/  FSEL R197, R76, -INF , !P3 ;  /* 0xff8000004cc57808 */ /* 0x000fe40005800000 */
[----:B------:R-:W-:-:S02]  /*2490*/  FMNMX.FTZ R165, R184, R165, !PT ;  /* 0x000000a5b8a57209 */ /* 0x000fc40007810000 */
[----:B------:R-:W-:Y:S02]  /*24a0*/  FMNMX.FTZ R17, R90, R17, !PT ;  /* 0x000000115a117209 */ /* 0x000fe40007810000 */
[----:B------:R-:W-:Y:S02]  /*24b0*/  FMNMX.FTZ R18, R197, R14, !PT ;  /* 0x0000000ec5127209 */ /* 0x000fe40007810000 */
[----:B------:R-:W1:Y:S01]  /*24c0*/  SHFL.BFLY PT, R14, R165, 0x2, 0x1f ;  /* 0x0c401f00a50e7f89 */ /* 0x000e6200000e0000 */
[----:B------:R-:W-:Y:S02]  /*24d0*/  FMNMX.FTZ R17, R38, R17, !PT ;  /* 0x0000001126117209 */ /* 0x000fe40007810000 */
[----:B------:R-:W-:Y:S02]  /*24e0*/  ISETP.GE.AND P6, PT, R43, R234, PT ;  /* 0x000000ea2b00720c */ /* 0x000fe40003fc6270 */
[----:B------:R-:W-:Y:S02]  /*24f0*/  FMNMX.FTZ R17, R210, R17, !PT ;  /* 0x00000011d2117209 */ /* 0x000fe40007810000 */
[----:B------:R-:W-:-:S02]  /*2500*/  ISETP.GE.AND P1, PT, R45, R233, PT ;  /* 0x000000e92d00720c */ /* 0x000fc40003f26270 */
[----:B------:R-:W-:Y:S02]  /*2510*/  FMNMX.FTZ R17, R208, R17, !PT ;  /* 0x00000011d0117209 */ /* 0x000fe40007810000 */
[----:B------:R-:W-:Y:S02]  /*2520*/  ISETP.GE.AND P5, PT, R22, R234, PT ;  /* 0x000000ea1600720c */ /* 0x000fe40003fa6270 */
[----:B------:R-:W-:Y:S02]  /*2530*/  FMNMX.FTZ R17, R190, R17, !PT ;  /* 0x00000011be117209 */ /* 0x000fe40007810000 */
[----:B------:R-:W-:Y:S02]  /*2540*/  FSEL R203, R77, -INF , !P6 ;  /* 0xff8000004dcb7808 */ /* 0x000fe40007000000 */
[----:B------:R-:W-:Y:S02]  /*2550*/  ISETP.GE.AND P0, PT, R43, R233, PT ;  /* 0x000000e92b00720c */ /* 0x000fe40003f06270 */
[----:B------:R-:W-:-:S02]  /*2560*/  FSEL R206, R78, -INF , !P1 ;  /* 0xff8000004ece7808 */ /* 0x000fc40004800000 */
[----:B------:R-:W-:Y:S02]  /*2570*/  FMNMX.FTZ R17, R180, R17, !PT ;  /* 0x00000011b4117209 */ /* 0x000fe40007810000 */
[----:B------:R-:W-:Y:S02]  /*2580*/  ISETP.GE.AND P3, PT, R21, R234, PT ;  /* 0x000000ea1500720c */ /* 0x000fe40003f66270 */
[----:B------:R-:W-:Y:S02]  /*2590*/  FSEL R201, R72, -INF , !P5 ;  /* 0xff80000048c97808 */ /* 0x000fe40006800000 */
[----:B------:R-:W-:Y:S02]  /*25a0*/  FMNMX.FTZ R18, R203, R18, !PT ;  /* 0x00000012cb127209 */ /* 0x000fe40007810000 */
[----:B------:R-:W-:Y:S02]  /*25b0*/  ISETP.GE.AND P4, PT, R22, R233, PT ;  /* 0x000000e91600720c */ /* 0x000fe40003f86270 */
[----:B------:R-:W-:-:S02]  /*25c0*/  FSEL R200, R79, -INF , !P0 ;  /* 0xff8000004fc87808 */ /* 0x000fc40004000000 */
[----:B------:R-:W-:Y:S02]  /*25d0*/  FMNMX.FTZ R17, R206, R17, !PT ;  /* 0x00000011ce117209 */ /* 0x000fe40007810000 */
[----:B------:R-:W-:Y:S02]  /*25e0*/  ISETP.GE.AND P2, PT, R20, R234, PT ;  /* 0x000000ea1400720c */ /* 0x000fe40003f46270 */
[----:B------:R-:W-:Y:S02]  /*25f0*/  FSEL R199, R73, -INF , !P3 ;  /* 0xff80000049c77808 */ /* 0x000fe40005800000 */
[----:B------:R-:W-:Y:S02]  /*2600*/  FMNMX.FTZ R18, R201, R18, !PT ;  /* 0x00000012c9127209 */ /* 0x000fe40007810000 */
[----:B-1----:R-:W-:Y:S02]  /*2610*/  FMNMX.FTZ R165, R165, R14, !PT ;  /* 0x0000000ea5a57209 */ /* 0x002fe40007810000 */
[----:B------:R-:W-:-:S02]  /*2620*/  ISETP.GE.AND P6, PT, R21, R233, PT ;  /* 0x000000e91500720c */ /* 0x000fc40003fc6270 */
[----:B------:R-:W-:Y:S01]  /*2630*/  FSEL R204, R74, -INF , !P4 ;  /* 0xff8000004acc7808 */ /* 0x000fe20006000000 */
[----:B------:R-:W1:Y:S01]  /*2640*/  SHFL.BFLY PT, R14, R165, 0x1, 0x1f ;  /* 0x0c201f00a50e7f89 */ /* 0x000e6200000e0000 */
[----:B------:R-:W-:Y:S02]  /*2650*/  FMNMX.FTZ R19, R200, R17, !PT ;  /* 0x00000011c8137209 */ /* 0x000fe40007810000 */
[----:B------:R-:W-:Y:S02]  /*2660*/  FSEL R183, R68, -INF , !P2 ;  /* 0xff80000044b77808 */ /* 0x000fe40005000000 */
[----:B------:R-:W-:Y:S02]  /*2670*/  ISETP.GE.AND P5, PT, R16, R234, PT ;  /* 0x000000ea1000720c */ /* 0x000fe40003fa6270 */
[----:B------:R-:W-:Y:S02]  /*2680*/  FMNMX.FTZ R18, R199, R18, !PT ;  /* 0x00000012c7127209 */ /* 0x000fe40007810000 */
[----:B------:R-:W-:-:S02]  /*2690*/  ISETP.GE.AND P2, PT, R13, R234, PT ;  /* 0x000000ea0d00720c */ /* 0x000fc40003f46270 */
[----:B------:R-:W-:Y:S02]  /*26a0*/  ISETP.GE.AND P1, PT, R20, R233, PT ;  /* 0x000000e91400720c */ /* 0x000fe40003f26270 */
[----:B------:R-:W-:Y:S01]  /*26b0*/  FSEL R202, R75, -INF , !P6 ;  /* 0xff8000004bca7808 */ /* 0x000fe20007000000 */
[----:B------:R-:W-:Y:S01]  /*26c0*/  LDSM.16.MT88.4 R20, [R212+0x9400] ;  /* 0x00940000d414783b */ /* 0x000fe20000004200 */
[----:B------:R-:W-:Y:S02]  /*26d0*/  FMNMX.FTZ R19, R204, R19, !PT ;  /* 0x00000013cc137209 */ /* 0x000fe40007810000 */
[----:B------:R-:W-:Y:S02]  /*26e0*/  FSEL R181, R69, -INF , !P5 ;  /* 0xff80000045b57808 */ /* 0x000fe40006800000 */
[----:B------:R-:W-:Y:S02]  /*26f0*/  FMNMX.FTZ R18, R183, R18, !PT ;  /* 0x00000012b7127209 */ /* 0x000fe40007810000 */
[----:B------:R-:W-:-:S02]  /*2700*/  FSEL R177, R60, -INF , !P2 ;  /* 0xff8000003cb17808 */ /* 0x000fc40005000000 */
[-C--:B------:R-:W-:Y:S02]  /*2710*/  ISETP.GE.AND P0, PT, R13, R233.reuse, PT ;  /* 0x000000e90d00720c */ /* 0x080fe40003f06270 */
[----:B------:R-:W-:Y:S02]  /*2720*/  ISETP.GE.AND P2, PT, R16, R233, PT ;  /* 0x000000e91000720c */ /* 0x000fe40003f46270 */
[----:B------:R-:W-:Y:S02]  /*2730*/  FSEL R176, R70, -INF , !P1 ;  /* 0xff80000046b07808 */ /* 0x000fe40004800000 */
[----:B------:R-:W-:Y:S02]  /*2740*/  FMNMX.FTZ R13, R202, R19, !PT ;  /* 0x00000013ca0d7209 */ /* 0x000fe40007810000 */
[----:B------:R-:W-:Y:S02]  /*2750*/  ISETP.GE.AND P3, PT, R44, R234, PT ;  /* 0x000000ea2c00720c */ /* 0x000fe40003f66270 */
[----:B------:R-:W-:-:S02]  /*2760*/  FMNMX.FTZ R18, R181, R18, !PT ;  /* 0x00000012b5127209 */ /* 0x000fc40007810000 */
[----:B------:R-:W-:Y:S02]  /*2770*/  FSEL R174, R71, -INF , !P2 ;  /* 0xff80000047ae7808 */ /* 0x000fe40005000000 */
[----:B------:R-:W-:Y:S01]  /*2780*/  FMNMX.FTZ R13, R176, R13, !PT ;  /* 0x0000000db00d7209 */ /* 0x000fe20007810000 */
[----:B------:R-:W-:Y:S01]  /*2790*/  LDSM.16.MT88.4 R68, [R213+0x9000] ;  /* 0x00900000d544783b */ /* 0x000fe20000004200 */
[----:B------:R-:W-:Y:S02]  /*27a0*/  FSEL R175, R61, -INF , !P3 ;  /* 0xff8000003daf7808 */ /* 0x000fe40005800000 */
[----:B------:R-:W-:Y:S02]  /*27b0*/  FMNMX.FTZ R18, R177, R18, !PT ;  /* 0x00000012b1127209 */ /* 0x000fe40007810000 */
[----:B------:R-:W-:Y:S02]  /*27c0*/  ISETP.GE.AND P2, PT, R44, R233, PT ;  /* 0x000000e92c00720c */ /* 0x000fe40003f46270 */
[----:B------:R-:W-:-:S02]  /*27d0*/  FSEL R172, R62, -INF , !P0 ;  /* 0xff8000003eac7808 */ /* 0x000fc40004000000 */
[----:B------:R-:W-:Y:S02]  /*27e0*/  FMNMX.FTZ R13, R174, R13, !PT ;  /* 0x0000000dae0d7209 */ /* 0x000fe40007810000 */
[----:B------:R-:W-:Y:S02]  /*27f0*/  FMNMX.FTZ R168, R175, R18, !PT ;  /* 0x00000012afa87209 */ /* 0x000fe40007810000 */
[----:B------:R-:W-:Y:S02]  /*2800*/  FSEL R66, R63, -INF , !P2 ;  /* 0xff8000003f427808 */ /* 0x000fe40005000000 */
[----:B------:R-:W-:Y:S01]  /*2810*/  FMNMX.FTZ R13, R172, R13, !PT ;  /* 0x0000000dac0d7209 */ /* 0x000fe20007810000 */
[----:B------:R-:W2:Y:S01]  /*2820*/  SHFL.BFLY PT, R17, R168, 0x2, 0x1f ;  /* 0x0c401f00a8117f89 */ /* 0x000ea200000e0000 */
[----:B-1----:R-:W-:Y:S02]  /*2830*/  FMNMX.FTZ R165, R165, R14, !PT ;  /* 0x0000000ea5a57209 */ /* 0x002fe40007810000 */
[----:B------:R-:W-:-:S02]  /*2840*/  FMNMX.FTZ R167, R66, R13, !PT ;  /* 0x0000000d42a77209 */ /* 0x000fc40007810000 */
[----:B------:R-:W-:Y:S01]  /*2850*/  FMNMX.FTZ R166, R166, R15, !PT ;  /* 0x0000000fa6a67209 */ /* 0x000fe20007810000 */
[C---:B------:R-:W-:Y:S01]  /*2860*/  FMUL.FTZ R187, R165.reuse, c[0x0][0x23c] ;  /* 0x00008f00a5bb7a20 */ /* 0x040fe20000410000 */
[----:B------:R-:W-:Y:S01]  /*2870*/  FSETP.NEU.FTZ.AND P0, PT, R165, -INF , PT ;  /* 0xff800000a500780b */ /* 0x000fe20003f1d000 */
[----:B------:R-:W1:Y:S03]  /*2880*/  SHFL.BFLY PT, R14, R167, 0x2, 0x1f ;  /* 0x0c401f00a70e7f89 */ /* 0x000e6600000e0000 */
[----:B------:R-:W-:Y:S01]  /*2890*/  FSEL R187, R187, RZ, P0 ;  /* 0x000000ffbbbb7208 */ /* 0x000fe20000000000 */
[----:B------:R-:W3:Y:S04]  /*28a0*/  SHFL.BFLY PT, R15, R166, 0x1, 0x1f ;  /* 0x0c201f00a60f7f89 */ /* 0x000ee800000e0000 */
[----:B------:R-:W-:-:S02]  /*28b0*/  FFMA.FTZ R48, R40, c[0x0][0x23c], -R187 ;  /* 0x00008f0028307a23 */ /* 0x000fc400000108bb */
[--C-:B------:R-:W-:Y:S02]  /*28c0*/  FFMA.FTZ R47, R6, c[0x0][0x23c], -R187.reuse ;  /* 0x00008f00062f7a23 */ /* 0x100fe400000108bb */
[--C-:B------:R-:W-:Y:S02]  /*28d0*/  FFMA.FTZ R40, R4, c[0x0][0x23c], -R187.reuse ;  /* 0x00008f0004287a23 */ /* 0x100fe400000108bb */
[--C-:B------:R-:W-:Y:S01]  /*28e0*/  FFMA.FTZ R43, R42, c[0x0][0x23c], -R187.reuse ;  /* 0x00008f002a2b7a23 */ /* 0x100fe200000108bb */
[----:B------:R-:W-:Y:S01]  /*28f0*/  MUFU.EX2 R48, R48 ;  /* 0x0000003000307308 */ /* 0x000fe20000000800 */
[----:B--2---:R-:W-:Y:S01]  /*2900*/  FMNMX.FTZ R168, R168, R17, !PT ;  /* 0x00000011a8a87209 */ /* 0x004fe20007810000 */
[--C-:B------:R-:W-:Y:S01]  /*2910*/  FFMA.FTZ R53, R34, c[0x0][0x23c], -R187.reuse ;  /* 0x00008f0022357a23 */ /* 0x100fe200000108bb */
[----:B------:R-:W-:Y:S01]  /*2920*/  LDSM.16.MT88.4 R16, [R213+0xa400] ;  /* 0x00a40000d510783b */ /* 0x000fe20000004200 */
[--C-:B------:R-:W-:Y:S02]  /*2930*/  FFMA.FTZ R52, R10, c[0x0][0x23c], -R187.reuse ;  /* 0x00008f000a347a23 */ /* 0x100fe400000108bb */
[--C-:B------:R-:W-:Y:S01]  /*2940*/  FFMA.FTZ R55, R8, c[0x0][0x23c], -R187.reuse ;  /* 0x00008f0008377a23 */ /* 0x100fe200000108bb */
[----:B------:R-:W2:Y:S01]  /*2950*/  SHFL.BFLY PT, R13, R168, 0x1, 0x1f ;  /* 0x0c201f00a80d7f89 */ /* 0x000ea200000e0000 */
[----:B------:R-:W4:Y:S01]  /*2960*/  MUFU.EX2 R43, R43 ;  /* 0x0000002b002b7308 */ /* 0x000f220000000800 */
[----:B-1----:R-:W-:Y:S01]  /*2970*/  FMNMX.FTZ R167, R167, R14, !PT ;  /* 0x0000000ea7a77209 */ /* 0x002fe20007810000 */
[----:B------:R-:W-:-:S02]  /*2980*/  FFMA.FTZ R194, R194, c[0x0][0x23c], -R187 ;  /* 0x00008f00c2c27a23 */ /* 0x000fc400000108bb */
[--C-:B------:R-:W-:Y:S01]  /*2990*/  FFMA.FTZ R185, R185, c[0x0][0x23c], -R187.reuse ;  /* 0x00008f00b9b97a23 */ /* 0x100fe200000108bb */
[----:B---3--:R-:W-:Y:S01]  /*29a0*/  FMNMX.FTZ R166, R166, R15, !PT ;  /* 0x0000000fa6a67209 */ /* 0x008fe20007810000 */
[----:B------:R-:W1:Y:S01]  /*29b0*/  SHFL.BFLY PT, R0, R167, 0x1, 0x1f ;  /* 0x0c201f00a7007f89 */ /* 0x000e6200000e0000 */
[--C-:B------:R-:W-:Y:S01]  /*29c0*/  FFMA.FTZ R182, R182, c[0x0][0x23c], -R187.reuse ;  /* 0x00008f00b6b67a23 */ /* 0x100fe200000108bb */
[----:B------:R-:W-:Y:S01]  /*29d0*/  MUFU.EX2 R47, R47 ;  /* 0x0000002f002f7308 */ /* 0x000fe20000000800 */
[C---:B------:R-:W-:Y:S01]  /*29e0*/  FSETP.NEU.FTZ.AND P1, PT, R166.reuse, -INF , PT ;  /* 0xff800000a600780b */ /* 0x040fe20003f3d000 */
[----:B------:R-:W-:Y:S02]  /*29f0*/  FMUL.FTZ R196, R166, c[0x0][0x23c] ;  /* 0x00008f00a6c47a20 */ /* 0x000fe40000410000 */
[--C-:B------:R-:W-:Y:S02]  /*2a00*/  FFMA.FTZ R186, R186, c[0x0][0x23c], -R187.reuse ;  /* 0x00008f00baba7a23 */ /* 0x100fe400000108bb */
[----:B------:R-:W-:Y:S01]  /*2a10*/  FFMA.FTZ R235, R184, c[0x0][0x23c], -R187 ;  /* 0x00008f00b8eb7a23 */ /* 0x000fe200000108bb */
[----:B------:R-:W-:Y:S01]  /*2a20*/  FSEL R196, R196, RZ, P1 ;  /* 0x000000ffc4c47208 */ /* 0x000fe20000800000 */
[----:B------:R-:W3:Y:S01]  /*2a30*/  MUFU.EX2 R40, R40 ;  /* 0x0000002800287308 */ /* 0x000ee20000000800 */
[----:B----4-:R-:W-:Y:S01]  /*2a40*/  F2FP.BF16.PACK_AB R133, R48, R43 ;  /* 0x0000002b3085723e */ /* 0x010fe200000010ff */
[----:B------:R-:W-:-:S02]  /*2a50*/  FADD.FTZ R48, R43, R48 ;  /* 0x000000302b307221 */ /* 0x000fc40000010000 */
[--C-:B------:R-:W-:Y:S02]  /*2a60*/  FFMA.FTZ R46, R39, c[0x0][0x23c], -R196.reuse ;  /* 0x00008f00272e7a23 */ /* 0x100fe400000108c4 */
[--C-:B------:R-:W-:Y:S01]  /*2a70*/  FFMA.FTZ R44, R5, c[0x0][0x23c], -R196.reuse ;  /* 0x00008f00052c7a23 */ /* 0x100fe200000108c4 */
[----:B--2---:R-:W-:Y:S01]  /*2a80*/  FMNMX.FTZ R168, R168, R13, !PT ;  /* 0x0000000da8a87209 */ /* 0x004fe20007810000 */
[--C-:B------:R-:W-:Y:S01]  /*2a90*/  FFMA.FTZ R39, R7, c[0x0][0x23c], -R196.reuse ;  /* 0x00008f0007277a23 */ /* 0x100fe200000108c4 */
[----:B------:R-:W-:Y:S01]  /*2aa0*/  MUFU.EX2 R53, R53 ;  /* 0x0000003500357308 */ /* 0x000fe20000000800 */
[----:B------:R-:W2:Y:S01]  /*2ab0*/  LDSM.16.MT88.4 R4, [R212+0xb000] ;  /* 0x00b00000d404783b */ /* 0x000ea20000004200 */
[C---:B------:R-:W-:Y:S01]  /*2ac0*/  FSETP.NEU.FTZ.AND P0, PT, R168.reuse, -INF , PT ;  /* 0xff800000a800780b */ /* 0x040fe20003f1d000 */
[----:B------:R-:W-:Y:S01]  /*2ad0*/  FMUL.FTZ R178, R168, c[0x0][0x23c] ;  /* 0x00008f00a8b27a20 */ /* 0x000fe20000410000 */
[----:B-1----:R-:W-:Y:S01]  /*2ae0*/  FMNMX.FTZ R167, R167, R0, !PT ;  /* 0x00000000a7a77209 */ /* 0x002fe20007810000 */
[----:B------:R-:W-:Y:S01]  /*2af0*/  FFMA.FTZ R45, R41, c[0x0][0x23c], -R196 ;  /* 0x00008f00292d7a23 */ /* 0x000fe200000108c4 */
[----:B---3--:R-:W-:-:S02]  /*2b00*/  F2FP.BF16.PACK_AB R135, R40, R47 ;  /* 0x0000002f2887723e */ /* 0x008fc400000010ff */
[----:B------:R-:W-:Y:S01]  /*2b10*/  MUFU.EX2 R46, R46 ;  /* 0x0000002e002e7308 */ /* 0x000fe20000000800 */
[----:B------:R-:W-:Y:S01]  /*2b20*/  FSEL R178, R178, RZ, P0 ;  /* 0x000000ffb2b27208 */ /* 0x000fe20000000000 */
[C---:B------:R-:W-:Y:S01]  /*2b30*/  FMUL.FTZ R173, R167.reuse, c[0x0][0x23c] ;  /* 0x00008f00a7ad7a20 */ /* 0x040fe20000410000 */
[----:B------:R-:W-:Y:S01]  /*2b40*/  FSETP.NEU.FTZ.AND P0, PT, R167, -INF , PT ;  /* 0xff800000a700780b */ /* 0x000fe20003f1d000 */
[----:B------:R-:W-:Y:S02]  /*2b50*/  FFMA.FTZ R41, R33, c[0x0][0x23c], -R196 ;  /* 0x00008f0021297a23 */ /* 0x000fe400000108c4 */
[--C-:B------:R-:W-:Y:S01]  /*2b60*/  FFMA.FTZ R59, R92, c[0x0][0x23c], -R178.reuse ;  /* 0x00008f005c3b7a23 */ /* 0x100fe200000108b2 */
[----:B------:R-:W-:Y:S01]  /*2b70*/  FSEL R173, R173, RZ, P0 ;  /* 0x000000ffadad7208 */ /* 0x000fe20000000000 */
[----:B------:R-:W1:Y:S01]  /*2b80*/  MUFU.EX2 R45, R45 ;  /* 0x0000002d002d7308 */ /* 0x000e620000000800 */
[--C-:B------:R-:W-:Y:S01]  /*2b90*/  FFMA.FTZ R56, R93, c[0x0][0x23c], -R178.reuse ;  /* 0x00008f005d387a23 */ /* 0x100fe200000108b2 */
[----:B------:R-:W-:Y:S01]  /*2ba0*/  ISETP.GE.AND P0, PT, R164, 0x2, PT ;  /* 0x00000002a400780c */ /* 0x000fe20003f06270 */
[----:B------:R-:W-:-:S02]  /*2bb0*/  FFMA.FTZ R51, R37, c[0x0][0x23c], -R178 ;  /* 0x00008f0025337a23 */ /* 0x000fc400000108b2 */
[----:B------:R-:W-:Y:S02]  /*2bc0*/  FFMA.FTZ R50, R89, c[0x0][0x23c], -R178 ;  /* 0x00008f0059327a23 */ /* 0x000fe400000108b2 */
[--C-:B------:R-:W-:Y:S01]  /*2bd0*/  FFMA.FTZ R57, R94, c[0x0][0x23c], -R173.reuse ;  /* 0x00008f005e397a23 */ /* 0x100fe200000108ad */
[----:B------:R-:W-:Y:S01]  /*2be0*/  MUFU.EX2 R44, R44 ;  /* 0x0000002c002c7308 */ /* 0x000fe20000000800 */
[--C-:B------:R-:W-:Y:S02]  /*2bf0*/  FFMA.FTZ R54, R12, c[0x0][0x23c], -R173.reuse ;  /* 0x00008f000c367a23 */ /* 0x100fe400000108ad */
[--C-:B------:R-:W-:Y:S01]  /*2c00*/  FFMA.FTZ R49, R90, c[0x0][0x23c], -R173.reuse ;  /* 0x00008f005a317a23 */ /* 0x100fe200000108ad */
[----:B------:R-:W-:Y:S01]  /*2c10*/  LDSM.16.MT88.4 R12, [R212+0xa400] ;  /* 0x00a40000d40c783b */ /* 0x000fe20000004200 */
[----:B------:R-:W-:Y:S02]  /*2c20*/  FFMA.FTZ R42, R38, c[0x0][0x23c], -R173 ;  /* 0x00008f00262a7a23 */ /* 0x000fe400000108ad */
[--C-:B------:R-:W-:Y:S01]  /*2c30*/  FFMA.FTZ R38, R11, c[0x0][0x23c], -R196.reuse ;  /* 0x00008f000b267a23 */ /* 0x100fe200000108c4 */
[----:B------:R-:W3:Y:S01]  /*2c40*/  MUFU.EX2 R39, R39 ;  /* 0x0000002700277308 */ /* 0x000ee20000000800 */
[--C-:B------:R-:W-:Y:S01]  /*2c50*/  FFMA.FTZ R37, R35, c[0x0][0x23c], -R196.reuse ;  /* 0x00008f0023257a23 */ /* 0x100fe200000108c4 */
[----:B-1----:R-:W-:Y:S01]  /*2c60*/  F2FP.BF16.PACK_AB R132, R45, R46 ;  /* 0x0000002e2d84723e */ /* 0x002fe200000010ff */
[----:B------:R-:W-:-:S02]  /*2c70*/  FFMA.FTZ R2, R25, c[0x0][0x23c], -R196 ;  /* 0x00008f0019027a23 */ /* 0x000fc400000108c4 */
[----:B------:R-:W-:Y:S01]  /*2c80*/  FFMA.FTZ R0, R32, c[0x0][0x23c], -R187 ;  /* 0x00008f0020007a23 */ /* 0x000fe200000108bb */
[----:B------:R-:W1:Y:S01]  /*2c90*/  LDSM.16.MT88.4 R24, [R213+0x9400] ;  /* 0x00940000d518783b */ /* 0x000e620000004200 */
[--C-:B------:R-:W-:Y:S01]  /*2ca0*/  FFMA.FTZ R58, R9, c[0x0][0x23c], -R178.reuse ;  /* 0x00008f00093a7a23 */ /* 0x100fe200000108b2 */
[----:B------:R-:W-:Y:S01]  /*2cb0*/  MUFU.EX2 R59, R59 ;  /* 0x0000003b003b7308 */ /* 0x000fe20000000800 */
[--C-:B------:R-:W-:Y:S01]  /*2cc0*/  FFMA.FTZ R61, R207, c[0x0][0x23c], -R178.reuse ;  /* 0x00008f00cf3d7a23 */ /* 0x100fe200000108b2 */
[----:B------:R-:W4:Y:S01]  /*2cd0*/  LDSM.16.MT88.4 R8, [R213+0xb400] ;  /* 0x00b40000d508783b */ /* 0x000f220000004200 */
[--C-:B------:R-:W-:Y:S02]  /*2ce0*/  FFMA.FTZ R60, R205, c[0x0][0x23c], -R178.reuse ;  /* 0x00008f00cd3c7a23 */ /* 0x100fe400000108b2 */
[----:B------:R-:W-:Y:S01]  /*2cf0*/  FFMA.FTZ R63, R195, c[0x0][0x23c], -R178 ;  /* 0x00008f00c33f7a23 */ /* 0x000fe200000108b2 */
[----:B------:R-:W5:Y:S01]  /*2d00*/  LDSM.16.MT88.4 R32, [R212+0xb400] ;  /* 0x00b40000d420783b */ /* 0x000f620000004200 */
[--C-:B------:R-:W-:Y:S01]  /*2d10*/  FFMA.FTZ R65, R210, c[0x0][0x23c], -R173.reuse ;  /* 0x00008f00d2417a23 */ /* 0x100fe200000108ad */
[----:B------:R-:W2:Y:S01]  /*2d20*/  MUFU.EX2 R56, R56 ;  /* 0x0000003800387308 */ /* 0x000ea20000000800 */
[----:B---3--:R-:W-:Y:S01]  /*2d30*/  F2FP.BF16.PACK_AB R134, R39, R44 ;  /* 0x0000002c2786723e */ /* 0x008fe200000010ff */
[----:B------:R-:W-:-:S02]  /*2d40*/  FFMA.FTZ R62, R208, c[0x0][0x23c], -R173 ;  /* 0x00008f00d03e7a23 */ /* 0x000fc400000108ad */
[--C-:B------:R-:W-:Y:S02]  /*2d50*/  FFMA.FTZ R64, R190, c[0x0][0x23c], -R173.reuse ;  /* 0x00008f00be407a23 */ /* 0x100fe400000108ad */
[----:B------:R-:W-:Y:S02]  /*2d60*/  FFMA.FTZ R67, R180, c[0x0][0x23c], -R173 ;  /* 0x00008f00b4437a23 */ /* 0x000fe400000108ad */
[----:B------:R-:W-:Y:S01]  /*2d70*/  MUFU.EX2 R51, R51 ;  /* 0x0000003300337308 */ /* 0x000fe20000000800 */
[----:B------:R-:W-:Y:S01]  /*2d80*/  HMMA.16816.F32.BF16 R156, R132, R68, RZ ;  /* 0x00000044849c723c */ /* 0x000fe200000418ff */
[----:B------:R-:W-:Y:S02]  /*2d90*/  FFMA.FTZ R180, R193, c[0x0][0x23c], -R196 ;  /* 0x00008f00c1b47a23 */ /* 0x000fe400000108c4 */
[--C-:B------:R-:W-:Y:S02]  /*2da0*/  FFMA.FTZ R190, R30, c[0x0][0x23c], -R187.reuse ;  /* 0x00008f001ebe7a23 */ /* 0x100fe400000108bb */
[----:B------:R-:W-:-:S02]  /*2db0*/  FFMA.FTZ R193, R28, c[0x0][0x23c], -R187 ;  /* 0x00008f001cc17a23 */ /* 0x000fc400000108bb */
[----:B------:R-:W3:Y:S01]  /*2dc0*/  MUFU.EX2 R50, R50 ;  /* 0x0000003200327308 */ /* 0x000ee20000000800 */
[C---:B------:R-:W-:Y:S01]  /*2dd0*/  HMMA.16816.F32.BF16 R76, R132.reuse, R84, RZ ;  /* 0x00000054844c723c */ /* 0x040fe200000418ff */
[----:B--2---:R-:W-:Y:S01]  /*2de0*/  F2FP.BF16.PACK_AB R136, R56, R59 ;  /* 0x0000003b3888723e */ /* 0x004fe200000010ff */
[----:B------:R-:W-:Y:S02]  /*2df0*/  FFMA.FTZ R179, R179, c[0x0][0x23c], -R196 ;  /* 0x00008f00b3b37a23 */ /* 0x000fe400000108c4 */
[----:B------:R-:W-:Y:S02]  /*2e00*/  FFMA.FTZ R195, R198, c[0x0][0x23c], -R187 ;  /* 0x00008f00c6c37a23 */ /* 0x000fe400000108bb */
[--C-:B------:R-:W-:Y:S01]  /*2e10*/  FFMA.FTZ R198, R199, c[0x0][0x23c], -R178.reuse ;  /* 0x00008f00c7c67a23 */ /* 0x100fe200000108b2 */
[----:B------:R-:W-:Y:S01]  /*2e20*/  MUFU.EX2 R57, R57 ;  /* 0x0000003900397308 */ /* 0x000fe20000000800 */
[----:B------:R-:W-:Y:S01]  /*2e30*/  HMMA.16816.F32.BF16 R92, R132, R100, RZ ;  /* 0x00000064845c723c */ /* 0x000fe200000418ff */
[----:B------:R-:W-:-:S02]  /*2e40*/  FFMA.FTZ R197, R197, c[0x0][0x23c], -R178 ;  /* 0x00008f00c5c57a23 */ /* 0x000fc400000108b2 */
[--C-:B------:R-:W-:Y:S02]  /*2e50*/  FFMA.FTZ R199, R206, c[0x0][0x23c], -R173.reuse ;  /* 0x00008f00cec77a23 */ /* 0x100fe400000108ad */
[--C-:B------:R-:W-:Y:S02]  /*2e60*/  FFMA.FTZ R200, R200, c[0x0][0x23c], -R173.reuse ;  /* 0x00008f00c8c87a23 */ /* 0x100fe400000108ad */
[----:B------:R-:W2:Y:S01]  /*2e70*/  MUFU.EX2 R54, R54 ;  /* 0x0000003600367308 */ /* 0x000ea20000000800 */
[C---:B------:R-:W-:Y:S01]  /*2e80*/  HMMA.16816.F32.BF16 R104, R132.reuse, R112, RZ ;  /* 0x000000708468723c */ /* 0x040fe200000418ff */
[----:B---3--:R-:W-:Y:S01]  /*2e90*/  F2FP.BF16.PACK_AB R138, R50, R51 ;  /* 0x00000033328a723e */ /* 0x008fe200000010ff */
[----:B------:R-:W-:Y:S02]  /*2ea0*/  FFMA.FTZ R202, R202, c[0x0][0x23c], -R173 ;  /* 0x00008f00caca7a23 */ /* 0x000fe400000108ad */
[----:B------:R-:W-:Y:S02]  /*2eb0*/  FFMA.FTZ R203, R203, c[0x0][0x23c], -R178 ;  /* 0x00008f00cbcb7a23 */ /* 0x000fe400000108b2 */
[----:B------:R-:W-:Y:S01]  /*2ec0*/  FADD.FTZ R56, R59, R56 ;  /* 0x000000383b387221 */ /* 0x000fe20000010000 */
[----:B------:R-:W-:Y:S01]  /*2ed0*/  MUFU.EX2 R49, R49 ;  /* 0x0000003100317308 */ /* 0x000fe20000000800 */
[----:B------:R-:W-:Y:S01]  /*2ee0*/  HMMA.16816.F32.BF16 R116, R132, R124, RZ ;  /* 0x0000007c8474723c */ /* 0x000fe200000418ff */
[----:B------:R-:W-:-:S02]  /*2ef0*/  FADD.FTZ R45, R46, R45 ;  /* 0x0000002d2e2d7221 */ /* 0x000fc40000010000 */
[----:B------:R-:W-:Y:S02]  /*2f00*/  FADD.FTZ R51, R51, R56 ;  /* 0x0000003833337221 */ /* 0x000fe40000010000 */
[----:B------:R-:W-:Y:S02]  /*2f10*/  FADD.FTZ R44, R44, R45 ;  /* 0x0000002d2c2c7221 */ /* 0x000fe40000010000 */
[----:B------:R-:W3:Y:S01]  /*2f20*/  MUFU.EX2 R42, R42 ;  /* 0x0000002a002a7308 */ /* 0x000ee20000000800 */
[C---:B------:R-:W-:Y:S01]  /*2f30*/  HMMA.16816.F32.BF16 R128, R132.reuse, R4, RZ ;  /* 0x000000048480723c */ /* 0x040fe200000418ff */
[----:B--2---:R-:W-:Y:S01]  /*2f40*/  F2FP.BF16.PACK_AB R137, R54, R57 ;  /* 0x000000393689723e */ /* 0x004fe200000010ff */
[----:B------:R-:W-:Y:S02]  /*2f50*/  FADD.FTZ R54, R57, R54 ;  /* 0x0000003639367221 */ /* 0x000fe40000010000 */
[----:B------:R-:W-:Y:S02]  /*2f60*/  FADD.FTZ R47, R47, R48 ;  /* 0x000000302f2f7221 */ /* 0x000fe40000010000 */
[----:B------:R-:W-:Y:S01]  /*2f70*/  FADD.FTZ R51, R50, R51 ;  /* 0x0000003332337221 */ /* 0x000fe20000010000 */
[----:B------:R-:W-:Y:S01]  /*2f80*/  MUFU.EX2 R41, R41 ;  /* 0x0000002900297308 */ /* 0x000fe20000000800 */
[----:B------:R-:W-:Y:S01]  /*2f90*/  HMMA.16816.F32.BF16 R152, R132, R70, RZ ;  /* 0x000000468498723c */ /* 0x000fe200000418ff */
[----:B------:R-:W-:-:S02]  /*2fa0*/  FADD.FTZ R44, R39, R44 ;  /* 0x0000002c272c7221 */ /* 0x000fc40000010000 */
[----:B------:R-:W-:Y:S02]  /*2fb0*/  FADD.FTZ R40, R40, R47 ;  /* 0x0000002f28287221 */ /* 0x000fe40000010000 */
[----:B------:R-:W-:Y:S01]  /*2fc0*/  FFMA.FTZ R192, R192, c[0x0][0x23c], -R196 ;  /* 0x00008f00c0c07a23 */ /* 0x000fe200000108c4 */
[C---:B---3--:R-:W-:Y:S02]  /*2fd0*/  F2FP.BF16.PACK_AB R139, R42.reuse, R49 ;  /* 0x000000312a8b723e */ /* 0x048fe400000010ff */
[----:B------:R-:W-:Y:S01]  /*2fe0*/  HMMA.16816.F32.BF16 R80, R132, R86, RZ ;  /* 0x000000568450723c */ /* 0x000fe200000418ff */
[----:B------:R-:W2:Y:S01]  /*2ff0*/  MUFU.EX2 R38, R38 ;  /* 0x0000002600267308 */ /* 0x000ea20000000800 */
[----:B------:R-:W-:Y:S02]  /*3000*/  FADD.FTZ R49, R49, R54 ;  /* 0x0000003631317221 */ /* 0x000fe40000010000 */
[----:B------:R-:W-:Y:S02]  /*3010*/  FFMA.FTZ R191, R191, c[0x0][0x23c], -R196 ;  /* 0x00008f00bfbf7a23 */ /* 0x000fe400000108c4 */
[----:B------:R-:W-:-:S02]  /*3020*/  FADD.FTZ R42, R42, R49 ;  /* 0x000000312a2a7221 */ /* 0x000fc40000010000 */
[C---:B------:R-:W-:Y:S01]  /*3030*/  HMMA.16816.F32.BF16 R96, R132.reuse, R102, RZ ;  /* 0x000000668460723c */ /* 0x040fe200000418ff */
[----:B------:R-:W-:Y:S01]  /*3040*/  MUFU.EX2 R37, R37 ;  /* 0x0000002500257308 */ /* 0x000fe20000000800 */
[--C-:B------:R-:W-:Y:S02]  /*3050*/  FFMA.FTZ R189, R189, c[0x0][0x23c], -R196.reuse ;  /* 0x00008f00bdbd7a23 */ /* 0x100fe400000108c4 */
[----:B------:R-:W-:Y:S02]  /*3060*/  FFMA.FTZ R188, R188, c[0x0][0x23c], -R196 ;  /* 0x00008f00bcbc7a23 */ /* 0x000fe400000108c4 */
[--C-:B------:R-:W-:Y:S02]  /*3070*/  FFMA.FTZ R183, R183, c[0x0][0x23c], -R178.reuse ;  /* 0x00008f00b7b77a23 */ /* 0x100fe400000108b2 */
[----:B------:R-:W-:Y:S01]  /*3080*/  HMMA.16816.F32.BF16 R108, R132, R114, RZ ;  /* 0x00000072846c723c */ /* 0x000fe200000418ff */
[----:B------:R-:W-:Y:S01]  /*3090*/  MUFU.EX2 R2, R2 ;  /* 0x0000000200027308 */ /* 0x000fe20000000800 */
[----:B------:R-:W-:-:S02]  /*30a0*/  FFMA.FTZ R184, R181, c[0x0][0x23c], -R178 ;  /* 0x00008f00b5b87a23 */ /* 0x000fc400000108b2 */
[----:B------:R-:W-:Y:S02]  /*30b0*/  FFMA.FTZ R177, R177, c[0x0][0x23c], -R178 ;  /* 0x00008f00b1b17a23 */ /* 0x000fe400000108b2 */
[--C-:B------:R-:W-:Y:S02]  /*30c0*/  FFMA.FTZ R174, R174, c[0x0][0x23c], -R173.reuse ;  /* 0x00008f00aeae7a23 */ /* 0x100fe400000108ad */
[----:B------:R-:W-:Y:S01]  /*30d0*/  HMMA.16816.F32.BF16 R120, R132, R126, RZ ;  /* 0x0000007e8478723c */ /* 0x000fe200000418ff */
[----:B------:R-:W3:Y:S01]  /*30e0*/  MUFU.EX2 R0, R0 ;  /* 0x0000000000007308 */ /* 0x000ee20000000800 */
[----:B------:R-:W-:-:S06]  /*30f0*/  FFMA.FTZ R172, R172, c[0x0][0x23c], -R173 ;  /* 0x00008f00acac7a23 */ /* 0x000fcc00000108ad */
[----:B------:R-:W-:Y:S01]  /*3100*/  HMMA.16816.F32.BF16 R132, R132, R6, RZ ;  /* 0x000000068484723c */ /* 0x000fe200000418ff */
[----:B------:R-:W-:Y:S07]  /*3110*/  MUFU.EX2 R52, R52 ;  /* 0x0000003400347308 */ /* 0x000fee0000000800 */
[C---:B------:R-:W-:Y:S01]  /*3120*/  HMMA.16816.F32.BF16 R160, R136.reuse, R68, RZ ;  /* 0x0000004488a0723c */ /* 0x040fe200000418ff */
[----:B------:R-:W1:Y:S07]  /*3130*/  MUFU.EX2 R55, R55 ;  /* 0x0000003700377308 */ /* 0x000e6e0000000800 */
[C---:B------:R-:W-:Y:S01]  /*3140*/  HMMA.16816.F32.BF16 R72, R136.reuse, R84, RZ ;  /* 0x000000548848723c */ /* 0x040fe200000418ff */
[----:B------:R-:W-:Y:S07]  /*3150*/  MUFU.EX2 R58, R58 ;  /* 0x0000003a003a7308 */ /* 0x000fee0000000800 */
[C---:B------:R-:W-:Y:S01]  /*3160*/  HMMA.16816.F32.BF16 R88, R136.reuse, R100, RZ ;  /* 0x000000648858723c */ /* 0x040fe200000418ff */
[----:B------:R-:W1:Y:S07]  /*3170*/  MUFU.EX2 R61, R61 ;  /* 0x0000003d003d7308 */ /* 0x000e6e0000000800 */
[C---:B------:R-:W-:Y:S01]  /*3180*/  HMMA.16816.F32.BF16 R148, R136.reuse, R112, RZ ;  /* 0x000000708894723c */ /* 0x040fe200000418ff */
[----:B------:R-:W-:Y:S07]  /*3190*/  MUFU.EX2 R60, R60 ;  /* 0x0000003c003c7308 */ /* 0x000fee0000000800 */
[C---:B------:R-:W-:Y:S01]  /*31a0*/  HMMA.16816.F32.BF16 R144, R136.reuse, R124, RZ ;  /* 0x0000007c8890723c */ /* 0x040fe200000418ff */
[----:B------:R-:W-:Y:S07]  /*31b0*/  MUFU.EX2 R63, R63 ;  /* 0x0000003f003f7308 */ /* 0x000fee0000000800 */
[C---:B------:R-:W-:Y:S01]  /*31c0*/  HMMA.16816.F32.BF16 R140, R136.reuse, R4, RZ ;  /* 0x00000004888c723c */ /* 0x040fe200000418ff */
[----:B------:R-:W-:Y:S06]  /*31d0*/  MUFU.EX2 R65, R65 ;  /* 0x0000004100417308 */ /* 0x000fec0000000800 */
[----:B--2---:R-:W-:Y:S01]  /*31e0*/  F2FP.BF16.PACK_AB R4, R38, R41 ;  /* 0x000000292604723e */ /* 0x004fe200000010ff */
[----:B------:R-:W-:Y:S01]  /*31f0*/  HMMA.16816.F32.BF16 R68, R136, R70, RZ ;  /* 0x000000468844723c */ /* 0x000fe200000418ff */
[----:B------:R-:W2:Y:S01]  /*3200*/  MUFU.EX2 R62, R62 ;  /* 0x0000003e003e7308 */ /* 0x000ea20000000800 */
[----:B---3--:R-:W-:Y:S01]  /*3210*/  F2FP.BF16.PACK_AB R5, R0, R53 ;  /* 0x000000350005723e */ /* 0x008fe200000010ff */
[----:B------:R-:W-:-:S02]  /*3220*/  FADD.FTZ R41, R41, R44 ;  /* 0x0000002c29297221 */ /* 0x000fc40000010000 */
[----:B------:R-:W-:Y:S02]  /*3230*/  FADD.FTZ R53, R53, R40 ;  /* 0x0000002835357221 */ /* 0x000fe40000010000 */
[----:B------:R-:W-:Y:S01]  /*3240*/  FADD.FTZ R38, R38, R41 ;  /* 0x0000002926267221 */ /* 0x000fe20000010000 */
[----:B------:R-:W-:Y:S01]  /*3250*/  HMMA.16816.F32.BF16 R84, R136, R86, RZ ;  /* 0x000000568854723c */ /* 0x000fe200000418ff */
[----:B------:R-:W-:Y:S01]  /*3260*/  MUFU.EX2 R64, R64 ;  /* 0x0000004000407308 */ /* 0x000fe20000000800 */
[----:B------:R-:W-:Y:S02]  /*3270*/  FADD.FTZ R53, R0, R53 ;  /* 0x0000003500357221 */ /* 0x000fe40000010000 */
[----:B------:R-:W-:-:S04]  /*3280*/  IMAD.SHL.U32 R0, R36, 0x20, RZ ;  /* 0x0000002024007824 */ /* 0x000fc800078e00ff */
[C---:B------:R-:W-:Y:S01]  /*3290*/  HMMA.16816.F32.BF16 R100, R136.reuse, R102, RZ ;  /* 0x000000668864723c */ /* 0x040fe200000418ff */
[----:B------:R-:W3:Y:S07]  /*32a0*/  MUFU.EX2 R67, R67 ;  /* 0x0000004300437308 */ /* 0x000eee0000000800 */
[C---:B------:R-:W-:Y:S01]  /*32b0*/  HMMA.16816.F32.BF16 R112, R136.reuse, R114, RZ ;  /* 0x000000728870723c */ /* 0x040fe200000418ff */
[----:B------:R-:W-:Y:S07]  /*32c0*/  MUFU.EX2 R179, R179 ;  /* 0x000000b300b37308 */ /* 0x000fee0000000800 */
[C---:B------:R-:W-:Y:S01]  /*32d0*/  HMMA.16816.F32.BF16 R124, R136.reuse, R126, RZ ;  /* 0x0000007e887c723c */ /* 0x040fe200000418ff */
[----:B------:R-:W1:Y:S07]  /*32e0*/  MUFU.EX2 R180, R180 ;  /* 0x000000b400b47308 */ /* 0x000e6e0000000800 */
[----:B------:R-:W-:Y:S01]  /*32f0*/  HMMA.16816.F32.BF16 R136, R136, R6, RZ ;  /* 0x000000068888723c */ /* 0x000fe200000418ff */
[----:B------:R-:W-:Y:S06]  /*3300*/  MUFU.EX2 R190, R190 ;  /* 0x000000be00be7308 */ /* 0x000fec0000000800 */
[----:B------:R-:W-:Y:S01]  /*3310*/  F2FP.BF16.PACK_AB R6, R2, R37 ;  /* 0x000000250206723e */ /* 0x000fe200000010ff */
[----:B------:R-:W-:Y:S01]  /*3320*/  FADD.FTZ R37, R37, R38 ;  /* 0x0000002625257221 */ /* 0x000fe20000010000 */
[----:B-1----:R-:W-:Y:S01]  /*3330*/  F2FP.BF16.PACK_AB R7, R55, R52 ;  /* 0x000000343707723e */ /* 0x002fe200000010ff */
[----:B------:R-:W-:Y:S01]  /*3340*/  MUFU.EX2 R193, R193 ;  /* 0x000000c100c17308 */ /* 0x000fe20000000800 */
[----:B------:R-:W-:-:S02]  /*3350*/  FADD.FTZ R52, R52, R53 ;  /* 0x0000003534347221 */ /* 0x000fc40000010000 */
[----:B------:R-:W-:Y:S02]  /*3360*/  FADD.FTZ R2, R2, R37 ;  /* 0x0000002502027221 */ /* 0x000fe40000010000 */
[----:B------:R-:W-:Y:S01]  /*3370*/  FADD.FTZ R55, R55, R52 ;  /* 0x0000003437377221 */ /* 0x000fe20000010000 */
[C---:B------:R-:W-:Y:S02]  /*3380*/  HMMA.16816.F32.BF16 R156, R4.reuse, R24, R156 ;  /* 0x00000018049c723c */ /* 0x040fe4000004189c */
[----:B------:R-:W-:Y:S06]  /*3390*/  MUFU.EX2 R195, R195 ;  /* 0x000000c300c37308 */ /* 0x000fec0000000800 */
[C---:B------:R-:W-:Y:S02]  /*33a0*/  HMMA.16816.F32.BF16 R76, R4.reuse, R20, R76 ;  /* 0x00000014044c723c */ /* 0x040fe4000004184c */
[----:B------:R-:W-:Y:S06]  /*33b0*/  MUFU.EX2 R194, R194 ;  /* 0x000000c200c27308 */ /* 0x000fec0000000800 */
[C---:B------:R-:W-:Y:S02]  /*33c0*/  HMMA.16816.F32.BF16 R92, R4.reuse, R16, R92 ;  /* 0x00000010045c723c */ /* 0x040fe4000004185c */
[----:B------:R-:W-:Y:S06]  /*33d0*/  MUFU.EX2 R197, R197 ;  /* 0x000000c500c57308 */ /* 0x000fec0000000800 */
[C---:B------:R-:W-:Y:S02]  /*33e0*/  HMMA.16816.F32.BF16 R104, R4.reuse, R12, R104 ;  /* 0x0000000c0468723c */ /* 0x040fe40000041868 */
[----:B------:R-:W-:Y:S06]  /*33f0*/  MUFU.EX2 R198, R198 ;  /* 0x000000c600c67308 */ /* 0x000fec0000000800 */
[C---:B----4-:R-:W-:Y:S02]  /*3400*/  HMMA.16816.F32.BF16 R116, R4.reuse, R8, R116 ;  /* 0x000000080474723c */ /* 0x050fe40000041874 */
[----:B------:R-:W-:Y:S06]  /*3410*/  MUFU.EX2 R199, R199 ;  /* 0x000000c700c77308 */ /* 0x000fec0000000800 */
[C---:B-----5:R-:W-:Y:S02]  /*3420*/  HMMA.16816.F32.BF16 R128, R4.reuse, R32, R128 ;  /* 0x000000200480723c */ /* 0x060fe40000041880 */
[----:B------:R-:W-:Y:S06]  /*3430*/  MUFU.EX2 R200, R200 ;  /* 0x000000c800c87308 */ /* 0x000fec0000000800 */
        /* <DEDUP_REMOVED lines=10> */
[----:B------:R-:W-:Y:S02]  /*34e0*/  HMMA.16816.F32.BF16 R132, R4, R34, R132 ;  /* 0x000000220484723c */ /* 0x000fe40000041884 */
[----:B------:R-:W-:Y:S05]  /*34f0*/  MUFU.EX2 R185, R185 ;  /* 0x000000b900b97308 */ /* 0x000fea0000000800 */
[----:B------:R-:W-:Y:S01]  /*3500*/  F2FP.BF16.PACK_AB R4, R61, R58 ;  /* 0x0000003a3d04723e */ /* 0x000fe200000010ff */
[----:B------:R-:W-:Y:S01]  /*3510*/  FADD.FTZ R58, R58, R51 ;  /* 0x000000333a3a7221 */ /* 0x000fe20000010000 */
[C---:B--2---:R-:W-:Y:S01]  /*3520*/  F2FP.BF16.PACK_AB R5, R62.reuse, R65 ;  /* 0x000000413e05723e */ /* 0x044fe200000010ff */
[----:B------:R-:W-:Y:S01]  /*3530*/  FADD.FTZ R65, R65, R42 ;  /* 0x0000002a41417221 */ /* 0x000fe20000010000 */
[----:B------:R-:W-:Y:S01]  /*3540*/  F2FP.BF16.PACK_AB R6, R63, R60 ;  /* 0x0000003c3f06723e */ /* 0x000fe200000010ff */
[----:B------:R-:W-:Y:S01]  /*3550*/  FADD.FTZ R61, R61, R58 ;  /* 0x0000003a3d3d7221 */ /* 0x000fe20000010000 */
[----:B---3--:R-:W-:Y:S01]  /*3560*/  F2FP.BF16.PACK_AB R7, R67, R64 ;  /* 0x000000404307723e */ /* 0x008fe200000010ff */
[----:B------:R-:W-:Y:S01]  /*3570*/  FADD.FTZ R65, R62, R65 ;  /* 0x000000413e417221 */ /* 0x000fe20000010000 */
[----:B------:R-:W-:Y:S01]  /*3580*/  MUFU.EX2 R182, R182 ;  /* 0x000000b600b67308 */ /* 0x000fe20000000800 */
[----:B------:R-:W-:-:S02]  /*3590*/  FADD.FTZ R60, R60, R61 ;  /* 0x0000003d3c3c7221 */ /* 0x000fc40000010000 */
[----:B------:R-:W-:Y:S02]  /*35a0*/  FADD.FTZ R64, R64, R65 ;  /* 0x0000004140407221 */ /* 0x000fe40000010000 */
[----:B------:R-:W-:Y:S01]  /*35b0*/  HMMA.16816.F32.BF16 R140, R4, R32, R140 ;  /* 0x00000020048c723c */ /* 0x000fe2000004188c */
[----:B------:R-:W-:Y:S02]  /*35c0*/  FADD.FTZ R60, R63, R60 ;  /* 0x0000003c3f3c7221 */ /* 0x000fe40000010000 */
[----:B------:R-:W-:Y:S01]  /*35d0*/  MUFU.EX2 R186, R186 ;  /* 0x000000ba00ba7308 */ /* 0x000fe20000000800 */
[----:B------:R-:W-:-:S03]  /*35e0*/  FADD.FTZ R64, R67, R64 ;  /* 0x0000004043407221 */ /* 0x000fc60000010000 */
[--C-:B------:R-:W-:Y:S01]  /*35f0*/  FFMA.FTZ R32, R31, c[0x0][0x23c], -R196.reuse ;  /* 0x00008f001f207a23 */ /* 0x100fe200000108c4 */
[C---:B------:R-:W-:Y:S01]  /*3600*/  HMMA.16816.F32.BF16 R160, R4.reuse, R24, R160 ;  /* 0x0000001804a0723c */ /* 0x040fe200000418a0 */
[----:B------:R-:W-:Y:S02]  /*3610*/  FFMA.FTZ R33, R29, c[0x0][0x23c], -R196 ;  /* 0x00008f001d217a23 */ /* 0x000fe400000108c4 */
[----:B------:R-:W1:Y:S01]  /*3620*/  LDSM.16.MT88.4 R28, [R213+0x9800] ;  /* 0x00980000d51c783b */ /* 0x000e620000004200 */
[----:B------:R-:W-:Y:S04]  /*3630*/  MUFU.EX2 R235, R235 ;  /* 0x000000eb00eb7308 */ /* 0x000fe80000000800 */
[C---:B------:R-:W-:Y:S04]  /*3640*/  HMMA.16816.F32.BF16 R72, R4.reuse, R20, R72 ;  /* 0x000000140448723c */ /* 0x040fe80000041848 */
[----:B------:R-:W-:Y:S04]  /*3650*/  MUFU.EX2 R32, R32 ;  /* 0x0000002000207308 */ /* 0x000fe80000000800 */
[C---:B------:R-:W-:Y:S04]  /*3660*/  HMMA.16816.F32.BF16 R88, R4.reuse, R16, R88 ;  /* 0x000000100458723c */ /* 0x040fe80000041858 */
[----:B------:R-:W2:Y:S04]  /*3670*/  MUFU.EX2 R33, R33 ;  /* 0x0000002100217308 */ /* 0x000ea80000000800 */
[C---:B------:R-:W-:Y:S04]  /*3680*/  HMMA.16816.F32.BF16 R148, R4.reuse, R12, R148 ;  /* 0x0000000c0494723c */ /* 0x040fe80000041894 */
[----:B------:R-:W-:Y:S04]  /*3690*/  MUFU.EX2 R183, R183 ;  /* 0x000000b700b77308 */ /* 0x000fe80000000800 */
[C---:B------:R-:W-:Y:S04]  /*36a0*/  HMMA.16816.F32.BF16 R144, R4.reuse, R8, R144 ;  /* 0x000000080490723c */ /* 0x040fe80000041890 */
[----:B------:R-:W-:Y:S04]  /*36b0*/  MUFU.EX2 R184, R184 ;  /* 0x000000b800b87308 */ /* 0x000fe80000000800 */
[C---:B------:R-:W-:Y:S01]  /*36c0*/  HMMA.16816.F32.BF16 R68, R4.reuse, R26, R68 ;  /* 0x0000001a0444723c */ /* 0x040fe20000041844 */
[----:B------:R-:W3:Y:S03]  /*36d0*/  LDSM.16.MT88.4 R24, [R212+0x9800] ;  /* 0x00980000d418783b */ /* 0x000ee60000004200 */
[----:B------:R-:W-:Y:S04]  /*36e0*/  MUFU.EX2 R174, R174 ;  /* 0x000000ae00ae7308 */ /* 0x000fe80000000800 */
[C---:B------:R-:W-:Y:S01]  /*36f0*/  HMMA.16816.F32.BF16 R84, R4.reuse, R22, R84 ;  /* 0x000000160454723c */ /* 0x040fe20000041854 */
[----:B------:R-:W4:Y:S03]  /*3700*/  LDSM.16.MT88.4 R20, [R213+0xa800] ;  /* 0x00a80000d514783b */ /* 0x000f260000004200 */
[----:B------:R-:W-:Y:S04]  /*3710*/  MUFU.EX2 R177, R177 ;  /* 0x000000b100b17308 */ /* 0x000fe80000000800 */
[C---:B------:R-:W-:Y:S01]  /*3720*/  HMMA.16816.F32.BF16 R100, R4.reuse, R18, R100 ;  /* 0x000000120464723c */ /* 0x040fe20000041864 */
[----:B------:R-:W5:Y:S03]  /*3730*/  LDSM.16.MT88.4 R16, [R212+0xa800] ;  /* 0x00a80000d410783b */ /* 0x000f660000004200 */
[----:B------:R-:W-:Y:S04]  /*3740*/  MUFU.EX2 R172, R172 ;  /* 0x000000ac00ac7308 */ /* 0x000fe80000000800 */
[C---:B------:R-:W-:Y:S01]  /*3750*/  HMMA.16816.F32.BF16 R112, R4.reuse, R14, R112 ;  /* 0x0000000e0470723c */ /* 0x040fe20000041870 */
[----:B------:R-:W3:Y:S07]  /*3760*/  LDSM.16.MT88.4 R12, [R213+0xb800] ;  /* 0x00b80000d50c783b */ /* 0x000eee0000004200 */
[C---:B------:R-:W-:Y:S01]  /*3770*/  HMMA.16816.F32.BF16 R124, R4.reuse, R10, R124 ;  /* 0x0000000a047c723c */ /* 0x040fe2000004187c */
[----:B------:R-:W4:Y:S07]  /*3780*/  LDSM.16.MT88.4 R8, [R212+0xb800] ;  /* 0x00b80000d408783b */ /* 0x000f2e0000004200 */
[----:B------:R-:W-:Y:S01]  /*3790*/  HMMA.16816.F32.BF16 R136, R4, R34, R136 ;  /* 0x000000220488723c */ /* 0x000fe20000041888 */
[----:B------:R-:W1:Y:S06]  /*37a0*/  MUFU.EX2 R34, R203 ;  /* 0x000000cb00227308 */ /* 0x000e6c0000000800 */
[--C-:B------:R-:W-:Y:S01]  /*37b0*/  FFMA.FTZ R35, R201, c[0x0][0x23c], -R178.reuse ;  /* 0x00008f00c9237a23 */ /* 0x100fe200000108b2 */
[----:B------:R-:W-:Y:S01]  /*37c0*/  F2FP.BF16.PACK_AB R4, R180, R179 ;  /* 0x000000b3b404723e */ /* 0x000fe200000010ff */
[--C-:B------:R-:W-:Y:S01]  /*37d0*/  FFMA.FTZ R201, R204, c[0x0][0x23c], -R173.reuse ;  /* 0x00008f00ccc97a23 */ /* 0x100fe200000108ad */
[----:B--2---:R-:W-:Y:S01]  /*37e0*/  F2FP.BF16.PACK_AB R6, R33, R32 ;  /* 0x000000202106723e */ /* 0x004fe200000010ff */
[----:B------:R-:W-:Y:S01]  /*37f0*/  FFMA.FTZ R178, R175, c[0x0][0x23c], -R178 ;  /* 0x00008f00afb27a23 */ /* 0x000fe200000108b2 */
[----:B------:R-:W-:Y:S01]  /*3800*/  F2FP.BF16.PACK_AB R5, R193, R190 ;  /* 0x000000bec105723e */ /* 0x000fe200000010ff */
[----:B------:R-:W2:Y:S01]  /*3810*/  MUFU.EX2 R35, R35 ;  /* 0x0000002300237308 */ /* 0x000ea20000000800 */
[----:B------:R-:W-:Y:S01]  /*3820*/  F2FP.BF16.PACK_AB R7, R194, R195 ;  /* 0x000000c3c207723e */ /* 0x000fe200000010ff */
[----:B------:R-:W-:-:S02]  /*3830*/  FFMA.FTZ R175, R176, c[0x0][0x23c], -R173 ;  /* 0x00008f00b0af7a23 */ /* 0x000fc400000108ad */
[----:B------:R-:W-:Y:S02]  /*3840*/  FFMA.FTZ R173, R66, c[0x0][0x23c], -R173 ;  /* 0x00008f0042ad7a23 */ /* 0x000fe400000108ad */
[----:B------:R-:W-:Y:S02]  /*3850*/  FADD.FTZ R179, R179, R2 ;  /* 0x00000002b3b37221 */ /* 0x000fe40000010000 */
[----:B------:R-:W2:Y:S01]  /*3860*/  MUFU.EX2 R201, R201 ;  /* 0x000000c900c97308 */ /* 0x000ea20000000800 */
[----:B-1----:R-:W-:Y:S01]  /*3870*/  HMMA.16816.F32.BF16 R156, R4, R28, R156 ;  /* 0x0000001c049c723c */ /* 0x002fe2000004189c */
[----:B------:R-:W-:Y:S02]  /*3880*/  FADD.FTZ R190, R190, R55 ;  /* 0x00000037bebe7221 */ /* 0x000fe40000010000 */
[----:B------:R-:W-:Y:S02]  /*3890*/  FADD.FTZ R179, R180, R179 ;  /* 0x000000b3b4b37221 */ /* 0x000fe40000010000 */
[----:B------:R-:W-:-:S02]  /*38a0*/  FADD.FTZ R190, R193, R190 ;  /* 0x000000bec1be7221 */ /* 0x000fc40000010000 */
[----:B------:R-:W1:Y:S01]  /*38b0*/  MUFU.EX2 R175, R175 ;  /* 0x000000af00af7308 */ /* 0x000e620000000800 */
[C---:B---3--:R-:W-:Y:S01]  /*38c0*/  HMMA.16816.F32.BF16 R76, R4.reuse, R24, R76 ;  /* 0x00000018044c723c */ /* 0x048fe2000004184c */
[----:B------:R-:W-:Y:S02]  /*38d0*/  FADD.FTZ R32, R32, R179 ;  /* 0x000000b320207221 */ /* 0x000fe40000010000 */
[----:B------:R-:W-:Y:S02]  /*38e0*/  FADD.FTZ R195, R195, R190 ;  /* 0x000000bec3c37221 */ /* 0x000fe40000010000 */
[----:B------:R-:W-:Y:S02]  /*38f0*/  FADD.FTZ R33, R33, R32 ;  /* 0x0000002021217221 */ /* 0x000fe40000010000 */
[----:B------:R-:W3:Y:S01]  /*3900*/  MUFU.EX2 R178, R178 ;  /* 0x000000b200b27308 */ /* 0x000ee20000000800 */
[----:B----4-:R-:W-:Y:S01]  /*3910*/  HMMA.16816.F32.BF16 R92, R4, R20, R92 ;  /* 0x00000014045c723c */ /* 0x010fe2000004185c */
[----:B------:R-:W-:-:S06]  /*3920*/  FADD.FTZ R194, R194, R195 ;  /* 0x000000c3c2c27221 */ /* 0x000fcc0000010000 */
[----:B------:R-:W4:Y:S01]  /*3930*/  MUFU.EX2 R173, R173 ;  /* 0x000000ad00ad7308 */ /* 0x000f220000000800 */
[C---:B-----5:R-:W-:Y:S08]  /*3940*/  HMMA.16816.F32.BF16 R104, R4.reuse, R16, R104 ;  /* 0x000000100468723c */ /* 0x060ff00000041868 */
[C---:B------:R-:W-:Y:S08]  /*3950*/  HMMA.16816.F32.BF16 R116, R4.reuse, R12, R116 ;  /* 0x0000000c0474723c */ /* 0x040ff00000041874 */
[C---:B------:R-:W-:Y:S08]  /*3960*/  HMMA.16816.F32.BF16 R128, R4.reuse, R8, R128 ;  /* 0x000000080480723c */ /* 0x040ff00000041880 */
[C---:B------:R-:W-:Y:S08]  /*3970*/  HMMA.16816.F32.BF16 R152, R4.reuse, R30, R152 ;  /* 0x0000001e0498723c */ /* 0x040ff00000041898 */
[C---:B------:R-:W-:Y:S08]  /*3980*/  HMMA.16816.F32.BF16 R80, R4.reuse, R26, R80 ;  /* 0x0000001a0450723c */ /* 0x040ff00000041850 */
[C---:B------:R-:W-:Y:S08]  /*3990*/  HMMA.16816.F32.BF16 R96, R4.reuse, R22, R96 ;  /* 0x000000160460723c */ /* 0x040ff00000041860 */
[C---:B------:R-:W-:Y:S08]  /*39a0*/  HMMA.16816.F32.BF16 R108, R4.reuse, R18, R108 ;  /* 0x00000012046c723c */ /* 0x040ff0000004186c */
[C---:B------:R-:W-:Y:S08]  /*39b0*/  HMMA.16816.F32.BF16 R120, R4.reuse, R14, R120 ;  /* 0x0000000e0478723c */ /* 0x040ff00000041878 */
[----:B------:R-:W-:Y:S07]  /*39c0*/  HMMA.16816.F32.BF16 R132, R4, R10, R132 ;  /* 0x0000000a0484723c */ /* 0x000fee0000041884 */
[----:B------:R-:W-:Y:S01]  /*39d0*/  F2FP.BF16.PACK_AB R4, R34, R197 ;  /* 0x000000c52204723e */ /* 0x000fe200000010ff */
[----:B------:R-:W-:Y:S01]  /*39e0*/  FADD.FTZ R197, R197, R60 ;  /* 0x0000003cc5c57221 */ /* 0x000fe20000010000 */
[----:B------:R-:W-:Y:S01]  /*39f0*/  F2FP.BF16.PACK_AB R5, R200, R199 ;  /* 0x000000c7c805723e */ /* 0x000fe200000010ff */
[----:B------:R-:W-:Y:S01]  /*3a00*/  FADD.FTZ R199, R199, R64 ;  /* 0x00000040c7c77221 */ /* 0x000fe20000010000 */
[----:B--2---:R-:W-:Y:S01]  /*3a10*/  F2FP.BF16.PACK_AB R6, R198, R35 ;  /* 0x00000023c606723e */ /* 0x004fe200000010ff */
[----:B------:R-:W-:Y:S01]  /*3a20*/  FADD.FTZ R34, R34, R197 ;  /* 0x000000c522227221 */ /* 0x000fe20000010000 */
[----:B------:R-:W-:Y:S01]  /*3a30*/  F2FP.BF16.PACK_AB R7, R202, R201 ;  /* 0x000000c9ca07723e */ /* 0x000fe200000010ff */
[----:B------:R-:W-:-:S02]  /*3a40*/  FADD.FTZ R200, R200, R199 ;  /* 0x000000c7c8c87221 */ /* 0x000fc40000010000 */
[----:B------:R-:W-:Y:S02]  /*3a50*/  FADD.FTZ R35, R35, R34 ;  /* 0x0000002223237221 */ /* 0x000fe40000010000 */
[----:B------:R-:W-:Y:S02]  /*3a60*/  FADD.FTZ R201, R201, R200 ;  /* 0x000000c8c9c97221 */ /* 0x000fe40000010000 */
[----:B------:R-:W-:Y:S01]  /*3a70*/  HMMA.16816.F32.BF16 R160, R4, R28, R160 ;  /* 0x0000001c04a0723c */ /* 0x000fe200000418a0 */
[----:B------:R-:W-:Y:S02]  /*3a80*/  FADD.FTZ R198, R198, R35 ;  /* 0x00000023c6c67221 */ /* 0x000fe40000010000 */
[----:B------:R-:W-:-:S05]  /*3a90*/  FADD.FTZ R202, R202, R201 ;  /* 0x000000c9caca7221 */ /* 0x000fca0000010000 */
[C---:B------:R-:W-:Y:S01]  /*3aa0*/  HMMA.16816.F32.BF16 R68, R4.reuse, R30, R68 ;  /* 0x0000001e0444723c */ /* 0x040fe20000041844 */
[----:B------:R-:W2:Y:S07]  /*3ab0*/  LDSM.16.MT88.4 R28, [R213+0x9c00] ;  /* 0x009c0000d51c783b */ /* 0x000eae0000004200 */
[C---:B------:R-:W-:Y:S08]  /*3ac0*/  HMMA.16816.F32.BF16 R72, R4.reuse, R24, R72 ;  /* 0x000000180448723c */ /* 0x040ff00000041848 */
[C---:B------:R-:W-:Y:S01]  /*3ad0*/  HMMA.16816.F32.BF16 R84, R4.reuse, R26, R84 ;  /* 0x0000001a0454723c */ /* 0x040fe20000041854 */
[----:B------:R-:W5:Y:S07]  /*3ae0*/  LDSM.16.MT88.4 R24, [R212+0x9c00] ;  /* 0x009c0000d418783b */ /* 0x000f6e0000004200 */
[C---:B------:R-:W-:Y:S08]  /*3af0*/  HMMA.16816.F32.BF16 R88, R4.reuse, R20, R88 ;  /* 0x000000140458723c */ /* 0x040ff00000041858 */
[C---:B------:R-:W-:Y:S01]  /*3b00*/  HMMA.16816.F32.BF16 R100, R4.reuse, R22, R100 ;  /* 0x000000160464723c */ /* 0x040fe20000041864 */
[----:B------:R-:W1:Y:S07]  /*3b10*/  LDSM.16.MT88.4 R20, [R213+0xac00] ;  /* 0x00ac0000d514783b */ /* 0x000e6e0000004200 */
[C---:B------:R-:W-:Y:S08]  /*3b20*/  HMMA.16816.F32.BF16 R148, R4.reuse, R16, R148 ;  /* 0x000000100494723c */ /* 0x040ff00000041894 */
[C---:B------:R-:W-:Y:S01]  /*3b30*/  HMMA.16816.F32.BF16 R112, R4.reuse, R18, R112 ;  /* 0x000000120470723c */ /* 0x040fe20000041870 */
[----:B------:R-:W1:Y:S07]  /*3b40*/  LDSM.16.MT88.4 R16, [R212+0xac00] ;  /* 0x00ac0000d410783b */ /* 0x000e6e0000004200 */
[C---:B------:R-:W-:Y:S08]  /*3b50*/  HMMA.16816.F32.BF16 R144, R4.reuse, R12, R144 ;  /* 0x0000000c0490723c */ /* 0x040ff00000041890 */
[C---:B------:R-:W-:Y:S01]  /*3b60*/  HMMA.16816.F32.BF16 R124, R4.reuse, R14, R124 ;  /* 0x0000000e047c723c */ /* 0x040fe2000004187c */
[----:B------:R-:W1:Y:S07]  /*3b70*/  LDSM.16.MT88.4 R12, [R213+0xbc00] ;  /* 0x00bc0000d50c783b */ /* 0x000e6e0000004200 */
[C---:B------:R-:W-:Y:S08]  /*3b80*/  HMMA.16816.F32.BF16 R140, R4.reuse, R8, R140 ;  /* 0x00000008048c723c */ /* 0x040ff0000004188c */
[----:B------:R-:W-:Y:S01]  /*3b90*/  HMMA.16816.F32.BF16 R136, R4, R10, R136 ;  /* 0x0000000a0488723c */ /* 0x000fe20000041888 */
[----:B------:R-:W1:Y:S06]  /*3ba0*/  LDSM.16.MT88.4 R8, [R212+0xbc00] ;  /* 0x00bc0000d408783b */ /* 0x000e6c0000004200 */
[----:B------:R-:W-:Y:S01]  /*3bb0*/  F2FP.BF16.PACK_AB R4, R191, R192 ;  /* 0x000000c0bf04723e */ /* 0x000fe200000010ff */
[----:B------:R-:W-:Y:S01]  /*3bc0*/  FADD.FTZ R192, R192, R33 ;  /* 0x00000021c0c07221 */ /* 0x000fe20000010000 */
[----:B------:R-:W-:-:S02]  /*3bd0*/  F2FP.BF16.PACK_AB R6, R188, R189 ;  /* 0x000000bdbc06723e */ /* 0x000fc400000010ff */
[C---:B------:R-:W-:Y:S01]  /*3be0*/  F2FP.BF16.PACK_AB R5, R182.reuse, R185 ;  /* 0x000000b9b605723e */ /* 0x040fe200000010ff */
[----:B------:R-:W-:Y:S01]  /*3bf0*/  FADD.FTZ R185, R185, R194 ;  /* 0x000000c2b9b97221 */ /* 0x000fe20000010000 */
[----:B------:R-:W-:Y:S01]  /*3c00*/  F2FP.BF16.PACK_AB R7, R235, R186 ;  /* 0x000000baeb07723e */ /* 0x000fe200000010ff */
[----:B------:R-:W-:Y:S02]  /*3c10*/  FADD.FTZ R192, R191, R192 ;  /* 0x000000c0bfc07221 */ /* 0x000fe40000010000 */
[----:B------:R-:W-:Y:S02]  /*3c20*/  FADD.FTZ R185, R182, R185 ;  /* 0x000000b9b6b97221 */ /* 0x000fe40000010000 */
[----:B------:R-:W-:Y:S02]  /*3c30*/  FADD.FTZ R189, R189, R192 ;  /* 0x000000c0bdbd7221 */ /* 0x000fe40000010000 */
[----:B--2---:R-:W-:Y:S01]  /*3c40*/  HMMA.16816.F32.BF16 R156, R4, R28, R156 ;  /* 0x0000001c049c723c */ /* 0x004fe2000004189c */
[----:B------:R-:W-:-:S02]  /*3c50*/  FADD.FTZ R186, R186, R185 ;  /* 0x000000b9baba7221 */ /* 0x000fc40000010000 */
[----:B------:R-:W-:Y:S02]  /*3c60*/  FADD.FTZ R237, R188, R189 ;  /* 0x000000bdbced7221 */ /* 0x000fe40000010000 */
[----:B------:R-:W-:-:S03]  /*3c70*/  FADD.FTZ R235, R235, R186 ;  /* 0x000000baebeb7221 */ /* 0x000fc60000010000 */
[C---:B------:R-:W-:Y:S08]  /*3c80*/  HMMA.16816.F32.BF16 R152, R4.reuse, R30, R152 ;  /* 0x0000001e0498723c */ /* 0x040ff00000041898 */
[C---:B-----5:R-:W-:Y:S08]  /*3c90*/  HMMA.16816.F32.BF16 R76, R4.reuse, R24, R76 ;  /* 0x00000018044c723c */ /* 0x060ff0000004184c */
[C---:B------:R-:W-:Y:S08]  /*3ca0*/  HMMA.16816.F32.BF16 R80, R4.reuse, R26, R80 ;  /* 0x0000001a0450723c */ /* 0x040ff00000041850 */
[C---:B-1----:R-:W-:Y:S08]  /*3cb0*/  HMMA.16816.F32.BF16 R92, R4.reuse, R20, R92 ;  /* 0x00000014045c723c */ /* 0x042ff0000004185c */
        /* <DEDUP_REMOVED lines=11> */
[----:B---3--:R-:W-:Y:S01]  /*3d70*/  F2FP.BF16.PACK_AB R6, R178, R177 ;  /* 0x000000b1b206723e */ /* 0x008fe200000010ff */
[----:B------:R-:W-:Y:S01]  /*3d80*/  FADD.FTZ R184, R184, R183 ;  /* 0x000000b7b8b87221 */ /* 0x000fe20000010000 */
[----:B----4-:R-:W-:Y:S01]  /*3d90*/  F2FP.BF16.PACK_AB R7, R173, R172 ;  /* 0x000000acad07723e */ /* 0x010fe200000010ff */
[----:B------:R-:W-:-:S02]  /*3da0*/  FADD.FTZ R175, R174, R175 ;  /* 0x000000afaeaf7221 */ /* 0x000fc40000010000 */
[----:B------:R-:W-:Y:S02]  /*3db0*/  FADD.FTZ R177, R177, R184 ;  /* 0x000000b8b1b17221 */ /* 0x000fe40000010000 */
[----:B------:R-:W-:Y:S02]  /*3dc0*/  FADD.FTZ R172, R172, R175 ;  /* 0x000000afacac7221 */ /* 0x000fe40000010000 */
[----:B------:R-:W-:Y:S01]  /*3dd0*/  HMMA.16816.F32.BF16 R160, R4, R28, R160 ;  /* 0x0000001c04a0723c */ /* 0x000fe200000418a0 */
[----:B------:R-:W-:Y:S02]  /*3de0*/  FADD.FTZ R239, R178, R177 ;  /* 0x000000b1b2ef7221 */ /* 0x000fe40000010000 */
[----:B------:R-:W-:-:S05]  /*3df0*/  FADD.FTZ R236, R173, R172 ;  /* 0x000000acadec7221 */ /* 0x000fca0000010000 */
[C---:B------:R-:W-:Y:S08]  /*3e00*/  HMMA.16816.F32.BF16 R68, R4.reuse, R30, R68 ;  /* 0x0000001e0444723c */ /* 0x040ff00000041844 */
        /* <DEDUP_REMOVED lines=10> */
[----:B------:R-:W-:Y:S05]  /*3eb0*/  @!UPT UIADD3 URZ, URZ, URZ, URZ ;  /* 0x0000003f3f3ff290 */ /* 0x000fea000fffe03f */
[----:B------:R-:W-:Y:S11]  /*3ec0*/  @!P0 BRA `(.L_x_2) ;  /* 0x0000376000008947 */ /* 0x000ff60003800000 */
[----:B------:R-:W-:-:S04]  /*3ed0*/  DEPBAR.LE SB0, 0x0 ;  /* 0x000080000000791a */ /* 0x000fc80000000000 */
[----:B------:R-:W-:-:S04]  /*3ee0*/  IADD3 R251, R164, -0x2, RZ ;  /* 0xfffffffea4fb7810 */ /* 0x000fc80007ffe0ff */
[----:B------:R-:W-:Y:S01]  /*3ef0*/  SHF.R.S32.HI R2, RZ, 0x1f, R251 ;  /* 0x0000001fff027819 */ /* 0x000fe200000114fb */
[----:B------:R-:W-:Y:S02]  /*3f00*/  IMAD R4, R220, R251, RZ ;  /* 0x000000fbdc047224 */ /* 0x000fe400078e02ff */
[----:B------:R-:W-:-:S04]  /*3f10*/  IMAD.WIDE.U32 R6, R251, R221, R248 ;  /* 0x000000ddfb067225 */ /* 0x000fc800078e00f8 */
[----:B------:R-:W-:Y:S01]  /*3f20*/  IMAD R2, R2, R221, R4 ;  /* 0x000000dd02027224 */ /* 0x000fe200078e0204 */
[----:B------:R-:W-:Y:S01]  /*3f30*/  BAR.SYNC.DEFER_BLOCKING 0x0 ;  /* 0x0000000000007b1d */ /* 0x000fe20000010000 */
[----:B------:R-:W-:Y:S02]  /*3f40*/  LEA R12, P1, R6, c[0x0][0x170], 0x1 ;  /* 0x00005c00060c7a11 */ /* 0x000fe400078208ff */
[----:B------:R-:W-:Y:S02]  /*3f50*/  IMAD.IADD R2, R7, 0x1, R2 ;  /* 0x0000000107027824 */ /* 0x000fe400078e0202 */
[----:B------:R-:W-:-:S03]  /*3f60*/  LEA R14, P0, R0, R12, 0x1 ;  /* 0x0000000c000e7211 */ /* 0x000fc600078008ff */
[----:B------:R-:W-:Y:S01]  /*3f70*/  LEA.HI.X R13, R6, c[0x0][0x174], R2, 0x1, P1 ;  /* 0x00005d00060d7a11 */ /* 0x000fe200008f0c02 */
[----:B------:R-:W-:-:S03]  /*3f80*/  IMAD R2, R251, 0x40, R238 ;  /* 0x00000040fb027824 */ /* 0x000fc600078e02ee */
[----:B------:R-:W-:Y:S02]  /*3f90*/  LEA.HI.X R15, R0, R13, R3, 0x1, P0 ;  /* 0x0000000d000f7211 */ /* 0x000fe400000f0c03 */
[C---:B------:R-:W-:Y:S02]  /*3fa0*/  ISETP.GE.AND P6, PT, R2.reuse, R234, PT ;  /* 0x000000ea0200720c */ /* 0x040fe40003fc6270 */
[----:B------:R-:W-:Y:S01]  /*3fb0*/  ISETP.GE.AND P2, PT, R2, R233, PT ;  /* 0x000000e90200720c */ /* 0x000fe20003f46270 */
        /* <DEDUP_REMOVED lines=9> */
[----:B------:R-:W-:Y:S04]  /*4050*/  LDSM.16.M88.4 R200, [R217] ;  /* 0x00000000d9c8783b */ /* 0x000fe80000000200 */
[----:B------:R-:W2:Y:S04]  /*4060*/  LDSM.16.M88.4 R20, [R216] ;  /* 0x00000000d814783b */ /* 0x000ea80000000200 */
[----:B------:R-:W3:Y:S04]  /*4070*/  LDSM.16.M88.4 R56, [R217+0x1000] ;  /* 0x00100000d938783b */ /* 0x000ee80000000200 */
[----:B------:R-:W-:Y:S04]  /*4080*/  LDSM.16.M88.4 R40, [R215] ;  /* 0x00000000d728783b */ /* 0x000fe80000000200 */
[----:B------:R-:W4:Y:S04]  /*4090*/  LDSM.16.M88.4 R8, [R214] ;  /* 0x00000000d608783b */ /* 0x000f280000000200 */
[----:B------:R-:W5:Y:S04]  /*40a0*/  LDSM.16.M88.4 R180, [R215+0x1000] ;  /* 0x00100000d7b4783b */ /* 0x000f680000000200 */
[----:B------:R-:W1:Y:S04]  /*40b0*/  LDSM.16.M88.4 R4, [R216+0x400] ;  /* 0x00040000d804783b */ /* 0x000e680000000200 */
[----:B------:R-:W1:Y:S04]  /*40c0*/  LDSM.16.M88.4 R192, [R216+0xc00] ;  /* 0x000c0000d8c0783b */ /* 0x000e680000000200 */
[----:B------:R-:W1:Y:S04]  /*40d0*/  LDSM.16.M88.4 R64, [R216+0x800] ;  /* 0x00080000d840783b */ /* 0x000e680000000200 */
[----:B------:R-:W1:Y:S04]  /*40e0*/  LDSM.16.M88.4 R184, [R214+0x400] ;  /* 0x00040000d6b8783b */ /* 0x000e680000000200 */
[----:B------:R-:W1:Y:S01]  /*40f0*/  LDSM.16.M88.4 R52, [R214+0xc00] ;  /* 0x000c0000d634783b */ /* 0x000e620000000200 */
[-C--:B--2---:R-:W-:Y:S03]  /*4100*/  HMMA.16816.F32.BF16 R32, R200, R20.reuse, RZ ;  /* 0x00000014c820723c */ /* 0x084fe600000418ff */
[----:B------:R-:W2:Y:S04]  /*4110*/  LDSM.16.M88.4 R188, [R214+0x800] ;  /* 0x00080000d6bc783b */ /* 0x000ea80000000200 */
[----:B------:R-:W-:Y:S01]  /*4120*/  LDSM.16.M88.4 R44, [R217+0x3000] ;  /* 0x00300000d92c783b */ /* 0x000fe20000000200 */
[C---:B---3--:R-:W-:Y:S03]  /*4130*/  HMMA.16816.F32.BF16 R28, R56.reuse, R20, RZ ;  /* 0x00000014381c723c */ /* 0x048fe600000418ff */
[----:B------:R-:W3:Y:S04]  /*4140*/  LDSM.16.M88.4 R36, [R216+0x1000] ;  /* 0x00100000d824783b */ /* 0x000ee80000000200 */
[----:B------:R-:W1:Y:S01]  /*4150*/  LDSM.16.M88.4 R240, [R217+0x2000] ;  /* 0x00200000d9f0783b */ /* 0x000e620000000200 */
[-C--:B------:R-:W-:Y:S03]  /*4160*/  HMMA.16816.F32.BF16 R24, R56, R22.reuse, RZ ;  /* 0x000000163818723c */ /* 0x080fe600000418ff */
[----:B------:R-:W1:Y:S04]  /*4170*/  LDSM.16.M88.4 R48, [R216+0x1400] ;  /* 0x00140000d830783b */ /* 0x000e680000000200 */
[----:B------:R-:W-:Y:S01]  /*4180*/  LDSM.16.M88.4 R196, [R215+0x2000] ;  /* 0x00200000d7c4783b */ /* 0x000fe20000000200 */
[----:B------:R-:W-:Y:S03]  /*4190*/  HMMA.16816.F32.BF16 R20, R200, R22, RZ ;  /* 0x00000016c814723c */ /* 0x000fe600000418ff */
[----:B------:R-:W-:Y:S04]  /*41a0*/  LDSM.16.M88.4 R208, [R216+0x1c00] ;  /* 0x001c0000d8d0783b */ /* 0x000fe80000000200 */
[----:B------:R-:W-:Y:S01]  /*41b0*/  LDSM.16.M88.4 R244, [R216+0x1800] ;  /* 0x00180000d8f4783b */ /* 0x000fe20000000200 */
[-C--:B----4-:R-:W-:Y:S03]  /*41c0*/  HMMA.16816.F32.BF16 R32, R40, R8.reuse, R32 ;  /* 0x000000082820723c */ /* 0x090fe60000041820 */
[----:B------:R-:W0:Y:S05]  /*41d0*/  LDGDEPBAR ;  /* 0x00000000000079af */ /* 0x000e2a0000000000 */
[C---:B-----5:R-:W-:Y:S08]  /*41e0*/  HMMA.16816.F32.BF16 R28, R180.reuse, R8, R28 ;  /* 0x00000008b41c723c */ /* 0x060ff0000004181c */
[-C--:B------:R-:W-:Y:S08]  /*41f0*/  HMMA.16816.F32.BF16 R24, R180, R10.reuse, R24 ;  /* 0x0000000ab418723c */ /* 0x080ff00000041818 */
[----:B------:R-:W-:Y:S08]  /*4200*/  HMMA.16816.F32.BF16 R20, R40, R10, R20 ;  /* 0x0000000a2814723c */ /* 0x000ff00000041814 */
[C---:B-1----:R-:W-:Y:S08]  /*4210*/  HMMA.16816.F32.BF16 R12, R56.reuse, R4, RZ ;  /* 0x00000004380c723c */ /* 0x042ff000000418ff */
[C---:B------:R-:W-:Y:S08]  /*4220*/  HMMA.16816.F32.BF16 R8, R56.reuse, R6, RZ ;  /* 0x000000063808723c */ /* 0x040ff000000418ff */
[C---:B------:R-:W-:Y:S08]  /*4230*/  HMMA.16816.F32.BF16 R60, R56.reuse, R192, RZ ;  /* 0x000000c0383c723c */ /* 0x040ff000000418ff */
[C---:B------:R-:W-:Y:S08]  /*4240*/  HMMA.16816.F32.BF16 R176, R56.reuse, R64, RZ ;  /* 0x0000004038b0723c */ /* 0x040ff000000418ff */
[C---:B------:R-:W-:Y:S08]  /*4250*/  HMMA.16816.F32.BF16 R172, R56.reuse, R66, RZ ;  /* 0x0000004238ac723c */ /* 0x040ff000000418ff */
[----:B------:R-:W-:Y:S08]  /*4260*/  HMMA.16816.F32.BF16 R56, R56, R194, RZ ;  /* 0x000000c23838723c */ /* 0x000ff000000418ff */
[C---:B------:R-:W-:Y:S08]  /*4270*/  HMMA.16816.F32.BF16 R16, R200.reuse, R4, RZ ;  /* 0x00000004c810723c */ /* 0x040ff000000418ff */
[----:B------:R-:W-:Y:S08]  /*4280*/  HMMA.16816.F32.BF16 R4, R200, R6, RZ ;  /* 0x00000006c804723c */ /* 0x000ff000000418ff */
[C---:B------:R-:W-:Y:S08]  /*4290*/  HMMA.16816.F32.BF16 R12, R180.reuse, R184, R12 ;  /* 0x000000b8b40c723c */ /* 0x040ff0000004180c */
[C---:B------:R-:W-:Y:S08]  /*42a0*/  HMMA.16816.F32.BF16 R8, R180.reuse, R186, R8 ;  /* 0x000000bab408723c */ /* 0x040ff00000041808 */
[C---:B------:R-:W-:Y:S08]  /*42b0*/  HMMA.16816.F32.BF16 R60, R180.reuse, R52, R60 ;  /* 0x00000034b43c723c */ /* 0x040ff0000004183c */
[C---:B--2---:R-:W-:Y:S08]  /*42c0*/  HMMA.16816.F32.BF16 R176, R180.reuse, R188, R176 ;  /* 0x000000bcb4b0723c */ /* 0x044ff000000418b0 */
[C---:B------:R-:W-:Y:S08]  /*42d0*/  HMMA.16816.F32.BF16 R172, R180.reuse, R190, R172 ;  /* 0x000000beb4ac723c */ /* 0x040ff000000418ac */
[----:B------:R-:W-:Y:S08]  /*42e0*/  HMMA.16816.F32.BF16 R56, R180, R54, R56 ;  /* 0x00000036b438723c */ /* 0x000ff00000041838 */
[C---:B------:R-:W-:Y:S08]  /*42f0*/  HMMA.16816.F32.BF16 R180, R200.reuse, R64, RZ ;  /* 0x00000040c8b4723c */ /* 0x040ff000000418ff */
[C---:B------:R-:W-:Y:S08]  /*4300*/  HMMA.16816.F32.BF16 R204, R200.reuse, R192, RZ ;  /* 0x000000c0c8cc723c */ /* 0x040ff000000418ff */
[C---:B------:R-:W-:Y:S08]  /*4310*/  HMMA.16816.F32.BF16 R64, R200.reuse, R66, RZ ;  /* 0x00000042c840723c */ /* 0x040ff000000418ff */
[----:B------:R-:W-:Y:S01]  /*4320*/  HMMA.16816.F32.BF16 R200, R200, R194, RZ ;  /* 0x000000c2c8c8723c */ /* 0x000fe200000418ff */
[----:B------:R-:W-:Y:S07]  /*4330*/  LDSM.16.M88.4 R192, [R215+0x3000] ;  /* 0x00300000d7c0783b */ /* 0x000fee0000000200 */
[-C--:B---3--:R-:W-:Y:S08]  /*4340*/  HMMA.16816.F32.BF16 R28, R44, R36.reuse, R28 ;  /* 0x000000242c1c723c */ /* 0x088ff0000004181c */
[----:B------:R-:W-:Y:S08]  /*4350*/  HMMA.16816.F32.BF16 R32, R240, R36, R32 ;  /* 0x00000024f020723c */ /* 0x000ff00000041820 */
[-C--:B------:R-:W-:Y:S08]  /*4360*/  HMMA.16816.F32.BF16 R24, R44, R38.reuse, R24 ;  /* 0x000000262c18723c */ /* 0x080ff00000041818 */
[----:B------:R-:W-:Y:S01]  /*4370*/  HMMA.16816.F32.BF16 R20, R240, R38, R20 ;  /* 0x00000026f014723c */ /* 0x000fe20000041814 */
[----:B------:R-:W1:Y:S07]  /*4380*/  LDSM.16.M88.4 R36, [R214+0x1000] ;  /* 0x00100000d624783b */ /* 0x000e6e0000000200 */
[C---:B------:R-:W-:Y:S08]  /*4390*/  HMMA.16816.F32.BF16 R16, R40.reuse, R184, R16 ;  /* 0x000000b82810723c */ /* 0x040ff00000041810 */
[----:B------:R-:W-:Y:S01]  /*43a0*/  HMMA.16816.F32.BF16 R4, R40, R186, R4 ;  /* 0x000000ba2804723c */ /* 0x000fe20000041804 */
[----:B------:R-:W2:Y:S07]  /*43b0*/  LDSM.16.M88.4 R184, [R214+0x1400] ;  /* 0x00140000d6b8783b */ /* 0x000eae0000000200 */
[-C--:B------:R-:W-:Y:S08]  /*43c0*/  HMMA.16816.F32.BF16 R12, R44, R48.reuse, R12 ;  /* 0x000000302c0c723c */ /* 0x080ff0000004180c */
[----:B------:R-:W-:Y:S08]  /*43d0*/  HMMA.16816.F32.BF16 R16, R240, R48, R16 ;  /* 0x00000030f010723c */ /* 0x000ff00000041810 */
[-C--:B------:R-:W-:Y:S08]  /*43e0*/  HMMA.16816.F32.BF16 R8, R44, R50.reuse, R8 ;  /* 0x000000322c08723c */ /* 0x080ff00000041808 */
[----:B------:R-:W-:Y:S01]  /*43f0*/  HMMA.16816.F32.BF16 R4, R240, R50, R4 ;  /* 0x00000032f004723c */ /* 0x000fe20000041804 */
[----:B------:R-:W-:Y:S07]  /*4400*/  LDSM.16.M88.4 R48, [R217+0x5000] ;  /* 0x00500000d930783b */ /* 0x000fee0000000200 */
[C---:B------:R-:W-:Y:S08]  /*4410*/  HMMA.16816.F32.BF16 R204, R40.reuse, R52, R204 ;  /* 0x0000003428cc723c */ /* 0x040ff000000418cc */
[----:B------:R-:W-:Y:S01]  /*4420*/  HMMA.16816.F32.BF16 R200, R40, R54, R200 ;  /* 0x0000003628c8723c */ /* 0x000fe200000418c8 */
[----:B------:R-:W-:Y:S07]  /*4430*/  LDSM.16.M88.4 R52, [R217+0x4000] ;  /* 0x00400000d934783b */ /* 0x000fee0000000200 */
[-C--:B-1----:R-:W-:Y:S08]  /*4440*/  HMMA.16816.F32.BF16 R28, R192, R36.reuse, R28 ;  /* 0x00000024c01c723c */ /* 0x082ff0000004181c */
[----:B------:R-:W-:Y:S08]  /*4450*/  HMMA.16816.F32.BF16 R32, R196, R36, R32 ;  /* 0x00000024c420723c */ /* 0x000ff00000041820 */
[-C--:B------:R-:W-:Y:S08]  /*4460*/  HMMA.16816.F32.BF16 R24, R192, R38.reuse, R24 ;  /* 0x00000026c018723c */ /* 0x080ff00000041818 */
[----:B------:R-:W-:Y:S01]  /*4470*/  HMMA.16816.F32.BF16 R20, R196, R38, R20 ;  /* 0x00000026c414723c */ /* 0x000fe20000041814 */
[----:B------:R-:W1:Y:S07]  /*4480*/  LDSM.16.M88.4 R36, [R216+0x2400] ;  /* 0x00240000d824783b */ /* 0x000e6e0000000200 */
[C---:B------:R-:W-:Y:S08]  /*4490*/  HMMA.16816.F32.BF16 R180, R40.reuse, R188, R180 ;  /* 0x000000bc28b4723c */ /* 0x040ff000000418b4 */
[----:B------:R-:W-:Y:S01]  /*44a0*/  HMMA.16816.F32.BF16 R64, R40, R190, R64 ;  /* 0x000000be2840723c */ /* 0x000fe20000041840 */
[----:B------:R-:W3:Y:S04]  /*44b0*/  LDSM.16.M88.4 R40, [R216+0x2000] ;  /* 0x00200000d828783b */ /* 0x000ee80000000200 */
[----:B------:R-:W-:Y:S03]  /*44c0*/  LDSM.16.M88.4 R188, [R214+0x1800] ;  /* 0x00180000d6bc783b */ /* 0x000fe60000000200 */
[-C--:B--2---:R-:W-:Y:S08]  /*44d0*/  HMMA.16816.F32.BF16 R16, R196, R184.reuse, R16 ;  /* 0x000000b8c410723c */ /* 0x084ff00000041810 */
[C---:B------:R-:W-:Y:S08]  /*44e0*/  HMMA.16816.F32.BF16 R12, R192.reuse, R184, R12 ;  /* 0x000000b8c00c723c */ /* 0x040ff0000004180c */
[-C--:B------:R-:W-:Y:S08]  /*44f0*/  HMMA.16816.F32.BF16 R8, R192, R186.reuse, R8 ;  /* 0x000000bac008723c */ /* 0x080ff00000041808 */
[----:B------:R-:W-:Y:S01]  /*4500*/  HMMA.16816.F32.BF16 R4, R196, R186, R4 ;  /* 0x000000bac404723c */ /* 0x000fe20000041804 */
[----:B------:R-:W-:Y:S07]  /*4510*/  LDSM.16.M88.4 R184, [R214+0x1c00] ;  /* 0x001c0000d6b8783b */ /* 0x000fee0000000200 */
[C---:B------:R-:W-:Y:S08]  /*4520*/  HMMA.16816.F32.BF16 R60, R44.reuse, R208, R60 ;  /* 0x000000d02c3c723c */ /* 0x040ff0000004183c */
[C---:B------:R-:W-:Y:S08]  /*4530*/  HMMA.16816.F32.BF16 R176, R44.reuse, R244, R176 ;  /* 0x000000f42cb0723c */ /* 0x040ff000000418b0 */
[C---:B------:R-:W-:Y:S08]  /*4540*/  HMMA.16816.F32.BF16 R172, R44.reuse, R246, R172 ;  /* 0x000000f62cac723c */ /* 0x040ff000000418ac */
[----:B------:R-:W-:Y:S01]  /*4550*/  HMMA.16816.F32.BF16 R56, R44, R210, R56 ;  /* 0x000000d22c38723c */ /* 0x000fe20000041838 */
[----:B------:R-:W-:Y:S07]  /*4560*/  LDSM.16.M88.4 R44, [R215+0x4000] ;  /* 0x00400000d72c783b */ /* 0x000fee0000000200 */
[-C--:B-1----:R-:W-:Y:S08]  /*4570*/  HMMA.16816.F32.BF16 R16, R52, R36.reuse, R16 ;  /* 0x000000243410723c */ /* 0x082ff00000041810 */
[C---:B------:R-:W-:Y:S08]  /*4580*/  HMMA.16816.F32.BF16 R12, R48.reuse, R36, R12 ;  /* 0x00000024300c723c */ /* 0x040ff0000004180c */
[-C--:B------:R-:W-:Y:S08]  /*4590*/  HMMA.16816.F32.BF16 R8, R48, R38.reuse, R8 ;  /* 0x000000263008723c */ /* 0x080ff00000041808 */
[----:B------:R-:W-:Y:S01]  /*45a0*/  HMMA.16816.F32.BF16 R4, R52, R38, R4 ;  /* 0x000000263404723c */ /* 0x000fe20000041804 */
[----:B------:R-:W1:Y:S07]  /*45b0*/  LDSM.16.M88.4 R36, [R214+0x2000] ;  /* 0x00200000d624783b */ /* 0x000e6e0000000200 */
[-C--:B---3--:R-:W-:Y:S08]  /*45c0*/  HMMA.16816.F32.BF16 R28, R48, R40.reuse, R28 ;  /* 0x00000028301c723c */ /* 0x088ff0000004181c */
[----:B------:R-:W-:Y:S08]  /*45d0*/  HMMA.16816.F32.BF16 R32, R52, R40, R32 ;  /* 0x000000283420723c */ /* 0x000ff00000041820 */
[-C--:B------:R-:W-:Y:S08]  /*45e0*/  HMMA.16816.F32.BF16 R24, R48, R42.reuse, R24 ;  /* 0x0000002a3018723c */ /* 0x080ff00000041818 */
[----:B------:R-:W-:Y:S01]  /*45f0*/  HMMA.16816.F32.BF16 R20, R52, R42, R20 ;  /* 0x0000002a3414723c */ /* 0x000fe20000041814 */
[----:B------:R-:W2:Y:S07]  /*4600*/  LDSM.16.M88.4 R40, [R215+0x5000] ;  /* 0x00500000d728783b */ /* 0x000eae0000000200 */
[----:B------:R-:W-:Y:S08]  /*4610*/  HMMA.16816.F32.BF16 R180, R240, R244, R180 ;  /* 0x000000f4f0b4723c */ /* 0x000ff000000418b4 */
[----:B-1----:R-:W-:Y:S08]  /*4620*/  HMMA.16816.F32.BF16 R32, R44, R36, R32 ;  /* 0x000000242c20723c */ /* 0x002ff00000041820 */
[----:B------:R-:W-:Y:S08]  /*4630*/  HMMA.16816.F32.BF16 R64, R240, R246, R64 ;  /* 0x000000f6f040723c */ /* 0x000ff00000041840 */
[----:B------:R-:W-:Y:S08]  /*4640*/  HMMA.16816.F32.BF16 R20, R44, R38, R20 ;  /* 0x000000262c14723c */ /* 0x000ff00000041814 */
[----:B------:R-:W-:Y:S01]  /*4650*/  FSEL R252, R32, -INF , !P6 ;  /* 0xff80000020fc7808 */ /* 0x000fe20007000000 */
[----:B--2---:R-:W-:Y:S01]  /*4660*/  HMMA.16816.F32.BF16 R28, R40, R36, R28 ;  /* 0x00000024281c723c */ /* 0x004fe2000004181c */
[----:B------:R-:W-:-:S06]  /*4670*/  FSEL R250, R34, -INF , !P2 ;  /* 0xff80000022fa7808 */ /* 0x000fcc0005000000 */
[C---:B------:R-:W-:Y:S01]  /*4680*/  IADD3 R37, R2.reuse, 0x1, RZ ;  /* 0x0000000102257810 */ /* 0x040fe20007ffe0ff */
[----:B------:R-:W-:Y:S01]  /*4690*/  HMMA.16816.F32.BF16 R24, R40, R38, R24 ;  /* 0x000000262818723c */ /* 0x000fe20000041818 */
[----:B------:R-:W-:Y:S02]  /*46a0*/  IADD3 R36, R2, 0x8, RZ ;  /* 0x0000000802247810 */ /* 0x000fe40007ffe0ff */
[C---:B------:R-:W-:Y:S02]  /*46b0*/  ISETP.GE.AND P0, PT, R37.reuse, R234, PT ;  /* 0x000000ea2500720c */ /* 0x040fe40003f06270 */
[----:B------:R-:W-:Y:S02]  /*46c0*/  ISETP.GE.AND P1, PT, R37, R233, PT ;  /* 0x000000e92500720c */ /* 0x000fe40003f26270 */
[----:B------:R-:W-:Y:S01]  /*46d0*/  FSEL R247, R33, -INF , !P0 ;  /* 0xff80000021f77808 */ /* 0x000fe20004000000 */
[----:B------:R-:W-:Y:S01]  /*46e0*/  HMMA.16816.F32.BF16 R176, R192, R188, R176 ;  /* 0x000000bcc0b0723c */ /* 0x000fe200000418b0 */
[----:B------:R-:W-:-:S02]  /*46f0*/  ISETP.GE.AND P5, PT, R37, R232, PT ;  /* 0x000000e82500720c */ /* 0x000fc40003fa6270 */
[----:B------:R-:W-:Y:S02]  /*4700*/  ISETP.GE.AND P3, PT, R37, R169, PT ;  /* 0x000000a92500720c */ /* 0x000fe40003f66270 */
[C---:B------:R-:W-:Y:S02]  /*4710*/  ISETP.GE.AND P4, PT, R36.reuse, R234, PT ;  /* 0x000000ea2400720c */ /* 0x040fe40003f86270 */
[C---:B------:R-:W-:Y:S01]  /*4720*/  ISETP.GE.AND P6, PT, R36.reuse, R233, PT ;  /* 0x000000e92400720c */ /* 0x040fe20003fc6270 */
[----:B------:R-:W-:Y:S01]  /*4730*/  HMMA.16816.F32.BF16 R172, R192, R190, R172 ;  /* 0x000000bec0ac723c */ /* 0x000fe200000418ac */
[C---:B------:R-:W-:Y:S02]  /*4740*/  ISETP.GE.AND P0, PT, R36.reuse, R232, PT ;  /* 0x000000e82400720c */ /* 0x040fe40003f06270 */
[----:B------:R-:W-:Y:S02]  /*4750*/  ISETP.GE.AND P2, PT, R36, R169, PT ;  /* 0x000000a92400720c */ /* 0x000fe40003f46270 */
[----:B------:R-:W1:Y:S01]  /*4760*/  LDSM.16.M88.4 R36, [R214+0x2400] ;  /* 0x00240000d624783b */ /* 0x000e620000000200 */
[----:B------:R-:W-:-:S02]  /*4770*/  FSEL R22, R22, -INF , !P6 ;  /* 0xff80000016167808 */ /* 0x000fc40007000000 */
[----:B------:R-:W-:Y:S01]  /*4780*/  HMMA.16816.F32.BF16 R180, R196, R188, R180 ;  /* 0x000000bcc4b4723c */ /* 0x000fe200000418b4 */
[----:B------:R-:W-:-:S07]  /*4790*/  FSEL R26, R26, -INF , !P2 ;  /* 0xff8000001a1a7808 */ /* 0x000fce0005000000 */
[----:B------:R-:W-:Y:S01]  /*47a0*/  HMMA.16816.F32.BF16 R64, R196, R190, R64 ;  /* 0x000000bec440723c */ /* 0x000fe20000041840 */
[----:B------:R-:W2:Y:S07]  /*47b0*/  LDSM.16.M88.4 R188, [R216+0x2800] ;  /* 0x00280000d8bc783b */ /* 0x000eae0000000200 */
[C---:B------:R-:W-:Y:S08]  /*47c0*/  HMMA.16816.F32.BF16 R204, R240.reuse, R208, R204 ;  /* 0x000000d0f0cc723c */ /* 0x040ff000000418cc */
[----:B------:R-:W-:Y:S08]  /*47d0*/  HMMA.16816.F32.BF16 R200, R240, R210, R200 ;  /* 0x000000d2f0c8723c */ /* 0x000ff000000418c8 */
[C---:B------:R-:W-:Y:S08]  /*47e0*/  HMMA.16816.F32.BF16 R60, R192.reuse, R184, R60 ;  /* 0x000000b8c03c723c */ /* 0x040ff0000004183c */
[----:B------:R-:W-:Y:S01]  /*47f0*/  HMMA.16816.F32.BF16 R56, R192, R186, R56 ;  /* 0x000000bac038723c */ /* 0x000fe20000041838 */
[----:B------:R-:W3:Y:S07]  /*4800*/  LDSM.16.M88.4 R192, [R216+0x2c00] ;  /* 0x002c0000d8c0783b */ /* 0x000eee0000000200 */
[C---:B------:R-:W-:Y:S08]  /*4810*/  HMMA.16816.F32.BF16 R204, R196.reuse, R184, R204 ;  /* 0x000000b8c4cc723c */ /* 0x040ff000000418cc */
[----:B------:R-:W-:Y:S08]  /*4820*/  HMMA.16816.F32.BF16 R200, R196, R186, R200 ;  /* 0x000000bac4c8723c */ /* 0x000ff000000418c8 */
[----:B-1----:R-:W-:Y:S08]  /*4830*/  HMMA.16816.F32.BF16 R16, R44, R36, R16 ;  /* 0x000000242c10723c */ /* 0x002ff00000041810 */
[-C--:B--2---:R-:W-:Y:S08]  /*4840*/  HMMA.16816.F32.BF16 R176, R48, R188.reuse, R176 ;  /* 0x000000bc30b0723c */ /* 0x084ff000000418b0 */
[----:B------:R-:W-:Y:S07]  /*4850*/  HMMA.16816.F32.BF16 R180, R52, R188, R180 ;  /* 0x000000bc34b4723c */ /* 0x000fee00000418b4 */
[----:B------:R-:W-:Y:S01]  /*4860*/  FSEL R188, R35, -INF , !P1 ;  /* 0xff80000023bc7808 */ /* 0x000fe20004800000 */
[----:B------:R-:W-:Y:S01]  /*4870*/  HMMA.16816.F32.BF16 R12, R40, R36, R12 ;  /* 0x00000024280c723c */ /* 0x000fe2000004180c */
[----:B------:R-:W-:Y:S01]  /*4880*/  ISETP.GE.AND P1, PT, R2, R232, PT ;  /* 0x000000e80200720c */ /* 0x000fe20003f26270 */
[----:B------:R-:W1:Y:S03]  /*4890*/  LDSM.16.M88.4 R32, [R214+0x2800] ;  /* 0x00280000d620783b */ /* 0x000e660000000200 */
[----:B------:R-:W-:-:S02]  /*48a0*/  FSEL R28, R28, -INF , !P1 ;  /* 0xff8000001c1c7808 */ /* 0x000fc40004800000 */
[C---:B------:R-:W-:Y:S01]  /*48b0*/  IADD3 R36, R2.reuse, 0x9, RZ ;  /* 0x0000000902247810 */ /* 0x040fe20007ffe0ff */
[C---:B------:R-:W-:Y:S01]  /*48c0*/  HMMA.16816.F32.BF16 R64, R52.reuse, R190, R64 ;  /* 0x000000be3440723c */ /* 0x040fe20000041840 */
[----:B------:R-:W-:Y:S02]  /*48d0*/  FSEL R37, R29, -INF , !P5 ;  /* 0xff8000001d257808 */ /* 0x000fe40006800000 */
[----:B------:R-:W-:Y:S02]  /*48e0*/  ISETP.GE.AND P1, PT, R2, R169, PT ;  /* 0x000000a90200720c */ /* 0x000fe40003f26270 */
[----:B------:R-:W-:Y:S02]  /*48f0*/  ISETP.GE.AND P5, PT, R36, R232, PT ;  /* 0x000000e82400720c */ /* 0x000fe40003fa6270 */
[----:B------:R-:W-:Y:S01]  /*4900*/  FSEL R29, R24, -INF , !P0 ;  /* 0xff800000181d7808 */ /* 0x000fe20004000000 */
[----:B---3--:R-:W-:Y:S01]  /*4910*/  HMMA.16816.F32.BF16 R204, R52, R192, R204 ;  /* 0x000000c034cc723c */ /* 0x008fe200000418cc */
[----:B------:R-:W-:-:S02]  /*4920*/  FSEL R25, R25, -INF , !P5 ;  /* 0xff80000019197808 */ /* 0x000fc40006800000 */
[----:B------:R-:W-:Y:S02]  /*4930*/  FSEL R30, R30, -INF , !P1 ;  /* 0xff8000001e1e7808 */ /* 0x000fe40004800000 */
[C---:B------:R-:W-:Y:S02]  /*4940*/  ISETP.GE.AND P0, PT, R36.reuse, R234, PT ;  /* 0x000000ea2400720c */ /* 0x040fe40003f06270 */
[C---:B------:R-:W-:Y:S01]  /*4950*/  ISETP.GE.AND P5, PT, R36.reuse, R233, PT ;  /* 0x000000e92400720c */ /* 0x040fe20003fa6270 */
[----:B------:R-:W-:Y:S01]  /*4960*/  HMMA.16816.F32.BF16 R200, R52, R194, R200 ;  /* 0x000000c234c8723c */ /* 0x000fe200000418c8 */
[----:B------:R-:W-:Y:S02]  /*4970*/  ISETP.GE.AND P1, PT, R36, R169, PT ;  /* 0x000000a92400720c */ /* 0x000fe40003f26270 */
[----:B------:R-:W-:Y:S02]  /*4980*/  IADD3 R36, R2, 0x10, RZ ;  /* 0x0000001002247810 */ /* 0x000fe40007ffe0ff */
[----:B------:R-:W-:-:S02]  /*4990*/  FSEL R24, R31, -INF , !P3 ;  /* 0xff8000001f187808 */ /* 0x000fc40005800000 */
[----:B------:R-:W-:Y:S01]  /*49a0*/  ISETP.GE.AND P3, PT, R36, R234, PT ;  /* 0x000000ea2400720c */ /* 0x000fe20003f66270 */
[C---:B------:R-:W-:Y:S01]  /*49b0*/  HMMA.16816.F32.BF16 R60, R48.reuse, R192, R60 ;  /* 0x000000c0303c723c */ /* 0x040fe2000004183c */
[----:B------:R-:W-:Y:S02]  /*49c0*/  FSEL R55, R21, -INF , !P0 ;  /* 0xff80000015377808 */ /* 0x000fe40004000000 */
[----:B------:R-:W-:Y:S02]  /*49d0*/  IADD3 R21, R2, 0x11, RZ ;  /* 0x0000001102157810 */ /* 0x000fe40007ffe0ff */
[----:B------:R-:W-:Y:S02]  /*49e0*/  FSEL R53, R20, -INF , !P4 ;  /* 0xff80000014357808 */ /* 0x000fe40006000000 */
[----:B------:R-:W-:Y:S01]  /*49f0*/  FSEL R20, R27, -INF , !P1 ;  /* 0xff8000001b147808 */ /* 0x000fe20004800000 */
[----:B------:R-:W-:Y:S01]  /*4a00*/  HMMA.16816.F32.BF16 R172, R48, R190, R172 ;  /* 0x000000be30ac723c */ /* 0x000fe200000418ac */
[----:B------:R-:W-:-:S02]  /*4a10*/  FSEL R193, R16, -INF , !P3 ;  /* 0xff80000010c17808 */ /* 0x000fc40005800000 */
[CC--:B------:R-:W-:Y:S02]  /*4a20*/  ISETP.GE.AND P4, PT, R36.reuse, R233.reuse, PT ;  /* 0x000000e92400720c */ /* 0x0c0fe40003f86270 */
[----:B------:R-:W-:Y:S02]  /*4a30*/  ISETP.GE.AND P0, PT, R36, R232, PT ;  /* 0x000000e82400720c */ /* 0x000fe40003f06270 */
[C---:B------:R-:W-:Y:S01]  /*4a40*/  ISETP.GE.AND P6, PT, R21.reuse, R234, PT ;  /* 0x000000ea1500720c */ /* 0x040fe20003fc6270 */
[----:B------:R-:W-:Y:S01]  /*4a50*/  HMMA.16816.F32.BF16 R8, R40, R38, R8 ;  /* 0x000000262808723c */ /* 0x000fe20000041808 */
[----:B------:R-:W-:Y:S02]  /*4a60*/  ISETP.GE.AND P1, PT, R21, R233, PT ;  /* 0x000000e91500720c */ /* 0x000fe40003f26270 */
[----:B------:R-:W-:Y:S02]  /*4a70*/  IADD3 R16, R2, 0x18, RZ ;  /* 0x0000001802107810 */ /* 0x000fe40007ffe0ff */
[----:B------:R-:W-:-:S02]  /*4a80*/  FSEL R243, R17, -INF , !P6 ;  /* 0xff80000011f37808 */ /* 0x000fc40007000000 */
[----:B------:R-:W-:Y:S01]  /*4a90*/  FSEL R240, R18, -INF , !P4 ;  /* 0xff80000012f07808 */ /* 0x000fe20006000000 */
[C---:B------:R-:W-:Y:S01]  /*4aa0*/  HMMA.16816.F32.BF16 R4, R44.reuse, R38, R4 ;  /* 0x000000262c04723c */ /* 0x040fe20000041804 */
[----:B------:R-:W-:Y:S02]  /*4ab0*/  FSEL R238, R19, -INF , !P1 ;  /* 0xff80000013ee7808 */ /* 0x000fe40004800000 */
[----:B------:R-:W-:Y:S02]  /*4ac0*/  FSEL R245, R12, -INF , !P0 ;  /* 0xff8000000cf57808 */ /* 0x000fe40004000000 */
[C---:B------:R-:W-:Y:S02]  /*4ad0*/  ISETP.GE.AND P4, PT, R16.reuse, R234, PT ;  /* 0x000000ea1000720c */ /* 0x040fe40003f86270 */
[C---:B------:R-:W-:Y:S01]  /*4ae0*/  ISETP.GE.AND P6, PT, R16.reuse, R233, PT ;  /* 0x000000e91000720c */ /* 0x040fe20003fc6270 */
[----:B-1----:R-:W-:Y:S01]  /*4af0*/  HMMA.16816.F32.BF16 R180, R44, R32, R180 ;  /* 0x000000202cb4723c */ /* 0x002fe200000418b4 */
[----:B------:R-:W-:-:S02]  /*4b00*/  ISETP.GE.AND P1, PT, R16, R232, PT ;  /* 0x000000e81000720c */ /* 0x000fc40003f26270 */
[----:B------:R-:W-:Y:S02]  /*4b10*/  ISETP.GE.AND P0, PT, R16, R169, PT ;  /* 0x000000a91000720c */ /* 0x000fe40003f06270 */
[----:B------:R-:W1:Y:S01]  /*4b20*/  LDSM.16.M88.4 R16, [R214+0x2c00] ;  /* 0x002c0000d610783b */ /* 0x000e620000000200 */
[----:B------:R-:W-:Y:S01]  /*4b30*/  FSEL R23, R23, -INF , !P5 ;  /* 0xff80000017177808 */ /* 0x000fe20006800000 */
[----:B------:R-:W-:-:S04]  /*4b40*/  DEPBAR.LE SB0, 0x0 ;  /* 0x000080000000791a */ /* 0x000fc80000000000 */
[----:B------:R-:W-:Y:S01]  /*4b50*/  HMMA.16816.F32.BF16 R176, R40, R32, R176 ;  /* 0x0000002028b0723c */ /* 0x000fe200000418b0 */
[CC--:B------:R-:W-:Y:S02]  /*4b60*/  ISETP.GE.AND P5, PT, R21.reuse, R232.reuse, PT ;  /* 0x000000e81500720c */ /* 0x0c0fe40003fa6270 */
[-C--:B------:R-:W-:Y:S02]  /*4b70*/  ISETP.GE.AND P3, PT, R21, R169.reuse, PT ;  /* 0x000000a91500720c */ /* 0x080fe40003f66270 */
[----:B------:R-:W-:Y:S02]  /*4b80*/  IADD3 R21, R2, 0x19, RZ ;  /* 0x0000001902157810 */ /* 0x000fe40007ffe0ff */
[----:B------:R-:W-:Y:S01]  /*4b90*/  FSEL R187, R13, -INF , !P5 ;  /* 0xff8000000dbb7808 */ /* 0x000fe20006800000 */
[----:B------:R-:W-:Y:S01]  /*4ba0*/  HMMA.16816.F32.BF16 R56, R48, R194, R56 ;  /* 0x000000c23038723c */ /* 0x000fe20000041838 */
[----:B------:R-:W-:Y:S02]  /*4bb0*/  ISETP.GE.AND P2, PT, R36, R169, PT ;  /* 0x000000a92400720c */ /* 0x000fe40003f46270 */
[----:B------:R-:W-:-:S02]  /*4bc0*/  ISETP.GE.AND P5, PT, R21, R232, PT ;  /* 0x000000e81500720c */ /* 0x000fc40003fa6270 */
[----:B------:R-:W-:Y:S02]  /*4bd0*/  FSEL R191, R8, -INF , !P1 ;  /* 0xff80000008bf7808 */ /* 0x000fe40004800000 */
[----:B------:R-:W-:Y:S01]  /*4be0*/  IADD3 R8, R2, 0x20, RZ ;  /* 0x0000002002087810 */ /* 0x000fe20007ffe0ff */
[-C--:B------:R-:W-:Y:S01]  /*4bf0*/  HMMA.16816.F32.BF16 R172, R40, R34.reuse, R172 ;  /* 0x0000002228ac723c */ /* 0x080fe200000418ac */
[----:B------:R-:W-:Y:S02]  /*4c00*/  FSEL R189, R9, -INF , !P5 ;  /* 0xff80000009bd7808 */ /* 0x000fe40006800000 */
[----:B------:R-:W-:Y:S02]  /*4c10*/  FSEL R190, R14, -INF , !P2 ;  /* 0xff8000000ebe7808 */ /* 0x000fe40005000000 */
[----:B------:R-:W-:Y:S02]  /*4c20*/  FSEL R192, R15, -INF , !P3 ;  /* 0xff8000000fc07808 */ /* 0x000fe40005800000 */
[C---:B------:R-:W-:Y:S01]  /*4c30*/  ISETP.GE.AND P1, PT, R21.reuse, R234, PT ;  /* 0x000000ea1500720c */ /* 0x040fe20003f26270 */
[----:B------:R-:W-:Y:S01]  /*4c40*/  HMMA.16816.F32.BF16 R64, R44, R34, R64 ;  /* 0x000000222c40723c */ /* 0x000fe20000041840 */
[----:B------:R-:W-:-:S02]  /*4c50*/  ISETP.GE.AND P5, PT, R21, R233, PT ;  /* 0x000000e91500720c */ /* 0x000fc40003fa6270 */
[----:B------:R-:W-:Y:S02]  /*4c60*/  ISETP.GE.AND P2, PT, R21, R169, PT ;  /* 0x000000a91500720c */ /* 0x000fe40003f46270 */
[----:B------:R-:W-:Y:S02]  /*4c70*/  FSEL R241, R4, -INF , !P4 ;  /* 0xff80000004f17808 */ /* 0x000fe40006000000 */
[----:B------:R-:W-:Y:S02]  /*4c80*/  ISETP.GE.AND P3, PT, R8, R234, PT ;  /* 0x000000ea0800720c */ /* 0x000fe40003f66270 */
[----:B------:R-:W-:Y:S01]  /*4c90*/  IADD3 R4, R2, 0x21, RZ ;  /* 0x0000002102047810 */ /* 0x000fe20007ffe0ff */
[----:B-1----:R-:W-:Y:S01]  /*4ca0*/  HMMA.16816.F32.BF16 R204, R44, R16, R204 ;  /* 0x000000102ccc723c */ /* 0x002fe200000418cc */
[----:B------:R-:W-:Y:S02]  /*4cb0*/  FSEL R211, R5, -INF , !P1 ;  /* 0xff80000005d37808 */ /* 0x000fe40004800000 */
[----:B------:R-:W-:-:S02]  /*4cc0*/  FSEL R194, R11, -INF , !P2 ;  /* 0xff8000000bc27808 */ /* 0x000fc40005000000 */
[----:B------:R-:W-:Y:S02]  /*4cd0*/  FSEL R244, R6, -INF , !P6 ;  /* 0xff80000006f47808 */ /* 0x000fe40007000000 */
[----:B------:R-:W-:Y:S01]  /*4ce0*/  FSEL R242, R7, -INF , !P5 ;  /* 0xff80000007f27808 */ /* 0x000fe20006800000 */
[C---:B------:R-:W-:Y:S01]  /*4cf0*/  HMMA.16816.F32.BF16 R60, R40.reuse, R16, R60 ;  /* 0x00000010283c723c */ /* 0x040fe2000004183c */
[----:B------:R-:W-:Y:S02]  /*4d00*/  FSEL R185, R180, -INF , !P3 ;  /* 0xff800000b4b97808 */ /* 0x000fe40005800000 */
[----:B------:R-:W-:Y:S02]  /*4d10*/  ISETP.GE.AND P1, PT, R8, R232, PT ;  /* 0x000000e80800720c */ /* 0x000fe40003f26270 */
[C---:B------:R-:W-:Y:S02]  /*4d20*/  ISETP.GE.AND P6, PT, R4.reuse, R234, PT ;  /* 0x000000ea0400720c */ /* 0x040fe40003fc6270 */
[C---:B------:R-:W-:Y:S01]  /*4d30*/  ISETP.GE.AND P2, PT, R4.reuse, R233, PT ;  /* 0x000000e90400720c */ /* 0x040fe20003f46270 */
[----:B------:R-:W-:Y:S01]  /*4d40*/  HMMA.16816.F32.BF16 R40, R40, R18, R56 ;  /* 0x000000122828723c */ /* 0x000fe20000041838 */
[----:B------:R-:W-:-:S02]  /*4d50*/  ISETP.GE.AND P5, PT, R4, R232, PT ;  /* 0x000000e80400720c */ /* 0x000fc40003fa6270 */
[----:B------:R-:W-:Y:S02]  /*4d60*/  ISETP.GE.AND P3, PT, R4, R169, PT ;  /* 0x000000a90400720c */ /* 0x000fe40003f66270 */
[C---:B------:R-:W-:Y:S02]  /*4d70*/  IADD3 R5, R2.reuse, 0x28, RZ ;  /* 0x0000002802057810 */ /* 0x040fe40007ffe0ff */
[----:B------:R-:W-:Y:S01]  /*4d80*/  IADD3 R4, R2, 0x29, RZ ;  /* 0x0000002902047810 */ /* 0x000fe20007ffe0ff */
[----:B------:R-:W-:Y:S01]  /*4d90*/  HMMA.16816.F32.BF16 R200, R44, R18, R200 ;  /* 0x000000122cc8723c */ /* 0x000fe200000418c8 */
[----:B------:R-:W-:Y:S02]  /*4da0*/  FSEL R180, R183, -INF , !P2 ;  /* 0xff800000b7b47808 */ /* 0x000fe40005000000 */
[----:B------:R-:W-:Y:S02]  /*4db0*/  FSEL R199, R176, -INF , !P1 ;  /* 0xff800000b0c77808 */ /* 0x000fe40004800000 */
[----:B------:R-:W-:-:S02]  /*4dc0*/  ISETP.GE.AND P2, PT, R5, R232, PT ;  /* 0x000000e80500720c */ /* 0x000fc40003f46270 */
[----:B------:R-:W-:Y:S02]  /*4dd0*/  ISETP.GE.AND P1, PT, R4, R232, PT ;  /* 0x000000e80400720c */ /* 0x000fe40003f26270 */
[----:B------:R-:W-:Y:S02]  /*4de0*/  FSEL R246, R10, -INF , !P0 ;  /* 0xff8000000af67808 */ /* 0x000fe40004000000 */
[----:B------:R-:W-:Y:S02]  /*4df0*/  ISETP.GE.AND P0, PT, R8, R169, PT ;  /* 0x000000a90800720c */ /* 0x000fe40003f06270 */
[----:B------:R-:W-:Y:S02]  /*4e00*/  FSEL R197, R172, -INF , !P2 ;  /* 0xff800000acc57808 */ /* 0x000fe40005000000 */
[----:B------:R-:W-:Y:S02]  /*4e10*/  FSEL R195, R173, -INF , !P1 ;  /* 0xff800000adc37808 */ /* 0x000fe40004800000 */
[----:B------:R-:W-:-:S02]  /*4e20*/  ISETP.GE.AND P2, PT, R4, R234, PT ;  /* 0x000000ea0400720c */ /* 0x000fc40003f46270 */
[----:B------:R-:W-:Y:S02]  /*4e30*/  ISETP.GE.AND P1, PT, R4, R233, PT ;  /* 0x000000e90400720c */ /* 0x000fe40003f26270 */
[----:B------:R-:W-:Y:S02]  /*4e40*/  FSEL R198, R178, -INF , !P0 ;  /* 0xff800000b2c67808 */ /* 0x000fe40004000000 */
[----:B------:R-:W-:Y:S01]  /*4e50*/  IADD3 R6, R2, 0x31, RZ ;  /* 0x0000003102067810 */ /* 0x000fe20007ffe0ff */
[----:B------:R-:W-:Y:S01]  /*4e60*/  BAR.SYNC.DEFER_BLOCKING 0x0 ;  /* 0x0000000000007b1d */ /* 0x000fe20000010000 */
[----:B------:R-:W-:Y:S02]  /*4e70*/  ISETP.GE.AND P0, PT, R4, R169, PT ;  /* 0x000000a90400720c */ /* 0x000fe40003f06270 */
[----:B------:R-:W-:Y:S02]  /*4e80*/  FSEL R209, R177, -INF , !P5 ;  /* 0xff800000b1d17808 */ /* 0x000fe40006800000 */
[----:B------:R-:W-:-:S02]  /*4e90*/  IADD3 R7, R2, 0x30, RZ ;  /* 0x0000003002077810 */ /* 0x000fc40007ffe0ff */
[-C--:B------:R-:W-:Y:S02]  /*4ea0*/  ISETP.GE.AND P4, PT, R8, R233.reuse, PT ;  /* 0x000000e90800720c */ /* 0x080fe40003f86270 */
[----:B------:R-:W-:Y:S02]  /*4eb0*/  FSEL R177, R65, -INF , !P2 ;  /* 0xff80000041b17808 */ /* 0x000fe40005000000 */
[----:B------:R-:W-:Y:S02]  /*4ec0*/  FSEL R184, R67, -INF , !P1 ;  /* 0xff80000043b87808 */ /* 0x000fe40004800000 */
[C---:B------:R-:W-:Y:S02]  /*4ed0*/  ISETP.GE.AND P2, PT, R6.reuse, R234, PT ;  /* 0x000000ea0600720c */ /* 0x040fe40003f46270 */
[----:B------:R-:W-:Y:S02]  /*4ee0*/  ISETP.GE.AND P1, PT, R6, R233, PT ;  /* 0x000000e90600720c */ /* 0x000fe40003f26270 */
[----:B------:R-:W-:-:S02]  /*4ef0*/  FSEL R210, R175, -INF , !P0 ;  /* 0xff800000afd27808 */ /* 0x000fc40004000000 */
[-C--:B------:R-:W-:Y:S02]  /*4f00*/  ISETP.GE.AND P0, PT, R7, R233.reuse, PT ;  /* 0x000000e90700720c */ /* 0x080fe40003f06270 */
[----:B------:R-:W-:Y:S02]  /*4f10*/  FSEL R181, R181, -INF , !P6 ;  /* 0xff800000b5b57808 */ /* 0x000fe40007000000 */
[----:B------:R-:W-:Y:S02]  /*4f20*/  FSEL R182, R182, -INF , !P4 ;  /* 0xff800000b6b67808 */ /* 0x000fe40006000000 */
[C---:B------:R-:W-:Y:S02]  /*4f30*/  ISETP.GE.AND P6, PT, R5.reuse, R234, PT ;  /* 0x000000ea0500720c */ /* 0x040fe40003fc6270 */
[C---:B------:R-:W-:Y:S02]  /*4f40*/  ISETP.GE.AND P4, PT, R5.reuse, R233, PT ;  /* 0x000000e90500720c */ /* 0x040fe40003f86270 */
[----:B------:R-:W-:-:S02]  /*4f50*/  ISETP.GE.AND P5, PT, R5, R169, PT ;  /* 0x000000a90500720c */ /* 0x000fc40003fa6270 */
[----:B------:R-:W-:Y:S02]  /*4f60*/  FSEL R57, R205, -INF , !P2 ;  /* 0xff800000cd397808 */ /* 0x000fe40005000000 */
[----:B------:R-:W-:Y:S02]  /*4f70*/  FSEL R32, R207, -INF , !P1 ;  /* 0xff800000cf207808 */ /* 0x000fe40004800000 */
[C---:B------:R-:W-:Y:S02]  /*4f80*/  IADD3 R5, R2.reuse, 0x38, RZ ;  /* 0x0000003802057810 */ /* 0x040fe40007ffe0ff */
[----:B------:R-:W-:Y:S02]  /*4f90*/  IADD3 R4, R2, 0x39, RZ ;  /* 0x0000003902047810 */ /* 0x000fe40007ffe0ff */
[-C--:B------:R-:W-:Y:S02]  /*4fa0*/  ISETP.GE.AND P2, PT, R7, R232.reuse, PT ;  /* 0x000000e80700720c */ /* 0x080fe40003f46270 */
[----:B------:R-:W-:-:S02]  /*4fb0*/  ISETP.GE.AND P1, PT, R6, R232, PT ;  /* 0x000000e80600720c */ /* 0x000fc40003f26270 */
[----:B------:R-:W-:Y:S02]  /*4fc0*/  FSEL R2, R206, -INF , !P0 ;  /* 0xff800000ce027808 */ /* 0x000fe40004000000 */
[-C--:B------:R-:W-:Y:S02]  /*4fd0*/  ISETP.GE.AND P0, PT, R7, R169.reuse, PT ;  /* 0x000000a90700720c */ /* 0x080fe40003f06270 */
[----:B------:R-:W-:Y:S02]  /*4fe0*/  FSEL R176, R60, -INF , !P2 ;  /* 0xff8000003cb07808 */ /* 0x000fe40005000000 */
[----:B------:R-:W-:Y:S02]  /*4ff0*/  FSEL R175, R61, -INF , !P1 ;  /* 0xff8000003daf7808 */ /* 0x000fe40004800000 */
[----:B------:R-:W-:Y:S02]  /*5000*/  FSEL R208, R174, -INF , !P5 ;  /* 0xff800000aed07808 */ /* 0x000fe40006800000 */
[----:B------:R-:W-:-:S02]  /*5010*/  ISETP.GE.AND P2, PT, R6, R169, PT ;  /* 0x000000a90600720c */ /* 0x000fc40003f46270 */
[-C--:B------:R-:W-:Y:S02]  /*5020*/  ISETP.GE.AND P1, PT, R5, R232.reuse, PT ;  /* 0x000000e80500720c */ /* 0x080fe40003f26270 */
[----:B------:R-:W-:Y:S02]  /*5030*/  FSEL R174, R62, -INF , !P0 ;  /* 0xff8000003eae7808 */ /* 0x000fe40004000000 */
[----:B------:R-:W-:Y:S02]  /*5040*/  FSEL R196, R179, -INF , !P3 ;  /* 0xff800000b3c47808 */ /* 0x000fe40005800000 */
[----:B------:R-:W-:Y:S02]  /*5050*/  ISETP.GE.AND P0, PT, R4, R232, PT ;  /* 0x000000e80400720c */ /* 0x000fe40003f06270 */
[----:B------:R-:W-:Y:S02]  /*5060*/  FSEL R179, R64, -INF , !P6 ;  /* 0xff80000040b37808 */ /* 0x000fe40007000000 */
[----:B------:R-:W-:-:S02]  /*5070*/  FSEL R64, R63, -INF , !P2 ;  /* 0xff8000003f407808 */ /* 0x000fc40005000000 */
[----:B------:R-:W-:Y:S02]  /*5080*/  FSEL R173, R40, -INF , !P1 ;  /* 0xff80000028ad7808 */ /* 0x000fe40004800000 */
[-C--:B------:R-:W-:Y:S02]  /*5090*/  ISETP.GE.AND P2, PT, R5, R169.reuse, PT ;  /* 0x000000a90500720c */ /* 0x080fe40003f46270 */
[----:B------:R-:W-:Y:S02]  /*50a0*/  ISETP.GE.AND P1, PT, R4, R169, PT ;  /* 0x000000a90400720c */ /* 0x000fe40003f26270 */
[----:B------:R-:W-:Y:S02]  /*50b0*/  FSEL R169, R41, -INF , !P0 ;  /* 0xff80000029a97808 */ /* 0x000fe40004000000 */
[----:B------:R-:W-:Y:S02]  /*50c0*/  ISETP.NE.AND P0, PT, R164, 0x2, PT ;  /* 0x00000002a400780c */ /* 0x000fe40003f05270 */
[----:B------:R-:W-:-:S02]  /*50d0*/  ISETP.GE.AND P3, PT, R7, R234, PT ;  /* 0x000000ea0700720c */ /* 0x000fc40003f66270 */
[----:B------:R-:W-:Y:S02]  /*50e0*/  FSEL R186, R66, -INF , !P4 ;  /* 0xff80000042ba7808 */ /* 0x000fe40006000000 */
[----:B------:R-:W-:Y:S02]  /*50f0*/  FSEL R51, R204, -INF , !P3 ;  /* 0xff800000cc337808 */ /* 0x000fe40005800000 */
[CC--:B------:R-:W-:Y:S02]  /*5100*/  ISETP.GE.AND P6, PT, R5.reuse, R234.reuse, PT ;  /* 0x000000ea0500720c */ /* 0x0c0fe40003fc6270 */
[C---:B------:R-:W-:Y:S02]  /*5110*/  ISETP.GE.AND P5, PT, R4.reuse, R234, PT ;  /* 0x000000ea0400720c */ /* 0x040fe40003fa6270 */
[-C--:B------:R-:W-:Y:S02]  /*5120*/  ISETP.GE.AND P4, PT, R5, R233.reuse, PT ;  /* 0x000000e90500720c */ /* 0x080fe40003f86270 */
[----:B------:R-:W-:-:S02]  /*5130*/  ISETP.GE.AND P3, PT, R4, R233, PT ;  /* 0x000000e90400720c */ /* 0x000fc40003f66270 */
[----:B------:R-:W-:Y:S02]  /*5140*/  FSEL R172, R42, -INF , !P2 ;  /* 0xff8000002aac7808 */ /* 0x000fe40005000000 */
[----:B------:R-:W-:Y:S02]  /*5150*/  FSEL R62, R43, -INF , !P1 ;  /* 0xff8000002b3e7808 */ /* 0x000fe40004800000 */
[----:B------:R-:W-:Y:S02]  /*5160*/  FSEL R50, R200, -INF , !P6 ;  /* 0xff800000c8327808 */ /* 0x000fe40007000000 */
[----:B------:R-:W-:Y:S02]  /*5170*/  FSEL R49, R201, -INF , !P5 ;  /* 0xff800000c9317808 */ /* 0x000fe40006800000 */
[----:B------:R-:W-:Y:S02]  /*5180*/  FSEL R48, R202, -INF , !P4 ;  /* 0xff800000ca307808 */ /* 0x000fe40006000000 */
[----:B------:R-:W-:Y:S01]  /*5190*/  FSEL R47, R203, -INF , !P3 ;  /* 0xff800000cb2f7808 */ /* 0x000fe20005800000 */
[----:B------:R-:W-:Y:S05]  /*51a0*/  @!P0 BRA `(.L_x_3) ;  /* 0x0000016000008947 */ /* 0x000fea0003800000 */
[----:B------:R-:W-:-:S04]  /*51b0*/  IADD3 R5, R164, -0x3, RZ ;  /* 0xfffffffda4057810 */ /* 0x000fc80007ffe0ff */
[----:B------:R-:W-:Y:S01]  /*51c0*/  SHF.R.S32.HI R4, RZ, 0x1f, R5 ;  /* 0x0000001fff047819 */ /* 0x000fe20000011405 */
[----:B------:R-:W-:-:S04]  /*51d0*/  IMAD.WIDE.U32 R6, R5, c[0x0][0x198], RZ ;  /* 0x0000660005067a25 */ /* 0x000fc800078e00ff */
[----:B------:R-:W-:-:S04]  /*51e0*/  IMAD R4, R4, c[0x0][0x198], RZ ;  /* 0x0000660004047a24 */ /* 0x000fc800078e02ff */
[----:B------:R-:W-:Y:S01]  /*51f0*/  IMAD R4, R5, c[0x0][0x19c], R4 ;  /* 0x0000670005047a24 */ /* 0x000fe200078e0204 */
[----:B------:R-:W-:-:S03]  /*5200*/  LEA R5, P0, R6, R224, 0x6 ;  /* 0x000000e006057211 */ /* 0x000fc600078030ff */
[----:B------:R-:W-:Y:S01]  /*5210*/  IMAD.IADD R7, R7, 0x1, R4 ;  /* 0x0000000107077824 */ /* 0x000fe200078e0204 */
[----:B------:R-:W-:-:S04]  /*5220*/  LEA R8, P1, R5, c[0x0][0x168], 0x1 ;  /* 0x00005a0005087a11 */ /* 0x000fc800078208ff */
[----:B------:R-:W-:Y:S02]  /*5230*/  LEA.HI.X R4, R6, R227, R7, 0x6, P0 ;  /* 0x000000e306047211 */ /* 0x000fe400000f3407 */
[----:B------:R-:W-:Y:S02]  /*5240*/  IADD3 R6, P0, R219, R8, RZ ;  /* 0x00000008db067210 */ /* 0x000fe40007f1e0ff */
[----:B------:R-:W-:-:S05]  /*5250*/  LEA.HI.X R9, R5, c[0x0][0x16c], R4, 0x1, P1 ;  /* 0x00005b0005097a11 */ /* 0x000fca00008f0c04 */
[----:B------:R-:W-:Y:S01]  /*5260*/  IMAD.X R7, R218, 0x1, R9, P0 ;  /* 0x00000001da077824 */ /* 0x000fe200000e0609 */
        /* <DEDUP_REMOVED lines=10> */
.L_x_3:
[----:B------:R-:W-:Y:S01]  /*5310*/  FMNMX.FTZ R4, R166, R28, !PT ;  /* 0x0000001ca6047209 */ /* 0x000fe20007810000 */
[----:B------:R-:W-:Y:S01]  /*5320*/  LDSM.16.MT88.4 R16, [R213+0xa000] ;  /* 0x00a00000d510783b */ /* 0x000fe20000004200 */
[----:B-1----:R-:W-:-:S02]  /*5330*/  FMNMX.FTZ R9, R165, R30, !PT ;  /* 0x0000001ea5097209 */ /* 0x002fc40007810000 */
[----:B------:R-:W-:Y:S01]  /*5340*/  FMNMX.FTZ R4, R37, R4, !PT ;  /* 0x0000000425047209 */ /* 0x000fe20007810000 */
[----:B------:R-:W-:Y:S01]  /*5350*/  LDSM.16.MT88.4 R12, [R212+0xa000] ;  /* 0x00a00000d40c783b */ /* 0x000fe20000004200 */
[----:B------:R-:W-:Y:S02]  /*5360*/  FMNMX.FTZ R9, R24, R9, !PT ;  /* 0x0000000918097209 */ /* 0x000fe40007810000 */
[----:B------:R-:W-:Y:S02]  /*5370*/  FMNMX.FTZ R4, R29, R4, !PT ;  /* 0x000000041d047209 */ /* 0x000fe40007810000 */
[----:B------:R-:W-:Y:S02]  /*5380*/  FMNMX.FTZ R9, R26, R9, !PT ;  /* 0x000000091a097209 */ /* 0x000fe40007810000 */
[----:B------:R-:W-:Y:S02]  /*5390*/  FMNMX.FTZ R4, R25, R4, !PT ;  /* 0x0000000419047209 */ /* 0x000fe40007810000 */
[----:B------:R-:W-:-:S02]  /*53a0*/  FMNMX.FTZ R9, R20, R9, !PT ;  /* 0x0000000914097209 */ /* 0x000fc40007810000 */
[----:B------:R-:W-:Y:S02]  /*53b0*/  FMNMX.FTZ R4, R245, R4, !PT ;  /* 0x00000004f5047209 */ /* 0x000fe40007810000 */
        /* <DEDUP_REMOVED lines=23> */
[----:B------:R-:W-:Y:S01]  /*5530*/  FMNMX.FTZ R9, R172, R9, !PT ;  /* 0x00000009ac097209 */ /* 0x000fe20007810000 */
[----:B------:R-:W1:Y:S01]  /*5540*/  SHFL.BFLY PT, R7, R4, 0x2, 0x1f ;  /* 0x0c401f0004077f89 */ /* 0x000e6200000e0000 */
[----:B------:R-:W-:Y:S02]  /*5550*/  MOV R60, R22 ;  /* 0x00000016003c7202 */ /* 0x000fe40000000f00 */
[----:B------:R-:W-:Y:S02]  /*5560*/  FMNMX.FTZ R6, R247, R6, !PT ;  /* 0x00000006f7067209 */ /* 0x000fe40007810000 */
[----:B------:R-:W-:Y:S02]  /*5570*/  FMNMX.FTZ R5, R188, R5, !PT ;  /* 0x00000005bc057209 */ /* 0x000fe40007810000 */
[----:B------:R-:W-:Y:S02]  /*5580*/  FMNMX.FTZ R9, R62, R9, !PT ;  /* 0x000000093e097209 */ /* 0x000fe40007810000 */
[----:B------:R-:W-:-:S02]  /*5590*/  MOV R67, R23 ;  /* 0x0000001700437202 */ /* 0x000fc40000000f00 */
[----:B------:R-:W-:Y:S02]  /*55a0*/  FMNMX.FTZ R6, R53, R6, !PT ;  /* 0x0000000635067209 */ /* 0x000fe40007810000 */
[----:B------:R-:W-:Y:S02]  /*55b0*/  FMNMX.FTZ R5, R60, R5, !PT ;  /* 0x000000053c057209 */ /* 0x000fe40007810000 */
[----:B------:R-:W-:Y:S02]  /*55c0*/  FMNMX.FTZ R6, R55, R6, !PT ;  /* 0x0000000637067209 */ /* 0x000fe40007810000 */
[----:B------:R-:W-:Y:S02]  /*55d0*/  FMNMX.FTZ R5, R67, R5, !PT ;  /* 0x0000000543057209 */ /* 0x000fe40007810000 */
[----:B------:R-:W-:Y:S02]  /*55e0*/  FMNMX.FTZ R6, R193, R6, !PT ;  /* 0x00000006c1067209 */ /* 0x000fe40007810000 */
[----:B------:R-:W-:-:S02]  /*55f0*/  FMNMX.FTZ R5, R240, R5, !PT ;  /* 0x00000005f0057209 */ /* 0x000fc40007810000 */
[----:B------:R-:W-:Y:S02]  /*5600*/  FMNMX.FTZ R6, R243, R6, !PT ;  /* 0x00000006f3067209 */ /* 0x000fe40007810000 */
[----:B-1----:R-:W-:Y:S02]  /*5610*/  FMNMX.FTZ R7, R4, R7, !PT ;  /* 0x0000000704077209 */ /* 0x002fe40007810000 */
[----:B------:R-:W1:Y:S01]  /*5620*/  SHFL.BFLY PT, R4, R9, 0x2, 0x1f ;  /* 0x0c401f0009047f89 */ /* 0x000e6200000e0000 */
[----:B------:R-:W-:Y:S02]  /*5630*/  FMNMX.FTZ R5, R238, R5, !PT ;  /* 0x00000005ee057209 */ /* 0x000fe40007810000 */
[----:B------:R-:W-:Y:S01]  /*5640*/  FMNMX.FTZ R6, R241, R6, !PT ;  /* 0x00000006f1067209 */ /* 0x000fe20007810000 */
[----:B------:R-:W2:Y:S01]  /*5650*/  SHFL.BFLY PT, R34, R7, 0x1, 0x1f ;  /* 0x0c201f0007227f89 */ /* 0x000ea200000e0000 */
        /* <DEDUP_REMOVED lines=10> */
[----:B-1----:R-:W-:Y:S02]  /*5700*/  FMNMX.FTZ R4, R9, R4, !PT ;  /* 0x0000000409047209 */ /* 0x002fe40007810000 */
[----:B------:R-:W-:Y:S02]  /*5710*/  FMNMX.FTZ R5, R184, R5, !PT ;  /* 0x00000005b8057209 */ /* 0x000fe40007810000 */
[----:B------:R-:W-:Y:S01]  /*5720*/  FMNMX.FTZ R6, R51, R6, !PT ;  /* 0x0000000633067209 */ /* 0x000fe20007810000 */
[----:B------:R-:W1:Y:S01]  /*5730*/  SHFL.BFLY PT, R33, R4, 0x1, 0x1f ;  /* 0x0c201f0004217f89 */ /* 0x000e6200000e0000 */
[----:B------:R-:W-:-:S02]  /*5740*/  FMNMX.FTZ R5, R2, R5, !PT ;  /* 0x0000000502057209 */ /* 0x000fc40007810000 */
[----:B--2---:R-:W-:Y:S02]  /*5750*/  FMNMX.FTZ R34, R7, R34, !PT ;  /* 0x0000002207227209 */ /* 0x004fe40007810000 */
[----:B------:R-:W-:Y:S02]  /*5760*/  FMNMX.FTZ R7, R57, R6, !PT ;  /* 0x0000000639077209 */ /* 0x000fe40007810000 */
[----:B------:R-:W-:Y:S01]  /*5770*/  FMNMX.FTZ R5, R32, R5, !PT ;  /* 0x0000000520057209 */ /* 0x000fe20007810000 */
[----:B------:R-:W-:Y:S01]  /*5780*/  FMUL.FTZ R178, R34, c[0x0][0x23c] ;  /* 0x00008f0022b27a20 */ /* 0x000fe20000410000 */
[----:B------:R-:W-:Y:S02]  /*5790*/  FMNMX.FTZ R8, R50, R7, !PT ;  /* 0x0000000732087209 */ /* 0x000fe40007810000 */
[----:B------:R-:W-:Y:S02]  /*57a0*/  FMNMX.FTZ R6, R48, R5, !PT ;  /* 0x0000000530067209 */ /* 0x000fe40007810000 */
[----:B------:R-:W-:-:S02]  /*57b0*/  FMNMX.FTZ R5, R49, R8, !PT ;  /* 0x0000000831057209 */ /* 0x000fc40007810000 */
[----:B------:R-:W-:Y:S02]  /*57c0*/  FMNMX.FTZ R35, R47, R6, !PT ;  /* 0x000000062f237209 */ /* 0x000fe40007810000 */
[C---:B------:R-:W-:Y:S01]  /*57d0*/  FSETP.NEU.FTZ.AND P1, PT, R34.reuse, -INF , PT ;  /* 0xff8000002200780b */ /* 0x040fe20003f3d000 */
[----:B------:R-:W2:Y:S03]  /*57e0*/  SHFL.BFLY PT, R36, R5, 0x2, 0x1f ;  /* 0x0c401f0005247f89 */ /* 0x000ea600000e0000 */
[----:B------:R-:W-:Y:S02]  /*57f0*/  FSEL R7, R34, RZ, P1 ;  /* 0x000000ff22077208 */ /* 0x000fe40000800000 */
[----:B------:R-:W-:Y:S02]  /*5800*/  FSEL R178, R178, RZ, P1 ;  /* 0x000000ffb2b27208 */ /* 0x000fe40000800000 */
[----:B-1----:R-:W-:Y:S01]  /*5810*/  FMNMX.FTZ R33, R4, R33, !PT ;  /* 0x0000002104217209 */ /* 0x002fe20007810000 */
[----:B------:R-:W-:Y:S01]  /*5820*/  FADD.FTZ R6, R166, -R7 ;  /* 0x80000007a6067221 */ /* 0x000fe20000010000 */
[----:B------:R-:W1:Y:S01]  /*5830*/  SHFL.BFLY PT, R4, R35, 0x2, 0x1f ;  /* 0x0c401f0023047f89 */ /* 0x000e6200000e0000 */
[----:B------:R-:W-:Y:S01]  /*5840*/  FFMA.FTZ R43, R37, c[0x0][0x23c], -R178 ;  /* 0x00008f00252b7a23 */ /* 0x000fe200000108b2 */
[C---:B------:R-:W-:Y:S01]  /*5850*/  FSETP.NEU.FTZ.AND P0, PT, R33.reuse, -INF , PT ;  /* 0xff8000002100780b */ /* 0x040fe20003f1d000 */
[----:B------:R-:W-:-:S02]  /*5860*/  FMUL.FTZ R63, R33, c[0x0][0x23c] ;  /* 0x00008f00213f7a20 */ /* 0x000fc40000410000 */
[----:B------:R-:W-:Y:S01]  /*5870*/  FMUL.FTZ R6, R6, c[0x0][0x23c] ;  /* 0x00008f0006067a20 */ /* 0x000fe20000410000 */
[----:B------:R-:W-:Y:S01]  /*5880*/  FSEL R8, R33, RZ, P0 ;  /* 0x000000ff21087208 */ /* 0x000fe20000000000 */
[--C-:B------:R-:W-:Y:S01]  /*5890*/  FFMA.FTZ R41, R25, c[0x0][0x23c], -R178.reuse ;  /* 0x00008f0019297a23 */ /* 0x100fe200000108b2 */
[----:B------:R-:W-:Y:S01]  /*58a0*/  FSEL R63, R63, RZ, P0 ;  /* 0x000000ff3f3f7208 */ /* 0x000fe20000000000 */
[----:B------:R-:W3:Y:S01]  /*58b0*/  MUFU.EX2 R46, R6 ;  /* 0x00000006002e7308 */ /* 0x000ee20000000800 */
[----:B------:R-:W-:Y:S02]  /*58c0*/  FFMA.FTZ R44, R28, c[0x0][0x23c], -R178 ;  /* 0x00008f001c2c7a23 */ /* 0x000fe400000108b2 */
[----:B------:R-:W-:Y:S02]  /*58d0*/  FADD.FTZ R8, R165, -R8 ;  /* 0x80000008a5087221 */ /* 0x000fe40000010000 */
[--C-:B------:R-:W-:Y:S01]  /*58e0*/  FFMA.FTZ R39, R24, c[0x0][0x23c], -R63.reuse ;  /* 0x00008f0018277a23 */ /* 0x100fe2000001083f */
[----:B--2---:R-:W-:Y:S01]  /*58f0*/  FMNMX.FTZ R36, R5, R36, !PT ;  /* 0x0000002405247209 */ /* 0x004fe20007810000 */
[--C-:B------:R-:W-:Y:S01]  /*5900*/  FFMA.FTZ R38, R26, c[0x0][0x23c], -R63.reuse ;  /* 0x00008f001a267a23 */ /* 0x100fe2000001083f */
[----:B------:R-:W-:Y:S01]  /*5910*/  MUFU.EX2 R44, R44 ;  /* 0x0000002c002c7308 */ /* 0x000fe20000000800 */
[----:B------:R-:W-:Y:S01]  /*5920*/  FFMA.FTZ R37, R20, c[0x0][0x23c], -R63 ;  /* 0x00008f0014257a23 */ /* 0x000fe2000001083f */
[----:B------:R-:W-:Y:S01]  /*5930*/  LDSM.16.MT88.4 R24, [R213+0x9000] ;  /* 0x00900000d518783b */ /* 0x000fe20000004200 */
[----:B------:R-:W-:-:S02]  /*5940*/  FMUL.FTZ R45, R8, c[0x0][0x23c] ;  /* 0x00008f00082d7a20 */ /* 0x000fc40000410000 */
[----:B------:R-:W-:Y:S01]  /*5950*/  FFMA.FTZ R42, R29, c[0x0][0x23c], -R178 ;  /* 0x00008f001d2a7a23 */ /* 0x000fe200000108b2 */
[----:B------:R-:W2:Y:S01]  /*5960*/  SHFL.BFLY PT, R5, R36, 0x1, 0x1f ;  /* 0x0c201f0024057f89 */ /* 0x000ea200000e0000 */
[----:B-1----:R-:W-:Y:S01]  /*5970*/  FMNMX.FTZ R35, R35, R4, !PT ;  /* 0x0000000423237209 */ /* 0x002fe20007810000 */
[----:B------:R-:W-:Y:S01]  /*5980*/  FFMA.FTZ R40, R30, c[0x0][0x23c], -R63 ;  /* 0x00008f001e287a23 */ /* 0x000fe2000001083f */
[----:B------:R-:W1:Y:S01]  /*5990*/  MUFU.EX2 R43, R43 ;  /* 0x0000002b002b7308 */ /* 0x000e620000000800 */
[----:B------:R-:W-:Y:S01]  /*59a0*/  LDSM.16.MT88.4 R20, [R212+0x9000] ;  /* 0x00900000d414783b */ /* 0x000fe20000004200 */
[-C--:B---3--:R-:W-:Y:S02]  /*59b0*/  FMUL.FTZ R156, R156, R46.reuse ;  /* 0x0000002e9c9c7220 */ /* 0x088fe40000410000 */
[-C--:B------:R-:W-:Y:S01]  /*59c0*/  FMUL.FTZ R157, R157, R46.reuse ;  /* 0x0000002e9d9d7220 */ /* 0x080fe20000410000 */
[----:B------:R-:W3:Y:S01]  /*59d0*/  SHFL.BFLY PT, R4, R35, 0x1, 0x1f ;  /* 0x0c201f0023047f89 */ /* 0x000ee200000e0000 */
[----:B------:R-:W-:-:S02]  /*59e0*/  FMUL.FTZ R152, R152, R46 ;  /* 0x0000002e98987220 */ /* 0x000fc40000410000 */
[----:B------:R-:W-:Y:S01]  /*59f0*/  MUFU.EX2 R42, R42 ;  /* 0x0000002a002a7308 */ /* 0x000fe20000000800 */
[----:B------:R-:W-:Y:S01]  /*5a00*/  LDSM.16.MT88.4 R8, [R212+0xb000] ;  /* 0x00b00000d408783b */ /* 0x000fe20000004200 */
[-C--:B------:R-:W-:Y:S02]  /*5a10*/  FMUL.FTZ R153, R153, R46.reuse ;  /* 0x0000002e99997220 */ /* 0x080fe40000410000 */
[-C--:B------:R-:W-:Y:S02]  /*5a20*/  FMUL.FTZ R76, R76, R46.reuse ;  /* 0x0000002e4c4c7220 */ /* 0x080fe40000410000 */
[----:B------:R-:W-:Y:S02]  /*5a30*/  FMUL.FTZ R77, R77, R46 ;  /* 0x0000002e4d4d7220 */ /* 0x000fe40000410000 */
[----:B------:R-:W4:Y:S01]  /*5a40*/  MUFU.EX2 R41, R41 ;  /* 0x0000002900297308 */ /* 0x000f220000000800 */
[----:B-1----:R-:W-:Y:S01]  /*5a50*/  F2FP.BF16.PACK_AB R28, R43, R44 ;  /* 0x0000002c2b1c723e */ /* 0x002fe200000010ff */
[----:B------:R-:W-:-:S02]  /*5a60*/  FMUL.FTZ R80, R80, R46 ;  /* 0x0000002e50507220 */ /* 0x000fc40000410000 */
[-C--:B------:R-:W-:Y:S01]  /*5a70*/  FMUL.FTZ R81, R81, R46.reuse ;  /* 0x0000002e51517220 */ /* 0x080fe20000410000 */
[----:B--2---:R-:W-:Y:S01]  /*5a80*/  FMNMX.FTZ R36, R36, R5, !PT ;  /* 0x0000000524247209 */ /* 0x004fe20007810000 */
[-C--:B------:R-:W-:Y:S02]  /*5a90*/  FMUL.FTZ R92, R92, R46.reuse ;  /* 0x0000002e5c5c7220 */ /* 0x080fe40000410000 */
[----:B------:R-:W-:Y:S01]  /*5aa0*/  MUFU.EX2 R40, R40 ;  /* 0x0000002800287308 */ /* 0x000fe20000000800 */
[C---:B------:R-:W-:Y:S01]  /*5ab0*/  FSETP.NEU.FTZ.AND P1, PT, R36.reuse, -INF , PT ;  /* 0xff8000002400780b */ /* 0x040fe20003f3d000 */
[----:B------:R-:W-:Y:S02]  /*5ac0*/  FMUL.FTZ R54, R36, c[0x0][0x23c] ;  /* 0x00008f0024367a20 */ /* 0x000fe40000410000 */
[----:B------:R-:W-:Y:S01]  /*5ad0*/  FMUL.FTZ R93, R93, R46 ;  /* 0x0000002e5d5d7220 */ /* 0x000fe20000410000 */
[----:B---3--:R-:W-:Y:S01]  /*5ae0*/  FMNMX.FTZ R35, R35, R4, !PT ;  /* 0x0000000423237209 */ /* 0x008fe20007810000 */
[----:B------:R-:W-:Y:S01]  /*5af0*/  FMUL.FTZ R96, R96, R46 ;  /* 0x0000002e60607220 */ /* 0x000fe20000410000 */
[----:B------:R-:W1:Y:S01]  /*5b00*/  LDSM.16.MT88.4 R4, [R213+0xb000] ;  /* 0x00b00000d504783b */ /* 0x000e620000004200 */
[----:B------:R-:W-:Y:S01]  /*5b10*/  FSEL R54, R54, RZ, P1 ;  /* 0x000000ff36367208 */ /* 0x000fe20000800000 */
[----:B------:R-:W2:Y:S01]  /*5b20*/  MUFU.EX2 R39, R39 ;  /* 0x0000002700277308 */ /* 0x000ea20000000800 */
[C---:B------:R-:W-:Y:S01]  /*5b30*/  FSETP.NEU.FTZ.AND P0, PT, R35.reuse, -INF , PT ;  /* 0xff8000002300780b */ /* 0x040fe20003f1d000 */
[----:B------:R-:W-:Y:S01]  /*5b40*/  FMUL.FTZ R59, R35, c[0x0][0x23c] ;  /* 0x00008f00233b7a20 */ /* 0x000fe20000410000 */
[----:B------:R-:W-:Y:S01]  /*5b50*/  FSEL R65, R36, RZ, P1 ;  /* 0x000000ff24417208 */ /* 0x000fe20000800000 */
[--C-:B------:R-:W-:Y:S01]  /*5b60*/  FFMA.FTZ R58, R53, c[0x0][0x23c], -R54.reuse ;  /* 0x00008f00353a7a23 */ /* 0x100fe20000010836 */
[----:B------:R-:W-:Y:S01]  /*5b70*/  FSEL R66, R35, RZ, P0 ;  /* 0x000000ff23427208 */ /* 0x000fe20000000000 */
[----:B------:R-:W-:Y:S01]  /*5b80*/  FFMA.FTZ R56, R55, c[0x0][0x23c], -R54 ;  /* 0x00008f0037387a23 */ /* 0x000fe20000010836 */
[----:B------:R-:W-:Y:S01]  /*5b90*/  FSEL R59, R59, RZ, P0 ;  /* 0x000000ff3b3b7208 */ /* 0x000fe20000000000 */
[----:B------:R-:W-:Y:S01]  /*5ba0*/  MUFU.EX2 R38, R38 ;  /* 0x0000002600267308 */ /* 0x000fe20000000800 */
[----:B------:R-:W-:Y:S01]  /*5bb0*/  FADD.FTZ R65, R168, -R65 ;  /* 0x80000041a8417221 */ /* 0x000fe20000010000 */
[----:B----4-:R-:W-:Y:S01]  /*5bc0*/  F2FP.BF16.PACK_AB R30, R41, R42 ;  /* 0x0000002a291e723e */ /* 0x010fe200000010ff */
[----:B------:R-:W-:Y:S01]  /*5bd0*/  FADD.FTZ R66, R167, -R66 ;  /* 0x80000042a7427221 */ /* 0x000fe20000010000 */
[----:B------:R-:W-:Y:S01]  /*5be0*/  ISETP.GE.AND P0, PT, R164, 0x3, PT ;  /* 0x00000003a400780c */ /* 0x000fe20003f06270 */
[--C-:B------:R-:W-:Y:S01]  /*5bf0*/  FFMA.FTZ R52, R252, c[0x0][0x23c], -R54.reuse ;  /* 0x00008f00fc347a23 */ /* 0x100fe20000010836 */
[----:B------:R-:W-:Y:S01]  /*5c00*/  MOV R167, R35 ;  /* 0x0000002300a77202 */ /* 0x000fe20000000f00 */
[--C-:B------:R-:W-:Y:S01]  /*5c10*/  FFMA.FTZ R61, R250, c[0x0][0x23c], -R59.reuse ;  /* 0x00008f00fa3d7a23 */ /* 0x100fe2000001083b */
[----:B------:R-:W3:Y:S01]  /*5c20*/  MUFU.EX2 R37, R37 ;  /* 0x0000002500257308 */ /* 0x000ee20000000800 */
[--C-:B------:R-:W-:Y:S01]  /*5c30*/  FFMA.FTZ R60, R60, c[0x0][0x23c], -R59.reuse ;  /* 0x00008f003c3c7a23 */ /* 0x100fe2000001083b */
[----:B--2---:R-:W-:Y:S01]  /*5c40*/  F2FP.BF16.PACK_AB R29, R39, R40 ;  /* 0x00000028271d723e */ /* 0x004fe200000010ff */
[----:B------:R-:W-:Y:S01]  /*5c50*/  FFMA.FTZ R67, R67, c[0x0][0x23c], -R59 ;  /* 0x00008f0043437a23 */ /* 0x000fe2000001083b */
[----:B------:R-:W-:Y:S01]  /*5c60*/  MOV R168, R36 ;  /* 0x0000002400a87202 */ /* 0x000fe20000000f00 */
[----:B------:R-:W-:-:S02]  /*5c70*/  FFMA.FTZ R247, R247, c[0x0][0x23c], -R54 ;  /* 0x00008f00f7f77a23 */ /* 0x000fc40000010836 */
[----:B------:R-:W-:Y:S01]  /*5c80*/  FMUL.FTZ R165, R65, c[0x0][0x23c] ;  /* 0x00008f0041a57a20 */ /* 0x000fe20000410000 */
[----:B------:R-:W2:Y:S01]  /*5c90*/  MUFU.EX2 R45, R45 ;  /* 0x0000002d002d7308 */ /* 0x000ea20000000800 */
[----:B------:R-:W-:Y:S01]  /*5ca0*/  FMUL.FTZ R166, R66, c[0x0][0x23c] ;  /* 0x00008f0042a67a20 */ /* 0x000fe20000410000 */
[----:B------:R-:W-:Y:S01]  /*5cb0*/  @P0 MOV R167, R35 ;  /* 0x0000002300a70202 */ /* 0x000fe20000000f00 */
[----:B------:R-:W-:Y:S01]  /*5cc0*/  FMUL.FTZ R97, R97, R46 ;  /* 0x0000002e61617220 */ /* 0x000fe20000410000 */
[----:B------:R-:W-:Y:S01]  /*5cd0*/  @P0 MOV R168, R36 ;  /* 0x0000002400a80202 */ /* 0x000fe20000000f00 */
[-C--:B------:R-:W-:Y:S02]  /*5ce0*/  FMUL.FTZ R104, R104, R46.reuse ;  /* 0x0000002e68687220 */ /* 0x080fe40000410000 */
[----:B------:R-:W-:Y:S01]  /*5cf0*/  FMUL.FTZ R105, R105, R46 ;  /* 0x0000002e69697220 */ /* 0x000fe20000410000 */
[----:B------:R4:W-:Y:S01]  /*5d00*/  MUFU.EX2 R55, R58 ;  /* 0x0000003a00377308 */ /* 0x0009e20000000800 */
[----:B---3--:R-:W-:Y:S01]  /*5d10*/  F2FP.BF16.PACK_AB R31, R37, R38 ;  /* 0x00000026251f723e */ /* 0x008fe200000010ff */
[----:B------:R-:W-:-:S02]  /*5d20*/  FMUL.FTZ R108, R108, R46 ;  /* 0x0000002e6c6c7220 */ /* 0x000fc40000410000 */
[-C--:B------:R-:W-:Y:S02]  /*5d30*/  FMUL.FTZ R109, R109, R46.reuse ;  /* 0x0000002e6d6d7220 */ /* 0x080fe40000410000 */
[----:B------:R-:W-:Y:S02]  /*5d40*/  FMUL.FTZ R116, R116, R46 ;  /* 0x0000002e74747220 */ /* 0x000fe40000410000 */
[----:B------:R-:W-:Y:S01]  /*5d50*/  MUFU.EX2 R65, R67 ;  /* 0x0000004300417308 */ /* 0x000fe20000000800 */
[-C--:B--2---:R-:W-:Y:S02]  /*5d60*/  FMUL.FTZ R158, R158, R45.reuse ;  /* 0x0000002d9e9e7220 */ /* 0x084fe40000410000 */
[-C--:B------:R-:W-:Y:S02]  /*5d70*/  FMUL.FTZ R159, R159, R45.reuse ;  /* 0x0000002d9f9f7220 */ /* 0x080fe40000410000 */
[-C--:B------:R-:W-:Y:S02]  /*5d80*/  FMUL.FTZ R154, R154, R45.reuse ;  /* 0x0000002d9a9a7220 */ /* 0x080fe40000410000 */
[-C--:B------:R-:W-:Y:S01]  /*5d90*/  FMUL.FTZ R155, R155, R45.reuse ;  /* 0x0000002d9b9b7220 */ /* 0x080fe20000410000 */
[----:B------:R-:W-:Y:S01]  /*5da0*/  MUFU.EX2 R52, R52 ;  /* 0x0000003400347308 */ /* 0x000fe20000000800 */
[----:B----4-:R-:W-:Y:S01]  /*5db0*/  FFMA.FTZ R58, R188, c[0x0][0x23c], -R59 ;  /* 0x00008f00bc3a7a23 */ /* 0x010fe2000001083b */
[----:B------:R-:W-:Y:S01]  /*5dc0*/  HMMA.16816.F32.BF16 R156, R28, R24, R156 ;  /* 0x000000181c9c723c */ /* 0x000fe2000004189c */
[----:B------:R-:W-:-:S02]  /*5dd0*/  FMUL.FTZ R78, R78, R45 ;  /* 0x0000002d4e4e7220 */ /* 0x000fc40000410000 */
[-C--:B------:R-:W-:Y:S02]  /*5de0*/  FMUL.FTZ R79, R79, R45.reuse ;  /* 0x0000002d4f4f7220 */ /* 0x080fe40000410000 */
[-C--:B------:R-:W-:Y:S01]  /*5df0*/  FMUL.FTZ R82, R82, R45.reuse ;  /* 0x0000002d52527220 */ /* 0x080fe20000410000 */
[----:B------:R-:W-:Y:S01]  /*5e00*/  MUFU.EX2 R53, R247 ;  /* 0x000000f700357308 */ /* 0x000fe20000000800 */
[-C--:B------:R-:W-:Y:S01]  /*5e10*/  FMUL.FTZ R83, R83, R45.reuse ;  /* 0x0000002d53537220 */ /* 0x080fe20000410000 */
[C---:B------:R-:W-:Y:S01]  /*5e20*/  HMMA.16816.F32.BF16 R152, R28.reuse, R26, R152 ;  /* 0x0000001a1c98723c */ /* 0x040fe20000041898 */
[-C--:B------:R-:W-:Y:S02]  /*5e30*/  FMUL.FTZ R94, R94, R45.reuse ;  /* 0x0000002d5e5e7220 */ /* 0x080fe40000410000 */
[-C--:B------:R-:W-:Y:S02]  /*5e40*/  FMUL.FTZ R95, R95, R45.reuse ;  /* 0x0000002d5f5f7220 */ /* 0x080fe40000410000 */
[-C--:B------:R-:W-:Y:S01]  /*5e50*/  FMUL.FTZ R98, R98, R45.reuse ;  /* 0x0000002d62627220 */ /* 0x080fe20000410000 */
[----:B------:R-:W-:Y:S01]  /*5e60*/  MUFU.EX2 R56, R56 ;  /* 0x0000003800387308 */ /* 0x000fe20000000800 */
[-C--:B------:R-:W-:Y:S01]  /*5e70*/  FMUL.FTZ R99, R99, R45.reuse ;  /* 0x0000002d63637220 */ /* 0x080fe20000410000 */
        /* <DEDUP_REMOVED lines=9> */
[----:B------:R-:W-:Y:S01]  /*5f10*/  FMUL.FTZ R119, R119, R45 ;  /* 0x0000002d77777220 */ /* 0x000fe20000410000 */
        /* <DEDUP_REMOVED lines=12> */
[----:B------:R-:W2:Y:S01]  /*5fe0*/  MUFU.EX2 R66, R165 ;  /* 0x000000a500427308 */ /* 0x000ea20000000800 */
[-C--:B------:R-:W-:Y:S01]  /*5ff0*/  FMUL.FTZ R132, R132, R46.reuse ;  /* 0x0000002e84847220 */ /* 0x080fe20000410000 */
[----:B------:R-:W-:Y:S01]  /*6000*/  HMMA.16816.F32.BF16 R104, R28, R12, R104 ;  /* 0x0000000c1c68723c */ /* 0x000fe20000041868 */
[----:B------:R-:W-:-:S02]  /*6010*/  FMUL.FTZ R133, R133, R46 ;  /* 0x0000002e85857220 */ /* 0x000fc40000410000 */
[-C--:B------:R-:W-:Y:S02]  /*6020*/  FMUL.FTZ R134, R134, R45.reuse ;  /* 0x0000002d86867220 */ /* 0x080fe40000410000 */
[----:B------:R-:W-:Y:S01]  /*6030*/  FMUL.FTZ R135, R135, R45 ;  /* 0x0000002d87877220 */ /* 0x000fe20000410000 */
[----:B------:R-:W3:Y:S01]  /*6040*/  MUFU.EX2 R67, R166 ;  /* 0x000000a600437308 */ /* 0x000ee20000000800 */
[--C-:B------:R-:W-:Y:S01]  /*6050*/  FFMA.FTZ R188, R187, c[0x0][0x23c], -R178.reuse ;  /* 0x00008f00bbbc7a23 */ /* 0x100fe200000108b2 */
[C---:B------:R-:W-:Y:S01]  /*6060*/  HMMA.16816.F32.BF16 R108, R28.reuse, R14, R108 ;  /* 0x0000000e1c6c723c */ /* 0x040fe2000004186c */
[--C-:B------:R-:W-:Y:S02]  /*6070*/  FFMA.FTZ R187, R191, c[0x0][0x23c], -R178.reuse ;  /* 0x00008f00bfbb7a23 */ /* 0x100fe400000108b2 */
[----:B------:R-:W-:Y:S02]  /*6080*/  FFMA.FTZ R183, R245, c[0x0][0x23c], -R178 ;  /* 0x00008f00f5b77a23 */ /* 0x000fe400000108b2 */
[----:B------:R-:W-:Y:S01]  /*6090*/  FFMA.FTZ R192, R192, c[0x0][0x23c], -R63 ;  /* 0x00008f00c0c07a23 */ /* 0x000fe2000001083f */
[----:B------:R-:W-:Y:S01]  /*60a0*/  MUFU.EX2 R188, R188 ;  /* 0x000000bc00bc7308 */ /* 0x000fe20000000800 */
[-C--:B--2---:R-:W-:Y:S01]  /*60b0*/  FMUL.FTZ R148, R148, R66.reuse ;  /* 0x0000004294947220 */ /* 0x084fe20000410000 */
[C---:B-1----:R-:W-:Y:S01]  /*60c0*/  HMMA.16816.F32.BF16 R116, R28.reuse, R4, R116 ;  /* 0x000000041c74723c */ /* 0x042fe20000041874 */
[-C--:B------:R-:W-:Y:S01]  /*60d0*/  FMUL.FTZ R149, R149, R66.reuse ;  /* 0x0000004295957220 */ /* 0x080fe20000410000 */
[-C--:B------:R-:W-:Y:S01]  /*60e0*/  MOV R165, R33.reuse ;  /* 0x0000002100a57202 */ /* 0x080fe20000000f00 */
[-C--:B------:R-:W-:Y:S01]  /*60f0*/  FMUL.FTZ R160, R160, R66.reuse ;  /* 0x00000042a0a07220 */ /* 0x080fe20000410000 */
[----:B------:R-:W-:Y:S01]  /*6100*/  @P0 MOV R165, R33 ;  /* 0x0000002100a50202 */ /* 0x000fe20000000f00 */
[----:B------:R-:W-:Y:S01]  /*6110*/  FMUL.FTZ R161, R161, R66 ;  /* 0x00000042a1a17220 */ /* 0x000fe20000410000 */
[----:B------:R-:W1:Y:S01]  /*6120*/  MUFU.EX2 R183, R183 ;  /* 0x000000b700b77308 */ /* 0x000e620000000800 */
[-C--:B---3--:R-:W-:Y:S01]  /*6130*/  FMUL.FTZ R150, R150, R67.reuse ;  /* 0x0000004396967220 */ /* 0x088fe20000410000 */
[C---:B------:R-:W-:Y:S01]  /*6140*/  HMMA.16816.F32.BF16 R120, R28.reuse, R6, R120 ;  /* 0x000000061c78723c */ /* 0x040fe20000041878 */
[-C--:B------:R-:W-:Y:S01]  /*6150*/  FMUL.FTZ R151, R151, R67.reuse ;  /* 0x0000004397977220 */ /* 0x080fe20000410000 */
[-C--:B------:R-:W-:Y:S01]  /*6160*/  MOV R166, R34.reuse ;  /* 0x0000002200a67202 */ /* 0x080fe20000000f00 */
[-C--:B------:R-:W-:Y:S01]  /*6170*/  FMUL.FTZ R162, R162, R67.reuse ;  /* 0x00000043a2a27220 */ /* 0x080fe20000410000 */
[----:B------:R-:W-:Y:S01]  /*6180*/  @P0 MOV R166, R34 ;  /* 0x0000002200a60202 */ /* 0x000fe20000000f00 */
        /* <DEDUP_REMOVED lines=9> */
[----:B------:R-:W-:Y:S01]  /*6220*/  HMMA.16816.F32.BF16 R132, R28, R10, R132 ;  /* 0x0000000a1c84723c */ /* 0x000fe20000041884 */
[----:B------:R-:W-:Y:S02]  /*6230*/  FMUL.FTZ R73, R73, R66 ;  /* 0x0000004249497220 */ /* 0x000fe40000410000 */
[-C--:B------:R-:W-:Y:S02]  /*6240*/  FMUL.FTZ R74, R74, R67.reuse ;  /* 0x000000434a4a7220 */ /* 0x080fe40000410000 */
[----:B------:R-:W-:-:S02]  /*6250*/  FMUL.FTZ R75, R75, R67 ;  /* 0x000000434b4b7220 */ /* 0x000fc40000410000 */
[----:B------:R-:W-:Y:S01]  /*6260*/  F2FP.BF16.PACK_AB R28, R53, R52 ;  /* 0x00000034351c723e */ /* 0x000fe200000010ff */
[-C--:B------:R-:W-:Y:S01]  /*6270*/  FMUL.FTZ R84, R84, R66.reuse ;  /* 0x0000004254547220 */ /* 0x080fe20000410000 */
[----:B------:R-:W-:Y:S01]  /*6280*/  F2FP.BF16.PACK_AB R29, R58, R61 ;  /* 0x0000003d3a1d723e */ /* 0x000fe200000010ff */
[----:B------:R-:W-:Y:S01]  /*6290*/  FMUL.FTZ R85, R85, R66 ;  /* 0x0000004255557220 */ /* 0x000fe20000410000 */
[----:B------:R-:W-:Y:S01]  /*62a0*/  F2FP.BF16.PACK_AB R30, R56, R55 ;  /* 0x00000037381e723e */ /* 0x000fe200000010ff */
[-C--:B------:R-:W-:Y:S01]  /*62b0*/  FMUL.FTZ R86, R86, R67.reuse ;  /* 0x0000004356567220 */ /* 0x080fe20000410000 */
[----:B------:R-:W-:Y:S01]  /*62c0*/  F2FP.BF16.PACK_AB R31, R65, R60 ;  /* 0x0000003c411f723e */ /* 0x000fe200000010ff */
[----:B------:R-:W-:Y:S02]  /*62d0*/  FMUL.FTZ R87, R87, R67 ;  /* 0x0000004357577220 */ /* 0x000fe40000410000 */
[-C--:B------:R-:W-:Y:S02]  /*62e0*/  FMUL.FTZ R88, R88, R66.reuse ;  /* 0x0000004258587220 */ /* 0x080fe40000410000 */
[----:B------:R-:W-:-:S02]  /*62f0*/  FMUL.FTZ R89, R89, R66 ;  /* 0x0000004259597220 */ /* 0x000fc40000410000 */
[-C--:B------:R-:W-:Y:S01]  /*6300*/  FMUL.FTZ R90, R90, R67.reuse ;  /* 0x000000435a5a7220 */ /* 0x080fe20000410000 */
[C---:B------:R-:W-:Y:S01]  /*6310*/  HMMA.16816.F32.BF16 R148, R28.reuse, R12, R148 ;  /* 0x0000000c1c94723c */ /* 0x040fe20000041894 */
[-C--:B------:R-:W-:Y:S02]  /*6320*/  FMUL.FTZ R91, R91, R67.reuse ;  /* 0x000000435b5b7220 */ /* 0x080fe40000410000 */
[-C--:B------:R-:W-:Y:S02]  /*6330*/  FMUL.FTZ R100, R100, R66.reuse ;  /* 0x0000004264647220 */ /* 0x080fe40000410000 */
[----:B------:R-:W-:Y:S02]  /*6340*/  FMUL.FTZ R101, R101, R66 ;  /* 0x0000004265657220 */ /* 0x000fe40000410000 */
[-C--:B------:R-:W-:Y:S01]  /*6350*/  FMUL.FTZ R102, R102, R67.reuse ;  /* 0x0000004366667220 */ /* 0x080fe20000410000 */
[----:B------:R-:W-:Y:S01]  /*6360*/  HMMA.16816.F32.BF16 R160, R28, R24, R160 ;  /* 0x000000181ca0723c */ /* 0x000fe200000418a0 */
[----:B------:R-:W-:-:S02]  /*6370*/  FMUL.FTZ R103, R103, R67 ;  /* 0x0000004367677220 */ /* 0x000fc40000410000 */
[-C--:B------:R-:W-:Y:S02]  /*6380*/  FMUL.FTZ R112, R112, R66.reuse ;  /* 0x0000004270707220 */ /* 0x080fe40000410000 */
[-C--:B------:R-:W-:Y:S02]  /*6390*/  FMUL.FTZ R113, R113, R66.reuse ;  /* 0x0000004271717220 */ /* 0x080fe40000410000 */
[-C--:B------:R-:W-:Y:S01]  /*63a0*/  FMUL.FTZ R114, R114, R67.reuse ;  /* 0x0000004372727220 */ /* 0x080fe20000410000 */
[----:B------:R-:W-:Y:S01]  /*63b0*/  HMMA.16816.F32.BF16 R68, R28, R26, R68 ;  /* 0x0000001a1c44723c */ /* 0x000fe20000041844 */
[----:B------:R-:W-:Y:S01]  /*63c0*/  FMUL.FTZ R115, R115, R67 ;  /* 0x0000004373737220 */ /* 0x000fe20000410000 */
[----:B------:R-:W2:Y:S01]  /*63d0*/  LDSM.16.MT88.4 R24, [R213+0x9400] ;  /* 0x00940000d518783b */ /* 0x000ea20000004200 */
[-C--:B------:R-:W-:Y:S02]  /*63e0*/  FMUL.FTZ R144, R144, R66.reuse ;  /* 0x0000004290907220 */ /* 0x080fe40000410000 */
[----:B------:R-:W-:-:S02]  /*63f0*/  FMUL.FTZ R145, R145, R66 ;  /* 0x0000004291917220 */ /* 0x000fc40000410000 */
[-C--:B------:R-:W-:Y:S01]  /*6400*/  FMUL.FTZ R146, R146, R67.reuse ;  /* 0x0000004392927220 */ /* 0x080fe20000410000 */
[C---:B------:R-:W-:Y:S01]  /*6410*/  HMMA.16816.F32.BF16 R72, R28.reuse, R20, R72 ;  /* 0x000000141c48723c */ /* 0x040fe20000041848 */
[-C--:B------:R-:W-:Y:S02]  /*6420*/  FMUL.FTZ R147, R147, R67.reuse ;  /* 0x0000004393937220 */ /* 0x080fe40000410000 */
[-C--:B------:R-:W-:Y:S02]  /*6430*/  FMUL.FTZ R124, R124, R66.reuse ;  /* 0x000000427c7c7220 */ /* 0x080fe40000410000 */
[-C--:B------:R-:W-:Y:S02]  /*6440*/  FMUL.FTZ R125, R125, R66.reuse ;  /* 0x000000427d7d7220 */ /* 0x080fe40000410000 */
[-C--:B------:R-:W-:Y:S01]  /*6450*/  FMUL.FTZ R126, R126, R67.reuse ;  /* 0x000000437e7e7220 */ /* 0x080fe20000410000 */
[----:B------:R-:W-:Y:S01]  /*6460*/  HMMA.16816.F32.BF16 R84, R28, R22, R84 ;  /* 0x000000161c54723c */ /* 0x000fe20000041854 */
[----:B------:R-:W-:Y:S01]  /*6470*/  FMUL.FTZ R127, R127, R67 ;  /* 0x000000437f7f7220 */ /* 0x000fe20000410000 */
[----:B------:R-:W3:Y:S01]  /*6480*/  LDSM.16.MT88.4 R20, [R212+0x9400] ;  /* 0x00940000d414783b */ /* 0x000ee20000004200 */
[----:B------:R-:W-:-:S02]  /*6490*/  FMUL.FTZ R140, R140, R66 ;  /* 0x000000428c8c7220 */ /* 0x000fc40000410000 */
[-C--:B------:R-:W-:Y:S02]  /*64a0*/  FMUL.FTZ R141, R141, R66.reuse ;  /* 0x000000428d8d7220 */ /* 0x080fe40000410000 */
[-C--:B------:R-:W-:Y:S01]  /*64b0*/  FMUL.FTZ R142, R142, R67.reuse ;  /* 0x000000438e8e7220 */ /* 0x080fe20000410000 */
[C---:B------:R-:W-:Y:S01]  /*64c0*/  HMMA.16816.F32.BF16 R88, R28.reuse, R16, R88 ;  /* 0x000000101c58723c */ /* 0x040fe20000041858 */
[-C--:B------:R-:W-:Y:S02]  /*64d0*/  FMUL.FTZ R143, R143, R67.reuse ;  /* 0x000000438f8f7220 */ /* 0x080fe40000410000 */
[-C--:B------:R-:W-:Y:S02]  /*64e0*/  FMUL.FTZ R136, R136, R66.reuse ;  /* 0x0000004288887220 */ /* 0x080fe40000410000 */
[----:B------:R-:W-:Y:S02]  /*64f0*/  FMUL.FTZ R137, R137, R66 ;  /* 0x0000004289897220 */ /* 0x000fe40000410000 */
[-C--:B------:R-:W-:Y:S01]  /*6500*/  FMUL.FTZ R138, R138, R67.reuse ;  /* 0x000000438a8a7220 */ /* 0x080fe20000410000 */
[----:B------:R-:W-:Y:S01]  /*6510*/  HMMA.16816.F32.BF16 R100, R28, R18, R100 ;  /* 0x000000121c64723c */ /* 0x000fe20000041864 */
[----:B------:R-:W-:Y:S01]  /*6520*/  FMUL.FTZ R139, R139, R67 ;  /* 0x000000438b8b7220 */ /* 0x000fe20000410000 */
[----:B------:R-:W4:Y:S01]  /*6530*/  LDSM.16.MT88.4 R16, [R213+0xa400] ;  /* 0x00a40000d510783b */ /* 0x000f220000004200 */
[----:B------:R-:W-:-:S02]  /*6540*/  FFMA.FTZ R12, R189, c[0x0][0x23c], -R178 ;  /* 0x00008f00bd0c7a23 */ /* 0x000fc400000108b2 */
[--C-:B------:R-:W-:Y:S02]  /*6550*/  FFMA.FTZ R189, R190, c[0x0][0x23c], -R63.reuse ;  /* 0x00008f00bebd7a23 */ /* 0x100fe4000001083f */
[----:B------:R5:W-:Y:S01]  /*6560*/  MUFU.EX2 R190, R12 ;  /* 0x0000000c00be7308 */ /* 0x000be20000000800 */
[C---:B------:R-:W-:Y:S01]  /*6570*/  HMMA.16816.F32.BF16 R112, R28.reuse, R14, R112 ;  /* 0x0000000e1c70723c */ /* 0x040fe20000041870 */
[--C-:B------:R-:W-:Y:S02]  /*6580*/  FFMA.FTZ R191, R246, c[0x0][0x23c], -R63.reuse ;  /* 0x00008f00f6bf7a23 */ /* 0x100fe4000001083f */
[----:B------:R-:W-:Y:S02]  /*6590*/  FFMA.FTZ R194, R194, c[0x0][0x23c], -R63 ;  /* 0x00008f00c2c27a23 */ /* 0x000fe4000001083f */
[--C-:B------:R-:W-:Y:S02]  /*65a0*/  FFMA.FTZ R193, R193, c[0x0][0x23c], -R54.reuse ;  /* 0x00008f00c1c17a23 */ /* 0x100fe40000010836 */
[----:B------:R-:W1:Y:S01]  /*65b0*/  MUFU.EX2 R189, R189 ;  /* 0x000000bd00bd7308 */ /* 0x000e620000000800 */
[----:B------:R-:W-:Y:S01]  /*65c0*/  HMMA.16816.F32.BF16 R144, R28, R4, R144 ;  /* 0x000000041c90723c */ /* 0x000fe20000041890 */
[----:B------:R-:W-:-:S02]  /*65d0*/  FFMA.FTZ R200, R243, c[0x0][0x23c], -R54 ;  /* 0x00008f00f3c87a23 */ /* 0x000fc40000010836 */
[--C-:B------:R-:W-:Y:S02]  /*65e0*/  FFMA.FTZ R201, R241, c[0x0][0x23c], -R54.reuse ;  /* 0x00008f00f1c97a23 */ /* 0x100fe40000010836 */
[----:B------:R-:W-:Y:S01]  /*65f0*/  FFMA.FTZ R202, R211, c[0x0][0x23c], -R54 ;  /* 0x00008f00d3ca7a23 */ /* 0x000fe20000010836 */
[----:B-----5:R-:W5:Y:S02]  /*6600*/  LDSM.16.MT88.4 R12, [R212+0xa400] ;  /* 0x00a40000d40c783b */ /* 0x020f640000004200 */
[----:B------:R-:W-:Y:S01]  /*6610*/  HMMA.16816.F32.BF16 R124, R28, R6, R124 ;  /* 0x000000061c7c723c */ /* 0x000fe2000004187c */
[----:B------:R-:W-:Y:S01]  /*6620*/  MUFU.EX2 R191, R191 ;  /* 0x000000bf00bf7308 */ /* 0x000fe20000000800 */
[--C-:B------:R-:W-:Y:S01]  /*6630*/  FFMA.FTZ R203, R240, c[0x0][0x23c], -R59.reuse ;  /* 0x00008f00f0cb7a23 */ /* 0x100fe2000001083b */
[----:B------:R-:W-:Y:S01]  /*6640*/  LDSM.16.MT88.4 R4, [R212+0xb400] ;  /* 0x00b40000d404783b */ /* 0x000fe20000004200 */
[--C-:B------:R-:W-:Y:S02]  /*6650*/  FFMA.FTZ R204, R238, c[0x0][0x23c], -R59.reuse ;  /* 0x00008f00eecc7a23 */ /* 0x100fe4000001083b */
[----:B------:R-:W-:-:S02]  /*6660*/  FFMA.FTZ R205, R244, c[0x0][0x23c], -R59 ;  /* 0x00008f00f4cd7a23 */ /* 0x000fc4000001083b */
[C---:B------:R-:W-:Y:S01]  /*6670*/  HMMA.16816.F32.BF16 R140, R28.reuse, R8, R140 ;  /* 0x000000081c8c723c */ /* 0x040fe2000004188c */
[----:B------:R-:W2:Y:S01]  /*6680*/  MUFU.EX2 R194, R194 ;  /* 0x000000c200c27308 */ /* 0x000ea20000000800 */
[----:B------:R-:W-:Y:S02]  /*6690*/  FFMA.FTZ R206, R242, c[0x0][0x23c], -R59 ;  /* 0x00008f00f2ce7a23 */ /* 0x000fe4000001083b */
[--C-:B------:R-:W-:Y:S02]  /*66a0*/  FFMA.FTZ R234, R195, c[0x0][0x23c], -R178.reuse ;  /* 0x00008f00c3ea7a23 */ /* 0x100fe400000108b2 */
[----:B------:R-:W-:Y:S02]  /*66b0*/  FFMA.FTZ R195, R198, c[0x0][0x23c], -R63 ;  /* 0x00008f00c6c37a23 */ /* 0x000fe4000001083f */
[----:B------:R-:W-:Y:S01]  /*66c0*/  HMMA.16816.F32.BF16 R136, R28, R10, R136 ;  /* 0x0000000a1c88723c */ /* 0x000fe20000041888 */
[----:B------:R-:W4:Y:S01]  /*66d0*/  LDSM.16.MT88.4 R8, [R213+0xb400] ;  /* 0x00b40000d508783b */ /* 0x000f220000004200 */
[----:B------:R-:W-:Y:S01]  /*66e0*/  MUFU.EX2 R193, R193 ;  /* 0x000000c100c17308 */ /* 0x000fe20000000800 */
[----:B------:R-:W-:-:S02]  /*66f0*/  FFMA.FTZ R199, R199, c[0x0][0x23c], -R178 ;  /* 0x00008f00c7c77a23 */ /* 0x000fc400000108b2 */
[--C-:B------:R-:W-:Y:S02]  /*6700*/  FFMA.FTZ R232, R209, c[0x0][0x23c], -R178.reuse ;  /* 0x00008f00d1e87a23 */ /* 0x100fe400000108b2 */
[----:B-1----:R-:W-:Y:S01]  /*6710*/  F2FP.BF16.PACK_AB R28, R188, R183 ;  /* 0x000000b7bc1c723e */ /* 0x002fe200000010ff */
[----:B------:R-:W-:Y:S01]  /*6720*/  FFMA.FTZ R197, R197, c[0x0][0x23c], -R178 ;  /* 0x00008f00c5c57a23 */ /* 0x000fe200000108b2 */
[----:B------:R-:W-:Y:S01]  /*6730*/  F2FP.BF16.PACK_AB R29, R192, R189 ;  /* 0x000000bdc01d723e */ /* 0x000fe200000010ff */
[----:B------:R-:W1:Y:S01]  /*6740*/  MUFU.EX2 R200, R200 ;  /* 0x000000c800c87308 */ /* 0x000e620000000800 */
[----:B------:R-:W-:Y:S01]  /*6750*/  F2FP.BF16.PACK_AB R30, R190, R187 ;  /* 0x000000bbbe1e723e */ /* 0x000fe200000010ff */
[--C-:B------:R-:W-:Y:S01]  /*6760*/  FFMA.FTZ R196, R196, c[0x0][0x23c], -R63.reuse ;  /* 0x00008f00c4c47a23 */ /* 0x100fe2000001083f */
[----:B--2---:R-:W-:Y:S01]  /*6770*/  F2FP.BF16.PACK_AB R31, R194, R191 ;  /* 0x000000bfc21f723e */ /* 0x004fe200000010ff */
[--C-:B------:R-:W-:Y:S02]  /*6780*/  FFMA.FTZ R198, R208, c[0x0][0x23c], -R63.reuse ;  /* 0x00008f00d0c67a23 */ /* 0x100fe4000001083f */
[----:B------:R-:W-:-:S02]  /*6790*/  FFMA.FTZ R207, R210, c[0x0][0x23c], -R63 ;  /* 0x00008f00d2cf7a23 */ /* 0x000fc4000001083f */
[----:B------:R-:W-:Y:S01]  /*67a0*/  MUFU.EX2 R201, R201 ;  /* 0x000000c900c97308 */ /* 0x000fe20000000800 */
[--C-:B------:R-:W-:Y:S01]  /*67b0*/  FFMA.FTZ R210, R177, c[0x0][0x23c], -R54.reuse ;  /* 0x00008f00b1d27a23 */ /* 0x100fe20000010836 */
[C---:B------:R-:W-:Y:S01]  /*67c0*/  HMMA.16816.F32.BF16 R156, R28.reuse, R24, R156 ;  /* 0x000000181c9c723c */ /* 0x040fe2000004189c */
[--C-:B------:R-:W-:Y:S02]  /*67d0*/  FFMA.FTZ R208, R181, c[0x0][0x23c], -R54.reuse ;  /* 0x00008f00b5d07a23 */ /* 0x100fe40000010836 */
[--C-:B------:R-:W-:Y:S02]  /*67e0*/  FFMA.FTZ R177, R182, c[0x0][0x23c], -R59.reuse ;  /* 0x00008f00b6b17a23 */ /* 0x100fe4000001083b */
[--C-:B------:R-:W-:Y:S01]  /*67f0*/  FFMA.FTZ R185, R185, c[0x0][0x23c], -R54.reuse ;  /* 0x00008f00b9b97a23 */ /* 0x100fe20000010836 */
[----:B------:R-:W-:Y:S01]  /*6800*/  MUFU.EX2 R202, R202 ;  /* 0x000000ca00ca7308 */ /* 0x000fe20000000800 */
[----:B------:R-:W-:Y:S01]  /*6810*/  FFMA.FTZ R179, R179, c[0x0][0x23c], -R54 ;  /* 0x00008f00b3b37a23 */ /* 0x000fe20000010836 */
[----:B------:R-:W-:Y:S01]  /*6820*/  HMMA.16816.F32.BF16 R152, R28, R26, R152 ;  /* 0x0000001a1c98723c */ /* 0x000fe20000041898 */
[----:B------:R-:W-:-:S02]  /*6830*/  FFMA.FTZ R180, R180, c[0x0][0x23c], -R59 ;  /* 0x00008f00b4b47a23 */ /* 0x000fc4000001083b */
[--C-:B------:R-:W-:Y:S02]  /*6840*/  FFMA.FTZ R181, R186, c[0x0][0x23c], -R59.reuse ;  /* 0x00008f00bab57a23 */ /* 0x100fe4000001083b */
[----:B------:R-:W-:Y:S01]  /*6850*/  FFMA.FTZ R182, R184, c[0x0][0x23c], -R59 ;  /* 0x00008f00b8b67a23 */ /* 0x000fe2000001083b */
[----:B------:R-:W-:Y:S01]  /*6860*/  MUFU.EX2 R203, R203 ;  /* 0x000000cb00cb7308 */ /* 0x000fe20000000800 */
[----:B------:R-:W-:Y:S01]  /*6870*/  FFMA.FTZ R52, R239, R66, R52 ;  /* 0x00000042ef347223 */ /* 0x000fe20000010034 */
[C---:B---3--:R-:W-:Y:S01]  /*6880*/  HMMA.16816.F32.BF16 R76, R28.reuse, R20, R76 ;  /* 0x000000141c4c723c */ /* 0x048fe2000004184c */
[----:B------:R-:W-:Y:S02]  /*6890*/  FFMA.FTZ R61, R236, R67, R61 ;  /* 0x00000043ec3d7223 */ /* 0x000fe4000001003d */
[----:B------:R-:W-:Y:S02]  /*68a0*/  FFMA.FTZ R44, R237, R46, R44 ;  /* 0x0000002eed2c7223 */ /* 0x000fe4000001002c */
[----:B------:R-:W-:Y:S01]  /*68b0*/  FFMA.FTZ R40, R235, R45, R40 ;  /* 0x0000002deb287223 */ /* 0x000fe20000010028 */
[----:B------:R-:W2:Y:S01]  /*68c0*/  MUFU.EX2 R204, R204 ;  /* 0x000000cc00cc7308 */ /* 0x000ea20000000800 */
[----:B------:R-:W-:Y:S01]  /*68d0*/  FADD.FTZ R52, R53, R52 ;  /* 0x0000003435347221 */ /* 0x000fe20000010000 */
[----:B------:R-:W-:Y:S01]  /*68e0*/  HMMA.16816.F32.BF16 R80, R28, R22, R80 ;  /* 0x000000161c50723c */ /* 0x000fe20000041850 */
[----:B------:R-:W-:-:S02]  /*68f0*/  FADD.FTZ R61, R58, R61 ;  /* 0x0000003d3a3d7221 */ /* 0x000fc40000010000 */
[----:B------:R-:W-:Y:S02]  /*6900*/  FADD.FTZ R43, R43, R44 ;  /* 0x0000002c2b2b7221 */ /* 0x000fe40000010000 */
[----:B------:R-:W-:Y:S01]  /*6910*/  FADD.FTZ R39, R39, R40 ;  /* 0x0000002827277221 */ /* 0x000fe20000010000 */
[----:B------:R-:W-:Y:S01]  /*6920*/  MUFU.EX2 R205, R205 ;  /* 0x000000cd00cd7308 */ /* 0x000fe20000000800 */
[----:B------:R-:W-:Y:S01]  /*6930*/  FADD.FTZ R55, R55, R52 ;  /* 0x0000003437377221 */ /* 0x000fe20000010000 */
[C---:B----4-:R-:W-:Y:S01]  /*6940*/  HMMA.16816.F32.BF16 R92, R28.reuse, R16, R92 ;  /* 0x000000101c5c723c */ /* 0x050fe2000004185c */
[----:B------:R-:W-:Y:S02]  /*6950*/  FADD.FTZ R60, R60, R61 ;  /* 0x0000003d3c3c7221 */ /* 0x000fe40000010000 */
[----:B------:R-:W-:Y:S02]  /*6960*/  FADD.FTZ R42, R42, R43 ;  /* 0x0000002b2a2a7221 */ /* 0x000fe40000010000 */
[----:B------:R-:W-:Y:S01]  /*6970*/  FADD.FTZ R38, R38, R39 ;  /* 0x0000002726267221 */ /* 0x000fe20000010000 */
[----:B------:R-:W3:Y:S01]  /*6980*/  MUFU.EX2 R206, R206 ;  /* 0x000000ce00ce7308 */ /* 0x000ee20000000800 */
[----:B------:R-:W-:Y:S01]  /*6990*/  FADD.FTZ R56, R56, R55 ;  /* 0x0000003738387221 */ /* 0x000fe20000010000 */
[----:B------:R-:W-:Y:S01]  /*69a0*/  HMMA.16816.F32.BF16 R96, R28, R18, R96 ;  /* 0x000000121c60723c */ /* 0x000fe20000041860 */
[----:B------:R-:W-:-:S02]  /*69b0*/  FADD.FTZ R60, R65, R60 ;  /* 0x0000003c413c7221 */ /* 0x000fc40000010000 */
[----:B------:R-:W-:Y:S02]  /*69c0*/  FADD.FTZ R42, R41, R42 ;  /* 0x0000002a292a7221 */ /* 0x000fe40000010000 */
[----:B------:R-:W-:Y:S01]  /*69d0*/  FADD.FTZ R38, R37, R38 ;  /* 0x0000002625267221 */ /* 0x000fe20000010000 */
[----:B------:R-:W-:Y:S01]  /*69e0*/  MUFU.EX2 R199, R199 ;  /* 0x000000c700c77308 */ /* 0x000fe20000000800 */
[--C-:B------:R-:W-:Y:S01]  /*69f0*/  FFMA.FTZ R176, R176, c[0x0][0x23c], -R178.reuse ;  /* 0x00008f00b0b07a23 */ /* 0x100fe200000108b2 */
[C---:B-----5:R-:W-:Y:S01]  /*6a00*/  HMMA.16816.F32.BF16 R104, R28.reuse, R12, R104 ;  /* 0x0000000c1c68723c */ /* 0x060fe20000041868 */
[--C-:B------:R-:W-:Y:S02]  /*6a10*/  FFMA.FTZ R175, R175, c[0x0][0x23c], -R178.reuse ;  /* 0x00008f00afaf7a23 */ /* 0x100fe400000108b2 */
[--C-:B------:R-:W-:Y:S02]  /*6a20*/  FFMA.FTZ R173, R173, c[0x0][0x23c], -R178.reuse ;  /* 0x00008f00adad7a23 */ /* 0x100fe400000108b2 */
[----:B------:R-:W-:Y:S01]  /*6a30*/  FFMA.FTZ R178, R169, c[0x0][0x23c], -R178 ;  /* 0x00008f00a9b27a23 */ /* 0x000fe200000108b2 */
[----:B------:R-:W4:Y:S01]  /*6a40*/  MUFU.EX2 R232, R232 ;  /* 0x000000e800e87308 */ /* 0x000f220000000800 */
[--C-:B------:R-:W-:Y:S01]  /*6a50*/  FFMA.FTZ R169, R174, c[0x0][0x23c], -R63.reuse ;  /* 0x00008f00aea97a23 */ /* 0x100fe2000001083f */
[----:B------:R-:W-:Y:S01]  /*6a60*/  HMMA.16816.F32.BF16 R108, R28, R14, R108 ;  /* 0x0000000e1c6c723c */ /* 0x000fe2000004186c */
[----:B------:R-:W-:-:S02]  /*6a70*/  FFMA.FTZ R64, R64, c[0x0][0x23c], -R63 ;  /* 0x00008f0040407a23 */ /* 0x000fc4000001083f */
[--C-:B------:R-:W-:Y:S02]  /*6a80*/  FFMA.FTZ R172, R172, c[0x0][0x23c], -R63.reuse ;  /* 0x00008f00acac7a23 */ /* 0x100fe4000001083f */
[----:B------:R-:W-:Y:S01]  /*6a90*/  FADD.FTZ R183, R183, R42 ;  /* 0x0000002ab7b77221 */ /* 0x000fe20000010000 */
[----:B------:R-:W-:Y:S01]  /*6aa0*/  MUFU.EX2 R197, R197 ;  /* 0x000000c500c57308 */ /* 0x000fe20000000800 */
[----:B------:R-:W-:Y:S01]  /*6ab0*/  FADD.FTZ R189, R189, R38 ;  /* 0x00000026bdbd7221 */ /* 0x000fe20000010000 */
[C---:B------:R-:W-:Y:S01]  /*6ac0*/  HMMA.16816.F32.BF16 R116, R28.reuse, R8, R116 ;  /* 0x000000081c74723c */ /* 0x040fe20000041874 */
[----:B------:R-:W-:Y:S02]  /*6ad0*/  FFMA.FTZ R63, R62, c[0x0][0x23c], -R63 ;  /* 0x00008f003e3f7a23 */ /* 0x000fe4000001083f */
[----:B------:R-:W-:Y:S02]  /*6ae0*/  FADD.FTZ R188, R188, R183 ;  /* 0x000000b7bcbc7221 */ /* 0x000fe40000010000 */
[----:B------:R-:W-:Y:S01]  /*6af0*/  FADD.FTZ R192, R192, R189 ;  /* 0x000000bdc0c07221 */ /* 0x000fe20000010000 */
[----:B------:R-:W-:Y:S01]  /*6b00*/  MUFU.EX2 R234, R234 ;  /* 0x000000ea00ea7308 */ /* 0x000fe20000000800 */
[----:B------:R-:W-:Y:S01]  /*6b10*/  FFMA.FTZ R62, R57, c[0x0][0x23c], -R54 ;  /* 0x00008f00393e7a23 */ /* 0x000fe20000010836 */
[----:B------:R-:W-:Y:S01]  /*6b20*/  HMMA.16816.F32.BF16 R120, R28, R10, R120 ;  /* 0x0000000a1c78723c */ /* 0x000fe20000041878 */
[----:B------:R-:W-:-:S02]  /*6b30*/  FADD.FTZ R187, R187, R188 ;  /* 0x000000bcbbbb7221 */ /* 0x000fc40000010000 */
[----:B------:R-:W-:Y:S02]  /*6b40*/  FADD.FTZ R191, R191, R192 ;  /* 0x000000c0bfbf7221 */ /* 0x000fe40000010000 */
[--C-:B------:R-:W-:Y:S01]  /*6b50*/  FFMA.FTZ R51, R51, c[0x0][0x23c], -R54.reuse ;  /* 0x00008f0033337a23 */ /* 0x100fe20000010836 */
[----:B------:R-:W-:Y:S01]  /*6b60*/  MUFU.EX2 R195, R195 ;  /* 0x000000c300c37308 */ /* 0x000fe20000000800 */
[--C-:B------:R-:W-:Y:S01]  /*6b70*/  FFMA.FTZ R2, R2, c[0x0][0x23c], -R59.reuse ;  /* 0x00008f0002027a23 */ /* 0x100fe2000001083b */
[C---:B------:R-:W-:Y:S01]  /*6b80*/  HMMA.16816.F32.BF16 R128, R28.reuse, R4, R128 ;  /* 0x000000041c80723c */ /* 0x040fe20000041880 */
[--C-:B------:R-:W-:Y:S02]  /*6b90*/  FFMA.FTZ R57, R32, c[0x0][0x23c], -R59.reuse ;  /* 0x00008f0020397a23 */ /* 0x100fe4000001083b */
[--C-:B------:R-:W-:Y:S02]  /*6ba0*/  FFMA.FTZ R50, R50, c[0x0][0x23c], -R54.reuse ;  /* 0x00008f0032327a23 */ /* 0x100fe40000010836 */
[----:B------:R-:W-:Y:S01]  /*6bb0*/  FFMA.FTZ R49, R49, c[0x0][0x23c], -R54 ;  /* 0x00008f0031317a23 */ /* 0x000fe20000010836 */
[----:B------:R-:W5:Y:S01]  /*6bc0*/  MUFU.EX2 R196, R196 ;  /* 0x000000c400c47308 */ /* 0x000f620000000800 */
[--C-:B------:R-:W-:Y:S01]  /*6bd0*/  FFMA.FTZ R32, R48, c[0x0][0x23c], -R59.reuse ;  /* 0x00008f0030207a23 */ /* 0x100fe2000001083b */
[----:B------:R-:W-:Y:S01]  /*6be0*/  HMMA.16816.F32.BF16 R132, R28, R6, R132 ;  /* 0x000000061c84723c */ /* 0x000fe20000041884 */
[----:B------:R-:W-:-:S02]  /*6bf0*/  FFMA.FTZ R47, R47, c[0x0][0x23c], -R59 ;  /* 0x00008f002f2f7a23 */ /* 0x000fc4000001083b */
[----:B------:R-:W-:Y:S02]  /*6c00*/  FADD.FTZ R190, R190, R187 ;  /* 0x000000bbbebe7221 */ /* 0x000fe40000010000 */
[----:B------:R-:W-:Y:S01]  /*6c10*/  FADD.FTZ R194, R194, R191 ;  /* 0x000000bfc2c27221 */ /* 0x000fe20000010000 */
[----:B------:R-:W-:Y:S01]  /*6c20*/  MUFU.EX2 R198, R198 ;  /* 0x000000c600c67308 */ /* 0x000fe20000000800 */
[----:B-1----:R-:W-:Y:S01]  /*6c30*/  F2FP.BF16.PACK_AB R28, R200, R193 ;  /* 0x000000c1c81c723e */ /* 0x002fe200000010ff */
[----:B------:R-:W-:Y:S01]  /*6c40*/  FADD.FTZ R193, R193, R56 ;  /* 0x00000038c1c17221 */ /* 0x000fe20000010000 */
[----:B--2---:R-:W-:Y:S01]  /*6c50*/  F2FP.BF16.PACK_AB R29, R204, R203 ;  /* 0x000000cbcc1d723e */ /* 0x004fe200000010ff */
[----:B------:R-:W-:Y:S01]  /*6c60*/  FADD.FTZ R203, R203, R60 ;  /* 0x0000003ccbcb7221 */ /* 0x000fe20000010000 */
[----:B------:R-:W-:Y:S01]  /*6c70*/  F2FP.BF16.PACK_AB R30, R202, R201 ;  /* 0x000000c9ca1e723e */ /* 0x000fe200000010ff */
[----:B------:R-:W-:Y:S01]  /*6c80*/  FADD.FTZ R200, R200, R193 ;  /* 0x000000c1c8c87221 */ /* 0x000fe20000010000 */
[----:B---3--:R-:W-:Y:S01]  /*6c90*/  F2FP.BF16.PACK_AB R31, R206, R205 ;  /* 0x000000cdce1f723e */ /* 0x008fe200000010ff */
[----:B------:R-:W1:Y:S01]  /*6ca0*/  MUFU.EX2 R207, R207 ;  /* 0x000000cf00cf7308 */ /* 0x000e620000000800 */
[----:B------:R-:W-:-:S02]  /*6cb0*/  FADD.FTZ R204, R204, R203 ;  /* 0x000000cbcccc7221 */ /* 0x000fc40000010000 */
[----:B------:R-:W-:Y:S02]  /*6cc0*/  FADD.FTZ R201, R201, R200 ;  /* 0x000000c8c9c97221 */ /* 0x000fe40000010000 */
[----:B------:R-:W-:Y:S01]  /*6cd0*/  FADD.FTZ R205, R205, R204 ;  /* 0x000000cccdcd7221 */ /* 0x000fe20000010000 */
[----:B------:R-:W-:Y:S01]  /*6ce0*/  HMMA.16816.F32.BF16 R160, R28, R24, R160 ;  /* 0x000000181ca0723c */ /* 0x000fe200000418a0 */
[----:B------:R-:W-:Y:S01]  /*6cf0*/  FADD.FTZ R202, R202, R201 ;  /* 0x000000c9caca7221 */ /* 0x000fe20000010000 */
[----:B------:R-:W-:Y:S01]  /*6d00*/  MUFU.EX2 R185, R185 ;  /* 0x000000b900b97308 */ /* 0x000fe20000000800 */
[----:B------:R-:W-:-:S05]  /*6d10*/  FADD.FTZ R206, R206, R205 ;  /* 0x000000cdcece7221 */ /* 0x000fca0000010000 */
[C---:B------:R-:W-:Y:S01]  /*6d20*/  HMMA.16816.F32.BF16 R68, R28.reuse, R26, R68 ;  /* 0x0000001a1c44723c */ /* 0x040fe20000041844 */
[----:B------:R-:W2:Y:S01]  /*6d30*/  LDSM.16.MT88.4 R24, [R213+0x9800] ;  /* 0x00980000d518783b */ /* 0x000ea20000004200 */
[----:B------:R-:W3:Y:S06]  /*6d40*/  MUFU.EX2 R208, R208 ;  /* 0x000000d000d07308 */ /* 0x000eec0000000800 */
[C---:B------:R-:W-:Y:S02]  /*6d50*/  HMMA.16816.F32.BF16 R72, R28.reuse, R20, R72 ;  /* 0x000000141c48723c */ /* 0x040fe40000041848 */
[----:B------:R-:W-:Y:S06]  /*6d60*/  MUFU.EX2 R179, R179 ;  /* 0x000000b300b37308 */ /* 0x000fec0000000800 */
[C---:B------:R-:W-:Y:S01]  /*6d70*/  HMMA.16816.F32.BF16 R84, R28.reuse, R22, R84 ;  /* 0x000000161c54723c */ /* 0x040fe20000041854 */
[----:B------:R-:W1:Y:S01]  /*6d80*/  LDSM.16.MT88.4 R20, [R212+0x9800] ;  /* 0x00980000d414783b */ /* 0x000e620000004200 */
[----:B------:R-:W-:Y:S06]  /*6d90*/  MUFU.EX2 R210, R210 ;  /* 0x000000d200d27308 */ /* 0x000fec0000000800 */
[C---:B------:R-:W-:Y:S02]  /*6da0*/  HMMA.16816.F32.BF16 R88, R28.reuse, R16, R88 ;  /* 0x000000101c58723c */ /* 0x040fe40000041858 */
[----:B------:R-:W-:Y:S06]  /*6db0*/  MUFU.EX2 R177, R177 ;  /* 0x000000b100b17308 */ /* 0x000fec0000000800 */
[C---:B------:R-:W-:Y:S01]  /*6dc0*/  HMMA.16816.F32.BF16 R100, R28.reuse, R18, R100 ;  /* 0x000000121c64723c */ /* 0x040fe20000041864 */
[----:B------:R-:W1:Y:S01]  /*6dd0*/  LDSM.16.MT88.4 R16, [R213+0xa800] ;  /* 0x00a80000d510783b */ /* 0x000e620000004200 */
[----:B------:R-:W1:Y:S06]  /*6de0*/  MUFU.EX2 R180, R180 ;  /* 0x000000b400b47308 */ /* 0x000e6c0000000800 */
        /* <DEDUP_REMOVED lines=8> */
[----:B------:R-:W3:Y:S01]  /*6e70*/  LDSM.16.MT88.4 R8, [R213+0xb800] ;  /* 0x00b80000d508783b */ /* 0x000ee20000004200 */
[----:B------:R-:W1:Y:S06]  /*6e80*/  MUFU.EX2 R175, R175 ;  /* 0x000000af00af7308 */ /* 0x000e6c0000000800 */
[C---:B------:R-:W-:Y:S02]  /*6e90*/  HMMA.16816.F32.BF16 R140, R28.reuse, R4, R140 ;  /* 0x000000041c8c723c */ /* 0x040fe4000004188c */
[----:B------:R-:W-:Y:S06]  /*6ea0*/  MUFU.EX2 R173, R173 ;  /* 0x000000ad00ad7308 */ /* 0x000fec0000000800 */
[----:B------:R-:W-:Y:S01]  /*6eb0*/  HMMA.16816.F32.BF16 R136, R28, R6, R136 ;  /* 0x000000061c88723c */ /* 0x000fe20000041888 */
[----:B------:R-:W3:Y:S01]  /*6ec0*/  LDSM.16.MT88.4 R4, [R212+0xb800] ;  /* 0x00b80000d404783b */ /* 0x000ee20000004200 */
[----:B------:R-:W-:Y:S05]  /*6ed0*/  MUFU.EX2 R178, R178 ;  /* 0x000000b200b27308 */ /* 0x000fea0000000800 */
[----:B----4-:R-:W-:Y:S01]  /*6ee0*/  F2FP.BF16.PACK_AB R28, R232, R199 ;  /* 0x000000c7e81c723e */ /* 0x010fe200000010ff */
[----:B------:R-:W-:Y:S01]  /*6ef0*/  FADD.FTZ R199, R199, R190 ;  /* 0x000000bec7c77221 */ /* 0x000fe20000010000 */
[----:B-----5:R-:W-:Y:S01]  /*6f00*/  F2FP.BF16.PACK_AB R29, R196, R195 ;  /* 0x000000c3c41d723e */ /* 0x020fe200000010ff */
[----:B------:R-:W-:Y:S01]  /*6f10*/  MUFU.EX2 R169, R169 ;  /* 0x000000a900a97308 */ /* 0x000fe20000000800 */
[----:B------:R-:W-:Y:S01]  /*6f20*/  F2FP.BF16.PACK_AB R30, R234, R197 ;  /* 0x000000c5ea1e723e */ /* 0x000fe200000010ff */
[----:B------:R-:W-:Y:S01]  /*6f30*/  FADD.FTZ R195, R195, R194 ;  /* 0x000000c2c3c37221 */ /* 0x000fe20000010000 */
[----:B-1----:R-:W-:Y:S01]  /*6f40*/  F2FP.BF16.PACK_AB R31, R207, R198 ;  /* 0x000000c6cf1f723e */ /* 0x002fe200000010ff */
[----:B------:R-:W-:-:S02]  /*6f50*/  FADD.FTZ R232, R232, R199 ;  /* 0x000000c7e8e87221 */ /* 0x000fc40000010000 */
[----:B------:R-:W-:Y:S02]  /*6f60*/  FADD.FTZ R195, R196, R195 ;  /* 0x000000c3c4c37221 */ /* 0x000fe40000010000 */
[----:B------:R-:W1:Y:S01]  /*6f70*/  MUFU.EX2 R64, R64 ;  /* 0x0000004000407308 */ /* 0x000e620000000800 */
[----:B------:R-:W-:Y:S01]  /*6f80*/  FADD.FTZ R197, R197, R232 ;  /* 0x000000e8c5c57221 */ /* 0x000fe20000010000 */
[C---:B--2---:R-:W-:Y:S01]  /*6f90*/  HMMA.16816.F32.BF16 R156, R28.reuse, R24, R156 ;  /* 0x000000181c9c723c */ /* 0x044fe2000004189c */
[----:B------:R-:W-:Y:S02]  /*6fa0*/  FADD.FTZ R198, R198, R195 ;  /* 0x000000c3c6c67221 */ /* 0x000fe40000010000 */
[----:B------:R-:W-:Y:S01]  /*6fb0*/  FADD.FTZ R197, R234, R197 ;  /* 0x000000c5eac57221 */ /* 0x000fe20000010000 */
[----:B------:R-:W-:Y:S01]  /*6fc0*/  @P0 IADD3 R234, R164, -0x3, RZ ;  /* 0xfffffffda4ea0810 */ /* 0x000fe20007ffe0ff */
[----:B------:R-:W-:Y:S01]  /*6fd0*/  FADD.FTZ R198, R207, R198 ;  /* 0x000000c6cfc67221 */ /* 0x000fe20000010000 */
[----:B------:R-:W-:Y:S02]  /*6fe0*/  MUFU.EX2 R172, R172 ;  /* 0x000000ac00ac7308 */ /* 0x000fe40000000800 */
[C---:B------:R-:W-:Y:S06]  /*6ff0*/  HMMA.16816.F32.BF16 R152, R28.reuse, R26, R152 ;  /* 0x0000001a1c98723c */ /* 0x040fec0000041898 */
[----:B------:R-:W2:Y:S02]  /*7000*/  MUFU.EX2 R63, R63 ;  /* 0x0000003f003f7308 */ /* 0x000ea40000000800 */
[C---:B------:R-:W-:Y:S06]  /*7010*/  HMMA.16816.F32.BF16 R76, R28.reuse, R20, R76 ;  /* 0x000000141c4c723c */ /* 0x040fec000004184c */
[----:B------:R-:W-:Y:S02]  /*7020*/  MUFU.EX2 R51, R51 ;  /* 0x0000003300337308 */ /* 0x000fe40000000800 */
[C---:B------:R-:W-:Y:S06]  /*7030*/  HMMA.16816.F32.BF16 R80, R28.reuse, R22, R80 ;  /* 0x000000161c50723c */ /* 0x040fec0000041850 */
[----:B------:R-:W4:Y:S02]  /*7040*/  MUFU.EX2 R62, R62 ;  /* 0x0000003e003e7308 */ /* 0x000f240000000800 */
[C---:B------:R-:W-:Y:S06]  /*7050*/  HMMA.16816.F32.BF16 R92, R28.reuse, R16, R92 ;  /* 0x000000101c5c723c */ /* 0x040fec000004185c */
[----:B------:R-:W-:Y:S02]  /*7060*/  MUFU.EX2 R2, R2 ;  /* 0x0000000200027308 */ /* 0x000fe40000000800 */
[C---:B------:R-:W-:Y:S06]  /*7070*/  HMMA.16816.F32.BF16 R96, R28.reuse, R18, R96 ;  /* 0x000000121c60723c */ /* 0x040fec0000041860 */
[----:B------:R-:W5:Y:S02]  /*7080*/  MUFU.EX2 R57, R57 ;  /* 0x0000003900397308 */ /* 0x000f640000000800 */
[C---:B------:R-:W-:Y:S06]  /*7090*/  HMMA.16816.F32.BF16 R104, R28.reuse, R12, R104 ;  /* 0x0000000c1c68723c */ /* 0x040fec0000041868 */
[----:B------:R-:W-:Y:S02]  /*70a0*/  MUFU.EX2 R50, R50 ;  /* 0x0000003200327308 */ /* 0x000fe40000000800 */
[C---:B------:R-:W-:Y:S06]  /*70b0*/  HMMA.16816.F32.BF16 R108, R28.reuse, R14, R108 ;  /* 0x0000000e1c6c723c */ /* 0x040fec000004186c */
[----:B------:R-:W1:Y:S02]  /*70c0*/  MUFU.EX2 R49, R49 ;  /* 0x0000003100317308 */ /* 0x000e640000000800 */
[C---:B---3--:R-:W-:Y:S06]  /*70d0*/  HMMA.16816.F32.BF16 R116, R28.reuse, R8, R116 ;  /* 0x000000081c74723c */ /* 0x048fec0000041874 */
[----:B------:R-:W-:Y:S02]  /*70e0*/  MUFU.EX2 R32, R32 ;  /* 0x0000002000207308 */ /* 0x000fe40000000800 */
[C---:B------:R-:W-:Y:S06]  /*70f0*/  HMMA.16816.F32.BF16 R120, R28.reuse, R10, R120 ;  /* 0x0000000a1c78723c */ /* 0x040fec0000041878 */
[----:B------:R-:W3:Y:S02]  /*7100*/  MUFU.EX2 R47, R47 ;  /* 0x0000002f002f7308 */ /* 0x000ee40000000800 */
[C---:B------:R-:W-:Y:S08]  /*7110*/  HMMA.16816.F32.BF16 R128, R28.reuse, R4, R128 ;  /* 0x000000041c80723c */ /* 0x040ff00000041880 */
[----:B------:R-:W-:Y:S07]  /*7120*/  HMMA.16816.F32.BF16 R132, R28, R6, R132 ;  /* 0x000000061c84723c */ /* 0x000fee0000041884 */
[----:B------:R-:W-:Y:S01]  /*7130*/  F2FP.BF16.PACK_AB R28, R208, R185 ;  /* 0x000000b9d01c723e */ /* 0x000fe200000010ff */
[----:B------:R-:W-:Y:S01]  /*7140*/  FADD.FTZ R185, R185, R202 ;  /* 0x000000cab9b97221 */ /* 0x000fe20000010000 */
[----:B------:R-:W-:Y:S01]  /*7150*/  F2FP.BF16.PACK_AB R29, R180, R177 ;  /* 0x000000b1b41d723e */ /* 0x000fe200000010ff */
[----:B------:R-:W-:Y:S01]  /*7160*/  FADD.FTZ R177, R177, R206 ;  /* 0x000000ceb1b17221 */ /* 0x000fe20000010000 */
[----:B------:R-:W-:Y:S01]  /*7170*/  F2FP.BF16.PACK_AB R30, R210, R179 ;  /* 0x000000b3d21e723e */ /* 0x000fe200000010ff */
        /* <DEDUP_REMOVED lines=21> */
[----:B------:R-:W3:Y:S07]  /*72d0*/  LDSM.16.MT88.4 R8, [R213+0xbc00] ;  /* 0x00bc0000d508783b */ /* 0x000eee0000004200 */
[C---:B------:R-:W-:Y:S08]  /*72e0*/  HMMA.16816.F32.BF16 R140, R28.reuse, R4, R140 ;  /* 0x000000041c8c723c */ /* 0x040ff0000004188c */
[----:B------:R-:W-:Y:S01]  /*72f0*/  HMMA.16816.F32.BF16 R136, R28, R6, R136 ;  /* 0x000000061c88723c */ /* 0x000fe20000041888 */
[----:B------:R-:W3:Y:S06]  /*7300*/  LDSM.16.MT88.4 R4, [R212+0xbc00] ;  /* 0x00bc0000d404783b */ /* 0x000eec0000004200 */
[----:B------:R-:W-:Y:S01]  /*7310*/  F2FP.BF16.PACK_AB R28, R175, R176 ;  /* 0x000000b0af1c723e */ /* 0x000fe200000010ff */
[----:B------:R-:W-:Y:S01]  /*7320*/  FADD.FTZ R176, R176, R197 ;  /* 0x000000c5b0b07221 */ /* 0x000fe20000010000 */
[----:B-1----:R-:W-:Y:S01]  /*7330*/  F2FP.BF16.PACK_AB R29, R64, R169 ;  /* 0x000000a9401d723e */ /* 0x002fe200000010ff */
[----:B------:R-:W-:Y:S01]  /*7340*/  FADD.FTZ R169, R169, R198 ;  /* 0x000000c6a9a97221 */ /* 0x000fe20000010000 */
[----:B------:R-:W-:Y:S01]  /*7350*/  F2FP.BF16.PACK_AB R30, R178, R173 ;  /* 0x000000adb21e723e */ /* 0x000fe200000010ff */
[----:B------:R-:W-:Y:S01]  /*7360*/  FADD.FTZ R176, R175, R176 ;  /* 0x000000b0afb07221 */ /* 0x000fe20000010000 */
[----:B--2---:R-:W-:Y:S01]  /*7370*/  F2FP.BF16.PACK_AB R31, R63, R172 ;  /* 0x000000ac3f1f723e */ /* 0x004fe200000010ff */
        /* <DEDUP_REMOVED lines=13> */
[C---:B---3--:R-:W-:Y:S08]  /*7450*/  HMMA.16816.F32.BF16 R116, R28.reuse, R8, R116 ;  /* 0x000000081c74723c */ /* 0x048ff00000041874 */
[C---:B------:R-:W-:Y:S08]  /*7460*/  HMMA.16816.F32.BF16 R120, R28.reuse, R10, R120 ;  /* 0x0000000a1c78723c */ /* 0x040ff00000041878 */
[C---:B------:R-:W-:Y:S08]  /*7470*/  HMMA.16816.F32.BF16 R128, R28.reuse, R4, R128 ;  /* 0x000000041c80723c */ /* 0x040ff00000041880 */
[----:B------:R-:W-:Y:S07]  /*7480*/  HMMA.16816.F32.BF16 R132, R28, R6, R132 ;  /* 0x000000061c84723c */ /* 0x000fee0000041884 */
[----:B----4-:R-:W-:Y:S01]  /*7490*/  F2FP.BF16.PACK_AB R28, R62, R51 ;  /* 0x000000333e1c723e */ /* 0x010fe200000010ff */
[----:B------:R-:W-:Y:S01]  /*74a0*/  FADD.FTZ R51, R51, R210 ;  /* 0x000000d233337221 */ /* 0x000fe20000010000 */
[----:B-----5:R-:W-:Y:S01]  /*74b0*/  F2FP.BF16.PACK_AB R29, R57, R2 ;  /* 0x00000002391d723e */ /* 0x020fe200000010ff */
        /* <DEDUP_REMOVED lines=22> */
[----:B------:R-:W-:Y:S11]  /*7620*/  @P0 BRA `(.L_x_4) ;  /* 0x0000001000000947 */ /* 0x000ff60003800000 */
.L_x_2:
[----:B------:R-:W-:-:S07]  /*7630*/  IADD3 R234, R251, -0x1, RZ ;  /* 0xfffffffffbea7810 */ /* 0x000fce0007ffe0ff */
.L_x_4:
[----:B------:R-:W-:-:S13]  /*7640*/  ISETP.GE.AND P0, PT, R234, RZ, PT ;  /* 0x000000ffea00720c */ /* 0x000fda0003f06270 */
[----:B------:R-:W-:Y:S05]  /*7650*/  @!P0 BRA `(.L_x_5) ;  /* 0x00002e4000008947 */ /* 0x000fea0003800000 */
[C---:B------:R-:W-:Y:S01]  /*7660*/  SHF.L.U64.HI R232, R0.reuse, 0x1, R3 ;  /* 0x0000000100e87819 */ /* 0x040fe20000010203 */
[----:B------:R-:W-:Y:S01]  /*7670*/  IMAD.SHL.U32 R233, R0, 0x2, RZ ;  /* 0x0000000200e97824 */ /* 0x000fe200078e00ff */
[----:B------:R-:W-:Y:S01]  /*7680*/  MOV R2, R167 ;  /* 0x000000a700027202 */ /* 0x000fe20000000f00 */
[----:B------:R-:W-:Y:S01]  /*7690*/  IMAD.MOV.U32 R3, RZ, RZ, R168 ;  /* 0x000000ffff037224 */ /* 0x000fe200078e00a8 */
[----:B------:R-:W-:Y:S01]  /*76a0*/  MOV R0, R165 ;  /* 0x000000a500007202 */ /* 0x000fe20000000f00 */
[----:B------:R-:W-:Y:S01]  /*76b0*/  IMAD.MOV.U32 R169, RZ, RZ, R166 ;  /* 0x000000ffffa97224 */ /* 0x000fe200078e00a6 */
[----:B------:R-:W-:Y:S01]  /*76c0*/  MOV R240, R170 ;  /* 0x000000aa00f07202 */ /* 0x000fe20000000f00 */
[----:B------:R-:W-:Y:S01]  /*76d0*/  IMAD.MOV.U32 R241, RZ, RZ, R249 ;  /* 0x000000fffff17224 */ /* 0x000fe200078e00f9 */
[----:B------:R-:W-:Y:S05]  /*76e0*/  BRA `(.L_x_6) ;  /* 0x0000017000007947 */ /* 0x000fea0003800000 */
.L_x_8:
[----:B------:R-:W-:Y:S04]  /*76f0*/  IADD3 R165, R234, -0x1, RZ ;  /* 0xffffffffeaa57810 */ /* 0x000fe80007ffe0ff */
[----:B------:R-:W-:Y:S01]  /*7700*/  SHF.R.S32.HI R164, RZ, 0x1f, R165 ;  /* 0x0000001fffa47819 */ /* 0x000fe200000114a5 */
[C---:B------:R-:W-:Y:S04]  /*7710*/  IMAD.WIDE.U32 R166, R165.reuse, c[0x0][0x198], RZ ;  /* 0x00006600a5a67a25 */ /* 0x040fe800078e00ff */
[----:B------:R-:W-:Y:S04]  /*7720*/  IMAD R164, R164, c[0x0][0x198], RZ ;  /* 0x00006600a4a47a24 */ /* 0x000fe800078e02ff */
[----:B------:R-:W-:Y:S01]  /*7730*/  IMAD R164, R165, c[0x0][0x19c], R164 ;  /* 0x00006700a5a47a24 */ /* 0x000fe200078e02a4 */
[C---:B------:R-:W-:Y:S03]  /*7740*/  LEA R165, P1, R166.reuse, R224, 0x6 ;  /* 0x000000e0a6a57211 */ /* 0x040fe600078230ff */
[----:B------:R-:W-:Y:S01]  /*7750*/  IMAD.IADD R167, R167, 0x1, R164 ;  /* 0x00000001a7a77824 */ /* 0x000fe200078e02a4 */
[----:B------:R-:W-:Y:S04]  /*7760*/  LEA R170, P2, R165, c[0x0][0x168], 0x1 ;  /* 0x00005a00a5aa7a11 */ /* 0x000fe800078408ff */
[----:B------:R-:W-:Y:S02]  /*7770*/  LEA.HI.X R164, R166, R227, R167, 0x6, P1 ;  /* 0x000000e3a6a47211 */ /* 0x000fe400008f34a7 */
[----:B------:R-:W-:Y:S02]  /*7780*/  IADD3 R172, P1, R219, R170, RZ ;  /* 0x000000aadbac7210 */ /* 0x000fe40007f3e0ff */
[----:B------:R-:W-:Y:S05]  /*7790*/  LEA.HI.X R171, R165, c[0x0][0x16c], R164, 0x1, P2 ;  /* 0x00005b00a5ab7a11 */ /* 0x000fea00010f0ca4 */
[----:B------:R-:W-:Y:S01]  /*77a0*/  @!PT LDS RZ, [RZ] ;  /* 0x00000000fffff984 */ /* 0x000fe20000000800 */
[----:B------:R-:W-:Y:S01]  /*77b0*/  @!PT LDS RZ, [RZ] ;  /* 0x00000000fffff984 */ /* 0x000fe20000000800 */
[----:B------:R-:W-:Y:S01]  /*77c0*/  @!PT LDS RZ, [RZ] ;  /* 0x00000000fffff984 */ /* 0x000fe20000000800 */
[----:B------:R1:W-:Y:S01]  /*77d0*/  LDGSTS.E.BYPASS.LTC128B.128 [R222+0x6000], [R170.64] ;  /* 0x06000000aade7fae */ /* 0x0003e2000b901d46 */
[----:B------:R-:W-:Y:S03]  /*77e0*/  IMAD.X R173, R218, 0x1, R171, P1 ;  /* 0x00000001daad7824 */ /* 0x000fe600008e06ab */
[----:B------:R1:W-:Y:S04]  /*77f0*/  LDGSTS.E.BYPASS.LTC128B.128 [R222+0x7000], [R170.64+0x40] ;  /* 0x07000040aade7fae */ /* 0x0003e8000b901d46 */
[----:B------:R1:W-:Y:S04]  /*7800*/  LDGSTS.E.BYPASS.LTC128B.128 [R222+0x8000], [R170.64+0x80] ;  /* 0x08000080aade7fae */ /* 0x0003e8000b901d46 */
[----:B------:R1:W-:Y:S04]  /*7810*/  LDGSTS.E.BYPASS.LTC128B.128 [R222+0x6800], [R172.64] ;  /* 0x06800000acde7fae */ /* 0x0003e8000b901d46 */
[----:B------:R1:W-:Y:S04]  /*7820*/  LDGSTS.E.BYPASS.LTC128B.128 [R222+0x7800], [R172.64+0x40] ;  /* 0x07800040acde7fae */ /* 0x0003e8000b901d46 */
[----:B------:R1:W-:Y:S04]  /*7830*/  LDGSTS.E.BYPASS.LTC128B.128 [R222+0x8800], [R172.64+0x80] ;  /* 0x08800080acde7fae */ /* 0x0003e8000b901d46 */
[----:B------:R-:W0:Y:S01]  /*7840*/  LDGDEPBAR ;  /* 0x00000000000079af */ /* 0x000e220000000000 */
[----:B------:R-:W-:-:S05]  /*7850*/  BRA `(.L_x_7) ;  /* 0x000009d000007947 */ /* 0x000fca0003800000 */
.L_x_6:
[----:B------:R-:W-:Y:S04]  /*7860*/  DEPBAR.LE SB0, 0x0 ;  /* 0x000080000000791a */ /* 0x000fe80000000000 */
[----:B------:R-:W-:Y:S01]  /*7870*/  BAR.SYNC.DEFER_BLOCKING 0x0 ;  /* 0x0000000000007b1d */ /* 0x000fe20000010000 */
[----:B------:R-:W-:Y:S01]  /*7880*/  SHF.R.S32.HI R170, RZ, 0x1f, R234 ;  /* 0x0000001fffaa7819 */ /* 0x000fe200000114ea */
[----:B------:R-:W-:Y:S02]  /*7890*/  IMAD R168, R220, R234, RZ ;  /* 0x000000eadca87224 */ /* 0x000fe400078e02ff */
[-C--:B------:R-:W-:Y:S04]  /*78a0*/  IMAD.WIDE.U32 R242, R234, R221.reuse, R240 ;  /* 0x000000ddeaf27225 */ /* 0x080fe800078e00f0 */
[----:B------:R-:W-:Y:S01]  /*78b0*/  IMAD R168, R170, R221, R168 ;  /* 0x000000ddaaa87224 */ /* 0x000fe200078e02a8 */
[C---:B------:R-:W-:Y:S03]  /*78c0*/  LEA R170, P1, R242.reuse, c[0x0][0x170], 0x1 ;  /* 0x00005c00f2aa7a11 */ /* 0x040fe600078208ff */
[----:B------:R-:W-:Y:S01]  /*78d0*/  IMAD.IADD R168, R243, 0x1, R168 ;  /* 0x00000001f3a87824 */ /* 0x000fe200078e02a8 */
[----:B------:R-:W-:Y:S04]  /*78e0*/  IADD3 R244, P0, R233, R170, RZ ;  /* 0x000000aae9f47210 */ /* 0x000fe80007f1e0ff */
[----:B------:R-:W-:Y:S05]  /*78f0*/  LEA.HI.X R171, R242, c[0x0][0x174], R168, 0x1, P1 ;  /* 0x00005d00f2ab7a11 */ /* 0x000fea00008f0ca8 */
[----:B------:R-:W-:Y:S01]  /*7900*/  IMAD.X R245, R232, 0x1, R171, P0 ;  /* 0x00000001e8f57824 */ /* 0x000fe200000e06ab */
[----:B------:R-:W-:Y:S01]  /*7910*/  ISETP.GT.AND P0, PT, R234, RZ, PT ;  /* 0x000000ffea00720c */ /* 0x000fe20003f04270 */
[----:B------:R-:W-:Y:S01]  /*7920*/  @!PT LDS RZ, [RZ] ;  /* 0x00000000fffff984 */ /* 0x000fe20000000800 */
[----:B------:R-:W-:Y:S01]  /*7930*/  @!PT LDS RZ, [RZ] ;  /* 0x00000000fffff984 */ /* 0x000fe20000000800 */
[----:B------:R-:W-:Y:S01]  /*7940*/  @!PT LDS RZ, [RZ] ;  /* 0x00000000fffff984 */ /* 0x000fe20000000800 */
[----:B------:R1:W-:Y:S07]  /*7950*/  LDGSTS.E.BYPASS.LTC128B.128 [R222+0x9000], [R170.64] ;  /* 0x09000000aade7fae */ /* 0x0003ee000b901d46 */
[----:B------:R1:W-:Y:S07]  /*7960*/  LDGSTS.E.BYPASS.LTC128B.128 [R222+0xa000], [R170.64+0x40] ;  /* 0x0a000040aade7fae */ /* 0x0003ee000b901d46 */
[----:B------:R1:W-:Y:S07]  /*7970*/  LDGSTS.E.BYPASS.LTC128B.128 [R222+0xb000], [R170.64+0x80] ;  /* 0x0b000080aade7fae */ /* 0x0003ee000b901d46 */
[----:B------:R1:W-:Y:S07]  /*7980*/  LDGSTS.E.BYPASS.LTC128B.128 [R222+0x9800], [R244.64] ;  /* 0x09800000f4de7fae */ /* 0x0003ee000b901d46 */
[----:B------:R1:W-:Y:S07]  /*7990*/  LDGSTS.E.BYPASS.LTC128B.128 [R222+0xa800], [R244.64+0x40] ;  /* 0x0a800040f4de7fae */ /* 0x0003ee000b901d46 */
[----:B------:R1:W-:Y:S07]  /*79a0*/  LDGSTS.E.BYPASS.LTC128B.128 [R222+0xb800], [R244.64+0x80] ;  /* 0x0b800080f4de7fae */ /* 0x0003ee000b901d46 */
[----:B------:R-:W-:Y:S07]  /*79b0*/  LDSM.16.M88.4 R164, [R217] ;  /* 0x00000000d9a4783b */ /* 0x000fee0000000200 */
[----:B------:R-:W2:Y:S07]  /*79c0*/  LDSM.16.M88.4 R172, [R216] ;  /* 0x00000000d8ac783b */ /* 0x000eae0000000200 */
[----:B------:R-:W3:Y:S07]  /*79d0*/  LDSM.16.M88.4 R176, [R217+0x1000] ;  /* 0x00100000d9b0783b */ /* 0x000eee0000000200 */
[----:B------:R-:W4:Y:S07]  /*79e0*/  LDSM.16.M88.4 R180, [R216+0x400] ;  /* 0x00040000d8b4783b */ /* 0x000f2e0000000200 */
[----:B------:R-:W0:Y:S07]  /*79f0*/  LDGDEPBAR ;  /* 0x00000000000079af */ /* 0x000e2e0000000000 */
[----:B------:R-:W5:Y:S07]  /*7a00*/  LDSM.16.M88.4 R184, [R216+0x800] ;  /* 0x00080000d8b8783b */ /* 0x000f6e0000000200 */
[----:B------:R-:W1:Y:S01]  /*7a10*/  LDSM.16.M88.4 R188, [R216+0xc00] ;  /* 0x000c0000d8bc783b */ /* 0x000e620000000200 */
[-C--:B--2---:R-:W-:Y:S06]  /*7a20*/  HMMA.16816.F32.BF16 R4, R164, R172.reuse, RZ ;  /* 0x000000aca404723c */ /* 0x084fec00000418ff */
[----:B------:R-:W-:Y:S02]  /*7a30*/  LDSM.16.M88.4 R192, [R215] ;  /* 0x00000000d7c0783b */ /* 0x000fe40000000200 */
[C---:B---3--:R-:W-:Y:S05]  /*7a40*/  HMMA.16816.F32.BF16 R8, R176.reuse, R172, RZ ;  /* 0x000000acb008723c */ /* 0x048fea00000418ff */
[----:B------:R-:W2:Y:S03]  /*7a50*/  LDSM.16.M88.4 R196, [R214] ;  /* 0x00000000d6c4783b */ /* 0x000ea60000000200 */
[-C--:B------:R-:W-:Y:S04]  /*7a60*/  HMMA.16816.F32.BF16 R12, R176, R174.reuse, RZ ;  /* 0x000000aeb00c723c */ /* 0x080fe800000418ff */
[----:B------:R-:W3:Y:S04]  /*7a70*/  LDSM.16.M88.4 R200, [R215+0x1000] ;  /* 0x00100000d7c8783b */ /* 0x000ee80000000200 */
[C---:B------:R-:W-:Y:S03]  /*7a80*/  HMMA.16816.F32.BF16 R16, R164.reuse, R174, RZ ;  /* 0x000000aea410723c */ /* 0x040fe600000418ff */
[----:B------:R-:W1:Y:S05]  /*7a90*/  LDSM.16.M88.4 R172, [R214+0x400] ;  /* 0x00040000d6ac783b */ /* 0x000e6a0000000200 */
[-C--:B----4-:R-:W-:Y:S02]  /*7aa0*/  HMMA.16816.F32.BF16 R20, R164, R180.reuse, RZ ;  /* 0x000000b4a414723c */ /* 0x090fe400000418ff */
[----:B------:R-:W4:Y:S06]  /*7ab0*/  LDSM.16.M88.4 R204, [R214+0x800] ;  /* 0x00080000d6cc783b */ /* 0x000f2c0000000200 */
[C---:B------:R-:W-:Y:S01]  /*7ac0*/  HMMA.16816.F32.BF16 R24, R176.reuse, R180, RZ ;  /* 0x000000b4b018723c */ /* 0x040fe200000418ff */
[----:B------:R-:W1:Y:S07]  /*7ad0*/  LDSM.16.M88.4 R208, [R214+0xc00] ;  /* 0x000c0000d6d0783b */ /* 0x000e6e0000000200 */
[-C--:B------:R-:W-:Y:S08]  /*7ae0*/  HMMA.16816.F32.BF16 R28, R176, R182.reuse, RZ ;  /* 0x000000b6b01c723c */ /* 0x080ff000000418ff */
[C---:B------:R-:W-:Y:S01]  /*7af0*/  HMMA.16816.F32.BF16 R32, R164.reuse, R182, RZ ;  /* 0x000000b6a420723c */ /* 0x040fe200000418ff */
[----:B------:R-:W-:Y:S07]  /*7b00*/  LDSM.16.M88.4 R180, [R217+0x3000] ;  /* 0x00300000d9b4783b */ /* 0x000fee0000000200 */
[-C--:B-----5:R-:W-:Y:S08]  /*7b10*/  HMMA.16816.F32.BF16 R36, R164, R184.reuse, RZ ;  /* 0x000000b8a424723c */ /* 0x0a0ff000000418ff */
[C---:B------:R-:W-:Y:S08]  /*7b20*/  HMMA.16816.F32.BF16 R40, R176.reuse, R184, RZ ;  /* 0x000000b8b028723c */ /* 0x040ff000000418ff */
[-C--:B------:R-:W-:Y:S08]  /*7b30*/  HMMA.16816.F32.BF16 R44, R176, R186.reuse, RZ ;  /* 0x000000bab02c723c */ /* 0x080ff000000418ff */
[C---:B------:R-:W-:Y:S01]  /*7b40*/  HMMA.16816.F32.BF16 R48, R164.reuse, R186, RZ ;  /* 0x000000baa430723c */ /* 0x040fe200000418ff */
[----:B------:R-:W-:Y:S07]  /*7b50*/  LDSM.16.M88.4 R184, [R216+0x1400] ;  /* 0x00140000d8b8783b */ /* 0x000fee0000000200 */
[-C--:B-1----:R-:W-:Y:S08]  /*7b60*/  HMMA.16816.F32.BF16 R52, R164, R188.reuse, RZ ;  /* 0x000000bca434723c */ /* 0x082ff000000418ff */
[C---:B------:R-:W-:Y:S08]  /*7b70*/  HMMA.16816.F32.BF16 R56, R176.reuse, R188, RZ ;  /* 0x000000bcb038723c */ /* 0x040ff000000418ff */
[-C--:B------:R-:W-:Y:S01]  /*7b80*/  HMMA.16816.F32.BF16 R60, R176, R190.reuse, RZ ;  /* 0x000000beb03c723c */ /* 0x080fe200000418ff */
[----:B------:R-:W-:Y:S07]  /*7b90*/  LDSM.16.M88.4 R176, [R216+0x1000] ;  /* 0x00100000d8b0783b */ /* 0x000fee0000000200 */
[----:B------:R-:W-:Y:S01]  /*7ba0*/  HMMA.16816.F32.BF16 R64, R164, R190, RZ ;  /* 0x000000bea440723c */ /* 0x000fe200000418ff */
[----:B------:R-:W1:Y:S07]  /*7bb0*/  LDSM.16.M88.4 R164, [R217+0x2000] ;  /* 0x00200000d9a4783b */ /* 0x000e6e0000000200 */
[-C--:B--2---:R-:W-:Y:S01]  /*7bc0*/  HMMA.16816.F32.BF16 R4, R192, R196.reuse, R4 ;  /* 0x000000c4c004723c */ /* 0x084fe20000041804 */
[----:B------:R-:W-:Y:S07]  /*7bd0*/  LDSM.16.M88.4 R188, [R216+0x1c00] ;  /* 0x001c0000d8bc783b */ /* 0x000fee0000000200 */
[C---:B---3--:R-:W-:Y:S08]  /*7be0*/  HMMA.16816.F32.BF16 R8, R200.reuse, R196, R8 ;  /* 0x000000c4c808723c */ /* 0x048ff00000041808 */
[-C--:B------:R-:W-:Y:S08]  /*7bf0*/  HMMA.16816.F32.BF16 R12, R200, R198.reuse, R12 ;  /* 0x000000c6c80c723c */ /* 0x080ff0000004180c */
[C---:B------:R-:W-:Y:S01]  /*7c00*/  HMMA.16816.F32.BF16 R16, R192.reuse, R198, R16 ;  /* 0x000000c6c010723c */ /* 0x040fe20000041810 */
[----:B------:R-:W-:Y:S07]  /*7c10*/  LDSM.16.M88.4 R196, [R214+0x1000] ;  /* 0x00100000d6c4783b */ /* 0x000fee0000000200 */
[-C--:B------:R-:W-:Y:S08]  /*7c20*/  HMMA.16816.F32.BF16 R20, R192, R172.reuse, R20 ;  /* 0x000000acc014723c */ /* 0x080ff00000041814 */
[C---:B------:R-:W-:Y:S08]  /*7c30*/  HMMA.16816.F32.BF16 R24, R200.reuse, R172, R24 ;  /* 0x000000acc818723c */ /* 0x040ff00000041818 */
[-C--:B------:R-:W-:Y:S08]  /*7c40*/  HMMA.16816.F32.BF16 R28, R200, R174.reuse, R28 ;  /* 0x000000aec81c723c */ /* 0x080ff0000004181c */
[C---:B------:R-:W-:Y:S01]  /*7c50*/  HMMA.16816.F32.BF16 R32, R192.reuse, R174, R32 ;  /* 0x000000aec020723c */ /* 0x040fe20000041820 */
[----:B------:R-:W2:Y:S07]  /*7c60*/  LDSM.16.M88.4 R172, [R216+0x1800] ;  /* 0x00180000d8ac783b */ /* 0x000eae0000000200 */
[-C--:B----4-:R-:W-:Y:S08]  /*7c70*/  HMMA.16816.F32.BF16 R36, R192, R204.reuse, R36 ;  /* 0x000000ccc024723c */ /* 0x090ff00000041824 */
[C---:B------:R-:W-:Y:S08]  /*7c80*/  HMMA.16816.F32.BF16 R40, R200.reuse, R204, R40 ;  /* 0x000000ccc828723c */ /* 0x040ff00000041828 */
[-C--:B------:R-:W-:Y:S08]  /*7c90*/  HMMA.16816.F32.BF16 R44, R200, R206.reuse, R44 ;  /* 0x000000cec82c723c */ /* 0x080ff0000004182c */
[C---:B------:R-:W-:Y:S01]  /*7ca0*/  HMMA.16816.F32.BF16 R48, R192.reuse, R206, R48 ;  /* 0x000000cec030723c */ /* 0x040fe20000041830 */
[----:B------:R-:W-:Y:S07]  /*7cb0*/  LDSM.16.M88.4 R204, [R214+0x1800] ;  /* 0x00180000d6cc783b */ /* 0x000fee0000000200 */
[-C--:B------:R-:W-:Y:S08]  /*7cc0*/  HMMA.16816.F32.BF16 R52, R192, R208.reuse, R52 ;  /* 0x000000d0c034723c */ /* 0x080ff00000041834 */
[C---:B------:R-:W-:Y:S08]  /*7cd0*/  HMMA.16816.F32.BF16 R56, R200.reuse, R208, R56 ;  /* 0x000000d0c838723c */ /* 0x040ff00000041838 */
[-C--:B------:R-:W-:Y:S01]  /*7ce0*/  HMMA.16816.F32.BF16 R60, R200, R210.reuse, R60 ;  /* 0x000000d2c83c723c */ /* 0x080fe2000004183c */
[----:B------:R-:W-:Y:S07]  /*7cf0*/  LDSM.16.M88.4 R200, [R215+0x3000] ;  /* 0x00300000d7c8783b */ /* 0x000fee0000000200 */
[----:B------:R-:W-:Y:S01]  /*7d00*/  HMMA.16816.F32.BF16 R64, R192, R210, R64 ;  /* 0x000000d2c040723c */ /* 0x000fe20000041840 */
[----:B------:R-:W3:Y:S07]  /*7d10*/  LDSM.16.M88.4 R192, [R215+0x2000] ;  /* 0x00200000d7c0783b */ /* 0x000eee0000000200 */
[-C--:B-1----:R-:W-:Y:S01]  /*7d20*/  HMMA.16816.F32.BF16 R4, R164, R176.reuse, R4 ;  /* 0x000000b0a404723c */ /* 0x082fe20000041804 */
[----:B------:R-:W-:Y:S07]  /*7d30*/  LDSM.16.M88.4 R208, [R214+0x1c00] ;  /* 0x001c0000d6d0783b */ /* 0x000fee0000000200 */
[C---:B------:R-:W-:Y:S08]  /*7d40*/  HMMA.16816.F32.BF16 R8, R180.reuse, R176, R8 ;  /* 0x000000b0b408723c */ /* 0x040ff00000041808 */
[-C--:B------:R-:W-:Y:S08]  /*7d50*/  HMMA.16816.F32.BF16 R12, R180, R178.reuse, R12 ;  /* 0x000000b2b40c723c */ /* 0x080ff0000004180c */
[C---:B------:R-:W-:Y:S01]  /*7d60*/  HMMA.16816.F32.BF16 R16, R164.reuse, R178, R16 ;  /* 0x000000b2a410723c */ /* 0x040fe20000041810 */
[----:B------:R-:W1:Y:S07]  /*7d70*/  LDSM.16.M88.4 R176, [R214+0x1400] ;  /* 0x00140000d6b0783b */ /* 0x000e6e0000000200 */
[-C--:B------:R-:W-:Y:S08]  /*7d80*/  HMMA.16816.F32.BF16 R20, R164, R184.reuse, R20 ;  /* 0x000000b8a414723c */ /* 0x080ff00000041814 */
[C---:B------:R-:W-:Y:S08]  /*7d90*/  HMMA.16816.F32.BF16 R24, R180.reuse, R184, R24 ;  /* 0x000000b8b418723c */ /* 0x040ff00000041818 */
[-C--:B------:R-:W-:Y:S08]  /*7da0*/  HMMA.16816.F32.BF16 R28, R180, R186.reuse, R28 ;  /* 0x000000bab41c723c */ /* 0x080ff0000004181c */
[C---:B------:R-:W-:Y:S01]  /*7db0*/  HMMA.16816.F32.BF16 R32, R164.reuse, R186, R32 ;  /* 0x000000baa420723c */ /* 0x040fe20000041820 */
[----:B------:R-:W-:Y:S07]  /*7dc0*/  LDSM.16.M88.4 R184, [R216+0x2800] ;  /* 0x00280000d8b8783b */ /* 0x000fee0000000200 */
[-C--:B--2---:R-:W-:Y:S08]  /*7dd0*/  HMMA.16816.F32.BF16 R36, R164, R172.reuse, R36 ;  /* 0x000000aca424723c */ /* 0x084ff00000041824 */
        /* <DEDUP_REMOVED lines=9> */
[----:B------:R-:W2:Y:S07]  /*7e70*/  LDSM.16.M88.4 R164, [R217+0x4000] ;  /* 0x00400000d9a4783b */ /* 0x000eae0000000200 */
[-C--:B---3--:R-:W-:Y:S01]  /*7e80*/  HMMA.16816.F32.BF16 R4, R192, R196.reuse, R4 ;  /* 0x000000c4c004723c */ /* 0x088fe20000041804 */
[----:B------:R-:W-:Y:S07]  /*7e90*/  LDSM.16.M88.4 R188, [R216+0x2c00] ;  /* 0x002c0000d8bc783b */ /* 0x000fee0000000200 */
[C---:B------:R-:W-:Y:S08]  /*7ea0*/  HMMA.16816.F32.BF16 R8, R200.reuse, R196, R8 ;  /* 0x000000c4c808723c */ /* 0x040ff00000041808 */
[-C--:B------:R-:W-:Y:S08]  /*7eb0*/  HMMA.16816.F32.BF16 R12, R200, R198.reuse, R12 ;  /* 0x000000c6c80c723c */ /* 0x080ff0000004180c */
[C---:B------:R-:W-:Y:S01]  /*7ec0*/  HMMA.16816.F32.BF16 R16, R192.reuse, R198, R16 ;  /* 0x000000c6c010723c */ /* 0x040fe20000041810 */
[----:B------:R-:W-:Y:S07]  /*7ed0*/  LDSM.16.M88.4 R196, [R214+0x2000] ;  /* 0x00200000d6c4783b */ /* 0x000fee0000000200 */
[-C--:B-1----:R-:W-:Y:S08]  /*7ee0*/  HMMA.16816.F32.BF16 R20, R192, R176.reuse, R20 ;  /* 0x000000b0c014723c */ /* 0x082ff00000041814 */
        /* <DEDUP_REMOVED lines=15> */
[-C--:B--2---:R-:W-:Y:S01]  /*7fe0*/  HMMA.16816.F32.BF16 R4, R164, R172.reuse, R4 ;  /* 0x000000aca404723c */ /* 0x084fe20000041804 */
[----:B------:R-:W2:Y:S07]  /*7ff0*/  LDSM.16.M88.4 R208, [R214+0x2800] ;  /* 0x00280000d6d0783b */ /* 0x000eae0000000200 */
[C---:B------:R-:W-:Y:S08]  /*8000*/  HMMA.16816.F32.BF16 R8, R180.reuse, R172, R8 ;  /* 0x000000acb408723c */ /* 0x040ff00000041808 */
[-C--:B------:R-:W-:Y:S08]  /*8010*/  HMMA.16816.F32.BF16 R12, R180, R174.reuse, R12 ;  /* 0x000000aeb40c723c */ /* 0x080ff0000004180c */
[C---:B------:R-:W-:Y:S01]  /*8020*/  HMMA.16816.F32.BF16 R16, R164.reuse, R174, R16 ;  /* 0x000000aea410723c */ /* 0x040fe20000041810 */
[----:B------:R-:W4:Y:S01]  /*8030*/  LDSM.16.M88.4 R172, [R214+0x2c00] ;  /* 0x002c0000d6ac783b */ /* 0x000f220000000200 */
[----:B------:R-:W-:Y:S06]  /*8040*/  DEPBAR.LE SB0, 0x0 ;  /* 0x000080000000791a */ /* 0x000fec0000000000 */
[-C--:B-1----:R-:W-:Y:S01]  /*8050*/  HMMA.16816.F32.BF16 R20, R164, R176.reuse, R20 ;  /* 0x000000b0a414723c */ /* 0x082fe20000041814 */
[----:B------:R-:W-:Y:S07]  /*8060*/  BAR.SYNC.DEFER_BLOCKING 0x0 ;  /* 0x0000000000007b1d */ /* 0x000fee0000010000 */
[C---:B------:R-:W-:Y:S08]  /*8070*/  HMMA.16816.F32.BF16 R24, R180.reuse, R176, R24 ;  /* 0x000000b0b418723c */ /* 0x040ff00000041818 */
[-C--:B------:R-:W-:Y:S08]  /*8080*/  HMMA.16816.F32.BF16 R28, R180, R178.reuse, R28 ;  /* 0x000000b2b41c723c */ /* 0x080ff0000004181c */
        /* <DEDUP_REMOVED lines=8> */
[----:B------:R-:W-:Y:S08]  /*8110*/  HMMA.16816.F32.BF16 R64, R164, R190, R64 ;  /* 0x000000bea440723c */ /* 0x000ff00000041840 */
[-C--:B---3--:R-:W-:Y:S08]  /*8120*/  HMMA.16816.F32.BF16 R4, R192, R196.reuse, R4 ;  /* 0x000000c4c004723c */ /* 0x088ff00000041804 */
[C---:B------:R-:W-:Y:S08]  /*8130*/  HMMA.16816.F32.BF16 R8, R200.reuse, R196, R8 ;  /* 0x000000c4c808723c */ /* 0x040ff00000041808 */
[-C--:B------:R-:W-:Y:S08]  /*8140*/  HMMA.16816.F32.BF16 R12, R200, R198.reuse, R12 ;  /* 0x000000c6c80c723c */ /* 0x080ff0000004180c */
[C---:B------:R-:W-:Y:S08]  /*8150*/  HMMA.16816.F32.BF16 R16, R192.reuse, R198, R16 ;  /* 0x000000c6c010723c */ /* 0x040ff00000041810 */
[-C--:B------:R-:W-:Y:S08]  /*8160*/  HMMA.16816.F32.BF16 R20, R192, R204.reuse, R20 ;  /* 0x000000ccc014723c */ /* 0x080ff00000041814 */
[C---:B------:R-:W-:Y:S08]  /*8170*/  HMMA.16816.F32.BF16 R24, R200.reuse, R204, R24 ;  /* 0x000000ccc818723c */ /* 0x040ff00000041818 */
[-C--:B------:R-:W-:Y:S08]  /*8180*/  HMMA.16816.F32.BF16 R28, R200, R206.reuse, R28 ;  /* 0x000000cec81c723c */ /* 0x080ff0000004181c */
[C---:B------:R-:W-:Y:S08]  /*8190*/  HMMA.16816.F32.BF16 R32, R192.reuse, R206, R32 ;  /* 0x000000cec020723c */ /* 0x040ff00000041820 */
[-C--:B--2---:R-:W-:Y:S08]  /*81a0*/  HMMA.16816.F32.BF16 R36, R192, R208.reuse, R36 ;  /* 0x000000d0c024723c */ /* 0x084ff00000041824 */
[C---:B------:R-:W-:Y:S08]  /*81b0*/  HMMA.16816.F32.BF16 R40, R200.reuse, R208, R40 ;  /* 0x000000d0c828723c */ /* 0x040ff00000041828 */
[-C--:B------:R-:W-:Y:S08]  /*81c0*/  HMMA.16816.F32.BF16 R44, R200, R210.reuse, R44 ;  /* 0x000000d2c82c723c */ /* 0x080ff0000004182c */
[C---:B------:R-:W-:Y:S08]  /*81d0*/  HMMA.16816.F32.BF16 R48, R192.reuse, R210, R48 ;  /* 0x000000d2c030723c */ /* 0x040ff00000041830 */
[-C--:B----4-:R-:W-:Y:S08]  /*81e0*/  HMMA.16816.F32.BF16 R52, R192, R172.reuse, R52 ;  /* 0x000000acc034723c */ /* 0x090ff00000041834 */
[C---:B------:R-:W-:Y:S08]  /*81f0*/  HMMA.16816.F32.BF16 R56, R200.reuse, R172, R56 ;  /* 0x000000acc838723c */ /* 0x040ff00000041838 */
[-C--:B------:R-:W-:Y:S08]  /*8200*/  HMMA.16816.F32.BF16 R60, R200, R174.reuse, R60 ;  /* 0x000000aec83c723c */ /* 0x080ff0000004183c */
[----:B------:R-:W-:Y:S01]  /*8210*/  HMMA.16816.F32.BF16 R64, R192, R174, R64 ;  /* 0x000000aec040723c */ /* 0x000fe20000041840 */
[----:B------:R-:W-:-:S07]  /*8220*/  @P0 BRA `(.L_x_8) ;  /* 0xfffff4c000000947 */ /* 0x000fce000383ffff */
.L_x_7:
[----:B------:R-:W-:Y:S01]  /*8230*/  FMNMX.FTZ R164, R4, R3, !PT ;  /* 0x0000000304a47209 */ /* 0x000fe20007810000 */
[----:B------:R-:W-:Y:S01]  /*8240*/  LDSM.16.MT88.4 R176, [R212+0x9000] ;  /* 0x00900000d4b0783b */ /* 0x000fe20000004200 */
[----:B------:R-:W-:Y:S02]  /*8250*/  FMNMX.FTZ R166, R6, R2, !PT ;  /* 0x0000000206a67209 */ /* 0x000fe40007810000 */
[----:B------:R-:W-:Y:S02]  /*8260*/  FMNMX.FTZ R165, R5, R164, !PT ;  /* 0x000000a405a57209 */ /* 0x000fe40007810000 */
[----:B------:R-:W-:Y:S02]  /*8270*/  FMNMX.FTZ R167, R7, R166, !PT ;  /* 0x000000a607a77209 */ /* 0x000fe40007810000 */
[----:B------:R-:W-:Y:S02]  /*8280*/  FMNMX.FTZ R164, R16, R165, !PT ;  /* 0x000000a510a47209 */ /* 0x000fe40007810000 */
[----:B------:R-:W-:Y:S02]  /*8290*/  FMNMX.FTZ R168, R8, R169, !PT ;  /* 0x000000a908a87209 */ /* 0x000fe40007810000 */
[----:B------:R-:W-:Y:S02]  /*82a0*/  FMNMX.FTZ R165, R17, R164, !PT ;  /* 0x000000a411a57209 */ /* 0x000fe40007810000 */
[----:B------:R-:W-:Y:S02]  /*82b0*/  FMNMX.FTZ R166, R18, R167, !PT ;  /* 0x000000a712a67209 */ /* 0x000fe40007810000 */
[----:B-1----:R-:W-:Y:S02]  /*82c0*/  FMNMX.FTZ R171, R9, R168, !PT ;  /* 0x000000a809ab7209 */ /* 0x002fe40007810000 */
[----:B------:R-:W-:Y:S02]  /*82d0*/  FMNMX.FTZ R164, R20, R165, !PT ;  /* 0x000000a514a47209 */ /* 0x000fe40007810000 */
        /* <DEDUP_REMOVED lines=45> */
[----:B------:R-:W-:Y:S01]  /*85b0*/  FMNMX.FTZ R164, R66, R165, !PT ;  /* 0x000000a542a47209 */ /* 0x000fe20007810000 */
[----:B------:R-:W1:Y:S01]  /*85c0*/  SHFL.BFLY PT, R175, R168, 0x2, 0x1f ;  /* 0x0c401f00a8af7f89 */ /* 0x000e6200000e0000 */
[----:B------:R-:W-:Y:S02]  /*85d0*/  FMNMX.FTZ R165, R57, R166, !PT ;  /* 0x000000a639a57209 */ /* 0x000fe40007810000 */
[----:B------:R-:W-:Y:S02]  /*85e0*/  FMNMX.FTZ R172, R58, R167, !PT ;  /* 0x000000a73aac7209 */ /* 0x000fe40007810000 */
[----:B------:R-:W-:Y:S02]  /*85f0*/  FMNMX.FTZ R170, R67, R164, !PT ;  /* 0x000000a443aa7209 */ /* 0x000fe40007810000 */
[----:B------:R-:W-:Y:S02]  /*8600*/  FMNMX.FTZ R164, R60, R165, !PT ;  /* 0x000000a53ca47209 */ /* 0x000fe40007810000 */
[----:B------:R-:W-:Y:S01]  /*8610*/  FMNMX.FTZ R165, R59, R172, !PT ;  /* 0x000000ac3ba57209 */ /* 0x000fe20007810000 */
[----:B------:R-:W2:Y:S01]  /*8620*/  SHFL.BFLY PT, R167, R170, 0x2, 0x1f ;  /* 0x0c401f00aaa77f89 */ /* 0x000ea200000e0000 */
[----:B------:R-:W-:Y:S02]  /*8630*/  FMNMX.FTZ R166, R61, R164, !PT ;  /* 0x000000a43da67209 */ /* 0x000fe40007810000 */
[----:B------:R-:W-:Y:S02]  /*8640*/  FMNMX.FTZ R164, R62, R165, !PT ;  /* 0x000000a53ea47209 */ /* 0x000fe40007810000 */
[----:B------:R-:W-:Y:S02]  /*8650*/  IADD3 R234, R234, -0x1, RZ ;  /* 0xffffffffeaea7810 */ /* 0x000fe40007ffe0ff */
[----:B------:R-:W-:Y:S01]  /*8660*/  FMNMX.FTZ R171, R63, R164, !PT ;  /* 0x000000a43fab7209 */ /* 0x000fe20007810000 */
[----:B------:R-:W3:Y:S08]  /*8670*/  SHFL.BFLY PT, R165, R166, 0x2, 0x1f ;  /* 0x0c401f00a6a57f89 */ /* 0x000ef000000e0000 */
[----:B------:R-:W4:Y:S01]  /*8680*/  SHFL.BFLY PT, R164, R171, 0x2, 0x1f ;  /* 0x0c401f00aba47f89 */ /* 0x000f2200000e0000 */
[----:B-1----:R-:W-:Y:S07]  /*8690*/  FMNMX.FTZ R175, R168, R175, !PT ;  /* 0x000000afa8af7209 */ /* 0x002fee0007810000 */
[----:B------:R-:W1:Y:S01]  /*86a0*/  SHFL.BFLY PT, R168, R175, 0x1, 0x1f ;  /* 0x0c201f00afa87f89 */ /* 0x000e6200000e0000 */
[----:B--2---:R-:W-:Y:S02]  /*86b0*/  FMNMX.FTZ R174, R170, R167, !PT ;  /* 0x000000a7aaae7209 */ /* 0x004fe40007810000 */
[----:B---3--:R-:W-:Y:S05]  /*86c0*/  FMNMX.FTZ R173, R166, R165, !PT ;  /* 0x000000a5a6ad7209 */ /* 0x008fea0007810000 */
[----:B------:R-:W2:Y:S01]  /*86d0*/  SHFL.BFLY PT, R167, R174, 0x1, 0x1f ;  /* 0x0c201f00aea77f89 */ /* 0x000ea200000e0000 */
[----:B----4-:R-:W-:Y:S07]  /*86e0*/  FMNMX.FTZ R170, R171, R164, !PT ;  /* 0x000000a4abaa7209 */ /* 0x010fee0007810000 */
[----:B------:R-:W3:Y:S01]  /*86f0*/  SHFL.BFLY PT, R172, R173, 0x1, 0x1f ;  /* 0x0c201f00adac7f89 */ /* 0x000ee200000e0000 */
[----:B-1----:R-:W-:Y:S07]  /*8700*/  FMNMX.FTZ R168, R175, R168, !PT ;  /* 0x000000a8afa87209 */ /* 0x002fee0007810000 */
[----:B------:R-:W1:Y:S01]  /*8710*/  SHFL.BFLY PT, R165, R170, 0x1, 0x1f ;  /* 0x0c201f00aaa57f89 */ /* 0x000e6200000e0000 */
[C---:B------:R-:W-:Y:S01]  /*8720*/  FSETP.NEU.FTZ.AND P1, PT, R168.reuse, -INF , PT ;  /* 0xff800000a800780b */ /* 0x040fe20003f3d000 */
[C---:B------:R-:W-:Y:S02]  /*8730*/  FADD.FTZ R166, -R168.reuse, R3 ;  /* 0x00000003a8a67221 */ /* 0x040fe40000010100 */
[----:B------:R-:W-:Y:S01]  /*8740*/  FMUL.FTZ R194, R168, c[0x0][0x23c] ;  /* 0x00008f00a8c27a20 */ /* 0x000fe20000410000 */
[----:B--2---:R-:W-:Y:S01]  /*8750*/  FMNMX.FTZ R167, R174, R167, !PT ;  /* 0x000000a7aea77209 */ /* 0x004fe20007810000 */
[----:B------:R-:W-:Y:S03]  /*8760*/  FMUL.FTZ R164, R166, c[0x0][0x23c] ;  /* 0x00008f00a6a47a20 */ /* 0x000fe60000410000 */
[----:B------:R-:W-:Y:S01]  /*8770*/  FSEL R194, R194, RZ, P1 ;  /* 0x000000ffc2c27208 */ /* 0x000fe20000800000 */
[C---:B------:R-:W-:Y:S01]  /*8780*/  FADD.FTZ R2, -R167.reuse, R2 ;  /* 0x00000002a7027221 */ /* 0x040fe20000010100 */
[C---:B------:R-:W-:Y:S01]  /*8790*/  FSETP.NEU.FTZ.AND P1, PT, R167.reuse, -INF , PT ;  /* 0xff800000a700780b */ /* 0x040fe20003f3d000 */
[----:B------:R-:W-:Y:S01]  /*87a0*/  FMUL.FTZ R193, R167, c[0x0][0x23c] ;  /* 0x00008f00a7c17a20 */ /* 0x000fe20000410000 */
[----:B---3--:R-:W-:Y:S01]  /*87b0*/  FMNMX.FTZ R166, R173, R172, !PT ;  /* 0x000000acada67209 */ /* 0x008fe20007810000 */
[----:B------:R-:W-:Y:S01]  /*87c0*/  FMUL.FTZ R3, R2, c[0x0][0x23c] ;  /* 0x00008f0002037a20 */ /* 0x000fe20000410000 */
[----:B------:R-:W2:Y:S01]  /*87d0*/  MUFU.EX2 R164, R164 ;  /* 0x000000a400a47308 */ /* 0x000ea20000000800 */
[--C-:B------:R-:W-:Y:S01]  /*87e0*/  FFMA.FTZ R172, R5, c[0x0][0x23c], -R194.reuse ;  /* 0x00008f0005ac7a23 */ /* 0x100fe200000108c2 */
[----:B------:R-:W-:Y:S01]  /*87f0*/  FSEL R193, R193, RZ, P1 ;  /* 0x000000ffc1c17208 */ /* 0x000fe20000800000 */
[C---:B------:R-:W-:Y:S01]  /*8800*/  FADD.FTZ R2, -R166.reuse, R169 ;  /* 0x000000a9a6027221 */ /* 0x040fe20000010100 */
[----:B------:R-:W-:Y:S01]  /*8810*/  FSETP.NEU.FTZ.AND P1, PT, R166, -INF , PT ;  /* 0xff800000a600780b */ /* 0x000fe20003f3d000 */
[----:B------:R-:W-:Y:S01]  /*8820*/  FFMA.FTZ R171, R4, c[0x0][0x23c], -R194 ;  /* 0x00008f0004ab7a23 */ /* 0x000fe200000108c2 */
[----:B-1----:R-:W-:Y:S01]  /*8830*/  FMNMX.FTZ R165, R170, R165, !PT ;  /* 0x000000a5aaa57209 */ /* 0x002fe20007810000 */
[----:B------:R-:W-:Y:S02]  /*8840*/  FMUL.FTZ R170, R2, c[0x0][0x23c] ;  /* 0x00008f0002aa7a20 */ /* 0x000fe40000410000 */
[----:B------:R-:W-:Y:S01]  /*8850*/  FMUL.FTZ R191, R166, c[0x0][0x23c] ;  /* 0x00008f00a6bf7a20 */ /* 0x000fe20000410000 */
[----:B------:R-:W1:Y:S01]  /*8860*/  MUFU.EX2 R3, R3 ;  /* 0x0000000300037308 */ /* 0x000e620000000800 */
[C---:B------:R-:W-:Y:S02]  /*8870*/  FADD.FTZ R169, -R165.reuse, R0 ;  /* 0x00000000a5a97221 */ /* 0x040fe40000010100 */
[----:B------:R-:W-:Y:S01]  /*8880*/  FMUL.FTZ R189, R165, c[0x0][0x23c] ;  /* 0x00008f00a5bd7a20 */ /* 0x000fe20000410000 */
[----:B------:R-:W-:Y:S01]  /*8890*/  FSEL R191, R191, RZ, P1 ;  /* 0x000000ffbfbf7208 */ /* 0x000fe20000800000 */
[----:B------:R-:W-:Y:S01]  /*88a0*/  FMUL.FTZ R0, R169, c[0x0][0x23c] ;  /* 0x00008f00a9007a20 */ /* 0x000fe20000410000 */
[----:B------:R-:W-:Y:S01]  /*88b0*/  FSETP.NEU.FTZ.AND P1, PT, R165, -INF , PT ;  /* 0xff800000a500780b */ /* 0x000fe20003f3d000 */
[--C-:B------:R-:W-:Y:S02]  /*88c0*/  FFMA.FTZ R180, R17, c[0x0][0x23c], -R194.reuse ;  /* 0x00008f0011b47a23 */ /* 0x100fe400000108c2 */
[--C-:B------:R-:W-:Y:S01]  /*88d0*/  FFMA.FTZ R182, R19, c[0x0][0x23c], -R193.reuse ;  /* 0x00008f0013b67a23 */ /* 0x100fe200000108c1 */
[----:B------:R-:W3:Y:S01]  /*88e0*/  MUFU.EX2 R2, R170 ;  /* 0x000000aa00027308 */ /* 0x000ee20000000800 */
[--C-:B------:R-:W-:Y:S01]  /*88f0*/  FFMA.FTZ R5, R6, c[0x0][0x23c], -R193.reuse ;  /* 0x00008f0006057a23 */ /* 0x100fe200000108c1 */
[----:B------:R-:W-:Y:S01]  /*8900*/  FSEL R189, R189, RZ, P1 ;  /* 0x000000ffbdbd7208 */ /* 0x000fe20000800000 */
[----:B------:R-:W-:Y:S02]  /*8910*/  FFMA.FTZ R6, R7, c[0x0][0x23c], -R193 ;  /* 0x00008f0007067a23 */ /* 0x000fe400000108c1 */
[--C-:B------:R-:W-:Y:S02]  /*8920*/  FFMA.FTZ R7, R16, c[0x0][0x23c], -R194.reuse ;  /* 0x00008f0010077a23 */ /* 0x100fe400000108c2 */
[--C-:B------:R-:W-:Y:S02]  /*8930*/  FFMA.FTZ R181, R8, c[0x0][0x23c], -R191.reuse ;  /* 0x00008f0008b57a23 */ /* 0x100fe400000108bf */
[----:B------:R-:W-:Y:S01]  /*8940*/  FFMA.FTZ R184, R9, c[0x0][0x23c], -R191 ;  /* 0x00008f0009b87a23 */ /* 0x000fe200000108bf */
[----:B------:R4:W-:Y:S01]  /*8950*/  MUFU.EX2 R170, R172 ;  /* 0x000000ac00aa7308 */ /* 0x0009e20000000800 */
[--C-:B------:R-:W-:Y:S02]  /*8960*/  FFMA.FTZ R183, R10, c[0x0][0x23c], -R189.reuse ;  /* 0x00008f000ab77a23 */ /* 0x100fe400000108bd */
[----:B------:R-:W-:Y:S02]  /*8970*/  FFMA.FTZ R186, R11, c[0x0][0x23c], -R189 ;  /* 0x00008f000bba7a23 */ /* 0x000fe400000108bd */
[--C-:B------:R-:W-:Y:S02]  /*8980*/  FFMA.FTZ R185, R12, c[0x0][0x23c], -R191.reuse ;  /* 0x00008f000cb97a23 */ /* 0x100fe400000108bf */
[----:B------:R-:W-:Y:S02]  /*8990*/  FFMA.FTZ R188, R13, c[0x0][0x23c], -R191 ;  /* 0x00008f000dbc7a23 */ /* 0x000fe400000108bf */
[--C-:B------:R-:W-:Y:S01]  /*89a0*/  FFMA.FTZ R187, R14, c[0x0][0x23c], -R189.reuse ;  /* 0x00008f000ebb7a23 */ /* 0x100fe200000108bd */
[----:B------:R-:W5:Y:S01]  /*89b0*/  MUFU.EX2 R169, R171 ;  /* 0x000000ab00a97308 */ /* 0x000f620000000800 */
[----:B------:R-:W-:Y:S02]  /*89c0*/  FFMA.FTZ R190, R15, c[0x0][0x23c], -R189 ;  /* 0x00008f000fbe7a23 */ /* 0x000fe400000108bd */
[C---:B--2---:R-:W-:Y:S02]  /*89d0*/  FMUL.FTZ R8, R164.reuse, R160 ;  /* 0x000000a0a4087220 */ /* 0x044fe40000410000 */
[----:B------:R-:W-:Y:S02]  /*89e0*/  FMUL.FTZ R9, R164, R161 ;  /* 0x000000a1a4097220 */ /* 0x000fe40000410000 */
[C---:B-1----:R-:W-:Y:S02]  /*89f0*/  FMUL.FTZ R10, R3.reuse, R162 ;  /* 0x000000a2030a7220 */ /* 0x042fe40000410000 */
[----:B------:R-:W-:Y:S01]  /*8a00*/  FMUL.FTZ R11, R3, R163 ;  /* 0x000000a3030b7220 */ /* 0x000fe20000410000 */
[----:B------:R-:W-:Y:S01]  /*8a10*/  MUFU.EX2 R5, R5 ;  /* 0x0000000500057308 */ /* 0x000fe20000000800 */
[C---:B---3--:R-:W-:Y:S02]  /*8a20*/  FMUL.FTZ R12, R2.reuse, R156 ;  /* 0x0000009c020c7220 */ /* 0x048fe40000410000 */
[C---:B------:R-:W-:Y:S01]  /*8a30*/  FMUL.FTZ R13, R2.reuse, R157 ;  /* 0x0000009d020d7220 */ /* 0x040fe20000410000 */
[----:B----4-:R-:W1:Y:S01]  /*8a40*/  LDSM.16.MT88.4 R172, [R213+0x9000] ;  /* 0x00900000d5ac783b */ /* 0x010e620000004200 */
[C---:B------:R-:W-:Y:S02]  /*8a50*/  FMUL.FTZ R16, R2.reuse, R152 ;  /* 0x0000009802107220 */ /* 0x040fe40000410000 */
[----:B------:R-:W-:Y:S02]  /*8a60*/  FMUL.FTZ R17, R2, R153 ;  /* 0x0000009902117220 */ /* 0x000fe40000410000 */
[--C-:B------:R-:W-:Y:S01]  /*8a70*/  FFMA.FTZ R202, R36, c[0x0][0x23c], -R194.reuse ;  /* 0x00008f0024ca7a23 */ /* 0x100fe200000108c2 */
[----:B------:R-:W2:Y:S01]  /*8a80*/  MUFU.EX2 R6, R6 ;  /* 0x0000000600067308 */ /* 0x000ea20000000800 */
[--C-:B------:R-:W-:Y:S02]  /*8a90*/  FFMA.FTZ R203, R37, c[0x0][0x23c], -R194.reuse ;  /* 0x00008f0025cb7a23 */ /* 0x100fe400000108c2 */
[--C-:B------:R-:W-:Y:S01]  /*8aa0*/  FFMA.FTZ R204, R38, c[0x0][0x23c], -R193.reuse ;  /* 0x00008f0026cc7a23 */ /* 0x100fe200000108c1 */
[----:B-----5:R-:W-:Y:S01]  /*8ab0*/  F2FP.BF16.PACK_AB R160, R170, R169 ;  /* 0x000000a9aaa0723e */ /* 0x020fe200000010ff */
[--C-:B------:R-:W-:Y:S02]  /*8ac0*/  FFMA.FTZ R171, R18, c[0x0][0x23c], -R193.reuse ;  /* 0x00008f0012ab7a23 */ /* 0x100fe400000108c1 */
[--C-:B------:R-:W-:Y:S02]  /*8ad0*/  FFMA.FTZ R205, R39, c[0x0][0x23c], -R193.reuse ;  /* 0x00008f0027cd7a23 */ /* 0x100fe400000108c1 */
[----:B------:R-:W-:Y:S01]  /*8ae0*/  LDSM.16.MT88.4 R36, [R213+0xb400] ;  /* 0x00b40000d524783b */ /* 0x000fe20000004200 */
[----:B------:R-:W-:Y:S01]  /*8af0*/  MUFU.EX2 R7, R7 ;  /* 0x0000000700077308 */ /* 0x000fe20000000800 */
[--C-:B------:R-:W-:Y:S02]  /*8b00*/  FFMA.FTZ R206, R48, c[0x0][0x23c], -R194.reuse ;  /* 0x00008f0030ce7a23 */ /* 0x100fe400000108c2 */
[--C-:B------:R-:W-:Y:S02]  /*8b10*/  FFMA.FTZ R207, R49, c[0x0][0x23c], -R194.reuse ;  /* 0x00008f0031cf7a23 */ /* 0x100fe400000108c2 */
[--C-:B------:R-:W-:Y:S02]  /*8b20*/  FFMA.FTZ R208, R50, c[0x0][0x23c], -R193.reuse ;  /* 0x00008f0032d07a23 */ /* 0x100fe400000108c1 */
[----:B------:R-:W-:Y:S02]  /*8b30*/  FFMA.FTZ R209, R51, c[0x0][0x23c], -R193 ;  /* 0x00008f0033d17a23 */ /* 0x000fe400000108c1 */
[----:B------:R-:W-:Y:S01]  /*8b40*/  LDSM.16.MT88.4 R48, [R212+0xb400] ;  /* 0x00b40000d430783b */ /* 0x000fe20000004200 */
[----:B------:R-:W3:Y:S01]  /*8b50*/  MUFU.EX2 R180, R180 ;  /* 0x000000b400b47308 */ /* 0x000ee20000000800 */
[--C-:B------:R-:W-:Y:S02]  /*8b60*/  FFMA.FTZ R210, R40, c[0x0][0x23c], -R191.reuse ;  /* 0x00008f0028d27a23 */ /* 0x100fe400000108bf */
[----:B------:R-:W-:Y:S01]  /*8b70*/  FFMA.FTZ R211, R41, c[0x0][0x23c], -R191 ;  /* 0x00008f0029d37a23 */ /* 0x000fe200000108bf */
[----:B--2---:R-:W-:Y:S01]  /*8b80*/  F2FP.BF16.PACK_AB R161, R6, R5 ;  /* 0x0000000506a1723e */ /* 0x004fe200000010ff */
[--C-:B------:R-:W-:Y:S02]  /*8b90*/  FFMA.FTZ R238, R42, c[0x0][0x23c], -R189.reuse ;  /* 0x00008f002aee7a23 */ /* 0x100fe400000108bd */
[----:B------:R-:W-:Y:S02]  /*8ba0*/  FFMA.FTZ R243, R43, c[0x0][0x23c], -R189 ;  /* 0x00008f002bf37a23 */ /* 0x000fe400000108bd */
[----:B------:R-:W-:Y:S01]  /*8bb0*/  LDSM.16.MT88.4 R40, [R213+0x9800] ;  /* 0x00980000d528783b */ /* 0x000fe20000004200 */
[----:B------:R-:W-:Y:S01]  /*8bc0*/  MUFU.EX2 R171, R171 ;  /* 0x000000ab00ab7308 */ /* 0x000fe20000000800 */
[--C-:B------:R-:W-:Y:S02]  /*8bd0*/  FFMA.FTZ R246, R52, c[0x0][0x23c], -R194.reuse ;  /* 0x00008f0034f67a23 */ /* 0x100fe400000108c2 */
[--C-:B------:R-:W-:Y:S02]  /*8be0*/  FFMA.FTZ R249, R53, c[0x0][0x23c], -R194.reuse ;  /* 0x00008f0035f97a23 */ /* 0x100fe400000108c2 */
[--C-:B------:R-:W-:Y:S02]  /*8bf0*/  FFMA.FTZ R248, R54, c[0x0][0x23c], -R193.reuse ;  /* 0x00008f0036f87a23 */ /* 0x100fe400000108c1 */
[----:B------:R-:W-:Y:S02]  /*8c00*/  FFMA.FTZ R251, R55, c[0x0][0x23c], -R193 ;  /* 0x00008f0037fb7a23 */ /* 0x000fe400000108c1 */
[----:B------:R-:W-:Y:S01]  /*8c10*/  LDSM.16.MT88.4 R52, [R213+0xb800] ;  /* 0x00b80000d534783b */ /* 0x000fe20000004200 */
[----:B------:R-:W2:Y:S01]  /*8c20*/  MUFU.EX2 R182, R182 ;  /* 0x000000b600b67308 */ /* 0x000ea20000000800 */
[--C-:B------:R-:W-:Y:S02]  /*8c30*/  FFMA.FTZ R250, R58, c[0x0][0x23c], -R189.reuse ;  /* 0x00008f003afa7a23 */ /* 0x100fe400000108bd */
[----:B------:R-:W-:Y:S01]  /*8c40*/  FFMA.FTZ R252, R59, c[0x0][0x23c], -R189 ;  /* 0x00008f003bfc7a23 */ /* 0x000fe200000108bd */
[----:B---3--:R-:W-:Y:S01]  /*8c50*/  F2FP.BF16.PACK_AB R162, R180, R7 ;  /* 0x00000007b4a2723e */ /* 0x008fe200000010ff */
[----:B------:R-:W-:Y:S02]  /*8c60*/  FFMA.FTZ R60, R60, c[0x0][0x23c], -R191 ;  /* 0x00008f003c3c7a23 */ /* 0x000fe400000108bf */
[C---:B------:R-:W-:Y:S02]  /*8c70*/  FMUL.FTZ R68, R164.reuse, R68 ;  /* 0x00000044a4447220 */ /* 0x040fe40000410000 */
[C---:B------:R-:W-:Y:S01]  /*8c80*/  FMUL.FTZ R69, R164.reuse, R69 ;  /* 0x00000045a4457220 */ /* 0x040fe20000410000 */
[----:B------:R-:W3:Y:S01]  /*8c90*/  MUFU.EX2 R0, R0 ;  /* 0x0000000000007308 */ /* 0x000ee20000000800 */
[C---:B------:R-:W-:Y:S02]  /*8ca0*/  FMUL.FTZ R70, R3.reuse, R70 ;  /* 0x0000004603467220 */ /* 0x040fe40000410000 */
[C---:B------:R-:W-:Y:S02]  /*8cb0*/  FMUL.FTZ R71, R3.reuse, R71 ;  /* 0x0000004703477220 */ /* 0x040fe40000410000 */
[C---:B------:R-:W-:Y:S02]  /*8cc0*/  FMUL.FTZ R88, R164.reuse, R88 ;  /* 0x00000058a4587220 */ /* 0x040fe40000410000 */
[----:B------:R-:W-:Y:S02]  /*8cd0*/  FMUL.FTZ R89, R164, R89 ;  /* 0x00000059a4597220 */ /* 0x000fe40000410000 */
[C---:B------:R-:W-:Y:S01]  /*8ce0*/  FMUL.FTZ R90, R3.reuse, R90 ;  /* 0x0000005a035a7220 */ /* 0x040fe20000410000 */
[----:B------:R-:W-:Y:S01]  /*8cf0*/  MUFU.EX2 R181, R181 ;  /* 0x000000b500b57308 */ /* 0x000fe20000000800 */
[C---:B------:R-:W-:Y:S02]  /*8d00*/  FMUL.FTZ R91, R3.reuse, R91 ;  /* 0x0000005b035b7220 */ /* 0x040fe40000410000 */
[----:B------:R-:W-:Y:S01]  /*8d10*/  FMUL.FTZ R92, R2, R92 ;  /* 0x0000005c025c7220 */ /* 0x000fe20000410000 */
[----:B--2---:R-:W-:Y:S01]  /*8d20*/  F2FP.BF16.PACK_AB R163, R182, R171 ;  /* 0x000000abb6a3723e */ /* 0x004fe200000010ff */
[C---:B------:R-:W-:Y:S02]  /*8d30*/  FMUL.FTZ R93, R2.reuse, R93 ;  /* 0x0000005d025d7220 */ /* 0x040fe40000410000 */
[C---:B------:R-:W-:Y:S02]  /*8d40*/  FMUL.FTZ R96, R2.reuse, R96 ;  /* 0x0000006002607220 */ /* 0x040fe40000410000 */
[----:B------:R-:W-:Y:S01]  /*8d50*/  FMUL.FTZ R97, R2, R97 ;  /* 0x0000006102617220 */ /* 0x000fe20000410000 */
[----:B------:R-:W2:Y:S01]  /*8d60*/  MUFU.EX2 R184, R184 ;  /* 0x000000b800b87308 */ /* 0x000ea20000000800 */
[-C--:B-1----:R-:W-:Y:S05]  /*8d70*/  HMMA.16816.F32.BF16 R8, R160, R172.reuse, R8 ;  /* 0x000000aca008723c */ /* 0x082fea0000041808 */
[C---:B---3--:R-:W-:Y:S02]  /*8d80*/  FMUL.FTZ R14, R0.reuse, R158 ;  /* 0x0000009e000e7220 */ /* 0x048fe40000410000 */
[C---:B------:R-:W-:Y:S02]  /*8d90*/  FMUL.FTZ R15, R0.reuse, R159 ;  /* 0x0000009f000f7220 */ /* 0x040fe40000410000 */
[----:B------:R-:W-:Y:S03]  /*8da0*/  MUFU.EX2 R183, R183 ;  /* 0x000000b700b77308 */ /* 0x000fe60000000800 */
[C---:B------:R-:W-:Y:S02]  /*8db0*/  FMUL.FTZ R18, R0.reuse, R154 ;  /* 0x0000009a00127220 */ /* 0x040fe40000410000 */
[C---:B------:R-:W-:Y:S02]  /*8dc0*/  FMUL.FTZ R19, R0.reuse, R155 ;  /* 0x0000009b00137220 */ /* 0x040fe40000410000 */
[----:B------:R-:W1:Y:S01]  /*8dd0*/  LDSM.16.MT88.4 R152, [R213+0xa000] ;  /* 0x00a00000d598783b */ /* 0x000e620000004200 */
[C---:B------:R-:W-:Y:S02]  /*8de0*/  FMUL.FTZ R94, R0.reuse, R94 ;  /* 0x0000005e005e7220 */ /* 0x040fe40000410000 */
[----:B------:R-:W3:Y:S01]  /*8df0*/  MUFU.EX2 R186, R186 ;  /* 0x000000ba00ba7308 */ /* 0x000ee20000000800 */
[C---:B------:R-:W-:Y:S02]  /*8e00*/  FMUL.FTZ R95, R0.reuse, R95 ;  /* 0x0000005f005f7220 */ /* 0x040fe40000410000 */
[----:B------:R-:W-:Y:S01]  /*8e10*/  FMUL.FTZ R98, R0, R98 ;  /* 0x0000006200627220 */ /* 0x000fe20000410000 */
[----:B--2---:R-:W-:Y:S01]  /*8e20*/  F2FP.BF16.PACK_AB R156, R184, R181 ;  /* 0x000000b5b89c723e */ /* 0x004fe200000010ff */
[----:B------:R-:W-:Y:S02]  /*8e30*/  FMUL.FTZ R99, R0, R99 ;  /* 0x0000006300637220 */ /* 0x000fe40000410000 */
[C---:B------:R-:W-:Y:S02]  /*8e40*/  FMUL.FTZ R100, R164.reuse, R100 ;  /* 0x00000064a4647220 */ /* 0x040fe40000410000 */
[----:B------:R-:W-:Y:S01]  /*8e50*/  FMUL.FTZ R101, R164, R101 ;  /* 0x00000065a4657220 */ /* 0x000fe20000410000 */
[----:B------:R-:W-:Y:S01]  /*8e60*/  MUFU.EX2 R185, R185 ;  /* 0x000000b900b97308 */ /* 0x000fe20000000800 */
[C---:B------:R-:W-:Y:S02]  /*8e70*/  FMUL.FTZ R102, R3.reuse, R102 ;  /* 0x0000006603667220 */ /* 0x040fe40000410000 */
[----:B------:R-:W-:Y:S02]  /*8e80*/  FMUL.FTZ R103, R3, R103 ;  /* 0x0000006703677220 */ /* 0x000fe40000410000 */
[--C-:B------:R-:W-:Y:S02]  /*8e90*/  FFMA.FTZ R192, R32, c[0x0][0x23c], -R194.reuse ;  /* 0x00008f0020c07a23 */ /* 0x100fe400000108c2 */
[C---:B------:R-:W-:Y:S02]  /*8ea0*/  FMUL.FTZ R32, R164.reuse, R144 ;  /* 0x00000090a4207220 */ /* 0x040fe40000410000 */
[--C-:B------:R-:W-:Y:S01]  /*8eb0*/  FFMA.FTZ R195, R33, c[0x0][0x23c], -R194.reuse ;  /* 0x00008f0021c37a23 */ /* 0x100fe200000108c2 */
[----:B------:R-:W2:Y:S01]  /*8ec0*/  MUFU.EX2 R188, R188 ;  /* 0x000000bc00bc7308 */ /* 0x000ea20000000800 */
[----:B------:R-:W-:Y:S02]  /*8ed0*/  FMUL.FTZ R33, R164, R145 ;  /* 0x00000091a4217220 */ /* 0x000fe40000410000 */
[----:B------:R-:W-:Y:S01]  /*8ee0*/  FMUL.FTZ R116, R2, R116 ;  /* 0x0000007402747220 */ /* 0x000fe20000410000 */
[----:B---3--:R-:W-:Y:S01]  /*8ef0*/  F2FP.BF16.PACK_AB R157, R186, R183 ;  /* 0x000000b7ba9d723e */ /* 0x008fe200000010ff */
[----:B------:R-:W-:Y:S02]  /*8f00*/  FMUL.FTZ R117, R2, R117 ;  /* 0x0000007502757220 */ /* 0x000fe40000410000 */
[C---:B------:R-:W-:Y:S02]  /*8f10*/  FMUL.FTZ R118, R0.reuse, R118 ;  /* 0x0000007600767220 */ /* 0x040fe40000410000 */
[----:B------:R-:W-:Y:S01]  /*8f20*/  FMUL.FTZ R119, R0, R119 ;  /* 0x0000007700777220 */ /* 0x000fe20000410000 */
[----:B------:R-:W-:Y:S01]  /*8f30*/  MUFU.EX2 R187, R187 ;  /* 0x000000bb00bb7308 */ /* 0x000fe20000000800 */
[C---:B------:R-:W-:Y:S02]  /*8f40*/  FMUL.FTZ R120, R2.reuse, R120 ;  /* 0x0000007802787220 */ /* 0x040fe40000410000 */
[----:B------:R-:W-:Y:S02]  /*8f50*/  FMUL.FTZ R121, R2, R121 ;  /* 0x0000007902797220 */ /* 0x000fe40000410000 */
[C---:B------:R-:W-:Y:S02]  /*8f60*/  FMUL.FTZ R122, R0.reuse, R122 ;  /* 0x0000007a007a7220 */ /* 0x040fe40000410000 */
[----:B------:R-:W-:Y:S02]  /*8f70*/  FMUL.FTZ R123, R0, R123 ;  /* 0x0000007b007b7220 */ /* 0x000fe40000410000 */
[C---:B------:R-:W-:Y:S01]  /*8f80*/  FMUL.FTZ R124, R164.reuse, R124 ;  /* 0x0000007ca47c7220 */ /* 0x040fe20000410000 */
[----:B------:R-:W3:Y:S01]  /*8f90*/  MUFU.EX2 R190, R190 ;  /* 0x000000be00be7308 */ /* 0x000ee20000000800 */
[----:B------:R-:W-:Y:S02]  /*8fa0*/  FMUL.FTZ R125, R164, R125 ;  /* 0x0000007da47d7220 */ /* 0x000fe40000410000 */
[C---:B------:R-:W-:Y:S01]  /*8fb0*/  FMUL.FTZ R126, R3.reuse, R126 ;  /* 0x0000007e037e7220 */ /* 0x040fe20000410000 */
[----:B--2---:R-:W-:Y:S01]  /*8fc0*/  F2FP.BF16.PACK_AB R158, R188, R185 ;  /* 0x000000b9bc9e723e */ /* 0x004fe200000010ff */
[C---:B------:R-:W-:Y:S02]  /*8fd0*/  FMUL.FTZ R127, R3.reuse, R127 ;  /* 0x0000007f037f7220 */ /* 0x040fe40000410000 */
[--C-:B------:R-:W-:Y:S02]  /*8fe0*/  FFMA.FTZ R196, R26, c[0x0][0x23c], -R189.reuse ;  /* 0x00008f001ac47a23 */ /* 0x100fe400000108bd */
[----:B------:R-:W-:Y:S01]  /*8ff0*/  FMUL.FTZ R26, R3, R142 ;  /* 0x0000008e031a7220 */ /* 0x000fe20000410000 */
[----:B------:R-:W-:Y:S01]  /*9000*/  MUFU.EX2 R4, R60 ;  /* 0x0000003c00047308 */ /* 0x000fe20000000800 */
[----:B------:R-:W-:Y:S02]  /*9010*/  FFMA.FTZ R197, R27, c[0x0][0x23c], -R189 ;  /* 0x00008f001bc57a23 */ /* 0x000fe400000108bd */
[----:B------:R-:W-:Y:S02]  /*9020*/  FMUL.FTZ R27, R3, R143 ;  /* 0x0000008f031b7220 */ /* 0x000fe40000410000 */
[--C-:B------:R-:W-:Y:S02]  /*9030*/  FFMA.FTZ R198, R28, c[0x0][0x23c], -R191.reuse ;  /* 0x00008f001cc67a23 */ /* 0x100fe400000108bf */
[----:B------:R-:W-:Y:S02]  /*9040*/  FFMA.FTZ R199, R29, c[0x0][0x23c], -R191 ;  /* 0x00008f001dc77a23 */ /* 0x000fe400000108bf */
[--C-:B------:R-:W-:Y:S01]  /*9050*/  FFMA.FTZ R200, R30, c[0x0][0x23c], -R189.reuse ;  /* 0x00008f001ec87a23 */ /* 0x100fe200000108bd */
[----:B------:R-:W-:Y:S01]  /*9060*/  MUFU.EX2 R210, R210 ;  /* 0x000000d200d27308 */ /* 0x000fe20000000800 */
[----:B------:R-:W-:Y:S02]  /*9070*/  FFMA.FTZ R201, R31, c[0x0][0x23c], -R189 ;  /* 0x00008f001fc97a23 */ /* 0x000fe400000108bd */
[--C-:B------:R-:W-:Y:S01]  /*9080*/  FFMA.FTZ R242, R44, c[0x0][0x23c], -R191.reuse ;  /* 0x00008f002cf27a23 */ /* 0x100fe200000108bf */
[----:B---3--:R-:W-:Y:S01]  /*9090*/  F2FP.BF16.PACK_AB R159, R190, R187 ;  /* 0x000000bbbe9f723e */ /* 0x008fe200000010ff */
[----:B------:R-:W-:Y:S02]  /*90a0*/  FFMA.FTZ R245, R45, c[0x0][0x23c], -R191 ;  /* 0x00008f002df57a23 */ /* 0x000fe400000108bf */
[--C-:B------:R-:W-:Y:S02]  /*90b0*/  FFMA.FTZ R244, R46, c[0x0][0x23c], -R189.reuse ;  /* 0x00008f002ef47a23 */ /* 0x100fe400000108bd */
[----:B------:R-:W-:Y:S01]  /*90c0*/  FFMA.FTZ R247, R47, c[0x0][0x23c], -R189 ;  /* 0x00008f002ff77a23 */ /* 0x000fe200000108bd */
[----:B------:R-:W2:Y:S01]  /*90d0*/  MUFU.EX2 R211, R211 ;  /* 0x000000d300d37308 */ /* 0x000ea20000000800 */
[C---:B------:R-:W-:Y:S04]  /*90e0*/  HMMA.16816.F32.BF16 R12, R156.reuse, R172, R12 ;  /* 0x000000ac9c0c723c */ /* 0x040fe8000004180c */
[C---:B------:R-:W-:Y:S02]  /*90f0*/  FMUL.FTZ R72, R164.reuse, R72 ;  /* 0x00000048a4487220 */ /* 0x040fe40000410000 */
[C---:B------:R-:W-:Y:S02]  /*9100*/  FMUL.FTZ R73, R164.reuse, R73 ;  /* 0x00000049a4497220 */ /* 0x040fe40000410000 */
[-C--:B------:R-:W-:Y:S01]  /*9110*/  HMMA.16816.F32.BF16 R16, R156, R174.reuse, R16 ;  /* 0x000000ae9c10723c */ /* 0x080fe20000041810 */
[----:B------:R-:W-:Y:S03]  /*9120*/  MUFU.EX2 R238, R238 ;  /* 0x000000ee00ee7308 */ /* 0x000fe60000000800 */
[C---:B------:R-:W-:Y:S02]  /*9130*/  FMUL.FTZ R74, R3.reuse, R74 ;  /* 0x0000004a034a7220 */ /* 0x040fe40000410000 */
[----:B------:R-:W-:Y:S02]  /*9140*/  FMUL.FTZ R75, R3, R75 ;  /* 0x0000004b034b7220 */ /* 0x000fe40000410000 */
[C---:B------:R-:W-:Y:S01]  /*9150*/  HMMA.16816.F32.BF16 R68, R160.reuse, R174, R68 ;  /* 0x000000aea044723c */ /* 0x040fe20000041844 */
[----:B------:R-:W3:Y:S02]  /*9160*/  LDSM.16.MT88.4 R172, [R212+0xa000] ;  /* 0x00a00000d4ac783b */ /* 0x000ee40000004200 */
[----:B------:R-:W4:Y:S01]  /*9170*/  MUFU.EX2 R243, R243 ;  /* 0x000000f300f37308 */ /* 0x000f220000000800 */
[C---:B------:R-:W-:Y:S02]  /*9180*/  FMUL.FTZ R84, R164.reuse, R84 ;  /* 0x00000054a4547220 */ /* 0x040fe40000410000 */
[----:B------:R-:W-:Y:S01]  /*9190*/  FMUL.FTZ R85, R164, R85 ;  /* 0x00000055a4557220 */ /* 0x000fe20000410000 */
[----:B--2---:R-:W-:Y:S01]  /*91a0*/  F2FP.BF16.PACK_AB R44, R211, R210 ;  /* 0x000000d2d32c723e */ /* 0x004fe200000010ff */
[-C--:B------:R-:W-:Y:S04]  /*91b0*/  HMMA.16816.F32.BF16 R72, R160, R176.reuse, R72 ;  /* 0x000000b0a048723c */ /* 0x080fe80000041848 */
[C---:B------:R-:W-:Y:S01]  /*91c0*/  FMUL.FTZ R76, R2.reuse, R76 ;  /* 0x0000004c024c7220 */ /* 0x040fe20000410000 */
[----:B------:R-:W-:Y:S01]  /*91d0*/  MUFU.EX2 R242, R242 ;  /* 0x000000f200f27308 */ /* 0x000fe20000000800 */
[----:B------:R-:W-:Y:S02]  /*91e0*/  FMUL.FTZ R77, R2, R77 ;  /* 0x0000004d024d7220 */ /* 0x000fe40000410000 */
[C---:B------:R-:W-:Y:S04]  /*91f0*/  FMUL.FTZ R78, R0.reuse, R78 ;  /* 0x0000004e004e7220 */ /* 0x040fe80000410000 */
[----:B------:R-:W-:Y:S02]  /*9200*/  FMUL.FTZ R79, R0, R79 ;  /* 0x0000004f004f7220 */ /* 0x000fe40000410000 */
[C---:B------:R-:W-:Y:S01]  /*9210*/  FMUL.FTZ R86, R3.reuse, R86 ;  /* 0x0000005603567220 */ /* 0x040fe20000410000 */
[----:B------:R-:W2:Y:S01]  /*9220*/  MUFU.EX2 R245, R245 ;  /* 0x000000f500f57308 */ /* 0x000ea20000000800 */
[----:B------:R-:W-:Y:S02]  /*9230*/  FMUL.FTZ R87, R3, R87 ;  /* 0x0000005703577220 */ /* 0x000fe40000410000 */
[C---:B------:R-:W-:Y:S01]  /*9240*/  FMUL.FTZ R104, R2.reuse, R104 ;  /* 0x0000006802687220 */ /* 0x040fe20000410000 */
[C---:B------:R-:W-:Y:S04]  /*9250*/  HMMA.16816.F32.BF16 R76, R156.reuse, R176, R76 ;  /* 0x000000b09c4c723c */ /* 0x040fe8000004184c */
[C---:B------:R-:W-:Y:S01]  /*9260*/  FMUL.FTZ R80, R2.reuse, R80 ;  /* 0x0000005002507220 */ /* 0x040fe20000410000 */
[----:B----4-:R-:W-:Y:S01]  /*9270*/  F2FP.BF16.PACK_AB R45, R243, R238 ;  /* 0x000000eef32d723e */ /* 0x010fe200000010ff */
[----:B------:R-:W-:Y:S01]  /*9280*/  FMUL.FTZ R81, R2, R81 ;  /* 0x0000005102517220 */ /* 0x000fe20000410000 */
[----:B------:R-:W-:Y:S01]  /*9290*/  MUFU.EX2 R244, R244 ;  /* 0x000000f400f47308 */ /* 0x000fe20000000800 */
[C---:B------:R-:W-:Y:S04]  /*92a0*/  FMUL.FTZ R82, R0.reuse, R82 ;  /* 0x0000005200527220 */ /* 0x040fe80000410000 */
[----:B------:R-:W-:Y:S02]  /*92b0*/  FMUL.FTZ R83, R0, R83 ;  /* 0x0000005300537220 */ /* 0x000fe40000410000 */
[--C-:B------:R-:W-:Y:S02]  /*92c0*/  FFMA.FTZ R176, R20, c[0x0][0x23c], -R194.reuse ;  /* 0x00008f0014b07a23 */ /* 0x100fe400000108c2 */
[C---:B------:R-:W-:Y:S01]  /*92d0*/  FMUL.FTZ R20, R164.reuse, R148 ;  /* 0x00000094a4147220 */ /* 0x040fe20000410000 */
[----:B------:R-:W4:Y:S01]  /*92e0*/  MUFU.EX2 R247, R247 ;  /* 0x000000f700f77308 */ /* 0x000f220000000800 */
[--C-:B------:R-:W-:Y:S01]  /*92f0*/  FFMA.FTZ R177, R21, c[0x0][0x23c], -R194.reuse ;  /* 0x00008f0015b17a23 */ /* 0x100fe200000108c2 */
[-C--:B------:R-:W-:Y:S03]  /*9300*/  HMMA.16816.F32.BF16 R80, R156, R178.reuse, R80 ;  /* 0x000000b29c50723c */ /* 0x080fe60000041850 */
[----:B------:R-:W-:Y:S01]  /*9310*/  FMUL.FTZ R21, R164, R149 ;  /* 0x00000095a4157220 */ /* 0x000fe20000410000 */
[----:B--2---:R-:W-:Y:S01]  /*9320*/  F2FP.BF16.PACK_AB R46, R245, R242 ;  /* 0x000000f2f52e723e */ /* 0x004fe200000010ff */
[----:B------:R-:W-:Y:S02]  /*9330*/  FMUL.FTZ R105, R2, R105 ;  /* 0x0000006902697220 */ /* 0x000fe40000410000 */
[C---:B------:R-:W-:Y:S01]  /*9340*/  FMUL.FTZ R106, R0.reuse, R106 ;  /* 0x0000006a006a7220 */ /* 0x040fe20000410000 */
[C---:B------:R-:W-:Y:S01]  /*9350*/  HMMA.16816.F32.BF16 R84, R160.reuse, R178, R84 ;  /* 0x000000b2a054723c */ /* 0x040fe20000041854 */
[----:B------:R-:W-:Y:S03]  /*9360*/  MUFU.EX2 R176, R176 ;  /* 0x000000b000b07308 */ /* 0x000fe60000000800 */
[----:B------:R-:W-:Y:S02]  /*9370*/  FMUL.FTZ R107, R0, R107 ;  /* 0x0000006b006b7220 */ /* 0x000fe40000410000 */
[----:B------:R-:W-:Y:S02]  /*9380*/  FMUL.FTZ R108, R2, R108 ;  /* 0x0000006c026c7220 */ /* 0x000fe40000410000 */
[-C--:B-1----:R-:W-:Y:S03]  /*9390*/  HMMA.16816.F32.BF16 R88, R160, R152.reuse, R88 ;  /* 0x00000098a058723c */ /* 0x082fe60000041858 */
[----:B------:R-:W1:Y:S01]  /*93a0*/  MUFU.EX2 R177, R177 ;  /* 0x000000b100b17308 */ /* 0x000e620000000800 */
[--C-:B------:R-:W-:Y:S02]  /*93b0*/  FFMA.FTZ R178, R22, c[0x0][0x23c], -R193.reuse ;  /* 0x00008f0016b27a23 */ /* 0x100fe400000108c1 */
[----:B------:R-:W-:Y:S01]  /*93c0*/  FMUL.FTZ R22, R3, R150 ;  /* 0x0000009603167220 */ /* 0x000fe20000410000 */
[----:B----4-:R-:W-:Y:S01]  /*93d0*/  F2FP.BF16.PACK_AB R47, R247, R244 ;  /* 0x000000f4f72f723e */ /* 0x010fe200000010ff */
[C---:B------:R-:W-:Y:S04]  /*93e0*/  HMMA.16816.F32.BF16 R92, R156.reuse, R152, R92 ;  /* 0x000000989c5c723c */ /* 0x040fe8000004185c */
[--C-:B------:R-:W-:Y:S01]  /*93f0*/  FFMA.FTZ R179, R23, c[0x0][0x23c], -R193.reuse ;  /* 0x00008f0017b37a23 */ /* 0x100fe200000108c1 */
[----:B------:R-:W-:Y:S01]  /*9400*/  MUFU.EX2 R178, R178 ;  /* 0x000000b200b27308 */ /* 0x000fe20000000800 */
[C---:B------:R-:W-:Y:S02]  /*9410*/  FMUL.FTZ R23, R3.reuse, R151 ;  /* 0x0000009703177220 */ /* 0x040fe40000410000 */
[-C--:B------:R-:W-:Y:S01]  /*9420*/  HMMA.16816.F32.BF16 R96, R156, R154.reuse, R96 ;  /* 0x0000009a9c60723c */ /* 0x080fe20000041860 */
[----:B------:R-:W2:Y:S03]  /*9430*/  LDSM.16.MT88.4 R148, [R213+0xb000] ;  /* 0x00b00000d594783b */ /* 0x000ea60000004200 */
[----:B------:R-:W-:Y:S02]  /*9440*/  FMUL.FTZ R109, R2, R109 ;  /* 0x0000006d026d7220 */ /* 0x000fe40000410000 */
[C---:B------:R-:W-:Y:S01]  /*9450*/  FMUL.FTZ R110, R0.reuse, R110 ;  /* 0x0000006e006e7220 */ /* 0x040fe20000410000 */
[----:B------:R-:W4:Y:S01]  /*9460*/  MUFU.EX2 R179, R179 ;  /* 0x000000b300b37308 */ /* 0x000f220000000800 */
[C---:B------:R-:W-:Y:S01]  /*9470*/  HMMA.16816.F32.BF16 R100, R160.reuse, R154, R100 ;  /* 0x0000009aa064723c */ /* 0x040fe20000041864 */
[----:B------:R-:W-:Y:S03]  /*9480*/  LDSM.16.MT88.4 R152, [R213+0xa400] ;  /* 0x00a40000d598783b */ /* 0x000fe60000004200 */
[----:B------:R-:W-:Y:S02]  /*9490*/  FMUL.FTZ R111, R0, R111 ;  /* 0x0000006f006f7220 */ /* 0x000fe40000410000 */
[C---:B------:R-:W-:Y:S02]  /*94a0*/  FMUL.FTZ R112, R164.reuse, R112 ;  /* 0x00000070a4707220 */ /* 0x040fe40000410000 */
[-C--:B---3--:R-:W-:Y:S01]  /*94b0*/  HMMA.16816.F32.BF16 R20, R160, R172.reuse, R20 ;  /* 0x000000aca014723c */ /* 0x088fe20000041814 */
[----:B------:R-:W-:Y:S03]  /*94c0*/  MUFU.EX2 R192, R192 ;  /* 0x000000c000c07308 */ /* 0x000fe60000000800 */
[----:B------:R-:W-:Y:S02]  /*94d0*/  FMUL.FTZ R113, R164, R113 ;  /* 0x00000071a4717220 */ /* 0x000fe40000410000 */
[C---:B------:R-:W-:Y:S02]  /*94e0*/  FMUL.FTZ R114, R3.reuse, R114 ;  /* 0x0000007203727220 */ /* 0x040fe40000410000 */
[C---:B------:R-:W-:Y:S03]  /*94f0*/  HMMA.16816.F32.BF16 R104, R156.reuse, R172, R104 ;  /* 0x000000ac9c68723c */ /* 0x040fe60000041868 */
[----:B------:R-:W3:Y:S01]  /*9500*/  MUFU.EX2 R195, R195 ;  /* 0x000000c300c37308 */ /* 0x000ee20000000800 */
[C---:B------:R-:W-:Y:S02]  /*9510*/  FMUL.FTZ R115, R3.reuse, R115 ;  /* 0x0000007303737220 */ /* 0x040fe40000410000 */
[----:B------:R-:W-:Y:S02]  /*9520*/  FMUL.FTZ R128, R2, R128 ;  /* 0x0000008002807220 */ /* 0x000fe40000410000 */
[-C--:B------:R-:W-:Y:S04]  /*9530*/  HMMA.16816.F32.BF16 R108, R156, R174.reuse, R108 ;  /* 0x000000ae9c6c723c */ /* 0x080fe8000004186c */
[--C-:B------:R-:W-:Y:S01]  /*9540*/  FFMA.FTZ R172, R34, c[0x0][0x23c], -R193.reuse ;  /* 0x00008f0022ac7a23 */ /* 0x100fe200000108c1 */
[----:B------:R-:W-:Y:S01]  /*9550*/  MUFU.EX2 R196, R196 ;  /* 0x000000c400c47308 */ /* 0x000fe20000000800 */
[----:B------:R-:W-:Y:S02]  /*9560*/  FMUL.FTZ R34, R3, R146 ;  /* 0x0000009203227220 */ /* 0x000fe40000410000 */
[C---:B------:R-:W-:Y:S04]  /*9570*/  HMMA.16816.F32.BF16 R112, R160.reuse, R174, R112 ;  /* 0x000000aea070723c */ /* 0x040fe80000041870 */
[----:B------:R-:W-:Y:S02]  /*9580*/  FFMA.FTZ R173, R35, c[0x0][0x23c], -R193 ;  /* 0x00008f0023ad7a23 */ /* 0x000fe400000108c1 */
[----:B------:R-:W-:Y:S01]  /*9590*/  FMUL.FTZ R35, R3, R147 ;  /* 0x0000009303237220 */ /* 0x000fe20000410000 */
[----:B------:R-:W-:Y:S01]  /*95a0*/  MUFU.EX2 R172, R172 ;  /* 0x000000ac00ac7308 */ /* 0x000fe20000000800 */
[----:B------:R-:W5:Y:S01]  /*95b0*/  LDSM.16.MT88.4 R144, [R212+0xb000] ;  /* 0x00b00000d490783b */ /* 0x000f620000004200 */
[--C-:B------:R-:W-:Y:S03]  /*95c0*/  FFMA.FTZ R174, R24, c[0x0][0x23c], -R191.reuse ;  /* 0x00008f0018ae7a23 */ /* 0x100fe600000108bf */
[C---:B------:R-:W-:Y:S01]  /*95d0*/  FMUL.FTZ R24, R164.reuse, R140 ;  /* 0x0000008ca4187220 */ /* 0x040fe20000410000 */
[-C--:B--2---:R-:W-:Y:S03]  /*95e0*/  HMMA.16816.F32.BF16 R32, R160, R148.reuse, R32 ;  /* 0x00000094a020723c */ /* 0x084fe60000041820 */
[----:B------:R-:W-:Y:S01]  /*95f0*/  FFMA.FTZ R175, R25, c[0x0][0x23c], -R191 ;  /* 0x00008f0019af7a23 */ /* 0x000fe200000108bf */
[----:B------:R-:W2:Y:S01]  /*9600*/  MUFU.EX2 R173, R173 ;  /* 0x000000ad00ad7308 */ /* 0x000ea20000000800 */
[----:B------:R-:W-:Y:S02]  /*9610*/  FMUL.FTZ R25, R164, R141 ;  /* 0x0000008da4197220 */ /* 0x000fe40000410000 */
[----:B------:R-:W2:Y:S01]  /*9620*/  LDSM.16.MT88.4 R140, [R213+0x9400] ;  /* 0x00940000d58c783b */ /* 0x000ea20000004200 */
[C---:B------:R-:W-:Y:S04]  /*9630*/  HMMA.16816.F32.BF16 R116, R156.reuse, R148, R116 ;  /* 0x000000949c74723c */ /* 0x040fe80000041874 */
[----:B------:R-:W-:Y:S02]  /*9640*/  FMUL.FTZ R129, R2, R129 ;  /* 0x0000008102817220 */ /* 0x000fe40000410000 */
[C---:B------:R-:W-:Y:S01]  /*9650*/  FMUL.FTZ R130, R0.reuse, R130 ;  /* 0x0000008200827220 */ /* 0x040fe20000410000 */
[----:B------:R-:W-:Y:S01]  /*9660*/  MUFU.EX2 R174, R174 ;  /* 0x000000ae00ae7308 */ /* 0x000fe20000000800 */
[-C--:B------:R-:W-:Y:S04]  /*9670*/  HMMA.16816.F32.BF16 R120, R156, R150.reuse, R120 ;  /* 0x000000969c78723c */ /* 0x080fe80000041878 */
[----:B------:R-:W-:Y:S02]  /*9680*/  FMUL.FTZ R131, R0, R131 ;  /* 0x0000008300837220 */ /* 0x000fe40000410000 */
[C---:B------:R-:W-:Y:S02]  /*9690*/  FMUL.FTZ R132, R2.reuse, R132 ;  /* 0x0000008402847220 */ /* 0x040fe40000410000 */
[C---:B------:R-:W-:Y:S01]  /*96a0*/  HMMA.16816.F32.BF16 R124, R160.reuse, R150, R124 ;  /* 0x00000096a07c723c */ /* 0x040fe2000004187c */
[----:B------:R-:W2:Y:S01]  /*96b0*/  LDSM.16.MT88.4 R148, [R212+0x9400] ;  /* 0x00940000d494783b */ /* 0x000ea20000004200 */
[----:B------:R-:W2:Y:S02]  /*96c0*/  MUFU.EX2 R175, R175 ;  /* 0x000000af00af7308 */ /* 0x000ea40000000800 */
[----:B------:R-:W-:Y:S02]  /*96d0*/  FMUL.FTZ R133, R2, R133 ;  /* 0x0000008502857220 */ /* 0x000fe40000410000 */
[C---:B------:R-:W-:Y:S02]  /*96e0*/  FMUL.FTZ R134, R0.reuse, R134 ;  /* 0x0000008600867220 */ /* 0x040fe40000410000 */
[----:B------:R-:W-:Y:S01]  /*96f0*/  FMUL.FTZ R135, R0, R135 ;  /* 0x0000008700877220 */ /* 0x000fe20000410000 */
[-C--:B-----5:R-:W-:Y:S03]  /*9700*/  HMMA.16816.F32.BF16 R24, R160, R144.reuse, R24 ;  /* 0x00000090a018723c */ /* 0x0a0fe60000041818 */
[----:B------:R-:W5:Y:S01]  /*9710*/  MUFU.EX2 R197, R197 ;  /* 0x000000c500c57308 */ /* 0x000f620000000800 */
[C---:B------:R-:W-:Y:S01]  /*9720*/  FMUL.FTZ R28, R164.reuse, R136 ;  /* 0x00000088a41c7220 */ /* 0x040fe20000410000 */
[----:B-1----:R-:W-:Y:S01]  /*9730*/  F2FP.BF16.PACK_AB R136, R177, R176 ;  /* 0x000000b0b188723e */ /* 0x002fe200000010ff */
[----:B------:R-:W-:Y:S01]  /*9740*/  FMUL.FTZ R29, R164, R137 ;  /* 0x00000089a41d7220 */ /* 0x000fe20000410000 */
[----:B----4-:R-:W-:Y:S01]  /*9750*/  F2FP.BF16.PACK_AB R137, R179, R178 ;  /* 0x000000b2b389723e */ /* 0x010fe200000010ff */
[----:B------:R-:W-:Y:S01]  /*9760*/  FMUL.FTZ R30, R3, R138 ;  /* 0x0000008a031e7220 */ /* 0x000fe20000410000 */
[C---:B------:R-:W-:Y:S04]  /*9770*/  HMMA.16816.F32.BF16 R128, R156.reuse, R144, R128 ;  /* 0x000000909c80723c */ /* 0x040fe80000041880 */
[----:B------:R-:W-:Y:S01]  /*9780*/  MUFU.EX2 R198, R198 ;  /* 0x000000c600c67308 */ /* 0x000fe20000000800 */
[----:B---3--:R-:W-:Y:S01]  /*9790*/  F2FP.BF16.PACK_AB R138, R195, R192 ;  /* 0x000000c0c38a723e */ /* 0x008fe200000010ff */
[----:B------:R-:W-:Y:S01]  /*97a0*/  FMUL.FTZ R31, R3, R139 ;  /* 0x0000008b031f7220 */ /* 0x000fe20000410000 */
[----:B--2---:R-:W-:Y:S01]  /*97b0*/  F2FP.BF16.PACK_AB R139, R173, R172 ;  /* 0x000000acad8b723e */ /* 0x004fe200000010ff */
[--C-:B------:R-:W-:Y:S01]  /*97c0*/  FFMA.FTZ R64, R64, c[0x0][0x23c], -R194.reuse ;  /* 0x00008f0040407a23 */ /* 0x100fe200000108c2 */
[-C--:B------:R-:W-:Y:S03]  /*97d0*/  HMMA.16816.F32.BF16 R132, R156, R146.reuse, R132 ;  /* 0x000000929c84723c */ /* 0x080fe60000041884 */
[----:B------:R-:W-:Y:S02]  /*97e0*/  F2FP.BF16.PACK_AB R144, R175, R174 ;  /* 0x000000aeaf90723e */ /* 0x000fe400000010ff */
[----:B------:R-:W1:Y:S01]  /*97f0*/  MUFU.EX2 R199, R199 ;  /* 0x000000c700c77308 */ /* 0x000e620000000800 */
[----:B------:R-:W-:Y:S02]  /*9800*/  FFMA.FTZ R194, R65, c[0x0][0x23c], -R194 ;  /* 0x00008f0041c27a23 */ /* 0x000fe400000108c2 */
[----:B------:R-:W-:Y:S04]  /*9810*/  HMMA.16816.F32.BF16 R28, R160, R146, R28 ;  /* 0x00000092a01c723c */ /* 0x000fe8000004181c */
[----:B-----5:R-:W-:Y:S01]  /*9820*/  F2FP.BF16.PACK_AB R145, R197, R196 ;  /* 0x000000c4c591723e */ /* 0x020fe200000010ff */
[--C-:B------:R-:W-:Y:S02]  /*9830*/  FFMA.FTZ R66, R66, c[0x0][0x23c], -R193.reuse ;  /* 0x00008f0042427a23 */ /* 0x100fe400000108c1 */
[----:B------:R-:W-:Y:S01]  /*9840*/  MUFU.EX2 R200, R200 ;  /* 0x000000c800c87308 */ /* 0x000fe20000000800 */
[-C--:B------:R-:W-:Y:S05]  /*9850*/  HMMA.16816.F32.BF16 R8, R136, R140.reuse, R8 ;  /* 0x0000008c8808723c */ /* 0x080fea0000041808 */
[----:B------:R-:W-:Y:S02]  /*9860*/  FFMA.FTZ R193, R67, c[0x0][0x23c], -R193 ;  /* 0x00008f0043c17a23 */ /* 0x000fe400000108c1 */
[----:B------:R-:W-:Y:S02]  /*9870*/  FFMA.FTZ R67, R56, c[0x0][0x23c], -R191 ;  /* 0x00008f0038437a23 */ /* 0x000fe400000108bf */
[----:B------:R-:W2:Y:S03]  /*9880*/  MUFU.EX2 R201, R201 ;  /* 0x000000c900c97308 */ /* 0x000ea60000000800 */
[----:B------:R-:W-:Y:S01]  /*9890*/  FFMA.FTZ R169, R164, R239, R169 ;  /* 0x000000efa4a97223 */ /* 0x000fe200000100a9 */
[----:B-1----:R-:W-:Y:S01]  /*98a0*/  F2FP.BF16.PACK_AB R146, R199, R198 ;  /* 0x000000c6c792723e */ /* 0x002fe200000010ff */
[----:B------:R-:W-:Y:S01]  /*98b0*/  FFMA.FTZ R5, R3, R236, R5 ;  /* 0x000000ec03057223 */ /* 0x000fe20000010005 */
[----:B------:R-:W-:Y:S01]  /*98c0*/  MOV R3, R168 ;  /* 0x000000a800037202 */ /* 0x000fe20000000f00 */
[----:B------:R-:W-:Y:S02]  /*98d0*/  FFMA.FTZ R181, R2, R237, R181 ;  /* 0x000000ed02b57223 */ /* 0x000fe400000100b5 */
[----:B------:R-:W-:Y:S01]  /*98e0*/  FFMA.FTZ R183, R0, R235, R183 ;  /* 0x000000eb00b77223 */ /* 0x000fe200000100b7 */
[----:B------:R1:W-:Y:S01]  /*98f0*/  MUFU.EX2 R65, R194 ;  /* 0x000000c200417308 */ /* 0x0003e20000000800 */
[----:B------:R-:W-:Y:S01]  /*9900*/  FADD.FTZ R170, R170, R169 ;  /* 0x000000a9aaaa7221 */ /* 0x000fe20000010000 */
[----:B------:R-:W-:Y:S01]  /*9910*/  MOV R169, R166 ;  /* 0x000000a600a97202 */ /* 0x000fe20000000f00 */
[----:B------:R-:W-:Y:S02]  /*9920*/  FADD.FTZ R6, R6, R5 ;  /* 0x0000000506067221 */ /* 0x000fe40000010000 */
[----:B------:R-:W-:Y:S02]  /*9930*/  FADD.FTZ R184, R184, R181 ;  /* 0x000000b5b8b87221 */ /* 0x000fe40000010000 */
[----:B------:R-:W-:Y:S02]  /*9940*/  FADD.FTZ R186, R186, R183 ;  /* 0x000000b7baba7221 */ /* 0x000fe40000010000 */
[----:B------:R-:W-:Y:S01]  /*9950*/  FADD.FTZ R7, R7, R170 ;  /* 0x000000aa07077221 */ /* 0x000fe20000010000 */
[----:B------:R-:W-:Y:S01]  /*9960*/  MUFU.EX2 R202, R202 ;  /* 0x000000ca00ca7308 */ /* 0x000fe20000000800 */
[----:B------:R-:W-:Y:S02]  /*9970*/  FADD.FTZ R171, R171, R6 ;  /* 0x00000006abab7221 */ /* 0x000fe40000010000 */
[----:B------:R-:W-:Y:S01]  /*9980*/  FADD.FTZ R185, R185, R184 ;  /* 0x000000b8b9b97221 */ /* 0x000fe20000010000 */
[----:B--2---:R-:W-:Y:S01]  /*9990*/  F2FP.BF16.PACK_AB R147, R201, R200 ;  /* 0x000000c8c993723e */ /* 0x004fe200000010ff */
[----:B------:R-:W-:Y:S02]  /*99a0*/  FADD.FTZ R187, R187, R186 ;  /* 0x000000babbbb7221 */ /* 0x000fe40000010000 */
[----:B------:R-:W-:Y:S02]  /*99b0*/  FADD.FTZ R7, R180, R7 ;  /* 0x00000007b4077221 */ /* 0x000fe40000010000 */
[----:B------:R-:W-:Y:S01]  /*99c0*/  FADD.FTZ R171, R182, R171 ;  /* 0x000000abb6ab7221 */ /* 0x000fe20000010000 */
[----:B------:R-:W2:Y:S01]  /*99d0*/  MUFU.EX2 R203, R203 ;  /* 0x000000cb00cb7308 */ /* 0x000ea20000000800 */
[C---:B------:R-:W-:Y:S04]  /*99e0*/  HMMA.16816.F32.BF16 R12, R144.reuse, R140, R12 ;  /* 0x0000008c900c723c */ /* 0x040fe8000004180c */
[--C-:B-1----:R-:W-:Y:S02]  /*99f0*/  FFMA.FTZ R194, R57, c[0x0][0x23c], -R191.reuse ;  /* 0x00008f0039c27a23 */ /* 0x102fe400000108bf */
[----:B------:R-:W-:Y:S01]  /*9a00*/  LDSM.16.MT88.4 R56, [R213+0xac00] ;  /* 0x00ac0000d538783b */ /* 0x000fe20000004200 */
[----:B------:R-:W-:Y:S01]  /*9a10*/  FFMA.FTZ R191, R61, c[0x0][0x23c], -R191 ;  /* 0x00008f003dbf7a23 */ /* 0x000fe200000108bf */
[-C--:B------:R-:W-:Y:S01]  /*9a20*/  HMMA.16816.F32.BF16 R16, R144, R142.reuse, R16 ;  /* 0x0000008e9010723c */ /* 0x080fe20000041810 */
[----:B------:R-:W-:Y:S03]  /*9a30*/  MUFU.EX2 R204, R204 ;  /* 0x000000cc00cc7308 */ /* 0x000fe60000000800 */
[----:B------:R-:W-:Y:S02]  /*9a40*/  FADD.FTZ R185, R188, R185 ;  /* 0x000000b9bcb97221 */ /* 0x000fe40000010000 */
[----:B------:R-:W-:Y:S02]  /*9a50*/  FADD.FTZ R187, R190, R187 ;  /* 0x000000bbbebb7221 */ /* 0x000fe40000010000 */
[C---:B------:R-:W-:Y:S01]  /*9a60*/  HMMA.16816.F32.BF16 R68, R136.reuse, R142, R68 ;  /* 0x0000008e8844723c */ /* 0x040fe20000041844 */
[----:B------:R-:W1:Y:S02]  /*9a70*/  LDSM.16.MT88.4 R140, [R212+0xa400] ;  /* 0x00a40000d48c783b */ /* 0x000e640000004200 */
[----:B------:R-:W3:Y:S01]  /*9a80*/  MUFU.EX2 R205, R205 ;  /* 0x000000cd00cd7308 */ /* 0x000ee20000000800 */
[----:B------:R-:W-:Y:S02]  /*9a90*/  FADD.FTZ R176, R176, R7 ;  /* 0x00000007b0b07221 */ /* 0x000fe40000010000 */
[----:B------:R-:W-:Y:S02]  /*9aa0*/  FADD.FTZ R178, R178, R171 ;  /* 0x000000abb2b27221 */ /* 0x000fe40000010000 */
[-C--:B------:R-:W-:Y:S04]  /*9ab0*/  HMMA.16816.F32.BF16 R72, R136, R148.reuse, R72 ;  /* 0x000000948848723c */ /* 0x080fe80000041848 */
[----:B------:R-:W-:Y:S01]  /*9ac0*/  FADD.FTZ R174, R174, R185 ;  /* 0x000000b9aeae7221 */ /* 0x000fe20000010000 */
[----:B------:R-:W-:Y:S01]  /*9ad0*/  MUFU.EX2 R206, R206 ;  /* 0x000000ce00ce7308 */ /* 0x000fe20000000800 */
[----:B------:R-:W-:Y:S02]  /*9ae0*/  FADD.FTZ R196, R196, R187 ;  /* 0x000000bbc4c47221 */ /* 0x000fe40000010000 */
[C---:B------:R-:W-:Y:S04]  /*9af0*/  HMMA.16816.F32.BF16 R76, R144.reuse, R148, R76 ;  /* 0x00000094904c723c */ /* 0x040fe8000004184c */
[----:B------:R-:W-:Y:S02]  /*9b00*/  FADD.FTZ R177, R177, R176 ;  /* 0x000000b0b1b17221 */ /* 0x000fe40000010000 */
[----:B------:R-:W-:Y:S01]  /*9b10*/  FADD.FTZ R179, R179, R178 ;  /* 0x000000b2b3b37221 */ /* 0x000fe20000010000 */
[----:B------:R-:W4:Y:S01]  /*9b20*/  MUFU.EX2 R207, R207 ;  /* 0x000000cf00cf7308 */ /* 0x000f220000000800 */
[-C--:B------:R-:W-:Y:S04]  /*9b30*/  HMMA.16816.F32.BF16 R80, R144, R150.reuse, R80 ;  /* 0x000000969050723c */ /* 0x080fe80000041850 */
[----:B------:R-:W-:Y:S02]  /*9b40*/  FADD.FTZ R175, R175, R174 ;  /* 0x000000aeafaf7221 */ /* 0x000fe40000010000 */
[----:B------:R-:W-:Y:S02]  /*9b50*/  FADD.FTZ R197, R197, R196 ;  /* 0x000000c4c5c57221 */ /* 0x000fe40000010000 */
[C---:B------:R-:W-:Y:S01]  /*9b60*/  HMMA.16816.F32.BF16 R84, R136.reuse, R150, R84 ;  /* 0x000000968854723c */ /* 0x040fe20000041854 */
[----:B------:R-:W-:Y:S03]  /*9b70*/  MUFU.EX2 R208, R208 ;  /* 0x000000d000d07308 */ /* 0x000fe60000000800 */
[----:B------:R-:W-:Y:S02]  /*9b80*/  FADD.FTZ R192, R192, R177 ;  /* 0x000000b1c0c07221 */ /* 0x000fe40000010000 */
[----:B------:R-:W-:Y:S02]  /*9b90*/  FADD.FTZ R172, R172, R179 ;  /* 0x000000b3acac7221 */ /* 0x000fe40000010000 */
[-C--:B------:R-:W-:Y:S03]  /*9ba0*/  HMMA.16816.F32.BF16 R88, R136, R152.reuse, R88 ;  /* 0x000000988858723c */ /* 0x080fe60000041858 */
[----:B------:R-:W5:Y:S01]  /*9bb0*/  MUFU.EX2 R209, R209 ;  /* 0x000000d100d17308 */ /* 0x000f620000000800 */
[----:B------:R-:W-:Y:S02]  /*9bc0*/  FADD.FTZ R198, R198, R175 ;  /* 0x000000afc6c67221 */ /* 0x000fe40000010000 */
[----:B------:R-:W-:Y:S02]  /*9bd0*/  FADD.FTZ R200, R200, R197 ;  /* 0x000000c5c8c87221 */ /* 0x000fe40000010000 */
[C---:B------:R-:W-:Y:S04]  /*9be0*/  HMMA.16816.F32.BF16 R92, R144.reuse, R152, R92 ;  /* 0x00000098905c723c */ /* 0x040fe8000004185c */
[----:B------:R-:W-:Y:S01]  /*9bf0*/  FADD.FTZ R195, R195, R192 ;  /* 0x000000c0c3c37221 */ /* 0x000fe20000010000 */
[----:B------:R-:W-:Y:S01]  /*9c00*/  MUFU.EX2 R246, R246 ;  /* 0x000000f600f67308 */ /* 0x000fe20000000800 */
[----:B------:R-:W-:Y:S02]  /*9c10*/  FADD.FTZ R173, R173, R172 ;  /* 0x000000acadad7221 */ /* 0x000fe40000010000 */
[-C--:B------:R-:W-:Y:S04]  /*9c20*/  HMMA.16816.F32.BF16 R96, R144, R154.reuse, R96 ;  /* 0x0000009a9060723c */ /* 0x080fe80000041860 */
[----:B------:R-:W-:Y:S02]  /*9c30*/  FADD.FTZ R199, R199, R198 ;  /* 0x000000c6c7c77221 */ /* 0x000fe40000010000 */
[----:B------:R-:W-:Y:S01]  /*9c40*/  FADD.FTZ R201, R201, R200 ;  /* 0x000000c8c9c97221 */ /* 0x000fe20000010000 */
[----:B------:R-:W-:Y:S01]  /*9c50*/  MUFU.EX2 R249, R249 ;  /* 0x000000f900f97308 */ /* 0x000fe20000000800 */
[C---:B------:R-:W-:Y:S04]  /*9c60*/  HMMA.16816.F32.BF16 R100, R136.reuse, R154, R100 ;  /* 0x0000009a8864723c */ /* 0x040fe80000041864 */
[----:B------:R-:W-:Y:S02]  /*9c70*/  FADD.FTZ R210, R210, R199 ;  /* 0x000000c7d2d27221 */ /* 0x000fe40000010000 */
[----:B------:R-:W-:Y:S02]  /*9c80*/  FADD.FTZ R238, R238, R201 ;  /* 0x000000c9eeee7221 */ /* 0x000fe40000010000 */
[-C--:B-1----:R-:W-:Y:S01]  /*9c90*/  HMMA.16816.F32.BF16 R20, R136, R140.reuse, R20 ;  /* 0x0000008c8814723c */ /* 0x082fe20000041814 */
[----:B------:R-:W-:Y:S03]  /*9ca0*/  MUFU.EX2 R248, R248 ;  /* 0x000000f800f87308 */ /* 0x000fe60000000800 */
[----:B------:R-:W-:Y:S02]  /*9cb0*/  FADD.FTZ R211, R211, R210 ;  /* 0x000000d2d3d37221 */ /* 0x000fe40000010000 */
[----:B------:R-:W-:Y:S02]  /*9cc0*/  FADD.FTZ R243, R243, R238 ;  /* 0x000000eef3f37221 */ /* 0x000fe40000010000 */
[C---:B------:R-:W-:Y:S03]  /*9cd0*/  HMMA.16816.F32.BF16 R104, R144.reuse, R140, R104 ;  /* 0x0000008c9068723c */ /* 0x040fe60000041868 */
[----:B------:R-:W1:Y:S01]  /*9ce0*/  MUFU.EX2 R251, R251 ;  /* 0x000000fb00fb7308 */ /* 0x000e620000000800 */
[----:B------:R-:W-:Y:S02]  /*9cf0*/  FADD.FTZ R242, R242, R211 ;  /* 0x000000d3f2f27221 */ /* 0x000fe40000010000 */
[----:B------:R-:W-:Y:S02]  /*9d00*/  FADD.FTZ R244, R244, R243 ;  /* 0x000000f3f4f47221 */ /* 0x000fe40000010000 */
[-C--:B------:R-:W-:Y:S04]  /*9d10*/  HMMA.16816.F32.BF16 R108, R144, R142.reuse, R108 ;  /* 0x0000008e906c723c */ /* 0x080fe8000004186c */
[----:B------:R-:W-:Y:S01]  /*9d20*/  FADD.FTZ R242, R245, R242 ;  /* 0x000000f2f5f27221 */ /* 0x000fe20000010000 */
[----:B------:R-:W1:Y:S01]  /*9d30*/  MUFU.EX2 R64, R64 ;  /* 0x0000004000407308 */ /* 0x000e620000000800 */
[----:B------:R-:W-:Y:S02]  /*9d40*/  FADD.FTZ R247, R247, R244 ;  /* 0x000000f4f7f77221 */ /* 0x000fe40000010000 */
[C---:B------:R-:W-:Y:S01]  /*9d50*/  HMMA.16816.F32.BF16 R112, R136.reuse, R142, R112 ;  /* 0x0000008e8870723c */ /* 0x040fe20000041870 */
[----:B------:R-:W1:Y:S06]  /*9d60*/  LDSM.16.MT88.4 R140, [R212+0x9800] ;  /* 0x00980000d48c783b */ /* 0x000e6c0000004200 */
[----:B------:R-:W-:Y:S01]  /*9d70*/  MUFU.EX2 R66, R66 ;  /* 0x0000004200427308 */ /* 0x000fe20000000800 */
[-C--:B------:R-:W-:Y:S08]  /*9d80*/  HMMA.16816.F32.BF16 R32, R136, R36.reuse, R32 ;  /* 0x000000248820723c */ /* 0x080ff00000041820 */
[C---:B------:R-:W-:Y:S01]  /*9d90*/  HMMA.16816.F32.BF16 R116, R144.reuse, R36, R116 ;  /* 0x000000249074723c */ /* 0x040fe20000041874 */
[----:B------:R-:W1:Y:S06]  /*9da0*/  MUFU.EX2 R193, R193 ;  /* 0x000000c100c17308 */ /* 0x000e6c0000000800 */
[----:B--2---:R-:W-:Y:S01]  /*9db0*/  F2FP.BF16.PACK_AB R36, R203, R202 ;  /* 0x000000cacb24723e */ /* 0x004fe200000010ff */
[-C--:B------:R-:W-:Y:S03]  /*9dc0*/  HMMA.16816.F32.BF16 R120, R144, R38.reuse, R120 ;  /* 0x000000269078723c */ /* 0x080fe60000041878 */
[----:B------:R-:W-:Y:S01]  /*9dd0*/  MUFU.EX2 R67, R67 ;  /* 0x0000004300437308 */ /* 0x000fe20000000800 */
[----:B---3--:R-:W-:Y:S01]  /*9de0*/  F2FP.BF16.PACK_AB R37, R205, R204 ;  /* 0x000000cccd25723e */ /* 0x008fe200000010ff */
[----:B------:R-:W-:Y:S02]  /*9df0*/  FADD.FTZ R202, R202, R195 ;  /* 0x000000c3caca7221 */ /* 0x000fe40000010000 */
[----:B------:R-:W-:Y:S01]  /*9e00*/  FADD.FTZ R204, R204, R173 ;  /* 0x000000adcccc7221 */ /* 0x000fe20000010000 */
[C---:B------:R-:W-:Y:S04]  /*9e10*/  HMMA.16816.F32.BF16 R124, R136.reuse, R38, R124 ;  /* 0x00000026887c723c */ /* 0x040fe8000004187c */
[----:B------:R-:W-:Y:S01]  /*9e20*/  FADD.FTZ R203, R203, R202 ;  /* 0x000000cacbcb7221 */ /* 0x000fe20000010000 */
[----:B------:R-:W-:Y:S01]  /*9e30*/  MUFU.EX2 R194, R194 ;  /* 0x000000c200c27308 */ /* 0x000fe20000000800 */
[----:B------:R-:W-:Y:S01]  /*9e40*/  FADD.FTZ R205, R205, R204 ;  /* 0x000000cccdcd7221 */ /* 0x000fe20000010000 */
[----:B----4-:R-:W-:Y:S01]  /*9e50*/  F2FP.BF16.PACK_AB R38, R207, R206 ;  /* 0x000000cecf26723e */ /* 0x010fe200000010ff */
[-C--:B------:R-:W-:Y:S04]  /*9e60*/  HMMA.16816.F32.BF16 R24, R136, R48.reuse, R24 ;  /* 0x000000308818723c */ /* 0x080fe80000041818 */
[----:B-----5:R-:W-:Y:S01]  /*9e70*/  F2FP.BF16.PACK_AB R39, R209, R208 ;  /* 0x000000d0d127723e */ /* 0x020fe200000010ff */
[----:B------:R-:W-:Y:S02]  /*9e80*/  FADD.FTZ R206, R206, R203 ;  /* 0x000000cbcece7221 */ /* 0x000fe40000010000 */
[----:B------:R-:W2:Y:S01]  /*9e90*/  MUFU.EX2 R250, R250 ;  /* 0x000000fa00fa7308 */ /* 0x000ea20000000800 */
[C---:B------:R-:W-:Y:S04]  /*9ea0*/  HMMA.16816.F32.BF16 R128, R144.reuse, R48, R128 ;  /* 0x000000309080723c */ /* 0x040fe80000041880 */
[----:B------:R-:W-:Y:S02]  /*9eb0*/  FADD.FTZ R208, R208, R205 ;  /* 0x000000cdd0d07221 */ /* 0x000fe40000010000 */
[----:B------:R-:W-:Y:S02]  /*9ec0*/  FADD.FTZ R207, R207, R206 ;  /* 0x000000cecfcf7221 */ /* 0x000fe40000010000 */
[-C--:B------:R-:W-:Y:S01]  /*9ed0*/  HMMA.16816.F32.BF16 R132, R144, R50.reuse, R132 ;  /* 0x000000329084723c */ /* 0x080fe20000041884 */
[----:B------:R-:W3:Y:S03]  /*9ee0*/  MUFU.EX2 R252, R252 ;  /* 0x000000fc00fc7308 */ /* 0x000ee60000000800 */
[----:B------:R-:W-:Y:S04]  /*9ef0*/  FADD.FTZ R209, R209, R208 ;  /* 0x000000d0d1d17221 */ /* 0x000fe80000010000 */
[----:B------:R-:W-:Y:S01]  /*9f00*/  HMMA.16816.F32.BF16 R28, R136, R50, R28 ;  /* 0x00000032881c723c */ /* 0x000fe2000004181c */
[----:B------:R-:W4:Y:S02]  /*9f10*/  LDSM.16.MT88.4 R48, [R213+0xa800] ;  /* 0x00a80000d530783b */ /* 0x000f240000004200 */
[----:B------:R-:W-:Y:S04]  /*9f20*/  MUFU.EX2 R191, R191 ;  /* 0x000000bf00bf7308 */ /* 0x000fe80000000800 */
[--C-:B------:R-:W-:Y:S01]  /*9f30*/  FFMA.FTZ R136, R62, c[0x0][0x23c], -R189.reuse ;  /* 0x00008f003e887a23 */ /* 0x100fe200000108bd */
[-C--:B------:R-:W-:Y:S05]  /*9f40*/  HMMA.16816.F32.BF16 R8, R36, R40.reuse, R8 ;  /* 0x000000282408723c */ /* 0x080fea0000041808 */
[----:B------:R-:W-:Y:S01]  /*9f50*/  FFMA.FTZ R189, R63, c[0x0][0x23c], -R189 ;  /* 0x00008f003fbd7a23 */ /* 0x000fe200000108bd */
[----:B-1----:R-:W-:Y:S01]  /*9f60*/  F2FP.BF16.PACK_AB R137, R251, R248 ;  /* 0x000000f8fb89723e */ /* 0x002fe200000010ff */
[----:B------:R-:W-:Y:S01]  /*9f70*/  LDSM.16.MT88.4 R60, [R212+0xac00] ;  /* 0x00ac0000d43c783b */ /* 0x000fe20000004200 */
[C---:B------:R-:W-:Y:S01]  /*9f80*/  HMMA.16816.F32.BF16 R12, R44.reuse, R40, R12 ;  /* 0x000000282c0c723c */ /* 0x040fe2000004180c */
[----:B------:R1:W5:Y:S03]  /*9f90*/  MUFU.EX2 R159, R136 ;  /* 0x00000088009f7308 */ /* 0x0003660000000800 */
[----:B------:R-:W-:Y:S01]  /*9fa0*/  F2FP.BF16.PACK_AB R138, R65, R64 ;  /* 0x00000040418a723e */ /* 0x000fe200000010ff */
[----:B------:R-:W-:Y:S01]  /*9fb0*/  FADD.FTZ R248, R248, R209 ;  /* 0x000000d1f8f87221 */ /* 0x000fe20000010000 */
[----:B------:R-:W-:Y:S01]  /*9fc0*/  F2FP.BF16.PACK_AB R139, R193, R66 ;  /* 0x00000042c18b723e */ /* 0x000fe200000010ff */
[----:B--2---:R-:W-:Y:S01]  /*9fd0*/  FADD.FTZ R247, R250, R247 ;  /* 0x000000f7faf77221 */ /* 0x004fe20000010000 */
[-C--:B------:R-:W-:Y:S03]  /*9fe0*/  HMMA.16816.F32.BF16 R16, R44, R42.reuse, R16 ;  /* 0x0000002a2c10723c */ /* 0x080fe60000041810 */
[----:B------:R-:W2:Y:S01]  /*9ff0*/  MUFU.EX2 R189, R189 ;  /* 0x000000bd00bd7308 */ /* 0x000ea20000000800 */
[----:B------:R-:W-:Y:S02]  /*a000*/  FADD.FTZ R251, R251, R248 ;  /* 0x000000f8fbfb7221 */ /* 0x000fe40000010000 */
[----:B---3--:R-:W-:Y:S02]  /*a010*/  FADD.FTZ R247, R252, R247 ;  /* 0x000000f7fcf77221 */ /* 0x008fe40000010000 */
[C---:B------:R-:W-:Y:S01]  /*a020*/  HMMA.16816.F32.BF16 R68, R36.reuse, R42, R68 ;  /* 0x0000002a2444723c */ /* 0x040fe20000041844 */
[----:B------:R-:W3:Y:S03]  /*a030*/  LDSM.16.MT88.4 R40, [R212+0xa800] ;  /* 0x00a80000d428783b */ /* 0x000ee60000004200 */
[----:B------:R-:W-:Y:S04]  /*a040*/  FADD.FTZ R66, R66, R251 ;  /* 0x000000fb42427221 */ /* 0x000fe80000010000 */
[-C--:B------:R-:W-:Y:S04]  /*a050*/  HMMA.16816.F32.BF16 R72, R36, R140.reuse, R72 ;  /* 0x0000008c2448723c */ /* 0x080fe80000041848 */
[----:B-1----:R-:W-:Y:S01]  /*a060*/  F2FP.BF16.PACK_AB R136, R249, R246 ;  /* 0x000000f6f988723e */ /* 0x002fe200000010ff */
[----:B------:R-:W-:Y:S02]  /*a070*/  FADD.FTZ R246, R246, R207 ;  /* 0x000000cff6f67221 */ /* 0x000fe40000010000 */
[----:B------:R-:W-:Y:S01]  /*a080*/  FADD.FTZ R236, R193, R66 ;  /* 0x00000042c1ec7221 */ /* 0x000fe20000010000 */
[C---:B------:R-:W-:Y:S04]  /*a090*/  HMMA.16816.F32.BF16 R76, R44.reuse, R140, R76 ;  /* 0x0000008c2c4c723c */ /* 0x040fe8000004184c */
[----:B------:R-:W-:Y:S04]  /*a0a0*/  FADD.FTZ R249, R249, R246 ;  /* 0x000000f6f9f97221 */ /* 0x000fe80000010000 */
[-C--:B------:R-:W-:Y:S04]  /*a0b0*/  HMMA.16816.F32.BF16 R80, R44, R142.reuse, R80 ;  /* 0x0000008e2c50723c */ /* 0x080fe80000041850 */
[----:B------:R-:W-:Y:S04]  /*a0c0*/  FADD.FTZ R64, R64, R249 ;  /* 0x000000f940407221 */ /* 0x000fe80000010000 */
[C---:B------:R-:W-:Y:S04]  /*a0d0*/  HMMA.16816.F32.BF16 R84, R36.reuse, R142, R84 ;  /* 0x0000008e2454723c */ /* 0x040fe80000041854 */
[----:B------:R-:W-:Y:S04]  /*a0e0*/  FADD.FTZ R239, R65, R64 ;  /* 0x0000004041ef7221 */ /* 0x000fe80000010000 */
[-C--:B----4-:R-:W-:Y:S08]  /*a0f0*/  HMMA.16816.F32.BF16 R88, R36, R48.reuse, R88 ;  /* 0x000000302458723c */ /* 0x090ff00000041858 */
[C---:B------:R-:W-:Y:S08]  /*a100*/  HMMA.16816.F32.BF16 R92, R44.reuse, R48, R92 ;  /* 0x000000302c5c723c */ /* 0x040ff0000004185c */
[-C--:B------:R-:W-:Y:S08]  /*a110*/  HMMA.16816.F32.BF16 R96, R44, R50.reuse, R96 ;  /* 0x000000322c60723c */ /* 0x080ff00000041860 */
[C---:B------:R-:W-:Y:S01]  /*a120*/  HMMA.16816.F32.BF16 R100, R36.reuse, R50, R100 ;  /* 0x000000322464723c */ /* 0x040fe20000041864 */
[----:B------:R-:W1:Y:S07]  /*a130*/  LDSM.16.MT88.4 R48, [R212+0xb800] ;  /* 0x00b80000d430783b */ /* 0x000e6e0000004200 */
[-C--:B---3--:R-:W-:Y:S08]  /*a140*/  HMMA.16816.F32.BF16 R20, R36, R40.reuse, R20 ;  /* 0x000000282414723c */ /* 0x088ff00000041814 */
[C---:B------:R-:W-:Y:S08]  /*a150*/  HMMA.16816.F32.BF16 R104, R44.reuse, R40, R104 ;  /* 0x000000282c68723c */ /* 0x040ff00000041868 */
[-C--:B------:R-:W-:Y:S08]  /*a160*/  HMMA.16816.F32.BF16 R108, R44, R42.reuse, R108 ;  /* 0x0000002a2c6c723c */ /* 0x080ff0000004186c */
[C---:B------:R-:W-:Y:S01]  /*a170*/  HMMA.16816.F32.BF16 R112, R36.reuse, R42, R112 ;  /* 0x0000002a2470723c */ /* 0x040fe20000041870 */
[----:B------:R-:W3:Y:S07]  /*a180*/  LDSM.16.MT88.4 R40, [R213+0x9c00] ;  /* 0x009c0000d528783b */ /* 0x000eee0000004200 */
[-C--:B------:R-:W-:Y:S08]  /*a190*/  HMMA.16816.F32.BF16 R32, R36, R52.reuse, R32 ;  /* 0x000000342420723c */ /* 0x080ff00000041820 */
[C---:B------:R-:W-:Y:S08]  /*a1a0*/  HMMA.16816.F32.BF16 R116, R44.reuse, R52, R116 ;  /* 0x000000342c74723c */ /* 0x040ff00000041874 */
[-C--:B------:R-:W-:Y:S08]  /*a1b0*/  HMMA.16816.F32.BF16 R120, R44, R54.reuse, R120 ;  /* 0x000000362c78723c */ /* 0x080ff00000041878 */
[C---:B------:R-:W-:Y:S01]  /*a1c0*/  HMMA.16816.F32.BF16 R124, R36.reuse, R54, R124 ;  /* 0x00000036247c723c */ /* 0x040fe2000004187c */
[----:B------:R-:W4:Y:S07]  /*a1d0*/  LDSM.16.MT88.4 R52, [R212+0x9c00] ;  /* 0x009c0000d434783b */ /* 0x000f2e0000004200 */
[-C--:B-1----:R-:W-:Y:S08]  /*a1e0*/  HMMA.16816.F32.BF16 R24, R36, R48.reuse, R24 ;  /* 0x000000302418723c */ /* 0x082ff00000041818 */
[C---:B------:R-:W-:Y:S07]  /*a1f0*/  HMMA.16816.F32.BF16 R128, R44.reuse, R48, R128 ;  /* 0x000000302c80723c */ /* 0x040fee0000041880 */
[----:B-----5:R-:W-:Y:S01]  /*a200*/  MOV R49, R159 ;  /* 0x0000009f00317202 */ /* 0x020fe20000000f00 */
[-C--:B------:R-:W-:Y:S01]  /*a210*/  HMMA.16816.F32.BF16 R132, R44, R50.reuse, R132 ;  /* 0x000000322c84723c */ /* 0x080fe20000041884 */
[----:B------:R-:W1:Y:S03]  /*a220*/  LDSM.16.MT88.4 R44, [R213+0xbc00] ;  /* 0x00bc0000d52c783b */ /* 0x000e660000004200 */
[----:B------:R-:W-:Y:S04]  /*a230*/  FADD.FTZ R2, R49, R247 ;  /* 0x000000f731027221 */ /* 0x000fe80000010000 */
[----:B------:R-:W-:Y:S04]  /*a240*/  HMMA.16816.F32.BF16 R28, R36, R50, R28 ;  /* 0x00000032241c723c */ /* 0x000fe8000004181c */
[----:B--2---:R-:W-:Y:S01]  /*a250*/  FADD.FTZ R235, R189, R2 ;  /* 0x00000002bdeb7221 */ /* 0x004fe20000010000 */
[----:B------:R-:W-:Y:S02]  /*a260*/  MOV R2, R167 ;  /* 0x000000a700027202 */ /* 0x000fe40000000f00 */
[----:B------:R-:W-:Y:S01]  /*a270*/  F2FP.BF16.PACK_AB R36, R194, R67 ;  /* 0x00000043c224723e */ /* 0x000fe200000010ff */
[-C--:B---3--:R-:W-:Y:S01]  /*a280*/  HMMA.16816.F32.BF16 R160, R136, R40.reuse, R8 ;  /* 0x0000002888a0723c */ /* 0x088fe20000041808 */
[----:B------:R-:W2:Y:S04]  /*a290*/  LDSM.16.MT88.4 R8, [R212+0xbc00] ;  /* 0x00bc0000d408783b */ /* 0x000ea80000004200 */
[----:B------:R-:W-:Y:S01]  /*a2a0*/  F2FP.BF16.PACK_AB R37, R252, R250 ;  /* 0x000000fafc25723e */ /* 0x000fe200000010ff */
[----:B------:R-:W-:Y:S01]  /*a2b0*/  FADD.FTZ R67, R67, R242 ;  /* 0x000000f243437221 */ /* 0x000fe20000010000 */
[----:B------:R-:W-:Y:S02]  /*a2c0*/  F2FP.BF16.PACK_AB R38, R191, R4 ;  /* 0x00000004bf26723e */ /* 0x000fe400000010ff */
[----:B------:R-:W-:Y:S03]  /*a2d0*/  F2FP.BF16.PACK_AB R39, R189, R49 ;  /* 0x00000031bd27723e */ /* 0x000fe600000010ff */
[----:B------:R-:W-:Y:S04]  /*a2e0*/  FADD.FTZ R67, R194, R67 ;  /* 0x00000043c2437221 */ /* 0x000fe80000010000 */
[C---:B------:R-:W-:Y:S04]  /*a2f0*/  HMMA.16816.F32.BF16 R156, R36.reuse, R40, R12 ;  /* 0x00000028249c723c */ /* 0x040fe8000004180c */
[----:B------:R-:W-:Y:S04]  /*a300*/  FADD.FTZ R0, R4, R67 ;  /* 0x0000004304007221 */ /* 0x000fe80000010000 */
[-C--:B------:R-:W-:Y:S04]  /*a310*/  HMMA.16816.F32.BF16 R152, R36, R42.reuse, R16 ;  /* 0x0000002a2498723c */ /* 0x080fe80000041810 */
[----:B------:R-:W-:Y:S01]  /*a320*/  FADD.FTZ R237, R191, R0 ;  /* 0x00000000bfed7221 */ /* 0x000fe20000010000 */
[----:B------:R-:W-:Y:S03]  /*a330*/  MOV R0, R165 ;  /* 0x000000a500007202 */ /* 0x000fe60000000f00 */
[C---:B------:R-:W-:Y:S08]  /*a340*/  HMMA.16816.F32.BF16 R68, R136.reuse, R42, R68 ;  /* 0x0000002a8844723c */ /* 0x040ff00000041844 */
[-C--:B----4-:R-:W-:Y:S08]  /*a350*/  HMMA.16816.F32.BF16 R72, R136, R52.reuse, R72 ;  /* 0x000000348848723c */ /* 0x090ff00000041848 */
        /* <DEDUP_REMOVED lines=11> */
[-C--:B-1----:R-:W-:Y:S08]  /*a410*/  HMMA.16816.F32.BF16 R144, R136, R44.reuse, R32 ;  /* 0x0000002c8890723c */ /* 0x082ff00000041820 */
[C---:B------:R-:W-:Y:S08]  /*a420*/  HMMA.16816.F32.BF16 R116, R36.reuse, R44, R116 ;  /* 0x0000002c2474723c */ /* 0x040ff00000041874 */
[-C--:B------:R-:W-:Y:S08]  /*a430*/  HMMA.16816.F32.BF16 R120, R36, R46.reuse, R120 ;  /* 0x0000002e2478723c */ /* 0x080ff00000041878 */
[C---:B------:R-:W-:Y:S08]  /*a440*/  HMMA.16816.F32.BF16 R124, R136.reuse, R46, R124 ;  /* 0x0000002e887c723c */ /* 0x040ff0000004187c */
[-C--:B--2---:R-:W-:Y:S08]  /*a450*/  HMMA.16816.F32.BF16 R140, R136, R8.reuse, R24 ;  /* 0x00000008888c723c */ /* 0x084ff00000041818 */
[C---:B------:R-:W-:Y:S08]  /*a460*/  HMMA.16816.F32.BF16 R128, R36.reuse, R8, R128 ;  /* 0x000000082480723c */ /* 0x040ff00000041880 */
[-C--:B------:R-:W-:Y:S08]  /*a470*/  HMMA.16816.F32.BF16 R132, R36, R10.reuse, R132 ;  /* 0x0000000a2484723c */ /* 0x080ff00000041884 */
[----:B------:R-:W-:Y:S01]  /*a480*/  HMMA.16816.F32.BF16 R136, R136, R10, R28 ;  /* 0x0000000a8888723c */ /* 0x000fe2000004181c */
[----:B------:R-:W-:-:S07]  /*a490*/  @P0 BRA `(.L_x_6) ;  /* 0xffffd3c000000947 */ /* 0x000fce000383ffff */
.L_x_5:
[----:B------:R-:W1:Y:S01]  /*a4a0*/  SHFL.BFLY PT, R2, R237, 0x2, 0x1f ;  /* 0x0c401f00ed027f89 */ /* 0x000e6200000e0000 */
[----:B------:R-:W-:Y:S01]  /*a4b0*/  ULDC.U8 UR4, c[0x0][0x329] ;  /* 0x0000ca4000047ab9 */ /* 0x000fe20000000000 */
[----:B------:R-:W-:Y:S01]  /*a4c0*/  MOV R7, 0x3f800000 ;  /* 0x3f80000000077802 */ /* 0x000fe20000000f00 */
[----:B------:R-:W-:Y:S01]  /*a4d0*/  ULDC.U8 UR5, c[0x0][0x328] ;  /* 0x0000ca0000057ab9 */ /* 0x000fe20000000000 */
[----:B------:R-:W2:Y:S01]  /*a4e0*/  SHFL.BFLY PT, R0, R239, 0x2, 0x1f ;  /* 0x0c401f00ef007f89 */ /* 0x000ea200000e0000 */
[----:B------:R-:W-:Y:S01]  /*a4f0*/  ISETP.NE.AND P0, PT, RZ, UR4, PT ;  /* 0x00000004ff007c0c */ /* 0x000fe2000bf05270 */
[----:B------:R-:W-:Y:S01]  /*a500*/  CS2R R66, SRZ ;  /* 0x0000000000427805 */ /* 0x000fe2000001ff00 */
[----:B------:R-:W-:Y:S01]  /*a510*/  ISETP.NE.AND P1, PT, RZ, UR5, PT ;  /* 0x00000005ff007c0c */ /* 0x000fe2000bf25270 */
[----:B------:R-:W3:Y:S01]  /*a520*/  SHFL.BFLY PT, R3, R236, 0x2, 0x1f ;  /* 0x0c401f00ec037f89 */ /* 0x000ee200000e0000 */
[----:B------:R-:W-:Y:S01]  /*a530*/  BSSY B0, `(.L_x_9) ;  /* 0x0000158000007945 */ /* 0x000fe20003800000 */
[----:B------:R-:W-:-:S02]  /*a540*/  MOV R62, 0x7f800000 ;  /* 0x7f800000003e7802 */ /* 0x000fc40000000f00 */
[----:B------:R-:W4:Y:S04]  /*a550*/  SHFL.BFLY PT, R6, R235, 0x2, 0x1f ;  /* 0x0c401f00eb067f89 */ /* 0x000f2800000e0000 */
[----:B------:R-:W5:Y:S02]  /*a560*/  S2R R60, SR_CTAID.Z ;  /* 0x00000000003c7919 */ /* 0x000f640000002700 */
[----:B------:R-:W-:Y:S01]  /*a570*/  @P0 MOV R61, 0x1 ;  /* 0x00000001003d0802 */ /* 0x000fe20000000f00 */
[----:B-1----:R-:W-:Y:S02]  /*a580*/  FADD.FTZ R2, R2, R237 ;  /* 0x000000ed02027221 */ /* 0x002fe40000010000 */
[----:B--2---:R-:W-:-:S03]  /*a590*/  FADD.FTZ R5, R0, R239 ;  /* 0x000000ef00057221 */ /* 0x004fc60000010000 */
[----:B------:R-:W1:Y:S01]  /*a5a0*/  SHFL.BFLY PT, R11, R2, 0x1, 0x1f ;  /* 0x0c201f00020b7f89 */ /* 0x000e6200000e0000 */
[----:B---3--:R-:W-:-:S03]  /*a5b0*/  FADD.FTZ R4, R3, R236 ;  /* 0x000000ec03047221 */ /* 0x008fc60000010000 */
[----:B------:R-:W2:Y:S01]  /*a5c0*/  SHFL.BFLY PT, R0, R5, 0x1, 0x1f ;  /* 0x0c201f0005007f89 */ /* 0x000ea200000e0000 */
[----:B----4-:R-:W-:-:S03]  /*a5d0*/  FADD.FTZ R9, R6, R235 ;  /* 0x000000eb06097221 */ /* 0x010fc60000010000 */
[----:B------:R-:W3:Y:S01]  /*a5e0*/  SHFL.BFLY PT, R3, R4, 0x1, 0x1f ;  /* 0x0c201f0004037f89 */ /* 0x000ee200000e0000 */
[----:B------:R-:W-:-:S03]  /*a5f0*/  MOV R6, 0x3f800000 ;  /* 0x3f80000000067802 */ /* 0x000fc60000000f00 */
[----:B------:R-:W4:Y:S01]  /*a600*/  SHFL.BFLY PT, R8, R9, 0x1, 0x1f ;  /* 0x0c201f0009087f89 */ /* 0x000f2200000e0000 */
[----:B-1----:R-:W-:Y:S02]  /*a610*/  FADD.FTZ R2, R2, R11 ;  /* 0x0000000b02027221 */ /* 0x002fe40000010000 */
[----:B--2---:R-:W-:Y:S01]  /*a620*/  FADD.FTZ R0, R5, R0 ;  /* 0x0000000005007221 */ /* 0x004fe20000010000 */
[----:B------:R-:W-:Y:S02]  /*a630*/  @P0 MOV R5, c[0x0][0x210] ;  /* 0x0000840000050a02 */ /* 0x000fe40000000f00 */
[----:B------:R-:W-:Y:S01]  /*a640*/  FSETP.NE.FTZ.AND P4, PT, R2, RZ, PT ;  /* 0x000000ff0200720b */ /* 0x000fe20003f95000 */
[----:B---3--:R-:W-:Y:S01]  /*a650*/  FADD.FTZ R3, R4, R3 ;  /* 0x0000000304037221 */ /* 0x008fe20000010000 */
[----:B------:R-:W-:Y:S01]  /*a660*/  @!P0 MOV R4, c[0x0][0x214] ;  /* 0x0000850000048a02 */ /* 0x000fe20000000f00 */
[----:B------:R-:W-:Y:S01]  /*a670*/  @P0 IMAD R5, R5, c[0x0][0x214], RZ ;  /* 0x0000850005050a24 */ /* 0x000fe200078e02ff */
[----:B------:R-:W-:Y:S01]  /*a680*/  FSETP.NE.FTZ.AND P6, PT, R0, RZ, PT ;  /* 0x000000ff0000720b */ /* 0x000fe20003fd5000 */
[----:B----4-:R-:W-:Y:S01]  /*a690*/  FADD.FTZ R8, R9, R8 ;  /* 0x0000000809087221 */ /* 0x010fe20000010000 */
[----:B------:R-:W-:-:S02]  /*a6a0*/  @!P0 SEL R5, R4, c[0x0][0x234], !P1 ;  /* 0x00008d0004058a07 */ /* 0x000fc40004800000 */
[----:B------:R-:W-:Y:S02]  /*a6b0*/  MOV R4, 0x3f800000 ;  /* 0x3f80000000047802 */ /* 0x000fe40000000f00 */
[----:B------:R-:W-:Y:S01]  /*a6c0*/  FSETP.NE.FTZ.AND P5, PT, R3, RZ, PT ;  /* 0x000000ff0300720b */ /* 0x000fe20003fb5000 */
[----:B------:R-:W-:Y:S01]  /*a6d0*/  @!P0 IMAD R61, R5, c[0x0][0x1c0], RZ ;  /* 0x00007000053d8a24 */ /* 0x000fe200078e02ff */
[----:B------:R-:W-:Y:S02]  /*a6e0*/  FSETP.NE.FTZ.AND P3, PT, R8, RZ, PT ;  /* 0x000000ff0800720b */ /* 0x000fe40003f75000 */
[----:B------:R-:W1:Y:S01]  /*a6f0*/  @P4 MUFU.RCP R4, R2 ;  /* 0x0000000200044308 */ /* 0x000e620000001000 */
[----:B------:R-:W-:-:S07]  /*a700*/  ISETP.NE.OR P1, PT, RZ, UR4, !P1 ;  /* 0x00000004ff007c0c */ /* 0x000fce000cf25670 */
[----:B------:R-:W2:Y:S01]  /*a710*/  @P6 MUFU.RCP R6, R0 ;  /* 0x0000000000066308 */ /* 0x000ea20000001000 */
[----:B-1----:R-:W-:-:S07]  /*a720*/  FMUL.FTZ R156, R4, R156 ;  /* 0x0000009c049c7220 */ /* 0x002fce0000410000 */
[----:B------:R-:W1:Y:S01]  /*a730*/  @P5 MUFU.RCP R7, R3 ;  /* 0x0000000300075308 */ /* 0x000e620000001000 */
[C---:B------:R-:W-:Y:S02]  /*a740*/  FMUL.FTZ R157, R4.reuse, R157 ;  /* 0x0000009d049d7220 */ /* 0x040fe40000410000 */
[C---:B------:R-:W-:Y:S02]  /*a750*/  FMUL.FTZ R152, R4.reuse, R152 ;  /* 0x0000009804987220 */ /* 0x040fe40000410000 */
[C---:B------:R-:W-:Y:S01]  /*a760*/  FMUL.FTZ R153, R4.reuse, R153 ;  /* 0x0000009904997220 */ /* 0x040fe20000410000 */
[----:B------:R-:W-:Y:S01]  /*a770*/  F2FP.BF16.PACK_AB R156, R157, R156 ;  /* 0x0000009c9d9c723e */ /* 0x000fe200000010ff */
[C---:B------:R-:W-:Y:S01]  /*a780*/  FMUL.FTZ R76, R4.reuse, R76 ;  /* 0x0000004c044c7220 */ /* 0x040fe20000410000 */
[----:B------:R-:W-:Y:S01]  /*a790*/  @P6 MUFU.LG2 R0, R0 ;  /* 0x0000000000006308 */ /* 0x000fe20000000c00 */
[C---:B------:R-:W-:Y:S01]  /*a7a0*/  FMUL.FTZ R77, R4.reuse, R77 ;  /* 0x0000004d044d7220 */ /* 0x040fe20000410000 */
[----:B------:R-:W-:Y:S01]  /*a7b0*/  F2FP.BF16.PACK_AB R152, R153, R152 ;  /* 0x000000989998723e */ /* 0x000fe200000010ff */
[----:B------:R-:W-:-:S02]  /*a7c0*/  FMUL.FTZ R80, R4, R80 ;  /* 0x0000005004507220 */ /* 0x000fc40000410000 */
[C---:B------:R-:W-:Y:S01]  /*a7d0*/  FMUL.FTZ R81, R4.reuse, R81 ;  /* 0x0000005104517220 */ /* 0x040fe20000410000 */
[----:B------:R-:W-:Y:S01]  /*a7e0*/  F2FP.BF16.PACK_AB R76, R77, R76 ;  /* 0x0000004c4d4c723e */ /* 0x000fe200000010ff */
[C---:B------:R-:W-:Y:S01]  /*a7f0*/  FMUL.FTZ R92, R4.reuse, R92 ;  /* 0x0000005c045c7220 */ /* 0x040fe20000410000 */
[----:B------:R-:W-:Y:S01]  /*a800*/  @P5 MUFU.LG2 R3, R3 ;  /* 0x0000000300035308 */ /* 0x000fe20000000c00 */
[C---:B------:R-:W-:Y:S01]  /*a810*/  FMUL.FTZ R93, R4.reuse, R93 ;  /* 0x0000005d045d7220 */ /* 0x040fe20000410000 */
[----:B------:R-:W-:Y:S01]  /*a820*/  F2FP.BF16.PACK_AB R80, R81, R80 ;  /* 0x000000505150723e */ /* 0x000fe200000010ff */
        /* <DEDUP_REMOVED lines=10> */
[C---:B------:R-:W-:Y:S02]  /*a8d0*/  FMUL.FTZ R116, R4.reuse, R116 ;  /* 0x0000007404747220 */ /* 0x040fe40000410000 */
[C---:B------:R-:W-:Y:S01]  /*a8e0*/  FMUL.FTZ R117, R4.reuse, R117 ;  /* 0x0000007504757220 */ /* 0x040fe20000410000 */
[----:B------:R-:W-:Y:S01]  /*a8f0*/  F2FP.BF16.PACK_AB R108, R109, R108 ;  /* 0x0000006c6d6c723e */ /* 0x000fe200000010ff */
[C---:B------:R-:W-:Y:S02]  /*a900*/  FMUL.FTZ R120, R4.reuse, R120 ;  /* 0x0000007804787220 */ /* 0x040fe40000410000 */
[C---:B------:R-:W-:Y:S01]  /*a910*/  FMUL.FTZ R121, R4.reuse, R121 ;  /* 0x0000007904797220 */ /* 0x040fe20000410000 */
[----:B------:R-:W-:Y:S01]  /*a920*/  F2FP.BF16.PACK_AB R116, R117, R116 ;  /* 0x000000747574723e */ /* 0x000fe200000010ff */
[----:B------:R-:W-:-:S02]  /*a930*/  FMUL.FTZ R128, R4, R128 ;  /* 0x0000008004807220 */ /* 0x000fc40000410000 */
[C---:B------:R-:W-:Y:S01]  /*a940*/  FMUL.FTZ R129, R4.reuse, R129 ;  /* 0x0000008104817220 */ /* 0x040fe20000410000 */
[----:B------:R-:W-:Y:S01]  /*a950*/  F2FP.BF16.PACK_AB R120, R121, R120 ;  /* 0x000000787978723e */ /* 0x000fe200000010ff */
[C---:B------:R-:W-:Y:S02]  /*a960*/  FMUL.FTZ R132, R4.reuse, R132 ;  /* 0x0000008404847220 */ /* 0x040fe40000410000 */
[----:B------:R-:W-:Y:S01]  /*a970*/  FMUL.FTZ R133, R4, R133 ;  /* 0x0000008504857220 */ /* 0x000fe20000410000 */
[----:B------:R-:W-:Y:S01]  /*a980*/  F2FP.BF16.PACK_AB R128, R129, R128 ;  /* 0x000000808180723e */ /* 0x000fe200000010ff */
[----:B------:R-:W3:Y:S01]  /*a990*/  S2R R4, SR_TID.X ;  /* 0x0000000000047919 */ /* 0x000ee20000002100 */
[C---:B--2---:R-:W-:Y:S02]  /*a9a0*/  FMUL.FTZ R160, R6.reuse, R160 ;  /* 0x000000a006a07220 */ /* 0x044fe40000410000 */
        /* <DEDUP_REMOVED lines=15> */
[C---:B------:R-:W-:Y:S01]  /*aaa0*/  FMUL.FTZ R101, R6.reuse, R101 ;  /* 0x0000006506657220 */ /* 0x040fe20000410000 */
[----:B---3--:R-:W-:Y:S01]  /*aab0*/  SHF.R.S32.HI R9, RZ, 0x1f, R4 ;  /* 0x0000001fff097819 */ /* 0x008fe20000011404 */
[C---:B------:R-:W-:Y:S01]  /*aac0*/  FMUL.FTZ R148, R6.reuse, R148 ;  /* 0x0000009406947220 */ /* 0x040fe20000410000 */
[----:B------:R-:W-:Y:S01]  /*aad0*/  F2FP.BF16.PACK_AB R88, R89, R88 ;  /* 0x000000585958723e */ /* 0x000fe200000010ff */
[C---:B------:R-:W-:Y:S01]  /*aae0*/  FMUL.FTZ R149, R6.reuse, R149 ;  /* 0x0000009506957220 */ /* 0x040fe20000410000 */
[C---:B------:R-:W-:Y:S01]  /*aaf0*/  LEA.HI R10, R9.reuse, R4, RZ, 0x2 ;  /* 0x00000004090a7211 */ /* 0x040fe200078f10ff */
[C---:B------:R-:W-:Y:S01]  /*ab00*/  FMUL.FTZ R112, R6.reuse, R112 ;  /* 0x0000007006707220 */ /* 0x040fe20000410000 */
[----:B------:R-:W-:Y:S01]  /*ab10*/  LEA.HI R9, R9, R4, RZ, 0x5 ;  /* 0x0000000409097211 */ /* 0x000fe200078f28ff */
[C---:B------:R-:W-:Y:S01]  /*ab20*/  FMUL.FTZ R113, R6.reuse, R113 ;  /* 0x0000007106717220 */ /* 0x040fe20000410000 */
[----:B------:R-:W-:Y:S01]  /*ab30*/  SHF.R.S32.HI R11, RZ, 0x2, R10 ;  /* 0x00000002ff0b7819 */ /* 0x000fe2000001140a */
[----:B------:R-:W-:Y:S01]  /*ab40*/  FMUL.FTZ R144, R6, R144 ;  /* 0x0000009006907220 */ /* 0x000fe20000410000 */
[----:B------:R-:W-:Y:S01]  /*ab50*/  LOP3.LUT R13, R10, 0xfffffffc, RZ, 0xc0, !PT ;  /* 0xfffffffc0a0d7812 */ /* 0x000fe200078ec0ff */
[C---:B------:R-:W-:Y:S01]  /*ab60*/  FMUL.FTZ R145, R6.reuse, R145 ;  /* 0x0000009106917220 */ /* 0x040fe20000410000 */
[----:B------:R-:W-:Y:S01]  /*ab70*/  SHF.R.S32.HI R12, RZ, 0x1f, R11 ;  /* 0x0000001fff0c7819 */ /* 0x000fe2000001140b */
[C---:B------:R-:W-:Y:S01]  /*ab80*/  FMUL.FTZ R124, R6.reuse, R124 ;  /* 0x0000007c067c7220 */ /* 0x040fe20000410000 */
[----:B------:R-:W-:Y:S01]  /*ab90*/  SHF.R.S32.HI R10, RZ, 0x5, R9 ;  /* 0x00000005ff0a7819 */ /* 0x000fe20000011409 */
[----:B------:R-:W-:Y:S01]  /*aba0*/  FMUL.FTZ R125, R6, R125 ;  /* 0x0000007d067d7220 */ /* 0x000fe20000410000 */
[----:B------:R-:W-:Y:S01]  /*abb0*/  LEA.HI R12, R12, R11, RZ, 0x3 ;  /* 0x0000000b0c0c7211 */ /* 0x000fe200078f18ff */
[C---:B------:R-:W-:Y:S01]  /*abc0*/  FMUL.FTZ R140, R6.reuse, R140 ;  /* 0x0000008c068c7220 */ /* 0x040fe20000410000 */
[----:B------:R-:W-:Y:S01]  /*abd0*/  IADD3 R13, -R13, R4, RZ ;  /* 0x000000040d0d7210 */ /* 0x000fe20007ffe1ff */
[----:B------:R-:W-:Y:S01]  /*abe0*/  FMUL.FTZ R141, R6, R141 ;  /* 0x0000008d068d7220 */ /* 0x000fe20000410000 */
[----:B------:R-:W-:Y:S01]  /*abf0*/  LOP3.LUT R12, R12, 0xfffffff8, RZ, 0xc0, !PT ;  /* 0xfffffff80c0c7812 */ /* 0x000fe200078ec0ff */
[C---:B------:R-:W-:Y:S01]  /*ac00*/  FMUL.FTZ R136, R6.reuse, R136 ;  /* 0x0000008806887220 */ /* 0x040fe20000410000 */
[----:B------:R-:W-:Y:S01]  /*ac10*/  F2FP.BF16.PACK_AB R100, R101, R100 ;  /* 0x000000646564723e */ /* 0x000fe200000010ff */
[----:B------:R-:W-:Y:S01]  /*ac20*/  FMUL.FTZ R137, R6, R137 ;  /* 0x0000008906897220 */ /* 0x000fe20000410000 */
[----:B------:R-:W-:Y:S01]  /*ac30*/  IADD3 R12, R11, -R12, RZ ;  /* 0x8000000c0b0c7210 */ /* 0x000fe20007ffe0ff */
[C---:B-1----:R-:W-:Y:S01]  /*ac40*/  FMUL.FTZ R162, R7.reuse, R162 ;  /* 0x000000a207a27220 */ /* 0x042fe20000410000 */
[----:B------:R-:W-:Y:S01]  /*ac50*/  MOV R6, 0x3f800000 ;  /* 0x3f80000000067802 */ /* 0x000fe20000000f00 */
[C---:B------:R-:W-:Y:S01]  /*ac60*/  FMUL.FTZ R163, R7.reuse, R163 ;  /* 0x000000a307a37220 */ /* 0x040fe20000410000 */
[----:B------:R-:W-:Y:S01]  /*ac70*/  LEA.HI R11, R12, R12, RZ, 0x1 ;  /* 0x0000000c0c0b7211 */ /* 0x000fe200078f08ff */
[----:B------:R-:W-:Y:S01]  /*ac80*/  FMUL.FTZ R70, R7, R70 ;  /* 0x0000004607467220 */ /* 0x000fe20000410000 */
[----:B------:R-:W-:Y:S01]  /*ac90*/  F2FP.BF16.PACK_AB R148, R149, R148 ;  /* 0x000000949594723e */ /* 0x000fe200000010ff */
[----:B------:R-:W-:Y:S01]  /*aca0*/  FMUL.FTZ R71, R7, R71 ;  /* 0x0000004707477220 */ /* 0x000fe20000410000 */
[----:B------:R-:W-:Y:S01]  /*acb0*/  SHF.R.S32.HI R14, RZ, 0x1, R11 ;  /* 0x00000001ff0e7819 */ /* 0x000fe2000001140b */
[----:B------:R-:W1:Y:S01]  /*acc0*/  @P3 MUFU.RCP R6, R8 ;  /* 0x0000000800063308 */ /* 0x000e620000001000 */
[----:B------:R-:W-:Y:S01]  /*acd0*/  LOP3.LUT R11, R11, 0x3fffffe, RZ, 0xc0, !PT ;  /* 0x03fffffe0b0b7812 */ /* 0x000fe200078ec0ff */
[C---:B------:R-:W-:Y:S01]  /*ace0*/  FMUL.FTZ R74, R7.reuse, R74 ;  /* 0x0000004a074a7220 */ /* 0x040fe20000410000 */
[----:B------:R-:W-:Y:S01]  /*acf0*/  SHF.L.U32 R15, R14, 0x6, RZ ;  /* 0x000000060e0f7819 */ /* 0x000fe200000006ff */
[C---:B------:R-:W-:Y:S01]  /*ad00*/  FMUL.FTZ R75, R7.reuse, R75 ;  /* 0x0000004b074b7220 */ /* 0x040fe20000410000 */
[----:B------:R-:W-:Y:S01]  /*ad10*/  IADD3 R11, R12, -R11, RZ ;  /* 0x8000000b0c0b7210 */ /* 0x000fe20007ffe0ff */
[C---:B------:R-:W-:Y:S01]  /*ad20*/  FMUL.FTZ R86, R7.reuse, R86 ;  /* 0x0000005607567220 */ /* 0x040fe20000410000 */
[----:B------:R-:W-:Y:S01]  /*ad30*/  LEA R12, R10, R13, 0x8 ;  /* 0x0000000d0a0c7211 */ /* 0x000fe200078e40ff */
[----:B------:R-:W-:Y:S01]  /*ad40*/  FMUL.FTZ R87, R7, R87 ;  /* 0x0000005707577220 */ /* 0x000fe20000410000 */
[----:B------:R-:W-:Y:S01]  /*ad50*/  LOP3.LUT R15, R15, 0xc0, RZ, 0xc0, !PT ;  /* 0x000000c00f0f7812 */ /* 0x000fe200078ec0ff */
[----:B------:R-:W-:Y:S01]  /*ad60*/  FMUL.FTZ R90, R7, R90 ;  /* 0x0000005a075a7220 */ /* 0x000fe20000410000 */
[----:B------:R-:W-:Y:S01]  /*ad70*/  LEA R11, R11, R12, 0x4 ;  /* 0x0000000c0b0b7211 */ /* 0x000fe200078e20ff */
[C---:B------:R-:W-:Y:S01]  /*ad80*/  FMUL.FTZ R91, R7.reuse, R91 ;  /* 0x0000005b075b7220 */ /* 0x040fe20000410000 */
[----:B------:R-:W-:Y:S01]  /*ad90*/  LOP3.LUT R12, R14, 0x1, RZ, 0xc0, !PT ;  /* 0x000000010e0c7812 */ /* 0x000fe200078ec0ff */
[----:B------:R-:W-:Y:S01]  /*ada0*/  FMUL.FTZ R102, R7, R102 ;  /* 0x0000006607667220 */ /* 0x000fe20000410000 */
[----:B------:R-:W-:Y:S01]  /*adb0*/  LEA.HI R16, R15, R15, RZ, 0x1d ;  /* 0x0000000f0f107211 */ /* 0x000fe200078fe8ff */
[----:B-1----:R-:W-:Y:S01]  /*adc0*/  FMUL.FTZ R159, R6, R159 ;  /* 0x0000009f069f7220 */ /* 0x002fe20000410000 */
[----:B------:R-:W-:Y:S01]  /*add0*/  ISETP.NE.U32.AND P2, PT, R12, 0x1, PT ;  /* 0x000000010c00780c */ /* 0x000fe20003f45070 */
[C---:B------:R-:W-:Y:S01]  /*ade0*/  FMUL.FTZ R158, R6.reuse, R158 ;  /* 0x0000009e069e7220 */ /* 0x040fe20000410000 */
[----:B------:R-:W-:Y:S01]  /*adf0*/  LEA R11, R11, R16, 0x1 ;  /* 0x000000100b0b7211 */ /* 0x000fe200078e08ff */
[C---:B------:R-:W-:Y:S01]  /*ae00*/  FMUL.FTZ R155, R6.reuse, R155 ;  /* 0x0000009b069b7220 */ /* 0x040fe20000410000 */
[----:B------:R-:W-:Y:S01]  /*ae10*/  MOV R12, 0x20 ;  /* 0x00000020000c7802 */ /* 0x000fe20000000f00 */
[C---:B------:R-:W-:Y:S01]  /*ae20*/  FMUL.FTZ R154, R6.reuse, R154 ;  /* 0x0000009a069a7220 */ /* 0x040fe20000410000 */
[----:B------:R-:W-:Y:S01]  /*ae30*/  SHF.L.U32 R11, R11, 0x1, RZ ;  /* 0x000000010b0b7819 */ /* 0x000fe200000006ff */
[C---:B------:R-:W-:Y:S01]  /*ae40*/  FMUL.FTZ R79, R6.reuse, R79 ;  /* 0x0000004f064f7220 */ /* 0x040fe20000410000 */
[----:B------:R-:W-:Y:S01]  /*ae50*/  F2FP.BF16.PACK_AB R162, R163, R162 ;  /* 0x000000a2a3a2723e */ /* 0x000fe200000010ff */
[C---:B------:R-:W-:Y:S01]  /*ae60*/  FMUL.FTZ R78, R6.reuse, R78 ;  /* 0x0000004e064e7220 */ /* 0x040fe20000410000 */
[----:B------:R-:W-:Y:S01]  /*ae70*/  IADD3 R13, R11, -0x10, RZ ;  /* 0xfffffff00b0d7810 */ /* 0x000fe20007ffe0ff */
[C---:B------:R-:W-:Y:S01]  /*ae80*/  FMUL.FTZ R83, R6.reuse, R83 ;  /* 0x0000005306537220 */ /* 0x040fe20000410000 */
[----:B------:R-:W-:Y:S01]  /*ae90*/  F2FP.BF16.PACK_AB R70, R71, R70 ;  /* 0x000000464746723e */ /* 0x000fe200000010ff */
[----:B------:R-:W-:Y:S01]  /*aea0*/  FMUL.FTZ R82, R6, R82 ;  /* 0x0000005206527220 */ /* 0x000fe20000410000 */
[----:B------:R-:W-:Y:S01]  /*aeb0*/  @P2 IADD3 R13, R11, 0x10, RZ ;  /* 0x000000100b0d2810 */ /* 0x000fe20007ffe0ff */
[----:B------:R-:W-:Y:S01]  /*aec0*/  FMUL.FTZ R103, R7, R103 ;  /* 0x0000006707677220 */ /* 0x000fe20000410000 */
[----:B------:R-:W-:Y:S01]  /*aed0*/  LOP3.LUT P2, RZ, R14, 0x2, RZ, 0xc0, !PT ;  /* 0x000000020eff7812 */ /* 0x000fe2000784c0ff */
[C---:B------:R-:W-:Y:S01]  /*aee0*/  FMUL.FTZ R95, R6.reuse, R95 ;  /* 0x0000005f065f7220 */ /* 0x040fe20000410000 */
[----:B------:R-:W-:Y:S01]  /*aef0*/  F2FP.BF16.PACK_AB R158, R159, R158 ;  /* 0x0000009e9f9e723e */ /* 0x000fe200000010ff */
[----:B------:R-:W-:Y:S01]  /*af00*/  FMUL.FTZ R94, R6, R94 ;  /* 0x0000005e065e7220 */ /* 0x000fe20000410000 */
[----:B------:R-:W-:Y:S01]  /*af10*/  SEL R12, R12, 0xffffffe0, !P2 ;  /* 0xffffffe00c0c7807 */ /* 0x000fe20005000000 */
[----:B------:R-:W-:Y:S01]  /*af20*/  STS [R11], R160 ;  /* 0x000000a00b007388 */ /* 0x000fe20000000800 */
[----:B------:R-:W-:Y:S01]  /*af30*/  F2FP.BF16.PACK_AB R154, R155, R154 ;  /* 0x0000009a9b9a723e */ /* 0x000fe200000010ff */
[C---:B------:R-:W-:Y:S01]  /*af40*/  FMUL.FTZ R99, R6.reuse, R99 ;  /* 0x0000006306637220 */ /* 0x040fe20000410000 */
[----:B------:R-:W-:Y:S01]  /*af50*/  F2FP.BF16.PACK_AB R74, R75, R74 ;  /* 0x0000004a4b4a723e */ /* 0x000fe200000010ff */
[----:B------:R-:W-:Y:S01]  /*af60*/  STS [R11+0x200], R162 ;  /* 0x000200a20b007388 */ /* 0x000fe20000000800 */
[----:B------:R-:W-:Y:S01]  /*af70*/  IADD3 R17, R11, R12, RZ ;  /* 0x0000000c0b117210 */ /* 0x000fe20007ffe0ff */
[----:B------:R-:W-:Y:S01]  /*af80*/  FMUL.FTZ R98, R6, R98 ;  /* 0x0000006206627220 */ /* 0x000fe20000410000 */
[----:B------:R-:W-:Y:S01]  /*af90*/  F2FP.BF16.PACK_AB R86, R87, R86 ;  /* 0x000000565756723e */ /* 0x000fe200000010ff */
[----:B------:R-:W-:Y:S01]  /*afa0*/  STS [R13], R68 ;  /* 0x000000440d007388 */ /* 0x000fe20000000800 */
[----:B------:R-:W-:Y:S01]  /*afb0*/  IADD3 R15, R12, R13, RZ ;  /* 0x0000000d0c0f7210 */ /* 0x000fe20007ffe0ff */
[----:B------:R-:W-:Y:S01]  /*afc0*/  FMUL.FTZ R150, R7, R150 ;  /* 0x0000009607967220 */ /* 0x000fe20000410000 */
[----:B------:R-:W-:Y:S01]  /*afd0*/  F2FP.BF16.PACK_AB R78, R79, R78 ;  /* 0x0000004e4f4e723e */ /* 0x000fe200000010ff */
[----:B------:R-:W-:Y:S01]  /*afe0*/  STS [R13+0x200], R70 ;  /* 0x000200460d007388 */ /* 0x000fe20000000800 */
[----:B------:R-:W-:Y:S01]  /*aff0*/  FMUL.FTZ R151, R7, R151 ;  /* 0x0000009707977220 */ /* 0x000fe20000410000 */
[----:B------:R-:W-:Y:S01]  /*b000*/  F2FP.BF16.PACK_AB R82, R83, R82 ;  /* 0x000000525352723e */ /* 0x000fe200000010ff */
[C---:B------:R-:W-:Y:S01]  /*b010*/  FMUL.FTZ R114, R7.reuse, R114 ;  /* 0x0000007207727220 */ /* 0x040fe20000410000 */
[----:B------:R-:W-:Y:S01]  /*b020*/  STS [R11+0x1000], R156 ;  /* 0x0010009c0b007388 */ /* 0x000fe20000000800 */
[----:B------:R-:W-:Y:S01]  /*b030*/  FMUL.FTZ R115, R7, R115 ;  /* 0x0000007307737220 */ /* 0x000fe20000410000 */
[----:B------:R-:W-:Y:S01]  /*b040*/  F2FP.BF16.PACK_AB R90, R91, R90 ;  /* 0x0000005a5b5a723e */ /* 0x000fe200000010ff */
[C---:B------:R-:W-:Y:S01]  /*b050*/  FMUL.FTZ R107, R6.reuse, R107 ;  /* 0x0000006b066b7220 */ /* 0x040fe20000410000 */
[----:B------:R-:W-:Y:S01]  /*b060*/  STS [R11+0x1200], R158 ;  /* 0x0012009e0b007388 */ /* 0x000fe20000000800 */
[C---:B------:R-:W-:Y:S01]  /*b070*/  FMUL.FTZ R106, R6.reuse, R106 ;  /* 0x0000006a066a7220 */ /* 0x040fe20000410000 */
[----:B------:R-:W-:Y:S01]  /*b080*/  F2FP.BF16.PACK_AB R102, R103, R102 ;  /* 0x000000666766723e */ /* 0x000fe200000010ff */
[C---:B------:R-:W-:Y:S01]  /*b090*/  FMUL.FTZ R111, R6.reuse, R111 ;  /* 0x0000006f066f7220 */ /* 0x040fe20000410000 */
[----:B------:R-:W-:Y:S01]  /*b0a0*/  STS [R13+0x1000], R152 ;  /* 0x001000980d007388 */ /* 0x000fe20000000800 */
[C---:B------:R-:W-:Y:S01]  /*b0b0*/  FMUL.FTZ R110, R6.reuse, R110 ;  /* 0x0000006e066e7220 */ /* 0x040fe20000410000 */
[----:B------:R-:W-:Y:S01]  /*b0c0*/  F2FP.BF16.PACK_AB R94, R95, R94 ;  /* 0x0000005e5f5e723e */ /* 0x000fe200000010ff */
[C---:B------:R-:W-:Y:S01]  /*b0d0*/  FMUL.FTZ R146, R7.reuse, R146 ;  /* 0x0000009207927220 */ /* 0x040fe20000410000 */
[----:B------:R-:W-:Y:S01]  /*b0e0*/  STS [R13+0x1200], R154 ;  /* 0x0012009a0d007388 */ /* 0x000fe20000000800 */
[----:B------:R-:W-:Y:S01]  /*b0f0*/  FMUL.FTZ R147, R7, R147 ;  /* 0x0000009307937220 */ /* 0x000fe20000410000 */
[----:B------:R-:W-:Y:S01]  /*b100*/  F2FP.BF16.PACK_AB R98, R99, R98 ;  /* 0x000000626362723e */ /* 0x000fe200000010ff */
[C---:B------:R-:W-:Y:S01]  /*b110*/  FMUL.FTZ R126, R7.reuse, R126 ;  /* 0x0000007e077e7220 */ /* 0x040fe20000410000 */
[----:B------:R-:W-:Y:S01]  /*b120*/  STS [R17], R72 ;  /* 0x0000004811007388 */ /* 0x000fe20000000800 */
[----:B------:R-:W-:Y:S01]  /*b130*/  FMUL.FTZ R127, R7, R127 ;  /* 0x0000007f077f7220 */ /* 0x000fe20000410000 */
[----:B------:R-:W-:Y:S01]  /*b140*/  F2FP.BF16.PACK_AB R150, R151, R150 ;  /* 0x000000969796723e */ /* 0x000fe200000010ff */
[C---:B------:R-:W-:Y:S01]  /*b150*/  FMUL.FTZ R119, R6.reuse, R119 ;  /* 0x0000007706777220 */ /* 0x040fe20000410000 */
[----:B------:R-:W-:Y:S01]  /*b160*/  STS [R17+0x200], R74 ;  /* 0x0002004a11007388 */ /* 0x000fe20000000800 */
[C---:B------:R-:W-:Y:S01]  /*b170*/  FMUL.FTZ R118, R6.reuse, R118 ;  /* 0x0000007606767220 */ /* 0x040fe20000410000 */
[----:B------:R-:W-:Y:S01]  /*b180*/  F2FP.BF16.PACK_AB R112, R113, R112 ;  /* 0x000000707170723e */ /* 0x000fe200000010ff */
[C---:B------:R-:W-:Y:S01]  /*b190*/  FMUL.FTZ R123, R6.reuse, R123 ;  /* 0x0000007b067b7220 */ /* 0x040fe20000410000 */
[----:B------:R-:W-:Y:S01]  /*b1a0*/  STS [R15], R84 ;  /* 0x000000540f007388 */ /* 0x000fe20000000800 */
[----:B------:R-:W-:Y:S01]  /*b1b0*/  F2FP.BF16.PACK_AB R114, R115, R114 ;  /* 0x000000727372723e */ /* 0x000fe200000010ff */
[C---:B------:R-:W-:Y:S01]  /*b1c0*/  FMUL.FTZ R122, R6.reuse, R122 ;  /* 0x0000007a067a7220 */ /* 0x040fe20000410000 */
        /* <DEDUP_REMOVED lines=8> */
[----:B------:R-:W-:Y:S01]  /*b250*/  FMUL.FTZ R7, R7, R139 ;  /* 0x0000008b07077220 */ /* 0x000fe20000410000 */
[----:B------:R-:W-:Y:S01]  /*b260*/  STS [R17+0x1200], R78 ;  /* 0x0012004e11007388 */ /* 0x000fe20000000800 */
[----:B------:R-:W-:Y:S01]  /*b270*/  F2FP.BF16.PACK_AB R146, R147, R146 ;  /* 0x000000929392723e */ /* 0x000fe200000010ff */
[C---:B------:R-:W-:Y:S01]  /*b280*/  FMUL.FTZ R131, R6.reuse, R131 ;  /* 0x0000008306837220 */ /* 0x040fe20000410000 */
[----:B------:R-:W-:Y:S01]  /*b290*/  F2FP.BF16.PACK_AB R124, R125, R124 ;  /* 0x0000007c7d7c723e */ /* 0x000fe200000010ff */
[----:B------:R-:W-:Y:S01]  /*b2a0*/  STS [R15+0x1000], R80 ;  /* 0x001000500f007388 */ /* 0x000fe20000000800 */
[C---:B------:R-:W-:Y:S01]  /*b2b0*/  FMUL.FTZ R130, R6.reuse, R130 ;  /* 0x0000008206827220 */ /* 0x040fe20000410000 */
[----:B------:R-:W-:Y:S01]  /*b2c0*/  F2FP.BF16.PACK_AB R126, R127, R126 ;  /* 0x0000007e7f7e723e */ /* 0x000fe200000010ff */
[C---:B------:R-:W-:Y:S01]  /*b2d0*/  FMUL.FTZ R135, R6.reuse, R135 ;  /* 0x0000008706877220 */ /* 0x040fe20000410000 */
[----:B------:R-:W-:Y:S01]  /*b2e0*/  STS [R15+0x1200], R82 ;  /* 0x001200520f007388 */ /* 0x000fe20000000800 */
[----:B------:R-:W-:Y:S01]  /*b2f0*/  FMUL.FTZ R6, R6, R134 ;  /* 0x0000008606067220 */ /* 0x000fe20000410000 */
[----:B------:R-:W-:Y:S01]  /*b300*/  F2FP.BF16.PACK_AB R118, R119, R118 ;  /* 0x000000767776723e */ /* 0x000fe200000010ff */
[----:B------:R-:W1:Y:S01]  /*b310*/  @P3 MUFU.LG2 R8, R8 ;  /* 0x0000000800083308 */ /* 0x000e620000000c00 */
[----:B------:R-:W-:Y:S01]  /*b320*/  STS [R11+0x2000], R88 ;  /* 0x002000580b007388 */ /* 0x000fe20000000800 */
[----:B------:R-:W-:Y:S01]  /*b330*/  F2FP.BF16.PACK_AB R122, R123, R122 ;  /* 0x0000007a7b7a723e */ /* 0x000fe200000010ff */
[----:B------:R-:W-:Y:S01]  /*b340*/  @P6 FMUL.FTZ R63, R0, 0.69314718246459960938 ;  /* 0x3f317218003f6820 */ /* 0x000fe20000410000 */
[----:B------:R-:W-:Y:S01]  /*b350*/  F2FP.BF16.PACK_AB R140, R141, R140 ;  /* 0x0000008c8d8c723e */ /* 0x000fe200000010ff */
        /* <DEDUP_REMOVED lines=10> */
[----:B------:R-:W-:Y:S01]  /*b400*/  @P6 FFMA.FTZ R62, R168, c[0x0][0x238], R63 ;  /* 0x00008e00a83e6a23 */ /* 0x000fe2000001003f */
[----:B------:R-:W-:Y:S01]  /*b410*/  LOP3.LUT R9, R9, 0xffffffe0, RZ, 0xc0, !PT ;  /* 0xffffffe009097812 */ /* 0x000fe200078ec0ff */
[----:B------:R-:W-:Y:S01]  /*b420*/  STS [R11+0x3000], R92 ;  /* 0x0030005c0b007388 */ /* 0x000fe20000000800 */
[----:B-1----:R-:W-:-:S02]  /*b430*/  @P3 FMUL.FTZ R8, R8, 0.69314718246459960938 ;  /* 0x3f31721808083820 */ /* 0x002fc40000410000 */
[----:B------:R-:W-:Y:S01]  /*b440*/  IADD3 R9, -R9, R4, RZ ;  /* 0x0000000409097210 */ /* 0x000fe20007ffe1ff */
[----:B------:R-:W-:Y:S01]  /*b450*/  STS [R11+0x3200], R94 ;  /* 0x0032005e0b007388 */ /* 0x000fe20000000800 */
[----:B------:R-:W-:Y:S02]  /*b460*/  @P0 MOV R4, c[0x0][0x210] ;  /* 0x0000840000040a02 */ /* 0x000fe40000000f00 */
[----:B------:R-:W-:Y:S01]  /*b470*/  @!P0 MOV R4, 0x1 ;  /* 0x0000000100048802 */ /* 0x000fe20000000f00 */
[----:B------:R-:W-:Y:S01]  /*b480*/  STS [R13+0x3000], R96 ;  /* 0x003000600d007388 */ /* 0x000fe20000000800 */
[----:B------:R-:W-:Y:S02]  /*b490*/  LOP3.LUT P0, RZ, R9, 0x3, RZ, 0xc0, !PT ;  /* 0x0000000309ff7812 */ /* 0x000fe4000780c0ff */
[----:B------:R-:W-:Y:S01]  /*b4a0*/  MOV R9, 0x7f800000 ;  /* 0x7f80000000097802 */ /* 0x000fe20000000f00 */
[----:B------:R-:W-:Y:S01]  /*b4b0*/  STS [R13+0x3200], R98 ;  /* 0x003200620d007388 */ /* 0x000fe20000000800 */
[----:B------:R-:W-:-:S03]  /*b4c0*/  @P5 FFMA.FTZ R9, R167, c[0x0][0x238], R64 ;  /* 0x00008e00a7095a23 */ /* 0x000fc60000010040 */
[----:B------:R-:W-:Y:S04]  /*b4d0*/  STS [R17+0x2000], R148 ;  /* 0x0020009411007388 */ /* 0x000fe80000000800 */
        /* <DEDUP_REMOVED lines=12> */
[----:B------:R1:W-:Y:S04]  /*b5a0*/  STS [R11+0x5200], R118 ;  /* 0x005200760b007388 */ /* 0x0003e80000000800 */
[----:B------:R-:W-:Y:S04]  /*b5b0*/  STS [R13+0x5000], R120 ;  /* 0x005000780d007388 */ /* 0x000fe80000000800 */
[----:B------:R-:W-:Y:S04]  /*b5c0*/  STS [R13+0x5200], R122 ;  /* 0x0052007a0d007388 */ /* 0x000fe80000000800 */
[----:B------:R-:W-:Y:S04]  /*b5d0*/  STS [R17+0x4000], R140 ;  /* 0x0040008c11007388 */ /* 0x000fe80000000800 */
[----:B------:R-:W-:Y:S04]  /*b5e0*/  STS [R17+0x4200], R142 ;  /* 0x0042008e11007388 */ /* 0x000fe80000000800 */
[----:B------:R-:W-:Y:S04]  /*b5f0*/  STS [R15+0x4000], R136 ;  /* 0x004000880f007388 */ /* 0x000fe80000000800 */
[----:B------:R2:W-:Y:S04]  /*b600*/  STS [R15+0x4200], R7 ;  /* 0x004200070f007388 */ /* 0x0005e80000000800 */
[----:B------:R3:W-:Y:S04]  /*b610*/  STS [R17+0x5000], R128 ;  /* 0x0050008011007388 */ /* 0x0007e80000000800 */
[----:B------:R3:W-:Y:S04]  /*b620*/  STS [R17+0x5200], R130 ;  /* 0x0052008211007388 */ /* 0x0007e80000000800 */
[----:B------:R3:W-:Y:S04]  /*b630*/  STS [R15+0x5000], R132 ;  /* 0x005000840f007388 */ /* 0x0007e80000000800 */
[----:B------:R3:W-:Y:S04]  /*b640*/  STS [R15+0x5200], R135 ;  /* 0x005200870f007388 */ /* 0x0007e80000000800 */
[----:B------:R-:W-:Y:S06]  /*b650*/  BAR.SYNC.DEFER_BLOCKING 0x0 ;  /* 0x0000000000007b1d */ /* 0x000fec0000010000 */
[----:B------:R-:W4:Y:S04]  /*b660*/  S2R R6, SR_CTAID.Y ;  /* 0x0000000000067919 */ /* 0x000f280000002600 */
[----:B-1----:R-:W1:Y:S04]  /*b670*/  S2R R11, SR_CTAID.X ;  /* 0x00000000000b7919 */ /* 0x002e680000002500 */
[----:B------:R3:W3:Y:S04]  /*b680*/  LDS.128 R52, [R222] ;  /* 0x00000000de347984 */ /* 0x0006e80000000c00 */
[----:B------:R3:W3:Y:S01]  /*b690*/  LDS.128 R48, [R222+0x800] ;  /* 0x00080000de307984 */ /* 0x0006e20000000c00 */
[----:B----4-:R-:W-:-:S03]  /*b6a0*/  IMAD R61, R6, R61, RZ ;  /* 0x0000003d063d7224 */ /* 0x010fc600078e02ff */
[----:B------:R4:W3:Y:S01]  /*b6b0*/  LDS.128 R44, [R222+0x1000] ;  /* 0x00100000de2c7984 */ /* 0x0008e20000000c00 */
[----:B--2---:R-:W-:Y:S01]  /*b6c0*/  @!P1 IMAD R7, R6, c[0x0][0x214], RZ ;  /* 0x0000850006079a24 */ /* 0x004fe200078e02ff */
[----:B------:R-:W-:Y:S02]  /*b6d0*/  SEL R61, R61, RZ, P1 ;  /* 0x000000ff3d3d7207 */ /* 0x000fe40000800000 */
[----:B------:R4:W2:Y:S01]  /*b6e0*/  LDS.128 R40, [R222+0x1800] ;  /* 0x00180000de287984 */ /* 0x0008a20000000c00 */
[----:B-1----:R-:W-:Y:S01]  /*b6f0*/  IMAD R0, R11, R4, RZ ;  /* 0x000000040b007224 */ /* 0x002fe200078e02ff */
[----:B------:R-:W-:Y:S02]  /*b700*/  @!P1 MOV R66, R7 ;  /* 0x0000000700429202 */ /* 0x000fe40000000f00 */
[----:B------:R4:W1:Y:S01]  /*b710*/  LDS.128 R36, [R222+0x2000] ;  /* 0x00200000de247984 */ /* 0x0008620000000c00 */
[----:B-----5:R-:W-:Y:S01]  /*b720*/  IMAD R61, R60, R5, R61 ;  /* 0x000000053c3d7224 */ /* 0x020fe200078e023d */
[----:B------:R-:W-:-:S02]  /*b730*/  SHF.L.U32 R0, R0, 0x7, RZ ;  /* 0x0000000700007819 */ /* 0x000fc400000006ff */
[----:B------:R4:W1:Y:S01]  /*b740*/  LDS.128 R32, [R222+0x2800] ;  /* 0x00280000de207984 */ /* 0x0008620000000c00 */
[----:B------:R-:W-:Y:S02]  /*b750*/  @!P1 SHF.R.S32.HI R67, RZ, 0x1f, R7 ;  /* 0x0000001fff439819 */ /* 0x000fe40000011407 */
[--C-:B------:R-:W-:Y:S01]  /*b760*/  IADD3 R2, P2, P1, R0, R66, R61.reuse ;  /* 0x0000004200027210 */ /* 0x100fe2000795e03d */
[----:B------:R4:W1:Y:S01]  /*b770*/  LDS.128 R28, [R222+0x3000] ;  /* 0x00300000de1c7984 */ /* 0x0008620000000c00 */
[----:B------:R-:W-:Y:S02]  /*b780*/  SHF.R.S32.HI R0, RZ, 0x1f, R0 ;  /* 0x0000001fff007819 */ /* 0x000fe40000011400 */
[----:B------:R-:W-:Y:S01]  /*b790*/  SHF.R.S32.HI R61, RZ, 0x1f, R61 ;  /* 0x0000001fff3d7819 */ /* 0x000fe2000001143d */
[----:B------:R4:W1:Y:S01]  /*b7a0*/  LDS.128 R24, [R222+0x3800] ;  /* 0x00380000de187984 */ /* 0x0008620000000c00 */
[----:B------:R-:W-:Y:S01]  /*b7b0*/  MOV R5, 0x7f800000 ;  /* 0x7f80000000057802 */ /* 0x000fe20000000f00 */
[----:B------:R-:W-:Y:S01]  /*b7c0*/  @P4 FFMA.FTZ R5, R166, c[0x0][0x238], R3 ;  /* 0x00008e00a6054a23 */ /* 0x000fe20000010003 */
[----:B------:R-:W-:Y:S01]  /*b7d0*/  MOV R7, 0x7f800000 ;  /* 0x7f80000000077802 */ /* 0x000fe20000000f00 */
[----:B------:R4:W1:Y:S01]  /*b7e0*/  LDS.128 R20, [R222+0x4000] ;  /* 0x00400000de147984 */ /* 0x0008620000000c00 */
[----:B------:R-:W-:Y:S01]  /*b7f0*/  @P3 FFMA.FTZ R7, R165, c[0x0][0x238], R8 ;  /* 0x00008e00a5073a23 */ /* 0x000fe20000010008 */
[----:B------:R-:W-:-:S02]  /*b800*/  IADD3.X R0, R0, R67, R61, P2, P1 ;  /* 0x0000004300007210 */ /* 0x000fc400017e243d */
[----:B------:R4:W1:Y:S04]  /*b810*/  LDS.128 R16, [R222+0x4800] ;  /* 0x00480000de107984 */ /* 0x0008680000000c00 */
[----:B------:R4:W1:Y:S04]  /*b820*/  LDS.128 R12, [R222+0x5000] ;  /* 0x00500000de0c7984 */ /* 0x0008680000000c00 */
[----:B------:R4:W1:Y:S01]  /*b830*/  LDS.128 R56, [R222+0x5800] ;  /* 0x00580000de387984 */ /* 0x0008620000000c00 */
[----:B------:R-:W-:Y:S05]  /*b840*/  @P0 BRA `(.L_x_10) ;  /* 0x0000026000000947 */ /* 0x000fea0003800000 */
[----:B------:R-:W-:Y:S01]  /*b850*/  SHF.R.S32.HI R3, RZ, 0x1f, R10 ;  /* 0x0000001fff037819 */ /* 0x000fe2000001140a */
[----:B------:R-:W-:-:S03]  /*b860*/  IMAD.MOV.U32 R8, RZ, RZ, c[0x0][0x214] ;  /* 0x00008500ff087624 */ /* 0x000fc600078e00ff */
[----:B------:R-:W-:Y:S01]  /*b870*/  LEA.HI R3, R3, R10, RZ, 0x2 ;  /* 0x0000000a03037211 */ /* 0x000fe200078f10ff */
[----:B------:R-:W-:-:S03]  /*b880*/  IMAD R8, R11, -0x80, R8 ;  /* 0xffffff800b087824 */ /* 0x000fc600078e0208 */
[----:B------:R-:W-:-:S05]  /*b890*/  LOP3.LUT R3, R3, 0xffffffc, RZ, 0xc0, !PT ;  /* 0x0ffffffc03037812 */ /* 0x000fca00078ec0ff */
[----:B------:R-:W-:-:S04]  /*b8a0*/  IMAD.IADD R10, R10, 0x1, -R3 ;  /* 0x000000010a0a7824 */ /* 0x000fc800078e0a03 */
[----:B------:R-:W-:-:S05]  /*b8b0*/  IMAD R3, R10, 0x10, R223 ;  /* 0x000000100a037824 */ /* 0x000fca00078e02df */
[CC--:B------:R-:W-:Y:S02]  /*b8c0*/  ISETP.GE.AND P6, PT, R3.reuse, R8.reuse, PT ;  /* 0x000000080300720c */ /* 0x0c0fe40003fc6270 */
[C---:B------:R-:W-:Y:S02]  /*b8d0*/  IADD3 R61, R3.reuse, 0x8, RZ ;  /* 0x00000008033d7810 */ /* 0x040fe40007ffe0ff */
[C---:B------:R-:W-:Y:S02]  /*b8e0*/  IADD3 R11, R3.reuse, 0x40, RZ ;  /* 0x00000040030b7810 */ /* 0x040fe40007ffe0ff */
[----:B------:R-:W-:Y:S02]  /*b8f0*/  IADD3 R63, R3, 0x48, RZ ;  /* 0x00000048033f7810 */ /* 0x000fe40007ffe0ff */
[-C--:B------:R-:W-:Y:S02]  /*b900*/  ISETP.GE.AND P5, PT, R61, R8.reuse, PT ;  /* 0x000000083d00720c */ /* 0x080fe40003fa6270 */
[----:B------:R-:W-:-:S02]  /*b910*/  ISETP.GE.AND P4, PT, R11, R8, PT ;  /* 0x000000080b00720c */ /* 0x000fc40003f86270 */
[----:B------:R-:W-:Y:S01]  /*b920*/  ISETP.GE.AND P3, PT, R63, R8, PT ;  /* 0x000000083f00720c */ /* 0x000fe20003f66270 */
[----:B------:R-:W-:-:S05]  /*b930*/  @!P6 IMAD R3, R3, R4, RZ ;  /* 0x000000040303e224 */ /* 0x000fca00078e02ff */
[----:B------:R-:W-:-:S03]  /*b940*/  @!P6 IADD3 R8, P0, R3, R2, RZ ;  /* 0x000000020308e210 */ /* 0x000fc60007f1e0ff */
[----:B------:R-:W-:Y:S01]  /*b950*/  @!P5 IMAD R61, R61, R4, RZ ;  /* 0x000000043d3dd224 */ /* 0x000fe200078e02ff */
[----:B------:R-:W-:Y:S01]  /*b960*/  @!P6 LEA.HI.X.SX32 R3, R3, R0, 0x1, P0 ;  /* 0x000000000303e211 */ /* 0x000fe200000f0eff */
[-C--:B------:R-:W-:Y:S01]  /*b970*/  @!P4 IMAD R11, R11, R4.reuse, RZ ;  /* 0x000000040b0bc224 */ /* 0x080fe200078e02ff */
[C---:B------:R-:W-:Y:S01]  /*b980*/  @!P6 LEA R64, P0, R8.reuse, c[0x0][0x200], 0x2 ;  /* 0x000080000840ea11 */ /* 0x040fe200078010ff */
[----:B------:R-:W-:Y:S01]  /*b990*/  @!P3 IMAD R63, R63, R4, RZ ;  /* 0x000000043f3fb224 */ /* 0x000fe200078e02ff */
[-C--:B------:R-:W-:Y:S02]  /*b9a0*/  @!P5 IADD3 R4, P2, R61, R2.reuse, RZ ;  /* 0x000000023d04d210 */ /* 0x080fe40007f5e0ff */
[----:B------:R-:W-:Y:S02]  /*b9b0*/  @!P6 LEA.HI.X R65, R8, c[0x0][0x204], R3, 0x2, P0 ;  /* 0x000081000841ea11 */ /* 0x000fe400000f1403 */
[-C--:B------:R-:W-:Y:S02]  /*b9c0*/  @!P4 IADD3 R3, P1, R11, R2.reuse, RZ ;  /* 0x000000020b03c210 */ /* 0x080fe40007f3e0ff */
[----:B------:R-:W-:Y:S01]  /*b9d0*/  @!P3 IADD3 R2, P0, R63, R2, RZ ;  /* 0x000000023f02b210 */ /* 0x000fe20007f1e0ff */
[----:B------:R4:W-:Y:S01]  /*b9e0*/  @!P6 STG.E [R64.64], R62 ;  /* 0x0000003e4000e986 */ /* 0x0009e2000c101906 */
[----:B------:R-:W-:-:S02]  /*b9f0*/  @!P5 LEA.HI.X.SX32 R61, R61, R0, 0x1, P2 ;  /* 0x000000003d3dd211 */ /* 0x000fc400010f0eff */
[----:B------:R-:W-:Y:S02]  /*ba00*/  @!P5 LEA R10, P2, R4, c[0x0][0x200], 0x2 ;  /* 0x00008000040ada11 */ /* 0x000fe400078410ff */
[-C--:B------:R-:W-:Y:S02]  /*ba10*/  @!P4 LEA.HI.X.SX32 R8, R11, R0.reuse, 0x1, P1 ;  /* 0x000000000b08c211 */ /* 0x080fe400008f0eff */
[----:B------:R-:W-:Y:S02]  /*ba20*/  @!P3 LEA.HI.X.SX32 R63, R63, R0, 0x1, P0 ;  /* 0x000000003f3fb211 */ /* 0x000fe400000f0eff */
[----:B------:R-:W-:Y:S02]  /*ba30*/  @!P4 LEA R68, P1, R3, c[0x0][0x200], 0x2 ;  /* 0x000080000344ca11 */ /* 0x000fe400078210ff */
[----:B------:R-:W-:Y:S02]  /*ba40*/  @!P3 LEA R66, P0, R2, c[0x0][0x200], 0x2 ;  /* 0x000080000242ba11 */ /* 0x000fe400078010ff */
[----:B------:R-:W-:-:S02]  /*ba50*/  @!P5 LEA.HI.X R11, R4, c[0x0][0x204], R61, 0x2, P2 ;  /* 0x00008100040bda11 */ /* 0x000fc400010f143d */
[----:B------:R-:W-:Y:S02]  /*ba60*/  @!P4 LEA.HI.X R69, R3, c[0x0][0x204], R8, 0x2, P1 ;  /* 0x000081000345ca11 */ /* 0x000fe400008f1408 */
[----:B------:R-:W-:Y:S01]  /*ba70*/  @!P3 LEA.HI.X R67, R2, c[0x0][0x204], R63, 0x2, P0 ;  /* 0x000081000243ba11 */ /* 0x000fe200000f143f */
[----:B------:R4:W-:Y:S04]  /*ba80*/  @!P5 STG.E [R10.64], R9 ;  /* 0x000000090a00d986 */ /* 0x0009e8000c101906 */
[----:B------:R4:W-:Y:S04]  /*ba90*/  @!P4 STG.E [R68.64], R5 ;  /* 0x000000054400c986 */ /* 0x0009e8000c101906 */
[----:B------:R4:W-:Y:S02]  /*baa0*/  @!P3 STG.E [R66.64], R7 ;  /* 0x000000074200b986 */ /* 0x0009e4000c101906 */
.L_x_10:
[----:B------:R-:W-:Y:S05]  /*bab0*/  BSYNC B0 ;  /* 0x0000000000007941 */ /* 0x000fea0003800000 */
.L_x_9:
[----:B------:R-:W-:Y:S01]  /*bac0*/  SHF.R.S32.HI R0, RZ, 0x1f, R6 ;  /* 0x0000001fff007819 */ /* 0x000fe20000011406 */
[----:B------:R-:W-:Y:S01]  /*bad0*/  IMAD.MOV.U32 R8, RZ, RZ, R228 ;  /* 0x000000ffff087224 */ /* 0x000fe200078e00e4 */
[----:B----4-:R-:W-:Y:S01]  /*bae0*/  MOV R9, R229 ;  /* 0x000000e500097202 */ /* 0x010fe20000000f00 */
[----:B------:R-:W-:-:S02]  /*baf0*/  ULDC.64 UR4, c[0x0][0x1e8] ;  /* 0x00007a0000047ab9 */ /* 0x000fc40000000a00 */
[----:B------:R-:W-:Y:S01]  /*bb00*/  IMAD R3, R0, c[0x0][0x1e0], RZ ;  /* 0x0000780000037a24 */ /* 0x000fe200078e02ff */
[----:B------:R-:W-:Y:S01]  /*bb10*/  SHF.R.S32.HI R0, RZ, 0x1f, R60 ;  /* 0x0000001fff007819 */ /* 0x000fe2000001143c */
[C---:B------:R-:W-:Y:S01]  /*bb20*/  IMAD.WIDE.U32 R8, R6.reuse, c[0x0][0x1e0], R8 ;  /* 0x0000780006087a25 */ /* 0x040fe200078e0008 */
[----:B------:R-:W-:Y:S02]  /*bb30*/  USHF.L.U32 UR9, UR4, 0x6, URZ ;  /* 0x0000000604097899 */ /* 0x000fe4000800063f */
[----:B------:R-:W-:Y:S01]  /*bb40*/  UMOV UR8, 0x6 ;  /* 0x0000000600087882 */ /* 0x000fe20000000000 */
[----:B------:R-:W-:Y:S01]  /*bb50*/  IMAD R3, R6, c[0x0][0x1e4], R3 ;  /* 0x0000790006037a24 */ /* 0x000fe200078e0203 */
[----:B------:R-:W-:Y:S01]  /*bb60*/  USHF.L.U64.HI UR5, UR4, UR8, UR5 ;  /* 0x0000000804057299 */ /* 0x000fe20008010205 */
[----:B------:R-:W-:Y:S02]  /*bb70*/  IMAD R5, R0, c[0x0][0x1f0], RZ ;  /* 0x00007c0000057a24 */ /* 0x000fe400078e02ff */
[----:B------:R-:W-:-:S02]  /*bb80*/  IMAD.IADD R9, R9, 0x1, R3 ;  /* 0x0000000109097824 */ /* 0x000fc400078e0203 */
[C---:B------:R-:W-:Y:S02]  /*bb90*/  IMAD R5, R60.reuse, c[0x0][0x1f4], R5 ;  /* 0x00007d003c057a24 */ /* 0x040fe400078e0205 */
[----:B------:R-:W-:-:S04]  /*bba0*/  IMAD.WIDE.U32 R8, R60, c[0x0][0x1f0], R8 ;  /* 0x00007c003c087a25 */ /* 0x000fc800078e0008 */
[----:B------:R-:W-:Y:S01]  /*bbb0*/  IMAD R3, R231, c[0x0][0x1e8], RZ ;  /* 0x00007a00e7037a24 */ /* 0x000fe200078e02ff */
[----:B------:R-:W-:-:S03]  /*bbc0*/  IADD3 R9, R9, R5, RZ ;  /* 0x0000000509097210 */ /* 0x000fc60007ffe0ff */
[C---:B------:R-:W-:Y:S02]  /*bbd0*/  IMAD R3, R230.reuse, c[0x0][0x1ec], R3 ;  /* 0x00007b00e6037a24 */ /* 0x040fe400078e0203 */
[----:B------:R-:W-:-:S04]  /*bbe0*/  IMAD.WIDE.U32 R8, R230, c[0x0][0x1e8], R8 ;  /* 0x00007a00e6087a25 */ /* 0x000fc800078e0008 */
[----:B------:R-:W-:Y:S01]  /*bbf0*/  IMAD.IADD R3, R9, 0x1, R3 ;  /* 0x0000000109037824 */ /* 0x000fe200078e0203 */
[----:B------:R-:W-:-:S04]  /*bc00*/  LEA R2, P0, R8, c[0x0][0x1d0], 0x1 ;  /* 0x0000740008027a11 */ /* 0x000fc800078008ff */
[----:B------:R-:W-:Y:S02]  /*bc10*/  LEA.HI.X R3, R8, c[0x0][0x1d4], R3, 0x1, P0 ;  /* 0x0000750008037a11 */ /* 0x000fe400000f0c03 */
[----:B------:R-:W-:-:S03]  /*bc20*/  IADD3 R6, P0, R2, UR9, RZ ;  /* 0x0000000902067c10 */ /* 0x000fc6000ff1e0ff */
[----:B---3--:R-:W-:Y:S01]  /*bc30*/  STG.E.128 [R2.64], R52 ;  /* 0x0000003402007986 */ /* 0x008fe2000c101d06 */
[----:B------:R-:W-:Y:S02]  /*bc40*/  IADD3.X R7, R3, UR5, RZ, P0, !PT ;  /* 0x0000000503077c10 */ /* 0x000fe400087fe4ff */
[----:B------:R-:W-:Y:S01]  /*bc50*/  IADD3 R4, P0, R6, UR9, RZ ;  /* 0x0000000906047c10 */ /* 0x000fe2000ff1e0ff */
[----:B-1----:R-:W-:Y:S03]  /*bc60*/  STG.E.128 [R2.64+0x40], R36 ;  /* 0x0000402402007986 */ /* 0x002fe6000c101d06 */
[----:B------:R-:W-:Y:S01]  /*bc70*/  IADD3.X R5, R7, UR5, RZ, P0, !PT ;  /* 0x0000000507057c10 */ /* 0x000fe200087fe4ff */
[----:B------:R-:W-:Y:S01]  /*bc80*/  STG.E.128 [R2.64+0x80], R20 ;  /* 0x0000801402007986 */ /* 0x000fe2000c101d06 */
[----:B------:R-:W-:-:S03]  /*bc90*/  IADD3 R8, P0, R4, UR9, RZ ;  /* 0x0000000904087c10 */ /* 0x000fc6000ff1e0ff */
[----:B------:R-:W-:Y:S01]  /*bca0*/  STG.E.128 [R6.64], R48 ;  /* 0x0000003006007986 */ /* 0x000fe2000c101d06 */
[----:B------:R-:W-:-:S03]  /*bcb0*/  IADD3.X R9, R5, UR5, RZ, P0, !PT ;  /* 0x0000000505097c10 */ /* 0x000fc600087fe4ff */
[----:B------:R-:W-:Y:S04]  /*bcc0*/  STG.E.128 [R6.64+0x40], R32 ;  /* 0x0000402006007986 */ /* 0x000fe8000c101d06 */
[----:B------:R-:W-:Y:S04]  /*bcd0*/  STG.E.128 [R6.64+0x80], R16 ;  /* 0x0000801006007986 */ /* 0x000fe8000c101d06 */
[----:B------:R-:W-:Y:S04]  /*bce0*/  STG.E.128 [R4.64], R44 ;  /* 0x0000002c04007986 */ /* 0x000fe8000c101d06 */
[----:B------:R-:W-:Y:S04]  /*bcf0*/  STG.E.128 [R4.64+0x40], R28 ;  /* 0x0000401c04007986 */ /* 0x000fe8000c101d06 */
[----:B------:R-:W-:Y:S04]  /*bd00*/  STG.E.128 [R4.64+0x80], R12 ;  /* 0x0000800c04007986 */ /* 0x000fe8000c101d06 */
[----:B--2---:R-:W-:Y:S04]  /*bd10*/  STG.E.128 [R8.64], R40 ;  /* 0x0000002808007986 */ /* 0x004fe8000c101d06 */
[----:B------:R-:W-:Y:S04]  /*bd20*/  STG.E.128 [R8.64+0x40], R24 ;  /* 0x0000401808007986 */ /* 0x000fe8000c101d06 */
[----:B------:R-:W-:Y:S01]  /*bd30*/  STG.E.128 [R8.64+0x80], R56 ;  /* 0x0000803808007986 */ /* 0x000fe2000c101d06 */
[----:B------:R-:W-:Y:S05]  /*bd40*/  EXIT ;  /* 0x000000000000794d */ /* 0x000fea0003800000 */
.L_x_0:
[----:B-1----:R-:W1:Y:S01]  /*bd50*/  LDC.U8 R0, c[0x0][0x329] ;  /* 0x0000ca40ff007b82 */ /* 0x002e620000000000 */
[----:B--2---:R-:W-:Y:S01]  /*bd60*/  SHF.R.S32.HI R3, RZ, 0x1f, R2 ;  /* 0x0000001fff037819 */ /* 0x004fe20000011402 */
[----:B------:R-:W-:Y:S01]  /*bd70*/  ULDC.64 UR4, c[0x0][0x1e8] ;  /* 0x00007a0000047ab9 */ /* 0x000fe20000000a00 */
[----:B------:R-:W-:Y:S01]  /*bd80*/  SHF.R.S32.HI R8, RZ, 0x1f, R15 ;  /* 0x0000001fff087819 */ /* 0x000fe2000001140f */
[----:B------:R-:W-:Y:S01]  /*bd90*/  USHF.L.U32 UR8, UR4, 0x6, URZ ;  /* 0x0000000604087899 */ /* 0x000fe2000800063f */
[----:B------:R-:W-:Y:S01]  /*bda0*/  LEA.HI R4, R3, R2, RZ, 0x2 ;  /* 0x0000000203047211 */ /* 0x000fe200078f10ff */
[----:B------:R-:W-:Y:S01]  /*bdb0*/  UMOV UR9, 0x6 ;  /* 0x0000000600097882 */ /* 0x000fe20000000000 */
[----:B------:R-:W-:Y:S01]  /*bdc0*/  LOP3.LUT P6, RZ, R2, 0x3, RZ, 0xc0, !PT ;  /* 0x0000000302ff7812 */ /* 0x000fe200078cc0ff */
[----:B------:R-:W2:Y:S01]  /*bdd0*/  LDC.U8 R7, c[0x0][0x328] ;  /* 0x0000ca00ff077b82 */ /* 0x000ea20000000000 */
[----:B------:R-:W-:Y:S01]  /*bde0*/  LOP3.LUT R3, R4, 0x1ffffffc, RZ, 0xc0, !PT ;  /* 0x1ffffffc04037812 */ /* 0x000fe200078ec0ff */
[----:B------:R-:W-:Y:S01]  /*bdf0*/  IMAD R8, R8, c[0x0][0x1e0], RZ ;  /* 0x0000780008087a24 */ /* 0x000fe200078e02ff */
[----:B------:R-:W-:Y:S01]  /*be00*/  SHF.R.S32.HI R4, RZ, 0x2, R4 ;  /* 0x00000002ff047819 */ /* 0x000fe20000011404 */
[----:B------:R-:W-:-:S02]  /*be10*/  USHF.L.U64.HI UR5, UR4, UR9, UR5 ;  /* 0x0000000904057299 */ /* 0x000fc40008010205 */
[----:B------:R-:W-:Y:S01]  /*be20*/  IMAD.IADD R10, R2, 0x1, -R3 ;  /* 0x00000001020a7824 */ /* 0x000fe200078e0a03 */
[----:B------:R-:W-:Y:S01]  /*be30*/  SHF.R.S32.HI R3, RZ, 0x1f, R18 ;  /* 0x0000001fff037819 */ /* 0x000fe20000011412 */
[----:B------:R-:W-:Y:S01]  /*be40*/  IMAD R8, R15, c[0x0][0x1e4], R8 ;  /* 0x000079000f087a24 */ /* 0x000fe200078e0208 */
[--C-:B------:R-:W-:Y:S01]  /*be50*/  SHF.R.S32.HI R5, RZ, 0x1f, R4.reuse ;  /* 0x0000001fff057819 */ /* 0x100fe20000011404 */
[----:B------:R-:W-:Y:S02]  /*be60*/  IMAD.SHL.U32 R10, R10, 0x8, RZ ;  /* 0x000000080a0a7824 */ /* 0x000fe400078e00ff */
[----:B------:R-:W-:Y:S02]  /*be70*/  IMAD R3, R3, c[0x0][0x1f0], RZ ;  /* 0x00007c0003037a24 */ /* 0x000fe400078e02ff */
[----:B------:R-:W-:Y:S01]  /*be80*/  IMAD.WIDE R230, R230, 0x80, R4 ;  /* 0x00000080e6e67825 */ /* 0x000fe200078e0204 */
[----:B------:R-:W-:Y:S02]  /*be90*/  SHF.R.S32.HI R11, RZ, 0x1f, R10 ;  /* 0x0000001fff0b7819 */ /* 0x000fe4000001140a */
[----:B-1----:R-:W-:Y:S01]  /*bea0*/  ISETP.NE.AND P1, PT, R0, RZ, PT ;  /* 0x000000ff0000720c */ /* 0x002fe20003f25270 */
[----:B------:R-:W-:-:S02]  /*beb0*/  IMAD R6, R18, c[0x0][0x1f4], R3 ;  /* 0x00007d0012067a24 */ /* 0x000fc400078e0203 */
[----:B------:R-:W-:-:S04]  /*bec0*/  IMAD.WIDE.U32 R10, R15, c[0x0][0x1e0], R10 ;  /* 0x000078000f0a7a25 */ /* 0x000fc800078e000a */
[----:B------:R-:W-:Y:S02]  /*bed0*/  IMAD.IADD R9, R8, 0x1, R11 ;  /* 0x0000000108097824 */ /* 0x000fe400078e020b */
[----:B------:R-:W-:-:S04]  /*bee0*/  IMAD.MOV.U32 R8, RZ, RZ, R10 ;  /* 0x000000ffff087224 */ /* 0x000fc800078e000a */
[----:B------:R-:W-:Y:S01]  /*bef0*/  IMAD.WIDE.U32 R8, R18, c[0x0][0x1f0], R8 ;  /* 0x00007c0012087a25 */ /* 0x000fe200078e0008 */
[----:B--2---:R-:W-:-:S03]  /*bf00*/  @!P1 ISETP.NE.AND P0, PT, R7, RZ, PT ;  /* 0x000000ff0700920c */ /* 0x004fc60003f05270 */
[----:B------:R-:W-:Y:S02]  /*bf10*/  @P1 IMAD.MOV.U32 R3, RZ, RZ, c[0x0][0x210] ;  /* 0x00008400ff031624 */ /* 0x000fe400078e00ff */
[----:B------:R-:W-:Y:S02]  /*bf20*/  @!P1 IMAD.MOV.U32 R5, RZ, RZ, c[0x0][0x214] ;  /* 0x00008500ff059624 */ /* 0x000fe400078e00ff */
[----:B------:R-:W-:Y:S02]  /*bf30*/  IMAD.IADD R9, R6, 0x1, R9 ;  /* 0x0000000106097824 */ /* 0x000fe400078e0209 */
[----:B------:R-:W-:Y:S01]  /*bf40*/  @P1 IMAD R3, R3, c[0x0][0x214], RZ ;  /* 0x0000850003031a24 */ /* 0x000fe200078e02ff */
[----:B------:R-:W-:Y:S01]  /*bf50*/  @!P1 SEL R3, R5, c[0x0][0x234], !P0 ;  /* 0x00008d0005039a07 */ /* 0x000fe20004000000 */
[----:B------:R-:W-:Y:S01]  /*bf60*/  IMAD R6, R231, c[0x0][0x1e8], RZ ;  /* 0x00007a00e7067a24 */ /* 0x000fe200078e02ff */
[----:B------:R-:W-:Y:S01]  /*bf70*/  ISETP.NE.AND P0, PT, R7, RZ, PT ;  /* 0x000000ff0700720c */ /* 0x000fe20003f05270 */
[----:B------:R-:W-:-:S02]  /*bf80*/  @P1 IMAD.MOV.U32 R10, RZ, RZ, 0x1 ;  /* 0x00000001ff0a1424 */ /* 0x000fc400078e00ff */
[----:B------:R-:W-:Y:S01]  /*bf90*/  IMAD R6, R230, c[0x0][0x1ec], R6 ;  /* 0x00007b00e6067a24 */ /* 0x000fe200078e0206 */
[----:B------:R-:W-:Y:S01]  /*bfa0*/  ISETP.EQ.AND P0, PT, R0, RZ, P0 ;  /* 0x000000ff0000720c */ /* 0x000fe20000702270 */
[----:B------:R-:W-:-:S04]  /*bfb0*/  IMAD.WIDE.U32 R230, R230, c[0x0][0x1e8], R8 ;  /* 0x00007a00e6e67a25 */ /* 0x000fc800078e0008 */
[----:B------:R-:W-:Y:S01]  /*bfc0*/  @!P1 IMAD R10, R3, c[0x0][0x1c0], RZ ;  /* 0x00007000030a9a24 */ /* 0x000fe200078e02ff */
[----:B------:R-:W-:Y:S01]  /*bfd0*/  LEA R8, P2, R230, c[0x0][0x1d0], 0x1 ;  /* 0x00007400e6087a11 */ /* 0x000fe200078408ff */
[----:B------:R-:W-:Y:S02]  /*bfe0*/  IMAD.IADD R6, R6, 0x1, R231 ;  /* 0x0000000106067824 */ /* 0x000fe400078e02e7 */
[C---:B------:R-:W-:Y:S02]  /*bff0*/  IMAD R10, R15.reuse, R10, RZ ;  /* 0x0000000a0f0a7224 */ /* 0x040fe400078e02ff */
[----:B------:R-:W-:Y:S01]  /*c000*/  IMAD R7, R15, c[0x0][0x214], RZ ;  /* 0x000085000f077a24 */ /* 0x000fe200078e02ff */
[----:B------:R-:W-:Y:S01]  /*c010*/  LEA.HI.X R9, R230, c[0x0][0x1d4], R6, 0x1, P2 ;  /* 0x00007500e6097a11 */ /* 0x000fe200010f0c06 */
[----:B------:R-:W-:Y:S01]  /*c020*/  @P1 IMAD.MOV.U32 R5, RZ, RZ, c[0x0][0x210] ;  /* 0x00008400ff051624 */ /* 0x000fe200078e00ff */
[----:B------:R-:W-:Y:S01]  /*c030*/  SEL R6, R10, RZ, !P0 ;  /* 0x000000ff0a067207 */ /* 0x000fe20004000000 */
[----:B------:R-:W-:Y:S01]  /*c040*/  @!P1 IMAD.MOV.U32 R5, RZ, RZ, 0x1 ;  /* 0x00000001ff059424 */ /* 0x000fe200078e00ff */
[----:B------:R-:W-:Y:S01]  /*c050*/  IADD3 R20, P2, R8, UR8, RZ ;  /* 0x0000000808147c10 */ /* 0x000fe2000ff5e0ff */
[----:B------:R-:W-:Y:S01]  /*c060*/  STG.E.128 [R8.64], RZ ;  /* 0x000000ff08007986 */ /* 0x000fe2000c101d06 */
[----:B------:R-:W-:Y:S01]  /*c070*/  IADD3 R10, R4, 0x20, RZ ;  /* 0x00000020040a7810 */ /* 0x000fe20007ffe0ff */
[----:B------:R-:W-:Y:S01]  /*c080*/  IMAD R6, R18, R3, R6 ;  /* 0x0000000312067224 */ /* 0x000fe200078e0206 */
[C---:B------:R-:W-:Y:S01]  /*c090*/  IADD3 R3, -R128.reuse, c[0x0][0x214], RZ ;  /* 0x0000850080037a10 */ /* 0x040fe20007ffe1ff */
[----:B------:R-:W-:Y:S01]  /*c0a0*/  STG.E.128 [R8.64+0x40], RZ ;  /* 0x000040ff08007986 */ /* 0x000fe2000c101d06 */
[----:B------:R-:W-:Y:S01]  /*c0b0*/  SHF.R.S32.HI R0, RZ, 0x1f, R7 ;  /* 0x0000001fff007819 */ /* 0x000fe20000011407 */
[----:B------:R-:W-:Y:S01]  /*c0c0*/  IMAD R128, R128, R5, RZ ;  /* 0x0000000580807224 */ /* 0x000fe200078e02ff */
[-C--:B------:R-:W-:Y:S01]  /*c0d0*/  ISETP.GE.OR P5, PT, R4, R3.reuse, P6 ;  /* 0x000000030400720c */ /* 0x080fe200037a6670 */
[----:B------:R1:W-:Y:S01]  /*c0e0*/  STG.E.128 [R8.64+0x80], RZ ;  /* 0x000080ff08007986 */ /* 0x0003e2000c101d06 */
[----:B------:R-:W-:-:S02]  /*c0f0*/  ISETP.GE.OR P4, PT, R10, R3, P6 ;  /* 0x000000030a00720c */ /* 0x000fc40003786670 */
[----:B------:R-:W-:Y:S02]  /*c100*/  SEL R7, R7, RZ, P0 ;  /* 0x000000ff07077207 */ /* 0x000fe40000000000 */
[----:B------:R-:W-:Y:S02]  /*c110*/  IADD3.X R21, R9, UR5, RZ, P2, !PT ;  /* 0x0000000509157c10 */ /* 0x000fe400097fe4ff */
[----:B------:R-:W-:Y:S02]  /*c120*/  IADD3 R2, P2, P1, R128, R7, R6 ;  /* 0x0000000780027210 */ /* 0x000fe4000795e006 */
[----:B------:R-:W-:Y:S01]  /*c130*/  SEL R0, R0, RZ, P0 ;  /* 0x000000ff00007207 */ /* 0x000fe20000000000 */
[----:B------:R-:W-:Y:S01]  /*c140*/  STG.E.128 [R20.64], RZ ;  /* 0x000000ff14007986 */ /* 0x000fe2000c101d06 */
[----:B------:R-:W-:Y:S01]  /*c150*/  SHF.R.S32.HI R7, RZ, 0x1f, R128 ;  /* 0x0000001fff077819 */ /* 0x000fe20000011480 */
[-C--:B------:R-:W-:Y:S01]  /*c160*/  @!P5 IMAD R15, R4, R5.reuse, RZ ;  /* 0x00000005040fd224 */ /* 0x080fe200078e02ff */
[----:B------:R-:W-:Y:S01]  /*c170*/  SHF.R.S32.HI R6, RZ, 0x1f, R6 ;  /* 0x0000001fff067819 */ /* 0x000fe20000011406 */
[----:B------:R-:W-:Y:S01]  /*c180*/  @!P4 IMAD R13, R10, R5, RZ ;  /* 0x000000050a0dc224 */ /* 0x000fe200078e02ff */
[----:B------:R-:W-:Y:S01]  /*c190*/  IADD3 R18, P0, R20, UR8, RZ ;  /* 0x0000000814127c10 */ /* 0x000fe2000ff1e0ff */
[----:B------:R-:W-:Y:S01]  /*c1a0*/  STG.E.128 [R20.64+0x40], RZ ;  /* 0x000040ff14007986 */ /* 0x000fe2000c101d06 */
[----:B------:R-:W-:-:S02]  /*c1b0*/  IADD3.X R0, R7, R0, R6, P2, P1 ;  /* 0x0000000007007210 */ /* 0x000fc400017e2406 */
[----:B------:R-:W-:Y:S01]  /*c1c0*/  IADD3.X R19, R21, UR5, RZ, P0, !PT ;  /* 0x0000000515137c10 */ /* 0x000fe200087fe4ff */
[----:B------:R-:W-:Y:S01]  /*c1d0*/  STG.E.128 [R20.64+0x80], RZ ;  /* 0x000080ff14007986 */ /* 0x000fe2000c101d06 */
[C---:B------:R-:W-:Y:S02]  /*c1e0*/  @!P5 IADD3 R7, P2, R15.reuse, R2, RZ ;  /* 0x000000020f07d210 */ /* 0x040fe40007f5e0ff */
[----:B------:R-:W-:Y:S01]  /*c1f0*/  IADD3 R16, P0, R18, UR8, RZ ;  /* 0x0000000812107c10 */ /* 0x000fe2000ff1e0ff */
[----:B------:R-:W-:Y:S01]  /*c200*/  STG.E.128 [R18.64], RZ ;  /* 0x000000ff12007986 */ /* 0x000fe2000c101d06 */
[----:B-1----:R-:W-:Y:S02]  /*c210*/  IADD3 R8, R4, 0x40, RZ ;  /* 0x0000004004087810 */ /* 0x002fe40007ffe0ff */
[----:B------:R-:W-:Y:S01]  /*c220*/  @!P5 LEA.HI.X.SX32 R6, R15, R0, 0x1, P2 ;  /* 0x000000000f06d211 */ /* 0x000fe200010f0eff */
[----:B------:R-:W-:Y:S01]  /*c230*/  STG.E.128 [R18.64+0x40], RZ ;  /* 0x000040ff12007986 */ /* 0x000fe2000c101d06 */
[----:B------:R-:W-:-:S02]  /*c240*/  ISETP.GE.OR P3, PT, R8, R3, P6 ;  /* 0x000000030800720c */ /* 0x000fc40003766670 */
[----:B------:R-:W-:Y:S01]  /*c250*/  IADD3.X R17, R19, UR5, RZ, P0, !PT ;  /* 0x0000000513117c10 */ /* 0x000fe200087fe4ff */
[----:B------:R1:W-:Y:S01]  /*c260*/  STG.E.128 [R18.64+0x80], RZ ;  /* 0x000080ff12007986 */ /* 0x0003e2000c101d06 */
[C---:B------:R-:W-:Y:S02]  /*c270*/  @!P5 LEA R14, P2, R7.reuse, c[0x0][0x200], 0x2 ;  /* 0x00008000070eda11 */ /* 0x040fe400078410ff */
[----:B------:R-:W-:Y:S01]  /*c280*/  IADD3 R4, R4, 0x60, RZ ;  /* 0x0000006004047810 */ /* 0x000fe20007ffe0ff */
[----:B------:R2:W-:Y:S01]  /*c290*/  STG.E.128 [R16.64], RZ ;  /* 0x000000ff10007986 */ /* 0x0005e2000c101d06 */
[----:B------:R-:W-:Y:S01]  /*c2a0*/  @!P5 LEA.HI.X R15, R7, c[0x0][0x204], R6, 0x2, P2 ;  /* 0x00008100070fda11 */ /* 0x000fe200010f1406 */
[----:B------:R-:W-:Y:S01]  /*c2b0*/  @!P5 IMAD.MOV.U32 R7, RZ, RZ, 0x7f800000 ;  /* 0x7f800000ff07d424 */ /* 0x000fe200078e00ff */
[----:B------:R-:W-:Y:S01]  /*c2c0*/  ISETP.GE.OR P6, PT, R4, R3, P6 ;  /* 0x000000030400720c */ /* 0x000fe200037c6670 */
[----:B------:R2:W-:Y:S02]  /*c2d0*/  STG.E.128 [R16.64+0x40], RZ ;  /* 0x000040ff10007986 */ /* 0x0005e4000c101d06 */
[----:B------:R-:W-:Y:S01]  /*c2e0*/  @!P3 IMAD R11, R8, R5, RZ ;  /* 0x00000005080bb224 */ /* 0x000fe200078e02ff */
[-C--:B------:R-:W-:Y:S01]  /*c2f0*/  @!P4 IADD3 R8, P1, R13, R2.reuse, RZ ;  /* 0x000000020d08c210 */ /* 0x080fe20007f3e0ff */
[----:B------:R2:W-:Y:S03]  /*c300*/  STG.E.128 [R16.64+0x80], RZ ;  /* 0x000080ff10007986 */ /* 0x0005e6000c101d06 */
[----:B------:R-:W-:Y:S01]  /*c310*/  @!P3 IADD3 R9, P0, R11, R2, RZ ;  /* 0x000000020b09b210 */ /* 0x000fe20007f1e0ff */
[----:B------:R2:W-:Y:S01]  /*c320*/  @!P5 STG.E [R14.64], R7 ;  /* 0x000000070e00d986 */ /* 0x0005e2000c101906 */
[----:B------:R-:W-:-:S02]  /*c330*/  @!P4 LEA.HI.X.SX32 R13, R13, R0, 0x1, P1 ;  /* 0x000000000d0dc211 */ /* 0x000fc400008f0eff */
[----:B------:R-:W-:Y:S02]  /*c340*/  @!P3 LEA.HI.X.SX32 R6, R11, R0, 0x1, P0 ;  /* 0x000000000b06b211 */ /* 0x000fe400000f0eff */
[C---:B------:R-:W-:Y:S02]  /*c350*/  @!P4 LEA R12, P1, R8.reuse, c[0x0][0x200], 0x2 ;  /* 0x00008000080cca11 */ /* 0x040fe400078210ff */
[C---:B------:R-:W-:Y:S02]  /*c360*/  @!P3 LEA R10, P0, R9.reuse, c[0x0][0x200], 0x2 ;  /* 0x00008000090aba11 */ /* 0x040fe400078010ff */
[----:B------:R-:W-:Y:S01]  /*c370*/  @!P4 LEA.HI.X R13, R8, c[0x0][0x204], R13, 0x2, P1 ;  /* 0x00008100080dca11 */ /* 0x000fe200008f140d */
[----:B-1----:R-:W-:Y:S01]  /*c380*/  @!P4 IMAD.MOV.U32 R19, RZ, RZ, 0x7f800000 ;  /* 0x7f800000ff13c424 */ /* 0x002fe200078e00ff */
[----:B------:R-:W-:Y:S01]  /*c390*/  @!P3 LEA.HI.X R11, R9, c[0x0][0x204], R6, 0x2, P0 ;  /* 0x00008100090bba11 */ /* 0x000fe200000f1406 */
[----:B------:R-:W-:-:S03]  /*c3a0*/  @!P3 IMAD.MOV.U32 R9, RZ, RZ, 0x7f800000 ;  /* 0x7f800000ff09b424 */ /* 0x000fc600078e00ff */
[----:B------:R2:W-:Y:S04]  /*c3b0*/  @!P4 STG.E [R12.64], R19 ;  /* 0x000000130c00c986 */ /* 0x0005e8000c101906 */
[----:B------:R2:W-:Y:S01]  /*c3c0*/  @!P3 STG.E [R10.64], R9 ;  /* 0x000000090a00b986 */ /* 0x0005e2000c101906 */
[----:B------:R-:W-:Y:S05]  /*c3d0*/  @P6 EXIT ;  /* 0x000000000000694d */ /* 0x000fea0003800000 */
[----:B------:R-:W-:Y:S02]  /*c3e0*/  IMAD R5, R4, R5, RZ ;  /* 0x0000000504057224 */ /* 0x000fe400078e02ff */
[----:B------:R-:W-:-:S03]  /*c3f0*/  IMAD.MOV.U32 R3, RZ, RZ, 0x7f800000 ;  /* 0x7f800000ff037424 */ /* 0x000fc600078e00ff */
[----:B------:R-:W-:-:S04]  /*c400*/  IADD3 R2, P0, R5, R2, RZ ;  /* 0x0000000205027210 */ /* 0x000fc80007f1e0ff */
[----:B------:R-:W-:Y:S02]  /*c410*/  LEA.HI.X.SX32 R5, R5, R0, 0x1, P0 ;  /* 0x0000000005057211 */ /* 0x000fe400000f0eff */
[----:B------:R-:W-:-:S04]  /*c420*/  LEA R4, P0, R2, c[0x0][0x200], 0x2 ;  /* 0x0000800002047a11 */ /* 0x000fc800078010ff */
[----:B------:R-:W-:-:S05]  /*c430*/  LEA.HI.X R5, R2, c[0x0][0x204], R5, 0x2, P0 ;  /* 0x0000810002057a11 */ /* 0x000fca00000f1405 */
[----:B------:R-:W-:Y:S01]  /*c440*/  STG.E [R4.64], R3 ;  /* 0x0000000304007986 */ /* 0x000fe2000c101906 */
[----:B------:R-:W-:Y:S05]  /*c450*/  EXIT ;  /* 0x000000000000794d */ /* 0x000fea0003800000 */
.L_x_11:
[----:B------:R-:W-:-:S00]  /*c460*/  BRA `(.L_x_11) ;  /* 0xfffffff000007947 */ /* 0x000fc0000383ffff */
[----:B------:R-:W-:-:S00]  /*c470*/  NOP ;  /* 0x0000000000007918 */ /* 0x000fc00000000000 */
        /* <DEDUP_REMOVED lines=8> */
.L_x_978:


//--------------------- .text._ZN5flash16flash_fwd_kernelI23Flash_fwd_kernel_traitsILi96ELi128ELi64ELi4ELb0ELb0EN7cutlass10bfloat16_tE19Flash_kernel_traitsILi96ELi128ELi64ELi4ES3_EELb0ELb1ELb0ELb0ELb0ELb1ELb0ELb0EEEvNS_16Flash_fwd_paramsE --------------------------
	.section	.text._ZN5flash16flash_fwd_kernelI23Flash_fwd_kernel_traitsILi96ELi128ELi64ELi4ELb0ELb0EN7cutlass10bfloat16_tE19Flash_kernel_traitsILi96ELi128ELi64ELi4ES3_EELb0ELb1ELb0ELb0ELb0ELb1ELb0ELb0EEEvNS_16Flash_fwd_paramsE,"ax",@progbits
	.sectioninfo	@"SHI_REGISTERS=255"
	.align	128
        .global         _ZN5flash16flash_fwd_kernelI23Flash_fwd_kernel_traitsILi96ELi128ELi64ELi4ELb0ELb0EN7cutlass10bfloat16_tE19Flash_kernel_traitsILi96ELi128ELi64ELi4ES3_EELb0ELb1ELb0ELb0ELb0ELb1ELb0ELb0EEEvNS_16Flash_fwd_paramsE
        .type           _ZN5flash16flash_fwd_kernelI23Flash_fwd_kernel_traitsILi96ELi128ELi64ELi4ELb0ELb0EN7cutlass10bfloat16_tE19Flash_kernel_traitsILi96ELi128ELi64ELi4ES3_EELb0ELb1ELb0ELb0ELb0ELb1ELb0ELb0EEEvNS_16Flash_fwd_paramsE,@function
        .size           _ZN5flash16flash_fwd_kernelI23Flash_fwd_kernel_traitsILi96ELi128ELi64ELi4ELb0ELb0EN7cutlass10bfloat16_tE19Flash_kernel_traitsILi96ELi128ELi64ELi4ES3_EELb0ELb1ELb0ELb0ELb0ELb1ELb0ELb0EEEvNS_16Flash_fwd_paramsE,(.L_x_979 - _ZN5flash16flash_fwd_kernelI23Flash_fwd_kernel_traitsILi96ELi128ELi64ELi4ELb0ELb0EN7cutlass10bfloat16_tE19Flash_kernel_traitsILi96ELi128ELi64ELi4ES3_EELb0ELb1ELb0ELb0ELb0ELb1ELb0ELb0EEEvNS_16Flash_fwd_paramsE)
        .other          _ZN5flash16flash_fwd_kernelI23Flash_fwd_kernel_traitsILi96ELi128ELi64ELi4ELb0ELb0EN7cutlass10bfloat16_tE19Flash_kernel_traitsILi96ELi128ELi64ELi4ES3_EELb0ELb1ELb0ELb0ELb0ELb1ELb0ELb0EEEvNS_16Flash_fwd_paramsE,@"STO_CUDA_ENTRY STV_DEFAULT"
_ZN5flash16flash_fwd_kernelI23Flash_fwd_kernel_traitsILi96ELi128ELi64ELi4ELb0ELb0EN7cutlass10bfloat16_tE19Flash_kernel_traitsILi96ELi128ELi64ELi4ES3_EELb0ELb1ELb0ELb0ELb0ELb1ELb0ELb0EEEvNS_16Flash_fwd_paramsE:
.text._ZN5flash16flash_fwd_kernelI23Flash_fwd_kernel_traitsILi96ELi128ELi64ELi4ELb0ELb0EN7cutlass10bfloat16_tE19Flash_kernel_traitsILi96ELi128ELi64ELi4ES3_EELb0ELb1ELb0ELb0ELb0ELb1ELb0ELb0EEEvNS_16Flash_fwd_paramsE:
[----:B------:R-:W-:Y:S02]  /*0000*/  MOV R1, c[0x0][0x28] ;  /* 0x00000a0000017a02 */ /* 0x000fe40000000f00 */
[----:B------:R-:W1:Y:S01]  /*0010*/  LDC.U8 R2, c[0x0][0x312] ;  /* 0x0000c480ff027b82 */ /* 0x000e620000000000 */
[----:B------:R-:W2:Y:S01]  /*0020*/  S2R R0, SR_CTAID.Y ;  /* 0x0000000000007919 */ /* 0x000ea20000002600 */
[----:B------:R-:W-:Y:S01]  /*0030*/  ISETP.NE.U32.AND P2, PT, RZ, c[0x0][0x240], PT ;  /* 0x00009000ff007a0c */ /* 0x000fe20003f45070 */
[----:B------:R-:W-:Y:S01]  /*0040*/  IMAD.MOV.U32 R3, RZ, RZ, 0x4 ;  /* 0x00000004ff037424 */ /* 0x000fe200078e00ff */
[----:B------:R-:W-:Y:S01]  /*0050*/  ISETP.EQ.U32.AND P1, PT, RZ, c[0x0][0x248], PT ;  /* 0x00009200ff007a0c */ /* 0x000fe20003f22070 */
[----:B------:R-:W-:Y:S01]  /*0060*/  IMAD.MOV.U32 R219, RZ, RZ, -0x1 ;  /* 0xffffffffffdb7424 */ /* 0x000fe200078e00ff */
[----:B------:R-:W-:Y:S01]  /*0070*/  ISETP.NE.AND.EX P2, PT, RZ, c[0x0][0x244], PT, P2 ;  /* 0x00009100ff007a0c */ /* 0x000fe20003f45320 */
[----:B------:R-:W-:Y:S01]  /*0080*/  ULDC.64 UR14, c[0x0][0x118] ;  /* 0x00004600000e7ab9 */ /* 0x000fe20000000a00 */
[----:B------:R-:W-:Y:S01]  /*0090*/  IMAD.MOV.U32 R7, RZ, RZ, -0x1 ;  /* 0xffffffffff077424 */ /* 0x000fe200078e00ff */
[----:B------:R-:W-:Y:S02]  /*00a0*/  ISETP.NE.U32.AND P0, PT, RZ, c[0x0][0x250], PT ;  /* 0x00009400ff007a0c */ /* 0x000fe40003f05070 */
[----:B------:R-:W-:-:S02]  /*00b0*/  IADD3 R1, R1, -0x8, RZ ;  /* 0xfffffff801017810 */ /* 0x000fc40007ffe0ff */
[----:B------:R-:W-:Y:S02]  /*00c0*/  ISETP.NE.AND.EX P0, PT, RZ, c[0x0][0x254], PT, P0 ;  /* 0x00009500ff007a0c */ /* 0x000fe40003f05300 */
[----:B-1----:R-:W-:Y:S01]  /*00d0*/  ISETP.NE.AND P3, PT, R2, RZ, PT ;  /* 0x000000ff0200720c */ /* 0x002fe20003f65270 */
[----:B--2---:R-:W-:-:S03]  /*00e0*/  IMAD.WIDE R12, R0, R3, c[0x0][0x240] ;  /* 0x00009000000c7625 */ /* 0x004fc600078e0203 */
[----:B------:R-:W-:Y:S01]  /*00f0*/  ISETP.EQ.OR.EX P1, PT, RZ, c[0x0][0x24c], !P3, P1 ;  /* 0x00009300ff007a0c */ /* 0x000fe20005f22710 */
[CC--:B------:R-:W-:Y:S01]  /*0100*/  IMAD.WIDE R8, R0.reuse, R3.reuse, c[0x0][0x248] ;  /* 0x0000920000087625 */ /* 0x0c0fe200078e0203 */
[----:B------:R-:W2:Y:S04]  /*0110*/  @P2 LDG.E R219, [R12.64] ;  /* 0x0000000e0cdb2981 */ /* 0x000ea8000c1e1900 */
[----:B------:R-:W2:Y:S01]  /*0120*/  @P2 LDG.E R4, [R12.64+0x4] ;  /* 0x0000040e0c042981 */ /* 0x000ea2000c1e1900 */
[----:B------:R-:W-:Y:S02]  /*0130*/  IMAD.MOV.U32 R2, RZ, RZ, RZ ;  /* 0x000000ffff027224 */ /* 0x000fe400078e00ff */
[----:B------:R-:W-:-:S04]  /*0140*/  @P0 IMAD.WIDE R10, R0, R3, c[0x0][0x250] ;  /* 0x00009400000a0625 */ /* 0x000fc800078e0203 */
[----:B------:R1:W5:Y:S04]  /*0150*/  @!P1 LDG.E R7, [R8.64] ;  /* 0x0000000e08079981 */ /* 0x000368000c1e1900 */
[----:B------:R1:W5:Y:S01]  /*0160*/  @P0 LDG.E R2, [R10.64] ;  /* 0x0000000e0a020981 */ /* 0x000362000c1e1900 */
[----:B------:R-:W-:-:S03]  /*0170*/  ISETP.NE.U32.AND P0, PT, RZ, c[0x0][0x248], PT ;  /* 0x00009200ff007a0c */ /* 0x000fc60003f05070 */
[----:B------:R-:W3:Y:S04]  /*0180*/  S2R R233, SR_CTAID.X ;  /* 0x0000000000e97919 */ /* 0x000ee80000002500 */
[----:B------:R-:W4:Y:S01]  /*0190*/  S2R R22, SR_CTAID.Z ;  /* 0x0000000000167919 */ /* 0x000f220000002700 */
[----:B------:R-:W-:Y:S01]  /*01a0*/  ISETP.NE.AND.EX P0, PT, RZ, c[0x0][0x24c], PT, P0 ;  /* 0x00009300ff007a0c */ /* 0x000fe20003f05300 */
[----:B--2---:R-:W-:Y:S02]  /*01b0*/  @P2 IMAD.IADD R125, R4, 0x1, -R219 ;  /* 0x00000001047d2824 */ /* 0x004fe400078e0adb */
[----:B------:R-:W-:-:S10]  /*01c0*/  @!P2 IMAD.MOV.U32 R125, RZ, RZ, c[0x0][0x214] ;  /* 0x00008500ff7da624 */ /* 0x000fd400078e00ff */
[----:B------:R-:W-:Y:S05]  /*01d0*/  @!P0 BRA `(.L_x_12) ;  /* 0x0000004000008947 */ /* 0x000fea0003800000 */
[----:B-1-34-:R-:W2:Y:S02]  /*01e0*/  @P3 LDG.E R4, [R8.64+0x4] ;  /* 0x0000040e08043981 */ /* 0x01aea4000c1e1900 */
[----:B--2--5:R-:W-:-:S06]  /*01f0*/  @P3 IADD3 R4, R4, -R7, RZ ;  /* 0x8000000704043210 */ /* 0x024fcc0007ffe0ff */
[----:B------:R1:W5:Y:S01]  /*0200*/  @!P3 LDG.E R4, [R8.64] ;  /* 0x0000000e0804b981 */ /* 0x000362000c1e1900 */
[----:B------:R-:W-:Y:S05]  /*0210*/  BRA `(.L_x_13) ;  /* 0x0000001000007947 */ /* 0x000fea0003800000 */
.L_x_12:
[----:B-1-34-:R-:W-:Y:S02]  /*0220*/  MOV R4, c[0x0][0x218] ;  /* 0x0000860000047a02 */ /* 0x01afe40000000f00 */
.L_x_13:
[----:B------:R-:W-:-:S04]  /*0230*/  ISETP.NE.U32.AND P2, PT, RZ, c[0x0][0x258], PT ;  /* 0x00009600ff007a0c */ /* 0x000fc80003f45070 */
[----:B------:R-:W-:-:S13]  /*0240*/  ISETP.NE.AND.EX P2, PT, RZ, c[0x0][0x25c], PT, P2 ;  /* 0x00009700ff007a0c */ /* 0x000fda0003f45320 */
[----:B-1----:R-:W-:-:S05]  /*0250*/  @P2 IMAD.WIDE R8, R0, R3, c[0x0][0x258] ;  /* 0x0000960000082625 */ /* 0x002fca00078e0203 */
[----:B------:R-:W2:Y:S01]  /*0260*/  @P2 LDG.E R5, [R8.64] ;  /* 0x0000000e08052981 */ /* 0x000ea2000c1e1900 */
[----:B------:R-:W-:Y:S01]  /*0270*/  IMAD.SHL.U32 R126, R233, 0x80, RZ ;  /* 0x00000080e97e7824 */ /* 0x000fe200078e00ff */
[----:B------:R-:W-:-:S04]  /*0280*/  @!P2 ISETP.NE.U32.AND P1, PT, RZ, c[0x0][0x268], PT ;  /* 0x00009a00ff00aa0c */ /* 0x000fc80003f25070 */
[----:B------:R-:W-:Y:S02]  /*0290*/  ISETP.GT.AND P0, PT, R125, R126, PT ;  /* 0x0000007e7d00720c */ /* 0x000fe40003f04270 */
[----:B------:R-:W-:-:S04]  /*02a0*/  @!P2 ISETP.NE.AND.EX P1, PT, RZ, c[0x0][0x26c], PT, P1 ;  /* 0x00009b00ff00aa0c */ /* 0x000fc80003f25310 */
[----:B------:R-:W-:Y:S01]  /*02b0*/  @!P2 SEL R3, RZ, c[0x0][0x21c], !P1 ;  /* 0x00008700ff03aa07 */ /* 0x000fe20004800000 */
[----:B--2--5:R-:W-:-:S03]  /*02c0*/  @P2 IMAD.IADD R120, R5, 0x1, -R2 ;  /* 0x0000000105782824 */ /* 0x024fc600078e0a02 */
[----:B------:R-:W-:-:S03]  /*02d0*/  @!P2 IADD3 R120, R3, R4, -R2 ;  /* 0x000000040378a210 */ /* 0x000fc60007ffe802 */
[----:B------:R-:W-:Y:S05]  /*02e0*/  @!P0 EXIT ;  /* 0x000000000000894d */ /* 0x000fea0003800000 */
[----:B------:R-:W-:Y:S01]  /*02f0*/  IADD3 R5, -R125, 0xbf, R126 ;  /* 0x000000bf7d057810 */ /* 0x000fe20007ffe17e */
[----:B------:R-:W1:Y:S01]  /*0300*/  S2R R124, SR_TID.X ;  /* 0x00000000007c7919 */ /* 0x000e620000002100 */
[----:B------:R-:W-:Y:S02]  /*0310*/  IADD3 R6, R120, 0x3f, RZ ;  /* 0x0000003f78067810 */ /* 0x000fe40007ffe0ff */
[----:B------:R-:W-:Y:S02]  /*0320*/  IADD3 R5, R5, c[0x0][0x2e8], R120 ;  /* 0x0000ba0005057a10 */ /* 0x000fe40007ffe078 */
[----:B------:R-:W-:Y:S02]  /*0330*/  SHF.R.S32.HI R3, RZ, 0x1f, R6 ;  /* 0x0000001fff037819 */ /* 0x000fe40000011406 */
[----:B------:R-:W-:Y:S02]  /*0340*/  SHF.R.S32.HI R4, RZ, 0x1f, R5 ;  /* 0x0000001fff047819 */ /* 0x000fe40000011405 */
[----:B------:R-:W-:-:S02]  /*0350*/  LEA.HI R3, R3, R6, RZ, 0x6 ;  /* 0x0000000603037211 */ /* 0x000fc400078f30ff */
[----:B------:R-:W-:Y:S02]  /*0360*/  LEA.HI R4, R4, R5, RZ, 0x6 ;  /* 0x0000000504047211 */ /* 0x000fe400078f30ff */
[----:B------:R-:W-:Y:S02]  /*0370*/  SHF.R.S32.HI R3, RZ, 0x6, R3 ;  /* 0x00000006ff037819 */ /* 0x000fe40000011403 */
[----:B------:R-:W-:-:S04]  /*0380*/  SHF.R.S32.HI R4, RZ, 0x6, R4 ;  /* 0x00000006ff047819 */ /* 0x000fc80000011404 */
[----:B------:R-:W-:-:S04]  /*0390*/  IMNMX R224, R3, R4, PT ;  /* 0x0000000403e07217 */ /* 0x000fc80003800200 */
[----:B------:R-:W-:-:S13]  /*03a0*/  ISETP.GE.AND P0, PT, R224, 0x1, PT ;  /* 0x00000001e000780c */ /* 0x000fda0003f06270 */
[----:B------:R-:W-:Y:S05]  /*03b0*/  @!P0 BRA `(.L_x_14) ;  /* 0x0000f94000008947 */ /* 0x000fea0003800000 */
[----:B-1----:R-:W-:Y:S02]  /*03c0*/  ISETP.NE.AND P1, PT, R219, -0x1, PT ;  /* 0xffffffffdb00780c */ /* 0x002fe40003f25270 */
[----:B------:R-:W-:-:S11]  /*03d0*/  ISETP.NE.AND P0, PT, R7, -0x1, PT ;  /* 0xffffffff0700780c */ /* 0x000fd60003f05270 */
[----:B------:R-:W-:Y:S01]  /*03e0*/  @!P1 SHF.R.S32.HI R3, RZ, 0x1f, R0 ;  /* 0x0000001fff039819 */ /* 0x000fe20000011400 */
[----:B------:R-:W-:Y:S01]  /*03f0*/  @P1 IMAD.WIDE.U32 R16, R219, c[0x0][0x190], RZ ;  /* 0x00006400db101a25 */ /* 0x000fe200078e00ff */
[----:B------:R-:W-:-:S03]  /*0400*/  @P0 IADD3 R19, R2, R7, RZ ;  /* 0x0000000702130210 */ /* 0x000fc60007ffe0ff */
[----:B------:R-:W-:Y:S02]  /*0410*/  @!P1 IMAD R3, R3, c[0x0][0x178], RZ ;  /* 0x00005e0003039a24 */ /* 0x000fe400078e02ff */
[----:B------:R-:W-:-:S04]  /*0420*/  @!P1 IMAD.WIDE.U32 R4, R0, c[0x0][0x178], RZ ;  /* 0x00005e0000049a25 */ /* 0x000fc800078e00ff */
[----:B------:R-:W-:Y:S01]  /*0430*/  @!P1 IMAD R3, R0, c[0x0][0x17c], R3 ;  /* 0x00005f0000039a24 */ /* 0x000fe200078e0203 */
[----:B------:R-:W-:Y:S01]  /*0440*/  @!P1 MOV R16, R4 ;  /* 0x0000000400109202 */ /* 0x000fe20000000f00 */
[----:B------:R-:W-:-:S04]  /*0450*/  @P0 IMAD.WIDE.U32 R226, R19, c[0x0][0x198], RZ ;  /* 0x0000660013e20a25 */ /* 0x000fc800078e00ff */
[----:B------:R-:W-:Y:S01]  /*0460*/  @P1 IMAD R17, R219, c[0x0][0x194], R17 ;  /* 0x00006500db111a24 */ /* 0x000fe200078e0211 */
[----:B------:R-:W-:Y:S01]  /*0470*/  @!P1 IADD3 R17, R5, R3, RZ ;  /* 0x0000000305119210 */ /* 0x000fe20007ffe0ff */
[----:B------:R-:W-:Y:S01]  /*0480*/  @P0 IMAD R19, R19, c[0x0][0x19c], R227 ;  /* 0x0000670013130a24 */ /* 0x000fe200078e02e3 */
[----:B------:R-:W-:Y:S05]  /*0490*/  @P0 BRA `(.L_x_15) ;  /* 0x000000a000000947 */ /* 0x000fea0003800000 */
[----:B------:R-:W-:Y:S01]  /*04a0*/  SHF.R.S32.HI R5, RZ, 0x1f, R2 ;  /* 0x0000001fff057819 */ /* 0x000fe20000011402 */
[----:B------:R-:W-:Y:S01]  /*04b0*/  IMAD.WIDE.U32 R8, R2, c[0x0][0x198], RZ ;  /* 0x0000660002087a25 */ /* 0x000fe200078e00ff */
[----:B------:R-:W-:-:S03]  /*04c0*/  SHF.R.S32.HI R3, RZ, 0x1f, R0 ;  /* 0x0000001fff037819 */ /* 0x000fc60000011400 */
[----:B------:R-:W-:Y:S02]  /*04d0*/  IMAD R5, R5, c[0x0][0x198], RZ ;  /* 0x0000660005057a24 */ /* 0x000fe400078e02ff */
[----:B------:R-:W-:Y:S02]  /*04e0*/  IMAD R3, R3, c[0x0][0x180], RZ ;  /* 0x0000600003037a24 */ /* 0x000fe400078e02ff */
[----:B------:R-:W-:Y:S02]  /*04f0*/  IMAD R4, R2, c[0x0][0x19c], R5 ;  /* 0x0000670002047a24 */ /* 0x000fe400078e0205 */
[----:B------:R-:W-:-:S03]  /*0500*/  IMAD R3, R0, c[0x0][0x184], R3 ;  /* 0x0000610000037a24 */ /* 0x000fc600078e0203 */
[----:B------:R-:W-:-:S05]  /*0510*/  IADD3 R9, R9, R4, RZ ;  /* 0x0000000409097210 */ /* 0x000fca0007ffe0ff */
[----:B------:R-:W-:-:S05]  /*0520*/  IMAD.WIDE.U32 R226, R0, c[0x0][0x180], R8 ;  /* 0x0000600000e27a25 */ /* 0x000fca00078e0008 */
[----:B------:R-:W-:Y:S02]  /*0530*/  IADD3 R19, R227, R3, RZ ;  /* 0x00000003e3137210 */ /* 0x000fe40007ffe0ff */
.L_x_15:
[----:B------:R-:W-:Y:S01]  /*0540*/  IABS R5, c[0x0][0x1c8] ;  /* 0x0000720000057a13 */ /* 0x000fe20000000000 */
[----:B------:R-:W-:Y:S01]  /*0550*/  @P0 IMAD.IADD R7, R2, 0x1, R7 ;  /* 0x0000000102070824 */ /* 0x000fe200078e0207 */
[----:B------:R-:W-:Y:S02]  /*0560*/  SHF.R.S32.HI R13, RZ, 0x1f, R22 ;  /* 0x0000001fff0d7819 */ /* 0x000fe40000011416 */
[----:B------:R-:W1:Y:S08]  /*0570*/  I2F.RP R6, R5 ;  /* 0x0000000500067306 */ /* 0x000e700000209400 */
[----:B-1----:R-:W1:Y:S02]  /*0580*/  MUFU.RCP R8, R6 ;  /* 0x0000000600087308 */ /* 0x002e640000001000 */
[----:B-1----:R-:W-:-:S06]  /*0590*/  IADD3 R8, R8, 0xffffffe, RZ ;  /* 0x0ffffffe08087810 */ /* 0x002fcc0007ffe0ff */
[----:B------:R-:W1:Y:S02]  /*05a0*/  F2I.FTZ.U32.TRUNC.NTZ R9, R8 ;  /* 0x0000000800097305 */ /* 0x000e64000021f000 */
[----:B-1----:R-:W-:Y:S02]  /*05b0*/  IMAD.MOV R3, RZ, RZ, -R9 ;  /* 0x000000ffff037224 */ /* 0x002fe400078e0a09 */
[----:B------:R-:W-:Y:S02]  /*05c0*/  IMAD.MOV.U32 R8, RZ, RZ, RZ ;  /* 0x000000ffff087224 */ /* 0x000fe400078e00ff */
[----:B------:R-:W-:Y:S01]  /*05d0*/  IMAD R4, R3, R5, RZ ;  /* 0x0000000503047224 */ /* 0x000fe200078e02ff */
[----:B------:R-:W-:-:S03]  /*05e0*/  IABS R3, R22 ;  /* 0x0000001600037213 */ /* 0x000fc60000000000 */
[----:B------:R-:W-:-:S06]  /*05f0*/  IMAD.HI.U32 R4, R9, R4, R8 ;  /* 0x0000000409047227 */ /* 0x000fcc00078e0008 */
[----:B------:R-:W-:-:S04]  /*0600*/  IMAD.HI.U32 R242, R4, R3, RZ ;  /* 0x0000000304f27227 */ /* 0x000fc800078e00ff */
[----:B------:R-:W-:-:S04]  /*0610*/  IMAD.MOV R4, RZ, RZ, -R242 ;  /* 0x000000ffff047224 */ /* 0x000fc800078e0af2 */
[----:B------:R-:W-:Y:S01]  /*0620*/  IMAD R4, R5, R4, R3 ;  /* 0x0000000405047224 */ /* 0x000fe200078e0203 */
[----:B------:R-:W-:-:S04]  /*0630*/  LOP3.LUT R3, R22, c[0x0][0x1c8], RZ, 0x3c, !PT ;  /* 0x0000720016037a12 */ /* 0x000fc800078e3cff */
[----:B------:R-:W-:Y:S02]  /*0640*/  ISETP.GT.U32.AND P2, PT, R5, R4, PT ;  /* 0x000000040500720c */ /* 0x000fe40003f44070 */
[----:B------:R-:W-:-:S11]  /*0650*/  ISETP.GE.AND P1, PT, R3, RZ, PT ;  /* 0x000000ff0300720c */ /* 0x000fd60003f26270 */
[-C--:B------:R-:W-:Y:S02]  /*0660*/  @!P2 IADD3 R4, R4, -R5.reuse, RZ ;  /* 0x800000050404a210 */ /* 0x080fe40007ffe0ff */
[----:B------:R-:W-:Y:S02]  /*0670*/  @!P2 IADD3 R242, R242, 0x1, RZ ;  /* 0x00000001f2f2a810 */ /* 0x000fe40007ffe0ff */
[----:B------:R-:W-:Y:S01]  /*0680*/  ISETP.GE.U32.AND P3, PT, R4, R5, PT ;  /* 0x000000050400720c */ /* 0x000fe20003f66070 */
[----:B------:R-:W-:Y:S01]  /*0690*/  @P0 IMAD.WIDE.U32 R4, R7, c[0x0][0x1a0], RZ ;  /* 0x0000680007040a25 */ /* 0x000fe200078e00ff */
[----:B------:R-:W-:-:S03]  /*06a0*/  ISETP.NE.AND P2, PT, RZ, c[0x0][0x1c8], PT ;  /* 0x00007200ff007a0c */ /* 0x000fc60003f45270 */
[----:B------:R-:W-:Y:S01]  /*06b0*/  @P0 IMAD R7, R7, c[0x0][0x1a4], R5 ;  /* 0x0000690007070a24 */ /* 0x000fe200078e0205 */
[----:B------:R-:W-:-:S07]  /*06c0*/  @P0 MOV R18, R4 ;  /* 0x0000000400120202 */ /* 0x000fce0000000f00 */
[----:B------:R-:W-:-:S05]  /*06d0*/  @P3 IADD3 R242, R242, 0x1, RZ ;  /* 0x00000001f2f23810 */ /* 0x000fca0007ffe0ff */
[----:B------:R-:W-:Y:S01]  /*06e0*/  @!P1 IMAD.MOV R242, RZ, RZ, -R242 ;  /* 0x000000fffff29224 */ /* 0x000fe200078e0af2 */
[----:B------:R-:W-:Y:S01]  /*06f0*/  @!P2 LOP3.LUT R242, RZ, c[0x0][0x1c8], RZ, 0x33, !PT ;  /* 0x00007200fff2aa12 */ /* 0x000fe200078e33ff */
        /* <DEDUP_REMOVED lines=11> */
[----:B------:R-:W-:Y:S02]  /*07b0*/  MOV R18, R6 ;  /* 0x0000000600127202 */ /* 0x000fe40000000f00 */
.L_x_16:
[----:B------:R-:W-:Y:S01]  /*07c0*/  SHF.R.S32.HI R5, RZ, 0x1f, R124 ;  /* 0x0000001fff057819 */ /* 0x000fe2000001147c */
[----:B------:R-:W-:Y:S01]  /*07d0*/  IMAD.IADD R218, R125, 0x1, -R126 ;  /* 0x000000017dda7824 */ /* 0x000fe200078e0a7e */
[----:B------:R-:W-:Y:S01]  /*07e0*/  UMOV UR11, 0x6 ;  /* 0x00000006000b7882 */ /* 0x000fe20000000000 */
[----:B------:R-:W-:Y:S01]  /*07f0*/  IMAD R13, R13, c[0x0][0x1a8], RZ ;  /* 0x00006a000d0d7a24 */ /* 0x000fe200078e02ff */
[CC--:B------:R-:W-:Y:S01]  /*0800*/  LEA.HI R3, R5.reuse, R124.reuse, RZ, 0x2 ;  /* 0x0000007c05037211 */ /* 0x0c0fe200078f10ff */
[----:B------:R-:W-:Y:S01]  /*0810*/  ULDC.64 UR6, c[0x0][0x198] ;  /* 0x0000660000067ab9 */ /* 0x000fe20000000a00 */
[----:B------:R-:W-:Y:S01]  /*0820*/  LEA.HI R11, R5, R124, RZ, 0x3 ;  /* 0x0000007c050b7211 */ /* 0x000fe200078f18ff */
[----:B------:R-:W-:Y:S01]  /*0830*/  IMAD R13, R22, c[0x0][0x1ac], R13 ;  /* 0x00006b00160d7a24 */ /* 0x000fe200078e020d */
[----:B------:R-:W-:Y:S01]  /*0840*/  LOP3.LUT R15, R3, 0xfffffffc, RZ, 0xc0, !PT ;  /* 0xfffffffc030f7812 */ /* 0x000fe200078ec0ff */
[----:B------:R-:W-:Y:S01]  /*0850*/  USHF.L.U64.HI UR9, UR6, UR11, UR7 ;  /* 0x0000000b06097299 */ /* 0x000fe20008010207 */
[----:B------:R-:W-:Y:S01]  /*0860*/  SHF.R.S32.HI R240, RZ, 0x2, R3 ;  /* 0x00000002fff07819 */ /* 0x000fe20000011403 */
[----:B------:R-:W-:Y:S01]  /*0870*/  ULDC.64 UR4, c[0x0][0x1a0] ;  /* 0x0000680000047ab9 */ /* 0x000fe20000000a00 */
[----:B------:R-:W-:Y:S01]  /*0880*/  SHF.R.S32.HI R9, RZ, 0x3, R11 ;  /* 0x00000003ff097819 */ /* 0x000fe2000001140b */
[----:B------:R-:W-:Y:S01]  /*0890*/  IMAD.IADD R230, R124, 0x1, -R15 ;  /* 0x000000017ce67824 */ /* 0x000fe200078e0a0f */
[C---:B------:R-:W-:Y:S01]  /*08a0*/  IADD3 R225, R240.reuse, 0x20, RZ ;  /* 0x00000020f0e17810 */ /* 0x040fe20007ffe0ff */
[----:B------:R-:W-:Y:S01]  /*08b0*/  USHF.L.U32 UR10, UR6, 0x6, URZ ;  /* 0x00000006060a7899 */ /* 0x000fe2000800063f */
[-C--:B------:R-:W-:Y:S01]  /*08c0*/  ISETP.GE.AND P3, PT, R240, R218.reuse, PT ;  /* 0x000000daf000720c */ /* 0x080fe20003f66270 */
[----:B------:R-:W-:Y:S01]  /*08d0*/  IMAD.SHL.U32 R230, R230, 0x8, RZ ;  /* 0x00000008e6e67824 */ /* 0x000fe200078e00ff */
[----:B------:R-:W-:Y:S01]  /*08e0*/  ISETP.GE.AND P2, PT, R225, R218, PT ;  /* 0x000000dae100720c */ /* 0x000fe20003f46270 */
[----:B------:R-:W-:Y:S01]  /*08f0*/  IMAD.SHL.U32 R15, R9, 0x40, RZ ;  /* 0x00000040090f7824 */ /* 0x000fe200078e00ff */
[----:B------:R-:W-:Y:S01]  /*0900*/  SHF.R.S32.HI R241, RZ, 0x1f, R240 ;  /* 0x0000001ffff17819 */ /* 0x000fe200000114f0 */
[----:B------:R-:W-:Y:S01]  /*0910*/  USHF.L.U64.HI UR11, UR4, UR11, UR5 ;  /* 0x0000000b040b7299 */ /* 0x000fe20008010205 */
[----:B------:R-:W-:Y:S01]  /*0920*/  IADD3 R16, P0, R230, R16, RZ ;  /* 0x00000010e6107210 */ /* 0x000fe20007f1e0ff */
[----:B------:R-:W-:Y:S01]  /*0930*/  USHF.L.U32 UR12, UR4, 0x6, URZ ;  /* 0x00000006040c7899 */ /* 0x000fe2000800063f */
[----:B------:R-:W-:Y:S01]  /*0940*/  SHF.R.S32.HI R231, RZ, 0x1f, R230 ;  /* 0x0000001fffe77819 */ /* 0x000fe200000114e6 */
[----:B------:R-:W-:Y:S01]  /*0950*/  IMAD.WIDE R232, R233, 0x80, R240 ;  /* 0x00000080e9e87825 */ /* 0x000fe200078e02f0 */
[----:B------:R-:W-:Y:S01]  /*0960*/  LEA.HI R3, R3, R240, RZ, 0x1 ;  /* 0x000000f003037211 */ /* 0x000fe200078f08ff */
[----:B------:R-:W-:Y:S01]  /*0970*/  UMOV UR8, 0x5 ;  /* 0x0000000500087882 */ /* 0x000fe20000000000 */
[----:B------:R-:W-:Y:S01]  /*0980*/  LOP3.LUT R15, R15, 0xc0, RZ, 0xc0, !PT ;  /* 0x000000c00f0f7812 */ /* 0x000fe200078ec0ff */
[----:B------:R-:W-:Y:S01]  /*0990*/  IMAD.X R17, R231, 0x1, R17, P0 ;  /* 0x00000001e7117824 */ /* 0x000fe200000e0611 */
[----:B------:R-:W-:Y:S01]  /*09a0*/  LOP3.LUT R3, R3, 0x7fffffe, RZ, 0xc0, !PT ;  /* 0x07fffffe03037812 */ /* 0x000fe200078ec0ff */
[----:B------:R-:W-:Y:S01]  /*09b0*/  USHF.L.U64.HI UR7, UR6, UR8, UR7 ;  /* 0x0000000806077299 */ /* 0x000fe20008010207 */
[----:B------:R-:W-:Y:S01]  /*09c0*/  LEA.HI R128, R5, R124, RZ, 0x5 ;  /* 0x0000007c05807211 */ /* 0x000fe200078f28ff */
[----:B------:R-:W-:Y:S01]  /*09d0*/  IMAD.WIDE.U32 R22, R22, c[0x0][0x1a8], R16 ;  /* 0x00006a0016167a25 */ /* 0x000fe200078e0010 */
[----:B------:R-:W-:Y:S01]  /*09e0*/  @!P2 IADD3 R4, P0, R232, 0x20, RZ ;  /* 0x00000020e804a810 */ /* 0x000fe20007f1e0ff */
[----:B------:R-:W-:Y:S01]  /*09f0*/  USHF.L.U32 UR6, UR6, 0x5, URZ ;  /* 0x0000000506067899 */ /* 0x000fe2000800063f */
[----:B------:R-:W-:Y:S01]  /*0a00*/  LOP3.LUT R0, R15, 0x18, R230, 0xf8, !PT ;  /* 0x000000180f007812 */ /* 0x000fe200078ef8e6 */
[C---:B------:R-:W-:Y:S01]  /*0a10*/  IMAD.IADD R220, R240.reuse, 0x1, -R3 ;  /* 0x00000001f0dc7824 */ /* 0x040fe200078e0a03 */
[----:B------:R-:W-:Y:S01]  /*0a20*/  SHF.R.U32.HI R15, RZ, 0x3, R15 ;  /* 0x00000003ff0f7819 */ /* 0x000fe2000001160f */
[----:B------:R-:W-:Y:S01]  /*0a30*/  @!P3 IMAD R3, R233, c[0x0][0x190], RZ ;  /* 0x00006400e903ba24 */ /* 0x000fe200078e02ff */
[----:B------:R-:W-:Y:S01]  /*0a40*/  SHF.R.S32.HI R127, RZ, 0x5, R128 ;  /* 0x00000005ff7f7819 */ /* 0x000fe20000011480 */
[----:B------:R-:W-:Y:S01]  /*0a50*/  IMAD.IADD R23, R23, 0x1, R13 ;  /* 0x0000000117177824 */ /* 0x000fe200078e020d */
[----:B------:R-:W-:Y:S01]  /*0a60*/  IADD3 R223, R240, 0x40, RZ ;  /* 0x00000040f0df7810 */ /* 0x000fe20007ffe0ff */
[----:B------:R-:W-:Y:S01]  /*0a70*/  @!P3 IMAD R3, R232, c[0x0][0x194], R3 ;  /* 0x00006500e803ba24 */ /* 0x000fe200078e0203 */
[----:B------:R-:W-:Y:S01]  /*0a80*/  LOP3.LUT R15, R0, R15, RZ, 0x3c, !PT ;  /* 0x0000000f000f7212 */ /* 0x000fe200078e3cff */
[----:B------:R-:W-:Y:S01]  /*0a90*/  @!P2 IMAD.X R13, RZ, RZ, R233, P0 ;  /* 0x000000ffff0da224 */ /* 0x000fe200000e06e9 */
[----:B------:R-:W-:Y:S01]  /*0aa0*/  ISETP.GE.AND P1, PT, R223, R218, PT ;  /* 0x000000dadf00720c */ /* 0x000fe20003f26270 */
[----:B------:R-:W-:Y:S01]  /*0ab0*/  @!P3 IMAD.WIDE.U32 R20, R232, c[0x0][0x190], R22 ;  /* 0x00006400e814ba25 */ /* 0x000fe200078e0016 */
[----:B------:R-:W-:Y:S01]  /*0ac0*/  IADD3 R221, R240, 0x60, RZ ;  /* 0x00000060f0dd7810 */ /* 0x000fe20007ffe0ff */
[----:B------:R-:W-:Y:S01]  /*0ad0*/  USHF.L.U64.HI UR5, UR4, UR8, UR5 ;  /* 0x0000000804057299 */ /* 0x000fe20008010205 */
[----:B------:R-:W-:Y:S01]  /*0ae0*/  IADD3 R121, R224, -0x1, RZ ;  /* 0xffffffffe0797810 */ /* 0x000fe20007ffe0ff */
[----:B------:R-:W-:Y:S01]  /*0af0*/  IMAD R220, R127, 0x8, R220 ;  /* 0x000000087fdc7824 */ /* 0x000fe200078e02dc */
[----:B------:R-:W-:Y:S01]  /*0b00*/  @!P3 LEA R14, P0, R20, c[0x0][0x160], 0x1 ;  /* 0x00005800140eba11 */ /* 0x000fe200078008ff */
[----:B------:R-:W-:Y:S01]  /*0b10*/  @!P2 IMAD R13, R13, c[0x0][0x190], RZ ;  /* 0x000064000d0daa24 */ /* 0x000fe200078e02ff */
[----:B------:R-:W-:Y:S01]  /*0b20*/  SHF.R.S32.HI R2, RZ, 0x1f, R121 ;  /* 0x0000001fff027819 */ /* 0x000fe20000011479 */
[----:B------:R-:W-:Y:S01]  /*0b30*/  @!P3 IMAD.IADD R3, R21, 0x1, R3 ;  /* 0x000000011503b824 */ /* 0x000fe200078e0203 */
[----:B------:R-:W-:Y:S01]  /*0b40*/  LEA.HI R5, R5, R124, RZ, 0x4 ;  /* 0x0000007c05057211 */ /* 0x000fe200078f20ff */
[----:B------:R-:W-:Y:S01]  /*0b50*/  IMAD.U32 R220, R220, 0x20, R15 ;  /* 0x00000020dcdc7824 */ /* 0x000fe200078e000f */
[----:B------:R-:W-:Y:S01]  /*0b60*/  SHF.R.S32.HI R249, RZ, 0x1f, R242 ;  /* 0x0000001ffff97819 */ /* 0x000fe200000114f2 */
[----:B------:R-:W-:Y:S01]  /*0b70*/  @!P2 IMAD R0, R4, c[0x0][0x194], R13 ;  /* 0x000065000400aa24 */ /* 0x000fe200078e020d */
[----:B------:R-:W-:Y:S01]  /*0b80*/  @!P3 LEA.HI.X R15, R20, c[0x0][0x164], R3, 0x1, P0 ;  /* 0x00005900140fba11 */ /* 0x000fe200000f0c03 */
[----:B------:R-:W-:Y:S01]  /*0b90*/  @!P2 IMAD.MOV.U32 R12, RZ, RZ, R22 ;  /* 0x000000ffff0ca224 */ /* 0x000fe200078e0016 */
[----:B------:R-:W-:Y:S01]  /*0ba0*/  ISETP.GE.AND P0, PT, R221, R218, PT ;  /* 0x000000dadd00720c */ /* 0x000fe20003f06270 */
[----:B------:R-:W-:Y:S01]  /*0bb0*/  @!P2 IMAD.MOV.U32 R13, RZ, RZ, R23 ;  /* 0x000000ffff0da224 */ /* 0x000fe200078e0017 */
[----:B------:R-:W-:Y:S01]  /*0bc0*/  @!P1 IADD3 R20, P5, R232, 0x40, RZ ;  /* 0x00000040e8149810 */ /* 0x000fe20007fbe0ff */
[----:B------:R-:W-:Y:S01]  /*0bd0*/  IMAD.SHL.U32 R220, R220, 0x2, RZ ;  /* 0x00000002dcdc7824 */ /* 0x000fe200078e00ff */
[----:B------:R-:W-:Y:S01]  /*0be0*/  LOP3.LUT R3, R5, 0xfffffff0, RZ, 0xc0, !PT ;  /* 0xfffffff005037812 */ /* 0x000fe200078ec0ff */
[----:B------:R-:W-:Y:S01]  /*0bf0*/  @!P2 IMAD.WIDE.U32 R12, R4, c[0x0][0x190], R12 ;  /* 0x00006400040caa25 */ /* 0x000fe200078e000c */
[----:B------:R-:W-:Y:S01]  /*0c00*/  SHF.R.S32.HI R4, RZ, 0x4, R5 ;  /* 0x00000004ff047819 */ /* 0x000fe20000011405 */
[----:B------:R-:W-:Y:S01]  /*0c10*/  USHF.L.U32 UR4, UR4, 0x5, URZ ;  /* 0x0000000504047899 */ /* 0x000fe2000800063f */
[----:B------:R-:W-:Y:S01]  /*0c20*/  @!PT LDS RZ, [RZ] ;  /* 0x00000000fffff984 */ /* 0x000fe20000000800 */
[----:B------:R-:W-:Y:S01]  /*0c30*/  @!PT LDS RZ, [RZ] ;  /* 0x00000000fffff984 */ /* 0x000fe20000000800 */
[----:B------:R-:W-:Y:S01]  /*0c40*/  @!PT LDS RZ, [RZ] ;  /* 0x00000000fffff984 */ /* 0x000fe20000000800 */
[----:B------:R1:W-:Y:S01]  /*0c50*/  @!P3 LDGSTS.E.BYPASS.LTC128B.128 [R220], [R14.64] ;  /* 0x000000000edcbfae */ /* 0x0003e2000b901d4e */
[----:B------:R-:W-:Y:S01]  /*0c60*/  IMAD R25, R121, UR9, RZ ;  /* 0x0000000979197c24 */ /* 0x000fe2000f8e02ff */
[----:B------:R-:W-:Y:S01]  /*0c70*/  @!P2 LEA R24, P4, R12, c[0x0][0x160], 0x1 ;  /* 0x000058000c18aa11 */ /* 0x000fe200078808ff */
[----:B------:R-:W-:Y:S01]  /*0c80*/  @!P2 IMAD.IADD R0, R13, 0x1, R0 ;  /* 0x000000010d00a824 */ /* 0x000fe200078e0200 */
[----:B------:R1:W-:Y:S01]  /*0c90*/  @!P3 LDGSTS.E.BYPASS.LTC128B.128 [R220+0x2000], [R14.64+0x40] ;  /* 0x020000400edcbfae */ /* 0x0003e2000b901d4e */
[----:B------:R-:W-:Y:S01]  /*0ca0*/  IMAD R6, R2, UR10, R25 ;  /* 0x0000000a02067c24 */ /* 0x000fe2000f8e0219 */
[----:B------:R-:W-:Y:S01]  /*0cb0*/  LEA.HI R5, R5, R4, RZ, 0x1 ;  /* 0x0000000405057211 */ /* 0x000fe200078f08ff */
[----:B------:R-:W-:Y:S01]  /*0cc0*/  IMAD R17, R121, UR11, RZ ;  /* 0x0000000b79117c24 */ /* 0x000fe2000f8e02ff */
[----:B------:R-:W-:Y:S01]  /*0cd0*/  @!P2 LEA.HI.X R25, R12, c[0x0][0x164], R0, 0x1, P4 ;  /* 0x000059000c19aa11 */ /* 0x000fe200020f0c00 */
[----:B------:R1:W-:Y:S01]  /*0ce0*/  @!P3 LDGSTS.E.BYPASS.LTC128B.128 [R220+0x4000], [R14.64+0x80] ;  /* 0x040000800edcbfae */ /* 0x0003e2000b901d4e */
[----:B------:R-:W-:Y:S01]  /*0cf0*/  @!P0 IADD3 R12, P3, R232, 0x60, RZ ;  /* 0x00000060e80c8810 */ /* 0x000fe20007f7e0ff */
[----:B------:R-:W-:Y:S01]  /*0d00*/  @!P1 IMAD.X R13, RZ, RZ, R233, P5 ;  /* 0x000000ffff0d9224 */ /* 0x000fe200028e06e9 */
[----:B------:R-:W-:Y:S01]  /*0d10*/  LOP3.LUT R5, R5, 0xfffffffe, RZ, 0xc0, !PT ;  /* 0xfffffffe05057812 */ /* 0x000fe200078ec0ff */
[----:B------:R-:W-:Y:S01]  /*0d20*/  IMAD R2, R2, UR12, R17 ;  /* 0x0000000c02027c24 */ /* 0x000fe2000f8e0211 */
[----:B------:R2:W-:Y:S01]  /*0d30*/  @!P2 LDGSTS.E.BYPASS.LTC128B.128 [R220+0x800], [R24.64] ;  /* 0x0080000018dcafae */ /* 0x0005e2000b901d4e */
[----:B------:R-:W-:Y:S01]  /*0d40*/  @!P1 IMAD R13, R13, c[0x0][0x190], RZ ;  /* 0x000064000d0d9a24 */ /* 0x000fe200078e02ff */
[----:B------:R-:W-:Y:S01]  /*0d50*/  LOP3.LUT R11, R11, 0xfffffff8, RZ, 0xc0, !PT ;  /* 0xfffffff80b0b7812 */ /* 0x000fe200078ec0ff */
[----:B------:R-:W-:Y:S01]  /*0d60*/  @!P0 IMAD.X R17, RZ, RZ, R233, P3 ;  /* 0x000000ffff118224 */ /* 0x000fe200018e06e9 */
[----:B------:R2:W-:Y:S01]  /*0d70*/  @!P2 LDGSTS.E.BYPASS.LTC128B.128 [R220+0x2800], [R24.64+0x40] ;  /* 0x0280004018dcafae */ /* 0x0005e2000b901d4e */
[----:B------:R-:W-:-:S02]  /*0d80*/  IMAD R0, R121, -0x40, R120 ;  /* 0xffffffc079007824 */ /* 0x000fc400078e0278 */
[----:B------:R-:W-:Y:S01]  /*0d90*/  @!P1 IMAD R13, R20, c[0x0][0x194], R13 ;  /* 0x00006500140d9a24 */ /* 0x000fe200078e020d */
[----:B------:R2:W-:Y:S01]  /*0da0*/  @!P2 LDGSTS.E.BYPASS.LTC128B.128 [R220+0x4800], [R24.64+0x80] ;  /* 0x0480008018dcafae */ /* 0x0005e2000b901d4e */
[----:B------:R-:W-:Y:S01]  /*0db0*/  @!P0 IMAD R17, R17, c[0x0][0x190], RZ ;  /* 0x0000640011118a24 */ /* 0x000fe200078e02ff */
[-C--:B------:R-:W-:Y:S01]  /*0dc0*/  ISETP.GE.AND P6, PT, R240, R0.reuse, PT ;  /* 0x00000000f000720c */ /* 0x080fe20003fc6270 */
[----:B------:R-:W-:Y:S01]  /*0dd0*/  IMAD.IADD R10, R124, 0x1, -R3 ;  /* 0x000000017c0a7824 */ /* 0x000fe200078e0a03 */
[-C--:B------:R-:W-:Y:S01]  /*0de0*/  ISETP.GE.AND P4, PT, R240, R0.reuse, PT ;  /* 0x00000000f000720c */ /* 0x080fe20003f86270 */
[----:B------:R-:W-:Y:S01]  /*0df0*/  IMAD.IADD R5, R4, 0x1, -R5 ;  /* 0x0000000104057824 */ /* 0x000fe200078e0a05 */
[-C--:B------:R-:W-:Y:S01]  /*0e00*/  ISETP.GE.AND P5, PT, R225, R0.reuse, PT ;  /* 0x00000000e100720c */ /* 0x080fe20003fa6270 */
[----:B------:R-:W-:Y:S01]  /*0e10*/  IMAD R229, R249, c[0x0][0x1b0], RZ ;  /* 0x00006c00f9e57a24 */ /* 0x000fe200078e02ff */
[----:B------:R-:W-:Y:S01]  /*0e20*/  ISETP.GE.AND P3, PT, R225, R0, PT ;  /* 0x00000000e100720c */ /* 0x000fe20003f66270 */
[----:B------:R-:W-:Y:S01]  /*0e30*/  @!P0 IMAD R0, R12, c[0x0][0x194], R17 ;  /* 0x000065000c008a24 */ /* 0x000fe200078e0211 */
[----:B------:R-:W-:Y:S01]  /*0e40*/  LEA.HI R3, R10, R10, RZ, 0x1 ;  /* 0x0000000a0a037211 */ /* 0x000fe200078f08ff */
[----:B------:R-:W-:-:S02]  /*0e50*/  IMAD R229, R242, c[0x0][0x1b4], R229 ;  /* 0x00006d00f2e57a24 */ /* 0x000fc400078e02e5 */
[----:B------:R-:W-:Y:S01]  /*0e60*/  IMAD.IADD R11, R124, 0x1, -R11 ;  /* 0x000000017c0b7824 */ /* 0x000fe200078e0a0b */
[----:B------:R-:W-:Y:S01]  /*0e70*/  LOP3.LUT R123, R3, 0x7fffffe, RZ, 0xc0, !PT ;  /* 0x07fffffe037b7812 */ /* 0x000fe200078ec0ff */
[----:B-1----:R-:W-:Y:S02]  /*0e80*/  @!P1 IMAD.MOV.U32 R14, RZ, RZ, R22 ;  /* 0x000000ffff0e9224 */ /* 0x002fe400078e0016 */
[----:B------:R-:W-:Y:S02]  /*0e90*/  @!P1 IMAD.MOV.U32 R15, RZ, RZ, R23 ;  /* 0x000000ffff0f9224 */ /* 0x000fe400078e0017 */
[----:B------:R-:W-:Y:S02]  /*0ea0*/  IMAD.IADD R123, R10, 0x1, -R123 ;  /* 0x000000010a7b7824 */ /* 0x000fe400078e0a7b */
[----:B------:R-:W-:Y:S01]  /*0eb0*/  @!P1 IMAD.WIDE.U32 R20, R20, c[0x0][0x190], R14 ;  /* 0x0000640014149a25 */ /* 0x000fe200078e000e */
[----:B------:R-:W-:-:S03]  /*0ec0*/  SHF.R.S32.HI R15, RZ, 0x1f, R10 ;  /* 0x0000001fff0f7819 */ /* 0x000fc6000001140a */
[----:B------:R-:W-:Y:S01]  /*0ed0*/  @!P1 IMAD.IADD R8, R21, 0x1, R13 ;  /* 0x0000000115089824 */ /* 0x000fe200078e020d */
[----:B------:R-:W-:Y:S01]  /*0ee0*/  @!P1 LEA R16, P2, R20, c[0x0][0x160], 0x1 ;  /* 0x0000580014109a11 */ /* 0x000fe200078408ff */
[----:B------:R-:W-:Y:S01]  /*0ef0*/  @!P0 IMAD.WIDE.U32 R12, R12, c[0x0][0x190], R22 ;  /* 0x000064000c0c8a25 */ /* 0x000fe200078e0016 */
[----:B------:R-:W-:Y:S02]  /*0f00*/  LEA.HI R4, R15, R10, RZ, 0x3 ;  /* 0x0000000a0f047211 */ /* 0x000fe400078f18ff */
[----:B------:R-:W-:Y:S01]  /*0f10*/  @!P1 LEA.HI.X R17, R20, c[0x0][0x164], R8, 0x1, P2 ;  /* 0x0000590014119a11 */ /* 0x000fe200010f0c08 */
[----:B------:R-:W-:Y:S01]  /*0f20*/  @!P0 IMAD.IADD R0, R13, 0x1, R0 ;  /* 0x000000010d008824 */ /* 0x000fe200078e0200 */
[----:B------:R-:W-:Y:S01]  /*0f30*/  @!P0 LEA R14, P2, R12, c[0x0][0x160], 0x1 ;  /* 0x000058000c0e8a11 */ /* 0x000fe200078408ff */
[----:B------:R-:W-:Y:S01]  /*0f40*/  IMAD R13, R241, c[0x0][0x198], RZ ;  /* 0x00006600f10d7a24 */ /* 0x000fe200078e02ff */
[----:B------:R-:W-:Y:S01]  /*0f50*/  LEA.HI R10, R11, R11, RZ, 0x1 ;  /* 0x0000000b0b0a7211 */ /* 0x000fe200078f08ff */
[----:B------:R-:W-:Y:S01]  /*0f60*/  IMAD.WIDE.U32 R22, R240, c[0x0][0x198], R230 ;  /* 0x00006600f0167a25 */ /* 0x000fe200078e00e6 */
[----:B------:R-:W-:Y:S01]  /*0f70*/  @!P0 LEA.HI.X R15, R12, c[0x0][0x164], R0, 0x1, P2 ;  /* 0x000059000c0f8a11 */ /* 0x000fe200010f0c00 */
[----:B------:R1:W-:Y:S01]  /*0f80*/  @!P1 LDGSTS.E.BYPASS.LTC128B.128 [R220+0x1000], [R16.64] ;  /* 0x0100000010dc9fae */ /* 0x0003e2000b901d4e */
[----:B------:R-:W-:Y:S01]  /*0f90*/  SHF.R.S32.HI R12, RZ, 0x1, R3 ;  /* 0x00000001ff0c7819 */ /* 0x000fe20000011403 */
[----:B------:R-:W-:Y:S01]  /*0fa0*/  IMAD R0, R240, c[0x0][0x19c], R13 ;  /* 0x00006700f0007a24 */ /* 0x000fe200078e020d */
[----:B------:R-:W-:Y:S01]  /*0fb0*/  IADD3 R226, P2, R226, R22, RZ ;  /* 0x00000016e2e27210 */ /* 0x000fe20007f5e0ff */
[----:B------:R-:W-:Y:S01]  /*0fc0*/  IMAD R13, R241, c[0x0][0x1a0], RZ ;  /* 0x00006800f10d7a24 */ /* 0x000fe200078e02ff */
[----:B------:R-:W-:Y:S01]  /*0fd0*/  SHF.R.S32.HI R3, RZ, 0x1f, R3 ;  /* 0x0000001fff037819 */ /* 0x000fe20000011403 */
[----:B------:R-:W-:Y:S01]  /*0fe0*/  IMAD.WIDE.U32 R20, R240, c[0x0][0x1a0], R230 ;  /* 0x00006800f0147a25 */ /* 0x000fe200078e00e6 */
[----:B------:R-:W-:Y:S01]  /*0ff0*/  IADD3.X R227, R19, R23, R0, P2, !PT ;  /* 0x0000001713e37210 */ /* 0x000fe200017fe400 */
[----:B------:R1:W-:Y:S01]  /*1000*/  @!P1 LDGSTS.E.BYPASS.LTC128B.128 [R220+0x3000], [R16.64+0x40] ;  /* 0x0300004010dc9fae */ /* 0x0003e2000b901d4e */
[----:B------:R-:W-:Y:S01]  /*1010*/  LOP3.LUT R8, R10, 0x7fffffe, RZ, 0xc0, !PT ;  /* 0x07fffffe0a087812 */ /* 0x000fe200078ec0ff */
[----:B------:R-:W-:Y:S01]  /*1020*/  IMAD R0, R240, c[0x0][0x1a4], R13 ;  /* 0x00006900f0007a24 */ /* 0x000fe200078e020d */
[----:B------:R-:W-:Y:S01]  /*1030*/  IADD3 R18, P2, R18, R20, RZ ;  /* 0x0000001412127210 */ /* 0x000fe20007f5e0ff */
[----:B------:R-:W-:Y:S01]  /*1040*/  IMAD.WIDE.U32 R226, R242, c[0x0][0x1b0], R226 ;  /* 0x00006c00f2e27a25 */ /* 0x000fe200078e00e2 */
[----:B------:R-:W-:Y:S01]  /*1050*/  LEA.HI R3, R3, R12, RZ, 0x2 ;  /* 0x0000000c03037211 */ /* 0x000fe200078f10ff */
[----:B------:R1:W-:Y:S01]  /*1060*/  @!P1 LDGSTS.E.BYPASS.LTC128B.128 [R220+0x5000], [R16.64+0x80] ;  /* 0x0500008010dc9fae */ /* 0x0003e2000b901d4e */
[----:B------:R-:W-:Y:S01]  /*1070*/  IADD3.X R19, R7, R21, R0, P2, !PT ;  /* 0x0000001507137210 */ /* 0x000fe200017fe400 */
[----:B------:R-:W-:Y:S01]  /*1080*/  IMAD.IADD R229, R227, 0x1, R229 ;  /* 0x00000001e3e57824 */ /* 0x000fe200078e02e5 */
[----:B------:R-:W-:Y:S01]  /*1090*/  SHF.R.S32.HI R0, RZ, 0x1, R10 ;  /* 0x00000001ff007819 */ /* 0x000fe2000001140a */
[----:B------:R-:W-:Y:S01]  /*10a0*/  IMAD.MOV.U32 R228, RZ, RZ, R226 ;  /* 0x000000ffffe47224 */ /* 0x000fe200078e00e2 */
[----:B------:R-:W-:Y:S01]  /*10b0*/  LOP3.LUT R3, R3, 0xfffffffc, RZ, 0xc0, !PT ;  /* 0xfffffffc03037812 */ /* 0x000fe200078ec0ff */
[----:B------:R-:W-:Y:S01]  /*10c0*/  IMAD.IADD R8, R11, 0x1, -R8 ;  /* 0x000000010b087824 */ /* 0x000fe200078e0a08 */
[----:B------:R3:W-:Y:S01]  /*10d0*/  @!P0 LDGSTS.E.BYPASS.LTC128B.128 [R220+0x1800], [R14.64] ;  /* 0x018000000edc8fae */ /* 0x0007e2000b901d4e */
[----:B------:R-:W-:-:S03]  /*10e0*/  IMAD.WIDE.U32 R20, R121, UR10, R228 ;  /* 0x0000000a79147c25 */ /* 0x000fc6000f8e00e4 */
[----:B------:R3:W-:Y:S01]  /*10f0*/  @!P0 LDGSTS.E.BYPASS.LTC128B.128 [R220+0x3800], [R14.64+0x40] ;  /* 0x038000400edc8fae */ /* 0x0007e2000b901d4e */
[----:B------:R-:W-:Y:S01]  /*1100*/  IMAD.IADD R6, R21, 0x1, R6 ;  /* 0x0000000115067824 */ /* 0x000fe200078e0206 */
[----:B------:R-:W-:Y:S01]  /*1110*/  @!P6 LEA R10, P2, R20, c[0x0][0x168], 0x1 ;  /* 0x00005a00140aea11 */ /* 0x000fe200078408ff */
[----:B------:R-:W-:Y:S01]  /*1120*/  IMAD.IADD R3, R12, 0x1, -R3 ;  /* 0x000000010c037824 */ /* 0x000fe200078e0a03 */
[----:B------:R3:W-:Y:S01]  /*1130*/  @!P0 LDGSTS.E.BYPASS.LTC128B.128 [R220+0x5800], [R14.64+0x80] ;  /* 0x058000800edc8fae */ /* 0x0007e2000b901d4e */
[----:B------:R-:W-:Y:S01]  /*1140*/  IMAD.SHL.U32 R216, R0, 0x40, RZ ;  /* 0x0000004000d87824 */ /* 0x000fe200078e00ff */
[C---:B------:R-:W-:Y:S01]  /*1150*/  @!P6 LEA.HI.X R11, R20.reuse, c[0x0][0x16c], R6, 0x1, P2 ;  /* 0x00005b00140bea11 */ /* 0x040fe200010f0c06 */
[----:B------:R-:W-:Y:S01]  /*1160*/  IMAD.SHL.U32 R9, R9, 0x8, RZ ;  /* 0x0000000809097824 */ /* 0x000fe200078e00ff */
[----:B------:R-:W-:Y:S01]  /*1170*/  @!P5 IADD3 R7, P2, R20, UR6, RZ ;  /* 0x000000061407dc10 */ /* 0x000fe2000ff5e0ff */
[----:B------:R-:W-:Y:S01]  /*1180*/  IMAD R249, R249, c[0x0][0x1b8], RZ ;  /* 0x00006e00f9f97a24 */ /* 0x000fe200078e02ff */
[----:B------:R-:W-:Y:S01]  /*1190*/  LOP3.LUT R216, R216, 0xc0, RZ, 0xc0, !PT ;  /* 0x000000c0d8d87812 */ /* 0x000fe200078ec0ff */
[----:B------:R4:W-:Y:S01]  /*11a0*/  @!P6 LDGSTS.E.BYPASS.LTC128B.128 [R220+0x6000], [R10.64] ;  /* 0x060000000adcefae */ /* 0x0009e2000b901d4e */
[----:B------:R-:W-:Y:S01]  /*11b0*/  @!P5 IADD3.X R6, R6, UR7, RZ, P2, !PT ;  /* 0x000000070606dc10 */ /* 0x000fe200097fe4ff */
[----:B------:R-:W-:Y:S01]  /*11c0*/  IMAD R249, R242, c[0x0][0x1bc], R249 ;  /* 0x00006f00f2f97a24 */ /* 0x000fe200078e02f9 */
[C---:B------:R-:W-:Y:S01]  /*11d0*/  @!P5 LEA R12, P2, R7.reuse, c[0x0][0x168], 0x1 ;  /* 0x00005a00070cda11 */ /* 0x040fe200078408ff */
[----:B------:R4:W-:Y:S01]  /*11e0*/  @!P6 LDGSTS.E.BYPASS.LTC128B.128 [R220+0x7000], [R10.64+0x40] ;  /* 0x070000400adcefae */ /* 0x0009e2000b901d4e */
[----:B------:R-:W-:Y:S01]  /*11f0*/  LOP3.LUT R9, R216, 0x8, R9, 0xf8, !PT ;  /* 0x00000008d8097812 */ /* 0x000fe200078ef809 */
[----:B------:R-:W-:Y:S01]  /*1200*/  IMAD.WIDE.U32 R242, R242, c[0x0][0x1b8], R18 ;  /* 0x00006e00f2f27a25 */ /* 0x000fe200078e0012 */
[----:B------:R-:W-:Y:S01]  /*1210*/  @!P5 LEA.HI.X R13, R7, c[0x0][0x16c], R6, 0x1, P2 ;  /* 0x00005b00070dda11 */ /* 0x000fe200010f0c06 */
[----:B------:R4:W-:Y:S01]  /*1220*/  @!P6 LDGSTS.E.BYPASS.LTC128B.128 [R220+0x8000], [R10.64+0x80] ;  /* 0x080000800adcefae */ /* 0x0009e2000b901d4e */
[----:B------:R-:W-:Y:S01]  /*1230*/  SHF.R.U32.HI R216, RZ, 0x3, R216 ;  /* 0x00000003ffd87819 */ /* 0x000fe200000116d8 */
[----:B------:R-:W-:-:S02]  /*1240*/  IMAD.SHL.U32 R6, R3, 0x40, RZ ;  /* 0x0000004003067824 */ /* 0x000fc400078e00ff */
[----:B------:R3:W-:Y:S01]  /*1250*/  @!P5 LDGSTS.E.BYPASS.LTC128B.128 [R220+0x6800], [R12.64] ;  /* 0x068000000cdcdfae */ /* 0x0007e2000b901d4e */
[----:B------:R-:W-:Y:S01]  /*1260*/  LOP3.LUT R216, R9, R216, RZ, 0x3c, !PT ;  /* 0x000000d809d87212 */ /* 0x000fe200078e3cff */
[----:B------:R-:W-:Y:S01]  /*1270*/  IMAD.SHL.U32 R9, R5, 0x8, RZ ;  /* 0x0000000805097824 */ /* 0x000fe200078e00ff */
[----:B------:R-:W-:Y:S01]  /*1280*/  LOP3.LUT R6, R6, 0xc0, RZ, 0xc0, !PT ;  /* 0x000000c006067812 */ /* 0x000fe200078ec0ff */
[----:B------:R3:W-:Y:S01]  /*1290*/  @!P5 LDGSTS.E.BYPASS.LTC128B.128 [R220+0x7800], [R12.64+0x40] ;  /* 0x078000400cdcdfae */ /* 0x0007e2000b901d4e */
[----:B------:R-:W-:Y:S02]  /*12a0*/  IMAD.IADD R249, R243, 0x1, R249 ;  /* 0x00000001f3f97824 */ /* 0x000fe400078e02f9 */
[----:B------:R-:W-:Y:S01]  /*12b0*/  IMAD.SHL.U32 R4, R4, 0x20, RZ ;  /* 0x0000002004047824 */ /* 0x000fe200078e00ff */
[----:B------:R3:W-:Y:S01]  /*12c0*/  @!P5 LDGSTS.E.BYPASS.LTC128B.128 [R220+0x8800], [R12.64+0x80] ;  /* 0x088000800cdcdfae */ /* 0x0007e2000b901d4e */
[----:B------:R-:W-:Y:S01]  /*12d0*/  IMAD.MOV.U32 R248, RZ, RZ, R242 ;  /* 0x000000fffff87224 */ /* 0x000fe200078e00f2 */
[----:B------:R-:W-:Y:S01]  /*12e0*/  LOP3.LUT R9, R6, 0x8, R9, 0xf8, !PT ;  /* 0x0000000806097812 */ /* 0x000fe200078ef809 */
[----:B------:R-:W-:Y:S01]  /*12f0*/  IMAD R7, R5, 0x8, R8 ;  /* 0x0000000805077824 */ /* 0x000fe200078e0208 */
[----:B------:R-:W0:Y:S01]  /*1300*/  LDGDEPBAR ;  /* 0x00000000000079af */ /* 0x000e220000000000 */
[----:B------:R-:W-:Y:S01]  /*1310*/  LOP3.LUT R122, R4, 0xffffff00, RZ, 0xc0, !PT ;  /* 0xffffff00047a7812 */ /* 0x000fe200078ec0ff */
[----:B------:R-:W-:Y:S01]  /*1320*/  IMAD.SHL.U32 R252, R124, 0x2, RZ ;  /* 0x000000027cfc7824 */ /* 0x000fe200078e00ff */
[----:B------:R-:W-:Y:S01]  /*1330*/  SHF.R.U32.HI R6, RZ, 0x3, R6 ;  /* 0x00000003ff067819 */ /* 0x000fe20000011606 */
[----:B------:R-:W-:-:S03]  /*1340*/  IMAD.U32 R216, R7, 0x20, R216 ;  /* 0x0000002007d87824 */ /* 0x000fc600078e00d8 */
[----:B------:R-:W-:Y:S01]  /*1350*/  LOP3.LUT R252, R252, 0x6, RZ, 0xc0, !PT ;  /* 0x00000006fcfc7812 */ /* 0x000fe200078ec0ff */
[----:B------:R-:W-:Y:S02]  /*1360*/  IMAD.SHL.U32 R216, R216, 0x2, RZ ;  /* 0x00000002d8d87824 */ /* 0x000fe400078e00ff */
[----:B----4-:R-:W-:-:S04]  /*1370*/  IMAD.WIDE.U32 R10, R121, UR12, R248 ;  /* 0x0000000c790a7c25 */ /* 0x010fc8000f8e00f8 */
[----:B------:R-:W-:Y:S01]  /*1380*/  IMAD.IADD R4, R11, 0x1, R2 ;  /* 0x000000010b047824 */ /* 0x000fe200078e0202 */
[C---:B------:R-:W-:Y:S02]  /*1390*/  @!P4 LEA R8, P1, R10.reuse, c[0x0][0x170], 0x1 ;  /* 0x00005c000a08ca11 */ /* 0x040fe400078208ff */
[----:B------:R-:W-:Y:S01]  /*13a0*/  LOP3.LUT R2, R9, R6, RZ, 0x3c, !PT ;  /* 0x0000000609027212 */ /* 0x000fe200078e3cff */
[----:B------:R-:W-:Y:S01]  /*13b0*/  IMAD R6, R127, 0x200, R122 ;  /* 0x000002007f067824 */ /* 0x000fe200078e027a */
[C---:B------:R-:W-:Y:S02]  /*13c0*/  @!P3 IADD3 R5, P0, R10.reuse, UR4, RZ ;  /* 0x000000040a05bc10 */ /* 0x040fe4000ff1e0ff */
[----:B------:R-:W-:Y:S01]  /*13d0*/  @!P4 LEA.HI.X R9, R10, c[0x0][0x174], R4, 0x1, P1 ;  /* 0x00005d000a09ca11 */ /* 0x000fe200008f0c04 */
[----:B------:R-:W-:Y:S01]  /*13e0*/  IMAD R217, R123, 0x20, R6 ;  /* 0x000000207bd97824 */ /* 0x000fe200078e0206 */
[----:B------:R-:W-:-:S04]  /*13f0*/  DEPBAR.LE SB0, 0x0 ;  /* 0x000080000000791a */ /* 0x000fc80000000000 */
[----:B------:R-:W-:Y:S01]  /*1400*/  BAR.SYNC.DEFER_BLOCKING 0x0 ;  /* 0x0000000000007b1d */ /* 0x000fe20000010000 */
[----:B------:R-:W-:Y:S01]  /*1410*/  @!P3 IADD3.X R4, R4, UR5, RZ, P0, !PT ;  /* 0x000000050404bc10 */ /* 0x000fe200087fe4ff */
[C---:B------:R-:W-:Y:S01]  /*1420*/  IMAD.IADD R217, R2.reuse, 0x1, R217 ;  /* 0x0000000102d97824 */ /* 0x040fe200078e02d9 */
[----:B------:R-:W-:Y:S01]  /*1430*/  @!P3 LEA R10, P0, R5, c[0x0][0x170], 0x1 ;  /* 0x00005c00050aba11 */ /* 0x000fe200078008ff */
[----:B------:R-:W-:Y:S01]  /*1440*/  IMAD R123, R123, 0x20, R122 ;  /* 0x000000207b7b7824 */ /* 0x000fe200078e027a */
[----:B------:R-:W-:Y:S01]  /*1450*/  LOP3.LUT P1, RZ, R3, 0x2, RZ, 0xc0, !PT ;  /* 0x0000000203ff7812 */ /* 0x000fe2000782c0ff */
[----:B------:R-:W-:Y:S01]  /*1460*/  IMAD.SHL.U32 R217, R217, 0x2, RZ ;  /* 0x00000002d9d97824 */ /* 0x000fe200078e00ff */
[----:B------:R-:W-:Y:S01]  /*1470*/  @!P3 LEA.HI.X R11, R5, c[0x0][0x174], R4, 0x1, P0 ;  /* 0x00005d00050bba11 */ /* 0x000fe200000f0c04 */
[----:B------:R-:W-:Y:S01]  /*1480*/  IMAD.IADD R2, R2, 0x1, R123 ;  /* 0x0000000102027824 */ /* 0x000fe200078e027b */
[----:B------:R-:W-:Y:S01]  /*1490*/  LOP3.LUT P0, RZ, R0, 0x2, RZ, 0xc0, !PT ;  /* 0x0000000200ff7812 */ /* 0x000fe2000780c0ff */
[----:B------:R-:W-:-:S05]  /*14a0*/  IMAD.MOV.U32 R0, RZ, RZ, 0x10 ;  /* 0x00000010ff007424 */ /* 0x000fca00078e00ff */
[C---:B------:R-:W-:Y:S02]  /*14b0*/  SEL R3, R0.reuse, 0xfffffff0, !P0 ;  /* 0xfffffff000037807 */ /* 0x040fe40004000000 */
[----:B------:R-:W-:-:S03]  /*14c0*/  SEL R0, R0, 0xfffffff0, !P1 ;  /* 0xfffffff000007807 */ /* 0x000fc60004800000 */
[----:B------:R-:W-:Y:S01]  /*14d0*/  IMAD R213, R3, 0x2, R216 ;  /* 0x0000000203d57824 */ /* 0x000fe200078e02d8 */
[----:B------:R-:W-:Y:S01]  /*14e0*/  LOP3.LUT R3, R128, 0xffffffe0, RZ, 0xc0, !PT ;  /* 0xffffffe080037812 */ /* 0x000fe200078ec0ff */
[----:B------:R-:W-:Y:S01]  /*14f0*/  IMAD R215, R0, 0x2, R217 ;  /* 0x0000000200d77824 */ /* 0x000fe200078e02d9 */
[----:B------:R-:W-:Y:S03]  /*1500*/  @P4 STS [R220+0x9000], RZ ;  /* 0x009000ffdc004388 */ /* 0x000fe60000000800 */
[----:B------:R-:W-:Y:S01]  /*1510*/  IMAD.IADD R3, R124, 0x1, -R3 ;  /* 0x000000017c037824 */ /* 0x000fe200078e0a03 */
[----:B------:R-:W-:Y:S04]  /*1520*/  @P4 STS [R220+0x9004], RZ ;  /* 0x009004ffdc004388 */ /* 0x000fe80000000800 */
[----:B------:R-:W-:Y:S01]  /*1530*/  SHF.R.S32.HI R222, RZ, 0x1f, R3 ;  /* 0x0000001fffde7819 */ /* 0x000fe20000011403 */
[----:B------:R-:W-:Y:S03]  /*1540*/  @P4 STS.64 [R220+0x9008], RZ ;  /* 0x009008ffdc004388 */ /* 0x000fe60000000a00 */
[----:B------:R-:W-:Y:S01]  /*1550*/  LEA.HI R222, R222, R3, RZ, 0x2 ;  /* 0x00000003dede7211 */ /* 0x000fe200078f10ff */
[----:B------:R-:W-:Y:S01]  /*1560*/  @P4 STS.128 [R220+0xa000], RZ ;  /* 0x00a000ffdc004388 */ /* 0x000fe20000000c00 */
[----:B------:R-:W-:-:S02]  /*1570*/  IMAD R3, R127, 0x10, R126 ;  /* 0x000000107f037824 */ /* 0x000fc400078e027e */
[----:B------:R-:W-:Y:S01]  /*1580*/  SHF.R.S32.HI R222, RZ, 0x2, R222 ;  /* 0x00000002ffde7819 */ /* 0x000fe200000114de */
[----:B------:R-:W-:Y:S03]  /*1590*/  @P4 STS.128 [R220+0xb000], RZ ;  /* 0x00b000ffdc004388 */ /* 0x000fe60000000c00 */
[----:B------:R-:W-:Y:S01]  /*15a0*/  IADD3 R3, R3, 0x1, R222 ;  /* 0x0000000103037810 */ /* 0x000fe20007ffe0de */
[----:B------:R-:W-:Y:S01]  /*15b0*/  @!PT LDS RZ, [RZ] ;  /* 0x00000000fffff984 */ /* 0x000fe20000000800 */
[----:B------:R-:W-:Y:S01]  /*15c0*/  @!PT LDS RZ, [RZ] ;  /* 0x00000000fffff984 */ /* 0x000fe20000000800 */
[----:B------:R-:W-:Y:S01]  /*15d0*/  @!PT LDS RZ, [RZ] ;  /* 0x00000000fffff984 */ /* 0x000fe20000000800 */
[----:B------:R4:W-:Y:S04]  /*15e0*/  @!P4 LDGSTS.E.BYPASS.LTC128B.128 [R220+0x9000], [R8.64] ;  /* 0x0900000008dccfae */ /* 0x0009e8000b901d4e */
[----:B------:R4:W-:Y:S04]  /*15f0*/  @!P4 LDGSTS.E.BYPASS.LTC128B.128 [R220+0xa000], [R8.64+0x40] ;  /* 0x0a00004008dccfae */ /* 0x0009e8000b901d4e */
[----:B------:R4:W-:Y:S04]  /*1600*/  @!P4 LDGSTS.E.BYPASS.LTC128B.128 [R220+0xb000], [R8.64+0x80] ;  /* 0x0b00008008dccfae */ /* 0x0009e8000b901d4e */
[----:B------:R-:W-:Y:S04]  /*1610*/  @P3 STS.128 [R220+0x9800], RZ ;  /* 0x009800ffdc003388 */ /* 0x000fe80000000c00 */
[----:B------:R-:W-:Y:S04]  /*1620*/  @P3 STS.128 [R220+0xa800], RZ ;  /* 0x00a800ffdc003388 */ /* 0x000fe80000000c00 */
[----:B------:R-:W-:Y:S04]  /*1630*/  @P3 STS.128 [R220+0xb800], RZ ;  /* 0x00b800ffdc003388 */ /* 0x000fe80000000c00 */
[----:B------:R-:W-:Y:S01]  /*1640*/  @!PT LDS RZ, [RZ] ;  /* 0x00000000fffff984 */ /* 0x000fe20000000800 */
[----:B------:R-:W-:Y:S01]  /*1650*/  @!PT LDS RZ, [RZ] ;  /* 0x00000000fffff984 */ /* 0x000fe20000000800 */
[----:B------:R-:W-:Y:S01]  /*1660*/  @!PT LDS RZ, [RZ] ;  /* 0x00000000fffff984 */ /* 0x000fe20000000800 */
[----:B------:R4:W-:Y:S04]  /*1670*/  @!P3 LDGSTS.E.BYPASS.LTC128B.128 [R220+0x9800], [R10.64] ;  /* 0x098000000adcbfae */ /* 0x0009e8000b901d4e */
[----:B------:R4:W-:Y:S04]  /*1680*/  @!P3 LDGSTS.E.BYPASS.LTC128B.128 [R220+0xa800], [R10.64+0x40] ;  /* 0x0a8000400adcbfae */ /* 0x0009e8000b901d4e */
[----:B------:R4:W-:Y:S04]  /*1690*/  @!P3 LDGSTS.E.BYPASS.LTC128B.128 [R220+0xb800], [R10.64+0x80] ;  /* 0x0b8000800adcbfae */ /* 0x0009e8000b901d4e */
[----:B------:R-:W-:Y:S04]  /*16a0*/  LDSM.16.M88.4 R84, [R216+0x6000] ;  /* 0x00600000d854783b */ /* 0x000fe80000000200 */
[----:B------:R-:W5:Y:S04]  /*16b0*/  LDSM.16.M88.4 R60, [R217+0x1000] ;  /* 0x00100000d93c783b */ /* 0x000f680000000200 */
[----:B------:R-:W1:Y:S04]  /*16c0*/  LDSM.16.M88.4 R76, [R216+0x6400] ;  /* 0x00640000d84c783b */ /* 0x000e680000000200 */
[----:B------:R-:W1:Y:S04]  /*16d0*/  LDSM.16.M88.4 R68, [R216+0x6800] ;  /* 0x00680000d844783b */ /* 0x000e680000000200 */
[----:B------:R-:W3:Y:S04]  /*16e0*/  LDSM.16.M88.4 R108, [R216+0x6c00] ;  /* 0x006c0000d86c783b */ /* 0x000ee80000000200 */
[----:B------:R-:W1:Y:S04]  /*16f0*/  LDSM.16.M88.4 R56, [R217] ;  /* 0x00000000d938783b */ /* 0x000e680000000200 */
[----:B------:R-:W-:Y:S04]  /*1700*/  LDSM.16.M88.4 R104, [R213+0x6000] ;  /* 0x00600000d568783b */ /* 0x000fe80000000200 */
[----:B------:R-:W2:Y:S04]  /*1710*/  LDSM.16.M88.4 R4, [R215+0x1000] ;  /* 0x00100000d704783b */ /* 0x000ea80000000200 */
[----:B------:R-:W2:Y:S04]  /*1720*/  LDSM.16.M88.4 R100, [R213+0x6400] ;  /* 0x00640000d564783b */ /* 0x000ea80000000200 */
[----:B------:R-:W2:Y:S04]  /*1730*/  LDSM.16.M88.4 R96, [R213+0x6800] ;  /* 0x00680000d560783b */ /* 0x000ea80000000200 */
[----:B------:R-:W2:Y:S01]  /*1740*/  LDSM.16.M88.4 R92, [R213+0x6c00] ;  /* 0x006c0000d55c783b */ /* 0x000ea20000000200 */
[C---:B-----5:R-:W-:Y:S03]  /*1750*/  HMMA.16816.F32.BF16 R36, R60.reuse, R84, RZ ;  /* 0x000000543c24723c */ /* 0x060fe600000418ff */
[----:B------:R-:W5:Y:S04]  /*1760*/  LDSM.16.M88.4 R52, [R215] ;  /* 0x00000000d734783b */ /* 0x000f680000000200 */
[----:B------:R-:W-:Y:S01]  /*1770*/  LDSM.16.M88.4 R48, [R217+0x3000] ;  /* 0x00300000d930783b */ /* 0x000fe20000000200 */
[C---:B------:R-:W-:Y:S03]  /*1780*/  HMMA.16816.F32.BF16 R32, R60.reuse, R86, RZ ;  /* 0x000000563c20723c */ /* 0x040fe600000418ff */
[----:B------:R-:W5:Y:S04]  /*1790*/  LDSM.16.M88.4 R44, [R216+0x7000] ;  /* 0x00700000d82c783b */ /* 0x000f680000000200 */
[----:B------:R-:W5:Y:S01]  /*17a0*/  LDSM.16.M88.4 R40, [R216+0x7400] ;  /* 0x00740000d828783b */ /* 0x000f620000000200 */
[C---:B-1----:R-:W-:Y:S03]  /*17b0*/  HMMA.16816.F32.BF16 R28, R60.reuse, R76, RZ ;  /* 0x0000004c3c1c723c */ /* 0x042fe600000418ff */
[----:B----4-:R-:W1:Y:S04]  /*17c0*/  LDSM.16.M88.4 R8, [R216+0x7800] ;  /* 0x00780000d808783b */ /* 0x010e680000000200 */
[----:B------:R-:W4:Y:S01]  /*17d0*/  LDSM.16.M88.4 R116, [R216+0x7c00] ;  /* 0x007c0000d874783b */ /* 0x000f220000000200 */
[C---:B------:R-:W-:Y:S03]  /*17e0*/  HMMA.16816.F32.BF16 R20, R60.reuse, R68, RZ ;  /* 0x000000443c14723c */ /* 0x040fe600000418ff */
[----:B------:R-:W-:Y:S04]  /*17f0*/  LDSM.16.M88.4 R112, [R215+0x2000] ;  /* 0x00200000d770783b */ /* 0x000fe80000000200 */
[----:B------:R-:W0:Y:S01]  /*1800*/  LDGDEPBAR ;  /* 0x00000000000079af */ /* 0x000e220000000000 */
[C---:B---3--:R-:W-:Y:S08]  /*1810*/  HMMA.16816.F32.BF16 R12, R60.reuse, R108, RZ ;  /* 0x0000006c3c0c723c */ /* 0x048ff000000418ff */
[C---:B--2---:R-:W-:Y:S08]  /*1820*/  HMMA.16816.F32.BF16 R24, R60.reuse, R78, RZ ;  /* 0x0000004e3c18723c */ /* 0x044ff000000418ff */
[C---:B------:R-:W-:Y:S08]  /*1830*/  HMMA.16816.F32.BF16 R16, R60.reuse, R70, RZ ;  /* 0x000000463c10723c */ /* 0x040ff000000418ff */
[----:B------:R-:W-:Y:S08]  /*1840*/  HMMA.16816.F32.BF16 R60, R60, R110, RZ ;  /* 0x0000006e3c3c723c */ /* 0x000ff000000418ff */
[C---:B------:R-:W-:Y:S08]  /*1850*/  HMMA.16816.F32.BF16 R88, R56.reuse, R84, RZ ;  /* 0x000000543858723c */ /* 0x040ff000000418ff */
[C---:B------:R-:W-:Y:S08]  /*1860*/  HMMA.16816.F32.BF16 R84, R56.reuse, R86, RZ ;  /* 0x000000563854723c */ /* 0x040ff000000418ff */
[C---:B------:R-:W-:Y:S08]  /*1870*/  HMMA.16816.F32.BF16 R80, R56.reuse, R76, RZ ;  /* 0x0000004c3850723c */ /* 0x040ff000000418ff */
[C---:B------:R-:W-:Y:S08]  /*1880*/  HMMA.16816.F32.BF16 R72, R56.reuse, R68, RZ ;  /* 0x000000443848723c */ /* 0x040ff000000418ff */
[C---:B------:R-:W-:Y:S08]  /*1890*/  HMMA.16816.F32.BF16 R76, R56.reuse, R78, RZ ;  /* 0x0000004e384c723c */ /* 0x040ff000000418ff */
[C---:B------:R-:W-:Y:S08]  /*18a0*/  HMMA.16816.F32.BF16 R68, R56.reuse, R70, RZ ;  /* 0x000000463844723c */ /* 0x040ff000000418ff */
[C---:B------:R-:W-:Y:S08]  /*18b0*/  HMMA.16816.F32.BF16 R64, R56.reuse, R108, RZ ;  /* 0x0000006c3840723c */ /* 0x040ff000000418ff */
[----:B------:R-:W-:Y:S01]  /*18c0*/  HMMA.16816.F32.BF16 R56, R56, R110, RZ ;  /* 0x0000006e3838723c */ /* 0x000fe200000418ff */
[----:B------:R-:W-:Y:S07]  /*18d0*/  LDSM.16.M88.4 R108, [R215+0x3000] ;  /* 0x00300000d76c783b */ /* 0x000fee0000000200 */
        /* <DEDUP_REMOVED lines=8> */
[----:B------:R-:W2:Y:S07]  /*1960*/  LDSM.16.M88.4 R4, [R217+0x2000] ;  /* 0x00200000d904783b */ /* 0x000eae0000000200 */
[C---:B-----5:R-:W-:Y:S08]  /*1970*/  HMMA.16816.F32.BF16 R88, R52.reuse, R104, R88 ;  /* 0x000000683458723c */ /* 0x060ff00000041858 */
[C---:B------:R-:W-:Y:S01]  /*1980*/  HMMA.16816.F32.BF16 R84, R52.reuse, R106, R84 ;  /* 0x0000006a3454723c */ /* 0x040fe20000041854 */
[----:B------:R-:W3:Y:S07]  /*1990*/  LDSM.16.M88.4 R104, [R213+0x7000] ;  /* 0x00700000d568783b */ /* 0x000eee0000000200 */
[C---:B------:R-:W-:Y:S08]  /*19a0*/  HMMA.16816.F32.BF16 R80, R52.reuse, R100, R80 ;  /* 0x000000643450723c */ /* 0x040ff00000041850 */
[C---:B------:R-:W-:Y:S08]  /*19b0*/  HMMA.16816.F32.BF16 R72, R52.reuse, R96, R72 ;  /* 0x000000603448723c */ /* 0x040ff00000041848 */
[C---:B------:R-:W-:Y:S08]  /*19c0*/  HMMA.16816.F32.BF16 R64, R52.reuse, R92, R64 ;  /* 0x0000005c3440723c */ /* 0x040ff00000041840 */
[C---:B------:R-:W-:Y:S01]  /*19d0*/  HMMA.16816.F32.BF16 R76, R52.reuse, R102, R76 ;  /* 0x00000066344c723c */ /* 0x040fe2000004184c */
[----:B------:R-:W5:Y:S07]  /*19e0*/  LDSM.16.M88.4 R100, [R213+0x7400] ;  /* 0x00740000d564783b */ /* 0x000f6e0000000200 */
[C---:B------:R-:W-:Y:S01]  /*19f0*/  HMMA.16816.F32.BF16 R68, R52.reuse, R98, R68 ;  /* 0x000000623444723c */ /* 0x040fe20000041844 */
[----:B------:R-:W2:Y:S07]  /*1a00*/  LDSM.16.M88.4 R96, [R213+0x7800] ;  /* 0x00780000d560783b */ /* 0x000eae0000000200 */
[----:B------:R-:W-:Y:S01]  /*1a10*/  HMMA.16816.F32.BF16 R56, R52, R94, R56 ;  /* 0x0000005e3438723c */ /* 0x000fe20000041838 */
[----:B------:R-:W2:Y:S04]  /*1a20*/  LDSM.16.M88.4 R92, [R213+0x7c00] ;  /* 0x007c0000d55c783b */ /* 0x000ea80000000200 */
[----:B------:R-:W-:Y:S03]  /*1a30*/  LDSM.16.M88.4 R52, [R217+0x5000] ;  /* 0x00500000d934783b */ /* 0x000fe60000000200 */
[C---:B------:R-:W-:Y:S08]  /*1a40*/  HMMA.16816.F32.BF16 R36, R48.reuse, R44, R36 ;  /* 0x0000002c3024723c */ /* 0x040ff00000041824 */
[C---:B------:R-:W-:Y:S08]  /*1a50*/  HMMA.16816.F32.BF16 R28, R48.reuse, R40, R28 ;  /* 0x00000028301c723c */ /* 0x040ff0000004181c */
[C---:B-1----:R-:W-:Y:S08]  /*1a60*/  HMMA.16816.F32.BF16 R20, R48.reuse, R8, R20 ;  /* 0x000000083014723c */ /* 0x042ff00000041814 */
[C---:B----4-:R-:W-:Y:S08]  /*1a70*/  HMMA.16816.F32.BF16 R12, R48.reuse, R116, R12 ;  /* 0x00000074300c723c */ /* 0x050ff0000004180c */
[C---:B------:R-:W-:Y:S08]  /*1a80*/  HMMA.16816.F32.BF16 R32, R48.reuse, R46, R32 ;  /* 0x0000002e3020723c */ /* 0x040ff00000041820 */
[C---:B------:R-:W-:Y:S08]  /*1a90*/  HMMA.16816.F32.BF16 R24, R48.reuse, R42, R24 ;  /* 0x0000002a3018723c */ /* 0x040ff00000041818 */
[C---:B------:R-:W-:Y:S08]  /*1aa0*/  HMMA.16816.F32.BF16 R16, R48.reuse, R10, R16 ;  /* 0x0000000a3010723c */ /* 0x040ff00000041810 */
[----:B------:R-:W-:Y:S01]  /*1ab0*/  HMMA.16816.F32.BF16 R60, R48, R118, R60 ;  /* 0x00000076303c723c */ /* 0x000fe2000004183c */
[----:B------:R-:W1:Y:S07]  /*1ac0*/  LDSM.16.M88.4 R48, [R216+0x8000] ;  /* 0x00800000d830783b */ /* 0x000e6e0000000200 */
[C---:B--2---:R-:W-:Y:S08]  /*1ad0*/  HMMA.16816.F32.BF16 R88, R4.reuse, R44, R88 ;  /* 0x0000002c0458723c */ /* 0x044ff00000041858 */
[C---:B------:R-:W-:Y:S01]  /*1ae0*/  HMMA.16816.F32.BF16 R84, R4.reuse, R46, R84 ;  /* 0x0000002e0454723c */ /* 0x040fe20000041854 */
[----:B------:R-:W2:Y:S07]  /*1af0*/  LDSM.16.M88.4 R44, [R216+0x8400] ;  /* 0x00840000d82c783b */ /* 0x000eae0000000200 */
[C---:B------:R-:W-:Y:S08]  /*1b00*/  HMMA.16816.F32.BF16 R80, R4.reuse, R40, R80 ;  /* 0x000000280450723c */ /* 0x040ff00000041850 */
[C---:B------:R-:W-:Y:S01]  /*1b10*/  HMMA.16816.F32.BF16 R76, R4.reuse, R42, R76 ;  /* 0x0000002a044c723c */ /* 0x040fe2000004184c */
[----:B------:R-:W4:Y:S07]  /*1b20*/  LDSM.16.M88.4 R40, [R216+0x8800] ;  /* 0x00880000d828783b */ /* 0x000f2e0000000200 */
[C---:B------:R-:W-:Y:S08]  /*1b30*/  HMMA.16816.F32.BF16 R72, R4.reuse, R8, R72 ;  /* 0x000000080448723c */ /* 0x040ff00000041848 */
[C---:B------:R-:W-:Y:S01]  /*1b40*/  HMMA.16816.F32.BF16 R68, R4.reuse, R10, R68 ;  /* 0x0000000a0444723c */ /* 0x040fe20000041844 */
[----:B------:R-:W1:Y:S07]  /*1b50*/  LDSM.16.M88.4 R8, [R216+0x8c00] ;  /* 0x008c0000d808783b */ /* 0x000e6e0000000200 */
[C---:B------:R-:W-:Y:S08]  /*1b60*/  HMMA.16816.F32.BF16 R64, R4.reuse, R116, R64 ;  /* 0x000000740440723c */ /* 0x040ff00000041840 */
[----:B------:R-:W-:Y:S01]  /*1b70*/  HMMA.16816.F32.BF16 R56, R4, R118, R56 ;  /* 0x000000760438723c */ /* 0x000fe20000041838 */
[----:B------:R-:W1:Y:S07]  /*1b80*/  LDSM.16.M88.4 R4, [R217+0x4000] ;  /* 0x00400000d904783b */ /* 0x000e6e0000000200 */
[C---:B---3--:R-:W-:Y:S08]  /*1b90*/  HMMA.16816.F32.BF16 R36, R108.reuse, R104, R36 ;  /* 0x000000686c24723c */ /* 0x048ff00000041824 */
[C---:B------:R-:W-:Y:S08]  /*1ba0*/  HMMA.16816.F32.BF16 R32, R108.reuse, R106, R32 ;  /* 0x0000006a6c20723c */ /* 0x040ff00000041820 */
[C---:B-----5:R-:W-:Y:S08]  /*1bb0*/  HMMA.16816.F32.BF16 R28, R108.reuse, R100, R28 ;  /* 0x000000646c1c723c */ /* 0x060ff0000004181c */
[C---:B------:R-:W-:Y:S08]  /*1bc0*/  HMMA.16816.F32.BF16 R24, R108.reuse, R102, R24 ;  /* 0x000000666c18723c */ /* 0x040ff00000041818 */
[C---:B------:R-:W-:Y:S08]  /*1bd0*/  HMMA.16816.F32.BF16 R20, R108.reuse, R96, R20 ;  /* 0x000000606c14723c */ /* 0x040ff00000041814 */
[C---:B------:R-:W-:Y:S08]  /*1be0*/  HMMA.16816.F32.BF16 R16, R108.reuse, R98, R16 ;  /* 0x000000626c10723c */ /* 0x040ff00000041810 */
[C---:B------:R-:W-:Y:S08]  /*1bf0*/  HMMA.16816.F32.BF16 R12, R108.reuse, R92, R12 ;  /* 0x0000005c6c0c723c */ /* 0x040ff0000004180c */
[----:B------:R-:W-:Y:S08]  /*1c00*/  HMMA.16816.F32.BF16 R60, R108, R94, R60 ;  /* 0x0000005e6c3c723c */ /* 0x000ff0000004183c */
[C---:B------:R-:W-:Y:S08]  /*1c10*/  HMMA.16816.F32.BF16 R88, R112.reuse, R104, R88 ;  /* 0x000000687058723c */ /* 0x040ff00000041858 */
[C---:B------:R-:W-:Y:S08]  /*1c20*/  HMMA.16816.F32.BF16 R84, R112.reuse, R106, R84 ;  /* 0x0000006a7054723c */ /* 0x040ff00000041854 */
[C---:B------:R-:W-:Y:S08]  /*1c30*/  HMMA.16816.F32.BF16 R80, R112.reuse, R100, R80 ;  /* 0x000000647050723c */ /* 0x040ff00000041850 */
[----:B------:R-:W-:Y:S08]  /*1c40*/  HMMA.16816.F32.BF16 R76, R112, R102, R76 ;  /* 0x00000066704c723c */ /* 0x000ff0000004184c */
[C---:B-1----:R-:W-:Y:S08]  /*1c50*/  HMMA.16816.F32.BF16 R36, R52.reuse, R48, R36 ;  /* 0x000000303424723c */ /* 0x042ff00000041824 */
[C---:B------:R-:W-:Y:S08]  /*1c60*/  HMMA.16816.F32.BF16 R32, R52.reuse, R50, R32 ;  /* 0x000000323420723c */ /* 0x040ff00000041820 */
[C---:B--2---:R-:W-:Y:S08]  /*1c70*/  HMMA.16816.F32.BF16 R28, R52.reuse, R44, R28 ;  /* 0x0000002c341c723c */ /* 0x044ff0000004181c */
[C---:B------:R-:W-:Y:S08]  /*1c80*/  HMMA.16816.F32.BF16 R24, R52.reuse, R46, R24 ;  /* 0x0000002e3418723c */ /* 0x040ff00000041818 */
[C---:B----4-:R-:W-:Y:S08]  /*1c90*/  HMMA.16816.F32.BF16 R20, R52.reuse, R40, R20 ;  /* 0x000000283414723c */ /* 0x050ff00000041814 */
[C---:B------:R-:W-:Y:S08]  /*1ca0*/  HMMA.16816.F32.BF16 R16, R52.reuse, R42, R16 ;  /* 0x0000002a3410723c */ /* 0x040ff00000041810 */
[C---:B------:R-:W-:Y:S08]  /*1cb0*/  HMMA.16816.F32.BF16 R12, R52.reuse, R8, R12 ;  /* 0x00000008340c723c */ /* 0x040ff0000004180c */
[----:B------:R-:W-:Y:S01]  /*1cc0*/  HMMA.16816.F32.BF16 R60, R52, R10, R60 ;  /* 0x0000000a343c723c */ /* 0x000fe2000004183c */
[----:B------:R-:W-:Y:S07]  /*1cd0*/  LDSM.16.M88.4 R52, [R213+0x8000] ;  /* 0x00800000d534783b */ /* 0x000fee0000000200 */
[C---:B------:R-:W-:Y:S08]  /*1ce0*/  HMMA.16816.F32.BF16 R88, R4.reuse, R48, R88 ;  /* 0x000000300458723c */ /* 0x040ff00000041858 */
[----:B------:R-:W-:Y:S01]  /*1cf0*/  HMMA.16816.F32.BF16 R84, R4, R50, R84 ;  /* 0x000000320454723c */ /* 0x000fe20000041854 */
[----:B------:R-:W1:Y:S07]  /*1d00*/  LDSM.16.M88.4 R48, [R215+0x4000] ;  /* 0x00400000d730783b */ /* 0x000e6e0000000200 */
[C---:B------:R-:W-:Y:S08]  /*1d10*/  HMMA.16816.F32.BF16 R64, R112.reuse, R92, R64 ;  /* 0x0000005c7040723c */ /* 0x040ff00000041840 */
[----:B------:R-:W-:Y:S08]  /*1d20*/  HMMA.16816.F32.BF16 R56, R112, R94, R56 ;  /* 0x0000005e7038723c */ /* 0x000ff00000041838 */
[C---:B------:R-:W-:Y:S01]  /*1d30*/  HMMA.16816.F32.BF16 R92, R4.reuse, R44, R80 ;  /* 0x0000002c045c723c */ /* 0x040fe20000041850 */
[----:B------:R-:W2:Y:S07]  /*1d40*/  LDSM.16.M88.4 R80, [R215+0x5000] ;  /* 0x00500000d750783b */ /* 0x000eae0000000200 */
[----:B------:R-:W-:Y:S01]  /*1d50*/  HMMA.16816.F32.BF16 R76, R4, R46, R76 ;  /* 0x0000002e044c723c */ /* 0x000fe2000004184c */
[----:B------:R-:W3:Y:S07]  /*1d60*/  LDSM.16.M88.4 R44, [R213+0x8400] ;  /* 0x00840000d52c783b */ /* 0x000eee0000000200 */
[C---:B------:R-:W-:Y:S08]  /*1d70*/  HMMA.16816.F32.BF16 R72, R112.reuse, R96, R72 ;  /* 0x000000607048723c */ /* 0x040ff00000041848 */
[----:B------:R-:W-:Y:S08]  /*1d80*/  HMMA.16816.F32.BF16 R68, R112, R98, R68 ;  /* 0x000000627044723c */ /* 0x000ff00000041844 */
[----:B-1----:R-:W-:Y:S08]  /*1d90*/  HMMA.16816.F32.BF16 R84, R48, R54, R84 ;  /* 0x000000363054723c */ /* 0x002ff00000041854 */
[----:B------:R-:W-:Y:S07]  /*1da0*/  HMMA.16816.F32.BF16 R64, R4, R8, R64 ;  /* 0x000000080440723c */ /* 0x000fee0000041840 */
[----:B------:R-:W-:Y:S01]  /*1db0*/  IADD3 R9, R120, R3, -R125 ;  /* 0x0000000378097210 */ /* 0x000fe20007ffe87d */
[----:B--2---:R-:W-:Y:S01]  /*1dc0*/  HMMA.16816.F32.BF16 R32, R80, R54, R32 ;  /* 0x000000365020723c */ /* 0x004fe20000041820 */
[----:B------:R-:W-:-:S02]  /*1dd0*/  IMAD R3, R121, 0x40, R252 ;  /* 0x0000004079037824 */ /* 0x000fc400078e02fc */
[----:B------:R-:W-:-:S03]  /*1de0*/  IADD3 R9, R9, c[0x0][0x2e8], RZ ;  /* 0x0000ba0009097a10 */ /* 0x000fc60007ffe0ff */
[----:B------:R-:W-:Y:S02]  /*1df0*/  IADD3 R97, R3, 0x1, RZ ;  /* 0x0000000103617810 */ /* 0x000fe40007ffe0ff */
[C---:B------:R-:W-:Y:S01]  /*1e00*/  IADD3 R55, R9.reuse, 0x40, RZ ;  /* 0x0000004009377810 */ /* 0x040fe20007ffe0ff */
[C---:B------:R-:W-:Y:S01]  /*1e10*/  HMMA.16816.F32.BF16 R72, R4.reuse, R40, R72 ;  /* 0x000000280448723c */ /* 0x040fe20000041848 */
[C---:B------:R-:W-:Y:S02]  /*1e20*/  IADD3 R99, R9.reuse, 0x8, RZ ;  /* 0x0000000809637810 */ /* 0x040fe40007ffe0ff */
[CC--:B------:R-:W-:Y:S02]  /*1e30*/  IMNMX R251, R9.reuse, R120.reuse, PT ;  /* 0x0000007809fb7217 */ /* 0x0c0fe40003800200 */
[----:B------:R-:W-:Y:S02]  /*1e40*/  IADD3 R9, R9, 0x48, RZ ;  /* 0x0000004809097810 */ /* 0x000fe40007ffe0ff */
[----:B------:R-:W-:Y:S01]  /*1e50*/  IMNMX R238, R55, R120, PT ;  /* 0x0000007837ee7217 */ /* 0x000fe20003800200 */
[----:B------:R-:W-:Y:S01]  /*1e60*/  HMMA.16816.F32.BF16 R68, R4, R42, R68 ;  /* 0x0000002a0444723c */ /* 0x000fe20000041844 */
[----:B------:R-:W1:Y:S01]  /*1e70*/  LDSM.16.M88.4 R40, [R213+0x8800] ;  /* 0x00880000d528783b */ /* 0x000e620000000200 */
[----:B------:R-:W-:-:S02]  /*1e80*/  IADD3 R55, R3, 0x8, RZ ;  /* 0x0000000803377810 */ /* 0x000fc40007ffe0ff */
[-C--:B------:R-:W-:Y:S02]  /*1e90*/  IMNMX R250, R99, R120.reuse, PT ;  /* 0x0000007863fa7217 */ /* 0x080fe40003800200 */
[----:B------:R-:W-:Y:S02]  /*1ea0*/  IMNMX R236, R9, R120, PT ;  /* 0x0000007809ec7217 */ /* 0x000fe40003800200 */
[-C--:B---3--:R-:W-:Y:S01]  /*1eb0*/  HMMA.16816.F32.BF16 R92, R48, R44.reuse, R92 ;  /* 0x0000002c305c723c */ /* 0x088fe2000004185c */
[CC--:B------:R-:W-:Y:S02]  /*1ec0*/  ISETP.GE.AND P5, PT, R55.reuse, R251.reuse, PT ;  /* 0x000000fb3700720c */ /* 0x0c0fe40003fa6270 */
[-C--:B------:R-:W-:Y:S02]  /*1ed0*/  ISETP.GE.AND P2, PT, R55, R250.reuse, PT ;  /* 0x000000fa3700720c */ /* 0x080fe40003f46270 */
[----:B------:R-:W-:Y:S02]  /*1ee0*/  IADD3 R9, R3, 0x9, RZ ;  /* 0x0000000903097810 */ /* 0x000fe40007ffe0ff */
[C---:B------:R-:W-:Y:S01]  /*1ef0*/  ISETP.GE.AND P4, PT, R97.reuse, R251, PT ;  /* 0x000000fb6100720c */ /* 0x040fe20003f86270 */
[----:B------:R-:W-:Y:S01]  /*1f00*/  HMMA.16816.F32.BF16 R28, R80, R44, R28 ;  /* 0x0000002c501c723c */ /* 0x000fe2000004181c */
[----:B------:R-:W-:-:S02]  /*1f10*/  ISETP.GE.AND P3, PT, R97, R250, PT ;  /* 0x000000fa6100720c */ /* 0x000fc40003f66270 */
[C---:B------:R-:W-:Y:S02]  /*1f20*/  ISETP.GE.AND P1, PT, R97.reuse, R238, PT ;  /* 0x000000ee6100720c */ /* 0x040fe40003f26270 */
[-C--:B------:R-:W-:Y:S02]  /*1f30*/  ISETP.GE.AND P0, PT, R97, R236.reuse, PT ;  /* 0x000000ec6100720c */ /* 0x080fe40003f06270 */
[----:B------:R-:W-:Y:S01]  /*1f40*/  FSEL R97, R84, -INF , !P5 ;  /* 0xff80000054617808 */ /* 0x000fe20006800000 */
[----:B------:R-:W-:Y:S01]  /*1f50*/  HMMA.16816.F32.BF16 R76, R48, R46, R76 ;  /* 0x0000002e304c723c */ /* 0x000fe2000004184c */
[----:B------:R-:W-:Y:S02]  /*1f60*/  ISETP.GE.AND P5, PT, R55, R236, PT ;  /* 0x000000ec3700720c */ /* 0x000fe40003fa6270 */
[----:B------:R-:W-:Y:S02]  /*1f70*/  FSEL R96, R86, -INF , !P2 ;  /* 0xff80000056607808 */ /* 0x000fe40005000000 */
[----:B------:R-:W-:-:S02]  /*1f80*/  ISETP.GE.AND P2, PT, R9, R238, PT ;  /* 0x000000ee0900720c */ /* 0x000fc40003f46270 */
[----:B------:R-:W-:Y:S01]  /*1f90*/  FSEL R84, R34, -INF , !P5 ;  /* 0xff80000022547808 */ /* 0x000fe20006800000 */
[----:B------:R-:W-:Y:S01]  /*1fa0*/  HMMA.16816.F32.BF16 R24, R80, R46, R24 ;  /* 0x0000002e5018723c */ /* 0x000fe20000041818 */
[----:B------:R-:W-:Y:S02]  /*1fb0*/  ISETP.GE.AND P6, PT, R55, R238, PT ;  /* 0x000000ee3700720c */ /* 0x000fe40003fc6270 */
[----:B------:R-:W-:Y:S02]  /*1fc0*/  ISETP.GE.AND P5, PT, R9, R236, PT ;  /* 0x000000ec0900720c */ /* 0x000fe40003fa6270 */
[----:B------:R-:W-:Y:S02]  /*1fd0*/  FSEL R101, R33, -INF , !P2 ;  /* 0xff80000021657808 */ /* 0x000fe40005000000 */
[----:B------:R-:W-:Y:S01]  /*1fe0*/  IADD3 R33, R3, 0x10, RZ ;  /* 0x0000001003217810 */ /* 0x000fe20007ffe0ff */
[----:B------:R-:W-:Y:S01]  /*1ff0*/  HMMA.16816.F32.BF16 R56, R4, R10, R56 ;  /* 0x0000000a0438723c */ /* 0x000fe20000041838 */
[----:B------:R-:W-:-:S02]  /*2000*/  FSEL R103, R32, -INF , !P6 ;  /* 0xff80000020677808 */ /* 0x000fc40007000000 */
[----:B------:R-:W-:Y:S02]  /*2010*/  FSEL R54, R35, -INF , !P5 ;  /* 0xff80000023367808 */ /* 0x000fe40006800000 */
[CC--:B------:R-:W-:Y:S02]  /*2020*/  ISETP.GE.AND P6, PT, R9.reuse, R251.reuse, PT ;  /* 0x000000fb0900720c */ /* 0x0c0fe40003fc6270 */
[----:B------:R-:W-:Y:S01]  /*2030*/  ISETP.GE.AND P2, PT, R9, R250, PT ;  /* 0x000000fa0900720c */ /* 0x000fe20003f46270 */
[----:B-1----:R-:W-:Y:S01]  /*2040*/  HMMA.16816.F32.BF16 R72, R48, R40, R72 ;  /* 0x000000283048723c */ /* 0x002fe20000041848 */
[----:B------:R-:W-:Y:S02]  /*2050*/  ISETP.GE.AND P5, PT, R33, R251, PT ;  /* 0x000000fb2100720c */ /* 0x000fe40003fa6270 */
[----:B------:R-:W-:Y:S02]  /*2060*/  FSEL R99, R85, -INF , !P6 ;  /* 0xff80000055637808 */ /* 0x000fe40007000000 */
[----:B------:R-:W-:-:S02]  /*2070*/  FSEL R98, R87, -INF , !P2 ;  /* 0xff80000057627808 */ /* 0x000fc40005000000 */
[----:B------:R-:W-:Y:S01]  /*2080*/  FSEL R9, R92, -INF , !P5 ;  /* 0xff8000005c097808 */ /* 0x000fe20006800000 */
[C---:B------:R-:W-:Y:S01]  /*2090*/  HMMA.16816.F32.BF16 R20, R80.reuse, R40, R20 ;  /* 0x000000285014723c */ /* 0x040fe20000041814 */
[C---:B------:R-:W-:Y:S02]  /*20a0*/  ISETP.GE.AND P2, PT, R33.reuse, R250, PT ;  /* 0x000000fa2100720c */ /* 0x040fe40003f46270 */
[C---:B------:R-:W-:Y:S02]  /*20b0*/  ISETP.GE.AND P6, PT, R33.reuse, R238, PT ;  /* 0x000000ee2100720c */ /* 0x040fe40003fc6270 */
[----:B------:R-:W-:Y:S02]  /*20c0*/  ISETP.GE.AND P5, PT, R33, R236, PT ;  /* 0x000000ec2100720c */ /* 0x000fe40003fa6270 */
[----:B------:R-:W1:Y:S01]  /*20d0*/  LDSM.16.M88.4 R32, [R213+0x8c00] ;  /* 0x008c0000d520783b */ /* 0x000e620000000200 */
[----:B------:R-:W-:Y:S01]  /*20e0*/  IADD3 R45, R3, 0x11, RZ ;  /* 0x00000011032d7810 */ /* 0x000fe20007ffe0ff */
[----:B------:R-:W-:Y:S01]  /*20f0*/  HMMA.16816.F32.BF16 R16, R80, R42, R16 ;  /* 0x0000002a5010723c */ /* 0x000fe20000041810 */
[----:B------:R-:W-:Y:S01]  /*2100*/  FSEL R174, R94, -INF , !P2 ;  /* 0xff8000005eae7808 */ /* 0x000fe20005000000 */
[----:B------:R-:W-:-:S04]  /*2110*/  DEPBAR.LE SB0, 0x0 ;  /* 0x000080000000791a */ /* 0x000fc80000000000 */
[----:B------:R-:W-:Y:S02]  /*2120*/  ISETP.GE.AND P2, PT, R45, R251, PT ;  /* 0x000000fb2d00720c */ /* 0x000fe40003f46270 */
[----:B------:R-:W-:Y:S01]  /*2130*/  FSEL R142, R30, -INF , !P5 ;  /* 0xff8000001e8e7808 */ /* 0x000fe20006800000 */
[----:B------:R-:W-:Y:S01]  /*2140*/  HMMA.16816.F32.BF16 R68, R48, R42, R68 ;  /* 0x0000002a3044723c */ /* 0x000fe20000041844 */
[----:B------:R-:W-:Y:S02]  /*2150*/  FSEL R179, R93, -INF , !P2 ;  /* 0xff8000005db37808 */ /* 0x000fe40005000000 */
[C---:B------:R-:W-:Y:S02]  /*2160*/  ISETP.GE.AND P5, PT, R45.reuse, R238, PT ;  /* 0x000000ee2d00720c */ /* 0x040fe40003fa6270 */
[----:B------:R-:W-:Y:S02]  /*2170*/  ISETP.GE.AND P2, PT, R45, R236, PT ;  /* 0x000000ec2d00720c */ /* 0x000fe40003f46270 */
[----:B------:R-:W-:Y:S01]  /*2180*/  IADD3 R41, R3, 0x18, RZ ;  /* 0x0000001803297810 */ /* 0x000fe20007ffe0ff */
[----:B------:R-:W-:Y:S01]  /*2190*/  HMMA.16816.F32.BF16 R36, R80, R52, R36 ;  /* 0x000000345024723c */ /* 0x000fe20000041824 */
[----:B------:R-:W-:-:S02]  /*21a0*/  FSEL R55, R28, -INF , !P6 ;  /* 0xff8000001c377808 */ /* 0x000fc40007000000 */
[----:B------:R-:W-:Y:S02]  /*21b0*/  FSEL R141, R29, -INF , !P5 ;  /* 0xff8000001d8d7808 */ /* 0x000fe40006800000 */
[----:B------:R-:W-:Y:S02]  /*21c0*/  FSEL R144, R31, -INF , !P2 ;  /* 0xff8000001f907808 */ /* 0x000fe40005000000 */
[-C--:B------:R-:W-:Y:S01]  /*21d0*/  ISETP.GE.AND P6, PT, R45, R250.reuse, PT ;  /* 0x000000fa2d00720c */ /* 0x080fe20003fc6270 */
[----:B------:R-:W-:Y:S01]  /*21e0*/  HMMA.16816.F32.BF16 R88, R48, R52, R88 ;  /* 0x000000343058723c */ /* 0x000fe20000041858 */
[C---:B------:R-:W-:Y:S02]  /*21f0*/  ISETP.GE.AND P2, PT, R41.reuse, R251, PT ;  /* 0x000000fb2900720c */ /* 0x040fe40003f46270 */
[----:B------:R-:W-:Y:S02]  /*2200*/  ISETP.GE.AND P5, PT, R41, R250, PT ;  /* 0x000000fa2900720c */ /* 0x000fe40003fa6270 */
[----:B------:R-:W-:-:S02]  /*2210*/  IADD3 R29, R3, 0x19, RZ ;  /* 0x00000019031d7810 */ /* 0x000fc40007ffe0ff */
[----:B------:R-:W-:Y:S02]  /*2220*/  FSEL R184, R95, -INF , !P6 ;  /* 0xff8000005fb87808 */ /* 0x000fe40007000000 */
[----:B------:R-:W-:Y:S02]  /*2230*/  FSEL R201, R76, -INF , !P2 ;  /* 0xff8000004cc97808 */ /* 0x000fe40005000000 */
[----:B------:R-:W-:Y:S02]  /*2240*/  FSEL R202, R78, -INF , !P5 ;  /* 0xff8000004eca7808 */ /* 0x000fe40006800000 */
[C---:B------:R-:W-:Y:S01]  /*2250*/  ISETP.GE.AND P6, PT, R41.reuse, R238, PT ;  /* 0x000000ee2900720c */ /* 0x040fe20003fc6270 */
[----:B-1----:R-:W-:Y:S01]  /*2260*/  HMMA.16816.F32.BF16 R64, R48, R32, R64 ;  /* 0x000000203040723c */ /* 0x002fe20000041840 */
[----:B------:R-:W-:Y:S02]  /*2270*/  ISETP.GE.AND P2, PT, R41, R236, PT ;  /* 0x000000ec2900720c */ /* 0x000fe40003f46270 */
[----:B------:R-:W-:-:S02]  /*2280*/  ISETP.GE.AND P5, PT, R29, R238, PT ;  /* 0x000000ee1d00720c */ /* 0x000fc40003fa6270 */
[----:B------:R-:W-:Y:S02]  /*2290*/  FSEL R143, R24, -INF , !P6 ;  /* 0xff800000188f7808 */ /* 0x000fe40007000000 */
[----:B------:R-:W-:Y:S01]  /*22a0*/  FSEL R140, R26, -INF , !P2 ;  /* 0xff8000001a8c7808 */ /* 0x000fe20005000000 */
[C---:B------:R-:W-:Y:S01]  /*22b0*/  HMMA.16816.F32.BF16 R12, R80.reuse, R32, R12 ;  /* 0x00000020500c723c */ /* 0x040fe2000004180c */
[----:B------:R-:W-:Y:S02]  /*22c0*/  FSEL R25, R25, -INF , !P5 ;  /* 0xff80000019197808 */ /* 0x000fe40006800000 */
[C---:B------:R-:W-:Y:S02]  /*22d0*/  ISETP.GE.AND P6, PT, R29.reuse, R251, PT ;  /* 0x000000fb1d00720c */ /* 0x040fe40003fc6270 */
[C---:B------:R-:W-:Y:S02]  /*22e0*/  ISETP.GE.AND P2, PT, R29.reuse, R236, PT ;  /* 0x000000ec1d00720c */ /* 0x040fe40003f46270 */
[----:B------:R-:W-:Y:S01]  /*22f0*/  ISETP.GE.AND P5, PT, R29, R250, PT ;  /* 0x000000fa1d00720c */ /* 0x000fe20003fa6270 */
[----:B------:R-:W-:Y:S01]  /*2300*/  HMMA.16816.F32.BF16 R60, R80, R34, R60 ;  /* 0x00000022503c723c */ /* 0x000fe2000004183c */
[----:B------:R-:W-:-:S02]  /*2310*/  IADD3 R29, R3, 0x20, RZ ;  /* 0x00000020031d7810 */ /* 0x000fc40007ffe0ff */
[----:B------:R-:W-:Y:S02]  /*2320*/  FSEL R8, R27, -INF , !P2 ;  /* 0xff8000001b087808 */ /* 0x000fe40005000000 */
[----:B------:R-:W-:Y:S02]  /*2330*/  FSEL R204, R79, -INF , !P5 ;  /* 0xff8000004fcc7808 */ /* 0x000fe40006800000 */
[C---:B------:R-:W-:Y:S01]  /*2340*/  ISETP.GE.AND P5, PT, R29.reuse, R251, PT ;  /* 0x000000fb1d00720c */ /* 0x040fe20003fa6270 */
[----:B------:R-:W-:Y:S01]  /*2350*/  HMMA.16816.F32.BF16 R56, R48, R34, R56 ;  /* 0x000000223038723c */ /* 0x000fe20000041838 */
[----:B------:R-:W-:Y:S02]  /*2360*/  ISETP.GE.AND P2, PT, R29, R250, PT ;  /* 0x000000fa1d00720c */ /* 0x000fe40003f46270 */
[----:B------:R-:W-:Y:S02]  /*2370*/  IADD3 R27, R3, 0x21, RZ ;  /* 0x00000021031b7810 */ /* 0x000fe40007ffe0ff */
[----:B------:R-:W-:-:S02]  /*2380*/  FSEL R203, R77, -INF , !P6 ;  /* 0xff8000004dcb7808 */ /* 0x000fc40007000000 */
[----:B------:R-:W-:Y:S02]  /*2390*/  FSEL R197, R72, -INF , !P5 ;  /* 0xff80000048c57808 */ /* 0x000fe40006800000 */
[----:B------:R-:W-:Y:S02]  /*23a0*/  FSEL R194, R74, -INF , !P2 ;  /* 0xff8000004ac27808 */ /* 0x000fe40005000000 */
[C---:B------:R-:W-:Y:S02]  /*23b0*/  ISETP.GE.AND P6, PT, R29.reuse, R238, PT ;  /* 0x000000ee1d00720c */ /* 0x040fe40003fc6270 */
[----:B------:R-:W-:Y:S02]  /*23c0*/  ISETP.GE.AND P5, PT, R29, R236, PT ;  /* 0x000000ec1d00720c */ /* 0x000fe40003fa6270 */
[----:B------:R-:W-:Y:S02]  /*23d0*/  ISETP.GE.AND P2, PT, R27, R251, PT ;  /* 0x000000fb1b00720c */ /* 0x000fe40003f46270 */
[----:B------:R-:W-:-:S02]  /*23e0*/  FSEL R29, R20, -INF , !P6 ;  /* 0xff800000141d7808 */ /* 0x000fc40007000000 */
[----:B------:R-:W-:Y:S02]  /*23f0*/  FSEL R28, R22, -INF , !P5 ;  /* 0xff800000161c7808 */ /* 0x000fe40006800000 */
[----:B------:R-:W-:Y:S02]  /*2400*/  FSEL R195, R73, -INF , !P2 ;  /* 0xff80000049c37808 */ /* 0x000fe40005000000 */
[C---:B------:R-:W-:Y:S02]  /*2410*/  ISETP.GE.AND P6, PT, R27.reuse, R250, PT ;  /* 0x000000fa1b00720c */ /* 0x040fe40003fc6270 */
[C---:B------:R-:W-:Y:S02]  /*2420*/  ISETP.GE.AND P5, PT, R27.reuse, R238, PT ;  /* 0x000000ee1b00720c */ /* 0x040fe40003fa6270 */
[----:B------:R-:W-:Y:S02]  /*2430*/  ISETP.GE.AND P2, PT, R27, R236, PT ;  /* 0x000000ec1b00720c */ /* 0x000fe40003f46270 */
[----:B------:R-:W-:-:S02]  /*2440*/  IADD3 R27, R3, 0x28, RZ ;  /* 0x00000028031b7810 */ /* 0x000fc40007ffe0ff */
[----:B------:R-:W-:Y:S02]  /*2450*/  FSEL R31, R21, -INF , !P5 ;  /* 0xff800000151f7808 */ /* 0x000fe40006800000 */
[----:B------:R-:W-:Y:S02]  /*2460*/  FSEL R30, R23, -INF , !P2 ;  /* 0xff800000171e7808 */ /* 0x000fe40005000000 */
[C---:B------:R-:W-:Y:S02]  /*2470*/  ISETP.GE.AND P5, PT, R27.reuse, R251, PT ;  /* 0x000000fb1b00720c */ /* 0x040fe40003fa6270 */
[----:B------:R-:W-:Y:S02]  /*2480*/  ISETP.GE.AND P2, PT, R27, R238, PT ;  /* 0x000000ee1b00720c */ /* 0x000fe40003f46270 */
[----:B------:R-:W-:Y:S02]  /*2490*/  IADD3 R21, R3, 0x29, RZ ;  /* 0x0000002903157810 */ /* 0x000fe40007ffe0ff */
[----:B------:R-:W-:-:S02]  /*24a0*/  FSEL R196, R75, -INF , !P6 ;  /* 0xff8000004bc47808 */ /* 0x000fc40007000000 */
[----:B------:R-:W-:Y:S02]  /*24b0*/  FSEL R193, R68, -INF , !P5 ;  /* 0xff80000044c17808 */ /* 0x000fe40006800000 */
[----:B------:R-:W-:Y:S02]  /*24c0*/  FSEL R187, R16, -INF , !P2 ;  /* 0xff80000010bb7808 */ /* 0x000fe40005000000 */
[C---:B------:R-:W-:Y:S02]  /*24d0*/  ISETP.GE.AND P6, PT, R27.reuse, R250, PT ;  /* 0x000000fa1b00720c */ /* 0x040fe40003fc6270 */
[-C--:B------:R-:W-:Y:S02]  /*24e0*/  ISETP.GE.AND P5, PT, R27, R236.reuse, PT ;  /* 0x000000ec1b00720c */ /* 0x080fe40003fa6270 */
[----:B------:R-:W-:Y:S02]  /*24f0*/  ISETP.GE.AND P2, PT, R21, R236, PT ;  /* 0x000000ec1500720c */ /* 0x000fe40003f46270 */
[----:B------:R-:W-:-:S02]  /*2500*/  IADD3 R7, R3, 0x30, RZ ;  /* 0x0000003003077810 */ /* 0x000fc40007ffe0ff */
[----:B------:R-:W-:Y:S02]  /*2510*/  FSEL R200, R70, -INF , !P6 ;  /* 0xff80000046c87808 */ /* 0x000fe40007000000 */
[----:B------:R-:W-:Y:S02]  /*2520*/  FSEL R192, R18, -INF , !P5 ;  /* 0xff80000012c07808 */ /* 0x000fe40006800000 */
[----:B------:R-:W-:Y:S02]  /*2530*/  FSEL R186, R19, -INF , !P2 ;  /* 0xff80000013ba7808 */ /* 0x000fe40005000000 */
[C---:B------:R-:W-:Y:S02]  /*2540*/  ISETP.GE.AND P6, PT, R21.reuse, R238, PT ;  /* 0x000000ee1500720c */ /* 0x040fe40003fc6270 */
[----:B------:R-:W-:Y:S02]  /*2550*/  ISETP.GE.AND P5, PT, R21, R251, PT ;  /* 0x000000fb1500720c */ /* 0x000fe40003fa6270 */
[----:B------:R-:W-:-:S02]  /*2560*/  ISETP.GE.AND P2, PT, R7, R250, PT ;  /* 0x000000fa0700720c */ /* 0x000fc40003f46270 */
[----:B------:R-:W-:Y:S02]  /*2570*/  IADD3 R5, R3, 0x31, RZ ;  /* 0x0000003103057810 */ /* 0x000fe40007ffe0ff */
[----:B------:R-:W-:Y:S02]  /*2580*/  FSEL R183, R17, -INF , !P6 ;  /* 0xff80000011b77808 */ /* 0x000fe40007000000 */
[----:B------:R-:W-:Y:S02]  /*2590*/  FSEL R199, R69, -INF , !P5 ;  /* 0xff80000045c77808 */ /* 0x000fe40006800000 */
[----:B------:R-:W-:Y:S01]  /*25a0*/  FSEL R170, R66, -INF , !P2 ;  /* 0xff80000042aa7808 */ /* 0x000fe20005000000 */
[----:B------:R-:W-:Y:S01]  /*25b0*/  BAR.SYNC.DEFER_BLOCKING 0x0 ;  /* 0x0000000000007b1d */ /* 0x000fe20000010000 */
[----:B------:R-:W-:Y:S02]  /*25c0*/  ISETP.GE.AND P6, PT, R21, R250, PT ;  /* 0x000000fa1500720c */ /* 0x000fe40003fc6270 */
[----:B------:R-:W-:-:S02]  /*25d0*/  ISETP.GE.AND P5, PT, R7, R251, PT ;  /* 0x000000fb0700720c */ /* 0x000fc40003fa6270 */
[----:B------:R-:W-:Y:S02]  /*25e0*/  ISETP.GE.AND P2, PT, R5, R251, PT ;  /* 0x000000fb0500720c */ /* 0x000fe40003f46270 */
[----:B------:R-:W-:Y:S02]  /*25f0*/  FSEL R4, R39, -INF , !P0 ;  /* 0xff80000027047808 */ /* 0x000fe40004000000 */
[----:B------:R-:W-:Y:S02]  /*2600*/  FSEL R198, R71, -INF , !P6 ;  /* 0xff80000047c67808 */ /* 0x000fe40007000000 */
[----:B------:R-:W-:Y:S02]  /*2610*/  FSEL R175, R64, -INF , !P5 ;  /* 0xff80000040af7808 */ /* 0x000fe40006800000 */
[----:B------:R-:W-:Y:S02]  /*2620*/  FSEL R177, R65, -INF , !P2 ;  /* 0xff80000041b17808 */ /* 0x000fe40005000000 */
[----:B------:R-:W-:-:S02]  /*2630*/  ISETP.GE.AND P0, PT, R3, R236, PT ;  /* 0x000000ec0300720c */ /* 0x000fc40003f06270 */
[C---:B------:R-:W-:Y:S02]  /*2640*/  ISETP.GE.AND P6, PT, R7.reuse, R238, PT ;  /* 0x000000ee0700720c */ /* 0x040fe40003fc6270 */
[-C--:B------:R-:W-:Y:S02]  /*2650*/  ISETP.GE.AND P5, PT, R7, R236.reuse, PT ;  /* 0x000000ec0700720c */ /* 0x080fe40003fa6270 */
[----:B------:R-:W-:Y:S02]  /*2660*/  ISETP.GE.AND P2, PT, R5, R236, PT ;  /* 0x000000ec0500720c */ /* 0x000fe40003f46270 */
[----:B------:R-:W-:Y:S02]  /*2670*/  FSEL R38, R38, -INF , !P0 ;  /* 0xff80000026267808 */ /* 0x000fe40004000000 */
[----:B------:R-:W-:Y:S02]  /*2680*/  FSEL R185, R12, -INF , !P6 ;  /* 0xff8000000cb97808 */ /* 0x000fe40007000000 */
[----:B------:R-:W-:-:S02]  /*2690*/  FSEL R180, R14, -INF , !P5 ;  /* 0xff8000000eb47808 */ /* 0x000fc40006800000 */
[----:B------:R-:W-:Y:S02]  /*26a0*/  FSEL R178, R15, -INF , !P2 ;  /* 0xff8000000fb27808 */ /* 0x000fe40005000000 */
[----:B------:R-:W-:Y:S02]  /*26b0*/  ISETP.GE.AND P0, PT, R224, 0x2, PT ;  /* 0x00000002e000780c */ /* 0x000fe40003f06270 */
[C---:B------:R-:W-:Y:S02]  /*26c0*/  ISETP.GE.AND P6, PT, R5.reuse, R250, PT ;  /* 0x000000fa0500720c */ /* 0x040fe40003fc6270 */
[----:B------:R-:W-:Y:S02]  /*26d0*/  ISETP.GE.AND P5, PT, R5, R238, PT ;  /* 0x000000ee0500720c */ /* 0x000fe40003fa6270 */
[C---:B------:R-:W-:Y:S02]  /*26e0*/  ISETP.GE.AND P2, PT, R3.reuse, R251, PT ;  /* 0x000000fb0300720c */ /* 0x040fe40003f46270 */
[----:B------:R-:W-:-:S02]  /*26f0*/  IADD3 R5, R3, 0x38, RZ ;  /* 0x0000003803057810 */ /* 0x000fc40007ffe0ff */
[----:B------:R-:W-:Y:S02]  /*2700*/  FSEL R189, R13, -INF , !P5 ;  /* 0xff8000000dbd7808 */ /* 0x000fe40006800000 */
[----:B------:R-:W-:Y:S02]  /*2710*/  FSEL R10, R91, -INF , !P3 ;  /* 0xff8000005b0a7808 */ /* 0x000fe40005800000 */
[----:B------:R-:W-:Y:S02]  /*2720*/  FSEL R88, R88, -INF , !P2 ;  /* 0xff80000058587808 */ /* 0x000fe40005000000 */
[----:B------:R-:W-:Y:S02]  /*2730*/  FSEL R37, R37, -INF , !P1 ;  /* 0xff80000025257808 */ /* 0x000fe40004800000 */
[----:B------:R-:W-:Y:S02]  /*2740*/  ISETP.GE.AND P3, PT, R5, R238, PT ;  /* 0x000000ee0500720c */ /* 0x000fe40003f66270 */
[----:B------:R-:W-:-:S02]  /*2750*/  ISETP.GE.AND P5, PT, R3, R250, PT ;  /* 0x000000fa0300720c */ /* 0x000fc40003fa6270 */
[----:B------:R-:W-:Y:S02]  /*2760*/  ISETP.GE.AND P2, PT, R5, R236, PT ;  /* 0x000000ec0500720c */ /* 0x000fe40003f46270 */
[C---:B------:R-:W-:Y:S02]  /*2770*/  ISETP.GE.AND P1, PT, R3.reuse, R238, PT ;  /* 0x000000ee0300720c */ /* 0x040fe40003f26270 */
[----:B------:R-:W-:Y:S02]  /*2780*/  IADD3 R3, R3, 0x39, RZ ;  /* 0x0000003903037810 */ /* 0x000fe40007ffe0ff */
[----:B------:R-:W-:Y:S02]  /*2790*/  FSEL R164, R67, -INF , !P6 ;  /* 0xff80000043a47808 */ /* 0x000fe40007000000 */
[----:B------:R-:W-:Y:S02]  /*27a0*/  FSEL R89, R89, -INF , !P4 ;  /* 0xff80000059597808 */ /* 0x000fe40006000000 */
[----:B------:R-:W-:-:S02]  /*27b0*/  FSEL R90, R90, -INF , !P5 ;  /* 0xff8000005a5a7808 */ /* 0x000fc40006800000 */
[----:B------:R-:W-:Y:S02]  /*27c0*/  FSEL R191, R60, -INF , !P3 ;  /* 0xff8000003cbf7808 */ /* 0x000fe40005800000 */
[----:B------:R-:W-:Y:S02]  /*27d0*/  FSEL R182, R62, -INF , !P2 ;  /* 0xff8000003eb67808 */ /* 0x000fe40005000000 */
[----:B------:R-:W-:Y:S02]  /*27e0*/  FSEL R36, R36, -INF , !P1 ;  /* 0xff80000024247808 */ /* 0x000fe40004800000 */
[CC--:B------:R-:W-:Y:S02]  /*27f0*/  ISETP.GE.AND P6, PT, R5.reuse, R251.reuse, PT ;  /* 0x000000fb0500720c */ /* 0x0c0fe40003fc6270 */
[----:B------:R-:W-:Y:S02]  /*2800*/  ISETP.GE.AND P4, PT, R5, R250, PT ;  /* 0x000000fa0500720c */ /* 0x000fe40003f86270 */
[----:B------:R-:W-:-:S02]  /*2810*/  ISETP.GE.AND P5, PT, R3, R251, PT ;  /* 0x000000fb0300720c */ /* 0x000fc40003fa6270 */
[C---:B------:R-:W-:Y:S02]  /*2820*/  ISETP.GE.AND P3, PT, R3.reuse, R250, PT ;  /* 0x000000fa0300720c */ /* 0x040fe40003f66270 */
[C---:B------:R-:W-:Y:S02]  /*2830*/  ISETP.GE.AND P2, PT, R3.reuse, R238, PT ;  /* 0x000000ee0300720c */ /* 0x040fe40003f46270 */
[----:B------:R-:W-:Y:S01]  /*2840*/  ISETP.GE.AND P1, PT, R3, R236, PT ;  /* 0x000000ec0300720c */ /* 0x000fe20003f26270 */
[----:B------:R-:W-:Y:S01]  /*2850*/  IMAD.MOV.U32 R3, RZ, RZ, R121 ;  /* 0x000000ffff037224 */ /* 0x000fe200078e0079 */
[----:B------:R-:W-:Y:S02]  /*2860*/  FSEL R188, R61, -INF , !P2 ;  /* 0xff8000003dbc7808 */ /* 0x000fe40005000000 */
[----:B------:R-:W-:Y:S02]  /*2870*/  FSEL R176, R63, -INF , !P1 ;  /* 0xff8000003fb07808 */ /* 0x000fe40004800000 */
[----:B------:R-:W-:-:S02]  /*2880*/  FSEL R173, R56, -INF , !P6 ;  /* 0xff80000038ad7808 */ /* 0x000fc40007000000 */
[----:B------:R-:W-:Y:S02]  /*2890*/  FSEL R66, R58, -INF , !P4 ;  /* 0xff8000003a427808 */ /* 0x000fe40006000000 */
[----:B------:R-:W-:Y:S02]  /*28a0*/  FSEL R171, R57, -INF , !P5 ;  /* 0xff80000039ab7808 */ /* 0x000fe40006800000 */
[----:B------:R-:W-:Y:S01]  /*28b0*/  FSEL R64, R59, -INF , !P3 ;  /* 0xff8000003b407808 */ /* 0x000fe20005800000 */
[----:B------:R-:W-:Y:S05]  /*28c0*/  @!P0 BRA `(.L_x_17) ;  /* 0x0000016000008947 */ /* 0x000fea0003800000 */
[----:B------:R-:W-:-:S04]  /*28d0*/  IADD3 R7, R224, -0x2, RZ ;  /* 0xfffffffee0077810 */ /* 0x000fc80007ffe0ff */
[----:B------:R-:W-:Y:S01]  /*28e0*/  SHF.R.S32.HI R6, RZ, 0x1f, R7 ;  /* 0x0000001fff067819 */ /* 0x000fe20000011407 */
[C---:B------:R-:W-:Y:S02]  /*28f0*/  IMAD R5, R7.reuse, UR9, RZ ;  /* 0x0000000907057c24 */ /* 0x040fe4000f8e02ff */
[----:B------:R-:W-:-:S04]  /*2900*/  IMAD.WIDE.U32 R12, R7, UR10, R228 ;  /* 0x0000000a070c7c25 */ /* 0x000fc8000f8e00e4 */
[----:B------:R-:W-:Y:S01]  /*2910*/  IMAD R5, R6, UR10, R5 ;  /* 0x0000000a06057c24 */ /* 0x000fe2000f8e0205 */
[----:B------:R-:W-:Y:S01]  /*2920*/  LEA R14, P2, R12, c[0x0][0x168], 0x1 ;  /* 0x00005a000c0e7a11 */ /* 0x000fe200078408ff */
[----:B------:R-:W-:Y:S02]  /*2930*/  IMAD.U32 R6, RZ, RZ, UR6 ;  /* 0x00000006ff067e24 */ /* 0x000fe4000f8e00ff */
[----:B------:R-:W-:Y:S02]  /*2940*/  IMAD.IADD R7, R13, 0x1, R5 ;  /* 0x000000010d077824 */ /* 0x000fe400078e0205 */
[----:B------:R-:W-:Y:S01]  /*2950*/  IMAD.U32 R5, RZ, RZ, UR7 ;  /* 0x00000007ff057e24 */ /* 0x000fe2000f8e00ff */
        /* <DEDUP_REMOVED lines=13> */
.L_x_17:
        /* <DEDUP_REMOVED lines=30> */
[----:B------:R-:W-:Y:S01]  /*2c10*/  FMNMX.FTZ R13, R182, R13, !PT ;  /* 0x0000000db60d7209 */ /* 0x000fe20007810000 */
[----:B------:R-:W2:Y:S01]  /*2c20*/  SHFL.BFLY PT, R11, R6, 0x2, 0x1f ;  /* 0x0c401f00060b7f89 */ /* 0x000ea200000e0000 */
        /* <DEDUP_REMOVED lines=12> */
[----:B--2---:R-:W-:-:S02]  /*2cf0*/  FMNMX.FTZ R11, R6, R11, !PT ;  /* 0x0000000b060b7209 */ /* 0x004fc40007810000 */
[----:B------:R-:W2:Y:S01]  /*2d00*/  SHFL.BFLY PT, R6, R13, 0x2, 0x1f ;  /* 0x0c401f000d067f89 */ /* 0x000ea200000e0000 */
[----:B------:R-:W-:Y:S02]  /*2d10*/  FMNMX.FTZ R12, R197, R12, !PT ;  /* 0x0000000cc50c7209 */ /* 0x000fe40007810000 */
[----:B------:R-:W-:Y:S01]  /*2d20*/  FMNMX.FTZ R7, R204, R7, !PT ;  /* 0x00000007cc077209 */ /* 0x000fe20007810000 */
[----:B------:R-:W3:Y:S01]  /*2d30*/  SHFL.BFLY PT, R166, R11, 0x1, 0x1f ;  /* 0x0c201f000ba67f89 */ /* 0x000ee200000e0000 */
        /* <DEDUP_REMOVED lines=10> */
[----:B--2---:R-:W-:Y:S02]  /*2de0*/  FMNMX.FTZ R6, R13, R6, !PT ;  /* 0x000000060d067209 */ /* 0x004fe40007810000 */
[----:B------:R-:W-:Y:S02]  /*2df0*/  FMNMX.FTZ R12, R173, R12, !PT ;  /* 0x0000000cad0c7209 */ /* 0x000fe40007810000 */
[----:B------:R-:W-:Y:S01]  /*2e00*/  FMNMX.FTZ R167, R164, R167, !PT ;  /* 0x000000a7a4a77209 */ /* 0x000fe20007810000 */
[----:B------:R-:W2:Y:S01]  /*2e10*/  SHFL.BFLY PT, R165, R6, 0x1, 0x1f ;  /* 0x0c201f0006a57f89 */ /* 0x000ea200000e0000 */
[----:B------:R-:W-:Y:S02]  /*2e20*/  FMNMX.FTZ R5, R171, R12, !PT ;  /* 0x0000000cab057209 */ /* 0x000fe40007810000 */
[----:B------:R-:W-:Y:S02]  /*2e30*/  FMNMX.FTZ R167, R66, R167, !PT ;  /* 0x000000a742a77209 */ /* 0x000fe40007810000 */
[----:B------:R-:W-:Y:S01]  /*2e40*/  SHF.L.U32 R214, R2, 0x1, RZ ;  /* 0x0000000102d67819 */ /* 0x000fe200000006ff */
[----:B------:R-:W4:Y:S01]  /*2e50*/  SHFL.BFLY PT, R168, R5, 0x2, 0x1f ;  /* 0x0c401f0005a87f89 */ /* 0x000f2200000e0000 */
[----:B------:R-:W-:-:S02]  /*2e60*/  FMNMX.FTZ R167, R64, R167, !PT ;  /* 0x000000a740a77209 */ /* 0x000fc40007810000 */
[----:B---3--:R-:W-:Y:S01]  /*2e70*/  FMNMX.FTZ R166, R11, R166, !PT ;  /* 0x000000a60ba67209 */ /* 0x008fe20007810000 */
[----:B------:R-:W-:Y:S01]  /*2e80*/  LDSM.16.MT88.4 R68, [R214+0x9000] ;  /* 0x00900000d644783b */ /* 0x000fe20000004200 */
[----:B------:R-:W-:Y:S02]  /*2e90*/  LEA R212, R0, R214, 0x1 ;  /* 0x000000d600d47211 */ /* 0x000fe400078e08ff */
[C---:B------:R-:W-:Y:S01]  /*2ea0*/  FSETP.NEU.FTZ.AND P1, PT, R166.reuse, -INF , PT ;  /* 0xff800000a600780b */ /* 0x040fe20003f3d000 */
[----:B------:R-:W-:Y:S01]  /*2eb0*/  FMUL.FTZ R190, R166, c[0x0][0x23c] ;  /* 0x00008f00a6be7a20 */ /* 0x000fe20000410000 */
[----:B------:R-:W-:Y:S04]  /*2ec0*/  LDSM.16.MT88.4 R124, [R214+0xb000] ;  /* 0x00b00000d67c783b */ /* 0x000fe80000004200 */
[----:B------:R-:W-:Y:S01]  /*2ed0*/  FSEL R190, R190, RZ, P1 ;  /* 0x000000ffbebe7208 */ /* 0x000fe20000800000 */
[----:B------:R-:W-:Y:S01]  /*2ee0*/  LDSM.16.MT88.4 R112, [R212+0xa000] ;  /* 0x00a00000d470783b */ /* 0x000fe20000004200 */
[----:B--2---:R-:W-:-:S03]  /*2ef0*/  FMNMX.FTZ R165, R6, R165, !PT ;  /* 0x000000a506a57209 */ /* 0x004fc60007810000 */
[--C-:B------:R-:W-:Y:S01]  /*2f00*/  FFMA.FTZ R45, R36, c[0x0][0x23c], -R190.reuse ;  /* 0x00008f00242d7a23 */ /* 0x100fe200000108be */
[----:B------:R-:W2:Y:S01]  /*2f10*/  SHFL.BFLY PT, R6, R167, 0x2, 0x1f ;  /* 0x0c401f00a7067f89 */ /* 0x000ea200000e0000 */
[--C-:B------:R-:W-:Y:S01]  /*2f20*/  FFMA.FTZ R43, R103, c[0x0][0x23c], -R190.reuse ;  /* 0x00008f00672b7a23 */ /* 0x100fe200000108be */
[C---:B------:R-:W-:Y:S01]  /*2f30*/  FSETP.NEU.FTZ.AND P1, PT, R165.reuse, -INF , PT ;  /* 0xff800000a500780b */ /* 0x040fe20003f3d000 */
[----:B------:R-:W-:Y:S01]  /*2f40*/  FMUL.FTZ R181, R165, c[0x0][0x23c] ;  /* 0x00008f00a5b57a20 */ /* 0x000fe20000410000 */
[----:B----4-:R-:W-:Y:S01]  /*2f50*/  FMNMX.FTZ R168, R5, R168, !PT ;  /* 0x000000a805a87209 */ /* 0x010fe20007810000 */
[--C-:B------:R-:W-:Y:S01]  /*2f60*/  FFMA.FTZ R36, R101, c[0x0][0x23c], -R190.reuse ;  /* 0x00008f0065247a23 */ /* 0x100fe200000108be */
[----:B------:R-:W-:Y:S01]  /*2f70*/  MUFU.EX2 R45, R45 ;  /* 0x0000002d002d7308 */ /* 0x000fe20000000800 */
[----:B------:R-:W-:Y:S01]  /*2f80*/  LDSM.16.MT88.4 R100, [R214+0xa000] ;  /* 0x00a00000d664783b */ /* 0x000fe20000004200 */
[----:B------:R-:W-:Y:S01]  /*2f90*/  FSEL R181, R181, RZ, P1 ;  /* 0x000000ffb5b57208 */ /* 0x000fe20000800000 */
[----:B------:R-:W-:-:S02]  /*2fa0*/  FFMA.FTZ R44, R37, c[0x0][0x23c], -R190 ;  /* 0x00008f00252c7a23 */ /* 0x000fc400000108be */
[----:B------:R-:W3:Y:S01]  /*2fb0*/  SHFL.BFLY PT, R5, R168, 0x1, 0x1f ;  /* 0x0c201f00a8057f89 */ /* 0x000ee200000e0000 */
[--C-:B------:R-:W-:Y:S02]  /*2fc0*/  FFMA.FTZ R41, R55, c[0x0][0x23c], -R190.reuse ;  /* 0x00008f0037297a23 */ /* 0x100fe400000108be */
[--C-:B------:R-:W-:Y:S01]  /*2fd0*/  FFMA.FTZ R47, R4, c[0x0][0x23c], -R181.reuse ;  /* 0x00008f00042f7a23 */ /* 0x100fe200000108b5 */
[----:B------:R-:W4:Y:S01]  /*2fe0*/  MUFU.EX2 R44, R44 ;  /* 0x0000002c002c7308 */ /* 0x000f220000000800 */
[--C-:B------:R-:W-:Y:S01]  /*2ff0*/  FFMA.FTZ R46, R84, c[0x0][0x23c], -R181.reuse ;  /* 0x00008f00542e7a23 */ /* 0x100fe200000108b5 */
[----:B------:R-:W-:Y:S01]  /*3000*/  LDSM.16.MT88.4 R20, [R212+0x9400] ;  /* 0x00940000d414783b */ /* 0x000fe20000004200 */
[--C-:B------:R-:W-:Y:S02]  /*3010*/  FFMA.FTZ R42, R38, c[0x0][0x23c], -R181.reuse ;  /* 0x00008f00262a7a23 */ /* 0x100fe400000108b5 */
[--C-:B------:R-:W-:Y:S01]  /*3020*/  FFMA.FTZ R39, R54, c[0x0][0x23c], -R181.reuse ;  /* 0x00008f0036277a23 */ /* 0x100fe200000108b5 */
[----:B------:R-:W-:Y:S01]  /*3030*/  LDSM.16.MT88.4 R84, [R212+0x9000] ;  /* 0x00900000d454783b */ /* 0x000fe20000004200 */
[----:B------:R-:W-:Y:S01]  /*3040*/  FFMA.FTZ R55, R8, c[0x0][0x23c], -R181 ;  /* 0x00008f0008377a23 */ /* 0x000fe200000108b5 */
[----:B------:R-:W-:Y:S01]  /*3050*/  MUFU.EX2 R43, R43 ;  /* 0x0000002b002b7308 */ /* 0x000fe20000000800 */
[----:B--2---:R-:W-:Y:S01]  /*3060*/  FMNMX.FTZ R167, R167, R6, !PT ;  /* 0x00000006a7a77209 */ /* 0x004fe20007810000 */
[----:B-1----:R-:W-:Y:S01]  /*3070*/  LDSM.16.MT88.4 R16, [R214+0xa400] ;  /* 0x00a40000d610783b */ /* 0x002fe20000004200 */
[----:B------:R-:W-:-:S02]  /*3080*/  FFMA.FTZ R2, R141, c[0x0][0x23c], -R190 ;  /* 0x00008f008d027a23 */ /* 0x000fc400000108be */
[----:B------:R-:W-:Y:S01]  /*3090*/  FFMA.FTZ R37, R143, c[0x0][0x23c], -R190 ;  /* 0x00008f008f257a23 */ /* 0x000fe200000108be */
[----:B------:R-:W1:Y:S01]  /*30a0*/  SHFL.BFLY PT, R0, R167, 0x1, 0x1f ;  /* 0x0c201f00a7007f89 */ /* 0x000e6200000e0000 */
[--C-:B------:R-:W-:Y:S01]  /*30b0*/  FFMA.FTZ R53, R142, c[0x0][0x23c], -R181.reuse ;  /* 0x00008f008e357a23 */ /* 0x100fe200000108b5 */
[----:B------:R-:W2:Y:S01]  /*30c0*/  MUFU.EX2 R36, R36 ;  /* 0x0000002400247308 */ /* 0x000ea20000000800 */
[----:B----4-:R-:W-:Y:S01]  /*30d0*/  F2FP.BF16.PACK_AB R132, R44, R45 ;  /* 0x0000002d2c84723e */ /* 0x010fe200000010ff */
[----:B------:R-:W-:Y:S01]  /*30e0*/  LDSM.16.MT88.4 R12, [R212+0xa400] ;  /* 0x00a40000d40c783b */ /* 0x000fe20000004200 */
[--C-:B------:R-:W-:Y:S01]  /*30f0*/  FFMA.FTZ R38, R144, c[0x0][0x23c], -R181.reuse ;  /* 0x00008f0090267a23 */ /* 0x100fe200000108b5 */
[----:B---3--:R-:W-:Y:S01]  /*3100*/  FMNMX.FTZ R168, R168, R5, !PT ;  /* 0x00000005a8a87209 */ /* 0x008fe20007810000 */
[--C-:B------:R-:W-:Y:S01]  /*3110*/  FFMA.FTZ R50, R140, c[0x0][0x23c], -R181.reuse ;  /* 0x00008f008c327a23 */ /* 0x100fe200000108b5 */
[----:B------:R-:W3:Y:S01]  /*3120*/  LDSM.16.MT88.4 R4, [R212+0xb000] ;  /* 0x00b00000d404783b */ /* 0x000ee20000004200 */
[----:B------:R-:W-:Y:S01]  /*3130*/  FFMA.FTZ R186, R186, c[0x0][0x23c], -R181 ;  /* 0x00008f00baba7a23 */ /* 0x000fe200000108b5 */
[C---:B------:R-:W-:Y:S01]  /*3140*/  FSETP.NEU.FTZ.AND P1, PT, R168.reuse, -INF , PT ;  /* 0xff800000a800780b */ /* 0x040fe20003f3d000 */
[----:B------:R-:W-:Y:S01]  /*3150*/  FMUL.FTZ R172, R168, c[0x0][0x23c] ;  /* 0x00008f00a8ac7a20 */ /* 0x000fe20000410000 */
[----:B------:R-:W-:Y:S01]  /*3160*/  MUFU.EX2 R42, R42 ;  /* 0x0000002a002a7308 */ /* 0x000fe20000000800 */
[----:B------:R-:W-:Y:S01]  /*3170*/  LDSM.16.MT88.4 R32, [R212+0xb400] ;  /* 0x00b40000d420783b */ /* 0x000fe20000004200 */
[----:B------:R-:W-:-:S02]  /*3180*/  FADD.FTZ R44, R45, R44 ;  /* 0x0000002c2d2c7221 */ /* 0x000fc40000010000 */
[----:B------:R-:W-:Y:S01]  /*3190*/  FSEL R172, R172, RZ, P1 ;  /* 0x000000ffacac7208 */ /* 0x000fe20000800000 */
[----:B------:R-:W-:Y:S01]  /*31a0*/  FFMA.FTZ R185, R185, c[0x0][0x23c], -R190 ;  /* 0x00008f00b9b97a23 */ /* 0x000fe200000108be */
[----:B--2---:R-:W-:Y:S01]  /*31b0*/  F2FP.BF16.PACK_AB R134, R36, R43 ;  /* 0x0000002b2486723e */ /* 0x004fe200000010ff */
[----:B------:R-:W-:Y:S01]  /*31c0*/  FADD.FTZ R43, R43, R44 ;  /* 0x0000002c2b2b7221 */ /* 0x000fe20000010000 */
[----:B------:R-:W2:Y:S01]  /*31d0*/  MUFU.EX2 R47, R47 ;  /* 0x0000002f002f7308 */ /* 0x000ea20000000800 */
[--C-:B------:R-:W-:Y:S02]  /*31e0*/  FFMA.FTZ R59, R88, c[0x0][0x23c], -R172.reuse ;  /* 0x00008f00583b7a23 */ /* 0x100fe400000108ac */
[--C-:B------:R-:W-:Y:S01]  /*31f0*/  FFMA.FTZ R54, R89, c[0x0][0x23c], -R172.reuse ;  /* 0x00008f0059367a23 */ /* 0x100fe200000108ac */
[----:B-1----:R-:W-:Y:S01]  /*3200*/  FMNMX.FTZ R167, R167, R0, !PT ;  /* 0x00000000a7a77209 */ /* 0x002fe20007810000 */
[--C-:B------:R-:W-:Y:S02]  /*3210*/  FFMA.FTZ R51, R97, c[0x0][0x23c], -R172.reuse ;  /* 0x00008f0061337a23 */ /* 0x100fe400000108ac */
[----:B------:R-:W-:Y:S01]  /*3220*/  FFMA.FTZ R48, R99, c[0x0][0x23c], -R172 ;  /* 0x00008f0063307a23 */ /* 0x000fe200000108ac */
[C---:B------:R-:W-:Y:S01]  /*3230*/  FSETP.NEU.FTZ.AND P1, PT, R167.reuse, -INF , PT ;  /* 0xff800000a700780b */ /* 0x040fe20003f3d000 */
[----:B------:R-:W-:Y:S01]  /*3240*/  FMUL.FTZ R169, R167, c[0x0][0x23c] ;  /* 0x00008f00a7a97a20 */ /* 0x000fe20000410000 */
[----:B------:R-:W-:Y:S01]  /*3250*/  MUFU.EX2 R46, R46 ;  /* 0x0000002e002e7308 */ /* 0x000fe20000000800 */
[----:B------:R-:W-:-:S02]  /*3260*/  FFMA.FTZ R0, R25, c[0x0][0x23c], -R190 ;  /* 0x00008f0019007a23 */ /* 0x000fc400000108be */
[--C-:B------:R-:W-:Y:S01]  /*3270*/  FFMA.FTZ R56, R9, c[0x0][0x23c], -R172.reuse ;  /* 0x00008f0009387a23 */ /* 0x100fe200000108ac */
[----:B------:R-:W-:Y:S01]  /*3280*/  FSEL R169, R169, RZ, P1 ;  /* 0x000000ffa9a97208 */ /* 0x000fe20000800000 */
[----:B------:R-:W1:Y:S01]  /*3290*/  LDSM.16.MT88.4 R24, [R214+0x9400] ;  /* 0x00940000d618783b */ /* 0x000e620000004200 */
[----:B--2---:R-:W-:Y:S01]  /*32a0*/  F2FP.BF16.PACK_AB R133, R47, R42 ;  /* 0x0000002a2f85723e */ /* 0x004fe200000010ff */
[--C-:B------:R-:W-:Y:S01]  /*32b0*/  FFMA.FTZ R61, R179, c[0x0][0x23c], -R172.reuse ;  /* 0x00008f00b33d7a23 */ /* 0x100fe200000108ac */
[----:B------:R-:W2:Y:S01]  /*32c0*/  MUFU.EX2 R39, R39 ;  /* 0x0000002700277308 */ /* 0x000ea20000000800 */
[--C-:B------:R-:W-:Y:S02]  /*32d0*/  FFMA.FTZ R57, R90, c[0x0][0x23c], -R169.reuse ;  /* 0x00008f005a397a23 */ /* 0x100fe400000108a9 */
[--C-:B------:R-:W-:Y:S02]  /*32e0*/  FFMA.FTZ R52, R10, c[0x0][0x23c], -R169.reuse ;  /* 0x00008f000a347a23 */ /* 0x100fe400000108a9 */
[--C-:B------:R-:W-:Y:S01]  /*32f0*/  FFMA.FTZ R49, R96, c[0x0][0x23c], -R169.reuse ;  /* 0x00008f0060317a23 */ /* 0x100fe200000108a9 */
[----:B------:R-:W4:Y:S01]  /*3300*/  LDSM.16.MT88.4 R8, [R214+0xb400] ;  /* 0x00b40000d608783b */ /* 0x000f220000004200 */
[----:B------:R-:W-:Y:S01]  /*3310*/  FFMA.FTZ R40, R98, c[0x0][0x23c], -R169 ;  /* 0x00008f0062287a23 */ /* 0x000fe200000108a9 */
[----:B------:R-:W-:Y:S01]  /*3320*/  MUFU.EX2 R59, R59 ;  /* 0x0000003b003b7308 */ /* 0x000fe20000000800 */
[----:B------:R-:W-:-:S02]  /*3330*/  FFMA.FTZ R58, R201, c[0x0][0x23c], -R172 ;  /* 0x00008f00c93a7a23 */ /* 0x000fc400000108ac */
[----:B------:R-:W-:Y:S02]  /*3340*/  FFMA.FTZ R63, R203, c[0x0][0x23c], -R172 ;  /* 0x00008f00cb3f7a23 */ /* 0x000fe400000108ac */
[--C-:B------:R-:W-:Y:S02]  /*3350*/  FFMA.FTZ R65, R174, c[0x0][0x23c], -R169.reuse ;  /* 0x00008f00ae417a23 */ /* 0x100fe400000108a9 */
[--C-:B------:R-:W-:Y:S01]  /*3360*/  FFMA.FTZ R60, R184, c[0x0][0x23c], -R169.reuse ;  /* 0x00008f00b83c7a23 */ /* 0x100fe200000108a9 */
[----:B------:R-:W5:Y:S01]  /*3370*/  MUFU.EX2 R54, R54 ;  /* 0x0000003600367308 */ /* 0x000f620000000800 */
[----:B--2---:R-:W-:Y:S01]  /*3380*/  F2FP.BF16.PACK_AB R135, R39, R46 ;  /* 0x0000002e2787723e */ /* 0x004fe200000010ff */
[--C-:B------:R-:W-:Y:S02]  /*3390*/  FFMA.FTZ R62, R202, c[0x0][0x23c], -R169.reuse ;  /* 0x00008f00ca3e7a23 */ /* 0x100fe400000108a9 */
[----:B------:R-:W-:Y:S02]  /*33a0*/  FFMA.FTZ R67, R204, c[0x0][0x23c], -R169 ;  /* 0x00008f00cc437a23 */ /* 0x000fe400000108a9 */
[----:B------:R-:W-:-:S02]  /*33b0*/  FFMA.FTZ R174, R29, c[0x0][0x23c], -R190 ;  /* 0x00008f001dae7a23 */ /* 0x000fc400000108be */
[----:B------:R-:W-:Y:S01]  /*33c0*/  MUFU.EX2 R51, R51 ;  /* 0x0000003300337308 */ /* 0x000fe20000000800 */
[C---:B------:R-:W-:Y:S01]  /*33d0*/  HMMA.16816.F32.BF16 R156, R132.reuse, R68, RZ ;  /* 0x00000044849c723c */ /* 0x040fe200000418ff */
[----:B------:R-:W-:Y:S02]  /*33e0*/  FFMA.FTZ R179, R31, c[0x0][0x23c], -R190 ;  /* 0x00008f001fb37a23 */ /* 0x000fe400000108be */
[----:B------:R-:W-:Y:S02]  /*33f0*/  FFMA.FTZ R184, R30, c[0x0][0x23c], -R181 ;  /* 0x00008f001eb87a23 */ /* 0x000fe400000108b5 */
[----:B------:R-:W-:Y:S02]  /*3400*/  FFMA.FTZ R195, R195, c[0x0][0x23c], -R172 ;  /* 0x00008f00c3c37a23 */ /* 0x000fe400000108ac */
[----:B------:R-:W2:Y:S01]  /*3410*/  MUFU.EX2 R48, R48 ;  /* 0x0000003000307308 */ /* 0x000ea20000000800 */
[----:B------:R-:W-:Y:S01]  /*3420*/  HMMA.16816.F32.BF16 R76, R132, R84, RZ ;  /* 0x00000054844c723c */ /* 0x000fe200000418ff */
[----:B-----5:R-:W-:Y:S01]  /*3430*/  F2FP.BF16.PACK_AB R136, R54, R59 ;  /* 0x0000003b3688723e */ /* 0x020fe200000010ff */
[----:B------:R-:W-:-:S02]  /*3440*/  FFMA.FTZ R194, R194, c[0x0][0x23c], -R169 ;  /* 0x00008f00c2c27a23 */ /* 0x000fc400000108a9 */
[----:B------:R-:W-:Y:S02]  /*3450*/  FADD.FTZ R54, R59, R54 ;  /* 0x000000363b367221 */ /* 0x000fe40000010000 */
[----:B------:R-:W-:Y:S01]  /*3460*/  FADD.FTZ R47, R42, R47 ;  /* 0x0000002f2a2f7221 */ /* 0x000fe20000010000 */
[----:B------:R-:W-:Y:S01]  /*3470*/  MUFU.EX2 R57, R57 ;  /* 0x0000003900397308 */ /* 0x000fe20000000800 */
[C---:B------:R-:W-:Y:S01]  /*3480*/  HMMA.16816.F32.BF16 R92, R132.reuse, R100, RZ ;  /* 0x00000064845c723c */ /* 0x040fe200000418ff */
[----:B------:R-:W-:Y:S02]  /*3490*/  FADD.FTZ R36, R36, R43 ;  /* 0x0000002b24247221 */ /* 0x000fe40000010000 */
[----:B------:R-:W-:Y:S02]  /*34a0*/  FADD.FTZ R46, R46, R47 ;  /* 0x0000002f2e2e7221 */ /* 0x000fe40000010000 */
[----:B------:R-:W-:Y:S02]  /*34b0*/  FFMA.FTZ R188, R188, c[0x0][0x23c], -R190 ;  /* 0x00008f00bcbc7a23 */ /* 0x000fe400000108be */
[----:B------:R-:W5:Y:S01]  /*34c0*/  MUFU.EX2 R52, R52 ;  /* 0x0000003400347308 */ /* 0x000f620000000800 */
[----:B------:R-:W-:Y:S01]  /*34d0*/  HMMA.16816.F32.BF16 R104, R132, R112, RZ ;  /* 0x000000708468723c */ /* 0x000fe200000418ff */
[----:B--2---:R-:W-:Y:S01]  /*34e0*/  F2FP.BF16.PACK_AB R138, R48, R51 ;  /* 0x00000033308a723e */ /* 0x004fe200000010ff */
[----:B------:R-:W-:-:S02]  /*34f0*/  FADD.FTZ R51, R51, R54 ;  /* 0x0000003633337221 */ /* 0x000fc40000010000 */
[----:B------:R-:W-:Y:S02]  /*3500*/  FADD.FTZ R46, R39, R46 ;  /* 0x0000002e272e7221 */ /* 0x000fe40000010000 */
[----:B------:R-:W-:Y:S01]  /*3510*/  FADD.FTZ R51, R48, R51 ;  /* 0x0000003330337221 */ /* 0x000fe20000010000 */
[----:B------:R-:W-:Y:S01]  /*3520*/  MUFU.EX2 R49, R49 ;  /* 0x0000003100317308 */ /* 0x000fe20000000800 */
[C---:B------:R-:W-:Y:S01]  /*3530*/  HMMA.16816.F32.BF16 R116, R132.reuse, R124, RZ ;  /* 0x0000007c8474723c */ /* 0x040fe200000418ff */
[--C-:B------:R-:W-:Y:S02]  /*3540*/  FFMA.FTZ R180, R180, c[0x0][0x23c], -R181.reuse ;  /* 0x00008f00b4b47a23 */ /* 0x100fe400000108b5 */
[----:B------:R-:W-:Y:S02]  /*3550*/  FFMA.FTZ R235, R176, c[0x0][0x23c], -R181 ;  /* 0x00008f00b0eb7a23 */ /* 0x000fe400000108b5 */
[----:B------:R-:W-:Y:S02]  /*3560*/  FFMA.FTZ R175, R175, c[0x0][0x23c], -R172 ;  /* 0x00008f00afaf7a23 */ /* 0x000fe400000108ac */
[----:B------:R-:W2:Y:S01]  /*3570*/  MUFU.EX2 R40, R40 ;  /* 0x0000002800287308 */ /* 0x000ea20000000800 */
[----:B---3--:R-:W-:Y:S01]  /*3580*/  HMMA.16816.F32.BF16 R128, R132, R4, RZ ;  /* 0x000000048480723c */ /* 0x008fe200000418ff */
[----:B-----5:R-:W-:Y:S01]  /*3590*/  F2FP.BF16.PACK_AB R137, R52, R57 ;  /* 0x000000393489723e */ /* 0x020fe200000010ff */
[----:B------:R-:W-:-:S02]  /*35a0*/  FADD.FTZ R52, R57, R52 ;  /* 0x0000003439347221 */ /* 0x000fc40000010000 */
[--C-:B------:R-:W-:Y:S02]  /*35b0*/  FFMA.FTZ R176, R177, c[0x0][0x23c], -R172.reuse ;  /* 0x00008f00b1b07a23 */ /* 0x100fe400000108ac */
[----:B------:R-:W-:Y:S01]  /*35c0*/  FFMA.FTZ R173, R173, c[0x0][0x23c], -R172 ;  /* 0x00008f00adad7a23 */ /* 0x000fe200000108ac */
[----:B------:R-:W-:Y:S01]  /*35d0*/  MUFU.EX2 R41, R41 ;  /* 0x0000002900297308 */ /* 0x000fe20000000800 */
[----:B------:R-:W-:Y:S01]  /*35e0*/  HMMA.16816.F32.BF16 R152, R132, R70, RZ ;  /* 0x000000468498723c */ /* 0x000fe200000418ff */
[--C-:B------:R-:W-:Y:S02]  /*35f0*/  FFMA.FTZ R170, R170, c[0x0][0x23c], -R169.reuse ;  /* 0x00008f00aaaa7a23 */ /* 0x100fe400000108a9 */
[----:B------:R-:W-:Y:S01]  /*3600*/  FFMA.FTZ R66, R66, c[0x0][0x23c], -R169 ;  /* 0x00008f0042427a23 */ /* 0x000fe200000108a9 */
[----:B--2---:R-:W-:-:S04]  /*3610*/  F2FP.BF16.PACK_AB R139, R40, R49 ;  /* 0x00000031288b723e */ /* 0x004fc800000010ff */
[----:B------:R-:W-:Y:S01]  /*3620*/  HMMA.16816.F32.BF16 R80, R132, R86, RZ ;  /* 0x000000568450723c */ /* 0x000fe200000418ff */
[----:B------:R-:W2:Y:S01]  /*3630*/  MUFU.EX2 R2, R2 ;  /* 0x0000000200027308 */ /* 0x000ea20000000800 */
[----:B------:R-:W-:-:S04]  /*3640*/  FADD.FTZ R49, R49, R52 ;  /* 0x0000003431317221 */ /* 0x000fc80000010000 */
[----:B------:R-:W-:Y:S02]  /*3650*/  FADD.FTZ R40, R40, R49 ;  /* 0x0000003128287221 */ /* 0x000fe40000010000 */
[C---:B------:R-:W-:Y:S01]  /*3660*/  HMMA.16816.F32.BF16 R96, R132.reuse, R102, RZ ;  /* 0x000000668460723c */ /* 0x040fe200000418ff */
[----:B------:R-:W-:Y:S07]  /*3670*/  MUFU.EX2 R37, R37 ;  /* 0x0000002500257308 */ /* 0x000fee0000000800 */
[C---:B------:R-:W-:Y:S01]  /*3680*/  HMMA.16816.F32.BF16 R108, R132.reuse, R114, RZ ;  /* 0x00000072846c723c */ /* 0x040fe200000418ff */
[----:B------:R-:W-:Y:S07]  /*3690*/  MUFU.EX2 R0, R0 ;  /* 0x0000000000007308 */ /* 0x000fee0000000800 */
[C---:B------:R-:W-:Y:S01]  /*36a0*/  HMMA.16816.F32.BF16 R120, R132.reuse, R126, RZ ;  /* 0x0000007e8478723c */ /* 0x040fe200000418ff */
[----:B------:R-:W-:Y:S07]  /*36b0*/  MUFU.EX2 R53, R53 ;  /* 0x0000003500357308 */ /* 0x000fee0000000800 */
[----:B------:R-:W-:Y:S01]  /*36c0*/  HMMA.16816.F32.BF16 R132, R132, R6, RZ ;  /* 0x000000068484723c */ /* 0x000fe200000418ff */
[----:B------:R-:W3:Y:S07]  /*36d0*/  MUFU.EX2 R38, R38 ;  /* 0x0000002600267308 */ /* 0x000eee0000000800 */
        /* <DEDUP_REMOVED lines=11> */
[----:B------:R-:W-:-:S06]  /*3790*/  FADD.FTZ R53, R38, R53 ;  /* 0x0000003526357221 */ /* 0x000fcc0000010000 */
[C---:B------:R-:W-:Y:S01]  /*37a0*/  HMMA.16816.F32.BF16 R88, R136.reuse, R100, RZ ;  /* 0x000000648858723c */ /* 0x040fe200000418ff */
[----:B------:R-:W3:Y:S07]  /*37b0*/  MUFU.EX2 R61, R61 ;  /* 0x0000003d003d7308 */ /* 0x000eee0000000800 */
[C---:B------:R-:W-:Y:S01]  /*37c0*/  HMMA.16816.F32.BF16 R148, R136.reuse, R112, RZ ;  /* 0x000000708894723c */ /* 0x040fe200000418ff */
[----:B------:R-:W-:Y:S07]  /*37d0*/  MUFU.EX2 R58, R58 ;  /* 0x0000003a003a7308 */ /* 0x000fee0000000800 */
[C---:B------:R-:W-:Y:S01]  /*37e0*/  HMMA.16816.F32.BF16 R144, R136.reuse, R124, RZ ;  /* 0x0000007c8890723c */ /* 0x040fe200000418ff */
[----:B------:R-:W-:Y:S07]  /*37f0*/  MUFU.EX2 R63, R63 ;  /* 0x0000003f003f7308 */ /* 0x000fee0000000800 */
[C---:B------:R-:W-:Y:S01]  /*3800*/  HMMA.16816.F32.BF16 R68, R136.reuse, R70, RZ ;  /* 0x000000468844723c */ /* 0x040fe200000418ff */
[----:B------:R-:W-:Y:S07]  /*3810*/  MUFU.EX2 R65, R65 ;  /* 0x0000004100417308 */ /* 0x000fee0000000800 */
[C---:B------:R-:W-:Y:S01]  /*3820*/  HMMA.16816.F32.BF16 R84, R136.reuse, R86, RZ ;  /* 0x000000568854723c */ /* 0x040fe200000418ff */
[----:B------:R-:W5:Y:S07]  /*3830*/  MUFU.EX2 R60, R60 ;  /* 0x0000003c003c7308 */ /* 0x000f6e0000000800 */
[C---:B------:R-:W-:Y:S01]  /*3840*/  HMMA.16816.F32.BF16 R100, R136.reuse, R102, RZ ;  /* 0x000000668864723c */ /* 0x040fe200000418ff */
[----:B------:R-:W-:Y:S07]  /*3850*/  MUFU.EX2 R62, R62 ;  /* 0x0000003e003e7308 */ /* 0x000fee0000000800 */
[C---:B------:R-:W-:Y:S01]  /*3860*/  HMMA.16816.F32.BF16 R112, R136.reuse, R114, RZ ;  /* 0x000000728870723c */ /* 0x040fe200000418ff */
[----:B------:R-:W1:Y:S07]  /*3870*/  MUFU.EX2 R67, R67 ;  /* 0x0000004300437308 */ /* 0x000e6e0000000800 */
[C---:B------:R-:W-:Y:S01]  /*3880*/  HMMA.16816.F32.BF16 R124, R136.reuse, R126, RZ ;  /* 0x0000007e887c723c */ /* 0x040fe200000418ff */
[----:B------:R-:W-:Y:S07]  /*3890*/  MUFU.EX2 R174, R174 ;  /* 0x000000ae00ae7308 */ /* 0x000fee0000000800 */
[----:B------:R-:W-:Y:S01]  /*38a0*/  HMMA.16816.F32.BF16 R136, R136, R6, RZ ;  /* 0x000000068888723c */ /* 0x000fe200000418ff */
[----:B------:R-:W3:Y:S06]  /*38b0*/  MUFU.EX2 R179, R179 ;  /* 0x000000b300b37308 */ /* 0x000eec0000000800 */
[----:B------:R-:W-:Y:S01]  /*38c0*/  F2FP.BF16.PACK_AB R6, R0, R37 ;  /* 0x000000250006723e */ /* 0x000fe200000010ff */
[----:B------:R-:W-:Y:S01]  /*38d0*/  FADD.FTZ R37, R37, R2 ;  /* 0x0000000225257221 */ /* 0x000fe20000010000 */
[----:B--2---:R-:W-:Y:S01]  /*38e0*/  F2FP.BF16.PACK_AB R7, R55, R50 ;  /* 0x000000323707723e */ /* 0x004fe200000010ff */
[----:B------:R-:W-:Y:S01]  /*38f0*/  MUFU.EX2 R184, R184 ;  /* 0x000000b800b87308 */ /* 0x000fe20000000800 */
[----:B------:R-:W-:-:S02]  /*3900*/  FADD.FTZ R50, R50, R53 ;  /* 0x0000003532327221 */ /* 0x000fc40000010000 */
[----:B------:R-:W-:Y:S02]  /*3910*/  FADD.FTZ R37, R0, R37 ;  /* 0x0000002500257221 */ /* 0x000fe40000010000 */
[----:B------:R-:W-:Y:S01]  /*3920*/  FADD.FTZ R50, R55, R50 ;  /* 0x0000003237327221 */ /* 0x000fe20000010000 */
[C---:B-1----:R-:W-:Y:S02]  /*3930*/  HMMA.16816.F32.BF16 R156, R4.reuse, R24, R156 ;  /* 0x00000018049c723c */ /* 0x042fe4000004189c */
        /* <DEDUP_REMOVED lines=21> */
[----:B------:R-:W-:Y:S07]  /*3a90*/  HMMA.16816.F32.BF16 R132, R4, R34, R132 ;  /* 0x000000220484723c */ /* 0x000fee0000041884 */
[----:B---3--:R-:W-:Y:S01]  /*3aa0*/  F2FP.BF16.PACK_AB R4, R61, R56 ;  /* 0x000000383d04723e */ /* 0x008fe200000010ff */
[----:B------:R-:W-:Y:S01]  /*3ab0*/  FADD.FTZ R56, R56, R51 ;  /* 0x0000003338387221 */ /* 0x000fe20000010000 */
[C---:B-----5:R-:W-:Y:S01]  /*3ac0*/  F2FP.BF16.PACK_AB R5, R60.reuse, R65 ;  /* 0x000000413c05723e */ /* 0x060fe200000010ff */
        /* <DEDUP_REMOVED lines=9> */
[----:B------:R-:W-:-:S04]  /*3b60*/  FADD.FTZ R67, R67, R62 ;  /* 0x0000003e43437221 */ /* 0x000fc80000010000 */
[--C-:B------:R-:W-:Y:S01]  /*3b70*/  FFMA.FTZ R33, R183, c[0x0][0x23c], -R190.reuse ;  /* 0x00008f00b7217a23 */ /* 0x100fe200000108be */
[C---:B------:R-:W-:Y:S01]  /*3b80*/  HMMA.16816.F32.BF16 R160, R4.reuse, R24, R160 ;  /* 0x0000001804a0723c */ /* 0x040fe200000418a0 */
[--C-:B------:R-:W-:Y:S02]  /*3b90*/  FFMA.FTZ R183, R28, c[0x0][0x23c], -R181.reuse ;  /* 0x00008f001cb77a23 */ /* 0x100fe400000108b5 */
[----:B------:R-:W1:Y:S01]  /*3ba0*/  LDSM.16.MT88.4 R28, [R214+0x9800] ;  /* 0x00980000d61c783b */ /* 0x000e620000004200 */
[----:B------:R-:W-:Y:S01]  /*3bb0*/  FFMA.FTZ R32, R187, c[0x0][0x23c], -R190 ;  /* 0x00008f00bb207a23 */ /* 0x000fe200000108be */
[----:B------:R-:W-:Y:S01]  /*3bc0*/  MUFU.EX2 R33, R33 ;  /* 0x0000002100217308 */ /* 0x000fe20000000800 */
[----:B------:R-:W-:Y:S02]  /*3bd0*/  FFMA.FTZ R187, R192, c[0x0][0x23c], -R181 ;  /* 0x00008f00c0bb7a23 */ /* 0x000fe400000108b5 */
[----:B------:R-:W-:Y:S01]  /*3be0*/  HMMA.16816.F32.BF16 R72, R4, R20, R72 ;  /* 0x000000140448723c */ /* 0x000fe20000041848 */
[----:B------:R-:W-:-:S02]  /*3bf0*/  FFMA.FTZ R192, R197, c[0x0][0x23c], -R172 ;  /* 0x00008f00c5c07a23 */ /* 0x000fc400000108ac */
[----:B------:R-:W-:Y:S02]  /*3c00*/  FFMA.FTZ R197, R198, c[0x0][0x23c], -R169 ;  /* 0x00008f00c6c57a23 */ /* 0x000fe400000108a9 */
[----:B------:R-:W-:Y:S01]  /*3c10*/  MUFU.EX2 R32, R32 ;  /* 0x0000002000207308 */ /* 0x000fe20000000800 */
[--C-:B------:R-:W-:Y:S02]  /*3c20*/  FFMA.FTZ R198, R189, c[0x0][0x23c], -R190.reuse ;  /* 0x00008f00bdc67a23 */ /* 0x100fe400000108be */
[----:B------:R-:W-:Y:S01]  /*3c30*/  HMMA.16816.F32.BF16 R88, R4, R16, R88 ;  /* 0x000000100458723c */ /* 0x000fe20000041858 */
[----:B------:R-:W-:Y:S02]  /*3c40*/  FFMA.FTZ R189, R191, c[0x0][0x23c], -R190 ;  /* 0x00008f00bfbd7a23 */ /* 0x000fe400000108be */
[--C-:B------:R-:W-:Y:S02]  /*3c50*/  FFMA.FTZ R191, R178, c[0x0][0x23c], -R181.reuse ;  /* 0x00008f00b2bf7a23 */ /* 0x100fe400000108b5 */
[----:B------:R-:W2:Y:S01]  /*3c60*/  MUFU.EX2 R183, R183 ;  /* 0x000000b700b77308 */ /* 0x000ea20000000800 */
[----:B------:R-:W-:-:S02]  /*3c70*/  FFMA.FTZ R178, R182, c[0x0][0x23c], -R181 ;  /* 0x00008f00b6b27a23 */ /* 0x000fc400000108b5 */
[C---:B------:R-:W-:Y:S05]  /*3c80*/  HMMA.16816.F32.BF16 R148, R4.reuse, R12, R148 ;  /* 0x0000000c0494723c */ /* 0x040fea0000041894 */
[----:B------:R-:W3:Y:S03]  /*3c90*/  MUFU.EX2 R187, R187 ;  /* 0x000000bb00bb7308 */ /* 0x000ee60000000800 */
[C---:B------:R-:W-:Y:S05]  /*3ca0*/  HMMA.16816.F32.BF16 R144, R4.reuse, R8, R144 ;  /* 0x000000080490723c */ /* 0x040fea0000041890 */
[----:B------:R-:W-:Y:S03]  /*3cb0*/  MUFU.EX2 R192, R192 ;  /* 0x000000c000c07308 */ /* 0x000fe60000000800 */
[C---:B------:R-:W-:Y:S01]  /*3cc0*/  HMMA.16816.F32.BF16 R68, R4.reuse, R26, R68 ;  /* 0x0000001a0444723c */ /* 0x040fe20000041844 */
[----:B------:R-:W4:Y:S04]  /*3cd0*/  LDSM.16.MT88.4 R24, [R212+0x9800] ;  /* 0x00980000d418783b */ /* 0x000f280000004200 */
[----:B------:R-:W-:Y:S03]  /*3ce0*/  MUFU.EX2 R197, R197 ;  /* 0x000000c500c57308 */ /* 0x000fe60000000800 */
[C---:B------:R-:W-:Y:S01]  /*3cf0*/  HMMA.16816.F32.BF16 R84, R4.reuse, R22, R84 ;  /* 0x000000160454723c */ /* 0x040fe20000041854 */
[----:B------:R-:W5:Y:S04]  /*3d00*/  LDSM.16.MT88.4 R20, [R214+0xa800] ;  /* 0x00a80000d614783b */ /* 0x000f680000004200 */
[----:B------:R-:W-:Y:S03]  /*3d10*/  MUFU.EX2 R198, R198 ;  /* 0x000000c600c67308 */ /* 0x000fe60000000800 */
[C---:B------:R-:W-:Y:S01]  /*3d20*/  HMMA.16816.F32.BF16 R100, R4.reuse, R18, R100 ;  /* 0x000000120464723c */ /* 0x040fe20000041864 */
[----:B------:R-:W1:Y:S04]  /*3d30*/  LDSM.16.MT88.4 R16, [R212+0xa800] ;  /* 0x00a80000d410783b */ /* 0x000e680000004200 */
[----:B------:R-:W-:Y:S03]  /*3d40*/  MUFU.EX2 R189, R189 ;  /* 0x000000bd00bd7308 */ /* 0x000fe60000000800 */
[C---:B------:R-:W-:Y:S01]  /*3d50*/  HMMA.16816.F32.BF16 R112, R4.reuse, R14, R112 ;  /* 0x0000000e0470723c */ /* 0x040fe20000041870 */
[----:B------:R-:W4:Y:S04]  /*3d60*/  LDSM.16.MT88.4 R12, [R214+0xb800] ;  /* 0x00b80000d60c783b */ /* 0x000f280000004200 */
[----:B------:R-:W-:Y:S03]  /*3d70*/  MUFU.EX2 R191, R191 ;  /* 0x000000bf00bf7308 */ /* 0x000fe60000000800 */
[C---:B------:R-:W-:Y:S01]  /*3d80*/  HMMA.16816.F32.BF16 R124, R4.reuse, R10, R124 ;  /* 0x0000000a047c723c */ /* 0x040fe2000004187c */
[----:B------:R-:W5:Y:S04]  /*3d90*/  LDSM.16.MT88.4 R8, [R212+0xb800] ;  /* 0x00b80000d408783b */ /* 0x000f680000004200 */
[----:B------:R-:W-:Y:S03]  /*3da0*/  MUFU.EX2 R178, R178 ;  /* 0x000000b200b27308 */ /* 0x000fe60000000800 */
[----:B------:R-:W-:Y:S05]  /*3db0*/  HMMA.16816.F32.BF16 R136, R4, R34, R136 ;  /* 0x000000220488723c */ /* 0x000fea0000041888 */
[----:B------:R1:W1:Y:S02]  /*3dc0*/  MUFU.EX2 R35, R195 ;  /* 0x000000c300237308 */ /* 0x0002640000000800 */
[--C-:B------:R-:W-:Y:S01]  /*3dd0*/  FFMA.FTZ R34, R193, c[0x0][0x23c], -R172.reuse ;  /* 0x00008f00c1227a23 */ /* 0x100fe200000108ac */
[----:B------:R-:W-:Y:S01]  /*3de0*/  F2FP.BF16.PACK_AB R4, R179, R174 ;  /* 0x000000aeb304723e */ /* 0x000fe200000010ff */
[--C-:B------:R-:W-:Y:S01]  /*3df0*/  FFMA.FTZ R193, R199, c[0x0][0x23c], -R172.reuse ;  /* 0x00008f00c7c17a23 */ /* 0x100fe200000108ac */
[----:B--2---:R-:W-:Y:S01]  /*3e00*/  F2FP.BF16.PACK_AB R5, R184, R183 ;  /* 0x000000b7b805723e */ /* 0x004fe200000010ff */
[----:B------:R-:W-:Y:S01]  /*3e10*/  FFMA.FTZ R172, R171, c[0x0][0x23c], -R172 ;  /* 0x00008f00abac7a23 */ /* 0x000fe200000108ac */
[----:B------:R-:W-:Y:S01]  /*3e20*/  F2FP.BF16.PACK_AB R6, R33, R32 ;  /* 0x000000202106723e */ /* 0x000fe200000010ff */
[----:B------:R-:W-:Y:S01]  /*3e30*/  MUFU.EX2 R34, R34 ;  /* 0x0000002200227308 */ /* 0x000fe20000000800 */
[----:B---3--:R-:W-:Y:S01]  /*3e40*/  F2FP.BF16.PACK_AB R7, R186, R187 ;  /* 0x000000bbba07723e */ /* 0x008fe200000010ff */
[----:B------:R-:W-:-:S02]  /*3e50*/  FFMA.FTZ R171, R164, c[0x0][0x23c], -R169 ;  /* 0x00008f00a4ab7a23 */ /* 0x000fc400000108a9 */
[----:B------:R-:W-:Y:S02]  /*3e60*/  FADD.FTZ R174, R174, R37 ;  /* 0x00000025aeae7221 */ /* 0x000fe40000010000 */
[----:B------:R-:W-:Y:S02]  /*3e70*/  FADD.FTZ R183, R183, R50 ;  /* 0x00000032b7b77221 */ /* 0x000fe40000010000 */
[--C-:B-1----:R-:W-:Y:S01]  /*3e80*/  FFMA.FTZ R195, R196, c[0x0][0x23c], -R169.reuse ;  /* 0x00008f00c4c37a23 */ /* 0x102fe200000108a9 */
[----:B------:R-:W-:Y:S01]  /*3e90*/  MUFU.EX2 R193, R193 ;  /* 0x000000c100c17308 */ /* 0x000fe20000000800 */
[--C-:B------:R-:W-:Y:S01]  /*3ea0*/  FFMA.FTZ R196, R200, c[0x0][0x23c], -R169.reuse ;  /* 0x00008f00c8c47a23 */ /* 0x100fe200000108a9 */
[----:B------:R-:W-:Y:S01]  /*3eb0*/  HMMA.16816.F32.BF16 R156, R4, R28, R156 ;  /* 0x0000001c049c723c */ /* 0x000fe2000004189c */
[----:B------:R-:W-:Y:S02]  /*3ec0*/  FFMA.FTZ R169, R64, c[0x0][0x23c], -R169 ;  /* 0x00008f0040a97a23 */ /* 0x000fe400000108a9 */
[----:B------:R-:W-:-:S02]  /*3ed0*/  FADD.FTZ R179, R179, R174 ;  /* 0x000000aeb3b37221 */ /* 0x000fc40000010000 */
[----:B------:R-:W-:Y:S01]  /*3ee0*/  FADD.FTZ R184, R184, R183 ;  /* 0x000000b7b8b87221 */ /* 0x000fe20000010000 */
[----:B------:R-:W1:Y:S01]  /*3ef0*/  MUFU.EX2 R195, R195 ;  /* 0x000000c300c37308 */ /* 0x000e620000000800 */
[----:B------:R-:W-:Y:S01]  /*3f00*/  FADD.FTZ R32, R32, R179 ;  /* 0x000000b320207221 */ /* 0x000fe20000010000 */
[C---:B----4-:R-:W-:Y:S01]  /*3f10*/  HMMA.16816.F32.BF16 R76, R4.reuse, R24, R76 ;  /* 0x00000018044c723c */ /* 0x050fe2000004184c */
[----:B------:R-:W-:Y:S02]  /*3f20*/  FADD.FTZ R187, R187, R184 ;  /* 0x000000b8bbbb7221 */ /* 0x000fe40000010000 */
[----:B------:R-:W-:Y:S02]  /*3f30*/  FADD.FTZ R32, R33, R32 ;  /* 0x0000002021207221 */ /* 0x000fe40000010000 */
[----:B------:R-:W-:Y:S01]  /*3f40*/  FADD.FTZ R187, R186, R187 ;  /* 0x000000bbbabb7221 */ /* 0x000fe20000010000 */
[----:B------:R-:W2:Y:S02]  /*3f50*/  MUFU.EX2 R196, R196 ;  /* 0x000000c400c47308 */ /* 0x000ea40000000800 */
[C---:B-----5:R-:W-:Y:S06]  /*3f60*/  HMMA.16816.F32.BF16 R92, R4.reuse, R20, R92 ;  /* 0x00000014045c723c */ /* 0x060fec000004185c */
[----:B------:R-:W3:Y:S02]  /*3f70*/  MUFU.EX2 R171, R171 ;  /* 0x000000ab00ab7308 */ /* 0x000ee40000000800 */
[C---:B------:R-:W-:Y:S06]  /*3f80*/  HMMA.16816.F32.BF16 R104, R4.reuse, R16, R104 ;  /* 0x000000100468723c */ /* 0x040fec0000041868 */
[----:B------:R-:W4:Y:S02]  /*3f90*/  MUFU.EX2 R172, R172 ;  /* 0x000000ac00ac7308 */ /* 0x000f240000000800 */
[C---:B------:R-:W-:Y:S06]  /*3fa0*/  HMMA.16816.F32.BF16 R116, R4.reuse, R12, R116 ;  /* 0x0000000c0474723c */ /* 0x040fec0000041874 */
[----:B------:R-:W5:Y:S02]  /*3fb0*/  MUFU.EX2 R169, R169 ;  /* 0x000000a900a97308 */ /* 0x000f640000000800 */
        /* <DEDUP_REMOVED lines=24> */
[----:B------:R-:W2:Y:S07]  /*4140*/  LDSM.16.MT88.4 R24, [R212+0x9c00] ;  /* 0x009c0000d418783b */ /* 0x000eae0000004200 */
        /* <DEDUP_REMOVED lines=8> */
[----:B------:R-:W2:Y:S07]  /*41d0*/  LDSM.16.MT88.4 R12, [R214+0xbc00] ;  /* 0x00bc0000d60c783b */ /* 0x000eae0000004200 */
[C---:B------:R-:W-:Y:S08]  /*41e0*/  HMMA.16816.F32.BF16 R140, R4.reuse, R8, R140 ;  /* 0x00000008048c723c */ /* 0x040ff0000004188c */
[----:B------:R-:W-:Y:S01]  /*41f0*/  HMMA.16816.F32.BF16 R136, R4, R10, R136 ;  /* 0x0000000a0488723c */ /* 0x000fe20000041888 */
[----:B------:R-:W3:Y:S06]  /*4200*/  LDSM.16.MT88.4 R8, [R212+0xbc00] ;  /* 0x00bc0000d408783b */ /* 0x000eec0000004200 */
        /* <DEDUP_REMOVED lines=10> */
[----:B-1----:R-:W-:Y:S01]  /*42b0*/  HMMA.16816.F32.BF16 R156, R4, R28, R156 ;  /* 0x0000001c049c723c */ /* 0x002fe2000004189c */
[----:B------:R-:W-:Y:S02]  /*42c0*/  FADD.FTZ R237, R188, R189 ;  /* 0x000000bdbced7221 */ /* 0x000fe40000010000 */
[----:B------:R-:W-:-:S05]  /*42d0*/  FADD.FTZ R235, R235, R178 ;  /* 0x000000b2ebeb7221 */ /* 0x000fca0000010000 */
[C---:B------:R-:W-:Y:S08]  /*42e0*/  HMMA.16816.F32.BF16 R152, R4.reuse, R30, R152 ;  /* 0x0000001e0498723c */ /* 0x040ff00000041898 */
[C---:B--2---:R-:W-:Y:S08]  /*42f0*/  HMMA.16816.F32.BF16 R76, R4.reuse, R24, R76 ;  /* 0x00000018044c723c */ /* 0x044ff0000004184c */
        /* <DEDUP_REMOVED lines=8> */
[----:B------:R-:W-:Y:S07]  /*4380*/  HMMA.16816.F32.BF16 R132, R4, R10, R132 ;  /* 0x0000000a0484723c */ /* 0x000fee0000041884 */
[----:B------:R-:W-:Y:S01]  /*4390*/  F2FP.BF16.PACK_AB R4, R176, R175 ;  /* 0x000000afb004723e */ /* 0x000fe200000010ff */
[----:B------:R-:W-:Y:S01]  /*43a0*/  FADD.FTZ R175, R175, R34 ;  /* 0x00000022afaf7221 */ /* 0x000fe20000010000 */
[----:B------:R-:W-:Y:S01]  /*43b0*/  F2FP.BF16.PACK_AB R5, R171, R170 ;  /* 0x000000aaab05723e */ /* 0x000fe200000010ff */
[----:B------:R-:W-:Y:S01]  /*43c0*/  FADD.FTZ R170, R170, R197 ;  /* 0x000000c5aaaa7221 */ /* 0x000fe20000010000 */
[----:B----4-:R-:W-:Y:S01]  /*43d0*/  F2FP.BF16.PACK_AB R6, R172, R173 ;  /* 0x000000adac06723e */ /* 0x010fe200000010ff */
[----:B------:R-:W-:Y:S01]  /*43e0*/  FADD.FTZ R176, R176, R175 ;  /* 0x000000afb0b07221 */ /* 0x000fe20000010000 */
[----:B-----5:R-:W-:Y:S01]  /*43f0*/  F2FP.BF16.PACK_AB R7, R169, R66 ;  /* 0x00000042a907723e */ /* 0x020fe200000010ff */
        /* <DEDUP_REMOVED lines=19> */
[----:B------:R-:W-:Y:S01]  /*4530*/  IADD3 R3, R224, -0x2, RZ ;  /* 0xfffffffee0037810 */ /* 0x000fe20007ffe0ff */
[----:B------:R-:W-:-:S04]  /*4540*/  DEPBAR.LE SB0, 0x0 ;  /* 0x000080000000791a */ /* 0x000fc80000000000 */
[----:B------:R-:W-:Y:S01]  /*4550*/  SHF.R.S32.HI R0, RZ, 0x1f, R3 ;  /* 0x0000001fff007819 */ /* 0x000fe20000011403 */
[C---:B------:R-:W-:Y:S02]  /*4560*/  IMAD R5, R3.reuse, UR11, RZ ;  /* 0x0000000b03057c24 */ /* 0x040fe4000f8e02ff */
[----:B------:R-:W-:-:S04]  /*4570*/  IMAD.WIDE.U32 R6, R3, UR12, R248 ;  /* 0x0000000c03067c25 */ /* 0x000fc8000f8e00f8 */
[----:B------:R-:W-:Y:S01]  /*4580*/  IMAD R0, R0, UR12, R5 ;  /* 0x0000000c00007c24 */ /* 0x000fe2000f8e0205 */
[----:B------:R-:W-:Y:S01]  /*4590*/  BAR.SYNC.DEFER_BLOCKING 0x0 ;  /* 0x0000000000007b1d */ /* 0x000fe20000010000 */
[----:B------:R-:W-:Y:S01]  /*45a0*/  LEA R8, P0, R6, c[0x0][0x170], 0x1 ;  /* 0x00005c0006087a11 */ /* 0x000fe200078008ff */
[----:B------:R-:W-:Y:S02]  /*45b0*/  IMAD.U32 R2, RZ, RZ, UR4 ;  /* 0x00000004ff027e24 */ /* 0x000fe4000f8e00ff */
[----:B------:R-:W-:Y:S02]  /*45c0*/  IMAD.IADD R0, R7, 0x1, R0 ;  /* 0x0000000107007824 */ /* 0x000fe400078e0200 */
[----:B------:R-:W-:-:S03]  /*45d0*/  IMAD.U32 R5, RZ, RZ, UR4 ;  /* 0x00000004ff057e24 */ /* 0x000fc6000f8e00ff */
[----:B------:R-:W-:Y:S01]  /*45e0*/  LEA.HI.X R9, R6, c[0x0][0x174], R0, 0x1, P0 ;  /* 0x00005d0006097a11 */ /* 0x000fe200000f0c00 */
[----:B------:R-:W-:Y:S01]  /*45f0*/  IMAD.U32 R0, RZ, RZ, UR5 ;  /* 0x00000005ff007e24 */ /* 0x000fe2000f8e00ff */
[----:B------:R-:W-:-:S04]  /*4600*/  LEA R10, P0, R2, R8, 0x1 ;  /* 0x00000008020a7211 */ /* 0x000fc800078008ff */
        /* <DEDUP_REMOVED lines=10> */
[----:B------:R-:W-:Y:S04]  /*46b0*/  LDSM.16.M88.4 R188, [R216+0x6000] ;  /* 0x00600000d8bc783b */ /* 0x000fe80000000200 */
[----:B------:R-:W2:Y:S04]  /*46c0*/  LDSM.16.M88.4 R4, [R217+0x1000] ;  /* 0x00100000d904783b */ /* 0x000ea80000000200 */
[----:B------:R-:W3:Y:S04]  /*46d0*/  LDSM.16.M88.4 R180, [R216+0x6400] ;  /* 0x00640000d8b4783b */ /* 0x000ee80000000200 */
[----:B------:R-:W4:Y:S04]  /*46e0*/  LDSM.16.M88.4 R172, [R216+0x6800] ;  /* 0x00680000d8ac783b */ /* 0x000f280000000200 */
[----:B------:R-:W1:Y:S04]  /*46f0*/  LDSM.16.M88.4 R40, [R216+0x6c00] ;  /* 0x006c0000d828783b */ /* 0x000e680000000200 */
[----:B------:R-:W5:Y:S04]  /*4700*/  LDSM.16.M88.4 R60, [R217] ;  /* 0x00000000d93c783b */ /* 0x000f680000000200 */
[----:B------:R-:W-:Y:S04]  /*4710*/  LDSM.16.M88.4 R56, [R213+0x6000] ;  /* 0x00600000d538783b */ /* 0x000fe80000000200 */
[----:B------:R-:W1:Y:S04]  /*4720*/  LDSM.16.M88.4 R36, [R215+0x1000] ;  /* 0x00100000d724783b */ /* 0x000e680000000200 */
[----:B------:R-:W1:Y:S04]  /*4730*/  LDSM.16.M88.4 R52, [R213+0x6400] ;  /* 0x00640000d534783b */ /* 0x000e680000000200 */
[----:B------:R-:W1:Y:S04]  /*4740*/  LDSM.16.M88.4 R48, [R213+0x6800] ;  /* 0x00680000d530783b */ /* 0x000e680000000200 */
[----:B------:R-:W5:Y:S01]  /*4750*/  LDSM.16.M88.4 R44, [R213+0x6c00] ;  /* 0x006c0000d52c783b */ /* 0x000f620000000200 */
[C---:B--2---:R-:W-:Y:S03]  /*4760*/  HMMA.16816.F32.BF16 R32, R4.reuse, R188, RZ ;  /* 0x000000bc0420723c */ /* 0x044fe600000418ff */
[----:B------:R-:W-:Y:S04]  /*4770*/  LDSM.16.M88.4 R208, [R216+0x7000] ;  /* 0x00700000d8d0783b */ /* 0x000fe80000000200 */
[----:B------:R-:W-:Y:S01]  /*4780*/  LDSM.16.M88.4 R204, [R216+0x7400] ;  /* 0x00740000d8cc783b */ /* 0x000fe20000000200 */
[C---:B------:R-:W-:Y:S03]  /*4790*/  HMMA.16816.F32.BF16 R28, R4.reuse, R190, RZ ;  /* 0x000000be041c723c */ /* 0x040fe600000418ff */
[----:B------:R-:W-:Y:S04]  /*47a0*/  LDSM.16.M88.4 R200, [R216+0x7800] ;  /* 0x00780000d8c8783b */ /* 0x000fe80000000200 */
[----:B------:R-:W-:Y:S01]  /*47b0*/  LDSM.16.M88.4 R196, [R216+0x7c00] ;  /* 0x007c0000d8c4783b */ /* 0x000fe20000000200 */
[C---:B---3--:R-:W-:Y:S03]  /*47c0*/  HMMA.16816.F32.BF16 R24, R4.reuse, R180, RZ ;  /* 0x000000b40418723c */ /* 0x048fe600000418ff */
[----:B------:R-:W-:Y:S04]  /*47d0*/  LDSM.16.M88.4 R244, [R217+0x2000] ;  /* 0x00200000d9f4783b */ /* 0x000fe80000000200 */
[----:B------:R-:W0:Y:S01]  /*47e0*/  LDGDEPBAR ;  /* 0x00000000000079af */ /* 0x000e220000000000 */
[C---:B----4-:R-:W-:Y:S08]  /*47f0*/  HMMA.16816.F32.BF16 R16, R4.reuse, R172, RZ ;  /* 0x000000ac0410723c */ /* 0x050ff000000418ff */
[C---:B-1----:R-:W-:Y:S08]  /*4800*/  HMMA.16816.F32.BF16 R8, R4.reuse, R40, RZ ;  /* 0x000000280408723c */ /* 0x042ff000000418ff */
[C---:B------:R-:W-:Y:S08]  /*4810*/  HMMA.16816.F32.BF16 R20, R4.reuse, R182, RZ ;  /* 0x000000b60414723c */ /* 0x040ff000000418ff */
[----:B------:R-:W-:Y:S08]  /*4820*/  HMMA.16816.F32.BF16 R12, R4, R174, RZ ;  /* 0x000000ae040c723c */ /* 0x000ff000000418ff */
[----:B-----5:R-:W-:Y:S08]  /*4830*/  HMMA.16816.F32.BF16 R192, R60, R188, RZ ;  /* 0x000000bc3cc0723c */ /* 0x020ff000000418ff */
[----:B------:R-:W-:Y:S08]  /*4840*/  HMMA.16816.F32.BF16 R4, R4, R42, RZ ;  /* 0x0000002a0404723c */ /* 0x000ff000000418ff */
[C---:B------:R-:W-:Y:S08]  /*4850*/  HMMA.16816.F32.BF16 R184, R60.reuse, R180, RZ ;  /* 0x000000b43cb8723c */ /* 0x040ff000000418ff */
[C---:B------:R-:W-:Y:S08]  /*4860*/  HMMA.16816.F32.BF16 R176, R60.reuse, R172, RZ ;  /* 0x000000ac3cb0723c */ /* 0x040ff000000418ff */
[C---:B------:R-:W-:Y:S08]  /*4870*/  HMMA.16816.F32.BF16 R188, R60.reuse, R190, RZ ;  /* 0x000000be3cbc723c */ /* 0x040ff000000418ff */
[C---:B------:R-:W-:Y:S08]  /*4880*/  HMMA.16816.F32.BF16 R180, R60.reuse, R182, RZ ;  /* 0x000000b63cb4723c */ /* 0x040ff000000418ff */
[C---:B------:R-:W-:Y:S08]  /*4890*/  HMMA.16816.F32.BF16 R172, R60.reuse, R174, RZ ;  /* 0x000000ae3cac723c */ /* 0x040ff000000418ff */
[C---:B------:R-:W-:Y:S08]  /*48a0*/  HMMA.16816.F32.BF16 R64, R60.reuse, R40, RZ ;  /* 0x000000283c40723c */ /* 0x040ff000000418ff */
[----:B------:R-:W-:Y:S01]  /*48b0*/  HMMA.16816.F32.BF16 R60, R60, R42, RZ ;  /* 0x0000002a3c3c723c */ /* 0x000fe200000418ff */
[----:B------:R-:W1:Y:S07]  /*48c0*/  LDSM.16.M88.4 R40, [R215] ;  /* 0x00000000d728783b */ /* 0x000e6e0000000200 */
        /* <DEDUP_REMOVED lines=9> */
[C---:B-1----:R-:W-:Y:S08]  /*4960*/  HMMA.16816.F32.BF16 R184, R40.reuse, R52, R184 ;  /* 0x0000003428b8723c */ /* 0x042ff000000418b8 */
[C---:B------:R-:W-:Y:S01]  /*4970*/  HMMA.16816.F32.BF16 R180, R40.reuse, R54, R180 ;  /* 0x0000003628b4723c */ /* 0x040fe200000418b4 */
[----:B------:R-:W-:Y:S07]  /*4980*/  LDSM.16.M88.4 R52, [R215+0x3000] ;  /* 0x00300000d734783b */ /* 0x000fee0000000200 */
[C---:B------:R-:W-:Y:S08]  /*4990*/  HMMA.16816.F32.BF16 R192, R40.reuse, R56, R192 ;  /* 0x0000003828c0723c */ /* 0x040ff000000418c0 */
[C---:B------:R-:W-:Y:S08]  /*49a0*/  HMMA.16816.F32.BF16 R64, R40.reuse, R44, R64 ;  /* 0x0000002c2840723c */ /* 0x040ff00000041840 */
[C---:B------:R-:W-:Y:S01]  /*49b0*/  HMMA.16816.F32.BF16 R188, R40.reuse, R58, R188 ;  /* 0x0000003a28bc723c */ /* 0x040fe200000418bc */
[----:B------:R-:W-:Y:S07]  /*49c0*/  LDSM.16.M88.4 R56, [R215+0x2000] ;  /* 0x00200000d738783b */ /* 0x000fee0000000200 */
[C---:B------:R-:W-:Y:S01]  /*49d0*/  HMMA.16816.F32.BF16 R60, R40.reuse, R46, R60 ;  /* 0x0000002e283c723c */ /* 0x040fe2000004183c */
[----:B------:R-:W1:Y:S07]  /*49e0*/  LDSM.16.M88.4 R44, [R213+0x7400] ;  /* 0x00740000d52c783b */ /* 0x000e6e0000000200 */
[C---:B------:R-:W-:Y:S08]  /*49f0*/  HMMA.16816.F32.BF16 R176, R40.reuse, R48, R176 ;  /* 0x0000003028b0723c */ /* 0x040ff000000418b0 */
[----:B------:R-:W-:Y:S01]  /*4a00*/  HMMA.16816.F32.BF16 R172, R40, R50, R172 ;  /* 0x0000003228ac723c */ /* 0x000fe200000418ac */
[----:B------:R-:W3:Y:S04]  /*4a10*/  LDSM.16.M88.4 R48, [R213+0x7000] ;  /* 0x00700000d530783b */ /* 0x000ee80000000200 */
[----:B------:R-:W4:Y:S03]  /*4a20*/  LDSM.16.M88.4 R40, [R213+0x7800] ;  /* 0x00780000d528783b */ /* 0x000f260000000200 */
[C---:B--2---:R-:W-:Y:S08]  /*4a30*/  HMMA.16816.F32.BF16 R32, R36.reuse, R208, R32 ;  /* 0x000000d02420723c */ /* 0x044ff00000041820 */
        /* <DEDUP_REMOVED lines=8> */
[C---:B------:R-:W-:Y:S08]  /*4ac0*/  HMMA.16816.F32.BF16 R184, R244.reuse, R204, R184 ;  /* 0x000000ccf4b8723c */ /* 0x040ff000000418b8 */
[C---:B------:R-:W-:Y:S01]  /*4ad0*/  HMMA.16816.F32.BF16 R180, R244.reuse, R206, R180 ;  /* 0x000000cef4b4723c */ /* 0x040fe200000418b4 */
[----:B------:R-:W-:Y:S07]  /*4ae0*/  LDSM.16.M88.4 R204, [R216+0x8c00] ;  /* 0x008c0000d8cc783b */ /* 0x000fee0000000200 */
[C---:B------:R-:W-:Y:S08]  /*4af0*/  HMMA.16816.F32.BF16 R188, R244.reuse, R210, R188 ;  /* 0x000000d2f4bc723c */ /* 0x040ff000000418bc */
[C---:B------:R-:W-:Y:S08]  /*4b00*/  HMMA.16816.F32.BF16 R176, R244.reuse, R200, R176 ;  /* 0x000000c8f4b0723c */ /* 0x040ff000000418b0 */
[C---:B------:R-:W-:Y:S01]  /*4b10*/  HMMA.16816.F32.BF16 R172, R244.reuse, R202, R172 ;  /* 0x000000caf4ac723c */ /* 0x040fe200000418ac */
[----:B------:R-:W-:Y:S07]  /*4b20*/  LDSM.16.M88.4 R200, [R217+0x5000] ;  /* 0x00500000d9c8783b */ /* 0x000fee0000000200 */
[C---:B------:R-:W-:Y:S08]  /*4b30*/  HMMA.16816.F32.BF16 R64, R244.reuse, R196, R64 ;  /* 0x000000c4f440723c */ /* 0x040ff00000041840 */
[----:B------:R-:W-:Y:S01]  /*4b40*/  HMMA.16816.F32.BF16 R60, R244, R198, R60 ;  /* 0x000000c6f43c723c */ /* 0x000fe2000004183c */
[----:B------:R-:W-:Y:S07]  /*4b50*/  LDSM.16.M88.4 R196, [R216+0x8000] ;  /* 0x00800000d8c4783b */ /* 0x000fee0000000200 */
[C---:B-1----:R-:W-:Y:S08]  /*4b60*/  HMMA.16816.F32.BF16 R24, R52.reuse, R44, R24 ;  /* 0x0000002c3418723c */ /* 0x042ff00000041818 */
[----:B------:R-:W-:Y:S08]  /*4b70*/  HMMA.16816.F32.BF16 R20, R52, R46, R20 ;  /* 0x0000002e3414723c */ /* 0x000ff00000041814 */
[C---:B------:R-:W-:Y:S08]  /*4b80*/  HMMA.16816.F32.BF16 R184, R56.reuse, R44, R184 ;  /* 0x0000002c38b8723c */ /* 0x040ff000000418b8 */
[----:B------:R-:W-:Y:S01]  /*4b90*/  HMMA.16816.F32.BF16 R180, R56, R46, R180 ;  /* 0x0000002e38b4723c */ /* 0x000fe200000418b4 */
[----:B------:R-:W1:Y:S07]  /*4ba0*/  LDSM.16.M88.4 R44, [R217+0x4000] ;  /* 0x00400000d92c783b */ /* 0x000e6e0000000200 */
[----:B------:R-:W-:Y:S01]  /*4bb0*/  HMMA.16816.F32.BF16 R192, R244, R208, R192 ;  /* 0x000000d0f4c0723c */ /* 0x000fe200000418c0 */
[----:B------:R-:W-:Y:S07]  /*4bc0*/  LDSM.16.M88.4 R208, [R216+0x8800] ;  /* 0x00880000d8d0783b */ /* 0x000fee0000000200 */
[C---:B---3--:R-:W-:Y:S08]  /*4bd0*/  HMMA.16816.F32.BF16 R32, R52.reuse, R48, R32 ;  /* 0x000000303420723c */ /* 0x048ff00000041820 */
[C---:B------:R-:W-:Y:S08]  /*4be0*/  HMMA.16816.F32.BF16 R28, R52.reuse, R50, R28 ;  /* 0x00000032341c723c */ /* 0x040ff0000004181c */
[C---:B----4-:R-:W-:Y:S08]  /*4bf0*/  HMMA.16816.F32.BF16 R16, R52.reuse, R40, R16 ;  /* 0x000000283410723c */ /* 0x050ff00000041810 */
[C---:B------:R-:W-:Y:S08]  /*4c00*/  HMMA.16816.F32.BF16 R12, R52.reuse, R42, R12 ;  /* 0x0000002a340c723c */ /* 0x040ff0000004180c */
[C---:B--2---:R-:W-:Y:S08]  /*4c10*/  HMMA.16816.F32.BF16 R8, R52.reuse, R36, R8 ;  /* 0x000000243408723c */ /* 0x044ff00000041808 */
[----:B------:R-:W-:Y:S01]  /*4c20*/  HMMA.16816.F32.BF16 R4, R52, R38, R4 ;  /* 0x000000263404723c */ /* 0x000fe20000041804 */
[----:B------:R-:W2:Y:S07]  /*4c30*/  LDSM.16.M88.4 R52, [R216+0x8400] ;  /* 0x00840000d834783b */ /* 0x000eae0000000200 */
[C---:B------:R-:W-:Y:S08]  /*4c40*/  HMMA.16816.F32.BF16 R188, R56.reuse, R50, R188 ;  /* 0x0000003238bc723c */ /* 0x040ff000000418bc */
[C---:B------:R-:W-:Y:S08]  /*4c50*/  HMMA.16816.F32.BF16 R176, R56.reuse, R40, R176 ;  /* 0x0000002838b0723c */ /* 0x040ff000000418b0 */
[C---:B------:R-:W-:Y:S01]  /*4c60*/  HMMA.16816.F32.BF16 R172, R56.reuse, R42, R172 ;  /* 0x0000002a38ac723c */ /* 0x040fe200000418ac */
[----:B------:R-:W-:Y:S07]  /*4c70*/  LDSM.16.M88.4 R40, [R215+0x4000] ;  /* 0x00400000d728783b */ /* 0x000fee0000000200 */
[C---:B------:R-:W-:Y:S08]  /*4c80*/  HMMA.16816.F32.BF16 R64, R56.reuse, R36, R64 ;  /* 0x000000243840723c */ /* 0x040ff00000041840 */
[C---:B------:R-:W-:Y:S01]  /*4c90*/  HMMA.16816.F32.BF16 R60, R56.reuse, R38, R60 ;  /* 0x00000026383c723c */ /* 0x040fe2000004183c */
[----:B------:R-:W3:Y:S07]  /*4ca0*/  LDSM.16.M88.4 R36, [R213+0x8000] ;  /* 0x00800000d524783b */ /* 0x000eee0000000200 */
[----:B------:R-:W-:Y:S01]  /*4cb0*/  HMMA.16816.F32.BF16 R192, R56, R48, R192 ;  /* 0x0000003038c0723c */ /* 0x000fe200000418c0 */
[----:B------:R-:W4:Y:S04]  /*4cc0*/  LDSM.16.M88.4 R56, [R215+0x5000] ;  /* 0x00500000d738783b */ /* 0x000f280000000200 */
[----:B------:R-:W5:Y:S03]  /*4cd0*/  LDSM.16.M88.4 R48, [R213+0x8400] ;  /* 0x00840000d530783b */ /* 0x000f660000000200 */
[-C--:B-1----:R-:W-:Y:S08]  /*4ce0*/  HMMA.16816.F32.BF16 R188, R44, R198.reuse, R188 ;  /* 0x000000c62cbc723c */ /* 0x082ff000000418bc */
[----:B------:R-:W-:Y:S08]  /*4cf0*/  HMMA.16816.F32.BF16 R28, R200, R198, R28 ;  /* 0x000000c6c81c723c */ /* 0x000ff0000004181c */
[-C--:B--2---:R-:W-:Y:S08]  /*4d00*/  HMMA.16816.F32.BF16 R184, R44, R52.reuse, R184 ;  /* 0x000000342cb8723c */ /* 0x084ff000000418b8 */
[----:B------:R-:W-:Y:S07]  /*4d10*/  HMMA.16816.F32.BF16 R24, R200, R52, R24 ;  /* 0x00000034c818723c */ /* 0x000fee0000041818 */
[----:B------:R-:W-:Y:S01]  /*4d20*/  IADD3 R53, R224, -0x2, RZ ;  /* 0xfffffffee0357810 */ /* 0x000fe20007ffe0ff */
[----:B---3--:R-:W-:Y:S04]  /*4d30*/  HMMA.16816.F32.BF16 R188, R40, R38, R188 ;  /* 0x0000002628bc723c */ /* 0x008fe800000418bc */
[----:B------:R-:W-:-:S04]  /*4d40*/  IMAD R53, R53, 0x40, R252 ;  /* 0x0000004035357824 */ /* 0x000fc800078e02fc */
[----:B----4-:R-:W-:Y:S01]  /*4d50*/  HMMA.16816.F32.BF16 R28, R56, R38, R28 ;  /* 0x00000026381c723c */ /* 0x010fe2000004181c */
[----:B------:R-:W-:-:S04]  /*4d60*/  IADD3 R169, R53, 0x8, RZ ;  /* 0x0000000835a97810 */ /* 0x000fc80007ffe0ff */
[-C--:B------:R-:W-:Y:S02]  /*4d70*/  ISETP.GE.AND P5, PT, R169, R251.reuse, PT ;  /* 0x000000fba900720c */ /* 0x080fe40003fa6270 */
[----:B------:R-:W-:Y:S01]  /*4d80*/  IADD3 R39, R53, 0x1, RZ ;  /* 0x0000000135277810 */ /* 0x000fe20007ffe0ff */
[-C--:B------:R-:W-:Y:S01]  /*4d90*/  HMMA.16816.F32.BF16 R20, R200, R54.reuse, R20 ;  /* 0x00000036c814723c */ /* 0x080fe20000041814 */
[-C--:B------:R-:W-:Y:S02]  /*4da0*/  ISETP.GE.AND P2, PT, R169, R250.reuse, PT ;  /* 0x000000faa900720c */ /* 0x080fe40003f46270 */
[C---:B------:R-:W-:Y:S02]  /*4db0*/  ISETP.GE.AND P4, PT, R39.reuse, R251, PT ;  /* 0x000000fb2700720c */ /* 0x040fe40003f86270 */
[C---:B------:R-:W-:Y:S02]  /*4dc0*/  ISETP.GE.AND P3, PT, R39.reuse, R250, PT ;  /* 0x000000fa2700720c */ /* 0x040fe40003f66270 */
[C---:B------:R-:W-:Y:S01]  /*4dd0*/  ISETP.GE.AND P1, PT, R39.reuse, R238, PT ;  /* 0x000000ee2700720c */ /* 0x040fe20003f26270 */
[----:B------:R-:W-:Y:S01]  /*4de0*/  HMMA.16816.F32.BF16 R180, R44, R54, R180 ;  /* 0x000000362cb4723c */ /* 0x000fe200000418b4 */
[----:B------:R-:W-:-:S02]  /*4df0*/  ISETP.GE.AND P0, PT, R39, R236, PT ;  /* 0x000000ec2700720c */ /* 0x000fc40003f06270 */
[----:B------:R-:W-:Y:S02]  /*4e00*/  IADD3 R39, R53, 0x9, RZ ;  /* 0x0000000935277810 */ /* 0x000fe40007ffe0ff */
[----:B------:R-:W-:Y:S02]  /*4e10*/  FSEL R164, R190, -INF , !P2 ;  /* 0xff800000bea47808 */ /* 0x000fe40005000000 */
[----:B------:R-:W-:Y:S01]  /*4e20*/  FSEL R55, R188, -INF , !P5 ;  /* 0xff800000bc377808 */ /* 0x000fe20006800000 */
[----:B------:R-:W-:Y:S01]  /*4e30*/  HMMA.16816.F32.BF16 R192, R44, R196, R192 ;  /* 0x000000c42cc0723c */ /* 0x000fe200000418c0 */
[----:B------:R-:W-:Y:S02]  /*4e40*/  ISETP.GE.AND P5, PT, R169, R236, PT ;  /* 0x000000eca900720c */ /* 0x000fe40003fa6270 */
[----:B------:R-:W-:Y:S02]  /*4e50*/  ISETP.GE.AND P2, PT, R39, R238, PT ;  /* 0x000000ee2700720c */ /* 0x000fe40003f46270 */
[----:B------:R-:W-:-:S02]  /*4e60*/  FSEL R52, R30, -INF , !P5 ;  /* 0xff8000001e347808 */ /* 0x000fc40006800000 */
[----:B------:R-:W-:Y:S01]  /*4e70*/  ISETP.GE.AND P6, PT, R169, R238, PT ;  /* 0x000000eea900720c */ /* 0x000fe20003fc6270 */
[C---:B------:R-:W-:Y:S01]  /*4e80*/  HMMA.16816.F32.BF16 R176, R44.reuse, R208, R176 ;  /* 0x000000d02cb0723c */ /* 0x040fe200000418b0 */
[----:B------:R-:W-:Y:S02]  /*4e90*/  ISETP.GE.AND P5, PT, R39, R236, PT ;  /* 0x000000ec2700720c */ /* 0x000fe40003fa6270 */
[----:B------:R-:W-:Y:S02]  /*4ea0*/  FSEL R54, R29, -INF , !P2 ;  /* 0xff8000001d367808 */ /* 0x000fe40005000000 */
[----:B------:R-:W-:Y:S02]  /*4eb0*/  IADD3 R29, R53, 0x10, RZ ;  /* 0x00000010351d7810 */ /* 0x000fe40007ffe0ff */
[----:B------:R-:W-:Y:S01]  /*4ec0*/  FSEL R244, R28, -INF , !P6 ;  /* 0xff8000001cf47808 */ /* 0x000fe20007000000 */
[----:B------:R-:W-:Y:S01]  /*4ed0*/  HMMA.16816.F32.BF16 R172, R44, R210, R172 ;  /* 0x000000d22cac723c */ /* 0x000fe200000418ac */
[----:B------:R-:W-:-:S02]  /*4ee0*/  ISETP.GE.AND P6, PT, R39, R251, PT ;  /* 0x000000fb2700720c */ /* 0x000fc40003fc6270 */
[----:B------:R-:W-:Y:S02]  /*4ef0*/  ISETP.GE.AND P2, PT, R39, R250, PT ;  /* 0x000000fa2700720c */ /* 0x000fe40003f46270 */
[----:B------:R-:W-:-:S03]  /*4f00*/  IADD3 R39, R53, 0x11, RZ ;  /* 0x0000001135277810 */ /* 0x000fc60007ffe0ff */
[C---:B------:R-:W-:Y:S08]  /*4f10*/  HMMA.16816.F32.BF16 R64, R44.reuse, R204, R64 ;  /* 0x000000cc2c40723c */ /* 0x040ff00000041840 */
[----:B------:R-:W-:Y:S01]  /*4f20*/  HMMA.16816.F32.BF16 R60, R44, R206, R60 ;  /* 0x000000ce2c3c723c */ /* 0x000fe2000004183c */
[----:B------:R-:W1:Y:S07]  /*4f30*/  LDSM.16.M88.4 R44, [R213+0x8800] ;  /* 0x00880000d52c783b */ /* 0x000e6e0000000200 */
[-C--:B-----5:R-:W-:Y:S08]  /*4f40*/  HMMA.16816.F32.BF16 R184, R40, R48.reuse, R184 ;  /* 0x0000003028b8723c */ /* 0x0a0ff000000418b8 */
[----:B------:R-:W-:Y:S08]  /*4f50*/  HMMA.16816.F32.BF16 R24, R56, R48, R24 ;  /* 0x000000303818723c */ /* 0x000ff00000041818 */
[----:B------:R-:W-:Y:S07]  /*4f60*/  HMMA.16816.F32.BF16 R16, R200, R208, R16 ;  /* 0x000000d0c810723c */ /* 0x000fee0000041810 */
[----:B------:R-:W-:Y:S01]  /*4f70*/  FSEL R209, R189, -INF , !P6 ;  /* 0xff800000bdd17808 */ /* 0x000fe20007000000 */
[----:B------:R-:W-:Y:S01]  /*4f80*/  HMMA.16816.F32.BF16 R20, R56, R50, R20 ;  /* 0x000000323814723c */ /* 0x000fe20000041814 */
[----:B------:R-:W-:-:S07]  /*4f90*/  ISETP.GE.AND P6, PT, R29, R238, PT ;  /* 0x000000ee1d00720c */ /* 0x000fce0003fc6270 */
[----:B------:R-:W-:Y:S07]  /*4fa0*/  HMMA.16816.F32.BF16 R180, R40, R50, R180 ;  /* 0x0000003228b4723c */ /* 0x000fee00000418b4 */
[----:B------:R-:W-:Y:S01]  /*4fb0*/  FSEL R50, R31, -INF , !P5 ;  /* 0xff8000001f327808 */ /* 0x000fe20006800000 */
[----:B------:R-:W-:Y:S01]  /*4fc0*/  HMMA.16816.F32.BF16 R8, R200, R204, R8 ;  /* 0x000000ccc808723c */ /* 0x000fe20000041808 */
[----:B------:R-:W-:-:S06]  /*4fd0*/  ISETP.GE.AND P5, PT, R29, R251, PT ;  /* 0x000000fb1d00720c */ /* 0x000fcc0003fa6270 */
[----:B------:R-:W-:Y:S01]  /*4fe0*/  FSEL R205, R184, -INF , !P5 ;  /* 0xff800000b8cd7808 */ /* 0x000fe20006800000 */
[----:B------:R-:W-:Y:S01]  /*4ff0*/  HMMA.16816.F32.BF16 R4, R200, R206, R4 ;  /* 0x000000cec804723c */ /* 0x000fe20000041804 */
[----:B------:R-:W-:-:S06]  /*5000*/  ISETP.GE.AND P5, PT, R29, R236, PT ;  /* 0x000000ec1d00720c */ /* 0x000fcc0003fa6270 */
[----:B------:R-:W-:Y:S01]  /*5010*/  FSEL R207, R191, -INF , !P2 ;  /* 0xff800000bfcf7808 */ /* 0x000fe20005000000 */
[----:B------:R-:W-:Y:S01]  /*5020*/  HMMA.16816.F32.BF16 R12, R200, R210, R12 ;  /* 0x000000d2c80c723c */ /* 0x000fe2000004180c */
[----:B------:R-:W-:Y:S02]  /*5030*/  ISETP.GE.AND P2, PT, R29, R250, PT ;  /* 0x000000fa1d00720c */ /* 0x000fe40003f46270 */
[----:B------:R-:W2:Y:S01]  /*5040*/  LDSM.16.M88.4 R28, [R213+0x8c00] ;  /* 0x008c0000d51c783b */ /* 0x000ea20000000200 */
[----:B------:R-:W-:-:S04]  /*5050*/  DEPBAR.LE SB0, 0x0 ;  /* 0x000080000000791a */ /* 0x000fc80000000000 */
[----:B------:R-:W-:Y:S01]  /*5060*/  FSEL R204, R186, -INF , !P2 ;  /* 0xff800000bacc7808 */ /* 0x000fe20005000000 */
[----:B------:R-:W-:Y:S01]  /*5070*/  HMMA.16816.F32.BF16 R32, R200, R196, R32 ;  /* 0x000000c4c820723c */ /* 0x000fe20000041820 */
[----:B------:R-:W-:-:S04]  /*5080*/  ISETP.GE.AND P2, PT, R39, R251, PT ;  /* 0x000000fb2700720c */ /* 0x000fc80003f46270 */
[----:B------:R-:W-:Y:S02]  /*5090*/  FSEL R191, R185, -INF , !P2 ;  /* 0xff800000b9bf7808 */ /* 0x000fe40005000000 */
[----:B------:R-:W-:Y:S01]  /*50a0*/  FSEL R201, R24, -INF , !P6 ;  /* 0xff80000018c97808 */ /* 0x000fe20007000000 */
[-C--:B-1----:R-:W-:Y:S01]  /*50b0*/  HMMA.16816.F32.BF16 R176, R40, R44.reuse, R176 ;  /* 0x0000002c28b0723c */ /* 0x082fe200000418b0 */
        /* <DEDUP_REMOVED lines=13> */
[----:B------:R-:W-:Y:S01]  /*5190*/  FSEL R187, R180, -INF , !P2 ;  /* 0xff800000b4bb7808 */ /* 0x000fe20005000000 */
[----:B------:R-:W-:Y:S01]  /*51a0*/  HMMA.16816.F32.BF16 R12, R56, R46, R12 ;  /* 0x0000002e380c723c */ /* 0x000fe2000004180c */
[----:B------:R-:W-:Y:S02]  /*51b0*/  FSEL R208, R182, -INF , !P5 ;  /* 0xff800000b6d07808 */ /* 0x000fe40006800000 */
[C---:B------:R-:W-:Y:S02]  /*51c0*/  ISETP.GE.AND P6, PT, R39.reuse, R238, PT ;  /* 0x000000ee2700720c */ /* 0x040fe40003fc6270 */
[----:B------:R-:W-:Y:S02]  /*51d0*/  ISETP.GE.AND P2, PT, R39, R236, PT ;  /* 0x000000ec2700720c */ /* 0x000fe40003f46270 */
[----:B------:R-:W-:Y:S01]  /*51e0*/  ISETP.GE.AND P5, PT, R25, R238, PT ;  /* 0x000000ee1900720c */ /* 0x000fe20003fa6270 */
[----:B--2---:R-:W-:Y:S01]  /*51f0*/  HMMA.16816.F32.BF16 R64, R40, R28, R64 ;  /* 0x0000001c2840723c */ /* 0x004fe20000041840 */
[----:B------:R-:W-:-:S02]  /*5200*/  FSEL R199, R20, -INF , !P6 ;  /* 0xff80000014c77808 */ /* 0x000fc40007000000 */
[----:B------:R-:W-:Y:S02]  /*5210*/  FSEL R246, R22, -INF , !P2 ;  /* 0xff80000016f67808 */ /* 0x000fe40005000000 */
[----:B------:R-:W-:Y:S02]  /*5220*/  FSEL R180, R21, -INF , !P5 ;  /* 0xff80000015b47808 */ /* 0x000fe40006800000 */
[C---:B------:R-:W-:Y:S01]  /*5230*/  ISETP.GE.AND P6, PT, R25.reuse, R251, PT ;  /* 0x000000fb1900720c */ /* 0x040fe20003fc6270 */
[----:B------:R-:W-:Y:S01]  /*5240*/  HMMA.16816.F32.BF16 R8, R56, R28, R8 ;  /* 0x0000001c3808723c */ /* 0x000fe20000041808 */
[C---:B------:R-:W-:Y:S02]  /*5250*/  ISETP.GE.AND P2, PT, R25.reuse, R236, PT ;  /* 0x000000ec1900720c */ /* 0x040fe40003f46270 */
[----:B------:R-:W-:Y:S02]  /*5260*/  ISETP.GE.AND P5, PT, R25, R250, PT ;  /* 0x000000fa1900720c */ /* 0x000fe40003fa6270 */
[----:B------:R-:W-:-:S02]  /*5270*/  IADD3 R25, R53, 0x20, RZ ;  /* 0x0000002035197810 */ /* 0x000fc40007ffe0ff */
[----:B------:R-:W-:Y:S01]  /*5280*/  FSEL R190, R23, -INF , !P2 ;  /* 0xff80000017be7808 */ /* 0x000fe20005000000 */
[-C--:B------:R-:W-:Y:S01]  /*5290*/  HMMA.16816.F32.BF16 R32, R56, R36.reuse, R32 ;  /* 0x000000243820723c */ /* 0x080fe20000041820 */
[----:B------:R-:W-:Y:S02]  /*52a0*/  FSEL R210, R183, -INF , !P5 ;  /* 0xff800000b7d27808 */ /* 0x000fe40006800000 */
[C---:B------:R-:W-:Y:S01]  /*52b0*/  ISETP.GE.AND P5, PT, R25.reuse, R251, PT ;  /* 0x000000fb1900720c */ /* 0x040fe20003fa6270 */
[----:B------:R-:W-:Y:S01]  /*52c0*/  BAR.SYNC.DEFER_BLOCKING 0x0 ;  /* 0x0000000000007b1d */ /* 0x000fe20000010000 */
[----:B------:R-:W-:Y:S02]  /*52d0*/  ISETP.GE.AND P2, PT, R25, R250, PT ;  /* 0x000000fa1900720c */ /* 0x000fe40003f46270 */
[----:B------:R-:W-:Y:S01]  /*52e0*/  IADD3 R21, R53, 0x21, RZ ;  /* 0x0000002135157810 */ /* 0x000fe20007ffe0ff */
[----:B------:R-:W-:Y:S01]  /*52f0*/  HMMA.16816.F32.BF16 R192, R40, R36, R192 ;  /* 0x0000002428c0723c */ /* 0x000fe200000418c0 */
[----:B------:R-:W-:-:S02]  /*5300*/  FSEL R189, R181, -INF , !P6 ;  /* 0xff800000b5bd7808 */ /* 0x000fc40007000000 */
[----:B------:R-:W-:Y:S02]  /*5310*/  FSEL R181, R176, -INF , !P5 ;  /* 0xff800000b0b57808 */ /* 0x000fe40006800000 */
[----:B------:R-:W-:Y:S02]  /*5320*/  FSEL R178, R178, -INF , !P2 ;  /* 0xff800000b2b27808 */ /* 0x000fe40005000000 */
[C---:B------:R-:W-:Y:S01]  /*5330*/  ISETP.GE.AND P6, PT, R25.reuse, R238, PT ;  /* 0x000000ee1900720c */ /* 0x040fe20003fc6270 */
[----:B------:R-:W-:Y:S01]  /*5340*/  HMMA.16816.F32.BF16 R4, R56, R30, R4 ;  /* 0x0000001e3804723c */ /* 0x000fe20000041804 */
[----:B------:R-:W-:Y:S02]  /*5350*/  ISETP.GE.AND P5, PT, R25, R236, PT ;  /* 0x000000ec1900720c */ /* 0x000fe40003fa6270 */
[----:B------:R-:W-:Y:S02]  /*5360*/  ISETP.GE.AND P2, PT, R21, R251, PT ;  /* 0x000000fb1500720c */ /* 0x000fe40003f46270 */
[----:B------:R-:W-:-:S02]  /*5370*/  FSEL R196, R16, -INF , !P6 ;  /* 0xff80000010c47808 */ /* 0x000fc40007000000 */
[----:B------:R-:W-:Y:S01]  /*5380*/  FSEL R182, R18, -INF , !P5 ;  /* 0xff80000012b67808 */ /* 0x000fe20006800000 */
[----:B------:R-:W-:Y:S01]  /*5390*/  HMMA.16816.F32.BF16 R60, R40, R30, R60 ;  /* 0x0000001e283c723c */ /* 0x000fe2000004183c */
        /* <DEDUP_REMOVED lines=29> */
[----:B------:R-:W-:Y:S02]  /*5570*/  ISETP.GE.AND P6, PT, R17, R238, PT ;  /* 0x000000ee1100720c */ /* 0x000fe40003fc6270 */
[----:B------:R-:W-:Y:S02]  /*5580*/  FSEL R36, R66, -INF , !P2 ;  /* 0xff80000042247808 */ /* 0x000fe40005000000 */
[----:B------:R-:W-:Y:S02]  /*5590*/  FSEL R37, R64, -INF , !P5 ;  /* 0xff80000040257808 */ /* 0x000fe40006800000 */
[----:B------:R-:W-:Y:S02]  /*55a0*/  ISETP.GE.AND P2, PT, R13, R251, PT ;  /* 0x000000fb0d00720c */ /* 0x000fe40003f46270 */
[----:B------:R-:W-:Y:S02]  /*55b0*/  ISETP.GE.AND P5, PT, R17, R236, PT ;  /* 0x000000ec1100720c */ /* 0x000fe40003fa6270 */
[----:B------:R-:W-:-:S02]  /*55c0*/  FSEL R66, R8, -INF , !P6 ;  /* 0xff80000008427808 */ /* 0x000fc40007000000 */
[----:B------:R-:W-:Y:S02]  /*55d0*/  FSEL R8, R35, -INF , !P0 ;  /* 0xff80000023087808 */ /* 0x000fe40004000000 */
[----:B------:R-:W-:Y:S02]  /*55e0*/  FSEL R39, R65, -INF , !P2 ;  /* 0xff80000041277808 */ /* 0x000fe40005000000 */
[----:B------:R-:W-:Y:S02]  /*55f0*/  ISETP.GE.AND P0, PT, R53, R236, PT ;  /* 0x000000ec3500720c */ /* 0x000fe40003f06270 */
[C---:B------:R-:W-:Y:S02]  /*5600*/  ISETP.GE.AND P6, PT, R13.reuse, R250, PT ;  /* 0x000000fa0d00720c */ /* 0x040fe40003fc6270 */
[----:B------:R-:W-:Y:S02]  /*5610*/  FSEL R56, R10, -INF , !P5 ;  /* 0xff8000000a387808 */ /* 0x000fe40006800000 */
[----:B------:R-:W-:-:S02]  /*5620*/  ISETP.GE.AND P2, PT, R13, R236, PT ;  /* 0x000000ec0d00720c */ /* 0x000fc40003f46270 */
[----:B------:R-:W-:Y:S02]  /*5630*/  ISETP.GE.AND P5, PT, R13, R238, PT ;  /* 0x000000ee0d00720c */ /* 0x000fe40003fa6270 */
[----:B------:R-:W-:Y:S02]  /*5640*/  FSEL R34, R34, -INF , !P0 ;  /* 0xff80000022227808 */ /* 0x000fe40004000000 */
[----:B------:R-:W-:Y:S02]  /*5650*/  FSEL R38, R67, -INF , !P6 ;  /* 0xff80000043267808 */ /* 0x000fe40007000000 */
[----:B------:R-:W-:Y:S02]  /*5660*/  FSEL R57, R11, -INF , !P2 ;  /* 0xff8000000b397808 */ /* 0x000fe40005000000 */
[----:B------:R-:W-:Y:S02]  /*5670*/  ISETP.NE.AND P0, PT, R224, 0x2, PT ;  /* 0x00000002e000780c */ /* 0x000fe40003f05270 */
[----:B------:R-:W-:-:S02]  /*5680*/  FSEL R67, R9, -INF , !P5 ;  /* 0xff80000009437808 */ /* 0x000fc40006800000 */
[C---:B------:R-:W-:Y:S02]  /*5690*/  ISETP.GE.AND P2, PT, R53.reuse, R251, PT ;  /* 0x000000fb3500720c */ /* 0x040fe40003f46270 */
[----:B------:R-:W-:Y:S02]  /*56a0*/  IADD3 R9, R53, 0x38, RZ ;  /* 0x0000003835097810 */ /* 0x000fe40007ffe0ff */
[----:B------:R-:W-:Y:S02]  /*56b0*/  FSEL R0, R33, -INF , !P1 ;  /* 0xff80000021007808 */ /* 0x000fe40004800000 */
[----:B------:R-:W-:Y:S02]  /*56c0*/  FSEL R12, R195, -INF , !P3 ;  /* 0xff800000c30c7808 */ /* 0x000fe40005800000 */
[----:B------:R-:W-:Y:S02]  /*56d0*/  FSEL R13, R192, -INF , !P2 ;  /* 0xff800000c00d7808 */ /* 0x000fe40005000000 */
[----:B------:R-:W-:-:S02]  /*56e0*/  ISETP.GE.AND P5, PT, R53, R250, PT ;  /* 0x000000fa3500720c */ /* 0x000fc40003fa6270 */
[-C--:B------:R-:W-:Y:S02]  /*56f0*/  ISETP.GE.AND P1, PT, R53, R238.reuse, PT ;  /* 0x000000ee3500720c */ /* 0x080fe40003f26270 */
[C---:B------:R-:W-:Y:S02]  /*5700*/  ISETP.GE.AND P3, PT, R9.reuse, R238, PT ;  /* 0x000000ee0900720c */ /* 0x040fe40003f66270 */
[----:B------:R-:W-:Y:S02]  /*5710*/  ISETP.GE.AND P2, PT, R9, R236, PT ;  /* 0x000000ec0900720c */ /* 0x000fe40003f46270 */
[----:B------:R-:W-:Y:S02]  /*5720*/  IADD3 R53, R53, 0x39, RZ ;  /* 0x0000003935357810 */ /* 0x000fe40007ffe0ff */
        /* <DEDUP_REMOVED lines=10> */
[----:B------:R-:W-:Y:S02]  /*57d0*/  ISETP.GE.AND P1, PT, R53, R236, PT ;  /* 0x000000ec3500720c */ /* 0x000fe40003f26270 */
        /* <DEDUP_REMOVED lines=9> */
[----:B------:R-:W-:-:S04]  /*5870*/  IMAD.WIDE.U32 R6, R5, c[0x0][0x198], RZ ;  /* 0x0000660005067a25 */ /* 0x000fc800078e00ff */
[----:B------:R-:W-:Y:S01]  /*5880*/  IMAD R2, R2, c[0x0][0x198], RZ ;  /* 0x0000660002027a24 */ /* 0x000fe200078e02ff */
[----:B------:R-:W-:-:S03]  /*5890*/  LEA R4, P0, R6, R226, 0x6 ;  /* 0x000000e206047211 */ /* 0x000fc600078030ff */
[----:B------:R-:W-:Y:S01]  /*58a0*/  IMAD R2, R5, c[0x0][0x19c], R2 ;  /* 0x0000670005027a24 */ /* 0x000fe200078e0202 */
[----:B------:R-:W-:-:S03]  /*58b0*/  LEA R10, P1, R4, c[0x0][0x168], 0x1 ;  /* 0x00005a00040a7a11 */ /* 0x000fc600078208ff */
[----:B------:R-:W-:-:S05]  /*58c0*/  IMAD.IADD R5, R7, 0x1, R2 ;  /* 0x0000000107057824 */ /* 0x000fca00078e0202 */
[----:B------:R-:W-:Y:S02]  /*58d0*/  LEA.HI.X R5, R6, R229, R5, 0x6, P0 ;  /* 0x000000e506057211 */ /* 0x000fe400000f3405 */
[----:B------:R-:W-:Y:S02]  /*58e0*/  IADD3 R6, P0, R10, UR10, RZ ;  /* 0x0000000a0a067c10 */ /* 0x000fe4000ff1e0ff */
[----:B------:R-:W-:-:S04]  /*58f0*/  LEA.HI.X R11, R4, c[0x0][0x16c], R5, 0x1, P1 ;  /* 0x00005b00040b7a11 */ /* 0x000fc800008f0c05 */
[----:B------:R-:W-:Y:S01]  /*5900*/  IADD3.X R7, R11, UR9, RZ, P0, !PT ;  /* 0x000000090b077c10 */ /* 0x000fe200087fe4ff */
        /* <DEDUP_REMOVED lines=10> */
.L_x_19:
[----:B------:R-:W-:Y:S01]  /*59b0*/  FMNMX.FTZ R5, R166, R32, !PT ;  /* 0x00000020a6057209 */ /* 0x000fe20007810000 */
[----:B------:R-:W-:Y:S01]  /*59c0*/  LDSM.16.MT88.4 R24, [R214+0x9000] ;  /* 0x00900000d618783b */ /* 0x000fe20000004200 */
[----:B------:R-:W-:-:S02]  /*59d0*/  FMNMX.FTZ R4, R168, R13, !PT ;  /* 0x0000000da8047209 */ /* 0x000fc40007810000 */
[----:B------:R-:W-:Y:S01]  /*59e0*/  FMNMX.FTZ R5, R0, R5, !PT ;  /* 0x0000000500057209 */ /* 0x000fe20007810000 */
[----:B------:R-:W-:Y:S01]  /*59f0*/  LDSM.16.MT88.4 R20, [R212+0x9000] ;  /* 0x00900000d414783b */ /* 0x000fe20000004200 */
[----:B------:R-:W-:Y:S02]  /*5a00*/  FMNMX.FTZ R4, R193, R4, !PT ;  /* 0x00000004c1047209 */ /* 0x000fe40007810000 */
[----:B------:R-:W-:Y:S01]  /*5a10*/  FMNMX.FTZ R5, R244, R5, !PT ;  /* 0x00000005f4057209 */ /* 0x000fe20007810000 */
[----:B------:R-:W-:Y:S01]  /*5a20*/  LDSM.16.MT88.4 R16, [R214+0xa000] ;  /* 0x00a00000d610783b */ /* 0x000fe20000004200 */
[----:B------:R-:W-:Y:S02]  /*5a30*/  FMNMX.FTZ R4, R55, R4, !PT ;  /* 0x0000000437047209 */ /* 0x000fe40007810000 */
[----:B------:R-:W-:Y:S02]  /*5a40*/  FMNMX.FTZ R2, R54, R5, !PT ;  /* 0x0000000536027209 */ /* 0x000fe40007810000 */
[----:B------:R-:W-:-:S02]  /*5a50*/  FMNMX.FTZ R5, R165, R34, !PT ;  /* 0x00000022a5057209 */ /* 0x000fc40007810000 */
[----:B------:R-:W-:Y:S02]  /*5a60*/  FMNMX.FTZ R2, R201, R2, !PT ;  /* 0x00000002c9027209 */ /* 0x000fe40007810000 */
[----:B------:R-:W-:Y:S02]  /*5a70*/  FMNMX.FTZ R5, R8, R5, !PT ;  /* 0x0000000508057209 */ /* 0x000fe40007810000 */
[----:B------:R-:W-:Y:S02]  /*5a80*/  FMNMX.FTZ R2, R203, R2, !PT ;  /* 0x00000002cb027209 */ /* 0x000fe40007810000 */
[----:B------:R-:W-:Y:S02]  /*5a90*/  FMNMX.FTZ R5, R52, R5, !PT ;  /* 0x0000000534057209 */ /* 0x000fe40007810000 */
[----:B-1----:R-:W-:Y:S02]  /*5aa0*/  FMNMX.FTZ R7, R199, R2, !PT ;  /* 0x00000002c7077209 */ /* 0x002fe40007810000 */
        /* <DEDUP_REMOVED lines=21> */
[----:B------:R-:W-:Y:S02]  /*5c00*/  FMNMX.FTZ R5, R57, R2, !PT ;  /* 0x0000000239057209 */ /* 0x000fe40007810000 */
[----:B------:R-:W-:Y:S02]  /*5c10*/  FMNMX.FTZ R7, R12, R7, !PT ;  /* 0x000000070c077209 */ /* 0x000fe40007810000 */
[----:B------:R-:W-:Y:S02]  /*5c20*/  FMNMX.FTZ R5, R64, R5, !PT ;  /* 0x0000000540057209 */ /* 0x000fe40007810000 */
[----:B------:R-:W-:Y:S02]  /*5c30*/  FMNMX.FTZ R4, R209, R4, !PT ;  /* 0x00000004d1047209 */ /* 0x000fe40007810000 */
[----:B------:R-:W-:-:S02]  /*5c40*/  FMNMX.FTZ R6, R58, R5, !PT ;  /* 0x000000053a067209 */ /* 0x000fc40007810000 */
[----:B------:R-:W-:Y:S02]  /*5c50*/  FMNMX.FTZ R2, R164, R7, !PT ;  /* 0x00000007a4027209 */ /* 0x000fe40007810000 */
[----:B------:R-:W-:Y:S01]  /*5c60*/  FMNMX.FTZ R4, R205, R4, !PT ;  /* 0x00000004cd047209 */ /* 0x000fe20007810000 */
[----:B------:R-:W2:Y:S01]  /*5c70*/  SHFL.BFLY PT, R7, R6, 0x2, 0x1f ;  /* 0x0c401f0006077f89 */ /* 0x000ea200000e0000 */
[----:B------:R-:W-:Y:S02]  /*5c80*/  FMNMX.FTZ R5, R207, R2, !PT ;  /* 0x00000002cf057209 */ /* 0x000fe40007810000 */
[----:B------:R-:W-:Y:S02]  /*5c90*/  FMNMX.FTZ R4, R191, R4, !PT ;  /* 0x00000004bf047209 */ /* 0x000fe40007810000 */
[----:B------:R-:W-:Y:S02]  /*5ca0*/  FMNMX.FTZ R5, R204, R5, !PT ;  /* 0x00000005cc057209 */ /* 0x000fe40007810000 */
[----:B------:R-:W-:-:S02]  /*5cb0*/  FMNMX.FTZ R4, R187, R4, !PT ;  /* 0x00000004bb047209 */ /* 0x000fc40007810000 */
[----:B------:R-:W-:Y:S02]  /*5cc0*/  FMNMX.FTZ R5, R206, R5, !PT ;  /* 0x00000005ce057209 */ /* 0x000fe40007810000 */
[----:B-1----:R-:W-:Y:S02]  /*5cd0*/  FMNMX.FTZ R9, R10, R9, !PT ;  /* 0x000000090a097209 */ /* 0x002fe40007810000 */
[----:B------:R-:W-:Y:S02]  /*5ce0*/  FMNMX.FTZ R4, R189, R4, !PT ;  /* 0x00000004bd047209 */ /* 0x000fe40007810000 */
[----:B------:R-:W-:Y:S01]  /*5cf0*/  FMNMX.FTZ R5, R208, R5, !PT ;  /* 0x00000005d0057209 */ /* 0x000fe20007810000 */
[----:B------:R-:W1:Y:S01]  /*5d00*/  SHFL.BFLY PT, R2, R9, 0x1, 0x1f ;  /* 0x0c201f0009027f89 */ /* 0x000e6200000e0000 */
[----:B------:R-:W-:Y:S02]  /*5d10*/  FMNMX.FTZ R4, R181, R4, !PT ;  /* 0x00000004b5047209 */ /* 0x000fe40007810000 */
[----:B------:R-:W-:-:S02]  /*5d20*/  FMNMX.FTZ R5, R210, R5, !PT ;  /* 0x00000005d2057209 */ /* 0x000fc40007810000 */
[----:B------:R-:W-:Y:S02]  /*5d30*/  FMNMX.FTZ R4, R177, R4, !PT ;  /* 0x00000004b1047209 */ /* 0x000fe40007810000 */
[----:B------:R-:W-:Y:S02]  /*5d40*/  FMNMX.FTZ R5, R178, R5, !PT ;  /* 0x00000005b2057209 */ /* 0x000fe40007810000 */
[----:B------:R-:W-:Y:S02]  /*5d50*/  FMNMX.FTZ R4, R179, R4, !PT ;  /* 0x00000004b3047209 */ /* 0x000fe40007810000 */
[----:B--2---:R-:W-:Y:S02]  /*5d60*/  FMNMX.FTZ R7, R6, R7, !PT ;  /* 0x0000000706077209 */ /* 0x004fe40007810000 */
[----:B------:R-:W-:Y:S02]  /*5d70*/  FMNMX.FTZ R5, R176, R5, !PT ;  /* 0x00000005b0057209 */ /* 0x000fe40007810000 */
[----:B------:R-:W-:Y:S01]  /*5d80*/  FMNMX.FTZ R4, R173, R4, !PT ;  /* 0x00000004ad047209 */ /* 0x000fe20007810000 */
[----:B------:R-:W2:Y:S01]  /*5d90*/  SHFL.BFLY PT, R6, R7, 0x1, 0x1f ;  /* 0x0c201f0007067f89 */ /* 0x000ea200000e0000 */
[----:B------:R-:W-:-:S02]  /*5da0*/  FMNMX.FTZ R5, R174, R5, !PT ;  /* 0x00000005ae057209 */ /* 0x000fc40007810000 */
[----:B------:R-:W-:Y:S02]  /*5db0*/  FMNMX.FTZ R4, R37, R4, !PT ;  /* 0x0000000425047209 */ /* 0x000fe40007810000 */
[----:B------:R-:W-:Y:S02]  /*5dc0*/  FMNMX.FTZ R5, R172, R5, !PT ;  /* 0x00000005ac057209 */ /* 0x000fe40007810000 */
[----:B------:R-:W-:Y:S02]  /*5dd0*/  FMNMX.FTZ R4, R39, R4, !PT ;  /* 0x0000000427047209 */ /* 0x000fe40007810000 */
[----:B-1----:R-:W-:Y:S02]  /*5de0*/  FMNMX.FTZ R2, R9, R2, !PT ;  /* 0x0000000209027209 */ /* 0x002fe40007810000 */
[----:B------:R-:W-:Y:S02]  /*5df0*/  FMNMX.FTZ R9, R36, R5, !PT ;  /* 0x0000000524097209 */ /* 0x000fe40007810000 */
[----:B------:R-:W-:Y:S01]  /*5e00*/  FMNMX.FTZ R5, R49, R4, !PT ;  /* 0x0000000431057209 */ /* 0x000fe20007810000 */
[----:B------:R-:W-:Y:S01]  /*5e10*/  FMUL.FTZ R171, R2, c[0x0][0x23c] ;  /* 0x00008f0002ab7a20 */ /* 0x000fe20000410000 */
[----:B------:R-:W-:-:S02]  /*5e20*/  FMNMX.FTZ R10, R38, R9, !PT ;  /* 0x00000009260a7209 */ /* 0x000fc40007810000 */
[----:B------:R-:W-:Y:S02]  /*5e30*/  FSETP.NEU.FTZ.AND P1, PT, R2, -INF , PT ;  /* 0xff8000000200780b */ /* 0x000fe40003f3d000 */
[----:B------:R-:W-:Y:S02]  /*5e40*/  FMNMX.FTZ R4, R48, R5, !PT ;  /* 0x0000000530047209 */ /* 0x000fe40007810000 */
[----:B------:R-:W-:Y:S02]  /*5e50*/  FMNMX.FTZ R5, R47, R10, !PT ;  /* 0x0000000a2f057209 */ /* 0x000fe40007810000 */
[----:B------:R-:W-:Y:S01]  /*5e60*/  FSEL R171, R171, RZ, P1 ;  /* 0x000000ffabab7208 */ /* 0x000fe20000800000 */
[----:B------:R-:W1:Y:S01]  /*5e70*/  SHFL.BFLY PT, R245, R4, 0x2, 0x1f ;  /* 0x0c401f0004f57f89 */ /* 0x000e6200000e0000 */
[----:B------:R-:W-:Y:S02]  /*5e80*/  FMNMX.FTZ R5, R46, R5, !PT ;  /* 0x000000052e057209 */ /* 0x000fe40007810000 */
[----:B------:R-:W-:Y:S01]  /*5e90*/  FSEL R45, R2, RZ, P1 ;  /* 0x000000ff022d7208 */ /* 0x000fe20000800000 */
[--C-:B------:R-:W-:Y:S01]  /*5ea0*/  FFMA.FTZ R41, R0, c[0x0][0x23c], -R171.reuse ;  /* 0x00008f0000297a23 */ /* 0x100fe200000108ab */
[----:B--2---:R-:W-:Y:S01]  /*5eb0*/  FMNMX.FTZ R0, R7, R6, !PT ;  /* 0x0000000607007209 */ /* 0x004fe20007810000 */
[--C-:B------:R-:W-:Y:S01]  /*5ec0*/  FFMA.FTZ R40, R244, c[0x0][0x23c], -R171.reuse ;  /* 0x00008f00f4287a23 */ /* 0x100fe200000108ab */
[----:B------:R-:W2:Y:S01]  /*5ed0*/  SHFL.BFLY PT, R6, R5, 0x2, 0x1f ;  /* 0x0c401f0005067f89 */ /* 0x000ea200000e0000 */
[----:B------:R-:W-:Y:S01]  /*5ee0*/  FFMA.FTZ R42, R32, c[0x0][0x23c], -R171 ;  /* 0x00008f00202a7a23 */ /* 0x000fe200000108ab */
[C---:B------:R-:W-:Y:S01]  /*5ef0*/  FSETP.NEU.FTZ.AND P0, PT, R0.reuse, -INF , PT ;  /* 0xff8000000000780b */ /* 0x040fe20003f1d000 */
[----:B------:R-:W-:Y:S01]  /*5f00*/  FMUL.FTZ R61, R0, c[0x0][0x23c] ;  /* 0x00008f00003d7a20 */ /* 0x000fe20000410000 */
[----:B------:R-:W-:Y:S01]  /*5f10*/  MUFU.EX2 R41, R41 ;  /* 0x0000002900297308 */ /* 0x000fe20000000800 */
[----:B------:R-:W-:Y:S01]  /*5f20*/  FADD.FTZ R45, R166, -R45 ;  /* 0x8000002da62d7221 */ /* 0x000fe20000010000 */
[----:B------:R-:W-:Y:S01]  /*5f30*/  FSEL R44, R0, RZ, P0 ;  /* 0x000000ff002c7208 */ /* 0x000fe20000000000 */
[----:B------:R-:W-:Y:S01]  /*5f40*/  FFMA.FTZ R35, R54, c[0x0][0x23c], -R171 ;  /* 0x00008f0036237a23 */ /* 0x000fe200000108ab */
[----:B------:R-:W-:Y:S01]  /*5f50*/  FSEL R61, R61, RZ, P0 ;  /* 0x000000ff3d3d7208 */ /* 0x000fe20000000000 */
[----:B------:R-:W-:-:S02]  /*5f60*/  FMUL.FTZ R45, R45, c[0x0][0x23c] ;  /* 0x00008f002d2d7a20 */ /* 0x000fc40000410000 */
[----:B------:R-:W-:Y:S01]  /*5f70*/  FADD.FTZ R44, R165, -R44 ;  /* 0x8000002ca52c7221 */ /* 0x000fe20000010000 */
[----:B------:R-:W3:Y:S01]  /*5f80*/  MUFU.EX2 R42, R42 ;  /* 0x0000002a002a7308 */ /* 0x000ee20000000800 */
[--C-:B------:R-:W-:Y:S02]  /*5f90*/  FFMA.FTZ R32, R52, c[0x0][0x23c], -R61.reuse ;  /* 0x00008f0034207a23 */ /* 0x100fe4000001083d */
[--C-:B------:R-:W-:Y:S01]  /*5fa0*/  FFMA.FTZ R43, R50, c[0x0][0x23c], -R61.reuse ;  /* 0x00008f00322b7a23 */ /* 0x100fe2000001083d */
[----:B-1----:R-:W-:Y:S01]  /*5fb0*/  FMNMX.FTZ R245, R4, R245, !PT ;  /* 0x000000f504f57209 */ /* 0x002fe20007810000 */
[--C-:B------:R-:W-:Y:S02]  /*5fc0*/  FFMA.FTZ R33, R8, c[0x0][0x23c], -R61.reuse ;  /* 0x00008f0008217a23 */ /* 0x100fe4000001083d */
[----:B------:R-:W-:Y:S01]  /*5fd0*/  LDSM.16.MT88.4 R8, [R212+0xa000] ;  /* 0x00a00000d408783b */ /* 0x000fe20000004200 */
[----:B------:R-:W-:Y:S01]  /*5fe0*/  FFMA.FTZ R34, R34, c[0x0][0x23c], -R61 ;  /* 0x00008f0022227a23 */ /* 0x000fe2000001083d */
[----:B------:R-:W-:Y:S01]  /*5ff0*/  MUFU.EX2 R40, R40 ;  /* 0x0000002800287308 */ /* 0x000fe20000000800 */
[----:B------:R-:W-:Y:S01]  /*6000*/  FMUL.FTZ R44, R44, c[0x0][0x23c] ;  /* 0x00008f002c2c7a20 */ /* 0x000fe20000410000 */
[----:B------:R-:W1:Y:S01]  /*6010*/  SHFL.BFLY PT, R4, R245, 0x1, 0x1f ;  /* 0x0c201f00f5047f89 */ /* 0x000e6200000e0000 */
[----:B--2---:R-:W-:Y:S01]  /*6020*/  FMNMX.FTZ R5, R5, R6, !PT ;  /* 0x0000000605057209 */ /* 0x004fe20007810000 */
[----:B------:R-:W-:Y:S01]  /*6030*/  FFMA.FTZ R175, R180, c[0x0][0x23c], -R171 ;  /* 0x00008f00b4af7a23 */ /* 0x000fe200000108ab */
[----:B---3--:R-:W-:Y:S01]  /*6040*/  F2FP.BF16.PACK_AB R28, R41, R42 ;  /* 0x0000002a291c723e */ /* 0x008fe200000010ff */
[----:B------:R-:W-:-:S02]  /*6050*/  FFMA.FTZ R183, R185, c[0x0][0x23c], -R61 ;  /* 0x00008f00b9b77a23 */ /* 0x000fc4000001083d */
[----:B------:R-:W2:Y:S01]  /*6060*/  SHFL.BFLY PT, R244, R5, 0x1, 0x1f ;  /* 0x0c201f0005f47f89 */ /* 0x000ea200000e0000 */
[----:B------:R-:W3:Y:S01]  /*6070*/  MUFU.EX2 R35, R35 ;  /* 0x0000002300237308 */ /* 0x000ee20000000800 */
[----:B------:R-:W-:Y:S02]  /*6080*/  FFMA.FTZ R166, R201, c[0x0][0x23c], -R171 ;  /* 0x00008f00c9a67a23 */ /* 0x000fe400000108ab */
[--C-:B------:R-:W-:Y:S02]  /*6090*/  FFMA.FTZ R180, R197, c[0x0][0x23c], -R61.reuse ;  /* 0x00008f00c5b47a23 */ /* 0x100fe4000001083d */
[--C-:B------:R-:W-:Y:S02]  /*60a0*/  FFMA.FTZ R185, R246, c[0x0][0x23c], -R61.reuse ;  /* 0x00008f00f6b97a23 */ /* 0x100fe4000001083d */
[--C-:B------:R-:W-:Y:S01]  /*60b0*/  FFMA.FTZ R190, R190, c[0x0][0x23c], -R61.reuse ;  /* 0x00008f00bebe7a23 */ /* 0x100fe2000001083d */
[----:B------:R-:W-:Y:S01]  /*60c0*/  MUFU.EX2 R34, R34 ;  /* 0x0000002200227308 */ /* 0x000fe20000000800 */
[----:B------:R-:W-:-:S02]  /*60d0*/  FFMA.FTZ R197, R184, c[0x0][0x23c], -R61 ;  /* 0x00008f00b8c57a23 */ /* 0x000fc4000001083d */
[----:B------:R-:W-:Y:S02]  /*60e0*/  FFMA.FTZ R195, R202, c[0x0][0x23c], -R171 ;  /* 0x00008f00cac37a23 */ /* 0x000fe400000108ab */
[--C-:B------:R-:W-:Y:S02]  /*60f0*/  FFMA.FTZ R182, R182, c[0x0][0x23c], -R61.reuse ;  /* 0x00008f00b6b67a23 */ /* 0x100fe4000001083d */
[--C-:B------:R-:W-:Y:S01]  /*6100*/  FFMA.FTZ R184, R186, c[0x0][0x23c], -R61.reuse ;  /* 0x00008f00bab87a23 */ /* 0x100fe2000001083d */
[----:B------:R-:W4:Y:S01]  /*6110*/  MUFU.EX2 R33, R33 ;  /* 0x0000002100217308 */ /* 0x000f220000000800 */
[----:B-1----:R-:W-:Y:S01]  /*6120*/  FMNMX.FTZ R245, R245, R4, !PT ;  /* 0x00000004f5f57209 */ /* 0x002fe20007810000 */
[--C-:B------:R-:W-:Y:S01]  /*6130*/  FFMA.FTZ R56, R56, c[0x0][0x23c], -R61.reuse ;  /* 0x00008f0038387a23 */ /* 0x100fe2000001083d */
[----:B---3--:R-:W-:Y:S01]  /*6140*/  F2FP.BF16.PACK_AB R30, R35, R40 ;  /* 0x00000028231e723e */ /* 0x008fe200000010ff */
[----:B------:R-:W-:Y:S01]  /*6150*/  FFMA.FTZ R57, R57, c[0x0][0x23c], -R61 ;  /* 0x00008f0039397a23 */ /* 0x000fe2000001083d */
[C---:B------:R-:W-:Y:S01]  /*6160*/  FSETP.NEU.FTZ.AND P0, PT, R245.reuse, -INF , PT ;  /* 0xff800000f500780b */ /* 0x040fe20003f1d000 */
[----:B------:R-:W-:Y:S01]  /*6170*/  FMUL.FTZ R52, R245, c[0x0][0x23c] ;  /* 0x00008f00f5347a20 */ /* 0x000fe20000410000 */
[----:B--2---:R-:W-:Y:S01]  /*6180*/  FMNMX.FTZ R244, R5, R244, !PT ;  /* 0x000000f405f47209 */ /* 0x004fe20007810000 */
[----:B------:R-:W-:Y:S01]  /*6190*/  MUFU.EX2 R32, R32 ;  /* 0x0000002000207308 */ /* 0x000fe20000000800 */
[----:B------:R-:W-:Y:S01]  /*61a0*/  FSEL R63, R245, RZ, P0 ;  /* 0x000000fff53f7208 */ /* 0x000fe20000000000 */
[----:B------:R-:W1:Y:S01]  /*61b0*/  LDSM.16.MT88.4 R4, [R214+0xb000] ;  /* 0x00b00000d604783b */ /* 0x000e620000004200 */
[----:B------:R-:W-:Y:S01]  /*61c0*/  FSEL R52, R52, RZ, P0 ;  /* 0x000000ff34347208 */ /* 0x000fe20000000000 */
[C---:B------:R-:W-:Y:S01]  /*61d0*/  FMUL.FTZ R53, R244.reuse, c[0x0][0x23c] ;  /* 0x00008f00f4357a20 */ /* 0x040fe20000410000 */
[----:B------:R-:W-:Y:S01]  /*61e0*/  FSETP.NEU.FTZ.AND P0, PT, R244, -INF , PT ;  /* 0xff800000f400780b */ /* 0x000fe20003f1d000 */
[----:B------:R-:W-:-:S02]  /*61f0*/  FADD.FTZ R63, R168, -R63 ;  /* 0x8000003fa83f7221 */ /* 0x000fc40000010000 */
[--C-:B------:R-:W-:Y:S01]  /*6200*/  FFMA.FTZ R50, R13, c[0x0][0x23c], -R52.reuse ;  /* 0x00008f000d327a23 */ /* 0x100fe20000010834 */
[----:B------:R-:W-:Y:S01]  /*6210*/  FSEL R53, R53, RZ, P0 ;  /* 0x000000ff35357208 */ /* 0x000fe20000000000 */
[----:B------:R-:W2:Y:S01]  /*6220*/  MUFU.EX2 R43, R43 ;  /* 0x0000002b002b7308 */ /* 0x000ea20000000800 */
[----:B------:R-:W-:Y:S01]  /*6230*/  FSEL R14, R244, RZ, P0 ;  /* 0x000000fff40e7208 */ /* 0x000fe20000000000 */
[----:B------:R-:W-:Y:S01]  /*6240*/  FFMA.FTZ R54, R55, c[0x0][0x23c], -R52 ;  /* 0x00008f0037367a23 */ /* 0x000fe20000010834 */
[----:B----4-:R-:W-:Y:S01]  /*6250*/  F2FP.BF16.PACK_AB R29, R33, R34 ;  /* 0x00000022211d723e */ /* 0x010fe200000010ff */
[--C-:B------:R-:W-:Y:S01]  /*6260*/  FFMA.FTZ R60, R12, c[0x0][0x23c], -R53.reuse ;  /* 0x00008f000c3c7a23 */ /* 0x100fe20000010835 */
[----:B------:R-:W-:Y:S01]  /*6270*/  ISETP.GE.AND P0, PT, R224, 0x3, PT ;  /* 0x00000003e000780c */ /* 0x000fe20003f06270 */
[----:B------:R-:W-:Y:S02]  /*6280*/  FADD.FTZ R65, R167, -R14 ;  /* 0x8000000ea7417221 */ /* 0x000fe40000010000 */
[----:B------:R-:W3:Y:S01]  /*6290*/  LDSM.16.MT88.4 R12, [R212+0xb000] ;  /* 0x00b00000d40c783b */ /* 0x000ee20000004200 */
[----:B------:R-:W4:Y:S01]  /*62a0*/  MUFU.EX2 R45, R45 ;  /* 0x0000002d002d7308 */ /* 0x000f220000000800 */
[----:B------:R-:W-:-:S02]  /*62b0*/  FFMA.FTZ R62, R164, c[0x0][0x23c], -R53 ;  /* 0x00008f00a43e7a23 */ /* 0x000fc40000010835 */
[--C-:B------:R-:W-:Y:S02]  /*62c0*/  FFMA.FTZ R51, R193, c[0x0][0x23c], -R52.reuse ;  /* 0x00008f00c1337a23 */ /* 0x100fe40000010834 */
[----:B------:R-:W-:Y:S02]  /*62d0*/  FFMA.FTZ R55, R209, c[0x0][0x23c], -R52 ;  /* 0x00008f00d1377a23 */ /* 0x000fe40000010834 */
[--C-:B------:R-:W-:Y:S01]  /*62e0*/  FFMA.FTZ R59, R194, c[0x0][0x23c], -R53.reuse ;  /* 0x00008f00c23b7a23 */ /* 0x100fe20000010835 */
[----:B------:R-:W5:Y:S01]  /*62f0*/  MUFU.EX2 R44, R44 ;  /* 0x0000002c002c7308 */ /* 0x000f620000000800 */
[----:B------:R-:W-:Y:S01]  /*6300*/  FMUL.FTZ R164, R65, c[0x0][0x23c] ;  /* 0x00008f0041a47a20 */ /* 0x000fe20000410000 */
[----:B--2---:R-:W-:Y:S01]  /*6310*/  F2FP.BF16.PACK_AB R31, R43, R32 ;  /* 0x000000202b1f723e */ /* 0x004fe200000010ff */
[----:B------:R-:W-:Y:S02]  /*6320*/  FFMA.FTZ R207, R207, c[0x0][0x23c], -R53 ;  /* 0x00008f00cfcf7a23 */ /* 0x000fe40000010835 */
[----:B------:R-:W-:-:S02]  /*6330*/  FMUL.FTZ R165, R63, c[0x0][0x23c] ;  /* 0x00008f003fa57a20 */ /* 0x000fc40000410000 */
[----:B------:R-:W-:Y:S01]  /*6340*/  FFMA.FTZ R167, R203, c[0x0][0x23c], -R171 ;  /* 0x00008f00cba77a23 */ /* 0x000fe200000108ab */
[----:B------:R-:W-:Y:S01]  /*6350*/  MUFU.EX2 R50, R50 ;  /* 0x0000003200327308 */ /* 0x000fe20000000800 */
[-C--:B----4-:R-:W-:Y:S02]  /*6360*/  FMUL.FTZ R156, R156, R45.reuse ;  /* 0x0000002d9c9c7220 */ /* 0x090fe40000410000 */
[-C--:B------:R-:W-:Y:S02]  /*6370*/  FMUL.FTZ R157, R157, R45.reuse ;  /* 0x0000002d9d9d7220 */ /* 0x080fe40000410000 */
[-C--:B------:R-:W-:Y:S02]  /*6380*/  FMUL.FTZ R152, R152, R45.reuse ;  /* 0x0000002d98987220 */ /* 0x080fe40000410000 */
[----:B------:R-:W-:Y:S01]  /*6390*/  FMUL.FTZ R153, R153, R45 ;  /* 0x0000002d99997220 */ /* 0x000fe20000410000 */
[----:B------:R-:W-:Y:S01]  /*63a0*/  MUFU.EX2 R51, R51 ;  /* 0x0000003300337308 */ /* 0x000fe20000000800 */
[----:B-----5:R-:W-:-:S02]  /*63b0*/  FMUL.FTZ R158, R158, R44 ;  /* 0x0000002c9e9e7220 */ /* 0x020fc40000410000 */
[-C--:B------:R-:W-:Y:S02]  /*63c0*/  FMUL.FTZ R159, R159, R44.reuse ;  /* 0x0000002c9f9f7220 */ /* 0x080fe40000410000 */
[-C--:B------:R-:W-:Y:S02]  /*63d0*/  FMUL.FTZ R154, R154, R44.reuse ;  /* 0x0000002c9a9a7220 */ /* 0x080fe40000410000 */
[-C--:B------:R-:W-:Y:S01]  /*63e0*/  FMUL.FTZ R155, R155, R44.reuse ;  /* 0x0000002c9b9b7220 */ /* 0x080fe20000410000 */
[----:B------:R-:W-:Y:S01]  /*63f0*/  MUFU.EX2 R54, R54 ;  /* 0x0000003600367308 */ /* 0x000fe20000000800 */
[-C--:B------:R-:W-:Y:S01]  /*6400*/  FMUL.FTZ R76, R76, R45.reuse ;  /* 0x0000002d4c4c7220 */ /* 0x080fe20000410000 */
[----:B------:R-:W-:Y:S01]  /*6410*/  HMMA.16816.F32.BF16 R156, R28, R24, R156 ;  /* 0x000000181c9c723c */ /* 0x000fe2000004189c */
[----:B------:R-:W-:Y:S02]  /*6420*/  FMUL.FTZ R77, R77, R45 ;  /* 0x0000002d4d4d7220 */ /* 0x000fe40000410000 */
[----:B------:R-:W-:-:S02]  /*6430*/  FMUL.FTZ R78, R78, R44 ;  /* 0x0000002c4e4e7220 */ /* 0x000fc40000410000 */
        /* <DEDUP_REMOVED lines=36> */
[-C--:B------:R-:W-:Y:S01]  /*6680*/  FMUL.FTZ R119, R119, R44.reuse ;  /* 0x0000002c77777220 */ /* 0x080fe20000410000 */
[----:B------:R-:W4:Y:S01]  /*6690*/  MUFU.EX2 R164, R164 ;  /* 0x000000a400a47308 */ /* 0x000f220000000800 */
[-C--:B------:R-:W-:Y:S01]  /*66a0*/  FMUL.FTZ R120, R120, R45.reuse ;  /* 0x0000002d78787220 */ /* 0x080fe20000410000 */
[C---:B------:R-:W-:Y:S01]  /*66b0*/  HMMA.16816.F32.BF16 R108, R28.reuse, R10, R108 ;  /* 0x0000000a1c6c723c */ /* 0x040fe2000004186c */
[-C--:B------:R-:W-:Y:S02]  /*66c0*/  FMUL.FTZ R121, R121, R45.reuse ;  /* 0x0000002d79797220 */ /* 0x080fe40000410000 */
[-C--:B------:R-:W-:Y:S02]  /*66d0*/  FMUL.FTZ R122, R122, R44.reuse ;  /* 0x0000002c7a7a7220 */ /* 0x080fe40000410000 */
[----:B------:R-:W-:Y:S01]  /*66e0*/  FMUL.FTZ R123, R123, R44 ;  /* 0x0000002c7b7b7220 */ /* 0x000fe20000410000 */
[----:B------:R-:W-:Y:S01]  /*66f0*/  MUFU.EX2 R166, R166 ;  /* 0x000000a600a67308 */ /* 0x000fe20000000800 */
[-C--:B------:R-:W-:Y:S01]  /*6700*/  FMUL.FTZ R128, R128, R45.reuse ;  /* 0x0000002d80807220 */ /* 0x080fe20000410000 */
[----:B-1----:R-:W-:Y:S01]  /*6710*/  HMMA.16816.F32.BF16 R116, R28, R4, R116 ;  /* 0x000000041c74723c */ /* 0x002fe20000041874 */
[----:B------:R-:W-:-:S02]  /*6720*/  FMUL.FTZ R129, R129, R45 ;  /* 0x0000002d81817220 */ /* 0x000fc40000410000 */
[-C--:B------:R-:W-:Y:S02]  /*6730*/  FMUL.FTZ R130, R130, R44.reuse ;  /* 0x0000002c82827220 */ /* 0x080fe40000410000 */
[-C--:B------:R-:W-:Y:S01]  /*6740*/  FMUL.FTZ R131, R131, R44.reuse ;  /* 0x0000002c83837220 */ /* 0x080fe20000410000 */
[----:B------:R-:W1:Y:S01]  /*6750*/  MUFU.EX2 R167, R167 ;  /* 0x000000a700a77308 */ /* 0x000e620000000800 */
[-C--:B------:R-:W-:Y:S01]  /*6760*/  FMUL.FTZ R132, R132, R45.reuse ;  /* 0x0000002d84847220 */ /* 0x080fe20000410000 */
[C---:B------:R-:W-:Y:S01]  /*6770*/  HMMA.16816.F32.BF16 R120, R28.reuse, R6, R120 ;  /* 0x000000061c78723c */ /* 0x040fe20000041878 */
[----:B------:R-:W-:Y:S02]  /*6780*/  FMUL.FTZ R133, R133, R45 ;  /* 0x0000002d85857220 */ /* 0x000fe40000410000 */
[-C--:B------:R-:W-:Y:S02]  /*6790*/  FMUL.FTZ R134, R134, R44.reuse ;  /* 0x0000002c86867220 */ /* 0x080fe40000410000 */
[----:B------:R-:W-:Y:S01]  /*67a0*/  FMUL.FTZ R135, R135, R44 ;  /* 0x0000002c87877220 */ /* 0x000fe20000410000 */
[----:B------:R-:W-:Y:S01]  /*67b0*/  MUFU.EX2 R175, R175 ;  /* 0x000000af00af7308 */ /* 0x000fe20000000800 */
[-C--:B--2---:R-:W-:Y:S01]  /*67c0*/  FMUL.FTZ R160, R160, R65.reuse ;  /* 0x00000041a0a07220 */ /* 0x084fe20000410000 */
[----:B---3--:R-:W-:Y:S01]  /*67d0*/  HMMA.16816.F32.BF16 R128, R28, R12, R128 ;  /* 0x0000000c1c80723c */ /* 0x008fe20000041880 */
[----:B------:R-:W-:-:S02]  /*67e0*/  FMUL.FTZ R161, R161, R65 ;  /* 0x00000041a1a17220 */ /* 0x000fc40000410000 */
[-C--:B----4-:R-:W-:Y:S02]  /*67f0*/  FMUL.FTZ R162, R162, R164.reuse ;  /* 0x000000a4a2a27220 */ /* 0x090fe40000410000 */
[-C--:B------:R-:W-:Y:S01]  /*6800*/  FMUL.FTZ R163, R163, R164.reuse ;  /* 0x000000a4a3a37220 */ /* 0x080fe20000410000 */
[----:B------:R-:W-:Y:S01]  /*6810*/  MUFU.EX2 R180, R180 ;  /* 0x000000b400b47308 */ /* 0x000fe20000000800 */
[-C--:B------:R-:W-:Y:S01]  /*6820*/  FMUL.FTZ R68, R68, R65.reuse ;  /* 0x0000004144447220 */ /* 0x080fe20000410000 */
[----:B------:R-:W-:Y:S01]  /*6830*/  HMMA.16816.F32.BF16 R132, R28, R14, R132 ;  /* 0x0000000e1c84723c */ /* 0x000fe20000041884 */
[-C--:B------:R-:W-:Y:S02]  /*6840*/  FMUL.FTZ R69, R69, R65.reuse ;  /* 0x0000004145457220 */ /* 0x080fe40000410000 */
[-C--:B------:R-:W-:Y:S02]  /*6850*/  FMUL.FTZ R70, R70, R164.reuse ;  /* 0x000000a446467220 */ /* 0x080fe40000410000 */
[----:B------:R-:W-:Y:S01]  /*6860*/  FMUL.FTZ R71, R71, R164 ;  /* 0x000000a447477220 */ /* 0x000fe20000410000 */
[----:B------:R-:W2:Y:S01]  /*6870*/  MUFU.EX2 R183, R183 ;  /* 0x000000b700b77308 */ /* 0x000ea20000000800 */
[----:B------:R-:W-:Y:S01]  /*6880*/  F2FP.BF16.PACK_AB R28, R51, R50 ;  /* 0x00000032331c723e */ /* 0x000fe200000010ff */
[----:B------:R-:W-:Y:S01]  /*6890*/  FMUL.FTZ R72, R72, R65 ;  /* 0x0000004148487220 */ /* 0x000fe20000410000 */
[----:B------:R-:W-:Y:S01]  /*68a0*/  F2FP.BF16.PACK_AB R29, R60, R59 ;  /* 0x0000003b3c1d723e */ /* 0x000fe200000010ff */
[-C--:B------:R-:W-:Y:S01]  /*68b0*/  FMUL.FTZ R73, R73, R65.reuse ;  /* 0x0000004149497220 */ /* 0x080fe20000410000 */
[----:B------:R-:W-:Y:S01]  /*68c0*/  F2FP.BF16.PACK_AB R30, R55, R54 ;  /* 0x00000036371e723e */ /* 0x000fe200000010ff */
[----:B------:R-:W-:Y:S01]  /*68d0*/  FMUL.FTZ R74, R74, R164 ;  /* 0x000000a44a4a7220 */ /* 0x000fe20000410000 */
[----:B------:R-:W-:Y:S01]  /*68e0*/  F2FP.BF16.PACK_AB R31, R63, R62 ;  /* 0x0000003e3f1f723e */ /* 0x000fe200000010ff */
[----:B------:R-:W-:Y:S01]  /*68f0*/  FMUL.FTZ R75, R75, R164 ;  /* 0x000000a44b4b7220 */ /* 0x000fe20000410000 */
[----:B------:R-:W-:Y:S01]  /*6900*/  MUFU.EX2 R185, R185 ;  /* 0x000000b900b97308 */ /* 0x000fe20000000800 */
[----:B------:R-:W-:-:S02]  /*6910*/  FMUL.FTZ R84, R84, R65 ;  /* 0x0000004154547220 */ /* 0x000fc40000410000 */
[-C--:B------:R-:W-:Y:S02]  /*6920*/  FMUL.FTZ R85, R85, R65.reuse ;  /* 0x0000004155557220 */ /* 0x080fe40000410000 */
[-C--:B------:R-:W-:Y:S01]  /*6930*/  FMUL.FTZ R86, R86, R164.reuse ;  /* 0x000000a456567220 */ /* 0x080fe20000410000 */
[C---:B------:R-:W-:Y:S01]  /*6940*/  HMMA.16816.F32.BF16 R160, R28.reuse, R24, R160 ;  /* 0x000000181ca0723c */ /* 0x040fe200000418a0 */
[-C--:B------:R-:W-:Y:S01]  /*6950*/  FMUL.FTZ R87, R87, R164.reuse ;  /* 0x000000a457577220 */ /* 0x080fe20000410000 */
[----:B------:R-:W-:Y:S01]  /*6960*/  MUFU.EX2 R190, R190 ;  /* 0x000000be00be7308 */ /* 0x000fe20000000800 */
[-C--:B------:R-:W-:Y:S02]  /*6970*/  FMUL.FTZ R88, R88, R65.reuse ;  /* 0x0000004158587220 */ /* 0x080fe40000410000 */
[-C--:B------:R-:W-:Y:S02]  /*6980*/  FMUL.FTZ R89, R89, R65.reuse ;  /* 0x0000004159597220 */ /* 0x080fe40000410000 */
[-C--:B------:R-:W-:Y:S01]  /*6990*/  FMUL.FTZ R90, R90, R164.reuse ;  /* 0x000000a45a5a7220 */ /* 0x080fe20000410000 */
[----:B------:R-:W-:Y:S01]  /*69a0*/  HMMA.16816.F32.BF16 R68, R28, R26, R68 ;  /* 0x0000001a1c44723c */ /* 0x000fe20000041844 */
[----:B------:R-:W-:Y:S01]  /*69b0*/  FMUL.FTZ R91, R91, R164 ;  /* 0x000000a45b5b7220 */ /* 0x000fe20000410000 */
[----:B------:R-:W3:Y:S01]  /*69c0*/  LDSM.16.MT88.4 R24, [R214+0x9400] ;  /* 0x00940000d618783b */ /* 0x000ee20000004200 */
[-C--:B------:R-:W-:Y:S01]  /*69d0*/  FMUL.FTZ R100, R100, R65.reuse ;  /* 0x0000004164647220 */ /* 0x080fe20000410000 */
[----:B------:R-:W-:Y:S01]  /*69e0*/  MUFU.EX2 R195, R195 ;  /* 0x000000c300c37308 */ /* 0x000fe20000000800 */
[----:B------:R-:W-:-:S02]  /*69f0*/  FMUL.FTZ R101, R101, R65 ;  /* 0x0000004165657220 */ /* 0x000fc40000410000 */
[-C--:B------:R-:W-:Y:S01]  /*6a00*/  FMUL.FTZ R102, R102, R164.reuse ;  /* 0x000000a466667220 */ /* 0x080fe20000410000 */
[C---:B------:R-:W-:Y:S01]  /*6a10*/  HMMA.16816.F32.BF16 R72, R28.reuse, R20, R72 ;  /* 0x000000141c48723c */ /* 0x040fe20000041848 */
[-C--:B------:R-:W-:Y:S02]  /*6a20*/  FMUL.FTZ R103, R103, R164.reuse ;  /* 0x000000a467677220 */ /* 0x080fe40000410000 */
[-C--:B------:R-:W-:Y:S01]  /*6a30*/  FMUL.FTZ R148, R148, R65.reuse ;  /* 0x0000004194947220 */ /* 0x080fe20000410000 */
[----:B------:R-:W-:Y:S01]  /*6a40*/  MUFU.EX2 R182, R182 ;  /* 0x000000b600b67308 */ /* 0x000fe20000000800 */
[-C--:B------:R-:W-:Y:S02]  /*6a50*/  FMUL.FTZ R149, R149, R65.reuse ;  /* 0x0000004195957220 */ /* 0x080fe40000410000 */
[-C--:B------:R-:W-:Y:S01]  /*6a60*/  FMUL.FTZ R150, R150, R164.reuse ;  /* 0x000000a496967220 */ /* 0x080fe20000410000 */
[----:B------:R-:W-:Y:S01]  /*6a70*/  HMMA.16816.F32.BF16 R84, R28, R22, R84 ;  /* 0x000000161c54723c */ /* 0x000fe20000041854 */
[----:B------:R-:W-:Y:S01]  /*6a80*/  FMUL.FTZ R151, R151, R164 ;  /* 0x000000a497977220 */ /* 0x000fe20000410000 */
[----:B------:R-:W4:Y:S01]  /*6a90*/  LDSM.16.MT88.4 R20, [R212+0x9400] ;  /* 0x00940000d414783b */ /* 0x000f220000004200 */
        /* <DEDUP_REMOVED lines=12> */
[----:B------:R-:W5:Y:S01]  /*6b60*/  LDSM.16.MT88.4 R16, [R214+0xa400] ;  /* 0x00a40000d610783b */ /* 0x000f620000004200 */
        /* <DEDUP_REMOVED lines=12> */
[----:B------:R-:W-:Y:S01]  /*6c30*/  LDSM.16.MT88.4 R8, [R214+0xb400] ;  /* 0x00b40000d608783b */ /* 0x000fe20000004200 */
[----:B------:R-:W-:-:S02]  /*6c40*/  FMUL.FTZ R136, R136, R65 ;  /* 0x0000004188887220 */ /* 0x000fc40000410000 */
[----:B------:R-:W-:Y:S02]  /*6c50*/  FMUL.FTZ R137, R137, R65 ;  /* 0x0000004189897220 */ /* 0x000fe40000410000 */
[-C--:B------:R-:W-:Y:S01]  /*6c60*/  FMUL.FTZ R138, R138, R164.reuse ;  /* 0x000000a48a8a7220 */ /* 0x080fe20000410000 */
[C---:B------:R-:W-:Y:S01]  /*6c70*/  HMMA.16816.F32.BF16 R144, R28.reuse, R4, R144 ;  /* 0x000000041c90723c */ /* 0x040fe20000041890 */
[----:B------:R-:W-:Y:S02]  /*6c80*/  FMUL.FTZ R139, R139, R164 ;  /* 0x000000a48b8b7220 */ /* 0x000fe40000410000 */
[----:B------:R-:W-:Y:S02]  /*6c90*/  FFMA.FTZ R168, R199, c[0x0][0x23c], -R171 ;  /* 0x00008f00c7a87a23 */ /* 0x000fe400000108ab */
[--C-:B------:R-:W-:Y:S02]  /*6ca0*/  FFMA.FTZ R194, R189, c[0x0][0x23c], -R52.reuse ;  /* 0x00008f00bdc27a23 */ /* 0x100fe40000010834 */
[----:B------:R-:W-:Y:S01]  /*6cb0*/  FFMA.FTZ R189, R204, c[0x0][0x23c], -R53 ;  /* 0x00008f00ccbd7a23 */ /* 0x000fe20000010835 */
[----:B------:R-:W-:Y:S01]  /*6cc0*/  HMMA.16816.F32.BF16 R124, R28, R6, R124 ;  /* 0x000000061c7c723c */ /* 0x000fe2000004187c */
[----:B------:R-:W-:Y:S01]  /*6cd0*/  LDSM.16.MT88.4 R4, [R212+0xb400] ;  /* 0x00b40000d404783b */ /* 0x000fe20000004200 */
[----:B------:R-:W1:Y:S01]  /*6ce0*/  MUFU.EX2 R168, R168 ;  /* 0x000000a800a87308 */ /* 0x000e620000000800 */
[----:B------:R-:W-:-:S02]  /*6cf0*/  FFMA.FTZ R192, R191, c[0x0][0x23c], -R52 ;  /* 0x00008f00bfc07a23 */ /* 0x000fc40000010834 */
[--C-:B------:R-:W-:Y:S02]  /*6d00*/  FFMA.FTZ R204, R206, c[0x0][0x23c], -R53.reuse ;  /* 0x00008f00cecc7a23 */ /* 0x100fe40000010835 */
[--C-:B------:R-:W-:Y:S01]  /*6d10*/  FFMA.FTZ R165, R205, c[0x0][0x23c], -R52.reuse ;  /* 0x00008f00cda57a23 */ /* 0x100fe20000010834 */
[C---:B------:R-:W-:Y:S01]  /*6d20*/  HMMA.16816.F32.BF16 R140, R28.reuse, R12, R140 ;  /* 0x0000000c1c8c723c */ /* 0x040fe2000004188c */
[----:B------:R-:W-:Y:S01]  /*6d30*/  FFMA.FTZ R187, R187, c[0x0][0x23c], -R52 ;  /* 0x00008f00bbbb7a23 */ /* 0x000fe20000010834 */
[----:B------:R-:W-:Y:S01]  /*6d40*/  MUFU.EX2 R192, R192 ;  /* 0x000000c000c07308 */ /* 0x000fe20000000800 */
[--C-:B------:R-:W-:Y:S02]  /*6d50*/  FFMA.FTZ R191, R208, c[0x0][0x23c], -R53.reuse ;  /* 0x00008f00d0bf7a23 */ /* 0x100fe40000010835 */
[----:B------:R-:W-:Y:S02]  /*6d60*/  FFMA.FTZ R206, R210, c[0x0][0x23c], -R53 ;  /* 0x00008f00d2ce7a23 */ /* 0x000fe40000010835 */
[--C-:B------:R-:W-:Y:S01]  /*6d70*/  FFMA.FTZ R193, R196, c[0x0][0x23c], -R171.reuse ;  /* 0x00008f00c4c17a23 */ /* 0x100fe200000108ab */
[----:B------:R-:W-:Y:S01]  /*6d80*/  HMMA.16816.F32.BF16 R136, R28, R14, R136 ;  /* 0x0000000e1c88723c */ /* 0x000fe20000041888 */
[----:B------:R-:W5:Y:S01]  /*6d90*/  LDSM.16.MT88.4 R12, [R212+0xa400] ;  /* 0x00a40000d40c783b */ /* 0x000f620000004200 */
[----:B------:R-:W3:Y:S01]  /*6da0*/  MUFU.EX2 R165, R165 ;  /* 0x000000a500a57308 */ /* 0x000ee20000000800 */
[----:B------:R-:W-:-:S02]  /*6db0*/  FFMA.FTZ R196, R198, c[0x0][0x23c], -R171 ;  /* 0x00008f00c6c47a23 */ /* 0x000fc400000108ab */
[----:B------:R-:W-:Y:S02]  /*6dc0*/  FFMA.FTZ R198, R200, c[0x0][0x23c], -R171 ;  /* 0x00008f00c8c67a23 */ /* 0x000fe400000108ab */
[----:B-1----:R-:W-:Y:S01]  /*6dd0*/  F2FP.BF16.PACK_AB R28, R167, R166 ;  /* 0x000000a6a71c723e */ /* 0x002fe200000010ff */
[----:B------:R-:W-:Y:S01]  /*6de0*/  FFMA.FTZ R199, R188, c[0x0][0x23c], -R61 ;  /* 0x00008f00bcc77a23 */ /* 0x000fe2000001083d */
[----:B--2---:R-:W-:Y:S01]  /*6df0*/  F2FP.BF16.PACK_AB R29, R183, R180 ;  /* 0x000000b4b71d723e */ /* 0x004fe200000010ff */
[----:B------:R-:W-:Y:S01]  /*6e00*/  MUFU.EX2 R187, R187 ;  /* 0x000000bb00bb7308 */ /* 0x000fe20000000800 */
[----:B------:R-:W-:Y:S01]  /*6e10*/  F2FP.BF16.PACK_AB R30, R175, R168 ;  /* 0x000000a8af1e723e */ /* 0x000fe200000010ff */
[--C-:B------:R-:W-:Y:S01]  /*6e20*/  FFMA.FTZ R186, R177, c[0x0][0x23c], -R52.reuse ;  /* 0x00008f00b1ba7a23 */ /* 0x100fe20000010834 */
[----:B------:R-:W-:Y:S01]  /*6e30*/  F2FP.BF16.PACK_AB R31, R190, R185 ;  /* 0x000000b9be1f723e */ /* 0x000fe200000010ff */
[--C-:B------:R-:W-:Y:S02]  /*6e40*/  FFMA.FTZ R177, R179, c[0x0][0x23c], -R52.reuse ;  /* 0x00008f00b3b17a23 */ /* 0x100fe40000010834 */
[----:B------:R-:W-:-:S02]  /*6e50*/  FFMA.FTZ R188, R173, c[0x0][0x23c], -R52 ;  /* 0x00008f00adbc7a23 */ /* 0x000fc40000010834 */
[----:B------:R-:W-:Y:S01]  /*6e60*/  MUFU.EX2 R194, R194 ;  /* 0x000000c200c27308 */ /* 0x000fe20000000800 */
[----:B------:R-:W-:Y:S01]  /*6e70*/  FFMA.FTZ R181, R181, c[0x0][0x23c], -R52 ;  /* 0x00008f00b5b57a23 */ /* 0x000fe20000010834 */
[C---:B---3--:R-:W-:Y:S01]  /*6e80*/  HMMA.16816.F32.BF16 R156, R28.reuse, R24, R156 ;  /* 0x000000181c9c723c */ /* 0x048fe2000004189c */
[--C-:B------:R-:W-:Y:S02]  /*6e90*/  FFMA.FTZ R173, R178, c[0x0][0x23c], -R53.reuse ;  /* 0x00008f00b2ad7a23 */ /* 0x100fe40000010835 */
[--C-:B------:R-:W-:Y:S02]  /*6ea0*/  FFMA.FTZ R176, R176, c[0x0][0x23c], -R53.reuse ;  /* 0x00008f00b0b07a23 */ /* 0x100fe40000010835 */
[--C-:B------:R-:W-:Y:S01]  /*6eb0*/  FFMA.FTZ R174, R174, c[0x0][0x23c], -R53.reuse ;  /* 0x00008f00aeae7a23 */ /* 0x100fe20000010835 */
[----:B------:R-:W-:Y:S01]  /*6ec0*/  MUFU.EX2 R189, R189 ;  /* 0x000000bd00bd7308 */ /* 0x000fe20000000800 */
[----:B------:R-:W-:Y:S01]  /*6ed0*/  FFMA.FTZ R179, R172, c[0x0][0x23c], -R53 ;  /* 0x00008f00acb37a23 */ /* 0x000fe20000010835 */
[----:B------:R-:W-:Y:S01]  /*6ee0*/  HMMA.16816.F32.BF16 R152, R28, R26, R152 ;  /* 0x0000001a1c98723c */ /* 0x000fe20000041898 */
[----:B------:R-:W-:-:S02]  /*6ef0*/  FFMA.FTZ R50, R239, R65, R50 ;  /* 0x00000041ef327223 */ /* 0x000fc40000010032 */
[----:B------:R-:W-:Y:S02]  /*6f00*/  FFMA.FTZ R59, R234, R164, R59 ;  /* 0x000000a4ea3b7223 */ /* 0x000fe4000001003b */
[----:B------:R-:W-:Y:S01]  /*6f10*/  FFMA.FTZ R42, R237, R45, R42 ;  /* 0x0000002ded2a7223 */ /* 0x000fe2000001002a */
[----:B------:R-:W1:Y:S01]  /*6f20*/  MUFU.EX2 R204, R204 ;  /* 0x000000cc00cc7308 */ /* 0x000e620000000800 */
[----:B------:R-:W-:Y:S01]  /*6f30*/  FFMA.FTZ R34, R235, R44, R34 ;  /* 0x0000002ceb227223 */ /* 0x000fe20000010022 */
[C---:B----4-:R-:W-:Y:S01]  /*6f40*/  HMMA.16816.F32.BF16 R76, R28.reuse, R20, R76 ;  /* 0x000000141c4c723c */ /* 0x050fe2000004184c */
[----:B------:R-:W-:Y:S02]  /*6f50*/  FADD.FTZ R51, R51, R50 ;  /* 0x0000003233337221 */ /* 0x000fe40000010000 */
[----:B------:R-:W-:Y:S02]  /*6f60*/  FADD.FTZ R59, R60, R59 ;  /* 0x0000003b3c3b7221 */ /* 0x000fe40000010000 */
[----:B------:R-:W-:Y:S01]  /*6f70*/  FADD.FTZ R41, R41, R42 ;  /* 0x0000002a29297221 */ /* 0x000fe20000010000 */
[----:B------:R-:W-:Y:S01]  /*6f80*/  MUFU.EX2 R191, R191 ;  /* 0x000000bf00bf7308 */ /* 0x000fe20000000800 */
[----:B------:R-:W-:Y:S01]  /*6f90*/  FADD.FTZ R33, R33, R34 ;  /* 0x0000002221217221 */ /* 0x000fe20000010000 */
[----:B------:R-:W-:Y:S01]  /*6fa0*/  HMMA.16816.F32.BF16 R80, R28, R22, R80 ;  /* 0x000000161c50723c */ /* 0x000fe20000041850 */
[----:B------:R-:W-:-:S02]  /*6fb0*/  FADD.FTZ R54, R54, R51 ;  /* 0x0000003336367221 */ /* 0x000fc40000010000 */
[----:B------:R-:W-:Y:S02]  /*6fc0*/  FADD.FTZ R62, R62, R59 ;  /* 0x0000003b3e3e7221 */ /* 0x000fe40000010000 */
[----:B------:R-:W-:Y:S01]  /*6fd0*/  FADD.FTZ R40, R40, R41 ;  /* 0x0000002928287221 */ /* 0x000fe20000010000 */
[----:B------:R-:W2:Y:S01]  /*6fe0*/  MUFU.EX2 R206, R206 ;  /* 0x000000ce00ce7308 */ /* 0x000ea20000000800 */
[----:B------:R-:W-:Y:S01]  /*6ff0*/  FADD.FTZ R32, R32, R33 ;  /* 0x0000002120207221 */ /* 0x000fe20000010000 */
[C---:B-----5:R-:W-:Y:S01]  /*7000*/  HMMA.16816.F32.BF16 R92, R28.reuse, R16, R92 ;  /* 0x000000101c5c723c */ /* 0x060fe2000004185c */
[----:B------:R-:W-:Y:S02]  /*7010*/  FADD.FTZ R54, R55, R54 ;  /* 0x0000003637367221 */ /* 0x000fe40000010000 */
[----:B------:R-:W-:Y:S02]  /*7020*/  FADD.FTZ R62, R63, R62 ;  /* 0x0000003e3f3e7221 */ /* 0x000fe40000010000 */
[----:B------:R-:W-:Y:S01]  /*7030*/  FADD.FTZ R35, R35, R40 ;  /* 0x0000002823237221 */ /* 0x000fe20000010000 */
[----:B------:R-:W-:Y:S01]  /*7040*/  MUFU.EX2 R193, R193 ;  /* 0x000000c100c17308 */ /* 0x000fe20000000800 */
[----:B------:R-:W-:Y:S01]  /*7050*/  FADD.FTZ R43, R43, R32 ;  /* 0x000000202b2b7221 */ /* 0x000fe20000010000 */
[----:B------:R-:W-:Y:S01]  /*7060*/  HMMA.16816.F32.BF16 R96, R28, R18, R96 ;  /* 0x000000121c60723c */ /* 0x000fe20000041860 */
[----:B------:R-:W-:-:S02]  /*7070*/  FFMA.FTZ R64, R64, c[0x0][0x23c], -R61 ;  /* 0x00008f0040407a23 */ /* 0x000fc4000001083d */
[----:B------:R-:W-:Y:S02]  /*7080*/  FADD.FTZ R166, R166, R35 ;  /* 0x00000023a6a67221 */ /* 0x000fe40000010000 */
[----:B------:R-:W-:Y:S01]  /*7090*/  FADD.FTZ R180, R180, R43 ;  /* 0x0000002bb4b47221 */ /* 0x000fe20000010000 */
[----:B------:R-:W3:Y:S01]  /*70a0*/  MUFU.EX2 R196, R196 ;  /* 0x000000c400c47308 */ /* 0x000ee20000000800 */
[--C-:B------:R-:W-:Y:S01]  /*70b0*/  FFMA.FTZ R66, R66, c[0x0][0x23c], -R171.reuse ;  /* 0x00008f0042427a23 */ /* 0x100fe200000108ab */
[C---:B------:R-:W-:Y:S01]  /*70c0*/  HMMA.16816.F32.BF16 R104, R28.reuse, R12, R104 ;  /* 0x0000000c1c68723c */ /* 0x040fe20000041868 */
[--C-:B------:R-:W-:Y:S02]  /*70d0*/  FFMA.FTZ R67, R67, c[0x0][0x23c], -R171.reuse ;  /* 0x00008f0043437a23 */ /* 0x100fe400000108ab */
[--C-:B------:R-:W-:Y:S02]  /*70e0*/  FFMA.FTZ R170, R170, c[0x0][0x23c], -R171.reuse ;  /* 0x00008f00aaaa7a23 */ /* 0x100fe400000108ab */
[----:B------:R-:W-:Y:S01]  /*70f0*/  FFMA.FTZ R169, R169, c[0x0][0x23c], -R171 ;  /* 0x00008f00a9a97a23 */ /* 0x000fe200000108ab */
[----:B------:R-:W4:Y:S01]  /*7100*/  MUFU.EX2 R198, R198 ;  /* 0x000000c600c67308 */ /* 0x000f220000000800 */
[----:B------:R-:W-:Y:S01]  /*7110*/  FFMA.FTZ R61, R58, c[0x0][0x23c], -R61 ;  /* 0x00008f003a3d7a23 */ /* 0x000fe2000001083d */
[----:B------:R-:W-:Y:S01]  /*7120*/  HMMA.16816.F32.BF16 R108, R28, R14, R108 ;  /* 0x0000000e1c6c723c */ /* 0x000fe2000004186c */
[----:B------:R-:W-:Y:S01]  /*7130*/  FADD.FTZ R167, R167, R166 ;  /* 0x000000a6a7a77221 */ /* 0x000fe20000010000 */
[----:B------:R-:W-:Y:S01]  /*7140*/  MOV R166, R2 ;  /* 0x0000000200a67202 */ /* 0x000fe20000000f00 */
[----:B------:R-:W-:-:S02]  /*7150*/  FADD.FTZ R180, R183, R180 ;  /* 0x000000b4b7b47221 */ /* 0x000fc40000010000 */
[--C-:B------:R-:W-:Y:S01]  /*7160*/  FFMA.FTZ R58, R39, c[0x0][0x23c], -R52.reuse ;  /* 0x00008f00273a7a23 */ /* 0x100fe20000010834 */
[----:B------:R-:W5:Y:S01]  /*7170*/  MUFU.EX2 R199, R199 ;  /* 0x000000c700c77308 */ /* 0x000f620000000800 */
[----:B------:R-:W-:Y:S01]  /*7180*/  FFMA.FTZ R39, R49, c[0x0][0x23c], -R52 ;  /* 0x00008f0031277a23 */ /* 0x000fe20000010834 */
[C---:B------:R-:W-:Y:S01]  /*7190*/  HMMA.16816.F32.BF16 R116, R28.reuse, R8, R116 ;  /* 0x000000081c74723c */ /* 0x040fe20000041874 */
[----:B------:R-:W-:Y:S01]  /*71a0*/  FADD.FTZ R168, R168, R167 ;  /* 0x000000a7a8a87221 */ /* 0x000fe20000010000 */
[----:B------:R-:W-:Y:S01]  /*71b0*/  MOV R167, R244 ;  /* 0x000000f400a77202 */ /* 0x000fe20000000f00 */
[----:B------:R-:W-:Y:S02]  /*71c0*/  FADD.FTZ R185, R185, R180 ;  /* 0x000000b4b9b97221 */ /* 0x000fe40000010000 */
[----:B------:R-:W-:Y:S01]  /*71d0*/  FFMA.FTZ R37, R37, c[0x0][0x23c], -R52 ;  /* 0x00008f0025257a23 */ /* 0x000fe20000010834 */
[----:B------:R-:W-:Y:S01]  /*71e0*/  MUFU.EX2 R181, R181 ;  /* 0x000000b500b57308 */ /* 0x000fe20000000800 */
[--C-:B------:R-:W-:Y:S01]  /*71f0*/  FFMA.FTZ R36, R36, c[0x0][0x23c], -R53.reuse ;  /* 0x00008f0024247a23 */ /* 0x100fe20000010835 */
[----:B------:R-:W-:Y:S01]  /*7200*/  HMMA.16816.F32.BF16 R120, R28, R10, R120 ;  /* 0x0000000a1c78723c */ /* 0x000fe20000041878 */
[----:B------:R-:W-:-:S02]  /*7210*/  FFMA.FTZ R49, R38, c[0x0][0x23c], -R53 ;  /* 0x00008f0026317a23 */ /* 0x000fc40000010835 */
[--C-:B------:R-:W-:Y:S02]  /*7220*/  FFMA.FTZ R38, R47, c[0x0][0x23c], -R53.reuse ;  /* 0x00008f002f267a23 */ /* 0x100fe40000010835 */
[----:B------:R-:W-:Y:S01]  /*7230*/  FFMA.FTZ R48, R48, c[0x0][0x23c], -R52 ;  /* 0x00008f0030307a23 */ /* 0x000fe20000010834 */
[----:B------:R-:W1:Y:S01]  /*7240*/  MUFU.EX2 R186, R186 ;  /* 0x000000ba00ba7308 */ /* 0x000e620000000800 */
[----:B------:R-:W-:Y:S01]  /*7250*/  FFMA.FTZ R47, R46, c[0x0][0x23c], -R53 ;  /* 0x00008f002e2f7a23 */ /* 0x000fe20000010835 */
[----:B------:R-:W-:Y:S01]  /*7260*/  HMMA.16816.F32.BF16 R128, R28, R4, R128 ;  /* 0x000000041c80723c */ /* 0x000fe20000041880 */
[----:B------:R-:W-:Y:S02]  /*7270*/  FADD.FTZ R168, R175, R168 ;  /* 0x000000a8afa87221 */ /* 0x000fe40000010000 */
[----:B------:R-:W-:-:S03]  /*7280*/  FADD.FTZ R185, R190, R185 ;  /* 0x000000b9beb97221 */ /* 0x000fc60000010000 */
[----:B------:R-:W-:Y:S02]  /*7290*/  MUFU.EX2 R177, R177 ;  /* 0x000000b100b17308 */ /* 0x000fe40000000800 */
[----:B------:R-:W-:Y:S06]  /*72a0*/  HMMA.16816.F32.BF16 R132, R28, R6, R132 ;  /* 0x000000061c84723c */ /* 0x000fec0000041884 */
[----:B------:R-:W-:Y:S01]  /*72b0*/  MUFU.EX2 R188, R188 ;  /* 0x000000bc00bc7308 */ /* 0x000fe20000000800 */
[----:B------:R-:W-:Y:S01]  /*72c0*/  F2FP.BF16.PACK_AB R28, R192, R165 ;  /* 0x000000a5c01c723e */ /* 0x000fe200000010ff */
[----:B------:R-:W-:Y:S01]  /*72d0*/  FADD.FTZ R165, R165, R54 ;  /* 0x00000036a5a57221 */ /* 0x000fe20000010000 */
[----:B-1----:R-:W-:Y:S01]  /*72e0*/  F2FP.BF16.PACK_AB R29, R204, R189 ;  /* 0x000000bdcc1d723e */ /* 0x002fe200000010ff */
[----:B------:R-:W-:Y:S01]  /*72f0*/  FADD.FTZ R189, R189, R62 ;  /* 0x0000003ebdbd7221 */ /* 0x000fe20000010000 */
[----:B------:R-:W-:Y:S01]  /*7300*/  F2FP.BF16.PACK_AB R30, R194, R187 ;  /* 0x000000bbc21e723e */ /* 0x000fe200000010ff */
[----:B------:R-:W-:Y:S01]  /*7310*/  FADD.FTZ R192, R192, R165 ;  /* 0x000000a5c0c07221 */ /* 0x000fe20000010000 */
[----:B--2---:R-:W-:Y:S01]  /*7320*/  F2FP.BF16.PACK_AB R31, R206, R191 ;  /* 0x000000bfce1f723e */ /* 0x004fe200000010ff */
[----:B------:R-:W-:Y:S01]  /*7330*/  MUFU.EX2 R173, R173 ;  /* 0x000000ad00ad7308 */ /* 0x000fe20000000800 */
[----:B------:R-:W-:Y:S01]  /*7340*/  FADD.FTZ R204, R204, R189 ;  /* 0x000000bdcccc7221 */ /* 0x000fe20000010000 */
[----:B------:R-:W-:Y:S01]  /*7350*/  MOV R165, R0 ;  /* 0x0000000000a57202 */ /* 0x000fe20000000f00 */
[----:B------:R-:W-:-:S02]  /*7360*/  FADD.FTZ R187, R187, R192 ;  /* 0x000000c0bbbb7221 */ /* 0x000fc40000010000 */
[----:B------:R-:W-:Y:S01]  /*7370*/  FADD.FTZ R191, R191, R204 ;  /* 0x000000ccbfbf7221 */ /* 0x000fe20000010000 */
[----:B------:R-:W-:Y:S01]  /*7380*/  HMMA.16816.F32.BF16 R160, R28, R24, R160 ;  /* 0x000000181ca0723c */ /* 0x000fe200000418a0 */
[----:B------:R-:W-:Y:S01]  /*7390*/  FADD.FTZ R194, R194, R187 ;  /* 0x000000bbc2c27221 */ /* 0x000fe20000010000 */
[----:B------:R-:W1:Y:S01]  /*73a0*/  MUFU.EX2 R176, R176 ;  /* 0x000000b000b07308 */ /* 0x000e620000000800 */
[----:B------:R-:W-:-:S05]  /*73b0*/  FADD.FTZ R206, R206, R191 ;  /* 0x000000bfcece7221 */ /* 0x000fca0000010000 */
[C---:B------:R-:W-:Y:S01]  /*73c0*/  HMMA.16816.F32.BF16 R68, R28.reuse, R26, R68 ;  /* 0x0000001a1c44723c */ /* 0x040fe20000041844 */
[----:B------:R-:W2:Y:S01]  /*73d0*/  LDSM.16.MT88.4 R24, [R214+0x9800] ;  /* 0x00980000d618783b */ /* 0x000ea20000004200 */
[----:B------:R-:W-:Y:S06]  /*73e0*/  MUFU.EX2 R174, R174 ;  /* 0x000000ae00ae7308 */ /* 0x000fec0000000800 */
[C---:B------:R-:W-:Y:S02]  /*73f0*/  HMMA.16816.F32.BF16 R72, R28.reuse, R20, R72 ;  /* 0x000000141c48723c */ /* 0x040fe40000041848 */
[----:B------:R-:W1:Y:S06]  /*7400*/  MUFU.EX2 R179, R179 ;  /* 0x000000b300b37308 */ /* 0x000e6c0000000800 */
[C---:B------:R-:W-:Y:S01]  /*7410*/  HMMA.16816.F32.BF16 R84, R28.reuse, R22, R84 ;  /* 0x000000161c54723c */ /* 0x040fe20000041854 */
[----:B------:R-:W1:Y:S01]  /*7420*/  LDSM.16.MT88.4 R20, [R212+0x9800] ;  /* 0x00980000d414783b */ /* 0x000e620000004200 */
        /* <DEDUP_REMOVED lines=18> */
[----:B------:R-:W-:Y:S01]  /*7550*/  HMMA.16816.F32.BF16 R136, R28, R6, R136 ;  /* 0x000000061c88723c */ /* 0x000fe20000041888 */
[----:B------:R-:W1:Y:S01]  /*7560*/  LDSM.16.MT88.4 R4, [R212+0xb800] ;  /* 0x00b80000d404783b */ /* 0x000e620000004200 */
[----:B------:R-:W-:Y:S05]  /*7570*/  MUFU.EX2 R36, R36 ;  /* 0x0000002400247308 */ /* 0x000fea0000000800 */
[----:B---3--:R-:W-:Y:S01]  /*7580*/  F2FP.BF16.PACK_AB R28, R196, R193 ;  /* 0x000000c1c41c723e */ /* 0x008fe200000010ff */
[----:B------:R-:W-:Y:S01]  /*7590*/  FADD.FTZ R193, R193, R168 ;  /* 0x000000a8c1c17221 */ /* 0x000fe20000010000 */
[----:B------:R-:W-:Y:S01]  /*75a0*/  F2FP.BF16.PACK_AB R29, R197, R182 ;  /* 0x000000b6c51d723e */ /* 0x000fe200000010ff */
[----:B------:R-:W3:Y:S01]  /*75b0*/  MUFU.EX2 R49, R49 ;  /* 0x0000003100317308 */ /* 0x000ee20000000800 */
[----:B----4-:R-:W-:Y:S01]  /*75c0*/  F2FP.BF16.PACK_AB R30, R198, R195 ;  /* 0x000000c3c61e723e */ /* 0x010fe200000010ff */
[----:B------:R-:W-:Y:S01]  /*75d0*/  FADD.FTZ R182, R182, R185 ;  /* 0x000000b9b6b67221 */ /* 0x000fe20000010000 */
[----:B-----5:R-:W-:Y:S01]  /*75e0*/  F2FP.BF16.PACK_AB R31, R199, R184 ;  /* 0x000000b8c71f723e */ /* 0x020fe200000010ff */
[----:B------:R-:W-:Y:S01]  /*75f0*/  FADD.FTZ R196, R196, R193 ;  /* 0x000000c1c4c47221 */ /* 0x000fe20000010000 */
[----:B------:R-:W-:Y:S01]  /*7600*/  MOV R168, R245 ;  /* 0x000000f500a87202 */ /* 0x000fe20000000f00 */
[----:B------:R-:W-:-:S02]  /*7610*/  FADD.FTZ R197, R197, R182 ;  /* 0x000000b6c5c57221 */ /* 0x000fc40000010000 */
[----:B------:R-:W-:Y:S01]  /*7620*/  MUFU.EX2 R39, R39 ;  /* 0x0000002700277308 */ /* 0x000fe20000000800 */
[----:B------:R-:W-:Y:S01]  /*7630*/  FADD.FTZ R195, R195, R196 ;  /* 0x000000c4c3c37221 */ /* 0x000fe20000010000 */
[C---:B--2---:R-:W-:Y:S01]  /*7640*/  HMMA.16816.F32.BF16 R156, R28.reuse, R24, R156 ;  /* 0x000000181c9c723c */ /* 0x044fe2000004189c */
[----:B------:R-:W-:Y:S02]  /*7650*/  FADD.FTZ R184, R184, R197 ;  /* 0x000000c5b8b87221 */ /* 0x000fe40000010000 */
[----:B------:R-:W-:Y:S02]  /*7660*/  FADD.FTZ R195, R198, R195 ;  /* 0x000000c3c6c37221 */ /* 0x000fe40000010000 */
[----:B------:R-:W-:Y:S01]  /*7670*/  FADD.FTZ R199, R199, R184 ;  /* 0x000000b8c7c77221 */ /* 0x000fe20000010000 */
[----:B------:R-:W2:Y:S02]  /*7680*/  MUFU.EX2 R48, R48 ;  /* 0x0000003000307308 */ /* 0x000ea40000000800 */
[C---:B------:R-:W-:Y:S06]  /*7690*/  HMMA.16816.F32.BF16 R152, R28.reuse, R26, R152 ;  /* 0x0000001a1c98723c */ /* 0x040fec0000041898 */
[----:B------:R-:W-:Y:S02]  /*76a0*/  MUFU.EX2 R38, R38 ;  /* 0x0000002600267308 */ /* 0x000fe40000000800 */
[C---:B-1----:R-:W-:Y:S06]  /*76b0*/  HMMA.16816.F32.BF16 R76, R28.reuse, R20, R76 ;  /* 0x000000141c4c723c */ /* 0x042fec000004184c */
[----:B------:R-:W1:Y:S02]  /*76c0*/  MUFU.EX2 R47, R47 ;  /* 0x0000002f002f7308 */ /* 0x000e640000000800 */
        /* <DEDUP_REMOVED lines=23> */
[----:B------:R-:W4:Y:S07]  /*7840*/  LDSM.16.MT88.4 R24, [R214+0x9c00] ;  /* 0x009c0000d618783b */ /* 0x000f2e0000004200 */
        /* <DEDUP_REMOVED lines=25> */
[----:B----4-:R-:W-:Y:S01]  /*79e0*/  HMMA.16816.F32.BF16 R156, R28, R24, R156 ;  /* 0x000000181c9c723c */ /* 0x010fe2000004189c */
[----:B------:R-:W-:Y:S02]  /*79f0*/  FADD.FTZ R237, R169, R170 ;  /* 0x000000aaa9ed7221 */ /* 0x000fe40000010000 */
[----:B------:R-:W-:-:S05]  /*7a00*/  FADD.FTZ R235, R61, R64 ;  /* 0x000000403deb7221 */ /* 0x000fca0000010000 */
        /* <DEDUP_REMOVED lines=13> */
[----:B---3--:R-:W-:Y:S01]  /*7ae0*/  F2FP.BF16.PACK_AB R29, R49, R36 ;  /* 0x00000024311d723e */ /* 0x008fe200000010ff */
        /* <DEDUP_REMOVED lines=26> */
[----:B------:R-:W-:-:S04]  /*7c90*/  IMAD.WIDE.U32 R6, R3, c[0x0][0x1a0], RZ ;  /* 0x0000680003067a25 */ /* 0x000fc800078e00ff */
[----:B------:R-:W-:Y:S01]  /*7ca0*/  IMAD R4, R4, c[0x0][0x1a0], RZ ;  /* 0x0000680004047a24 */ /* 0x000fe200078e02ff */
[----:B------:R-:W-:Y:S01]  /*7cb0*/  BAR.SYNC.DEFER_BLOCKING 0x0 ;  /* 0x0000000000007b1d */ /* 0x000fe20000010000 */
[----:B------:R-:W-:Y:S02]  /*7cc0*/  LEA R5, P0, R6, R242, 0x6 ;  /* 0x000000f206057211 */ /* 0x000fe400078030ff */
[----:B------:R-:W-:Y:S02]  /*7cd0*/  IMAD R4, R3, c[0x0][0x1a4], R4 ;  /* 0x0000690003047a24 */ /* 0x000fe400078e0204 */
[----:B------:R-:W-:Y:S02]  /*7ce0*/  LEA R12, P1, R5, c[0x0][0x170], 0x1 ;  /* 0x00005c00050c7a11 */ /* 0x000fe400078208ff */
        /* <DEDUP_REMOVED lines=15> */
[----:B------:R-:W2:Y:S04]  /*7de0*/  LDSM.16.M88.4 R20, [R216+0x6000] ;  /* 0x00600000d814783b */ /* 0x000ea80000000200 */
[----:B------:R-:W3:Y:S04]  /*7df0*/  LDSM.16.M88.4 R56, [R217+0x1000] ;  /* 0x00100000d938783b */ /* 0x000ee80000000200 */
[----:B------:R-:W-:Y:S04]  /*7e00*/  LDSM.16.M88.4 R40, [R215] ;  /* 0x00000000d728783b */ /* 0x000fe80000000200 */
[----:B------:R-:W4:Y:S04]  /*7e10*/  LDSM.16.M88.4 R8, [R213+0x6000] ;  /* 0x00600000d508783b */ /* 0x000f280000000200 */
        /* <DEDUP_REMOVED lines=17> */
[----:B------:R-:W0:Y:S01]  /*7f30*/  LDGDEPBAR ;  /* 0x00000000000079af */ /* 0x000e220000000000 */
[-C--:B----4-:R-:W-:Y:S08]  /*7f40*/  HMMA.16816.F32.BF16 R32, R40, R8.reuse, R32 ;  /* 0x000000082820723c */ /* 0x090ff00000041820 */
        /* <DEDUP_REMOVED lines=10> */
[C---:B------:R-:W-:Y:S08]  /*7ff0*/  HMMA.16816.F32.BF16 R4, R184.reuse, R6, RZ ;  /* 0x00000006b804723c */ /* 0x040ff000000418ff */
[C---:B------:R-:W-:Y:S08]  /*8000*/  HMMA.16816.F32.BF16 R196, R184.reuse, R192, RZ ;  /* 0x000000c0b8c4723c */ /* 0x040ff000000418ff */
[C---:B------:R-:W-:Y:S08]  /*8010*/  HMMA.16816.F32.BF16 R188, R184.reuse, R176, RZ ;  /* 0x000000b0b8bc723c */ /* 0x040ff000000418ff */
[----:B------:R-:W-:Y:S08]  /*8020*/  HMMA.16816.F32.BF16 R192, R184, R194, RZ ;  /* 0x000000c2b8c0723c */ /* 0x000ff000000418ff */
[C---:B------:R-:W-:Y:S08]  /*8030*/  HMMA.16816.F32.BF16 R12, R180.reuse, R168, R12 ;  /* 0x000000a8b40c723c */ /* 0x040ff0000004180c */
[C---:B------:R-:W-:Y:S08]  /*8040*/  HMMA.16816.F32.BF16 R8, R180.reuse, R170, R8 ;  /* 0x000000aab408723c */ /* 0x040ff00000041808 */
[C---:B------:R-:W-:Y:S08]  /*8050*/  HMMA.16816.F32.BF16 R60, R180.reuse, R52, R60 ;  /* 0x00000034b43c723c */ /* 0x040ff0000004183c */
[C---:B--2---:R-:W-:Y:S08]  /*8060*/  HMMA.16816.F32.BF16 R164, R180.reuse, R172, R164 ;  /* 0x000000acb4a4723c */ /* 0x044ff000000418a4 */
[C---:B------:R-:W-:Y:S08]  /*8070*/  HMMA.16816.F32.BF16 R64, R180.reuse, R174, R64 ;  /* 0x000000aeb440723c */ /* 0x040ff00000041840 */
[----:B------:R-:W-:Y:S01]  /*8080*/  HMMA.16816.F32.BF16 R56, R180, R54, R56 ;  /* 0x00000036b438723c */ /* 0x000fe20000041838 */
[----:B------:R-:W-:Y:S07]  /*8090*/  LDSM.16.M88.4 R180, [R215+0x2000] ;  /* 0x00200000d7b4783b */ /* 0x000fee0000000200 */
        /* <DEDUP_REMOVED lines=40> */
[C---:B------:R-:W-:Y:S01]  /*8320*/  HMMA.16816.F32.BF16 R4, R52.reuse, R38, R4 ;  /* 0x000000263404723c */ /* 0x040fe20000041804 */
[----:B------:R-:W1:Y:S07]  /*8330*/  LDSM.16.M88.4 R36, [R213+0x8000] ;  /* 0x00800000d524783b */ /* 0x000e6e0000000200 */
[-C--:B---3--:R-:W-:Y:S08]  /*8340*/  HMMA.16816.F32.BF16 R32, R52, R40.reuse, R32 ;  /* 0x000000283420723c */ /* 0x088ff00000041820 */
[C---:B------:R-:W-:Y:S08]  /*8350*/  HMMA.16816.F32.BF16 R28, R48.reuse, R40, R28 ;  /* 0x00000028301c723c */ /* 0x040ff0000004181c */
[-C--:B------:R-:W-:Y:S08]  /*8360*/  HMMA.16816.F32.BF16 R24, R48, R42.reuse, R24 ;  /* 0x0000002a3018723c */ /* 0x080ff00000041818 */
[----:B------:R-:W-:Y:S01]  /*8370*/  HMMA.16816.F32.BF16 R20, R52, R42, R20 ;  /* 0x0000002a3414723c */ /* 0x000fe20000041814 */
[----:B------:R-:W2:Y:S07]  /*8380*/  LDSM.16.M88.4 R40, [R215+0x5000] ;  /* 0x00500000d728783b */ /* 0x000eae0000000200 */
[C---:B------:R-:W-:Y:S08]  /*8390*/  HMMA.16816.F32.BF16 R196, R208.reuse, R204, R196 ;  /* 0x000000ccd0c4723c */ /* 0x040ff000000418c4 */
[----:B------:R-:W-:Y:S08]  /*83a0*/  HMMA.16816.F32.BF16 R192, R208, R206, R192 ;  /* 0x000000ced0c0723c */ /* 0x000ff000000418c0 */
[----:B-1----:R-:W-:Y:S08]  /*83b0*/  HMMA.16816.F32.BF16 R32, R44, R36, R32 ;  /* 0x000000242c20723c */ /* 0x002ff00000041820 */
[----:B------:R-:W-:Y:S07]  /*83c0*/  HMMA.16816.F32.BF16 R188, R208, R200, R188 ;  /* 0x000000c8d0bc723c */ /* 0x000fee00000418bc */
[----:B------:R-:W-:Y:S01]  /*83d0*/  IADD3 R201, R224, -0x3, RZ ;  /* 0xfffffffde0c97810 */ /* 0x000fe20007ffe0ff */
[----:B------:R-:W-:Y:S04]  /*83e0*/  HMMA.16816.F32.BF16 R164, R176, R172, R164 ;  /* 0x000000acb0a4723c */ /* 0x000fe800000418a4 */
[----:B------:R-:W-:-:S04]  /*83f0*/  IMAD R201, R201, 0x40, R252 ;  /* 0x00000040c9c97824 */ /* 0x000fc800078e02fc */
[----:B------:R-:W-:Y:S01]  /*8400*/  HMMA.16816.F32.BF16 R196, R180, R172, R196 ;  /* 0x000000acb4c4723c */ /* 0x000fe200000418c4 */
[CC--:B------:R-:W-:Y:S02]  /*8410*/  ISETP.GE.AND P6, PT, R201.reuse, R251.reuse, PT ;  /* 0x000000fbc900720c */ /* 0x0c0fe40003fc6270 */
[C---:B------:R-:W-:Y:S02]  /*8420*/  ISETP.GE.AND P2, PT, R201.reuse, R250, PT ;  /* 0x000000fac900720c */ /* 0x040fe40003f46270 */
[----:B------:R-:W-:Y:S02]  /*8430*/  FSEL R32, R32, -INF , !P6 ;  /* 0xff80000020207808 */ /* 0x000fe40007000000 */
[----:B------:R-:W-:Y:S01]  /*8440*/  IADD3 R173, R201, 0x1, RZ ;  /* 0x00000001c9ad7810 */ /* 0x000fe20007ffe0ff */
[----:B--2---:R-:W-:Y:S01]  /*8450*/  HMMA.16816.F32.BF16 R28, R40, R36, R28 ;  /* 0x00000024281c723c */ /* 0x004fe2000004181c */
[----:B------:R-:W-:Y:S01]  /*8460*/  FSEL R246, R34, -INF , !P2 ;  /* 0xff80000022f67808 */ /* 0x000fe20005000000 */
[----:B------:R-:W-:Y:S01]  /*8470*/  STL [R1], R32 ;  /* 0x0000002001007387 */ /* 0x000fe20000100800 */
[----:B------:R-:W-:-:S02]  /*8480*/  ISETP.GE.AND P0, PT, R173, R251, PT ;  /* 0x000000fbad00720c */ /* 0x000fc40003f06270 */
[----:B------:R-:W-:Y:S02]  /*8490*/  ISETP.GE.AND P1, PT, R173, R250, PT ;  /* 0x000000faad00720c */ /* 0x000fe40003f26270 */
[----:B------:R-:W-:Y:S01]  /*84a0*/  IADD3 R37, R201, 0x8, RZ ;  /* 0x00000008c9257810 */ /* 0x000fe20007ffe0ff */
[-C--:B------:R-:W-:Y:S01]  /*84b0*/  HMMA.16816.F32.BF16 R64, R176, R174.reuse, R64 ;  /* 0x000000aeb040723c */ /* 0x080fe20000041840 */
[C---:B------:R-:W-:Y:S02]  /*84c0*/  ISETP.GE.AND P5, PT, R173.reuse, R238, PT ;  /* 0x000000eead00720c */ /* 0x040fe40003fa6270 */
[----:B------:R-:W-:Y:S02]  /*84d0*/  ISETP.GE.AND P3, PT, R173, R236, PT ;  /* 0x000000ecad00720c */ /* 0x000fe40003f66270 */
[----:B------:R-:W-:Y:S02]  /*84e0*/  FSEL R252, R33, -INF , !P0 ;  /* 0xff80000021fc7808 */ /* 0x000fe40004000000 */
[C---:B------:R-:W-:Y:S01]  /*84f0*/  ISETP.GE.AND P4, PT, R37.reuse, R251, PT ;  /* 0x000000fb2500720c */ /* 0x040fe20003f86270 */
[----:B------:R-:W-:Y:S01]  /*8500*/  HMMA.16816.F32.BF16 R192, R180, R174, R192 ;  /* 0x000000aeb4c0723c */ /* 0x000fe200000418c0 */
[----:B------:R-:W1:Y:S01]  /*8510*/  LDSM.16.M88.4 R172, [R216+0x8800] ;  /* 0x00880000d8ac783b */ /* 0x000e620000000200 */
[----:B------:R-:W-:-:S02]  /*8520*/  ISETP.GE.AND P6, PT, R37, R250, PT ;  /* 0x000000fa2500720c */ /* 0x000fc40003fc6270 */
[C---:B------:R-:W-:Y:S02]  /*8530*/  ISETP.GE.AND P0, PT, R37.reuse, R238, PT ;  /* 0x000000ee2500720c */ /* 0x040fe40003f06270 */
[----:B------:R-:W-:Y:S02]  /*8540*/  ISETP.GE.AND P2, PT, R37, R236, PT ;  /* 0x000000ec2500720c */ /* 0x000fe40003f46270 */
[----:B------:R-:W-:Y:S01]  /*8550*/  HMMA.16816.F32.BF16 R60, R176, R168, R60 ;  /* 0x000000a8b03c723c */ /* 0x000fe2000004183c */
[----:B------:R-:W-:-:S07]  /*8560*/  FSEL R31, R31, -INF , !P3 ;  /* 0xff8000001f1f7808 */ /* 0x000fce0005800000 */
[----:B------:R-:W-:Y:S01]  /*8570*/  HMMA.16816.F32.BF16 R56, R176, R170, R56 ;  /* 0x000000aab038723c */ /* 0x000fe20000041838 */
[----:B------:R-:W2:Y:S07]  /*8580*/  LDSM.16.M88.4 R176, [R216+0x8c00] ;  /* 0x008c0000d8b0783b */ /* 0x000eae0000000200 */
[-C--:B------:R-:W-:Y:S08]  /*8590*/  HMMA.16816.F32.BF16 R24, R40, R38.reuse, R24 ;  /* 0x000000262818723c */ /* 0x080ff00000041818 */
[----:B------:R-:W-:Y:S01]  /*85a0*/  HMMA.16816.F32.BF16 R20, R44, R38, R20 ;  /* 0x000000262c14723c */ /* 0x000fe20000041814 */
[----:B------:R-:W3:Y:S07]  /*85b0*/  LDSM.16.M88.4 R36, [R213+0x8400] ;  /* 0x00840000d524783b */ /* 0x000eee0000000200 */
[----:B------:R-:W-:Y:S08]  /*85c0*/  HMMA.16816.F32.BF16 R184, R208, R202, R184 ;  /* 0x000000cad0b8723c */ /* 0x000ff000000418b8 */
[----:B------:R-:W-:Y:S08]  /*85d0*/  HMMA.16816.F32.BF16 R188, R180, R168, R188 ;  /* 0x000000a8b4bc723c */ /* 0x000ff000000418bc */
[----:B-1----:R-:W-:Y:S08]  /*85e0*/  HMMA.16816.F32.BF16 R64, R48, R174, R64 ;  /* 0x000000ae3040723c */ /* 0x002ff00000041840 */
[----:B------:R-:W-:Y:S08]  /*85f0*/  HMMA.16816.F32.BF16 R184, R180, R170, R184 ;  /* 0x000000aab4b8723c */ /* 0x000ff000000418b8 */
[----:B------:R-:W-:Y:S07]  /*8600*/  HMMA.16816.F32.BF16 R192, R52, R174, R192 ;  /* 0x000000ae34c0723c */ /* 0x000fee00000418c0 */
[----:B------:R-:W-:Y:S01]  /*8610*/  FSEL R175, R35, -INF , !P1 ;  /* 0xff80000023af7808 */ /* 0x000fe20004800000 */
[C---:B------:R-:W-:Y:S01]  /*8620*/  HMMA.16816.F32.BF16 R164, R48.reuse, R172, R164 ;  /* 0x000000ac30a4723c */ /* 0x040fe200000418a4 */
[C---:B------:R-:W-:Y:S01]  /*8630*/  ISETP.GE.AND P1, PT, R201.reuse, R238, PT ;  /* 0x000000eec900720c */ /* 0x040fe20003f26270 */
[----:B------:R-:W1:Y:S06]  /*8640*/  LDSM.16.M88.4 R32, [R213+0x8800] ;  /* 0x00880000d520783b */ /* 0x000e6c0000000200 */
[C---:B--2---:R-:W-:Y:S08]  /*8650*/  HMMA.16816.F32.BF16 R60, R48.reuse, R176, R60 ;  /* 0x000000b0303c723c */ /* 0x044ff0000004183c */
[----:B------:R-:W-:Y:S07]  /*8660*/  HMMA.16816.F32.BF16 R56, R48, R178, R56 ;  /* 0x000000b23038723c */ /* 0x000fee0000041838 */
[----:B------:R-:W-:Y:S01]  /*8670*/  IADD3 R49, R201, 0x9, RZ ;  /* 0x00000009c9317810 */ /* 0x000fe20007ffe0ff */
[-C--:B---3--:R-:W-:Y:S08]  /*8680*/  HMMA.16816.F32.BF16 R16, R44, R36.reuse, R16 ;  /* 0x000000242c10723c */ /* 0x088ff00000041810 */
[----:B------:R-:W-:Y:S07]  /*8690*/  HMMA.16816.F32.BF16 R12, R40, R36, R12 ;  /* 0x00000024280c723c */ /* 0x000fee000004180c */
[----:B------:R-:W-:Y:S01]  /*86a0*/  FSEL R36, R29, -INF , !P5 ;  /* 0xff8000001d247808 */ /* 0x000fe20006800000 */
[----:B------:R-:W-:Y:S01]  /*86b0*/  HMMA.16816.F32.BF16 R196, R52, R172, R196 ;  /* 0x000000ac34c4723c */ /* 0x000fe200000418c4 */
[----:B------:R-:W-:-:S02]  /*86c0*/  FSEL R37, R28, -INF , !P1 ;  /* 0xff8000001c257808 */ /* 0x000fc40004800000 */
[----:B------:R-:W-:Y:S02]  /*86d0*/  ISETP.GE.AND P5, PT, R49, R238, PT ;  /* 0x000000ee3100720c */ /* 0x000fe40003fa6270 */
[----:B------:R-:W-:Y:S02]  /*86e0*/  ISETP.GE.AND P1, PT, R201, R236, PT ;  /* 0x000000ecc900720c */ /* 0x000fe40003f26270 */
[----:B------:R-:W-:Y:S01]  /*86f0*/  FSEL R28, R24, -INF , !P0 ;  /* 0xff800000181c7808 */ /* 0x000fe20004000000 */
[----:B------:R-:W-:Y:S01]  /*8700*/  HMMA.16816.F32.BF16 R188, R52, R176, R188 ;  /* 0x000000b034bc723c */ /* 0x000fe200000418bc */
[----:B------:R-:W-:Y:S02]  /*8710*/  FSEL R24, R25, -INF , !P5 ;  /* 0xff80000019187808 */ /* 0x000fe40006800000 */
[----:B------:R-:W-:Y:S02]  /*8720*/  FSEL R25, R30, -INF , !P1 ;  /* 0xff8000001e197808 */ /* 0x000fe40004800000 */
[----:B------:R-:W-:-:S02]  /*8730*/  ISETP.GE.AND P0, PT, R49, R251, PT ;  /* 0x000000fb3100720c */ /* 0x000fc40003f06270 */
[C---:B------:R-:W-:Y:S01]  /*8740*/  ISETP.GE.AND P5, PT, R49.reuse, R250, PT ;  /* 0x000000fa3100720c */ /* 0x040fe20003fa6270 */
[----:B------:R-:W-:Y:S01]  /*8750*/  HMMA.16816.F32.BF16 R184, R52, R178, R184 ;  /* 0x000000b234b8723c */ /* 0x000fe200000418b8 */
[----:B------:R-:W-:Y:S02]  /*8760*/  ISETP.GE.AND P1, PT, R49, R236, PT ;  /* 0x000000ec3100720c */ /* 0x000fe40003f26270 */
[----:B------:R-:W-:Y:S02]  /*8770*/  IADD3 R49, R201, 0x10, RZ ;  /* 0x00000010c9317810 */ /* 0x000fe40007ffe0ff */
[----:B------:R-:W-:Y:S02]  /*8780*/  FSEL R29, R26, -INF , !P2 ;  /* 0xff8000001a1d7808 */ /* 0x000fe40005000000 */
[----:B------:R-:W-:Y:S01]  /*8790*/  FSEL R52, R20, -INF , !P4 ;  /* 0xff80000014347808 */ /* 0x000fe20006000000 */
[----:B------:R-:W-:Y:S01]  /*87a0*/  HMMA.16816.F32.BF16 R8, R40, R38, R8 ;  /* 0x000000262808723c */ /* 0x000fe20000041808 */
[----:B------:R-:W-:-:S02]  /*87b0*/  FSEL R54, R21, -INF , !P0 ;  /* 0xff80000015367808 */ /* 0x000fc40004000000 */
[C---:B------:R-:W-:Y:S02]  /*87c0*/  ISETP.GE.AND P3, PT, R49.reuse, R251, PT ;  /* 0x000000fb3100720c */ /* 0x040fe40003f66270 */
[C---:B------:R-:W-:Y:S02]  /*87d0*/  ISETP.GE.AND P4, PT, R49.reuse, R250, PT ;  /* 0x000000fa3100720c */ /* 0x040fe40003f86270 */
[C---:B------:R-:W-:Y:S01]  /*87e0*/  ISETP.GE.AND P0, PT, R49.reuse, R238, PT ;  /* 0x000000ee3100720c */ /* 0x040fe20003f06270 */
[----:B------:R-:W-:Y:S01]  /*87f0*/  HMMA.16816.F32.BF16 R4, R44, R38, R4 ;  /* 0x000000262c04723c */ /* 0x000fe20000041804 */
[----:B------:R-:W-:Y:S02]  /*8800*/  ISETP.GE.AND P2, PT, R49, R236, PT ;  /* 0x000000ec3100720c */ /* 0x000fe40003f46270 */
[----:B------:R-:W-:Y:S02]  /*8810*/  IADD3 R49, R201, 0x11, RZ ;  /* 0x00000011c9317810 */ /* 0x000fe40007ffe0ff */
[----:B------:R-:W-:-:S02]  /*8820*/  FSEL R21, R27, -INF , !P1 ;  /* 0xff8000001b157808 */ /* 0x000fc40004800000 */
[----:B------:R-:W-:Y:S01]  /*8830*/  FSEL R177, R22, -INF , !P6 ;  /* 0xff80000016b17808 */ /* 0x000fe20007000000 */
[-C--:B-1----:R-:W-:Y:S01]  /*8840*/  HMMA.16816.F32.BF16 R196, R44, R32.reuse, R196 ;  /* 0x000000202cc4723c */ /* 0x082fe200000418c4 */
[C---:B------:R-:W-:Y:S02]  /*8850*/  ISETP.GE.AND P6, PT, R49.reuse, R251, PT ;  /* 0x000000fb3100720c */ /* 0x040fe40003fc6270 */
[----:B------:R-:W-:Y:S02]  /*8860*/  ISETP.GE.AND P1, PT, R49, R250, PT ;  /* 0x000000fa3100720c */ /* 0x000fe40003f26270 */
[----:B------:R-:W-:Y:S02]  /*8870*/  FSEL R180, R16, -INF , !P3 ;  /* 0xff80000010b47808 */ /* 0x000fe40005800000 */
[----:B------:R-:W-:Y:S01]  /*8880*/  FSEL R210, R17, -INF , !P6 ;  /* 0xff80000011d27808 */ /* 0x000fe20007000000 */
[----:B------:R-:W-:Y:S01]  /*8890*/  HMMA.16816.F32.BF16 R164, R40, R32, R164 ;  /* 0x0000002028a4723c */ /* 0x000fe200000418a4 */
[----:B------:R-:W-:-:S02]  /*88a0*/  FSEL R205, R18, -INF , !P4 ;  /* 0xff80000012cd7808 */ /* 0x000fc40006000000 */
[----:B------:R-:W-:Y:S02]  /*88b0*/  FSEL R203, R19, -INF , !P1 ;  /* 0xff80000013cb7808 */ /* 0x000fe40004800000 */
[----:B------:R-:W1:Y:S01]  /*88c0*/  LDSM.16.M88.4 R16, [R213+0x8c00] ;  /* 0x008c0000d510783b */ /* 0x000e620000000200 */
[----:B------:R-:W-:Y:S01]  /*88d0*/  IADD3 R27, R201, 0x18, RZ ;  /* 0x00000018c91b7810 */ /* 0x000fe20007ffe0ff */
[----:B------:R-:W-:-:S04]  /*88e0*/  DEPBAR.LE SB0, 0x0 ;  /* 0x000080000000791a */ /* 0x000fc80000000000 */
[----:B------:R-:W-:Y:S01]  /*88f0*/  FSEL R55, R23, -INF , !P5 ;  /* 0xff80000017377808 */ /* 0x000fe20006800000 */
[-C--:B------:R-:W-:Y:S01]  /*8900*/  HMMA.16816.F32.BF16 R64, R40, R34.reuse, R64 ;  /* 0x000000222840723c */ /* 0x080fe20000041840 */
[-C--:B------:R-:W-:Y:S02]  /*8910*/  ISETP.GE.AND P5, PT, R49, R238.reuse, PT ;  /* 0x000000ee3100720c */ /* 0x080fe40003fa6270 */
[----:B------:R-:W-:Y:S02]  /*8920*/  IADD3 R23, R201, 0x19, RZ ;  /* 0x00000019c9177810 */ /* 0x000fe40007ffe0ff */
[-C--:B------:R-:W-:Y:S02]  /*8930*/  ISETP.GE.AND P1, PT, R27, R238.reuse, PT ;  /* 0x000000ee1b00720c */ /* 0x080fe40003f26270 */
[----:B------:R-:W-:Y:S01]  /*8940*/  FSEL R178, R13, -INF , !P5 ;  /* 0xff8000000db27808 */ /* 0x000fe20006800000 */
[----:B------:R-:W-:Y:S01]  /*8950*/  HMMA.16816.F32.BF16 R192, R44, R34, R192 ;  /* 0x000000222cc0723c */ /* 0x000fe200000418c0 */
[----:B------:R-:W-:-:S02]  /*8960*/  ISETP.GE.AND P5, PT, R23, R238, PT ;  /* 0x000000ee1700720c */ /* 0x000fc40003fa6270 */
[----:B------:R-:W-:Y:S02]  /*8970*/  FSEL R182, R8, -INF , !P1 ;  /* 0xff80000008b67808 */ /* 0x000fe40004800000 */
[----:B------:R-:W-:Y:S02]  /*8980*/  ISETP.GE.AND P1, PT, R23, R251, PT ;  /* 0x000000fb1700720c */ /* 0x000fe40003f26270 */
[----:B------:R-:W-:Y:S02]  /*8990*/  ISETP.GE.AND P3, PT, R49, R236, PT ;  /* 0x000000ec3100720c */ /* 0x000fe40003f66270 */
[----:B------:R-:W-:Y:S02]  /*89a0*/  FSEL R176, R9, -INF , !P5 ;  /* 0xff80000009b07808 */ /* 0x000fe40006800000 */
[----:B------:R-:W-:Y:S02]  /*89b0*/  FSEL R181, R14, -INF , !P2 ;  /* 0xff8000000eb57808 */ /* 0x000fe40005000000 */
[----:B------:R-:W-:-:S02]  /*89c0*/  IADD3 R9, R201, 0x20, RZ ;  /* 0x00000020c9097810 */ /* 0x000fc40007ffe0ff */
[----:B------:R-:W-:Y:S02]  /*89d0*/  ISETP.GE.AND P2, PT, R23, R236, PT ;  /* 0x000000ec1700720c */ /* 0x000fe40003f46270 */
[----:B------:R-:W-:Y:S02]  /*89e0*/  FSEL R206, R5, -INF , !P1 ;  /* 0xff80000005ce7808 */ /* 0x000fe40004800000 */
[-C--:B------:R-:W-:Y:S02]  /*89f0*/  ISETP.GE.AND P5, PT, R23, R250.reuse, PT ;  /* 0x000000fa1700720c */ /* 0x080fe40003fa6270 */
[----:B------:R-:W-:Y:S02]  /*8a00*/  IADD3 R5, R201, 0x21, RZ ;  /* 0x00000021c9057810 */ /* 0x000fe40007ffe0ff */
[----:B------:R-:W-:Y:S01]  /*8a10*/  FSEL R247, R15, -INF , !P3 ;  /* 0xff8000000ff77808 */ /* 0x000fe20005800000 */
[----:B-1----:R-:W-:Y:S01]  /*8a20*/  HMMA.16816.F32.BF16 R188, R44, R16, R188 ;  /* 0x000000102cbc723c */ /* 0x002fe200000418bc */
[----:B------:R-:W-:-:S02]  /*8a30*/  ISETP.GE.AND P6, PT, R27, R250, PT ;  /* 0x000000fa1b00720c */ /* 0x000fc40003fc6270 */
[----:B------:R-:W-:Y:S02]  /*8a40*/  ISETP.GE.AND P3, PT, R9, R251, PT ;  /* 0x000000fb0900720c */ /* 0x000fe40003f66270 */
[----:B------:R-:W-:Y:S02]  /*8a50*/  FSEL R211, R11, -INF , !P2 ;  /* 0xff8000000bd37808 */ /* 0x000fe40005000000 */
[----:B------:R-:W-:Y:S01]  /*8a60*/  FSEL R174, R12, -INF , !P0 ;  /* 0xff8000000cae7808 */ /* 0x000fe20004000000 */
[----:B------:R-:W-:Y:S01]  /*8a70*/  HMMA.16816.F32.BF16 R60, R40, R16, R60 ;  /* 0x00000010283c723c */ /* 0x000fe2000004183c */
[----:B------:R-:W-:Y:S02]  /*8a80*/  FSEL R207, R7, -INF , !P5 ;  /* 0xff80000007cf7808 */ /* 0x000fe40006800000 */
[----:B------:R-:W-:Y:S02]  /*8a90*/  ISETP.GE.AND P2, PT, R5, R250, PT ;  /* 0x000000fa0500720c */ /* 0x000fe40003f46270 */
[----:B------:R-:W-:-:S02]  /*8aa0*/  ISETP.GE.AND P0, PT, R27, R236, PT ;  /* 0x000000ec1b00720c */ /* 0x000fc40003f06270 */
[----:B------:R-:W-:Y:S01]  /*8ab0*/  IADD3 R7, R201, 0x28, RZ ;  /* 0x00000028c9077810 */ /* 0x000fe20007ffe0ff */
[-C--:B------:R-:W-:Y:S01]  /*8ac0*/  HMMA.16816.F32.BF16 R56, R40, R18.reuse, R56 ;  /* 0x000000122838723c */ /* 0x080fe20000041838 */
[-C--:B------:R-:W-:Y:S02]  /*8ad0*/  ISETP.GE.AND P4, PT, R27, R251.reuse, PT ;  /* 0x000000fb1b00720c */ /* 0x080fe40003f86270 */
[----:B------:R-:W-:Y:S02]  /*8ae0*/  FSEL R209, R6, -INF , !P6 ;  /* 0xff80000006d17808 */ /* 0x000fe40007000000 */
[----:B------:R-:W-:Y:S02]  /*8af0*/  FSEL R196, R196, -INF , !P3 ;  /* 0xff800000c4c47808 */ /* 0x000fe40005800000 */
[----:B------:R-:W-:Y:S01]  /*8b00*/  ISETP.GE.AND P1, PT, R9, R238, PT ;  /* 0x000000ee0900720c */ /* 0x000fe20003f26270 */
[----:B------:R-:W-:Y:S01]  /*8b10*/  HMMA.16816.F32.BF16 R184, R44, R18, R184 ;  /* 0x000000122cb8723c */ /* 0x000fe200000418b8 */
[----:B------:R-:W-:-:S02]  /*8b20*/  ISETP.GE.AND P6, PT, R5, R251, PT ;  /* 0x000000fb0500720c */ /* 0x000fc40003fc6270 */
[C---:B------:R-:W-:Y:S02]  /*8b30*/  ISETP.GE.AND P5, PT, R5.reuse, R238, PT ;  /* 0x000000ee0500720c */ /* 0x040fe40003fa6270 */
[----:B------:R-:W-:Y:S02]  /*8b40*/  ISETP.GE.AND P3, PT, R5, R236, PT ;  /* 0x000000ec0500720c */ /* 0x000fe40003f66270 */
[----:B------:R-:W-:Y:S02]  /*8b50*/  FSEL R199, R199, -INF , !P2 ;  /* 0xff800000c7c77808 */ /* 0x000fe40005000000 */
[----:B------:R-:W-:Y:S02]  /*8b60*/  IADD3 R5, R201, 0x29, RZ ;  /* 0x00000029c9057810 */ /* 0x000fe40007ffe0ff */
[----:B------:R-:W-:Y:S02]  /*8b70*/  FSEL R179, R10, -INF , !P0 ;  /* 0xff8000000ab37808 */ /* 0x000fe40004000000 */
[----:B------:R-:W-:-:S02]  /*8b80*/  ISETP.GE.AND P2, PT, R7, R238, PT ;  /* 0x000000ee0700720c */ /* 0x000fc40003f46270 */
[----:B------:R-:W-:Y:S02]  /*8b90*/  FSEL R208, R4, -INF , !P4 ;  /* 0xff80000004d07808 */ /* 0x000fe40006000000 */
[C---:B------:R-:W-:Y:S01]  /*8ba0*/  ISETP.GE.AND P0, PT, R9.reuse, R236, PT ;  /* 0x000000ec0900720c */ /* 0x040fe20003f06270 */
[----:B------:R-:W-:Y:S01]  /*8bb0*/  BAR.SYNC.DEFER_BLOCKING 0x0 ;  /* 0x0000000000007b1d */ /* 0x000fe20000010000 */
[----:B------:R-:W-:Y:S02]  /*8bc0*/  ISETP.GE.AND P4, PT, R9, R250, PT ;  /* 0x000000fa0900720c */ /* 0x000fe40003f86270 */
[----:B------:R-:W-:Y:S02]  /*8bd0*/  FSEL R202, R164, -INF , !P1 ;  /* 0xff800000a4ca7808 */ /* 0x000fe40004800000 */
[----:B------:R-:W-:Y:S02]  /*8be0*/  ISETP.GE.AND P1, PT, R5, R238, PT ;  /* 0x000000ee0500720c */ /* 0x000fe40003f26270 */
[----:B------:R-:W-:-:S02]  /*8bf0*/  FSEL R172, R197, -INF , !P6 ;  /* 0xff800000c5ac7808 */ /* 0x000fc40007000000 */
[----:B------:R-:W-:Y:S02]  /*8c00*/  FSEL R200, R64, -INF , !P2 ;  /* 0xff80000040c87808 */ /* 0x000fe40005000000 */
[C---:B------:R-:W-:Y:S02]  /*8c10*/  ISETP.GE.AND P2, PT, R5.reuse, R251, PT ;  /* 0x000000fb0500720c */ /* 0x040fe40003f46270 */
[----:B------:R-:W-:Y:S02]  /*8c20*/  FSEL R197, R166, -INF , !P0 ;  /* 0xff800000a6c57808 */ /* 0x000fe40004000000 */
[----:B------:R-:W-:Y:S02]  /*8c30*/  FSEL R171, R198, -INF , !P4 ;  /* 0xff800000c6ab7808 */ /* 0x000fe40006000000 */
[----:B------:R-:W-:Y:S02]  /*8c40*/  ISETP.GE.AND P0, PT, R5, R236, PT ;  /* 0x000000ec0500720c */ /* 0x000fe40003f06270 */
[----:B------:R-:W-:-:S02]  /*8c50*/  IADD3 R9, R201, 0x31, RZ ;  /* 0x00000031c9097810 */ /* 0x000fc40007ffe0ff */
[----:B------:R-:W-:Y:S02]  /*8c60*/  FSEL R204, R165, -INF , !P5 ;  /* 0xff800000a5cc7808 */ /* 0x000fe40006800000 */
[----:B------:R-:W-:Y:S02]  /*8c70*/  FSEL R198, R65, -INF , !P1 ;  /* 0xff80000041c67808 */ /* 0x000fe40004800000 */
[C---:B------:R-:W-:Y:S02]  /*8c80*/  ISETP.GE.AND P6, PT, R7.reuse, R251, PT ;  /* 0x000000fb0700720c */ /* 0x040fe40003fc6270 */
[C---:B------:R-:W-:Y:S02]  /*8c90*/  ISETP.GE.AND P4, PT, R7.reuse, R250, PT ;  /* 0x000000fa0700720c */ /* 0x040fe40003f86270 */
[----:B------:R-:W-:Y:S02]  /*8ca0*/  ISETP.GE.AND P5, PT, R7, R236, PT ;  /* 0x000000ec0700720c */ /* 0x000fe40003fa6270 */
[----:B------:R-:W-:-:S02]  /*8cb0*/  ISETP.GE.AND P1, PT, R5, R250, PT ;  /* 0x000000fa0500720c */ /* 0x000fc40003f26270 */
[C---:B------:R-:W-:Y:S02]  /*8cc0*/  IADD3 R11, R201.reuse, 0x30, RZ ;  /* 0x00000030c90b7810 */ /* 0x040fe40007ffe0ff */
[C---:B------:R-:W-:Y:S02]  /*8cd0*/  IADD3 R7, R201.reuse, 0x38, RZ ;  /* 0x00000038c9077810 */ /* 0x040fe40007ffe0ff */
[----:B------:R-:W-:Y:S02]  /*8ce0*/  IADD3 R5, R201, 0x39, RZ ;  /* 0x00000039c9057810 */ /* 0x000fe40007ffe0ff */
[----:B------:R-:W-:Y:S02]  /*8cf0*/  FSEL R170, R193, -INF , !P2 ;  /* 0xff800000c1aa7808 */ /* 0x000fe40005000000 */
[----:B------:R-:W-:Y:S02]  /*8d00*/  ISETP.GE.AND P2, PT, R9, R251, PT ;  /* 0x000000fb0900720c */ /* 0x000fe40003f46270 */
[----:B------:R-:W-:-:S02]  /*8d10*/  FSEL R201, R67, -INF , !P0 ;  /* 0xff80000043c97808 */ /* 0x000fc40004000000 */
[----:B------:R-:W-:Y:S02]  /*8d20*/  ISETP.GE.AND P0, PT, R9, R250, PT ;  /* 0x000000fa0900720c */ /* 0x000fe40003f06270 */
[----:B------:R-:W-:Y:S02]  /*8d30*/  FSEL R50, R189, -INF , !P2 ;  /* 0xff800000bd327808 */ /* 0x000fe40005000000 */
[----:B------:R-:W-:Y:S02]  /*8d40*/  FSEL R33, R191, -INF , !P0 ;  /* 0xff800000bf217808 */ /* 0x000fe40004000000 */
[-C--:B------:R-:W-:Y:S02]  /*8d50*/  ISETP.GE.AND P2, PT, R11, R238.reuse, PT ;  /* 0x000000ee0b00720c */ /* 0x080fe40003f46270 */
[----:B------:R-:W-:Y:S02]  /*8d60*/  ISETP.GE.AND P0, PT, R7, R238, PT ;  /* 0x000000ee0700720c */ /* 0x000fe40003f06270 */
[----:B------:R-:W-:-:S02]  /*8d70*/  FSEL R193, R66, -INF , !P5 ;  /* 0xff80000042c17808 */ /* 0x000fc40006800000 */
[----:B------:R-:W-:Y:S02]  /*8d80*/  FSEL R164, R60, -INF , !P2 ;  /* 0xff8000003ca47808 */ /* 0x000fe40005000000 */
[----:B------:R-:W-:Y:S02]  /*8d90*/  ISETP.GE.AND P2, PT, R5, R238, PT ;  /* 0x000000ee0500720c */ /* 0x000fe40003f46270 */
[----:B------:R-:W-:Y:S02]  /*8da0*/  FSEL R66, R56, -INF , !P0 ;  /* 0xff80000038427808 */ /* 0x000fe40004000000 */
[----:B------:R-:W-:Y:S02]  /*8db0*/  FSEL R195, R195, -INF , !P1 ;  /* 0xff800000c3c37808 */ /* 0x000fe40004800000 */
[----:B------:R-:W-:Y:S02]  /*8dc0*/  ISETP.GE.AND P0, PT, R9, R236, PT ;  /* 0x000000ec0900720c */ /* 0x000fe40003f06270 */
[----:B------:R-:W-:-:S02]  /*8dd0*/  ISETP.GE.AND P1, PT, R11, R250, PT ;  /* 0x000000fa0b00720c */ /* 0x000fc40003f26270 */
[----:B------:R-:W-:Y:S02]  /*8de0*/  FSEL R64, R57, -INF , !P2 ;  /* 0xff80000039407808 */ /* 0x000fe40005000000 */
[----:B------:R-:W-:Y:S02]  /*8df0*/  FSEL R57, R63, -INF , !P0 ;  /* 0xff8000003f397808 */ /* 0x000fe40004000000 */
[----:B------:R-:W-:Y:S02]  /*8e00*/  FSEL R32, R190, -INF , !P1 ;  /* 0xff800000be207808 */ /* 0x000fe40004800000 */
[----:B------:R-:W-:Y:S02]  /*8e10*/  ISETP.NE.AND P0, PT, R224, 0x3, PT ;  /* 0x00000003e000780c */ /* 0x000fe40003f05270 */
[----:B------:R-:W-:Y:S02]  /*8e20*/  ISETP.GE.AND P1, PT, R9, R238, PT ;  /* 0x000000ee0900720c */ /* 0x000fe40003f26270 */
[----:B------:R-:W-:-:S02]  /*8e30*/  FSEL R183, R167, -INF , !P3 ;  /* 0xff800000a7b77808 */ /* 0x000fc40005800000 */
[----:B------:R-:W-:Y:S02]  /*8e40*/  FSEL R67, R61, -INF , !P1 ;  /* 0xff8000003d437808 */ /* 0x000fe40004800000 */
[C---:B------:R-:W-:Y:S02]  /*8e50*/  ISETP.GE.AND P3, PT, R11.reuse, R251, PT ;  /* 0x000000fb0b00720c */ /* 0x040fe40003f66270 */
[----:B------:R-:W-:Y:S02]  /*8e60*/  ISETP.GE.AND P1, PT, R11, R236, PT ;  /* 0x000000ec0b00720c */ /* 0x000fe40003f26270 */
[----:B------:R-:W-:Y:S02]  /*8e70*/  FSEL R192, R192, -INF , !P6 ;  /* 0xff800000c0c07808 */ /* 0x000fe40007000000 */
[----:B------:R-:W-:Y:S02]  /*8e80*/  FSEL R173, R194, -INF , !P4 ;  /* 0xff800000c2ad7808 */ /* 0x000fe40006000000 */
[----:B------:R-:W-:-:S02]  /*8e90*/  FSEL R48, R188, -INF , !P3 ;  /* 0xff800000bc307808 */ /* 0x000fc40005800000 */
[----:B------:R-:W-:Y:S02]  /*8ea0*/  FSEL R65, R62, -INF , !P1 ;  /* 0xff8000003e417808 */ /* 0x000fe40004800000 */
[-C--:B------:R-:W-:Y:S02]  /*8eb0*/  ISETP.GE.AND P6, PT, R7, R251.reuse, PT ;  /* 0x000000fb0700720c */ /* 0x080fe40003fc6270 */
[----:B------:R-:W-:Y:S02]  /*8ec0*/  ISETP.GE.AND P5, PT, R5, R251, PT ;  /* 0x000000fb0500720c */ /* 0x000fe40003fa6270 */
[-C--:B------:R-:W-:Y:S02]  /*8ed0*/  ISETP.GE.AND P4, PT, R7, R250.reuse, PT ;  /* 0x000000fa0700720c */ /* 0x080fe40003f86270 */
[----:B------:R-:W-:Y:S02]  /*8ee0*/  ISETP.GE.AND P3, PT, R5, R250, PT ;  /* 0x000000fa0500720c */ /* 0x000fe40003f66270 */
[----:B------:R-:W-:-:S02]  /*8ef0*/  ISETP.GE.AND P2, PT, R7, R236, PT ;  /* 0x000000ec0700720c */ /* 0x000fc40003f46270 */
[----:B------:R-:W-:Y:S02]  /*8f00*/  ISETP.GE.AND P1, PT, R5, R236, PT ;  /* 0x000000ec0500720c */ /* 0x000fe40003f26270 */
[----:B------:R-:W-:Y:S02]  /*8f10*/  FSEL R61, R58, -INF , !P2 ;  /* 0xff8000003a3d7808 */ /* 0x000fe40005000000 */
[----:B------:R-:W-:Y:S02]  /*8f20*/  FSEL R59, R59, -INF , !P1 ;  /* 0xff8000003b3b7808 */ /* 0x000fe40004800000 */
[----:B------:R-:W-:Y:S02]  /*8f30*/  FSEL R45, R184, -INF , !P6 ;  /* 0xff800000b82d7808 */ /* 0x000fe40007000000 */
[----:B------:R-:W-:Y:S02]  /*8f40*/  FSEL R44, R185, -INF , !P5 ;  /* 0xff800000b92c7808 */ /* 0x000fe40006800000 */
[----:B------:R-:W-:-:S02]  /*8f50*/  FSEL R43, R186, -INF , !P4 ;  /* 0xff800000ba2b7808 */ /* 0x000fc40006000000 */
        /* <DEDUP_REMOVED lines=24> */
.L_x_20:
[----:B------:R-:W2:Y:S01]  /*90e0*/  LDL.LU R10, [R1] ;  /* 0x00000000010a7983 */ /* 0x000ea20000300800 */
[----:B------:R-:W-:-:S02]  /*90f0*/  FMNMX.FTZ R5, R2, R37, !PT ;  /* 0x0000002502057209 */ /* 0x000fc40007810000 */
[----:B-1----:R-:W-:Y:S01]  /*9100*/  FMNMX.FTZ R8, R0, R25, !PT ;  /* 0x0000001900087209 */ /* 0x002fe20007810000 */
        /* <DEDUP_REMOVED lines=32> */
[----:B------:R-:W-:Y:S01]  /*9310*/  FMNMX.FTZ R6, R175, R6, !PT ;  /* 0x00000006af067209 */ /* 0x000fe20007810000 */
[----:B------:R-:W1:Y:S01]  /*9320*/  SHFL.BFLY PT, R7, R4, 0x2, 0x1f ;  /* 0x0c401f0004077f89 */ /* 0x000e6200000e0000 */
[----:B------:R-:W-:Y:S02]  /*9330*/  FMNMX.FTZ R9, R59, R8, !PT ;  /* 0x000000083b097209 */ /* 0x000fe40007810000 */
[----:B------:R-:W-:-:S04]  /*9340*/  FMNMX.FTZ R6, R177, R6, !PT ;  /* 0x00000006b1067209 */ /* 0x000fc80007810000 */
[----:B------:R-:W-:-:S04]  /*9350*/  FMNMX.FTZ R6, R55, R6, !PT ;  /* 0x0000000637067209 */ /* 0x000fc80007810000 */
[----:B------:R-:W-:-:S04]  /*9360*/  FMNMX.FTZ R6, R205, R6, !PT ;  /* 0x00000006cd067209 */ /* 0x000fc80007810000 */
[----:B------:R-:W-:-:S04]  /*9370*/  FMNMX.FTZ R6, R203, R6, !PT ;  /* 0x00000006cb067209 */ /* 0x000fc80007810000 */
[----:B------:R-:W-:-:S04]  /*9380*/  FMNMX.FTZ R6, R209, R6, !PT ;  /* 0x00000006d1067209 */ /* 0x000fc80007810000 */
[----:B------:R-:W-:Y:S02]  /*9390*/  FMNMX.FTZ R6, R207, R6, !PT ;  /* 0x00000006cf067209 */ /* 0x000fe40007810000 */
[----:B-1----:R-:W-:Y:S02]  /*93a0*/  FMNMX.FTZ R7, R4, R7, !PT ;  /* 0x0000000704077209 */ /* 0x002fe40007810000 */
[----:B------:R-:W1:Y:S01]  /*93b0*/  SHFL.BFLY PT, R4, R9, 0x2, 0x1f ;  /* 0x0c401f0009047f89 */ /* 0x000e6200000e0000 */
[----:B------:R-:W-:-:S03]  /*93c0*/  FMNMX.FTZ R6, R171, R6, !PT ;  /* 0x00000006ab067209 */ /* 0x000fc60007810000 */
[----:B------:R-:W3:Y:S01]  /*93d0*/  SHFL.BFLY PT, R166, R7, 0x1, 0x1f ;  /* 0x0c201f0007a67f89 */ /* 0x000ee200000e0000 */
[----:B------:R-:W-:-:S04]  /*93e0*/  FMNMX.FTZ R6, R199, R6, !PT ;  /* 0x00000006c7067209 */ /* 0x000fc80007810000 */
[----:B------:R-:W-:Y:S02]  /*93f0*/  FMNMX.FTZ R6, R173, R6, !PT ;  /* 0x00000006ad067209 */ /* 0x000fe40007810000 */
[----:B-1----:R-:W-:Y:S02]  /*9400*/  FMNMX.FTZ R4, R9, R4, !PT ;  /* 0x0000000409047209 */ /* 0x002fe40007810000 */
[----:B---3--:R-:W-:-:S03]  /*9410*/  FMNMX.FTZ R166, R7, R166, !PT ;  /* 0x000000a607a67209 */ /* 0x008fc60007810000 */
[----:B------:R-:W1:Y:S01]  /*9420*/  SHFL.BFLY PT, R165, R4, 0x1, 0x1f ;  /* 0x0c201f0004a57f89 */ /* 0x000e6200000e0000 */
[----:B------:R-:W-:Y:S02]  /*9430*/  FMNMX.FTZ R7, R195, R6, !PT ;  /* 0x00000006c3077209 */ /* 0x000fe40007810000 */
[C---:B------:R-:W-:Y:S01]  /*9440*/  FSETP.NEU.FTZ.AND P1, PT, R166.reuse, -INF , PT ;  /* 0xff800000a600780b */ /* 0x040fe20003f3d000 */
[----:B------:R-:W-:Y:S01]  /*9450*/  FMUL.FTZ R169, R166, c[0x0][0x23c] ;  /* 0x00008f00a6a97a20 */ /* 0x000fe20000410000 */
[----:B------:R-:W-:Y:S02]  /*9460*/  FMNMX.FTZ R6, R32, R7, !PT ;  /* 0x0000000720067209 */ /* 0x000fe40007810000 */
[----:B------:R-:W-:Y:S02]  /*9470*/  FSEL R7, R166, RZ, P1 ;  /* 0x000000ffa6077208 */ /* 0x000fe40000800000 */
[----:B------:R-:W-:Y:S02]  /*9480*/  FMNMX.FTZ R6, R33, R6, !PT ;  /* 0x0000000621067209 */ /* 0x000fe40007810000 */
[----:B------:R-:W-:Y:S01]  /*9490*/  FSEL R169, R169, RZ, P1 ;  /* 0x000000ffa9a97208 */ /* 0x000fe20000800000 */
[----:B------:R-:W-:Y:S01]  /*94a0*/  FADD.FTZ R2, R2, -R7 ;  /* 0x8000000702027221 */ /* 0x000fe20000010000 */
[----:B------:R-:W-:-:S03]  /*94b0*/  FMNMX.FTZ R167, R43, R6, !PT ;  /* 0x000000062ba77209 */ /* 0x000fc60007810000 */
[--C-:B------:R-:W-:Y:S01]  /*94c0*/  FFMA.FTZ R40, R37, c[0x0][0x23c], -R169.reuse ;  /* 0x00008f0025287a23 */ /* 0x100fe200000108a9 */
[----:B------:R-:W-:Y:S01]  /*94d0*/  FMNMX.FTZ R167, R42, R167, !PT ;  /* 0x000000a72aa77209 */ /* 0x000fe20007810000 */
[--C-:B------:R-:W-:Y:S02]  /*94e0*/  FFMA.FTZ R39, R36, c[0x0][0x23c], -R169.reuse ;  /* 0x00008f0024277a23 */ /* 0x100fe400000108a9 */
[--C-:B------:R-:W-:Y:S02]  /*94f0*/  FFMA.FTZ R37, R24, c[0x0][0x23c], -R169.reuse ;  /* 0x00008f0018257a23 */ /* 0x100fe400000108a9 */
[--C-:B------:R-:W-:Y:S01]  /*9500*/  FFMA.FTZ R38, R28, c[0x0][0x23c], -R169.reuse ;  /* 0x00008f001c267a23 */ /* 0x100fe200000108a9 */
[----:B------:R-:W-:Y:S01]  /*9510*/  MUFU.EX2 R40, R40 ;  /* 0x0000002800287308 */ /* 0x000fe20000000800 */
[----:B-1----:R-:W-:Y:S01]  /*9520*/  FMNMX.FTZ R165, R4, R165, !PT ;  /* 0x000000a504a57209 */ /* 0x002fe20007810000 */
[----:B------:R-:W-:Y:S01]  /*9530*/  FMUL.FTZ R2, R2, c[0x0][0x23c] ;  /* 0x00008f0002027a20 */ /* 0x000fe20000410000 */
[----:B------:R-:W1:Y:S01]  /*9540*/  SHFL.BFLY PT, R4, R167, 0x2, 0x1f ;  /* 0x0c401f00a7047f89 */ /* 0x000e6200000e0000 */
[----:B------:R-:W-:Y:S01]  /*9550*/  FFMA.FTZ R174, R174, c[0x0][0x23c], -R169 ;  /* 0x00008f00aeae7a23 */ /* 0x000fe200000108a9 */
[C---:B------:R-:W-:Y:S01]  /*9560*/  FSETP.NEU.FTZ.AND P0, PT, R165.reuse, -INF , PT ;  /* 0xff800000a500780b */ /* 0x040fe20003f1d000 */
[----:B------:R-:W-:-:S02]  /*9570*/  FMUL.FTZ R58, R165, c[0x0][0x23c] ;  /* 0x00008f00a53a7a20 */ /* 0x000fc40000410000 */
[----:B------:R-:W3:Y:S01]  /*9580*/  MUFU.EX2 R39, R39 ;  /* 0x0000002700277308 */ /* 0x000ee20000000800 */
[----:B------:R-:W-:Y:S01]  /*9590*/  FSEL R7, R165, RZ, P0 ;  /* 0x000000ffa5077208 */ /* 0x000fe20000000000 */
[--C-:B------:R-:W-:Y:S01]  /*95a0*/  FFMA.FTZ R194, R200, c[0x0][0x23c], -R169.reuse ;  /* 0x00008f00c8c27a23 */ /* 0x100fe200000108a9 */
[----:B------:R-:W-:Y:S01]  /*95b0*/  FSEL R58, R58, RZ, P0 ;  /* 0x000000ff3a3a7208 */ /* 0x000fe20000000000 */
[----:B------:R-:W-:Y:S02]  /*95c0*/  FFMA.FTZ R190, R202, c[0x0][0x23c], -R169 ;  /* 0x00008f00cabe7a23 */ /* 0x000fe400000108a9 */
[----:B------:R-:W-:Y:S02]  /*95d0*/  FADD.FTZ R0, R0, -R7 ;  /* 0x8000000700007221 */ /* 0x000fe40000010000 */
[--C-:B------:R-:W-:Y:S01]  /*95e0*/  FFMA.FTZ R36, R25, c[0x0][0x23c], -R58.reuse ;  /* 0x00008f0019247a23 */ /* 0x100fe2000001083a */
[----:B------:R-:W-:Y:S01]  /*95f0*/  MUFU.EX2 R38, R38 ;  /* 0x0000002600267308 */ /* 0x000fe20000000800 */
[--C-:B------:R-:W-:Y:S01]  /*9600*/  FFMA.FTZ R41, R21, c[0x0][0x23c], -R58.reuse ;  /* 0x00008f0015297a23 */ /* 0x100fe2000001083a */
[----:B------:R-:W-:Y:S01]  /*9610*/  LDSM.16.MT88.4 R24, [R214+0x9000] ;  /* 0x00900000d618783b */ /* 0x000fe20000004200 */
[----:B------:R-:W-:-:S02]  /*9620*/  FFMA.FTZ R35, R31, c[0x0][0x23c], -R58 ;  /* 0x00008f001f237a23 */ /* 0x000fc4000001083a */
[--C-:B------:R-:W-:Y:S01]  /*9630*/  FFMA.FTZ R34, R29, c[0x0][0x23c], -R58.reuse ;  /* 0x00008f001d227a23 */ /* 0x100fe2000001083a */
[----:B------:R-:W-:Y:S01]  /*9640*/  LDSM.16.MT88.4 R20, [R212+0x9000] ;  /* 0x00900000d414783b */ /* 0x000fe20000004200 */
[----:B------:R-:W-:Y:S01]  /*9650*/  FMUL.FTZ R0, R0, c[0x0][0x23c] ;  /* 0x00008f0000007a20 */ /* 0x000fe20000410000 */
[----:B------:R-:W4:Y:S01]  /*9660*/  MUFU.EX2 R37, R37 ;  /* 0x0000002500257308 */ /* 0x000f220000000800 */
[----:B---3--:R-:W-:Y:S01]  /*9670*/  F2FP.BF16.PACK_AB R28, R39, R40 ;  /* 0x00000028271c723e */ /* 0x008fe200000010ff */
[--C-:B------:R-:W-:Y:S01]  /*9680*/  FFMA.FTZ R179, R179, c[0x0][0x23c], -R58.reuse ;  /* 0x00008f00b3b37a23 */ /* 0x100fe2000001083a */
[----:B-1----:R-:W-:Y:S01]  /*9690*/  FMNMX.FTZ R167, R167, R4, !PT ;  /* 0x00000004a7a77209 */ /* 0x002fe20007810000 */
[--C-:B------:R-:W-:Y:S02]  /*96a0*/  FFMA.FTZ R211, R211, c[0x0][0x23c], -R58.reuse ;  /* 0x00008f00d3d37a23 */ /* 0x100fe4000001083a */
[--C-:B------:R-:W-:Y:S02]  /*96b0*/  FFMA.FTZ R197, R197, c[0x0][0x23c], -R58.reuse ;  /* 0x00008f00c5c57a23 */ /* 0x100fe4000001083a */
[----:B------:R-:W1:Y:S01]  /*96c0*/  SHFL.BFLY PT, R4, R167, 0x1, 0x1f ;  /* 0x0c201f00a7047f89 */ /* 0x000e6200000e0000 */
[----:B------:R-:W-:Y:S01]  /*96d0*/  MUFU.EX2 R36, R36 ;  /* 0x0000002400247308 */ /* 0x000fe20000000800 */
[----:B------:R-:W-:-:S02]  /*96e0*/  FFMA.FTZ R200, R201, c[0x0][0x23c], -R58 ;  /* 0x00008f00c9c87a23 */ /* 0x000fc4000001083a */
[--C-:B------:R-:W-:Y:S02]  /*96f0*/  FFMA.FTZ R164, R164, c[0x0][0x23c], -R169.reuse ;  /* 0x00008f00a4a47a23 */ /* 0x100fe400000108a9 */
[--C-:B------:R-:W-:Y:S01]  /*9700*/  FFMA.FTZ R67, R67, c[0x0][0x23c], -R169.reuse ;  /* 0x00008f0043437a23 */ /* 0x100fe200000108a9 */
[----:B----4-:R-:W-:Y:S02]  /*9710*/  F2FP.BF16.PACK_AB R30, R37, R38 ;  /* 0x00000026251e723e */ /* 0x010fe400000010ff */
[----:B------:R-:W3:Y:S01]  /*9720*/  MUFU.EX2 R35, R35 ;  /* 0x0000002300237308 */ /* 0x000ee20000000800 */
[----:B------:R-:W-:Y:S02]  /*9730*/  FFMA.FTZ R66, R66, c[0x0][0x23c], -R169 ;  /* 0x00008f0042427a23 */ /* 0x000fe400000108a9 */
[--C-:B------:R-:W-:Y:S02]  /*9740*/  FFMA.FTZ R57, R57, c[0x0][0x23c], -R58.reuse ;  /* 0x00008f0039397a23 */ /* 0x100fe4000001083a */
[----:B------:R-:W-:-:S03]  /*9750*/  FFMA.FTZ R61, R61, c[0x0][0x23c], -R58 ;  /* 0x00008f003d3d7a23 */ /* 0x000fc6000001083a */
[----:B------:R-:W-:Y:S01]  /*9760*/  MUFU.EX2 R34, R34 ;  /* 0x0000002200227308 */ /* 0x000fe20000000800 */
[----:B-1----:R-:W-:-:S07]  /*9770*/  FMNMX.FTZ R167, R167, R4, !PT ;  /* 0x00000004a7a77209 */ /* 0x002fce0007810000 */
[----:B------:R-:W1:Y:S01]  /*9780*/  MUFU.EX2 R41, R41 ;  /* 0x0000002900297308 */ /* 0x000e620000000800 */
[----:B---3--:R-:W-:Y:S02]  /*9790*/  F2FP.BF16.PACK_AB R29, R35, R36 ;  /* 0x00000024231d723e */ /* 0x008fe400000010ff */
[----:B------:R-:W-:-:S04]  /*97a0*/  FSETP.NEU.FTZ.AND P0, PT, R167, -INF , PT ;  /* 0xff800000a700780b */ /* 0x000fc80003f1d000 */
[----:B------:R-:W-:Y:S01]  /*97b0*/  FSEL R63, R167, RZ, P0 ;  /* 0x000000ffa73f7208 */ /* 0x000fe20000000000 */
[----:B------:R-:W3:Y:S04]  /*97c0*/  MUFU.EX2 R2, R2 ;  /* 0x0000000200027308 */ /* 0x000ee80000000800 */
[----:B------:R-:W-:-:S04]  /*97d0*/  FADD.FTZ R63, R244, -R63 ;  /* 0x8000003ff43f7221 */ /* 0x000fc80000010000 */
[----:B------:R-:W4:Y:S01]  /*97e0*/  MUFU.EX2 R0, R0 ;  /* 0x0000000000007308 */ /* 0x000f220000000800 */
[----:B------:R-:W-:Y:S01]  /*97f0*/  FMUL.FTZ R63, R63, c[0x0][0x23c] ;  /* 0x00008f003f3f7a20 */ /* 0x000fe20000410000 */
[----:B-1----:R-:W-:-:S06]  /*9800*/  F2FP.BF16.PACK_AB R31, R41, R34 ;  /* 0x00000022291f723e */ /* 0x002fcc00000010ff */
[----:B------:R-:W1:Y:S01]  /*9810*/  MUFU.EX2 R63, R63 ;  /* 0x0000003f003f7308 */ /* 0x000e620000000800 */
[-C--:B---3--:R-:W-:Y:S02]  /*9820*/  FMUL.FTZ R156, R156, R2.reuse ;  /* 0x000000029c9c7220 */ /* 0x088fe40000410000 */
[-C--:B------:R-:W-:Y:S02]  /*9830*/  FMUL.FTZ R157, R157, R2.reuse ;  /* 0x000000029d9d7220 */ /* 0x080fe40000410000 */
[-C--:B------:R-:W-:Y:S02]  /*9840*/  FMUL.FTZ R152, R152, R2.reuse ;  /* 0x0000000298987220 */ /* 0x080fe40000410000 */
[----:B------:R-:W-:Y:S01]  /*9850*/  FMUL.FTZ R153, R153, R2 ;  /* 0x0000000299997220 */ /* 0x000fe20000410000 */
[----:B------:R-:W-:Y:S01]  /*9860*/  MUFU.EX2 R174, R174 ;  /* 0x000000ae00ae7308 */ /* 0x000fe20000000800 */
[-C--:B----4-:R-:W-:Y:S02]  /*9870*/  FMUL.FTZ R158, R158, R0.reuse ;  /* 0x000000009e9e7220 */ /* 0x090fe40000410000 */
[----:B------:R-:W-:-:S02]  /*9880*/  FMUL.FTZ R159, R159, R0 ;  /* 0x000000009f9f7220 */ /* 0x000fc40000410000 */
[-C--:B------:R-:W-:Y:S02]  /*9890*/  FMUL.FTZ R154, R154, R0.reuse ;  /* 0x000000009a9a7220 */ /* 0x080fe40000410000 */
[----:B------:R-:W-:Y:S01]  /*98a0*/  FMUL.FTZ R155, R155, R0 ;  /* 0x000000009b9b7220 */ /* 0x000fe20000410000 */
[----:B------:R-:W-:Y:S01]  /*98b0*/  MUFU.EX2 R179, R179 ;  /* 0x000000b300b37308 */ /* 0x000fe20000000800 */
[-C--:B------:R-:W-:Y:S01]  /*98c0*/  FMUL.FTZ R76, R76, R2.reuse ;  /* 0x000000024c4c7220 */ /* 0x080fe20000410000 */
[C---:B------:R-:W-:Y:S01]  /*98d0*/  HMMA.16816.F32.BF16 R156, R28.reuse, R24, R156 ;  /* 0x000000181c9c723c */ /* 0x040fe2000004189c */
[----:B------:R-:W-:Y:S02]  /*98e0*/  FMUL.FTZ R77, R77, R2 ;  /* 0x000000024d4d7220 */ /* 0x000fe40000410000 */
[-C--:B------:R-:W-:Y:S02]  /*98f0*/  FMUL.FTZ R78, R78, R0.reuse ;  /* 0x000000004e4e7220 */ /* 0x080fe40000410000 */
[----:B------:R-:W-:Y:S01]  /*9900*/  FMUL.FTZ R79, R79, R0 ;  /* 0x000000004f4f7220 */ /* 0x000fe20000410000 */
[----:B------:R-:W-:Y:S01]  /*9910*/  MUFU.EX2 R190, R190 ;  /* 0x000000be00be7308 */ /* 0x000fe20000000800 */
[-C--:B------:R-:W-:Y:S01]  /*9920*/  FMUL.FTZ R80, R80, R2.reuse ;  /* 0x0000000250507220 */ /* 0x080fe20000410000 */
[----:B------:R-:W-:Y:S01]  /*9930*/  HMMA.16816.F32.BF16 R152, R28, R26, R152 ;  /* 0x0000001a1c98723c */ /* 0x000fe20000041898 */
        /* <DEDUP_REMOVED lines=34> */
[----:B--2---:R-:W-:Y:S01]  /*9b60*/  FMNMX.FTZ R5, R245, R10, !PT ;  /* 0x0000000af5057209 */ /* 0x004fe20007810000 */
[-C--:B------:R-:W-:Y:S01]  /*9b70*/  FMUL.FTZ R120, R120, R2.reuse ;  /* 0x0000000278787220 */ /* 0x080fe20000410000 */
[----:B------:R-:W-:Y:S01]  /*9b80*/  HMMA.16816.F32.BF16 R108, R28, R14, R108 ;  /* 0x0000000e1c6c723c */ /* 0x000fe2000004186c */
[----:B------:R-:W-:Y:S01]  /*9b90*/  FMUL.FTZ R121, R121, R2 ;  /* 0x0000000279797220 */ /* 0x000fe20000410000 */
[----:B------:R-:W-:Y:S01]  /*9ba0*/  FMNMX.FTZ R5, R252, R5, !PT ;  /* 0x00000005fc057209 */ /* 0x000fe20007810000 */
[----:B------:R-:W-:-:S02]  /*9bb0*/  FMUL.FTZ R122, R122, R0 ;  /* 0x000000007a7a7220 */ /* 0x000fc40000410000 */
[----:B------:R-:W-:Y:S01]  /*9bc0*/  FMUL.FTZ R123, R123, R0 ;  /* 0x000000007b7b7220 */ /* 0x000fe20000410000 */
[----:B------:R-:W-:Y:S01]  /*9bd0*/  FMNMX.FTZ R5, R52, R5, !PT ;  /* 0x0000000534057209 */ /* 0x000fe20007810000 */
[-C--:B------:R-:W-:Y:S01]  /*9be0*/  FMUL.FTZ R128, R128, R2.reuse ;  /* 0x0000000280807220 */ /* 0x080fe20000410000 */
[----:B------:R-:W-:Y:S01]  /*9bf0*/  MUFU.EX2 R57, R57 ;  /* 0x0000003900397308 */ /* 0x000fe20000000800 */
[----:B------:R-:W-:Y:S01]  /*9c00*/  FMUL.FTZ R129, R129, R2 ;  /* 0x0000000281817220 */ /* 0x000fe20000410000 */
[----:B------:R-:W-:Y:S01]  /*9c10*/  FMNMX.FTZ R5, R54, R5, !PT ;  /* 0x0000000536057209 */ /* 0x000fe20007810000 */
[-C--:B------:R-:W-:Y:S02]  /*9c20*/  FMUL.FTZ R130, R130, R0.reuse ;  /* 0x0000000082827220 */ /* 0x080fe40000410000 */
[----:B------:R-:W-:Y:S01]  /*9c30*/  FMUL.FTZ R131, R131, R0 ;  /* 0x0000000083837220 */ /* 0x000fe20000410000 */
[----:B------:R-:W-:Y:S01]  /*9c40*/  FMNMX.FTZ R5, R180, R5, !PT ;  /* 0x00000005b4057209 */ /* 0x000fe20007810000 */
[-C--:B------:R-:W-:Y:S01]  /*9c50*/  FMUL.FTZ R132, R132, R2.reuse ;  /* 0x0000000284847220 */ /* 0x080fe20000410000 */
[----:B------:R-:W-:Y:S01]  /*9c60*/  MUFU.EX2 R61, R61 ;  /* 0x0000003d003d7308 */ /* 0x000fe20000000800 */
[----:B------:R-:W-:Y:S01]  /*9c70*/  FMUL.FTZ R133, R133, R2 ;  /* 0x0000000285857220 */ /* 0x000fe20000410000 */
[----:B------:R-:W-:Y:S01]  /*9c80*/  FMNMX.FTZ R5, R210, R5, !PT ;  /* 0x00000005d2057209 */ /* 0x000fe20007810000 */
[----:B------:R-:W-:-:S02]  /*9c90*/  FMUL.FTZ R134, R134, R0 ;  /* 0x0000000086867220 */ /* 0x000fc40000410000 */
[----:B------:R-:W-:Y:S01]  /*9ca0*/  FMUL.FTZ R135, R135, R0 ;  /* 0x0000000087877220 */ /* 0x000fe20000410000 */
[----:B------:R-:W-:Y:S01]  /*9cb0*/  FMNMX.FTZ R5, R208, R5, !PT ;  /* 0x00000005d0057209 */ /* 0x000fe20007810000 */
[-C--:B-1----:R-:W-:Y:S02]  /*9cc0*/  FMUL.FTZ R162, R162, R63.reuse ;  /* 0x0000003fa2a27220 */ /* 0x082fe40000410000 */
[----:B------:R-:W-:Y:S01]  /*9cd0*/  FMUL.FTZ R163, R163, R63 ;  /* 0x0000003fa3a37220 */ /* 0x000fe20000410000 */
[----:B------:R-:W-:Y:S01]  /*9ce0*/  FMNMX.FTZ R5, R206, R5, !PT ;  /* 0x00000005ce057209 */ /* 0x000fe20007810000 */
[-C--:B------:R-:W-:Y:S02]  /*9cf0*/  FMUL.FTZ R70, R70, R63.reuse ;  /* 0x0000003f46467220 */ /* 0x080fe40000410000 */
[----:B------:R-:W-:Y:S01]  /*9d00*/  FMUL.FTZ R71, R71, R63 ;  /* 0x0000003f47477220 */ /* 0x000fe20000410000 */
[----:B------:R-:W-:Y:S01]  /*9d10*/  FMNMX.FTZ R5, R196, R5, !PT ;  /* 0x00000005c4057209 */ /* 0x000fe20007810000 */
[----:B------:R-:W-:-:S02]  /*9d20*/  FMUL.FTZ R74, R74, R63 ;  /* 0x0000003f4a4a7220 */ /* 0x000fc40000410000 */
[----:B------:R-:W-:Y:S01]  /*9d30*/  FMUL.FTZ R75, R75, R63 ;  /* 0x0000003f4b4b7220 */ /* 0x000fe20000410000 */
[----:B------:R-:W-:Y:S01]  /*9d40*/  FMNMX.FTZ R5, R172, R5, !PT ;  /* 0x00000005ac057209 */ /* 0x000fe20007810000 */
[-C--:B------:R-:W-:Y:S02]  /*9d50*/  FMUL.FTZ R86, R86, R63.reuse ;  /* 0x0000003f56567220 */ /* 0x080fe40000410000 */
        /* <DEDUP_REMOVED lines=14> */
[----:B------:R-:W-:-:S02]  /*9e40*/  FMUL.FTZ R8, R167, c[0x0][0x23c] ;  /* 0x00008f00a7087a20 */ /* 0x000fc40000410000 */
[----:B------:R-:W-:Y:S01]  /*9e50*/  FMUL.FTZ R146, R146, R63 ;  /* 0x0000003f92927220 */ /* 0x000fe20000410000 */
[----:B------:R-:W-:Y:S01]  /*9e60*/  FMNMX.FTZ R5, R44, R5, !PT ;  /* 0x000000052c057209 */ /* 0x000fe20007810000 */
[-C--:B------:R-:W-:Y:S02]  /*9e70*/  FMUL.FTZ R147, R147, R63.reuse ;  /* 0x0000003f93937220 */ /* 0x080fe40000410000 */
[-C--:B------:R-:W-:Y:S02]  /*9e80*/  FMUL.FTZ R126, R126, R63.reuse ;  /* 0x0000003f7e7e7220 */ /* 0x080fe40000410000 */
[----:B------:R-:W1:Y:S01]  /*9e90*/  SHFL.BFLY PT, R168, R5, 0x2, 0x1f ;  /* 0x0c401f0005a87f89 */ /* 0x000e6200000e0000 */
[-C--:B------:R-:W-:Y:S02]  /*9ea0*/  FMUL.FTZ R127, R127, R63.reuse ;  /* 0x0000003f7f7f7220 */ /* 0x080fe40000410000 */
[-C--:B------:R-:W-:Y:S02]  /*9eb0*/  FMUL.FTZ R142, R142, R63.reuse ;  /* 0x0000003f8e8e7220 */ /* 0x080fe40000410000 */
[----:B------:R-:W-:-:S02]  /*9ec0*/  FMUL.FTZ R143, R143, R63 ;  /* 0x0000003f8f8f7220 */ /* 0x000fc40000410000 */
[-C--:B------:R-:W-:Y:S02]  /*9ed0*/  FMUL.FTZ R138, R138, R63.reuse ;  /* 0x0000003f8a8a7220 */ /* 0x080fe40000410000 */
[----:B------:R-:W-:Y:S02]  /*9ee0*/  FMUL.FTZ R139, R139, R63 ;  /* 0x0000003f8b8b7220 */ /* 0x000fe40000410000 */
[----:B------:R-:W-:Y:S02]  /*9ef0*/  FFMA.FTZ R2, R237, R2, R40 ;  /* 0x00000002ed027223 */ /* 0x000fe40000010028 */
[----:B------:R-:W-:Y:S02]  /*9f00*/  FFMA.FTZ R0, R235, R0, R36 ;  /* 0x00000000eb007223 */ /* 0x000fe40000010024 */
[----:B------:R-:W-:Y:S02]  /*9f10*/  FADD.FTZ R39, R39, R2 ;  /* 0x0000000227277221 */ /* 0x000fe40000010000 */
[----:B------:R-:W-:-:S02]  /*9f20*/  FADD.FTZ R35, R35, R0 ;  /* 0x0000000023237221 */ /* 0x000fc40000010000 */
[----:B------:R-:W-:Y:S02]  /*9f30*/  FADD.FTZ R38, R38, R39 ;  /* 0x0000002726267221 */ /* 0x000fe40000010000 */
[----:B------:R-:W-:Y:S02]  /*9f40*/  FADD.FTZ R34, R34, R35 ;  /* 0x0000002322227221 */ /* 0x000fe40000010000 */
[----:B------:R-:W-:Y:S01]  /*9f50*/  FADD.FTZ R37, R37, R38 ;  /* 0x0000002625257221 */ /* 0x000fe20000010000 */
[----:B-1----:R-:W-:Y:S01]  /*9f60*/  FMNMX.FTZ R168, R5, R168, !PT ;  /* 0x000000a805a87209 */ /* 0x002fe20007810000 */
[----:B------:R-:W-:-:S04]  /*9f70*/  FADD.FTZ R41, R41, R34 ;  /* 0x0000002229297221 */ /* 0x000fc80000010000 */
[----:B------:R-:W1:Y:S02]  /*9f80*/  SHFL.BFLY PT, R5, R168, 0x1, 0x1f ;  /* 0x0c201f00a8057f89 */ /* 0x000e6400000e0000 */
[----:B-1----:R-:W-:Y:S02]  /*9f90*/  FMNMX.FTZ R168, R168, R5, !PT ;  /* 0x00000005a8a87209 */ /* 0x002fe40007810000 */
[----:B------:R-:W1:Y:S02]  /*9fa0*/  LDSM.16.MT88.4 R4, [R214+0xb000] ;  /* 0x00b00000d604783b */ /* 0x000e640000004200 */
[C---:B------:R-:W-:Y:S01]  /*9fb0*/  FSETP.NEU.FTZ.AND P1, PT, R168.reuse, -INF , PT ;  /* 0xff800000a800780b */ /* 0x040fe20003f3d000 */
[----:B------:R-:W-:-:S03]  /*9fc0*/  FMUL.FTZ R47, R168, c[0x0][0x23c] ;  /* 0x00008f00a82f7a20 */ /* 0x000fc60000410000 */
[----:B------:R-:W-:Y:S02]  /*9fd0*/  FSEL R60, R168, RZ, P1 ;  /* 0x000000ffa83c7208 */ /* 0x000fe40000800000 */
[----:B------:R-:W-:-:S03]  /*9fe0*/  FSEL R47, R47, RZ, P1 ;  /* 0x000000ff2f2f7208 */ /* 0x000fc60000800000 */
[----:B------:R-:W-:Y:S02]  /*9ff0*/  FADD.FTZ R60, R245, -R60 ;  /* 0x8000003cf53c7221 */ /* 0x000fe40000010000 */
[--C-:B------:R-:W-:Y:S01]  /*a000*/  FFMA.FTZ R51, R52, c[0x0][0x23c], -R47.reuse ;  /* 0x00008f0034337a23 */ /* 0x100fe2000001082f */
[----:B------:R-:W-:Y:S01]  /*a010*/  FSEL R52, R8, RZ, P0 ;  /* 0x000000ff08347208 */ /* 0x000fe20000000000 */
[--C-:B------:R-:W-:Y:S01]  /*a020*/  FFMA.FTZ R46, R10, c[0x0][0x23c], -R47.reuse ;  /* 0x00008f000a2e7a23 */ /* 0x100fe2000001082f */
[----:B------:R-:W-:Y:S01]  /*a030*/  ISETP.GE.AND P0, PT, R224, 0x4, PT ;  /* 0x00000004e000780c */ /* 0x000fe20003f06270 */
[----:B------:R-:W2:Y:S01]  /*a040*/  LDSM.16.MT88.4 R8, [R212+0xb000] ;  /* 0x00b00000d408783b */ /* 0x000ea20000004200 */
[--C-:B------:R-:W-:Y:S01]  /*a050*/  FFMA.FTZ R49, R252, c[0x0][0x23c], -R47.reuse ;  /* 0x00008f00fc317a23 */ /* 0x100fe2000001082f */
[----:B------:R-:W-:Y:S01]  /*a060*/  MUFU.EX2 R51, R51 ;  /* 0x0000003300337308 */ /* 0x000fe20000000800 */
[----:B------:R-:W-:Y:S02]  /*a070*/  FFMA.FTZ R54, R54, c[0x0][0x23c], -R47 ;  /* 0x00008f0036367a23 */ /* 0x000fe4000001082f */
[----:B------:R-:W-:-:S02]  /*a080*/  FFMA.FTZ R53, R246, c[0x0][0x23c], -R52 ;  /* 0x00008f00f6357a23 */ /* 0x000fc40000010834 */
[--C-:B------:R-:W-:Y:S02]  /*a090*/  FFMA.FTZ R56, R175, c[0x0][0x23c], -R52.reuse ;  /* 0x00008f00af387a23 */ /* 0x100fe40000010834 */
[----:B------:R-:W-:Y:S01]  /*a0a0*/  FMUL.FTZ R62, R60, c[0x0][0x23c] ;  /* 0x00008f003c3e7a20 */ /* 0x000fe20000410000 */
[----:B------:R-:W-:Y:S01]  /*a0b0*/  MUFU.EX2 R46, R46 ;  /* 0x0000002e002e7308 */ /* 0x000fe20000000800 */
[--C-:B------:R-:W-:Y:S01]  /*a0c0*/  FFMA.FTZ R177, R177, c[0x0][0x23c], -R52.reuse ;  /* 0x00008f00b1b17a23 */ /* 0x100fe20000010834 */
[----:B------:R-:W-:Y:S01]  /*a0d0*/  @P0 IADD3 R224, R224, -0x4, RZ ;  /* 0xfffffffce0e00810 */ /* 0x000fe20007ffe0ff */
[----:B------:R-:W-:Y:S02]  /*a0e0*/  FFMA.FTZ R175, R55, c[0x0][0x23c], -R52 ;  /* 0x00008f0037af7a23 */ /* 0x000fe40000010834 */
[--C-:B------:R-:W-:Y:S02]  /*a0f0*/  FFMA.FTZ R185, R210, c[0x0][0x23c], -R47.reuse ;  /* 0x00008f00d2b97a23 */ /* 0x100fe4000001082f */
[--C-:B------:R-:W-:Y:S01]  /*a100*/  FFMA.FTZ R184, R208, c[0x0][0x23c], -R47.reuse ;  /* 0x00008f00d0b87a23 */ /* 0x100fe2000001082f */
[----:B------:R-:W3:Y:S01]  /*a110*/  MUFU.EX2 R49, R49 ;  /* 0x0000003100317308 */ /* 0x000ee20000000800 */
[----:B------:R-:W-:-:S02]  /*a120*/  FFMA.FTZ R187, R206, c[0x0][0x23c], -R47 ;  /* 0x00008f00cebb7a23 */ /* 0x000fc4000001082f */
[--C-:B------:R-:W-:Y:S01]  /*a130*/  FFMA.FTZ R186, R205, c[0x0][0x23c], -R52.reuse ;  /* 0x00008f00cdba7a23 */ /* 0x100fe20000010834 */
[----:B-1----:R-:W-:Y:S01]  /*a140*/  HMMA.16816.F32.BF16 R116, R28, R4, R116 ;  /* 0x000000041c74723c */ /* 0x002fe20000041874 */
[----:B------:R-:W-:-:S03]  /*a150*/  FFMA.FTZ R189, R203, c[0x0][0x23c], -R52 ;  /* 0x00008f00cbbd7a23 */ /* 0x000fc60000010834 */
[----:B------:R-:W1:Y:S01]  /*a160*/  MUFU.EX2 R54, R54 ;  /* 0x0000003600367308 */ /* 0x000e620000000800 */
[--C-:B------:R-:W-:Y:S02]  /*a170*/  FFMA.FTZ R188, R209, c[0x0][0x23c], -R52.reuse ;  /* 0x00008f00d1bc7a23 */ /* 0x100fe40000010834 */
[----:B------:R-:W-:Y:S01]  /*a180*/  FFMA.FTZ R191, R207, c[0x0][0x23c], -R52 ;  /* 0x00008f00cfbf7a23 */ /* 0x000fe20000010834 */
[----:B------:R-:W-:Y:S01]  /*a190*/  HMMA.16816.F32.BF16 R120, R28, R6, R120 ;  /* 0x000000061c78723c */ /* 0x000fe20000041878 */
[----:B------:R-:W-:-:S03]  /*a1a0*/  FFMA.FTZ R205, R198, c[0x0][0x23c], -R169 ;  /* 0x00008f00c6cd7a23 */ /* 0x000fc600000108a9 */
[----:B------:R-:W-:Y:S01]  /*a1b0*/  MUFU.EX2 R53, R53 ;  /* 0x0000003500357308 */ /* 0x000fe20000000800 */
[--C-:B------:R-:W-:Y:S02]  /*a1c0*/  FFMA.FTZ R198, R183, c[0x0][0x23c], -R58.reuse ;  /* 0x00008f00b7c67a23 */ /* 0x100fe4000001083a */
[----:B------:R-:W-:Y:S02]  /*a1d0*/  FFMA.FTZ R203, R204, c[0x0][0x23c], -R169 ;  /* 0x00008f00cccb7a23 */ /* 0x000fe400000108a9 */
[----:B------:R-:W-:Y:S01]  /*a1e0*/  FFMA.FTZ R183, R193, c[0x0][0x23c], -R58 ;  /* 0x00008f00c1b77a23 */ /* 0x000fe2000001083a */
[----:B--2---:R-:W-:Y:S01]  /*a1f0*/  HMMA.16816.F32.BF16 R128, R28, R8, R128 ;  /* 0x000000081c80723c */ /* 0x004fe20000041880 */
[--C-:B------:R-:W-:Y:S01]  /*a200*/  FFMA.FTZ R201, R170, c[0x0][0x23c], -R47.reuse ;  /* 0x00008f00aac97a23 */ /* 0x100fe2000001082f */
[----:B------:R-:W2:Y:S01]  /*a210*/  MUFU.EX2 R56, R56 ;  /* 0x0000003800387308 */ /* 0x000ea20000000800 */
[----:B------:R-:W-:Y:S02]  /*a220*/  FFMA.FTZ R193, R196, c[0x0][0x23c], -R47 ;  /* 0x00008f00c4c17a23 */ /* 0x000fe4000001082f */
[----:B------:R-:W-:-:S02]  /*a230*/  FFMA.FTZ R170, R171, c[0x0][0x23c], -R52 ;  /* 0x00008f00abaa7a23 */ /* 0x000fc40000010834 */
[--C-:B------:R-:W-:Y:S01]  /*a240*/  FFMA.FTZ R172, R172, c[0x0][0x23c], -R47.reuse ;  /* 0x00008f00acac7a23 */ /* 0x100fe2000001082f */
[----:B------:R-:W-:Y:S01]  /*a250*/  HMMA.16816.F32.BF16 R132, R28, R10, R132 ;  /* 0x0000000a1c84723c */ /* 0x000fe20000041884 */
[----:B------:R-:W-:Y:S01]  /*a260*/  FFMA.FTZ R192, R192, c[0x0][0x23c], -R47 ;  /* 0x00008f00c0c07a23 */ /* 0x000fe2000001082f */
[----:B------:R4:W-:Y:S01]  /*a270*/  MUFU.EX2 R55, R177 ;  /* 0x000000b100377308 */ /* 0x0009e20000000800 */
[--C-:B------:R-:W-:Y:S02]  /*a280*/  FFMA.FTZ R171, R199, c[0x0][0x23c], -R52.reuse ;  /* 0x00008f00c7ab7a23 */ /* 0x100fe40000010834 */
[--C-:B------:R-:W-:Y:S02]  /*a290*/  FFMA.FTZ R173, R173, c[0x0][0x23c], -R52.reuse ;  /* 0x00008f00adad7a23 */ /* 0x100fe40000010834 */
[----:B---3--:R-:W-:Y:S01]  /*a2a0*/  F2FP.BF16.PACK_AB R28, R49, R46 ;  /* 0x0000002e311c723e */ /* 0x008fe200000010ff */
[----:B------:R-:W-:Y:S01]  /*a2b0*/  FFMA.FTZ R196, R195, c[0x0][0x23c], -R52 ;  /* 0x00008f00c3c47a23 */ /* 0x000fe20000010834 */
[----:B-1----:R-:W-:Y:S01]  /*a2c0*/  F2FP.BF16.PACK_AB R30, R54, R51 ;  /* 0x00000033361e723e */ /* 0x002fe200000010ff */
[----:B------:R-:W1:Y:S01]  /*a2d0*/  MUFU.EX2 R60, R175 ;  /* 0x000000af003c7308 */ /* 0x000e620000000800 */
[----:B--2---:R-:W-:Y:S01]  /*a2e0*/  F2FP.BF16.PACK_AB R29, R56, R53 ;  /* 0x00000035381d723e */ /* 0x004fe200000010ff */
[----:B------:R-:W-:-:S02]  /*a2f0*/  FFMA.FTZ R53, R234, R63, R53 ;  /* 0x0000003fea357223 */ /* 0x000fc40000010035 */
[----:B------:R-:W-:Y:S02]  /*a300*/  FFMA.FTZ R48, R48, c[0x0][0x23c], -R47 ;  /* 0x00008f0030307a23 */ /* 0x000fe4000001082f */
[----:B------:R-:W-:Y:S02]  /*a310*/  FADD.FTZ R56, R56, R53 ;  /* 0x0000003538387221 */ /* 0x000fe40000010000 */
[----:B------:R-:W2:Y:S01]  /*a320*/  MUFU.EX2 R62, R62 ;  /* 0x0000003e003e7308 */ /* 0x000ea20000000800 */
[--C-:B----4-:R-:W-:Y:S02]  /*a330*/  FFMA.FTZ R177, R178, c[0x0][0x23c], -R169.reuse ;  /* 0x00008f00b2b17a23 */ /* 0x110fe400000108a9 */
[--C-:B------:R-:W-:Y:S02]  /*a340*/  FFMA.FTZ R178, R176, c[0x0][0x23c], -R169.reuse ;  /* 0x00008f00b0b27a23 */ /* 0x100fe400000108a9 */
[--C-:B------:R-:W-:Y:S02]  /*a350*/  FFMA.FTZ R176, R181, c[0x0][0x23c], -R58.reuse ;  /* 0x00008f00b5b07a23 */ /* 0x100fe4000001083a */
[----:B------:R-:W-:Y:S01]  /*a360*/  FFMA.FTZ R181, R247, c[0x0][0x23c], -R58 ;  /* 0x00008f00f7b57a23 */ /* 0x000fe2000001083a */
[----:B-1----:R-:W-:Y:S01]  /*a370*/  F2FP.BF16.PACK_AB R31, R60, R55 ;  /* 0x000000373c1f723e */ /* 0x002fe200000010ff */
[----:B------:R-:W-:Y:S01]  /*a380*/  FFMA.FTZ R175, R182, c[0x0][0x23c], -R169 ;  /* 0x00008f00b6af7a23 */ /* 0x000fe200000108a9 */
[----:B------:R-:W1:Y:S01]  /*a390*/  MUFU.EX2 R177, R177 ;  /* 0x000000b100b17308 */ /* 0x000e620000000800 */
[----:B------:R-:W-:-:S02]  /*a3a0*/  FFMA.FTZ R182, R180, c[0x0][0x23c], -R47 ;  /* 0x00008f00b4b67a23 */ /* 0x000fc4000001082f */
[----:B------:R-:W-:Y:S02]  /*a3b0*/  FADD.FTZ R55, R55, R56 ;  /* 0x0000003837377221 */ /* 0x000fe40000010000 */
[----:B------:R-:W-:Y:S02]  /*a3c0*/  FFMA.FTZ R169, R64, c[0x0][0x23c], -R169 ;  /* 0x00008f0040a97a23 */ /* 0x000fe400000108a9 */
[-C--:B--2---:R-:W-:Y:S01]  /*a3d0*/  FMUL.FTZ R160, R160, R62.reuse ;  /* 0x0000003ea0a07220 */ /* 0x084fe20000410000 */
[----:B------:R-:W-:Y:S01]  /*a3e0*/  MUFU.EX2 R175, R175 ;  /* 0x000000af00af7308 */ /* 0x000fe20000000800 */
[-C--:B------:R-:W-:Y:S02]  /*a3f0*/  FMUL.FTZ R161, R161, R62.reuse ;  /* 0x0000003ea1a17220 */ /* 0x080fe40000410000 */
[-C--:B------:R-:W-:Y:S02]  /*a400*/  FMUL.FTZ R68, R68, R62.reuse ;  /* 0x0000003e44447220 */ /* 0x080fe40000410000 */
[----:B------:R-:W-:-:S02]  /*a410*/  FMUL.FTZ R69, R69, R62 ;  /* 0x0000003e45457220 */ /* 0x000fc40000410000 */
        /* <DEDUP_REMOVED lines=8> */
[-C--:B------:R-:W-:Y:S01]  /*a4a0*/  FMUL.FTZ R89, R89, R62.reuse ;  /* 0x0000003e59597220 */ /* 0x080fe20000410000 */
[----:B------:R-:W2:Y:S01]  /*a4b0*/  LDSM.16.MT88.4 R24, [R214+0x9400] ;  /* 0x00940000d618783b */ /* 0x000ea20000004200 */
[-C--:B------:R-:W-:Y:S01]  /*a4c0*/  FMUL.FTZ R100, R100, R62.reuse ;  /* 0x0000003e64647220 */ /* 0x080fe20000410000 */
[----:B------:R-:W-:Y:S01]  /*a4d0*/  MUFU.EX2 R176, R176 ;  /* 0x000000b000b07308 */ /* 0x000fe20000000800 */
[----:B------:R-:W-:-:S02]  /*a4e0*/  FMUL.FTZ R101, R101, R62 ;  /* 0x0000003e65657220 */ /* 0x000fc40000410000 */
[-C--:B------:R-:W-:Y:S01]  /*a4f0*/  FMUL.FTZ R148, R148, R62.reuse ;  /* 0x0000003e94947220 */ /* 0x080fe20000410000 */
[C---:B------:R-:W-:Y:S01]  /*a500*/  HMMA.16816.F32.BF16 R72, R28.reuse, R20, R72 ;  /* 0x000000141c48723c */ /* 0x040fe20000041848 */
[-C--:B------:R-:W-:Y:S02]  /*a510*/  FMUL.FTZ R149, R149, R62.reuse ;  /* 0x0000003e95957220 */ /* 0x080fe40000410000 */
[-C--:B------:R-:W-:Y:S01]  /*a520*/  FMUL.FTZ R112, R112, R62.reuse ;  /* 0x0000003e70707220 */ /* 0x080fe20000410000 */
[----:B------:R-:W3:Y:S01]  /*a530*/  MUFU.EX2 R181, R181 ;  /* 0x000000b500b57308 */ /* 0x000ee20000000800 */
[-C--:B------:R-:W-:Y:S02]  /*a540*/  FMUL.FTZ R113, R113, R62.reuse ;  /* 0x0000003e71717220 */ /* 0x080fe40000410000 */
[-C--:B------:R-:W-:Y:S01]  /*a550*/  FMUL.FTZ R144, R144, R62.reuse ;  /* 0x0000003e90907220 */ /* 0x080fe20000410000 */
[----:B------:R-:W-:Y:S01]  /*a560*/  HMMA.16816.F32.BF16 R84, R28, R22, R84 ;  /* 0x000000161c54723c */ /* 0x000fe20000041854 */
[-C--:B------:R-:W-:Y:S01]  /*a570*/  FMUL.FTZ R145, R145, R62.reuse ;  /* 0x0000003e91917220 */ /* 0x080fe20000410000 */
[----:B------:R-:W4:Y:S01]  /*a580*/  LDSM.16.MT88.4 R20, [R212+0x9400] ;  /* 0x00940000d414783b */ /* 0x000f220000004200 */
[-C--:B------:R-:W-:Y:S01]  /*a590*/  FMUL.FTZ R124, R124, R62.reuse ;  /* 0x0000003e7c7c7220 */ /* 0x080fe20000410000 */
[----:B------:R-:W5:Y:S01]  /*a5a0*/  MUFU.EX2 R180, R211 ;  /* 0x000000d300b47308 */ /* 0x000f620000000800 */
[----:B------:R-:W-:-:S02]  /*a5b0*/  FMUL.FTZ R125, R125, R62 ;  /* 0x0000003e7d7d7220 */ /* 0x000fc40000410000 */
[-C--:B------:R-:W-:Y:S01]  /*a5c0*/  FMUL.FTZ R140, R140, R62.reuse ;  /* 0x0000003e8c8c7220 */ /* 0x080fe20000410000 */
[C---:B------:R-:W-:Y:S01]  /*a5d0*/  HMMA.16816.F32.BF16 R88, R28.reuse, R16, R88 ;  /* 0x000000101c58723c */ /* 0x040fe20000041858 */
[-C--:B------:R-:W-:Y:S02]  /*a5e0*/  FMUL.FTZ R141, R141, R62.reuse ;  /* 0x0000003e8d8d7220 */ /* 0x080fe40000410000 */
[-C--:B------:R-:W-:Y:S01]  /*a5f0*/  FMUL.FTZ R136, R136, R62.reuse ;  /* 0x0000003e88887220 */ /* 0x080fe20000410000 */
[----:B------:R-:W-:Y:S01]  /*a600*/  MUFU.EX2 R182, R182 ;  /* 0x000000b600b67308 */ /* 0x000fe20000000800 */
[-C--:B------:R-:W-:Y:S02]  /*a610*/  FMUL.FTZ R137, R137, R62.reuse ;  /* 0x0000003e89897220 */ /* 0x080fe40000410000 */
[----:B------:R-:W-:Y:S01]  /*a620*/  FFMA.FTZ R46, R239, R62, R46 ;  /* 0x0000003eef2e7223 */ /* 0x000fe2000001002e */
[----:B------:R-:W-:Y:S01]  /*a630*/  HMMA.16816.F32.BF16 R100, R28, R18, R100 ;  /* 0x000000121c64723c */ /* 0x000fe20000041864 */
[----:B------:R-:W1:Y:S01]  /*a640*/  LDSM.16.MT88.4 R16, [R214+0xa400] ;  /* 0x00a40000d610783b */ /* 0x000e620000004200 */
[----:B------:R-:W-:-:S02]  /*a650*/  FADD.FTZ R55, R60, R55 ;  /* 0x000000373c377221 */ /* 0x000fc40000010000 */
[----:B------:R-:W1:Y:S01]  /*a660*/  MUFU.EX2 R185, R185 ;  /* 0x000000b900b97308 */ /* 0x000e620000000800 */
[----:B------:R-:W-:Y:S02]  /*a670*/  FADD.FTZ R46, R49, R46 ;  /* 0x0000002e312e7221 */ /* 0x000fe40000010000 */
[----:B------:R-:W-:Y:S01]  /*a680*/  FFMA.FTZ R64, R65, c[0x0][0x23c], -R58 ;  /* 0x00008f0041407a23 */ /* 0x000fe2000001083a */
[C---:B------:R-:W-:Y:S01]  /*a690*/  HMMA.16816.F32.BF16 R148, R28.reuse, R12, R148 ;  /* 0x0000000c1c94723c */ /* 0x040fe20000041894 */
[----:B------:R-:W-:Y:S02]  /*a6a0*/  FADD.FTZ R51, R51, R46 ;  /* 0x0000002e33337221 */ /* 0x000fe40000010000 */
[----:B------:R-:W-:Y:S01]  /*a6b0*/  FFMA.FTZ R58, R59, c[0x0][0x23c], -R58 ;  /* 0x00008f003b3a7a23 */ /* 0x000fe2000001083a */
[----:B------:R-:W-:Y:S01]  /*a6c0*/  MUFU.EX2 R184, R184 ;  /* 0x000000b800b87308 */ /* 0x000fe20000000800 */
[----:B------:R-:W-:Y:S02]  /*a6d0*/  FADD.FTZ R51, R54, R51 ;  /* 0x0000003336337221 */ /* 0x000fe40000010000 */
[----:B------:R-:W-:Y:S01]  /*a6e0*/  FFMA.FTZ R59, R50, c[0x0][0x23c], -R47 ;  /* 0x00008f00323b7a23 */ /* 0x000fe2000001082f */
[----:B------:R-:W-:Y:S01]  /*a6f0*/  HMMA.16816.F32.BF16 R112, R28, R14, R112 ;  /* 0x0000000e1c70723c */ /* 0x000fe20000041870 */
[----:B------:R-:W2:Y:S01]  /*a700*/  LDSM.16.MT88.4 R12, [R212+0xa400] ;  /* 0x00a40000d40c783b */ /* 0x000ea20000004200 */
[----:B------:R-:W-:-:S02]  /*a710*/  FFMA.FTZ R32, R32, c[0x0][0x23c], -R52 ;  /* 0x00008f0020207a23 */ /* 0x000fc40000010834 */
[----:B------:R-:W-:Y:S01]  /*a720*/  MUFU.EX2 R187, R187 ;  /* 0x000000bb00bb7308 */ /* 0x000fe20000000800 */
[--C-:B------:R-:W-:Y:S02]  /*a730*/  FFMA.FTZ R33, R33, c[0x0][0x23c], -R52.reuse ;  /* 0x00008f0021217a23 */ /* 0x100fe40000010834 */
[--C-:B------:R-:W-:Y:S01]  /*a740*/  FFMA.FTZ R45, R45, c[0x0][0x23c], -R47.reuse ;  /* 0x00008f002d2d7a23 */ /* 0x100fe2000001082f */
[----:B------:R-:W-:Y:S01]  /*a750*/  HMMA.16816.F32.BF16 R144, R28, R4, R144 ;  /* 0x000000041c90723c */ /* 0x000fe20000041890 */
[----:B------:R-:W-:Y:S02]  /*a760*/  FFMA.FTZ R44, R44, c[0x0][0x23c], -R47 ;  /* 0x00008f002c2c7a23 */ /* 0x000fe4000001082f */
[--C-:B------:R-:W-:Y:S01]  /*a770*/  FFMA.FTZ R43, R43, c[0x0][0x23c], -R52.reuse ;  /* 0x00008f002b2b7a23 */ /* 0x100fe20000010834 */
[----:B------:R-:W-:Y:S01]  /*a780*/  MUFU.EX2 R186, R186 ;  /* 0x000000ba00ba7308 */ /* 0x000fe20000000800 */
[----:B------:R-:W-:-:S03]  /*a790*/  FFMA.FTZ R42, R42, c[0x0][0x23c], -R52 ;  /* 0x00008f002a2a7a23 */ /* 0x000fc60000010834 */
[C---:B------:R-:W-:Y:S01]  /*a7a0*/  HMMA.16816.F32.BF16 R124, R28.reuse, R6, R124 ;  /* 0x000000061c7c723c */ /* 0x040fe2000004187c */
[----:B------:R-:W-:Y:S03]  /*a7b0*/  LDSM.16.MT88.4 R4, [R212+0xb400] ;  /* 0x00b40000d404783b */ /* 0x000fe60000004200 */
[----:B------:R-:W1:Y:S04]  /*a7c0*/  MUFU.EX2 R189, R189 ;  /* 0x000000bd00bd7308 */ /* 0x000e680000000800 */
[C---:B------:R-:W-:Y:S04]  /*a7d0*/  HMMA.16816.F32.BF16 R140, R28.reuse, R8, R140 ;  /* 0x000000081c8c723c */ /* 0x040fe8000004188c */
[----:B------:R-:W-:Y:S04]  /*a7e0*/  MUFU.EX2 R188, R188 ;  /* 0x000000bc00bc7308 */ /* 0x000fe80000000800 */
[----:B------:R-:W-:Y:S01]  /*a7f0*/  HMMA.16816.F32.BF16 R136, R28, R10, R136 ;  /* 0x0000000a1c88723c */ /* 0x000fe20000041888 */
[----:B------:R-:W4:Y:S03]  /*a800*/  LDSM.16.MT88.4 R8, [R214+0xb400] ;  /* 0x00b40000d608783b */ /* 0x000f260000004200 */
[----:B------:R-:W2:Y:S03]  /*a810*/  MUFU.EX2 R191, R191 ;  /* 0x000000bf00bf7308 */ /* 0x000ea60000000800 */
[----:B-1----:R-:W-:Y:S01]  /*a820*/  F2FP.BF16.PACK_AB R28, R177, R174 ;  /* 0x000000aeb11c723e */ /* 0x002fe200000010ff */
[----:B------:R-:W-:Y:S01]  /*a830*/  FADD.FTZ R174, R174, R37 ;  /* 0x00000025aeae7221 */ /* 0x000fe20000010000 */
[----:B---3--:R-:W-:Y:S01]  /*a840*/  F2FP.BF16.PACK_AB R29, R181, R176 ;  /* 0x000000b0b51d723e */ /* 0x008fe200000010ff */
[----:B------:R-:W-:Y:S01]  /*a850*/  FADD.FTZ R176, R176, R41 ;  /* 0x00000029b0b07221 */ /* 0x000fe20000010000 */
[----:B------:R-:W-:Y:S01]  /*a860*/  F2FP.BF16.PACK_AB R30, R178, R175 ;  /* 0x000000afb21e723e */ /* 0x000fe200000010ff */
[----:B------:R-:W1:Y:S01]  /*a870*/  MUFU.EX2 R203, R203 ;  /* 0x000000cb00cb7308 */ /* 0x000e620000000800 */
[----:B-----5:R-:W-:Y:S01]  /*a880*/  F2FP.BF16.PACK_AB R31, R180, R179 ;  /* 0x000000b3b41f723e */ /* 0x020fe200000010ff */
[----:B------:R-:W-:-:S02]  /*a890*/  FADD.FTZ R174, R177, R174 ;  /* 0x000000aeb1ae7221 */ /* 0x000fc40000010000 */
[----:B------:R-:W-:Y:S02]  /*a8a0*/  FADD.FTZ R176, R181, R176 ;  /* 0x000000b0b5b07221 */ /* 0x000fe40000010000 */
[----:B------:R-:W-:Y:S02]  /*a8b0*/  FADD.FTZ R175, R175, R174 ;  /* 0x000000aeafaf7221 */ /* 0x000fe40000010000 */
[----:B--2---:R-:W-:Y:S01]  /*a8c0*/  HMMA.16816.F32.BF16 R156, R28, R24, R156 ;  /* 0x000000181c9c723c */ /* 0x004fe2000004189c */
[----:B------:R-:W-:Y:S01]  /*a8d0*/  MUFU.EX2 R205, R205 ;  /* 0x000000cd00cd7308 */ /* 0x000fe20000000800 */
[----:B------:R-:W-:Y:S02]  /*a8e0*/  FADD.FTZ R179, R179, R176 ;  /* 0x000000b0b3b37221 */ /* 0x000fe40000010000 */
[----:B------:R-:W-:Y:S02]  /*a8f0*/  FADD.FTZ R175, R178, R175 ;  /* 0x000000afb2af7221 */ /* 0x000fe40000010000 */
[----:B------:R-:W-:-:S02]  /*a900*/  FADD.FTZ R180, R180, R179 ;  /* 0x000000b3b4b47221 */ /* 0x000fc40000010000 */
[C---:B------:R-:W-:Y:S01]  /*a910*/  HMMA.16816.F32.BF16 R152, R28.reuse, R26, R152 ;  /* 0x0000001a1c98723c */ /* 0x040fe20000041898 */
[----:B------:R-:W2:Y:S07]  /*a920*/  MUFU.EX2 R198, R198 ;  /* 0x000000c600c67308 */ /* 0x000eae0000000800 */
[C---:B----4-:R-:W-:Y:S01]  /*a930*/  HMMA.16816.F32.BF16 R76, R28.reuse, R20, R76 ;  /* 0x000000141c4c723c */ /* 0x050fe2000004184c */
[----:B------:R-:W3:Y:S07]  /*a940*/  MUFU.EX2 R183, R183 ;  /* 0x000000b700b77308 */ /* 0x000eee0000000800 */
[C---:B------:R-:W-:Y:S01]  /*a950*/  HMMA.16816.F32.BF16 R80, R28.reuse, R22, R80 ;  /* 0x000000161c50723c */ /* 0x040fe20000041850 */
[----:B------:R-:W-:Y:S07]  /*a960*/  MUFU.EX2 R193, R193 ;  /* 0x000000c100c17308 */ /* 0x000fee0000000800 */
[C---:B------:R-:W-:Y:S01]  /*a970*/  HMMA.16816.F32.BF16 R92, R28.reuse, R16, R92 ;  /* 0x000000101c5c723c */ /* 0x040fe2000004185c */
[----:B------:R-:W4:Y:S07]  /*a980*/  MUFU.EX2 R172, R172 ;  /* 0x000000ac00ac7308 */ /* 0x000f2e0000000800 */
[C---:B------:R-:W-:Y:S01]  /*a990*/  HMMA.16816.F32.BF16 R96, R28.reuse, R18, R96 ;  /* 0x000000121c60723c */ /* 0x040fe20000041860 */
[----:B------:R-:W-:Y:S07]  /*a9a0*/  MUFU.EX2 R192, R192 ;  /* 0x000000c000c07308 */ /* 0x000fee0000000800 */
[C---:B------:R-:W-:Y:S01]  /*a9b0*/  HMMA.16816.F32.BF16 R104, R28.reuse, R12, R104 ;  /* 0x0000000c1c68723c */ /* 0x040fe20000041868 */
[----:B------:R-:W-:Y:S07]  /*a9c0*/  MUFU.EX2 R201, R201 ;  /* 0x000000c900c97308 */ /* 0x000fee0000000800 */
[C---:B------:R-:W-:Y:S01]  /*a9d0*/  HMMA.16816.F32.BF16 R108, R28.reuse, R14, R108 ;  /* 0x0000000e1c6c723c */ /* 0x040fe2000004186c */
[----:B------:R-:W-:Y:S07]  /*a9e0*/  MUFU.EX2 R170, R170 ;  /* 0x000000aa00aa7308 */ /* 0x000fee0000000800 */
[C---:B------:R-:W-:Y:S01]  /*a9f0*/  HMMA.16816.F32.BF16 R116, R28.reuse, R8, R116 ;  /* 0x000000081c74723c */ /* 0x040fe20000041874 */
[----:B------:R-:W5:Y:S07]  /*aa00*/  MUFU.EX2 R171, R171 ;  /* 0x000000ab00ab7308 */ /* 0x000f6e0000000800 */
[C---:B------:R-:W-:Y:S01]  /*aa10*/  HMMA.16816.F32.BF16 R120, R28.reuse, R10, R120 ;  /* 0x0000000a1c78723c */ /* 0x040fe20000041878 */
[----:B------:R-:W-:Y:S07]  /*aa20*/  MUFU.EX2 R173, R173 ;  /* 0x000000ad00ad7308 */ /* 0x000fee0000000800 */
[C---:B------:R-:W-:Y:S01]  /*aa30*/  HMMA.16816.F32.BF16 R128, R28.reuse, R4, R128 ;  /* 0x000000041c80723c */ /* 0x040fe20000041880 */
[----:B------:R-:W1:Y:S07]  /*aa40*/  MUFU.EX2 R196, R196 ;  /* 0x000000c400c47308 */ /* 0x000e6e0000000800 */
[----:B------:R-:W-:Y:S01]  /*aa50*/  HMMA.16816.F32.BF16 R132, R28, R6, R132 ;  /* 0x000000061c84723c */ /* 0x000fe20000041884 */
[----:B------:R-:W-:Y:S06]  /*aa60*/  MUFU.EX2 R169, R169 ;  /* 0x000000a900a97308 */ /* 0x000fec0000000800 */
[----:B------:R-:W-:Y:S01]  /*aa70*/  F2FP.BF16.PACK_AB R28, R185, R182 ;  /* 0x000000b6b91c723e */ /* 0x000fe200000010ff */
[----:B------:R-:W-:Y:S01]  /*aa80*/  FADD.FTZ R182, R182, R51 ;  /* 0x00000033b6b67221 */ /* 0x000fe20000010000 */
[----:B------:R-:W-:Y:S01]  /*aa90*/  F2FP.BF16.PACK_AB R29, R189, R186 ;  /* 0x000000babd1d723e */ /* 0x000fe200000010ff */
[----:B------:R-:W-:Y:S01]  /*aaa0*/  FADD.FTZ R186, R186, R55 ;  /* 0x00000037baba7221 */ /* 0x000fe20000010000 */
[----:B------:R-:W-:Y:S01]  /*aab0*/  F2FP.BF16.PACK_AB R30, R187, R184 ;  /* 0x000000b8bb1e723e */ /* 0x000fe200000010ff */
[----:B------:R-:W-:Y:S01]  /*aac0*/  FADD.FTZ R185, R185, R182 ;  /* 0x000000b6b9b97221 */ /* 0x000fe20000010000 */
[----:B------:R-:W-:Y:S01]  /*aad0*/  F2FP.BF16.PACK_AB R31, R191, R188 ;  /* 0x000000bcbf1f723e */ /* 0x000fe200000010ff */
[----:B------:R-:W-:Y:S01]  /*aae0*/  FADD.FTZ R189, R189, R186 ;  /* 0x000000babdbd7221 */ /* 0x000fe20000010000 */
[----:B------:R-:W1:Y:S01]  /*aaf0*/  MUFU.EX2 R64, R64 ;  /* 0x0000004000407308 */ /* 0x000e620000000800 */
[----:B------:R-:W-:-:S02]  /*ab00*/  FADD.FTZ R184, R184, R185 ;  /* 0x000000b9b8b87221 */ /* 0x000fc40000010000 */
[----:B------:R-:W-:Y:S02]  /*ab10*/  FADD.FTZ R188, R188, R189 ;  /* 0x000000bdbcbc7221 */ /* 0x000fe40000010000 */
[----:B------:R-:W-:Y:S01]  /*ab20*/  HMMA.16816.F32.BF16 R160, R28, R24, R160 ;  /* 0x000000181ca0723c */ /* 0x000fe200000418a0 */
[----:B------:R-:W-:Y:S02]  /*ab30*/  FADD.FTZ R184, R187, R184 ;  /* 0x000000b8bbb87221 */ /* 0x000fe40000010000 */
[----:B------:R-:W1:Y:S01]  /*ab40*/  MUFU.EX2 R58, R58 ;  /* 0x0000003a003a7308 */ /* 0x000e620000000800 */
[----:B------:R-:W-:-:S04]  /*ab50*/  FADD.FTZ R191, R191, R188 ;  /* 0x000000bcbfbf7221 */ /* 0x000fc80000010000 */
[C---:B------:R-:W-:Y:S01]  /*ab60*/  HMMA.16816.F32.BF16 R68, R28.reuse, R26, R68 ;  /* 0x0000001a1c44723c */ /* 0x040fe20000041844 */
[----:B------:R-:W1:Y:S02]  /*ab70*/  LDSM.16.MT88.4 R24, [R214+0x9800] ;  /* 0x00980000d618783b */ /* 0x000e640000004200 */
[----:B------:R-:W-:Y:S05]  /*ab80*/  MUFU.EX2 R48, R48 ;  /* 0x0000003000307308 */ /* 0x000fea0000000800 */
[C---:B------:R-:W-:Y:S03]  /*ab90*/  HMMA.16816.F32.BF16 R72, R28.reuse, R20, R72 ;  /* 0x000000141c48723c */ /* 0x040fe60000041848 */
[----:B------:R-:W1:Y:S05]  /*aba0*/  MUFU.EX2 R59, R59 ;  /* 0x0000003b003b7308 */ /* 0x000e6a0000000800 */
        /* <DEDUP_REMOVED lines=11> */
[----:B------:R-:W2:Y:S02]  /*ac60*/  LDSM.16.MT88.4 R12, [R212+0xa800] ;  /* 0x00a80000d40c783b */ /* 0x000ea40000004200 */
[----:B------:R-:W-:Y:S05]  /*ac70*/  MUFU.EX2 R43, R43 ;  /* 0x0000002b002b7308 */ /* 0x000fea0000000800 */
[C---:B------:R-:W-:Y:S03]  /*ac80*/  HMMA.16816.F32.BF16 R144, R28.reuse, R8, R144 ;  /* 0x000000081c90723c */ /* 0x040fe60000041890 */
[----:B------:R-:W1:Y:S05]  /*ac90*/  MUFU.EX2 R42, R42 ;  /* 0x0000002a002a7308 */ /* 0x000e6a0000000800 */
[C---:B------:R-:W-:Y:S01]  /*aca0*/  HMMA.16816.F32.BF16 R124, R28.reuse, R10, R124 ;  /* 0x0000000a1c7c723c */ /* 0x040fe2000004187c */
[----:B------:R-:W4:Y:S07]  /*acb0*/  LDSM.16.MT88.4 R8, [R214+0xb800] ;  /* 0x00b80000d608783b */ /* 0x000f2e0000004200 */
[C---:B------:R-:W-:Y:S08]  /*acc0*/  HMMA.16816.F32.BF16 R140, R28.reuse, R4, R140 ;  /* 0x000000041c8c723c */ /* 0x040ff0000004188c */
[----:B------:R-:W-:Y:S01]  /*acd0*/  HMMA.16816.F32.BF16 R136, R28, R6, R136 ;  /* 0x000000061c88723c */ /* 0x000fe20000041888 */
[----:B------:R-:W4:Y:S06]  /*ace0*/  LDSM.16.MT88.4 R4, [R212+0xb800] ;  /* 0x00b80000d404783b */ /* 0x000f2c0000004200 */
[----:B-1----:R-:W-:Y:S01]  /*acf0*/  F2FP.BF16.PACK_AB R28, R203, R190 ;  /* 0x000000becb1c723e */ /* 0x002fe200000010ff */
[----:B------:R-:W-:Y:S01]  /*ad00*/  FADD.FTZ R190, R190, R175 ;  /* 0x000000afbebe7221 */ /* 0x000fe20000010000 */
[----:B--2---:R-:W-:Y:S01]  /*ad10*/  F2FP.BF16.PACK_AB R29, R198, R197 ;  /* 0x000000c5c61d723e */ /* 0x004fe200000010ff */
[----:B------:R-:W-:Y:S01]  /*ad20*/  FADD.FTZ R197, R197, R180 ;  /* 0x000000b4c5c57221 */ /* 0x000fe20000010000 */
[----:B------:R-:W-:Y:S01]  /*ad30*/  F2FP.BF16.PACK_AB R30, R205, R194 ;  /* 0x000000c2cd1e723e */ /* 0x000fe200000010ff */
[----:B------:R-:W-:Y:S01]  /*ad40*/  FADD.FTZ R203, R203, R190 ;  /* 0x000000becbcb7221 */ /* 0x000fe20000010000 */
[----:B---3--:R-:W-:Y:S01]  /*ad50*/  F2FP.BF16.PACK_AB R31, R200, R183 ;  /* 0x000000b7c81f723e */ /* 0x008fe200000010ff */
        /* <DEDUP_REMOVED lines=13> */
[C---:B----4-:R-:W-:Y:S08]  /*ae30*/  HMMA.16816.F32.BF16 R116, R28.reuse, R8, R116 ;  /* 0x000000081c74723c */ /* 0x050ff00000041874 */
[C---:B------:R-:W-:Y:S08]  /*ae40*/  HMMA.16816.F32.BF16 R120, R28.reuse, R10, R120 ;  /* 0x0000000a1c78723c */ /* 0x040ff00000041878 */
[C---:B------:R-:W-:Y:S08]  /*ae50*/  HMMA.16816.F32.BF16 R128, R28.reuse, R4, R128 ;  /* 0x000000041c80723c */ /* 0x040ff00000041880 */
[----:B------:R-:W-:Y:S07]  /*ae60*/  HMMA.16816.F32.BF16 R132, R28, R6, R132 ;  /* 0x000000061c84723c */ /* 0x000fee0000041884 */
[----:B------:R-:W-:Y:S01]  /*ae70*/  F2FP.BF16.PACK_AB R28, R172, R193 ;  /* 0x000000c1ac1c723e */ /* 0x000fe200000010ff */
        /* <DEDUP_REMOVED lines=19> */
[----:B------:R-:W3:Y:S07]  /*afb0*/  LDSM.16.MT88.4 R16, [R214+0xac00] ;  /* 0x00ac0000d610783b */ /* 0x000eee0000004200 */
[C---:B------:R-:W-:Y:S08]  /*afc0*/  HMMA.16816.F32.BF16 R148, R28.reuse, R12, R148 ;  /* 0x0000000c1c94723c */ /* 0x040ff00000041894 */
[C---:B------:R-:W-:Y:S01]  /*afd0*/  HMMA.16816.F32.BF16 R112, R28.reuse, R14, R112 ;  /* 0x0000000e1c70723c */ /* 0x040fe20000041870 */
[----:B------:R-:W4:Y:S07]  /*afe0*/  LDSM.16.MT88.4 R12, [R212+0xac00] ;  /* 0x00ac0000d40c783b */ /* 0x000f2e0000004200 */
[C---:B------:R-:W-:Y:S08]  /*aff0*/  HMMA.16816.F32.BF16 R144, R28.reuse, R8, R144 ;  /* 0x000000081c90723c */ /* 0x040ff00000041890 */
[C---:B------:R-:W-:Y:S01]  /*b000*/  HMMA.16816.F32.BF16 R124, R28.reuse, R10, R124 ;  /* 0x0000000a1c7c723c */ /* 0x040fe2000004187c */
[----:B------:R-:W5:Y:S07]  /*b010*/  LDSM.16.MT88.4 R8, [R214+0xbc00] ;  /* 0x00bc0000d608783b */ /* 0x000f6e0000004200 */
        /* <DEDUP_REMOVED lines=19> */
[C---:B---3--:R-:W-:Y:S08]  /*b150*/  HMMA.16816.F32.BF16 R92, R28.reuse, R16, R92 ;  /* 0x000000101c5c723c */ /* 0x048ff0000004185c */
[C---:B------:R-:W-:Y:S08]  /*b160*/  HMMA.16816.F32.BF16 R96, R28.reuse, R18, R96 ;  /* 0x000000121c60723c */ /* 0x040ff00000041860 */
[C---:B----4-:R-:W-:Y:S08]  /*b170*/  HMMA.16816.F32.BF16 R104, R28.reuse, R12, R104 ;  /* 0x0000000c1c68723c */ /* 0x050ff00000041868 */
[C---:B------:R-:W-:Y:S08]  /*b180*/  HMMA.16816.F32.BF16 R108, R28.reuse, R14, R108 ;  /* 0x0000000e1c6c723c */ /* 0x040ff0000004186c */
[C---:B-----5:R-:W-:Y:S08]  /*b190*/  HMMA.16816.F32.BF16 R116, R28.reuse, R8, R116 ;  /* 0x000000081c74723c */ /* 0x060ff00000041874 */
        /* <DEDUP_REMOVED lines=29> */
.L_x_18:
[----:B------:R-:W-:-:S07]  /*b370*/  IADD3 R224, R3, -0x1, RZ ;  /* 0xffffffff03e07810 */ /* 0x000fce0007ffe0ff */
.L_x_21:
[----:B------:R-:W-:-:S13]  /*b380*/  ISETP.GE.AND P0, PT, R224, RZ, PT ;  /* 0x000000ffe000720c */ /* 0x000fda0003f06270 */
[----:B------:R-:W-:Y:S05]  /*b390*/  @!P0 BRA `(.L_x_22) ;  /* 0x00002e6000008947 */ /* 0x000fea0003800000 */
[----:B------:R-:W-:Y:S01]  /*b3a0*/  ULDC UR4, c[0x0][0x1a0] ;  /* 0x0000680000047ab9 */ /* 0x000fe20000000800 */
[----:B------:R-:W-:Y:S01]  /*b3b0*/  MOV R2, R167 ;  /* 0x000000a700027202 */ /* 0x000fe20000000f00 */
[----:B------:R-:W-:Y:S01]  /*b3c0*/  USHF.L.U32 UR4, UR4, 0x5, URZ ;  /* 0x0000000504047899 */ /* 0x000fe2000800063f */
[----:B------:R-:W-:Y:S01]  /*b3d0*/  MOV R3, R168 ;  /* 0x000000a800037202 */ /* 0x000fe20000000f00 */
[----:B------:R-:W-:Y:S01]  /*b3e0*/  IMAD.MOV.U32 R0, RZ, RZ, R165 ;  /* 0x000000ffff007224 */ /* 0x000fe200078e00a5 */
[----:B------:R-:W-:Y:S01]  /*b3f0*/  MOV R169, R166 ;  /* 0x000000a600a97202 */ /* 0x000fe20000000f00 */
[----:B------:R-:W-:Y:S01]  /*b400*/  IMAD.MOV.U32 R243, RZ, RZ, R249 ;  /* 0x000000fffff37224 */ /* 0x000fe200078e00f9 */
[----:B------:R-:W-:Y:S02]  /*b410*/  USHF.L.U64.HI UR5, UR4, 0x1, UR5 ;  /* 0x0000000104057899 */ /* 0x000fe40008010205 */
[----:B------:R-:W-:Y:S01]  /*b420*/  USHF.L.U32 UR4, UR4, 0x1, URZ ;  /* 0x0000000104047899 */ /* 0x000fe2000800063f */
[----:B------:R-:W-:Y:S05]  /*b430*/  BRA `(.L_x_23) ;  /* 0x0000017000007947 */ /* 0x000fea0003800000 */
.L_x_25:
[----:B------:R-:W-:Y:S04]  /*b440*/  IADD3 R165, R224, -0x1, RZ ;  /* 0xffffffffe0a57810 */ /* 0x000fe80007ffe0ff */
[----:B------:R-:W-:Y:S01]  /*b450*/  SHF.R.S32.HI R164, RZ, 0x1f, R165 ;  /* 0x0000001fffa47819 */ /* 0x000fe200000114a5 */
[C---:B------:R-:W-:Y:S04]  /*b460*/  IMAD.WIDE.U32 R166, R165.reuse, c[0x0][0x198], RZ ;  /* 0x00006600a5a67a25 */ /* 0x040fe800078e00ff */
[----:B------:R-:W-:Y:S04]  /*b470*/  IMAD R164, R164, c[0x0][0x198], RZ ;  /* 0x00006600a4a47a24 */ /* 0x000fe800078e02ff */
[----:B------:R-:W-:Y:S01]  /*b480*/  IMAD R164, R165, c[0x0][0x19c], R164 ;  /* 0x00006700a5a47a24 */ /* 0x000fe200078e02a4 */
[C---:B------:R-:W-:Y:S03]  /*b490*/  LEA R165, P1, R166.reuse, R226, 0x6 ;  /* 0x000000e2a6a57211 */ /* 0x040fe600078230ff */
[----:B------:R-:W-:Y:S01]  /*b4a0*/  IMAD.IADD R167, R167, 0x1, R164 ;  /* 0x00000001a7a77824 */ /* 0x000fe200078e02a4 */
[C---:B------:R-:W-:Y:S04]  /*b4b0*/  LEA R170, P2, R165.reuse, c[0x0][0x168], 0x1 ;  /* 0x00005a00a5aa7a11 */ /* 0x040fe800078408ff */
[----:B------:R-:W-:Y:S02]  /*b4c0*/  LEA.HI.X R164, R166, R229, R167, 0x6, P1 ;  /* 0x000000e5a6a47211 */ /* 0x000fe400008f34a7 */
[----:B------:R-:W-:Y:S02]  /*b4d0*/  IADD3 R172, P1, R170, UR10, RZ ;  /* 0x0000000aaaac7c10 */ /* 0x000fe4000ff3e0ff */
[----:B------:R-:W-:Y:S04]  /*b4e0*/  LEA.HI.X R171, R165, c[0x0][0x16c], R164, 0x1, P2 ;  /* 0x00005b00a5ab7a11 */ /* 0x000fe800010f0ca4 */
        /* <DEDUP_REMOVED lines=10> */
[----:B------:R-:W0:Y:S01]  /*b590*/  LDGDEPBAR ;  /* 0x00000000000079af */ /* 0x000e220000000000 */
[----:B------:R-:W-:-:S05]  /*b5a0*/  BRA `(.L_x_24) ;  /* 0x000009d000007947 */ /* 0x000fca0003800000 */
.L_x_23:
[----:B------:R-:W-:Y:S04]  /*b5b0*/  DEPBAR.LE SB0, 0x0 ;  /* 0x000080000000791a */ /* 0x000fe80000000000 */
[----:B------:R-:W-:Y:S01]  /*b5c0*/  BAR.SYNC.DEFER_BLOCKING 0x0 ;  /* 0x0000000000007b1d */ /* 0x000fe20000010000 */
[----:B------:R-:W-:Y:S01]  /*b5d0*/  SHF.R.S32.HI R171, RZ, 0x1f, R224 ;  /* 0x0000001fffab7819 */ /* 0x000fe200000114e0 */
[C---:B------:R-:W-:Y:S02]  /*b5e0*/  IMAD R168, R224.reuse, UR11, RZ ;  /* 0x0000000be0a87c24 */ /* 0x040fe4000f8e02ff */
[----:B------:R-:W-:Y:S04]  /*b5f0*/  IMAD.WIDE.U32 R244, R224, UR12, R242 ;  /* 0x0000000ce0f47c25 */ /* 0x000fe8000f8e00f2 */
[----:B------:R-:W-:Y:S01]  /*b600*/  IMAD R168, R171, UR12, R168 ;  /* 0x0000000caba87c24 */ /* 0x000fe2000f8e02a8 */
[----:B------:R-:W-:Y:S03]  /*b610*/  LEA R170, P1, R244, c[0x0][0x170], 0x1 ;  /* 0x00005c00f4aa7a11 */ /* 0x000fe600078208ff */
[----:B------:R-:W-:Y:S01]  /*b620*/  IMAD.IADD R168, R245, 0x1, R168 ;  /* 0x00000001f5a87824 */ /* 0x000fe200078e02a8 */
[----:B------:R-:W-:Y:S04]  /*b630*/  IADD3 R246, P0, R170, UR4, RZ ;  /* 0x00000004aaf67c10 */ /* 0x000fe8000ff1e0ff */
[----:B------:R-:W-:Y:S04]  /*b640*/  LEA.HI.X R171, R244, c[0x0][0x174], R168, 0x1, P1 ;  /* 0x00005d00f4ab7a11 */ /* 0x000fe800008f0ca8 */
[----:B------:R-:W-:Y:S02]  /*b650*/  IADD3.X R247, R171, UR5, RZ, P0, !PT ;  /* 0x00000005abf77c10 */ /* 0x000fe400087fe4ff */
        /* <DEDUP_REMOVED lines=11> */
[----:B------:R-:W2:Y:S07]  /*b710*/  LDSM.16.M88.4 R172, [R216+0x6000] ;  /* 0x00600000d8ac783b */ /* 0x000eae0000000200 */
        /* <DEDUP_REMOVED lines=8> */
[----:B------:R-:W2:Y:S03]  /*b7a0*/  LDSM.16.M88.4 R196, [R213+0x6000] ;  /* 0x00600000d5c4783b */ /* 0x000ea60000000200 */
        /* <DEDUP_REMOVED lines=125> */
.L_x_24:
        /* <DEDUP_REMOVED lines=160> */
[----:B------:R-:W-:Y:S02]  /*c980*/  FFMA.FTZ R60, R60, c[0x0][0x23c], -R191 ;  /* 0x00008f003c3c7a23 */ /* 0x000fe400000108bf */
[--C-:B------:R-:W-:Y:S01]  /*c990*/  FFMA.FTZ R252, R58, c[0x0][0x23c], -R189.reuse ;  /* 0x00008f003afc7a23 */ /* 0x100fe200000108bd */
[----:B---3--:R-:W-:Y:S01]  /*c9a0*/  F2FP.BF16.PACK_AB R162, R180, R7 ;  /* 0x00000007b4a2723e */ /* 0x008fe200000010ff */
[--C-:B------:R-:W-:Y:S02]  /*c9b0*/  FFMA.FTZ R59, R59, c[0x0][0x23c], -R189.reuse ;  /* 0x00008f003b3b7a23 */ /* 0x100fe400000108bd */
        /* <DEDUP_REMOVED lines=73> */
[----:B------:R-:W-:Y:S02]  /*ce50*/  FMUL.FTZ R73, R164, R73 ;  /* 0x00000049a4497220 */ /* 0x000fe40000410000 */
        /* <DEDUP_REMOVED lines=15> */
[----:B------:R-:W-:Y:S01]  /*cf50*/  FMUL.FTZ R81, R2, R81 ;  /* 0x0000005102517220 */ /* 0x000fe20000410000 */
[C---:B------:R-:W-:Y:S02]  /*cf60*/  HMMA.16816.F32.BF16 R76, R156.reuse, R176, R76 ;  /* 0x000000b09c4c723c */ /* 0x040fe4000004184c */
[----:B------:R-:W2:Y:S02]  /*cf70*/  MUFU.EX2 R247, R247 ;  /* 0x000000f700f77308 */ /* 0x000ea40000000800 */
[C---:B------:R-:W-:Y:S02]  /*cf80*/  FMUL.FTZ R82, R0.reuse, R82 ;  /* 0x0000005200527220 */ /* 0x040fe40000410000 */
[----:B------:R-:W-:Y:S01]  /*cf90*/  FMUL.FTZ R83, R0, R83 ;  /* 0x0000005300537220 */ /* 0x000fe20000410000 */
[----:B----4-:R-:W-:Y:S01]  /*cfa0*/  F2FP.BF16.PACK_AB R45, R245, R236 ;  /* 0x000000ecf52d723e */ /* 0x010fe200000010ff */
[--C-:B------:R-:W-:Y:S04]  /*cfb0*/  FFMA.FTZ R176, R20, c[0x0][0x23c], -R194.reuse ;  /* 0x00008f0014b07a23 */ /* 0x100fe800000108c2 */
[C---:B------:R-:W-:Y:S01]  /*cfc0*/  FMUL.FTZ R20, R164.reuse, R148 ;  /* 0x00000094a4147220 */ /* 0x040fe20000410000 */
[-C--:B------:R-:W-:Y:S01]  /*cfd0*/  HMMA.16816.F32.BF16 R80, R156, R178.reuse, R80 ;  /* 0x000000b29c50723c */ /* 0x080fe20000041850 */
[----:B------:R-:W-:Y:S02]  /*cfe0*/  MUFU.EX2 R244, R244 ;  /* 0x000000f400f47308 */ /* 0x000fe40000000800 */
[C---:B------:R-:W-:Y:S02]  /*cff0*/  FMUL.FTZ R84, R164.reuse, R84 ;  /* 0x00000054a4547220 */ /* 0x040fe40000410000 */
[C---:B------:R-:W-:Y:S02]  /*d000*/  FMUL.FTZ R85, R164.reuse, R85 ;  /* 0x00000055a4557220 */ /* 0x040fe40000410000 */
[C---:B------:R-:W-:Y:S02]  /*d010*/  FMUL.FTZ R86, R3.reuse, R86 ;  /* 0x0000005603567220 */ /* 0x040fe40000410000 */
[----:B------:R-:W-:Y:S02]  /*d020*/  FMUL.FTZ R87, R3, R87 ;  /* 0x0000005703577220 */ /* 0x000fe40000410000 */
[----:B------:R-:W4:Y:S01]  /*d030*/  MUFU.EX2 R249, R249 ;  /* 0x000000f900f97308 */ /* 0x000f220000000800 */
[--C-:B------:R-:W-:Y:S01]  /*d040*/  FFMA.FTZ R177, R21, c[0x0][0x23c], -R194.reuse ;  /* 0x00008f0015b17a23 */ /* 0x100fe200000108c2 */
[----:B--2---:R-:W-:Y:S01]  /*d050*/  F2FP.BF16.PACK_AB R46, R247, R238 ;  /* 0x000000eef72e723e */ /* 0x004fe200000010ff */
[----:B------:R-:W-:Y:S02]  /*d060*/  FMUL.FTZ R21, R164, R149 ;  /* 0x00000095a4157220 */ /* 0x000fe40000410000 */
[C---:B------:R-:W-:Y:S04]  /*d070*/  HMMA.16816.F32.BF16 R84, R160.reuse, R178, R84 ;  /* 0x000000b2a054723c */ /* 0x040fe80000041854 */
[C---:B------:R-:W-:Y:S01]  /*d080*/  FMUL.FTZ R104, R2.reuse, R104 ;  /* 0x0000006802687220 */ /* 0x040fe20000410000 */
[----:B------:R-:W-:Y:S01]  /*d090*/  MUFU.EX2 R176, R176 ;  /* 0x000000b000b07308 */ /* 0x000fe20000000800 */
[----:B------:R-:W-:Y:S02]  /*d0a0*/  FMUL.FTZ R105, R2, R105 ;  /* 0x0000006902697220 */ /* 0x000fe40000410000 */
[-C--:B-1----:R-:W-:Y:S04]  /*d0b0*/  HMMA.16816.F32.BF16 R88, R160, R152.reuse, R88 ;  /* 0x00000098a058723c */ /* 0x082fe80000041858 */
[--C-:B------:R-:W-:Y:S02]  /*d0c0*/  FFMA.FTZ R178, R22, c[0x0][0x23c], -R193.reuse ;  /* 0x00008f0016b27a23 */ /* 0x100fe400000108c1 */
[----:B------:R-:W-:Y:S01]  /*d0d0*/  FMUL.FTZ R22, R3, R150 ;  /* 0x0000009603167220 */ /* 0x000fe20000410000 */
[----:B------:R-:W1:Y:S01]  /*d0e0*/  MUFU.EX2 R177, R177 ;  /* 0x000000b100b17308 */ /* 0x000e620000000800 */
[C---:B------:R-:W-:Y:S04]  /*d0f0*/  HMMA.16816.F32.BF16 R92, R156.reuse, R152, R92 ;  /* 0x000000989c5c723c */ /* 0x040fe8000004185c */
[----:B----4-:R-:W-:Y:S01]  /*d100*/  F2FP.BF16.PACK_AB R47, R249, R244 ;  /* 0x000000f4f92f723e */ /* 0x010fe200000010ff */
[--C-:B------:R-:W-:Y:S02]  /*d110*/  FFMA.FTZ R179, R23, c[0x0][0x23c], -R193.reuse ;  /* 0x00008f0017b37a23 */ /* 0x100fe400000108c1 */
[C---:B------:R-:W-:Y:S01]  /*d120*/  FMUL.FTZ R23, R3.reuse, R151 ;  /* 0x0000009703177220 */ /* 0x040fe20000410000 */
[-C--:B------:R-:W-:Y:S01]  /*d130*/  HMMA.16816.F32.BF16 R96, R156, R154.reuse, R96 ;  /* 0x0000009a9c60723c */ /* 0x080fe20000041860 */
[----:B------:R-:W2:Y:S01]  /*d140*/  LDSM.16.MT88.4 R148, [R214+0xb000] ;  /* 0x00b00000d694783b */ /* 0x000ea20000004200 */
[----:B------:R-:W-:Y:S02]  /*d150*/  MUFU.EX2 R178, R178 ;  /* 0x000000b200b27308 */ /* 0x000fe40000000800 */
[C---:B------:R-:W-:Y:S02]  /*d160*/  FMUL.FTZ R106, R0.reuse, R106 ;  /* 0x0000006a006a7220 */ /* 0x040fe40000410000 */
[----:B------:R-:W-:Y:S02]  /*d170*/  FMUL.FTZ R107, R0, R107 ;  /* 0x0000006b006b7220 */ /* 0x000fe40000410000 */
[C---:B------:R-:W-:Y:S01]  /*d180*/  HMMA.16816.F32.BF16 R100, R160.reuse, R154, R100 ;  /* 0x0000009aa064723c */ /* 0x040fe20000041864 */
[----:B------:R-:W-:Y:S03]  /*d190*/  LDSM.16.MT88.4 R152, [R214+0xa400] ;  /* 0x00a40000d698783b */ /* 0x000fe60000004200 */
[C---:B------:R-:W-:Y:S01]  /*d1a0*/  FMUL.FTZ R108, R2.reuse, R108 ;  /* 0x0000006c026c7220 */ /* 0x040fe20000410000 */
[----:B------:R-:W4:Y:S01]  /*d1b0*/  MUFU.EX2 R179, R179 ;  /* 0x000000b300b37308 */ /* 0x000f220000000800 */
[----:B------:R-:W-:Y:S02]  /*d1c0*/  FMUL.FTZ R109, R2, R109 ;  /* 0x0000006d026d7220 */ /* 0x000fe40000410000 */
[-C--:B---3--:R-:W-:Y:S04]  /*d1d0*/  HMMA.16816.F32.BF16 R20, R160, R172.reuse, R20 ;  /* 0x000000aca014723c */ /* 0x088fe80000041814 */
[C---:B------:R-:W-:Y:S02]  /*d1e0*/  FMUL.FTZ R110, R0.reuse, R110 ;  /* 0x0000006e006e7220 */ /* 0x040fe40000410000 */
[----:B------:R-:W-:Y:S01]  /*d1f0*/  FMUL.FTZ R111, R0, R111 ;  /* 0x0000006f006f7220 */ /* 0x000fe20000410000 */
[----:B------:R-:W-:Y:S01]  /*d200*/  MUFU.EX2 R192, R192 ;  /* 0x000000c000c07308 */ /* 0x000fe20000000800 */
[C---:B------:R-:W-:Y:S04]  /*d210*/  HMMA.16816.F32.BF16 R104, R156.reuse, R172, R104 ;  /* 0x000000ac9c68723c */ /* 0x040fe80000041868 */
[C---:B------:R-:W-:Y:S02]  /*d220*/  FMUL.FTZ R112, R164.reuse, R112 ;  /* 0x00000070a4707220 */ /* 0x040fe40000410000 */
[----:B------:R-:W-:Y:S02]  /*d230*/  FMUL.FTZ R113, R164, R113 ;  /* 0x00000071a4717220 */ /* 0x000fe40000410000 */
[-C--:B------:R-:W-:Y:S01]  /*d240*/  HMMA.16816.F32.BF16 R108, R156, R174.reuse, R108 ;  /* 0x000000ae9c6c723c */ /* 0x080fe2000004186c */
[----:B------:R-:W3:Y:S03]  /*d250*/  MUFU.EX2 R195, R195 ;  /* 0x000000c300c37308 */ /* 0x000ee60000000800 */
[C---:B------:R-:W-:Y:S02]  /*d260*/  FMUL.FTZ R114, R3.reuse, R114 ;  /* 0x0000007203727220 */ /* 0x040fe40000410000 */
[C---:B------:R-:W-:Y:S02]  /*d270*/  FMUL.FTZ R115, R3.reuse, R115 ;  /* 0x0000007303737220 */ /* 0x040fe40000410000 */
[--C-:B------:R-:W-:Y:S03]  /*d280*/  FFMA.FTZ R172, R34, c[0x0][0x23c], -R193.reuse ;  /* 0x00008f0022ac7a23 */ /* 0x100fe600000108c1 */
[----:B------:R-:W-:Y:S01]  /*d290*/  MUFU.EX2 R196, R196 ;  /* 0x000000c400c47308 */ /* 0x000fe20000000800 */
[----:B------:R-:W-:Y:S01]  /*d2a0*/  FMUL.FTZ R34, R3, R146 ;  /* 0x0000009203227220 */ /* 0x000fe20000410000 */
[C---:B------:R-:W-:Y:S04]  /*d2b0*/  HMMA.16816.F32.BF16 R112, R160.reuse, R174, R112 ;  /* 0x000000aea070723c */ /* 0x040fe80000041870 */
[----:B------:R-:W-:Y:S02]  /*d2c0*/  FFMA.FTZ R173, R35, c[0x0][0x23c], -R193 ;  /* 0x00008f0023ad7a23 */ /* 0x000fe400000108c1 */
[----:B------:R-:W-:Y:S02]  /*d2d0*/  FMUL.FTZ R35, R3, R147 ;  /* 0x0000009303237220 */ /* 0x000fe40000410000 */
[----:B------:R-:W5:Y:S01]  /*d2e0*/  LDSM.16.MT88.4 R144, [R212+0xb000] ;  /* 0x00b00000d490783b */ /* 0x000f620000004200 */
[--C-:B------:R-:W-:Y:S01]  /*d2f0*/  FFMA.FTZ R174, R24, c[0x0][0x23c], -R191.reuse ;  /* 0x00008f0018ae7a23 */ /* 0x100fe200000108bf */
[----:B------:R-:W-:Y:S02]  /*d300*/  MUFU.EX2 R172, R172 ;  /* 0x000000ac00ac7308 */ /* 0x000fe40000000800 */
[C---:B------:R-:W-:Y:S01]  /*d310*/  FMUL.FTZ R24, R164.reuse, R140 ;  /* 0x0000008ca4187220 */ /* 0x040fe20000410000 */
[-C--:B--2---:R-:W-:Y:S03]  /*d320*/  HMMA.16816.F32.BF16 R32, R160, R148.reuse, R32 ;  /* 0x00000094a020723c */ /* 0x084fe60000041820 */
[----:B------:R-:W-:Y:S02]  /*d330*/  FFMA.FTZ R175, R25, c[0x0][0x23c], -R191 ;  /* 0x00008f0019af7a23 */ /* 0x000fe400000108bf */
[----:B------:R-:W-:Y:S02]  /*d340*/  FMUL.FTZ R25, R164, R141 ;  /* 0x0000008da4197220 */ /* 0x000fe40000410000 */
[----:B------:R-:W2:Y:S01]  /*d350*/  LDSM.16.MT88.4 R140, [R214+0x9400] ;  /* 0x00940000d68c783b */ /* 0x000ea20000004200 */
[C---:B------:R-:W-:Y:S01]  /*d360*/  HMMA.16816.F32.BF16 R116, R156.reuse, R148, R116 ;  /* 0x000000949c74723c */ /* 0x040fe20000041874 */
[----:B------:R-:W1:Y:S03]  /*d370*/  MUFU.EX2 R173, R173 ;  /* 0x000000ad00ad7308 */ /* 0x000e660000000800 */
[C---:B------:R-:W-:Y:S02]  /*d380*/  FMUL.FTZ R128, R2.reuse, R128 ;  /* 0x0000008002807220 */ /* 0x040fe40000410000 */
[----:B------:R-:W-:Y:S02]  /*d390*/  FMUL.FTZ R129, R2, R129 ;  /* 0x0000008102817220 */ /* 0x000fe40000410000 */
[-C--:B------:R-:W-:Y:S03]  /*d3a0*/  HMMA.16816.F32.BF16 R120, R156, R150.reuse, R120 ;  /* 0x000000969c78723c */ /* 0x080fe60000041878 */
[----:B------:R-:W-:Y:S01]  /*d3b0*/  MUFU.EX2 R174, R174 ;  /* 0x000000ae00ae7308 */ /* 0x000fe20000000800 */
[C---:B------:R-:W-:Y:S02]  /*d3c0*/  FMUL.FTZ R130, R0.reuse, R130 ;  /* 0x0000008200827220 */ /* 0x040fe40000410000 */
[----:B------:R-:W-:Y:S02]  /*d3d0*/  FMUL.FTZ R131, R0, R131 ;  /* 0x0000008300837220 */ /* 0x000fe40000410000 */
[C---:B------:R-:W-:Y:S01]  /*d3e0*/  HMMA.16816.F32.BF16 R124, R160.reuse, R150, R124 ;  /* 0x00000096a07c723c */ /* 0x040fe2000004187c */
[----:B------:R-:W2:Y:S03]  /*d3f0*/  LDSM.16.MT88.4 R148, [R212+0x9400] ;  /* 0x00940000d494783b */ /* 0x000ea60000004200 */
[C---:B------:R-:W-:Y:S01]  /*d400*/  FMUL.FTZ R132, R2.reuse, R132 ;  /* 0x0000008402847220 */ /* 0x040fe20000410000 */
[----:B------:R-:W3:Y:S01]  /*d410*/  MUFU.EX2 R175, R175 ;  /* 0x000000af00af7308 */ /* 0x000ee20000000800 */
[----:B------:R-:W-:Y:S02]  /*d420*/  FMUL.FTZ R133, R2, R133 ;  /* 0x0000008502857220 */ /* 0x000fe40000410000 */
[C---:B------:R-:W-:Y:S01]  /*d430*/  FMUL.FTZ R134, R0.reuse, R134 ;  /* 0x0000008600867220 */ /* 0x040fe20000410000 */
[-C--:B-----5:R-:W-:Y:S03]  /*d440*/  HMMA.16816.F32.BF16 R24, R160, R144.reuse, R24 ;  /* 0x00000090a018723c */ /* 0x0a0fe60000041818 */
[----:B------:R-:W-:Y:S03]  /*d450*/  FMUL.FTZ R135, R0, R135 ;  /* 0x0000008700877220 */ /* 0x000fe60000410000 */
[----:B------:R-:W5:Y:S01]  /*d460*/  MUFU.EX2 R197, R197 ;  /* 0x000000c500c57308 */ /* 0x000f620000000800 */
[C---:B------:R-:W-:Y:S01]  /*d470*/  FMUL.FTZ R28, R164.reuse, R136 ;  /* 0x00000088a41c7220 */ /* 0x040fe20000410000 */
[----:B-1----:R-:W-:Y:S01]  /*d480*/  F2FP.BF16.PACK_AB R136, R177, R176 ;  /* 0x000000b0b188723e */ /* 0x002fe200000010ff */
[----:B------:R-:W-:Y:S01]  /*d490*/  FMUL.FTZ R29, R164, R137 ;  /* 0x00000089a41d7220 */ /* 0x000fe20000410000 */
[C---:B------:R-:W-:Y:S04]  /*d4a0*/  HMMA.16816.F32.BF16 R128, R156.reuse, R144, R128 ;  /* 0x000000909c80723c */ /* 0x040fe80000041880 */
[----:B----4-:R-:W-:Y:S01]  /*d4b0*/  F2FP.BF16.PACK_AB R137, R179, R178 ;  /* 0x000000b2b389723e */ /* 0x010fe200000010ff */
[----:B------:R-:W-:Y:S01]  /*d4c0*/  FMUL.FTZ R30, R3, R138 ;  /* 0x0000008a031e7220 */ /* 0x000fe20000410000 */
[----:B------:R-:W-:Y:S01]  /*d4d0*/  MUFU.EX2 R198, R198 ;  /* 0x000000c600c67308 */ /* 0x000fe20000000800 */
[----:B---3--:R-:W-:Y:S01]  /*d4e0*/  F2FP.BF16.PACK_AB R138, R195, R192 ;  /* 0x000000c0c38a723e */ /* 0x008fe200000010ff */
[-C--:B------:R-:W-:Y:S04]  /*d4f0*/  HMMA.16816.F32.BF16 R132, R156, R146.reuse, R132 ;  /* 0x000000929c84723c */ /* 0x080fe80000041884 */
[----:B------:R-:W-:Y:S01]  /*d500*/  FMUL.FTZ R31, R3, R139 ;  /* 0x0000008b031f7220 */ /* 0x000fe20000410000 */
[----:B------:R-:W-:Y:S01]  /*d510*/  F2FP.BF16.PACK_AB R139, R173, R172 ;  /* 0x000000acad8b723e */ /* 0x000fe200000010ff */
[--C-:B------:R-:W-:Y:S01]  /*d520*/  FFMA.FTZ R64, R64, c[0x0][0x23c], -R194.reuse ;  /* 0x00008f0040407a23 */ /* 0x100fe200000108c2 */
[----:B------:R-:W-:Y:S01]  /*d530*/  F2FP.BF16.PACK_AB R144, R175, R174 ;  /* 0x000000aeaf90723e */ /* 0x000fe200000010ff */
[----:B------:R-:W1:Y:S01]  /*d540*/  MUFU.EX2 R199, R199 ;  /* 0x000000c700c77308 */ /* 0x000e620000000800 */
[----:B------:R-:W-:Y:S02]  /*d550*/  FFMA.FTZ R194, R65, c[0x0][0x23c], -R194 ;  /* 0x00008f0041c27a23 */ /* 0x000fe400000108c2 */
[----:B------:R-:W-:Y:S04]  /*d560*/  HMMA.16816.F32.BF16 R28, R160, R146, R28 ;  /* 0x00000092a01c723c */ /* 0x000fe8000004181c */
[----:B-----5:R-:W-:Y:S01]  /*d570*/  F2FP.BF16.PACK_AB R145, R197, R196 ;  /* 0x000000c4c591723e */ /* 0x020fe200000010ff */
[--C-:B------:R-:W-:Y:S02]  /*d580*/  FFMA.FTZ R66, R66, c[0x0][0x23c], -R193.reuse ;  /* 0x00008f0042427a23 */ /* 0x100fe400000108c1 */
[----:B------:R-:W-:Y:S01]  /*d590*/  MUFU.EX2 R200, R200 ;  /* 0x000000c800c87308 */ /* 0x000fe20000000800 */
[-C--:B--2---:R-:W-:Y:S05]  /*d5a0*/  HMMA.16816.F32.BF16 R8, R136, R140.reuse, R8 ;  /* 0x0000008c8808723c */ /* 0x084fea0000041808 */
        /* <DEDUP_REMOVED lines=9> */
[----:B------:R-:W-:Y:S01]  /*d640*/  MUFU.EX2 R158, R60 ;  /* 0x0000003c009e7308 */ /* 0x000fe20000000800 */
[----:B------:R-:W-:Y:S01]  /*d650*/  FADD.FTZ R170, R170, R169 ;  /* 0x000000a9aaaa7221 */ /* 0x000fe20000010000 */
[----:B------:R-:W-:Y:S01]  /*d660*/  MOV R169, R166 ;  /* 0x000000a600a97202 */ /* 0x000fe20000000f00 */
[----:B------:R-:W-:Y:S02]  /*d670*/  FADD.FTZ R6, R6, R5 ;  /* 0x0000000506067221 */ /* 0x000fe40000010000 */
[----:B------:R-:W-:Y:S02]  /*d680*/  FADD.FTZ R184, R184, R181 ;  /* 0x000000b5b8b87221 */ /* 0x000fe40000010000 */
[----:B------:R-:W-:Y:S02]  /*d690*/  FADD.FTZ R186, R186, R183 ;  /* 0x000000b7baba7221 */ /* 0x000fe40000010000 */
[----:B------:R-:W-:Y:S01]  /*d6a0*/  FADD.FTZ R7, R7, R170 ;  /* 0x000000aa07077221 */ /* 0x000fe20000010000 */
[----:B------:R1:W-:Y:S01]  /*d6b0*/  MUFU.EX2 R65, R194 ;  /* 0x000000c200417308 */ /* 0x0003e20000000800 */
[----:B------:R-:W-:Y:S02]  /*d6c0*/  FADD.FTZ R171, R171, R6 ;  /* 0x00000006abab7221 */ /* 0x000fe40000010000 */
[----:B------:R-:W-:Y:S01]  /*d6d0*/  FADD.FTZ R185, R185, R184 ;  /* 0x000000b8b9b97221 */ /* 0x000fe20000010000 */
[----:B--2---:R-:W-:Y:S01]  /*d6e0*/  F2FP.BF16.PACK_AB R147, R201, R200 ;  /* 0x000000c8c993723e */ /* 0x004fe200000010ff */
[----:B------:R-:W-:Y:S02]  /*d6f0*/  FADD.FTZ R187, R187, R186 ;  /* 0x000000babbbb7221 */ /* 0x000fe40000010000 */
[----:B------:R-:W-:Y:S02]  /*d700*/  FADD.FTZ R7, R180, R7 ;  /* 0x00000007b4077221 */ /* 0x000fe40000010000 */
[----:B------:R-:W-:Y:S01]  /*d710*/  FADD.FTZ R171, R182, R171 ;  /* 0x000000abb6ab7221 */ /* 0x000fe20000010000 */
[----:B------:R-:W-:Y:S01]  /*d720*/  MUFU.EX2 R202, R202 ;  /* 0x000000ca00ca7308 */ /* 0x000fe20000000800 */
[C---:B------:R-:W-:Y:S04]  /*d730*/  HMMA.16816.F32.BF16 R12, R144.reuse, R140, R12 ;  /* 0x0000008c900c723c */ /* 0x040fe8000004180c */
[----:B------:R-:W-:Y:S02]  /*d740*/  FADD.FTZ R185, R188, R185 ;  /* 0x000000b9bcb97221 */ /* 0x000fe40000010000 */
[----:B------:R-:W-:Y:S02]  /*d750*/  FADD.FTZ R187, R190, R187 ;  /* 0x000000bbbebb7221 */ /* 0x000fe40000010000 */
[-C--:B------:R-:W-:Y:S01]  /*d760*/  HMMA.16816.F32.BF16 R16, R144, R142.reuse, R16 ;  /* 0x0000008e9010723c */ /* 0x080fe20000041810 */
[----:B------:R-:W2:Y:S03]  /*d770*/  MUFU.EX2 R203, R203 ;  /* 0x000000cb00cb7308 */ /* 0x000ea60000000800 */
[----:B------:R-:W-:Y:S02]  /*d780*/  FADD.FTZ R176, R176, R7 ;  /* 0x00000007b0b07221 */ /* 0x000fe40000010000 */
[--C-:B-1----:R-:W-:Y:S02]  /*d790*/  FFMA.FTZ R194, R57, c[0x0][0x23c], -R191.reuse ;  /* 0x00008f0039c27a23 */ /* 0x102fe400000108bf */
[C---:B------:R-:W-:Y:S01]  /*d7a0*/  HMMA.16816.F32.BF16 R68, R136.reuse, R142, R68 ;  /* 0x0000008e8844723c */ /* 0x040fe20000041844 */
[----:B------:R-:W1:Y:S02]  /*d7b0*/  LDSM.16.MT88.4 R140, [R212+0xa400] ;  /* 0x00a40000d48c783b */ /* 0x000e640000004200 */
[----:B------:R-:W-:Y:S01]  /*d7c0*/  MUFU.EX2 R204, R204 ;  /* 0x000000cc00cc7308 */ /* 0x000fe20000000800 */
[----:B------:R-:W-:Y:S02]  /*d7d0*/  FFMA.FTZ R191, R61, c[0x0][0x23c], -R191 ;  /* 0x00008f003dbf7a23 */ /* 0x000fe400000108bf */
[----:B------:R-:W-:Y:S02]  /*d7e0*/  FADD.FTZ R178, R178, R171 ;  /* 0x000000abb2b27221 */ /* 0x000fe40000010000 */
[-C--:B------:R-:W-:Y:S01]  /*d7f0*/  HMMA.16816.F32.BF16 R72, R136, R148.reuse, R72 ;  /* 0x000000948848723c */ /* 0x080fe20000041848 */
[----:B------:R-:W-:Y:S03]  /*d800*/  LDSM.16.MT88.4 R56, [R214+0xac00] ;  /* 0x00ac0000d638783b */ /* 0x000fe60000004200 */
[----:B------:R-:W-:Y:S01]  /*d810*/  FADD.FTZ R174, R174, R185 ;  /* 0x000000b9aeae7221 */ /* 0x000fe20000010000 */
[----:B------:R-:W3:Y:S01]  /*d820*/  MUFU.EX2 R205, R205 ;  /* 0x000000cd00cd7308 */ /* 0x000ee20000000800 */
[----:B------:R-:W-:Y:S02]  /*d830*/  FADD.FTZ R196, R196, R187 ;  /* 0x000000bbc4c47221 */ /* 0x000fe40000010000 */
[C---:B------:R-:W-:Y:S04]  /*d840*/  HMMA.16816.F32.BF16 R76, R144.reuse, R148, R76 ;  /* 0x00000094904c723c */ /* 0x040fe8000004184c */
[----:B------:R-:W-:Y:S02]  /*d850*/  FADD.FTZ R177, R177, R176 ;  /* 0x000000b0b1b17221 */ /* 0x000fe40000010000 */
[----:B------:R-:W-:Y:S01]  /*d860*/  FADD.FTZ R179, R179, R178 ;  /* 0x000000b2b3b37221 */ /* 0x000fe20000010000 */
[----:B------:R-:W-:Y:S01]  /*d870*/  MUFU.EX2 R206, R206 ;  /* 0x000000ce00ce7308 */ /* 0x000fe20000000800 */
[-C--:B------:R-:W-:Y:S04]  /*d880*/  HMMA.16816.F32.BF16 R80, R144, R150.reuse, R80 ;  /* 0x000000969050723c */ /* 0x080fe80000041850 */
[----:B------:R-:W-:Y:S02]  /*d890*/  FADD.FTZ R175, R175, R174 ;  /* 0x000000aeafaf7221 */ /* 0x000fe40000010000 */
[----:B------:R-:W-:Y:S02]  /*d8a0*/  FADD.FTZ R197, R197, R196 ;  /* 0x000000c4c5c57221 */ /* 0x000fe40000010000 */
[C---:B------:R-:W-:Y:S01]  /*d8b0*/  HMMA.16816.F32.BF16 R84, R136.reuse, R150, R84 ;  /* 0x000000968854723c */ /* 0x040fe20000041854 */
[----:B------:R-:W4:Y:S03]  /*d8c0*/  MUFU.EX2 R207, R207 ;  /* 0x000000cf00cf7308 */ /* 0x000f260000000800 */
[----:B------:R-:W-:Y:S02]  /*d8d0*/  FADD.FTZ R192, R192, R177 ;  /* 0x000000b1c0c07221 */ /* 0x000fe40000010000 */
[----:B------:R-:W-:Y:S02]  /*d8e0*/  FADD.FTZ R172, R172, R179 ;  /* 0x000000b3acac7221 */ /* 0x000fe40000010000 */
[-C--:B------:R-:W-:Y:S03]  /*d8f0*/  HMMA.16816.F32.BF16 R88, R136, R152.reuse, R88 ;  /* 0x000000988858723c */ /* 0x080fe60000041858 */
[----:B------:R-:W-:Y:S01]  /*d900*/  MUFU.EX2 R208, R208 ;  /* 0x000000d000d07308 */ /* 0x000fe20000000800 */
[----:B------:R-:W-:Y:S02]  /*d910*/  FADD.FTZ R198, R198, R175 ;  /* 0x000000afc6c67221 */ /* 0x000fe40000010000 */
[----:B------:R-:W-:Y:S02]  /*d920*/  FADD.FTZ R200, R200, R197 ;  /* 0x000000c5c8c87221 */ /* 0x000fe40000010000 */
[C---:B------:R-:W-:Y:S04]  /*d930*/  HMMA.16816.F32.BF16 R92, R144.reuse, R152, R92 ;  /* 0x00000098905c723c */ /* 0x040fe8000004185c */
[----:B------:R-:W-:Y:S01]  /*d940*/  FADD.FTZ R195, R195, R192 ;  /* 0x000000c0c3c37221 */ /* 0x000fe20000010000 */
[----:B------:R-:W5:Y:S01]  /*d950*/  MUFU.EX2 R209, R209 ;  /* 0x000000d100d17308 */ /* 0x000f620000000800 */
        /* <DEDUP_REMOVED lines=22> */
[----:B------:R-:W1:Y:S01]  /*dac0*/  MUFU.EX2 R64, R64 ;  /* 0x0000004000407308 */ /* 0x000e620000000800 */
[-C--:B------:R-:W-:Y:S08]  /*dad0*/  HMMA.16816.F32.BF16 R32, R136, R36.reuse, R32 ;  /* 0x000000248820723c */ /* 0x080ff00000041820 */
[C---:B------:R-:W-:Y:S01]  /*dae0*/  HMMA.16816.F32.BF16 R116, R144.reuse, R36, R116 ;  /* 0x000000249074723c */ /* 0x040fe20000041874 */
[----:B------:R-:W-:Y:S06]  /*daf0*/  MUFU.EX2 R66, R66 ;  /* 0x0000004200427308 */ /* 0x000fec0000000800 */
        /* <DEDUP_REMOVED lines=14> */
[----:B------:R-:W-:Y:S01]  /*dbe0*/  MUFU.EX2 R194, R194 ;  /* 0x000000c200c27308 */ /* 0x000fe20000000800 */
[C---:B------:R-:W-:Y:S04]  /*dbf0*/  HMMA.16816.F32.BF16 R128, R144.reuse, R48, R128 ;  /* 0x000000309080723c */ /* 0x040fe80000041880 */
[----:B------:R-:W-:Y:S02]  /*dc00*/  FADD.FTZ R208, R208, R205 ;  /* 0x000000cdd0d07221 */ /* 0x000fe40000010000 */
[----:B------:R-:W-:Y:S02]  /*dc10*/  FADD.FTZ R207, R207, R206 ;  /* 0x000000cecfcf7221 */ /* 0x000fe40000010000 */
[-C--:B------:R-:W-:Y:S01]  /*dc20*/  HMMA.16816.F32.BF16 R132, R144, R50.reuse, R132 ;  /* 0x000000329084723c */ /* 0x080fe20000041884 */
[----:B------:R-:W2:Y:S03]  /*dc30*/  MUFU.EX2 R252, R252 ;  /* 0x000000fc00fc7308 */ /* 0x000ea60000000800 */
[----:B------:R-:W-:Y:S04]  /*dc40*/  FADD.FTZ R209, R209, R208 ;  /* 0x000000d0d1d17221 */ /* 0x000fe80000010000 */
[----:B------:R-:W-:Y:S01]  /*dc50*/  HMMA.16816.F32.BF16 R28, R136, R50, R28 ;  /* 0x00000032881c723c */ /* 0x000fe2000004181c */
[----:B------:R-:W3:Y:S02]  /*dc60*/  LDSM.16.MT88.4 R48, [R214+0xa800] ;  /* 0x00a80000d630783b */ /* 0x000ee40000004200 */
[----:B------:R-:W-:Y:S01]  /*dc70*/  MUFU.EX2 R191, R191 ;  /* 0x000000bf00bf7308 */ /* 0x000fe20000000800 */
[----:B-1----:R-:W-:Y:S03]  /*dc80*/  FADD.FTZ R209, R248, R209 ;  /* 0x000000d1f8d17221 */ /* 0x002fe60000010000 */
[--C-:B------:R-:W-:Y:S01]  /*dc90*/  FFMA.FTZ R136, R62, c[0x0][0x23c], -R189.reuse ;  /* 0x00008f003e887a23 */ /* 0x100fe200000108bd */
[-C--:B------:R-:W-:Y:S05]  /*dca0*/  HMMA.16816.F32.BF16 R8, R36, R40.reuse, R8 ;  /* 0x000000282408723c */ /* 0x080fea0000041808 */
[----:B------:R-:W-:Y:S01]  /*dcb0*/  FFMA.FTZ R189, R63, c[0x0][0x23c], -R189 ;  /* 0x00008f003fbd7a23 */ /* 0x000fe200000108bd */
[----:B------:R-:W-:Y:S01]  /*dcc0*/  F2FP.BF16.PACK_AB R137, R250, R248 ;  /* 0x000000f8fa89723e */ /* 0x000fe200000010ff */
[----:B------:R-:W-:Y:S01]  /*dcd0*/  LDSM.16.MT88.4 R60, [R212+0xac00] ;  /* 0x00ac0000d43c783b */ /* 0x000fe20000004200 */
[C---:B------:R-:W-:Y:S01]  /*dce0*/  HMMA.16816.F32.BF16 R12, R44.reuse, R40, R12 ;  /* 0x000000282c0c723c */ /* 0x040fe2000004180c */
[----:B------:R1:W4:Y:S03]  /*dcf0*/  MUFU.EX2 R159, R136 ;  /* 0x00000088009f7308 */ /* 0x0003260000000800 */
[----:B------:R-:W-:Y:S01]  /*dd00*/  F2FP.BF16.PACK_AB R138, R65, R64 ;  /* 0x00000040418a723e */ /* 0x000fe200000010ff */
[----:B--2---:R-:W-:Y:S01]  /*dd10*/  FADD.FTZ R249, R252, R249 ;  /* 0x000000f9fcf97221 */ /* 0x004fe20000010000 */
[C---:B------:R-:W-:Y:S01]  /*dd20*/  F2FP.BF16.PACK_AB R139, R193.reuse, R66 ;  /* 0x00000042c18b723e */ /* 0x040fe200000010ff */
[----:B------:R-:W-:Y:S01]  /*dd30*/  FADD.FTZ R209, R250, R209 ;  /* 0x000000d1fad17221 */ /* 0x000fe20000010000 */
[-C--:B------:R-:W-:Y:S03]  /*dd40*/  HMMA.16816.F32.BF16 R16, R44, R42.reuse, R16 ;  /* 0x0000002a2c10723c */ /* 0x080fe60000041810 */
[----:B------:R-:W2:Y:S01]  /*dd50*/  MUFU.EX2 R189, R189 ;  /* 0x000000bd00bd7308 */ /* 0x000ea20000000800 */
[----:B------:R-:W-:Y:S02]  /*dd60*/  FADD.FTZ R249, R4, R249 ;  /* 0x000000f904f97221 */ /* 0x000fe40000010000 */
[----:B------:R-:W-:Y:S02]  /*dd70*/  FADD.FTZ R66, R66, R209 ;  /* 0x000000d142427221 */ /* 0x000fe40000010000 */
[C---:B------:R-:W-:Y:S01]  /*dd80*/  HMMA.16816.F32.BF16 R68, R36.reuse, R42, R68 ;  /* 0x0000002a2444723c */ /* 0x040fe20000041844 */
[----:B------:R-:W5:Y:S03]  /*dd90*/  LDSM.16.MT88.4 R40, [R212+0xa800] ;  /* 0x00a80000d428783b */ /* 0x000f660000004200 */
[----:B------:R-:W-:Y:S04]  /*dda0*/  FADD.FTZ R234, R193, R66 ;  /* 0x00000042c1ea7221 */ /* 0x000fe80000010000 */
[-C--:B------:R-:W-:Y:S04]  /*ddb0*/  HMMA.16816.F32.BF16 R72, R36, R140.reuse, R72 ;  /* 0x0000008c2448723c */ /* 0x080fe80000041848 */
[C---:B-1----:R-:W-:Y:S01]  /*ddc0*/  F2FP.BF16.PACK_AB R136, R251.reuse, R246 ;  /* 0x000000f6fb88723e */ /* 0x042fe200000010ff */
[----:B------:R-:W-:Y:S03]  /*ddd0*/  FADD.FTZ R246, R246, R207 ;  /* 0x000000cff6f67221 */ /* 0x000fe60000010000 */
[C---:B------:R-:W-:Y:S04]  /*dde0*/  HMMA.16816.F32.BF16 R76, R44.reuse, R140, R76 ;  /* 0x0000008c2c4c723c */ /* 0x040fe8000004184c */
[----:B------:R-:W-:Y:S04]  /*ddf0*/  FADD.FTZ R251, R251, R246 ;  /* 0x000000f6fbfb7221 */ /* 0x000fe80000010000 */
[-C--:B------:R-:W-:Y:S04]  /*de00*/  HMMA.16816.F32.BF16 R80, R44, R142.reuse, R80 ;  /* 0x0000008e2c50723c */ /* 0x080fe80000041850 */
[----:B------:R-:W-:Y:S04]  /*de10*/  FADD.FTZ R64, R64, R251 ;  /* 0x000000fb40407221 */ /* 0x000fe80000010000 */
[C---:B------:R-:W-:Y:S04]  /*de20*/  HMMA.16816.F32.BF16 R84, R36.reuse, R142, R84 ;  /* 0x0000008e2454723c */ /* 0x040fe80000041854 */
[----:B------:R-:W-:Y:S04]  /*de30*/  FADD.FTZ R239, R65, R64 ;  /* 0x0000004041ef7221 */ /* 0x000fe80000010000 */
[-C--:B---3--:R-:W-:Y:S08]  /*de40*/  HMMA.16816.F32.BF16 R88, R36, R48.reuse, R88 ;  /* 0x000000302458723c */ /* 0x088ff00000041858 */
[C---:B------:R-:W-:Y:S08]  /*de50*/  HMMA.16816.F32.BF16 R92, R44.reuse, R48, R92 ;  /* 0x000000302c5c723c */ /* 0x040ff0000004185c */
[-C--:B------:R-:W-:Y:S08]  /*de60*/  HMMA.16816.F32.BF16 R96, R44, R50.reuse, R96 ;  /* 0x000000322c60723c */ /* 0x080ff00000041860 */
[C---:B------:R-:W-:Y:S01]  /*de70*/  HMMA.16816.F32.BF16 R100, R36.reuse, R50, R100 ;  /* 0x000000322464723c */ /* 0x040fe20000041864 */
[----:B------:R-:W1:Y:S07]  /*de80*/  LDSM.16.MT88.4 R48, [R212+0xb800] ;  /* 0x00b80000d430783b */ /* 0x000e6e0000004200 */
[-C--:B-----5:R-:W-:Y:S08]  /*de90*/  HMMA.16816.F32.BF16 R20, R36, R40.reuse, R20 ;  /* 0x000000282414723c */ /* 0x0a0ff00000041814 */
        /* <DEDUP_REMOVED lines=8> */
[----:B------:R-:W5:Y:S07]  /*df20*/  LDSM.16.MT88.4 R52, [R212+0x9c00] ;  /* 0x009c0000d434783b */ /* 0x000f6e0000004200 */
[-C--:B-1----:R-:W-:Y:S08]  /*df30*/  HMMA.16816.F32.BF16 R24, R36, R48.reuse, R24 ;  /* 0x000000302418723c */ /* 0x082ff00000041818 */
[C---:B------:R-:W-:Y:S07]  /*df40*/  HMMA.16816.F32.BF16 R128, R44.reuse, R48, R128 ;  /* 0x000000302c80723c */ /* 0x040fee0000041880 */
[----:B------:R-:W-:Y:S01]  /*df50*/  MOV R48, R158 ;  /* 0x0000009e00307202 */ /* 0x000fe20000000f00 */
[-C--:B------:R-:W-:Y:S01]  /*df60*/  HMMA.16816.F32.BF16 R132, R44, R50.reuse, R132 ;  /* 0x000000322c84723c */ /* 0x080fe20000041884 */
[----:B------:R-:W1:Y:S03]  /*df70*/  LDSM.16.MT88.4 R44, [R214+0xbc00] ;  /* 0x00bc0000d62c783b */ /* 0x000e660000004200 */
[----:B----4-:R-:W-:Y:S04]  /*df80*/  MOV R49, R159 ;  /* 0x0000009f00317202 */ /* 0x010fe80000000f00 */
[----:B------:R-:W-:Y:S04]  /*df90*/  HMMA.16816.F32.BF16 R28, R36, R50, R28 ;  /* 0x00000032241c723c */ /* 0x000fe8000004181c */
[----:B------:R-:W-:Y:S03]  /*dfa0*/  FADD.FTZ R2, R49, R249 ;  /* 0x000000f931027221 */ /* 0x000fe60000010000 */
[----:B------:R-:W-:Y:S01]  /*dfb0*/  F2FP.BF16.PACK_AB R36, R194, R67 ;  /* 0x00000043c224723e */ /* 0x000fe200000010ff */
[-C--:B---3--:R-:W-:Y:S01]  /*dfc0*/  HMMA.16816.F32.BF16 R160, R136, R40.reuse, R8 ;  /* 0x0000002888a0723c */ /* 0x088fe20000041808 */
[----:B------:R-:W3:Y:S04]  /*dfd0*/  LDSM.16.MT88.4 R8, [R212+0xbc00] ;  /* 0x00bc0000d408783b */ /* 0x000ee80000004200 */
[----:B------:R-:W-:Y:S01]  /*dfe0*/  F2FP.BF16.PACK_AB R37, R4, R252 ;  /* 0x000000fc0425723e */ /* 0x000fe200000010ff */
[----:B------:R-:W-:Y:S01]  /*dff0*/  FADD.FTZ R67, R67, R238 ;  /* 0x000000ee43437221 */ /* 0x000fe20000010000 */
[----:B------:R-:W-:Y:S01]  /*e000*/  F2FP.BF16.PACK_AB R38, R191, R48 ;  /* 0x00000030bf26723e */ /* 0x000fe200000010ff */
[C---:B--2---:R-:W-:Y:S01]  /*e010*/  FADD.FTZ R235, R189.reuse, R2 ;  /* 0x00000002bdeb7221 */ /* 0x044fe20000010000 */
[----:B------:R-:W-:Y:S03]  /*e020*/  F2FP.BF16.PACK_AB R39, R189, R49 ;  /* 0x00000031bd27723e */ /* 0x000fe600000010ff */
[----:B------:R-:W-:Y:S01]  /*e030*/  FADD.FTZ R67, R194, R67 ;  /* 0x00000043c2437221 */ /* 0x000fe20000010000 */
[----:B------:R-:W-:Y:S03]  /*e040*/  MOV R2, R167 ;  /* 0x000000a700027202 */ /* 0x000fe60000000f00 */
[C---:B------:R-:W-:Y:S04]  /*e050*/  HMMA.16816.F32.BF16 R156, R36.reuse, R40, R12 ;  /* 0x00000028249c723c */ /* 0x040fe8000004180c */
[----:B------:R-:W-:Y:S04]  /*e060*/  FADD.FTZ R0, R48, R67 ;  /* 0x0000004330007221 */ /* 0x000fe80000010000 */
[-C--:B------:R-:W-:Y:S04]  /*e070*/  HMMA.16816.F32.BF16 R152, R36, R42.reuse, R16 ;  /* 0x0000002a2498723c */ /* 0x080fe80000041810 */
[----:B------:R-:W-:Y:S01]  /*e080*/  FADD.FTZ R237, R191, R0 ;  /* 0x00000000bfed7221 */ /* 0x000fe20000010000 */
[----:B------:R-:W-:Y:S03]  /*e090*/  MOV R0, R165 ;  /* 0x000000a500007202 */ /* 0x000fe60000000f00 */
[C---:B------:R-:W-:Y:S08]  /*e0a0*/  HMMA.16816.F32.BF16 R68, R136.reuse, R42, R68 ;  /* 0x0000002a8844723c */ /* 0x040ff00000041844 */
[-C--:B-----5:R-:W-:Y:S08]  /*e0b0*/  HMMA.16816.F32.BF16 R72, R136, R52.reuse, R72 ;  /* 0x000000348848723c */ /* 0x0a0ff00000041848 */
        /* <DEDUP_REMOVED lines=15> */
[-C--:B---3--:R-:W-:Y:S08]  /*e1b0*/  HMMA.16816.F32.BF16 R140, R136, R8.reuse, R24 ;  /* 0x00000008888c723c */ /* 0x088ff00000041818 */
[C---:B------:R-:W-:Y:S08]  /*e1c0*/  HMMA.16816.F32.BF16 R128, R36.reuse, R8, R128 ;  /* 0x000000082480723c */ /* 0x040ff00000041880 */
[-C--:B------:R-:W-:Y:S08]  /*e1d0*/  HMMA.16816.F32.BF16 R132, R36, R10.reuse, R132 ;  /* 0x0000000a2484723c */ /* 0x080ff00000041884 */
[----:B------:R-:W-:Y:S01]  /*e1e0*/  HMMA.16816.F32.BF16 R136, R136, R10, R28 ;  /* 0x0000000a8888723c */ /* 0x000fe2000004181c */
[----:B------:R-:W-:-:S07]  /*e1f0*/  @P0 BRA `(.L_x_23) ;  /* 0xffffd3b000000947 */ /* 0x000fce000383ffff */
.L_x_22:
[----:B------:R-:W1:Y:S01]  /*e200*/  SHFL.BFLY PT, R0, R239, 0x2, 0x1f ;  /* 0x0c401f00ef007f89 */ /* 0x000e6200000e0000 */
[----:B------:R-:W-:Y:S01]  /*e210*/  MOV R7, 0x3f800000 ;  /* 0x3f80000000077802 */ /* 0x000fe20000000f00 */
[----:B------:R-:W-:Y:S01]  /*e220*/  CS2R R66, SRZ ;  /* 0x0000000000427805 */ /* 0x000fe2000001ff00 */
[----:B------:R-:W-:Y:S01]  /*e230*/  ISETP.NE.AND P0, PT, R219, -0x1, PT ;  /* 0xffffffffdb00780c */ /* 0x000fe20003f05270 */
[----:B------:R-:W2:Y:S01]  /*e240*/  SHFL.BFLY PT, R2, R237, 0x2, 0x1f ;  /* 0x0c401f00ed027f89 */ /* 0x000ea200000e0000 */
[----:B------:R-:W-:Y:S03]  /*e250*/  BSSY B0, `(.L_x_26) ;  /* 0x0000164000007945 */ /* 0x000fe60003800000 */
[----:B------:R-:W3:Y:S04]  /*e260*/  SHFL.BFLY PT, R6, R235, 0x2, 0x1f ;  /* 0x0c401f00eb067f89 */ /* 0x000ee800000e0000 */
[----:B------:R-:W4:Y:S04]  /*e270*/  SHFL.BFLY PT, R3, R234, 0x2, 0x1f ;  /* 0x0c401f00ea037f89 */ /* 0x000f2800000e0000 */
[----:B------:R-:W5:Y:S01]  /*e280*/  S2R R61, SR_CTAID.X ;  /* 0x00000000003d7919 */ /* 0x000f620000002500 */
[----:B-1----:R-:W-:-:S02]  /*e290*/  FADD.FTZ R5, R0, R239 ;  /* 0x000000ef00057221 */ /* 0x002fc40000010000 */
[----:B--2---:R-:W-:-:S03]  /*e2a0*/  FADD.FTZ R2, R2, R237 ;  /* 0x000000ed02027221 */ /* 0x004fc60000010000 */
[----:B------:R-:W1:Y:S01]  /*e2b0*/  SHFL.BFLY PT, R0, R5, 0x1, 0x1f ;  /* 0x0c201f0005007f89 */ /* 0x000e6200000e0000 */
[----:B---3--:R-:W-:-:S03]  /*e2c0*/  FADD.FTZ R9, R6, R235 ;  /* 0x000000eb06097221 */ /* 0x008fc60000010000 */
[----:B------:R-:W2:Y:S01]  /*e2d0*/  SHFL.BFLY PT, R11, R2, 0x1, 0x1f ;  /* 0x0c201f00020b7f89 */ /* 0x000ea200000e0000 */
[----:B------:R-:W-:Y:S01]  /*e2e0*/  MOV R6, 0x3f800000 ;  /* 0x3f80000000067802 */ /* 0x000fe20000000f00 */
[----:B----4-:R-:W-:Y:S02]  /*e2f0*/  FADD.FTZ R4, R3, R234 ;  /* 0x000000ea03047221 */ /* 0x010fe40000010000 */
[----:B------:R-:W3:Y:S04]  /*e300*/  SHFL.BFLY PT, R8, R9, 0x1, 0x1f ;  /* 0x0c201f0009087f89 */ /* 0x000ee800000e0000 */
[----:B------:R-:W4:Y:S01]  /*e310*/  SHFL.BFLY PT, R3, R4, 0x1, 0x1f ;  /* 0x0c201f0004037f89 */ /* 0x000f2200000e0000 */
[----:B-1----:R-:W-:Y:S02]  /*e320*/  FADD.FTZ R0, R5, R0 ;  /* 0x0000000005007221 */ /* 0x002fe40000010000 */
[----:B--2---:R-:W-:-:S03]  /*e330*/  FADD.FTZ R2, R2, R11 ;  /* 0x0000000b02027221 */ /* 0x004fc60000010000 */
[----:B------:R-:W-:Y:S01]  /*e340*/  FSETP.NE.FTZ.AND P6, PT, R0, RZ, PT ;  /* 0x000000ff0000720b */ /* 0x000fe20003fd5000 */
[----:B---3--:R-:W-:Y:S01]  /*e350*/  FADD.FTZ R8, R9, R8 ;  /* 0x0000000809087221 */ /* 0x008fe20000010000 */
[----:B------:R-:W-:Y:S02]  /*e360*/  FSETP.NE.FTZ.AND P4, PT, R2, RZ, PT ;  /* 0x000000ff0200720b */ /* 0x000fe40003f95000 */
[----:B------:R-:W-:Y:S01]  /*e370*/  MOV R9, 0x3f800000 ;  /* 0x3f80000000097802 */ /* 0x000fe20000000f00 */
[----:B----4-:R-:W-:Y:S01]  /*e380*/  FADD.FTZ R3, R4, R3 ;  /* 0x0000000304037221 */ /* 0x010fe20000010000 */
[----:B------:R-:W-:Y:S01]  /*e390*/  FSETP.NE.FTZ.AND P3, PT, R8, RZ, PT ;  /* 0x000000ff0800720b */ /* 0x000fe20003f75000 */
[----:B------:R-:W-:-:S03]  /*e3a0*/  @P0 IMAD.WIDE.U32 R4, R219, c[0x0][0x1e8], RZ ;  /* 0x00007a00db040a25 */ /* 0x000fc600078e00ff */
[----:B------:R-:W-:-:S03]  /*e3b0*/  FSETP.NE.FTZ.AND P5, PT, R3, RZ, PT ;  /* 0x000000ff0300720b */ /* 0x000fc60003fb5000 */
[----:B------:R-:W1:Y:S01]  /*e3c0*/  @P6 MUFU.RCP R6, R0 ;  /* 0x0000000000066308 */ /* 0x000e620000001000 */
[----:B------:R-:W-:-:S07]  /*e3d0*/  @P0 IMAD R5, R219, c[0x0][0x1ec], R5 ;  /* 0x00007b00db050a24 */ /* 0x000fce00078e0205 */
[----:B------:R-:W2:Y:S01]  /*e3e0*/  @P3 MUFU.RCP R9, R8 ;  /* 0x0000000800093308 */ /* 0x000ea20000001000 */
[----:B-1----:R-:W-:-:S07]  /*e3f0*/  FMUL.FTZ R160, R6, R160 ;  /* 0x000000a006a07220 */ /* 0x002fce0000410000 */
[----:B------:R-:W-:Y:S01]  /*e400*/  @P5 MUFU.RCP R7, R3 ;  /* 0x0000000300075308 */ /* 0x000fe20000001000 */
        /* <DEDUP_REMOVED lines=36> */
[----:B------:R-:W-:Y:S01]  /*e650*/  MOV R6, 0x3f800000 ;  /* 0x3f80000000067802 */ /* 0x000fe20000000f00 */
[----:B--2---:R-:W-:Y:S01]  /*e660*/  FMUL.FTZ R159, R9, R159 ;  /* 0x0000009f099f7220 */ /* 0x004fe20000410000 */
[----:B------:R-:W-:Y:S01]  /*e670*/  F2FP.BF16.PACK_AB R140, R141, R140 ;  /* 0x0000008c8d8c723e */ /* 0x000fe200000010ff */
[----:B------:R-:W-:Y:S01]  /*e680*/  FMUL.FTZ R158, R9, R158 ;  /* 0x0000009e099e7220 */ /* 0x000fe20000410000 */
[----:B------:R-:W-:Y:S01]  /*e690*/  F2FP.BF16.PACK_AB R136, R137, R136 ;  /* 0x000000888988723e */ /* 0x000fe200000010ff */
[C---:B------:R-:W-:Y:S01]  /*e6a0*/  FMUL.FTZ R155, R9.reuse, R155 ;  /* 0x0000009b099b7220 */ /* 0x040fe20000410000 */
[----:B------:R-:W1:Y:S01]  /*e6b0*/  @P4 MUFU.RCP R6, R2 ;  /* 0x0000000200064308 */ /* 0x000e620000001000 */
[----:B------:R-:W-:Y:S01]  /*e6c0*/  FMUL.FTZ R154, R9, R154 ;  /* 0x0000009a099a7220 */ /* 0x000fe20000410000 */
[----:B------:R-:W-:Y:S01]  /*e6d0*/  F2FP.BF16.PACK_AB R158, R159, R158 ;  /* 0x0000009e9f9e723e */ /* 0x000fe200000010ff */
[----:B------:R-:W-:-:S02]  /*e6e0*/  FMUL.FTZ R79, R9, R79 ;  /* 0x0000004f094f7220 */ /* 0x000fc40000410000 */
[----:B------:R-:W-:Y:S01]  /*e6f0*/  FMUL.FTZ R78, R9, R78 ;  /* 0x0000004e094e7220 */ /* 0x000fe20000410000 */
[----:B------:R-:W-:Y:S01]  /*e700*/  F2FP.BF16.PACK_AB R154, R155, R154 ;  /* 0x0000009a9b9a723e */ /* 0x000fe200000010ff */
[C---:B------:R-:W-:Y:S01]  /*e710*/  FMUL.FTZ R83, R9.reuse, R83 ;  /* 0x0000005309537220 */ /* 0x040fe20000410000 */
[----:B------:R-:W2:Y:S01]  /*e720*/  @P4 MUFU.LG2 R2, R2 ;  /* 0x0000000200024308 */ /* 0x000ea20000000c00 */
[----:B------:R-:W-:Y:S01]  /*e730*/  FMUL.FTZ R82, R9, R82 ;  /* 0x0000005209527220 */ /* 0x000fe20000410000 */
[----:B------:R-:W-:Y:S01]  /*e740*/  F2FP.BF16.PACK_AB R78, R79, R78 ;  /* 0x0000004e4f4e723e */ /* 0x000fe200000010ff */
[C---:B------:R-:W-:Y:S02]  /*e750*/  FMUL.FTZ R95, R9.reuse, R95 ;  /* 0x0000005f095f7220 */ /* 0x040fe40000410000 */
[----:B------:R-:W-:Y:S01]  /*e760*/  FMUL.FTZ R94, R9, R94 ;  /* 0x0000005e095e7220 */ /* 0x000fe20000410000 */
[----:B------:R-:W-:Y:S01]  /*e770*/  F2FP.BF16.PACK_AB R82, R83, R82 ;  /* 0x000000525352723e */ /* 0x000fe200000010ff */
[----:B------:R-:W-:-:S02]  /*e780*/  FMUL.FTZ R99, R9, R99 ;  /* 0x0000006309637220 */ /* 0x000fc40000410000 */
[C---:B-1----:R-:W-:Y:S01]  /*e790*/  FMUL.FTZ R156, R6.reuse, R156 ;  /* 0x0000009c069c7220 */ /* 0x042fe20000410000 */
[----:B------:R-:W-:Y:S01]  /*e7a0*/  F2FP.BF16.PACK_AB R94, R95, R94 ;  /* 0x0000005e5f5e723e */ /* 0x000fe200000010ff */
[C---:B------:R-:W-:Y:S02]  /*e7b0*/  FMUL.FTZ R157, R6.reuse, R157 ;  /* 0x0000009d069d7220 */ /* 0x040fe40000410000 */
        /* <DEDUP_REMOVED lines=31> */
[----:B------:R-:W-:Y:S01]  /*e9b0*/  FMUL.FTZ R133, R6, R133 ;  /* 0x0000008506857220 */ /* 0x000fe20000410000 */
[----:B------:R-:W-:Y:S01]  /*e9c0*/  F2FP.BF16.PACK_AB R128, R129, R128 ;  /* 0x000000808180723e */ /* 0x000fe200000010ff */
[----:B------:R-:W1:Y:S01]  /*e9d0*/  S2R R6, SR_TID.X ;  /* 0x0000000000067919 */ /* 0x000e620000002100 */
[----:B------:R-:W-:-:S02]  /*e9e0*/  FMUL.FTZ R98, R9, R98 ;  /* 0x0000006209627220 */ /* 0x000fc40000410000 */
[----:B------:R-:W-:Y:S01]  /*e9f0*/  FMUL.FTZ R107, R9, R107 ;  /* 0x0000006b096b7220 */ /* 0x000fe20000410000 */
[----:B------:R-:W-:Y:S01]  /*ea00*/  F2FP.BF16.PACK_AB R132, R133, R132 ;  /* 0x000000848584723e */ /* 0x000fe200000010ff */
[----:B------:R-:W-:Y:S01]  /*ea10*/  FMUL.FTZ R106, R9, R106 ;  /* 0x0000006a096a7220 */ /* 0x000fe20000410000 */
[----:B------:R-:W-:Y:S01]  /*ea20*/  F2FP.BF16.PACK_AB R98, R99, R98 ;  /* 0x000000626362723e */ /* 0x000fe200000010ff */
[C---:B------:R-:W-:Y:S02]  /*ea30*/  FMUL.FTZ R111, R9.reuse, R111 ;  /* 0x0000006f096f7220 */ /* 0x040fe40000410000 */
[----:B------:R-:W-:Y:S01]  /*ea40*/  FMUL.FTZ R110, R9, R110 ;  /* 0x0000006e096e7220 */ /* 0x000fe20000410000 */
[----:B------:R-:W-:Y:S01]  /*ea50*/  F2FP.BF16.PACK_AB R106, R107, R106 ;  /* 0x0000006a6b6a723e */ /* 0x000fe200000010ff */
[C---:B------:R-:W-:Y:S02]  /*ea60*/  FMUL.FTZ R119, R9.reuse, R119 ;  /* 0x0000007709777220 */ /* 0x040fe40000410000 */
[----:B------:R-:W-:Y:S01]  /*ea70*/  FMUL.FTZ R118, R9, R118 ;  /* 0x0000007609767220 */ /* 0x000fe20000410000 */
[----:B------:R-:W-:Y:S01]  /*ea80*/  F2FP.BF16.PACK_AB R110, R111, R110 ;  /* 0x0000006e6f6e723e */ /* 0x000fe200000010ff */
[----:B------:R-:W-:-:S02]  /*ea90*/  FMUL.FTZ R123, R9, R123 ;  /* 0x0000007b097b7220 */ /* 0x000fc40000410000 */
[----:B------:R-:W-:Y:S01]  /*eaa0*/  FMUL.FTZ R122, R9, R122 ;  /* 0x0000007a097a7220 */ /* 0x000fe20000410000 */
[----:B------:R-:W-:Y:S01]  /*eab0*/  F2FP.BF16.PACK_AB R118, R119, R118 ;  /* 0x000000767776723e */ /* 0x000fe200000010ff */
[C---:B------:R-:W-:Y:S02]  /*eac0*/  FMUL.FTZ R131, R9.reuse, R131 ;  /* 0x0000008309837220 */ /* 0x040fe40000410000 */
[----:B------:R-:W-:Y:S01]  /*ead0*/  FMUL.FTZ R130, R9, R130 ;  /* 0x0000008209827220 */ /* 0x000fe20000410000 */
[----:B------:R-:W-:Y:S01]  /*eae0*/  F2FP.BF16.PACK_AB R122, R123, R122 ;  /* 0x0000007a7b7a723e */ /* 0x000fe200000010ff */
[C---:B------:R-:W-:Y:S02]  /*eaf0*/  FMUL.FTZ R135, R9.reuse, R135 ;  /* 0x0000008709877220 */ /* 0x040fe40000410000 */
[----:B------:R-:W-:Y:S01]  /*eb00*/  FMUL.FTZ R134, R9, R134 ;  /* 0x0000008609867220 */ /* 0x000fe20000410000 */
[----:B-1----:R-:W-:Y:S01]  /*eb10*/  SHF.R.S32.HI R9, RZ, 0x1f, R6 ;  /* 0x0000001fff097819 */ /* 0x002fe20000011406 */
[----:B------:R-:W-:Y:S01]  /*eb20*/  FMUL.FTZ R162, R7, R162 ;  /* 0x000000a207a27220 */ /* 0x000fe20000410000 */
[----:B------:R-:W-:Y:S01]  /*eb30*/  F2FP.BF16.PACK_AB R130, R131, R130 ;  /* 0x000000828382723e */ /* 0x000fe200000010ff */
[----:B------:R-:W-:Y:S01]  /*eb40*/  FMUL.FTZ R163, R7, R163 ;  /* 0x000000a307a37220 */ /* 0x000fe20000410000 */
[----:B------:R-:W-:Y:S01]  /*eb50*/  LEA.HI R10, R9, R6, RZ, 0x2 ;  /* 0x00000006090a7211 */ /* 0x000fe200078f10ff */
[----:B------:R-:W-:Y:S01]  /*eb60*/  FMUL.FTZ R70, R7, R70 ;  /* 0x0000004607467220 */ /* 0x000fe20000410000 */
[----:B------:R-:W-:Y:S01]  /*eb70*/  LEA.HI R9, R9, R6, RZ, 0x5 ;  /* 0x0000000609097211 */ /* 0x000fe200078f28ff */
[C---:B------:R-:W-:Y:S01]  /*eb80*/  FMUL.FTZ R71, R7.reuse, R71 ;  /* 0x0000004707477220 */ /* 0x040fe20000410000 */
[----:B------:R-:W-:Y:S01]  /*eb90*/  SHF.R.S32.HI R11, RZ, 0x2, R10 ;  /* 0x00000002ff0b7819 */ /* 0x000fe2000001140a */
[C---:B------:R-:W-:Y:S01]  /*eba0*/  FMUL.FTZ R74, R7.reuse, R74 ;  /* 0x0000004a074a7220 */ /* 0x040fe20000410000 */
[----:B------:R-:W-:Y:S01]  /*ebb0*/  LOP3.LUT R13, R10, 0xfffffffc, RZ, 0xc0, !PT ;  /* 0xfffffffc0a0d7812 */ /* 0x000fe200078ec0ff */
[C---:B------:R-:W-:Y:S01]  /*ebc0*/  FMUL.FTZ R75, R7.reuse, R75 ;  /* 0x0000004b074b7220 */ /* 0x040fe20000410000 */
[----:B------:R-:W-:Y:S01]  /*ebd0*/  SHF.R.S32.HI R12, RZ, 0x1f, R11 ;  /* 0x0000001fff0c7819 */ /* 0x000fe2000001140b */
[C---:B------:R-:W-:Y:S01]  /*ebe0*/  FMUL.FTZ R86, R7.reuse, R86 ;  /* 0x0000005607567220 */ /* 0x040fe20000410000 */
[----:B------:R-:W-:Y:S01]  /*ebf0*/  SHF.R.S32.HI R10, RZ, 0x5, R9 ;  /* 0x00000005ff0a7819 */ /* 0x000fe20000011409 */
[C---:B------:R-:W-:Y:S01]  /*ec00*/  FMUL.FTZ R87, R7.reuse, R87 ;  /* 0x0000005707577220 */ /* 0x040fe20000410000 */
[----:B------:R-:W-:Y:S01]  /*ec10*/  LEA.HI R12, R12, R11, RZ, 0x3 ;  /* 0x0000000b0c0c7211 */ /* 0x000fe200078f18ff */
[----:B------:R-:W-:Y:S01]  /*ec20*/  FMUL.FTZ R90, R7, R90 ;  /* 0x0000005a075a7220 */ /* 0x000fe20000410000 */
[----:B------:R-:W-:Y:S01]  /*ec30*/  IADD3 R13, -R13, R6, RZ ;  /* 0x000000060d0d7210 */ /* 0x000fe20007ffe1ff */
[C---:B------:R-:W-:Y:S01]  /*ec40*/  FMUL.FTZ R91, R7.reuse, R91 ;  /* 0x0000005b075b7220 */ /* 0x040fe20000410000 */
[----:B------:R-:W-:Y:S01]  /*ec50*/  LOP3.LUT R12, R12, 0xfffffff8, RZ, 0xc0, !PT ;  /* 0xfffffff80c0c7812 */ /* 0x000fe200078ec0ff */
[----:B------:R-:W-:Y:S01]  /*ec60*/  FMUL.FTZ R102, R7, R102 ;  /* 0x0000006607667220 */ /* 0x000fe20000410000 */
[----:B------:R-:W-:Y:S01]  /*ec70*/  F2FP.BF16.PACK_AB R162, R163, R162 ;  /* 0x000000a2a3a2723e */ /* 0x000fe200000010ff */
[----:B------:R-:W-:Y:S01]  /*ec80*/  FMUL.FTZ R103, R7, R103 ;  /* 0x0000006707677220 */ /* 0x000fe20000410000 */
[----:B------:R-:W-:Y:S01]  /*ec90*/  IADD3 R12, R11, -R12, RZ ;  /* 0x8000000c0b0c7210 */ /* 0x000fe20007ffe0ff */
[----:B------:R-:W-:Y:S01]  /*eca0*/  FMUL.FTZ R150, R7, R150 ;  /* 0x0000009607967220 */ /* 0x000fe20000410000 */
[----:B------:R-:W-:Y:S01]  /*ecb0*/  F2FP.BF16.PACK_AB R70, R71, R70 ;  /* 0x000000464746723e */ /* 0x000fe200000010ff */
[C---:B------:R-:W-:Y:S01]  /*ecc0*/  FMUL.FTZ R151, R7.reuse, R151 ;  /* 0x0000009707977220 */ /* 0x040fe20000410000 */
[----:B------:R-:W-:Y:S01]  /*ecd0*/  LEA.HI R11, R12, R12, RZ, 0x1 ;  /* 0x0000000c0c0b7211 */ /* 0x000fe200078f08ff */
[----:B------:R-:W-:Y:S01]  /*ece0*/  FMUL.FTZ R114, R7, R114 ;  /* 0x0000007207727220 */ /* 0x000fe20000410000 */
[----:B------:R-:W-:Y:S01]  /*ecf0*/  F2FP.BF16.PACK_AB R74, R75, R74 ;  /* 0x0000004a4b4a723e */ /* 0x000fe200000010ff */
[C---:B------:R-:W-:Y:S01]  /*ed00*/  FMUL.FTZ R115, R7.reuse, R115 ;  /* 0x0000007307737220 */ /* 0x040fe20000410000 */
[----:B------:R-:W-:Y:S01]  /*ed10*/  SHF.R.S32.HI R14, RZ, 0x1, R11 ;  /* 0x00000001ff0e7819 */ /* 0x000fe2000001140b */
[----:B------:R-:W-:Y:S01]  /*ed20*/  FMUL.FTZ R146, R7, R146 ;  /* 0x0000009207927220 */ /* 0x000fe20000410000 */
        /* <DEDUP_REMOVED lines=15> */
[----:B------:R-:W-:Y:S01]  /*ee20*/  @P3 FMUL.FTZ R8, R8, 0.69314718246459960938 ;  /* 0x3f31721808083820 */ /* 0x000fe20000410000 */
[----:B------:R-:W-:-:S02]  /*ee30*/  ISETP.NE.U32.AND P1, PT, R12, 0x1, PT ;  /* 0x000000010c00780c */ /* 0x000fc40003f25070 */
[----:B------:R-:W-:Y:S02]  /*ee40*/  LEA R11, R11, R16, 0x1 ;  /* 0x000000100b0b7211 */ /* 0x000fe400078e08ff */
[----:B------:R-:W-:Y:S02]  /*ee50*/  F2FP.BF16.PACK_AB R138, R7, R138 ;  /* 0x0000008a078a723e */ /* 0x000fe400000010ff */
[----:B------:R-:W-:Y:S02]  /*ee60*/  SHF.L.U32 R11, R11, 0x1, RZ ;  /* 0x000000010b0b7819 */ /* 0x000fe400000006ff */
[----:B------:R-:W-:Y:S02]  /*ee70*/  MOV R7, 0x20 ;  /* 0x0000002000077802 */ /* 0x000fe40000000f00 */
[----:B------:R-:W-:Y:S01]  /*ee80*/  IADD3 R13, R11, -0x10, RZ ;  /* 0xfffffff00b0d7810 */ /* 0x000fe20007ffe0ff */
[----:B------:R-:W-:Y:S01]  /*ee90*/  STS [R11], R160 ;  /* 0x000000a00b007388 */ /* 0x000fe20000000800 */
[----:B------:R-:W-:-:S02]  /*eea0*/  F2FP.BF16.PACK_AB R86, R87, R86 ;  /* 0x000000565756723e */ /* 0x000fc400000010ff */
[----:B------:R-:W-:Y:S01]  /*eeb0*/  @P1 IADD3 R13, R11, 0x10, RZ ;  /* 0x000000100b0d1810 */ /* 0x000fe20007ffe0ff */
[----:B------:R-:W-:Y:S01]  /*eec0*/  STS [R11+0x200], R162 ;  /* 0x000200a20b007388 */ /* 0x000fe20000000800 */
[----:B------:R-:W-:Y:S02]  /*eed0*/  LOP3.LUT P1, RZ, R14, 0x2, RZ, 0xc0, !PT ;  /* 0x000000020eff7812 */ /* 0x000fe4000782c0ff */
[----:B------:R-:W-:Y:S01]  /*eee0*/  F2FP.BF16.PACK_AB R90, R91, R90 ;  /* 0x0000005a5b5a723e */ /* 0x000fe200000010ff */
[----:B------:R-:W-:Y:S01]  /*eef0*/  STS [R13], R68 ;  /* 0x000000440d007388 */ /* 0x000fe20000000800 */
[----:B------:R-:W-:Y:S01]  /*ef00*/  SEL R12, R7, 0xffffffe0, !P1 ;  /* 0xffffffe0070c7807 */ /* 0x000fe20004800000 */
[----:B------:R-:W1:Y:S01]  /*ef10*/  LDC.U8 R14, c[0x0][0x328] ;  /* 0x0000ca00ff0e7b82 */ /* 0x000e620000000000 */
[----:B------:R-:W-:Y:S01]  /*ef20*/  F2FP.BF16.PACK_AB R102, R103, R102 ;  /* 0x000000666766723e */ /* 0x000fe200000010ff */
[----:B------:R-:W-:Y:S01]  /*ef30*/  STS [R13+0x200], R70 ;  /* 0x000200460d007388 */ /* 0x000fe20000000800 */
[----:B------:R-:W-:-:S02]  /*ef40*/  IADD3 R15, R11, R12, RZ ;  /* 0x0000000c0b0f7210 */ /* 0x000fc40007ffe0ff */
[----:B------:R-:W-:Y:S01]  /*ef50*/  IADD3 R17, R12, R13, RZ ;  /* 0x0000000d0c117210 */ /* 0x000fe20007ffe0ff */
[----:B------:R-:W-:Y:S01]  /*ef60*/  STS [R11+0x1000], R156 ;  /* 0x0010009c0b007388 */ /* 0x000fe20000000800 */
[----:B------:R-:W-:Y:S01]  /*ef70*/  F2FP.BF16.PACK_AB R150, R151, R150 ;  /* 0x000000969796723e */ /* 0x000fe200000010ff */
[----:B------:R-:W3:Y:S01]  /*ef80*/  LDC.U8 R12, c[0x0][0x329] ;  /* 0x0000ca40ff0c7b82 */ /* 0x000ee20000000000 */
[----:B------:R-:W-:Y:S01]  /*ef90*/  F2FP.BF16.PACK_AB R114, R115, R114 ;  /* 0x000000727372723e */ /* 0x000fe200000010ff */
[----:B------:R-:W-:Y:S01]  /*efa0*/  STS [R11+0x1200], R158 ;  /* 0x0012009e0b007388 */ /* 0x000fe20000000800 */
[----:B------:R-:W-:Y:S02]  /*efb0*/  F2FP.BF16.PACK_AB R146, R147, R146 ;  /* 0x000000929392723e */ /* 0x000fe400000010ff */
[----:B------:R-:W-:Y:S01]  /*efc0*/  F2FP.BF16.PACK_AB R126, R127, R126 ;  /* 0x0000007e7f7e723e */ /* 0x000fe200000010ff */
[----:B------:R-:W-:Y:S01]  /*efd0*/  STS [R13+0x1000], R152 ;  /* 0x001000980d007388 */ /* 0x000fe20000000800 */
[----:B------:R-:W-:-:S02]  /*efe0*/  F2FP.BF16.PACK_AB R142, R143, R142 ;  /* 0x0000008e8f8e723e */ /* 0x000fc400000010ff */
[----:B------:R-:W-:Y:S01]  /*eff0*/  F2FP.BF16.PACK_AB R134, R135, R134 ;  /* 0x000000868786723e */ /* 0x000fe200000010ff */
[----:B------:R-:W-:Y:S01]  /*f000*/  STS [R13+0x1200], R154 ;  /* 0x0012009a0d007388 */ /* 0x000fe20000000800 */
[----:B------:R-:W-:-:S03]  /*f010*/  LOP3.LUT R9, R9, 0xffffffe0, RZ, 0xc0, !PT ;  /* 0xffffffe009097812 */ /* 0x000fc600078ec0ff */
[----:B------:R-:W-:Y:S01]  /*f020*/  STS [R15], R72 ;  /* 0x000000480f007388 */ /* 0x000fe20000000800 */
[----:B------:R-:W-:Y:S02]  /*f030*/  IADD3 R9, -R9, R6, RZ ;  /* 0x0000000609097210 */ /* 0x000fe40007ffe1ff */
[----:B-1----:R-:W-:Y:S01]  /*f040*/  ISETP.NE.AND P2, PT, R14, RZ, PT ;  /* 0x000000ff0e00720c */ /* 0x002fe20003f45270 */
[----:B------:R-:W-:Y:S04]  /*f050*/  STS [R15+0x200], R74 ;  /* 0x0002004a0f007388 */ /* 0x000fe80000000800 */
[----:B------:R-:W-:Y:S01]  /*f060*/  STS [R17], R84 ;  /* 0x0000005411007388 */ /* 0x000fe20000000800 */
[----:B---3--:R-:W-:-:S03]  /*f070*/  ISETP.NE.AND P1, PT, R12, RZ, PT ;  /* 0x000000ff0c00720c */ /* 0x008fc60003f25270 */
[----:B------:R-:W-:Y:S04]  /*f080*/  STS [R17+0x200], R86 ;  /* 0x0002005611007388 */ /* 0x000fe80000000800 */
[----:B------:R-:W-:Y:S04]  /*f090*/  STS [R15+0x1000], R76 ;  /* 0x0010004c0f007388 */ /* 0x000fe80000000800 */
[----:B------:R-:W-:Y:S02]  /*f0a0*/  STS [R15+0x1200], R78 ;  /* 0x0012004e0f007388 */ /* 0x000fe40000000800 */
[----:B------:R-:W-:-:S02]  /*f0b0*/  @P1 MOV R60, c[0x0][0x210] ;  /* 0x00008400003c1a02 */ /* 0x000fc40000000f00 */
[----:B------:R-:W-:Y:S01]  /*f0c0*/  STS [R17+0x1000], R80 ;  /* 0x0010005011007388 */ /* 0x000fe20000000800 */
[----:B------:R-:W-:Y:S02]  /*f0d0*/  @!P1 MOV R14, c[0x0][0x214] ;  /* 0x00008500000e9a02 */ /* 0x000fe40000000f00 */
[----:B------:R-:W-:Y:S01]  /*f0e0*/  @P1 MOV R62, 0x1 ;  /* 0x00000001003e1802 */ /* 0x000fe20000000f00 */
[----:B------:R-:W-:Y:S01]  /*f0f0*/  STS [R17+0x1200], R82 ;  /* 0x0012005211007388 */ /* 0x000fe20000000800 */
[----:B------:R-:W-:Y:S01]  /*f100*/  @P1 IMAD R60, R60, c[0x0][0x214], RZ ;  /* 0x000085003c3c1a24 */ /* 0x000fe200078e02ff */
[----:B------:R-:W-:Y:S02]  /*f110*/  @!P1 SEL R60, R14, c[0x0][0x234], !P2 ;  /* 0x00008d000e3c9a07 */ /* 0x000fe40005000000 */
[----:B------:R-:W-:Y:S01]  /*f120*/  STS [R11+0x2000], R88 ;  /* 0x002000580b007388 */ /* 0x000fe20000000800 */
[----:B------:R-:W-:Y:S02]  /*f130*/  ISETP.NE.OR P2, PT, R12, RZ, !P2 ;  /* 0x000000ff0c00720c */ /* 0x000fe40005745670 */
[----:B------:R-:W-:Y:S01]  /*f140*/  @!P1 IMAD R62, R60, c[0x0][0x1c0], RZ ;  /* 0x000070003c3e9a24 */ /* 0x000fe200078e02ff */
[----:B------:R-:W-:Y:S01]  /*f150*/  STS [R11+0x2200], R90 ;  /* 0x0022005a0b007388 */ /* 0x000fe20000000800 */
[----:B------:R-:W-:-:S02]  /*f160*/  @P1 MOV R6, c[0x0][0x210] ;  /* 0x0000840000061a02 */ /* 0x000fc40000000f00 */
[----:B------:R-:W-:Y:S01]  /*f170*/  @!P1 MOV R6, 0x1 ;  /* 0x0000000100069802 */ /* 0x000fe20000000f00 */
[----:B------:R-:W-:Y:S04]  /*f180*/  STS [R13+0x2000], R100 ;  /* 0x002000640d007388 */ /* 0x000fe80000000800 */
[----:B------:R-:W-:Y:S01]  /*f190*/  STS [R13+0x2200], R102 ;  /* 0x002200660d007388 */ /* 0x000fe20000000800 */
[----:B-----5:R-:W-:-:S03]  /*f1a0*/  IMAD R61, R61, R6, RZ ;  /* 0x000000063d3d7224 */ /* 0x020fc600078e02ff */
[----:B------:R-:W-:Y:S02]  /*f1b0*/  STS [R11+0x3000], R92 ;  /* 0x0030005c0b007388 */ /* 0x000fe40000000800 */
[----:B------:R-:W-:Y:S02]  /*f1c0*/  SHF.L.U32 R61, R61, 0x7, RZ ;  /* 0x000000073d3d7819 */ /* 0x000fe400000006ff */
[----:B------:R-:W-:Y:S04]  /*f1d0*/  STS [R11+0x3200], R94 ;  /* 0x0032005e0b007388 */ /* 0x000fe80000000800 */
[----:B------:R-:W-:Y:S04]  /*f1e0*/  STS [R13+0x3000], R96 ;  /* 0x003000600d007388 */ /* 0x000fe80000000800 */
[----:B------:R-:W-:Y:S04]  /*f1f0*/  STS [R13+0x3200], R98 ;  /* 0x003200620d007388 */ /* 0x000fe80000000800 */
[----:B------:R-:W-:Y:S04]  /*f200*/  STS [R15+0x2000], R148 ;  /* 0x002000940f007388 */ /* 0x000fe80000000800 */
[----:B------:R-:W-:Y:S04]  /*f210*/  STS [R15+0x2200], R150 ;  /* 0x002200960f007388 */ /* 0x000fe80000000800 */
[----:B------:R-:W-:Y:S04]  /*f220*/  STS [R17+0x2000], R112 ;  /* 0x0020007011007388 */ /* 0x000fe80000000800 */
[----:B------:R-:W-:Y:S04]  /*f230*/  STS [R17+0x2200], R114 ;  /* 0x0022007211007388 */ /* 0x000fe80000000800 */
[----:B------:R-:W1:Y:S04]  /*f240*/  S2R R7, SR_CTAID.Y ;  /* 0x0000000000077919 */ /* 0x000e680000002600 */
[----:B------:R-:W-:Y:S04]  /*f250*/  STS [R15+0x3000], R104 ;  /* 0x003000680f007388 */ /* 0x000fe80000000800 */
[----:B------:R-:W-:Y:S04]  /*f260*/  STS [R15+0x3200], R106 ;  /* 0x0032006a0f007388 */ /* 0x000fe80000000800 */
[----:B------:R-:W-:Y:S04]  /*f270*/  STS [R17+0x3000], R108 ;  /* 0x0030006c11007388 */ /* 0x000fe80000000800 */
[----:B------:R-:W-:Y:S04]  /*f280*/  STS [R17+0x3200], R110 ;  /* 0x0032006e11007388 */ /* 0x000fe80000000800 */
[----:B------:R-:W-:Y:S04]  /*f290*/  STS [R11+0x4000], R144 ;  /* 0x004000900b007388 */ /* 0x000fe80000000800 */
[----:B------:R-:W-:Y:S01]  /*f2a0*/  STS [R11+0x4200], R146 ;  /* 0x004200920b007388 */ /* 0x000fe20000000800 */
[----:B-1----:R-:W-:Y:S01]  /*f2b0*/  @!P0 SHF.R.S32.HI R12, RZ, 0x1f, R7 ;  /* 0x0000001fff0c8819 */ /* 0x002fe20000011407 */
[----:B------:R-:W-:-:S02]  /*f2c0*/  @!P0 IMAD.WIDE.U32 R64, R7, c[0x0][0x1e0], RZ ;  /* 0x0000780007408a25 */ /* 0x000fc400078e00ff */
[----:B------:R-:W-:Y:S02]  /*f2d0*/  STS [R13+0x4000], R124 ;  /* 0x0040007c0d007388 */ /* 0x000fe40000000800 */
[----:B------:R-:W-:Y:S01]  /*f2e0*/  @!P0 IMAD R12, R12, c[0x0][0x1e0], RZ ;  /* 0x000078000c0c8a24 */ /* 0x000fe200078e02ff */
[----:B------:R-:W-:Y:S01]  /*f2f0*/  @!P0 MOV R4, R64 ;  /* 0x0000004000048202 */ /* 0x000fe20000000f00 */
[----:B------:R-:W-:Y:S01]  /*f300*/  STS [R13+0x4200], R126 ;  /* 0x0042007e0d007388 */ /* 0x000fe20000000800 */
[C---:B------:R-:W-:Y:S02]  /*f310*/  @!P2 IMAD R64, R7.reuse, c[0x0][0x214], RZ ;  /* 0x000085000740aa24 */ /* 0x040fe400078e02ff */
[C---:B------:R-:W-:Y:S01]  /*f320*/  @!P0 IMAD R63, R7.reuse, c[0x0][0x1e4], R12 ;  /* 0x00007900073f8a24 */ /* 0x040fe200078e020c */
[----:B------:R-:W-:Y:S01]  /*f330*/  STS [R11+0x5000], R116 ;  /* 0x005000740b007388 */ /* 0x000fe20000000800 */
[----:B------:R-:W-:Y:S01]  /*f340*/  IMAD R62, R7, R62, RZ ;  /* 0x0000003e073e7224 */ /* 0x000fe200078e02ff */
[----:B------:R-:W-:-:S02]  /*f350*/  @!P2 SEL R64, R64, R219, !P0 ;  /* 0x000000db4040a207 */ /* 0x000fc40004000000 */
[----:B------:R1:W-:Y:S01]  /*f360*/  STS [R11+0x5200], R118 ;  /* 0x005200760b007388 */ /* 0x0003e20000000800 */
[----:B------:R-:W-:Y:S01]  /*f370*/  @!P0 IADD3 R5, R65, R63, RZ ;  /* 0x0000003f41058210 */ /* 0x000fe20007ffe0ff */
[----:B------:R-:W-:Y:S01]  /*f380*/  @P6 FMUL.FTZ R63, R0, 0.69314718246459960938 ;  /* 0x3f317218003f6820 */ /* 0x000fe20000410000 */
[----:B------:R-:W-:Y:S01]  /*f390*/  SEL R62, R62, RZ, P2 ;  /* 0x000000ff3e3e7207 */ /* 0x000fe20001000000 */
[----:B------:R3:W-:Y:S01]  /*f3a0*/  STS [R13+0x5000], R120 ;  /* 0x005000780d007388 */ /* 0x0007e20000000800 */
[----:B------:R-:W-:Y:S02]  /*f3b0*/  LOP3.LUT P0, RZ, R9, 0x3, RZ, 0xc0, !PT ;  /* 0x0000000309ff7812 */ /* 0x000fe4000780c0ff */
[----:B------:R-:W-:Y:S01]  /*f3c0*/  @!P2 MOV R66, R64 ;  /* 0x000000400042a202 */ /* 0x000fe20000000f00 */
[----:B------:R3:W-:Y:S01]  /*f3d0*/  STS [R13+0x5200], R122 ;  /* 0x0052007a0d007388 */ /* 0x0007e20000000800 */
[----:B------:R-:W-:Y:S01]  /*f3e0*/  @!P2 SHF.R.S32.HI R67, RZ, 0x1f, R64 ;  /* 0x0000001fff43a819 */ /* 0x000fe20000011440 */
[----:B------:R-:W-:Y:S01]  /*f3f0*/  @P5 FMUL.FTZ R64, R3, 0.69314718246459960938 ;  /* 0x3f31721803405820 */ /* 0x000fe20000410000 */
[----:B------:R-:W-:Y:S01]  /*f400*/  MOV R7, 0x7f800000 ;  /* 0x7f80000000077802 */ /* 0x000fe20000000f00 */
[----:B------:R3:W-:Y:S01]  /*f410*/  STS [R15+0x4000], R140 ;  /* 0x0040008c0f007388 */ /* 0x0007e20000000800 */
[----:B--2---:R-:W-:Y:S01]  /*f420*/  @P4 FMUL.FTZ R3, R2, 0.69314718246459960938 ;  /* 0x3f31721802034820 */ /* 0x004fe20000410000 */
[----:B------:R-:W-:Y:S01]  /*f430*/  MOV R0, 0x7f800000 ;  /* 0x7f80000000007802 */ /* 0x000fe20000000f00 */
[----:B------:R-:W-:Y:S01]  /*f440*/  @P6 FFMA.FTZ R7, R168, c[0x0][0x238], R63 ;  /* 0x00008e00a8076a23 */ /* 0x000fe2000001003f */
[----:B------:R3:W-:Y:S01]  /*f450*/  STS [R15+0x4200], R142 ;  /* 0x0042008e0f007388 */ /* 0x0007e20000000800 */
[----:B------:R-:W-:Y:S01]  /*f460*/  MOV R9, 0x7f800000 ;  /* 0x7f80000000097802 */ /* 0x000fe20000000f00 */
[----:B------:R-:W-:-:S02]  /*f470*/  @P4 FFMA.FTZ R0, R166, c[0x0][0x238], R3 ;  /* 0x00008e00a6004a23 */ /* 0x000fc40000010003 */
[----:B------:R3:W-:Y:S01]  /*f480*/  STS [R17+0x4000], R136 ;  /* 0x0040008811007388 */ /* 0x0007e20000000800 */
[----:B------:R-:W-:-:S03]  /*f490*/  @P3 FFMA.FTZ R9, R165, c[0x0][0x238], R8 ;  /* 0x00008e00a5093a23 */ /* 0x000fc60000010008 */
[----:B------:R3:W-:Y:S04]  /*f4a0*/  STS [R17+0x4200], R138 ;  /* 0x0042008a11007388 */ /* 0x0007e80000000800 */
[----:B------:R3:W-:Y:S04]  /*f4b0*/  STS [R15+0x5000], R128 ;  /* 0x005000800f007388 */ /* 0x0007e80000000800 */
[----:B------:R3:W-:Y:S04]  /*f4c0*/  STS [R15+0x5200], R130 ;  /* 0x005200820f007388 */ /* 0x0007e80000000800 */
[----:B------:R3:W-:Y:S04]  /*f4d0*/  STS [R17+0x5000], R132 ;  /* 0x0050008411007388 */ /* 0x0007e80000000800 */
[----:B------:R3:W-:Y:S04]  /*f4e0*/  STS [R17+0x5200], R134 ;  /* 0x0052008611007388 */ /* 0x0007e80000000800 */
[----:B------:R-:W-:Y:S06]  /*f4f0*/  BAR.SYNC.DEFER_BLOCKING 0x0 ;  /* 0x0000000000007b1d */ /* 0x000fec0000010000 */
[----:B-1----:R-:W1:Y:S04]  /*f500*/  S2R R11, SR_CTAID.Z ;  /* 0x00000000000b7919 */ /* 0x002e680000002700 */
[----:B------:R3:W2:Y:S04]  /*f510*/  LDS.128 R52, [R220] ;  /* 0x00000000dc347984 */ /* 0x0006a80000000c00 */
[----:B------:R3:W4:Y:S01]  /*f520*/  LDS.128 R48, [R220+0x800] ;  /* 0x00080000dc307984 */ /* 0x0007220000000c00 */
[----:B-1----:R-:W-:Y:S01]  /*f530*/  IMAD R62, R11, R60, R62 ;  /* 0x0000003c0b3e7224 */ /* 0x002fe200078e023e */
[----:B------:R-:W-:-:S02]  /*f540*/  MOV R60, 0x7f800000 ;  /* 0x7f800000003c7802 */ /* 0x000fc40000000f00 */
[----:B------:R3:W1:Y:S01]  /*f550*/  LDS.128 R44, [R220+0x1000] ;  /* 0x00100000dc2c7984 */ /* 0x0006620000000c00 */
[----:B------:R-:W-:Y:S01]  /*f560*/  @P5 FFMA.FTZ R60, R167, c[0x0][0x238], R64 ;  /* 0x00008e00a73c5a23 */ /* 0x000fe20000010040 */
[--C-:B------:R-:W-:Y:S02]  /*f570*/  IADD3 R2, P2, P1, R61, R66, R62.reuse ;  /* 0x000000423d027210 */ /* 0x100fe4000795e03e */
[----:B------:R3:W1:Y:S01]  /*f580*/  LDS.128 R40, [R220+0x1800] ;  /* 0x00180000dc287984 */ /* 0x0006620000000c00 */
[----:B------:R-:W-:Y:S02]  /*f590*/  SHF.R.S32.HI R61, RZ, 0x1f, R61 ;  /* 0x0000001fff3d7819 */ /* 0x000fe4000001143d */
[----:B------:R-:W-:Y:S01]  /*f5a0*/  SHF.R.S32.HI R62, RZ, 0x1f, R62 ;  /* 0x0000001fff3e7819 */ /* 0x000fe2000001143e */
[----:B------:R3:W1:Y:S03]  /*f5b0*/  LDS.128 R36, [R220+0x2000] ;  /* 0x00200000dc247984 */ /* 0x0006660000000c00 */
[----:B------:R-:W-:Y:S01]  /*f5c0*/  IADD3.X R61, R61, R67, R62, P2, P1 ;  /* 0x000000433d3d7210 */ /* 0x000fe200017e243e */
[----:B------:R3:W1:Y:S04]  /*f5d0*/  LDS.128 R32, [R220+0x2800] ;  /* 0x00280000dc207984 */ /* 0x0006680000000c00 */
[----:B------:R3:W1:Y:S04]  /*f5e0*/  LDS.128 R28, [R220+0x3000] ;  /* 0x00300000dc1c7984 */ /* 0x0006680000000c00 */
[----:B------:R3:W1:Y:S04]  /*f5f0*/  LDS.128 R24, [R220+0x3800] ;  /* 0x00380000dc187984 */ /* 0x0006680000000c00 */
[----:B------:R3:W1:Y:S04]  /*f600*/  LDS.128 R20, [R220+0x4000] ;  /* 0x00400000dc147984 */ /* 0x0006680000000c00 */
[----:B------:R3:W1:Y:S04]  /*f610*/  LDS.128 R16, [R220+0x4800] ;  /* 0x00480000dc107984 */ /* 0x0006680000000c00 */
[----:B------:R3:W1:Y:S04]  /*f620*/  LDS.128 R12, [R220+0x5000] ;  /* 0x00500000dc0c7984 */ /* 0x0006680000000c00 */
[----:B------:R3:W1:Y:S01]  /*f630*/  LDS.128 R56, [R220+0x5800] ;  /* 0x00580000dc387984 */ /* 0x0006620000000c00 */
[----:B------:R-:W-:Y:S05]  /*f640*/  @P0 BRA `(.L_x_27) ;  /* 0x0000024000000947 */ /* 0x000fea0003800000 */
[----:B--2-4-:R-:W-:-:S04]  /*f650*/  SHF.R.S32.HI R3, RZ, 0x1f, R10 ;  /* 0x0000001fff037819 */ /* 0x014fc8000001140a */
[----:B------:R-:W-:-:S04]  /*f660*/  LEA.HI R3, R3, R10, RZ, 0x2 ;  /* 0x0000000a03037211 */ /* 0x000fc800078f10ff */
        /* <DEDUP_REMOVED lines=12> */
[-C--:B------:R-:W-:Y:S01]  /*f730*/  @!P5 IMAD R62, R67, R6.reuse, RZ ;  /* 0x00000006433ed224 */ /* 0x080fe200078e02ff */
[-C--:B------:R-:W-:Y:S01]  /*f740*/  @!P6 LEA.HI.X.SX32 R3, R3, R61.reuse, 0x1, P0 ;  /* 0x0000003d0303e211 */ /* 0x080fe200000f0eff */
[-C--:B------:R-:W-:Y:S01]  /*f750*/  @!P4 IMAD R10, R65, R6.reuse, RZ ;  /* 0x00000006410ac224 */ /* 0x080fe200078e02ff */
[----:B------:R-:W-:Y:S01]  /*f760*/  @!P6 LEA R66, P0, R8, c[0x0][0x200], 0x2 ;  /* 0x000080000842ea11 */ /* 0x000fe200078010ff */
        /* <DEDUP_REMOVED lines=18> */
.L_x_27:
[----:B--2-4-:R-:W-:Y:S05]  /*f890*/  BSYNC B0 ;  /* 0x0000000000007941 */ /* 0x014fea0003800000 */
.L_x_26:
[----:B------:R-:W-:Y:S01]  /*f8a0*/  IADD3 R4, P0, R230, R4, RZ ;  /* 0x00000004e6047210 */ /* 0x000fe20007f1e0ff */
[----:B------:R-:W-:Y:S01]  /*f8b0*/  BSSY B0, `(.L_x_28) ;  /* 0x0000013000007945 */ /* 0x000fe20003800000 */
[----:B------:R-:W-:-:S02]  /*f8c0*/  SHF.R.S32.HI R0, RZ, 0x1f, R11 ;  /* 0x0000001fff007819 */ /* 0x000fc4000001140b */
[----:B------:R-:W-:Y:S02]  /*f8d0*/  IADD3.X R5, R231, R5, RZ, P0, !PT ;  /* 0x00000005e7057210 */ /* 0x000fe400007fe4ff */
[----:B------:R-:W-:Y:S01]  /*f8e0*/  ISETP.GE.AND P0, PT, R240, R218, PT ;  /* 0x000000daf000720c */ /* 0x000fe20003f06270 */
[----:B------:R-:W-:Y:S02]  /*f8f0*/  IMAD R0, R0, c[0x0][0x1f0], RZ ;  /* 0x00007c0000007a24 */ /* 0x000fe400078e02ff */
[----:B------:R-:W-:-:S04]  /*f900*/  IMAD.WIDE.U32 R4, R11, c[0x0][0x1f0], R4 ;  /* 0x00007c000b047a25 */ /* 0x000fc800078e0004 */
[----:B------:R-:W-:-:S05]  /*f910*/  IMAD R0, R11, c[0x0][0x1f4], R0 ;  /* 0x00007d000b007a24 */ /* 0x000fca00078e0200 */
[----:B------:R-:W-:Y:S01]  /*f920*/  IADD3 R7, R5, R0, RZ ;  /* 0x0000000005077210 */ /* 0x000fe20007ffe0ff */
[----:B------:R-:W-:Y:S05]  /*f930*/  @P0 BRA `(.L_x_29) ;  /* 0x000000a000000947 */ /* 0x000fea0003800000 */
[----:B------:R-:W-:Y:S01]  /*f940*/  MOV R6, R4 ;  /* 0x0000000400067202 */ /* 0x000fe20000000f00 */
[----:B------:R-:W-:-:S04]  /*f950*/  IMAD R3, R233, c[0x0][0x1e8], RZ ;  /* 0x00007a00e9037a24 */ /* 0x000fc800078e02ff */
[----:B------:R-:W-:-:S04]  /*f960*/  IMAD.WIDE.U32 R8, R232, c[0x0][0x1e8], R6 ;  /* 0x00007a00e8087a25 */ /* 0x000fc800078e0006 */
[----:B------:R-:W-:Y:S01]  /*f970*/  IMAD R0, R232, c[0x0][0x1ec], R3 ;  /* 0x00007b00e8007a24 */ /* 0x000fe200078e0203 */
[----:B------:R-:W-:-:S04]  /*f980*/  LEA R2, P0, R8, c[0x0][0x1d0], 0x1 ;  /* 0x0000740008027a11 */ /* 0x000fc800078008ff */
[----:B------:R-:W-:-:S04]  /*f990*/  IADD3 R0, R9, R0, RZ ;  /* 0x0000000009007210 */ /* 0x000fc80007ffe0ff */
[----:B------:R-:W-:-:S05]  /*f9a0*/  LEA.HI.X R3, R8, c[0x0][0x1d4], R0, 0x1, P0 ;  /* 0x0000750008037a11 */ /* 0x000fca00000f0c00 */
[----:B------:R2:W-:Y:S04]  /*f9b0*/  STG.E.128 [R2.64], R52 ;  /* 0x0000003402007986 */ /* 0x0005e8000c101d0e */
[----:B-1----:R2:W-:Y:S04]  /*f9c0*/  STG.E.128 [R2.64+0x40], R36 ;  /* 0x0000402402007986 */ /* 0x0025e8000c101d0e */
[----:B------:R2:W-:Y:S02]  /*f9d0*/  STG.E.128 [R2.64+0x80], R20 ;  /* 0x0000801402007986 */ /* 0x0005e4000c101d0e */
.L_x_29:
[----:B------:R-:W-:Y:S05]  /*f9e0*/  BSYNC B0 ;  /* 0x0000000000007941 */ /* 0x000fea0003800000 */
.L_x_28:
[----:B------:R-:W-:Y:S01]  /*f9f0*/  ISETP.GE.AND P0, PT, R225, R218, PT ;  /* 0x000000dae100720c */ /* 0x000fe20003f06270 */
[----:B------:R-:W-:-:S12]  /*fa00*/  BSSY B0, `(.L_x_30) ;  /* 0x000000f000007945 */ /* 0x000fd80003800000 */
[----:B------:R-:W-:Y:S05]  /*fa10*/  @P0 BRA `(.L_x_31) ;  /* 0x000000d000000947 */ /* 0x000fea0003800000 */
[----:B--2---:R-:W-:Y:S01]  /*fa20*/  IADD3 R2, P0, R232, 0x20, RZ ;  /* 0x00000020e8027810 */ /* 0x004fe20007f1e0ff */
[----:B------:R-:W-:Y:S01]  /*fa30*/  IMAD.MOV.U32 R8, RZ, RZ, R4 ;  /* 0x000000ffff087224 */ /* 0x000fe200078e0004 */
[----:B------:R-:W-:-:S03]  /*fa40*/  MOV R9, R7 ;  /* 0x0000000700097202 */ /* 0x000fc60000000f00 */
[----:B------:R-:W-:Y:S02]  /*fa50*/  IMAD.X R0, RZ, RZ, R233, P0 ;  /* 0x000000ffff007224 */ /* 0x000fe400000e06e9 */
[----:B------:R-:W-:-:S04]  /*fa60*/  IMAD.WIDE.U32 R8, R2, c[0x0][0x1e8], R8 ;  /* 0x00007a0002087a25 */ /* 0x000fc800078e0008 */
[----:B------:R-:W-:-:S04]  /*fa70*/  IMAD R3, R0, c[0x0][0x1e8], RZ ;  /* 0x00007a0000037a24 */ /* 0x000fc800078e02ff */
[----:B------:R-:W-:Y:S01]  /*fa80*/  IMAD R3, R2, c[0x0][0x1ec], R3 ;  /* 0x00007b0002037a24 */ /* 0x000fe200078e0203 */
[----:B------:R-:W-:-:S04]  /*fa90*/  LEA R2, P0, R8, c[0x0][0x1d0], 0x1 ;  /* 0x0000740008027a11 */ /* 0x000fc800078008ff */
[----:B------:R-:W-:-:S04]  /*faa0*/  IADD3 R3, R9, R3, RZ ;  /* 0x0000000309037210 */ /* 0x000fc80007ffe0ff */
[----:B------:R-:W-:-:S05]  /*fab0*/  LEA.HI.X R3, R8, c[0x0][0x1d4], R3, 0x1, P0 ;  /* 0x0000750008037a11 */ /* 0x000fca00000f0c03 */
[----:B------:R2:W-:Y:S04]  /*fac0*/  STG.E.128 [R2.64], R48 ;  /* 0x0000003002007986 */ /* 0x0005e8000c101d0e */
[----:B-1----:R2:W-:Y:S04]  /*fad0*/  STG.E.128 [R2.64+0x40], R32 ;  /* 0x0000402002007986 */ /* 0x0025e8000c101d0e */
[----:B------:R2:W-:Y:S02]  /*fae0*/  STG.E.128 [R2.64+0x80], R16 ;  /* 0x0000801002007986 */ /* 0x0005e4000c101d0e */
.L_x_31:
[----:B------:R-:W-:Y:S05]  /*faf0*/  BSYNC B0 ;  /* 0x0000000000007941 */ /* 0x000fea0003800000 */
.L_x_30:
        /* <DEDUP_REMOVED lines=13> */
[----:B-1----:R1:W-:Y:S04]  /*fbd0*/  STG.E.128 [R2.64], R44 ;  /* 0x0000002c02007986 */ /* 0x0023e8000c101d0e */
[----:B------:R1:W-:Y:S04]  /*fbe0*/  STG.E.128 [R2.64+0x40], R28 ;  /* 0x0000401c02007986 */ /* 0x0003e8000c101d0e */
[----:B------:R1:W-:Y:S02]  /*fbf0*/  STG.E.128 [R2.64+0x80], R12 ;  /* 0x0000800c02007986 */ /* 0x0003e4000c101d0e */
.L_x_33:
[----:B------:R-:W-:Y:S05]  /*fc00*/  BSYNC B0 ;  /* 0x0000000000007941 */ /* 0x000fea0003800000 */
.L_x_32:
[----:B------:R-:W-:-:S13]  /*fc10*/  ISETP.GE.AND P0, PT, R221, R218, PT ;  /* 0x000000dadd00720c */ /* 0x000fda0003f06270 */
[----:B------:R-:W-:Y:S05]  /*fc20*/  @P0 EXIT ;  /* 0x000000000000094d */ /* 0x000fea0003800000 */
[----:B------:R-:W-:Y:S02]  /*fc30*/  IADD3 R0, P0, R232, 0x60, RZ ;  /* 0x00000060e8007810 */ /* 0x000fe40007f1e0ff */
[----:B------:R-:W-:Y:S02]  /*fc40*/  MOV R5, R7 ;  /* 0x0000000700057202 */ /* 0x000fe40000000f00 */
[----:B------:R-:W-:-:S03]  /*fc50*/  IADD3.X R232, RZ, R233, RZ, P0, !PT ;  /* 0x000000e9ffe87210 */ /* 0x000fc600007fe4ff */
[----:B------:R-:W-:-:S04]  /*fc60*/  IMAD.WIDE.U32 R4, R0, c[0x0][0x1e8], R4 ;  /* 0x00007a0000047a25 */ /* 0x000fc800078e0004 */
[----:B-12---:R-:W-:Y:S01]  /*fc70*/  IMAD R3, R232, c[0x0][0x1e8], RZ ;  /* 0x00007a00e8037a24 */ /* 0x006fe200078e02ff */
[----:B------:R-:W-:-:S03]  /*fc80*/  LEA R2, P0, R4, c[0x0][0x1d0], 0x1 ;  /* 0x0000740004027a11 */ /* 0x000fc600078008ff */
[----:B------:R-:W-:-:S05]  /*fc90*/  IMAD R3, R0, c[0x0][0x1ec], R3 ;  /* 0x00007b0000037a24 */ /* 0x000fca00078e0203 */
[----:B------:R-:W-:-:S04]  /*fca0*/  IADD3 R3, R5, R3, RZ ;  /* 0x0000000305037210 */ /* 0x000fc80007ffe0ff */
[----:B------:R-:W-:-:S05]  /*fcb0*/  LEA.HI.X R3, R4, c[0x0][0x1d4], R3, 0x1, P0 ;  /* 0x0000750004037a11 */ /* 0x000fca00000f0c03 */
[----:B------:R-:W-:Y:S04]  /*fcc0*/  STG.E.128 [R2.64], R40 ;  /* 0x0000002802007986 */ /* 0x000fe8000c101d0e */
[----:B------:R-:W-:Y:S04]  /*fcd0*/  STG.E.128 [R2.64+0x40], R24 ;  /* 0x0000401802007986 */ /* 0x000fe8000c101d0e */
[----:B------:R-:W-:Y:S01]  /*fce0*/  STG.E.128 [R2.64+0x80], R56 ;  /* 0x0000803802007986 */ /* 0x000fe2000c101d0e */
[----:B------:R-:W-:Y:S05]  /*fcf0*/  EXIT ;  /* 0x000000000000794d */ /* 0x000fea0003800000 */
.L_x_14:
[----:B-1----:R-:W1:Y:S01]  /*fd00*/  LDC.U8 R3, c[0x0][0x329] ;  /* 0x0000ca40ff037b82 */ /* 0x002e620000000000 */
[----:B------:R-:W-:Y:S01]  /*fd10*/  ISETP.NE.AND P4, PT, R219, -0x1, PT ;  /* 0xffffffffdb00780c */ /* 0x000fe20003f85270 */
[----:B------:R-:W-:Y:S01]  /*fd20*/  IMAD.IADD R125, R125, 0x1, -R126 ;  /* 0x000000017d7d7824 */ /* 0x000fe200078e0a7e */
[----:B------:R-:W-:Y:S01]  /*fd30*/  SHF.R.S32.HI R5, RZ, 0x1f, R124 ;  /* 0x0000001fff057819 */ /* 0x000fe2000001147c */
[----:B------:R-:W-:Y:S04]  /*fd40*/  BSSY B0, `(.L_x_34) ;  /* 0x000003c000007945 */ /* 0x000fe80003800000 */
[----:B------:R-:W2:Y:S06]  /*fd50*/  LDC.U8 R2, c[0x0][0x328] ;  /* 0x0000ca00ff027b82 */ /* 0x000eac0000000000 */
[----:B------:R-:W-:-:S04]  /*fd60*/  @P4 IMAD.WIDE.U32 R8, R219, c[0x0][0x1e8], RZ ;  /* 0x00007a00db084a25 */ /* 0x000fc800078e00ff */
[----:B------:R-:W-:-:S05]  /*fd70*/  @!P4 IMAD.WIDE.U32 R10, R0, c[0x0][0x1e0], RZ ;  /* 0x00007800000aca25 */ /* 0x000fca00078e00ff */
[----:B------:R-:W-:Y:S02]  /*fd80*/  @!P4 MOV R8, R10 ;  /* 0x0000000a0008c202 */ /* 0x000fe40000000f00 */
[----:B-1----:R-:W-:Y:S02]  /*fd90*/  ISETP.NE.AND P1, PT, R3, RZ, PT ;  /* 0x000000ff0300720c */ /* 0x002fe40003f25270 */
[----:B--2---:R-:W-:Y:S02]  /*fda0*/  ISETP.NE.AND P3, PT, R2, RZ, PT ;  /* 0x000000ff0200720c */ /* 0x004fe40003f65270 */
[----:B------:R-:W-:Y:S01]  /*fdb0*/  LEA.HI R2, R5, R124, RZ, 0x2 ;  /* 0x0000007c05027211 */ /* 0x000fe200078f10ff */
[----:B------:R-:W-:Y:S01]  /*fdc0*/  @P4 IMAD R5, R219, c[0x0][0x1ec], R9 ;  /* 0x00007b00db054a24 */ /* 0x000fe200078e0209 */
[----:B------:R-:W-:-:S07]  /*fdd0*/  ISETP.NE.OR P2, PT, R3, RZ, !P3 ;  /* 0x000000ff0300720c */ /* 0x000fce0005f45670 */
[----:B------:R-:W-:Y:S01]  /*fde0*/  @P1 IMAD.MOV.U32 R3, RZ, RZ, c[0x0][0x210] ;  /* 0x00008400ff031624 */ /* 0x000fe200078e00ff */
[----:B------:R-:W-:Y:S01]  /*fdf0*/  @!P4 SHF.R.S32.HI R9, RZ, 0x1f, R0 ;  /* 0x0000001fff09c819 */ /* 0x000fe20000011400 */
[----:B------:R-:W-:Y:S01]  /*fe00*/  @!P1 IMAD.MOV.U32 R7, RZ, RZ, c[0x0][0x214] ;  /* 0x00008500ff079624 */ /* 0x000fe200078e00ff */
[----:B------:R-:W-:Y:S01]  /*fe10*/  ISETP.NE.OR P0, PT, R219, -0x1, P2 ;  /* 0xffffffffdb00780c */ /* 0x000fe20001705670 */
[----:B------:R-:W-:Y:S01]  /*fe20*/  @P1 IMAD R3, R3, c[0x0][0x214], RZ ;  /* 0x0000850003031a24 */ /* 0x000fe200078e02ff */
[----:B------:R-:W-:Y:S01]  /*fe30*/  LOP3.LUT R13, R2, 0x1ffffffc, RZ, 0xc0, !PT ;  /* 0x1ffffffc020d7812 */ /* 0x000fe200078ec0ff */
[----:B------:R-:W-:Y:S01]  /*fe40*/  @!P4 IMAD R9, R9, c[0x0][0x1e0], RZ ;  /* 0x000078000909ca24 */ /* 0x000fe200078e02ff */
[----:B------:R-:W-:Y:S01]  /*fe50*/  @!P1 SEL R3, R7, c[0x0][0x234], !P3 ;  /* 0x00008d0007039a07 */ /* 0x000fe20005800000 */
[----:B------:R-:W-:Y:S01]  /*fe60*/  @P1 IMAD.MOV.U32 R7, RZ, RZ, 0x1 ;  /* 0x00000001ff071424 */ /* 0x000fe200078e00ff */
[----:B------:R-:W-:Y:S01]  /*fe70*/  SHF.R.S32.HI R2, RZ, 0x2, R2 ;  /* 0x00000002ff027819 */ /* 0x000fe20000011402 */
[----:B------:R-:W-:Y:S01]  /*fe80*/  @!P4 IMAD R4, R0, c[0x0][0x1e4], R9 ;  /* 0x000079000004ca24 */ /* 0x000fe200078e0209 */
[----:B------:R-:W-:Y:S01]  /*fe90*/  SHF.R.S32.HI R9, RZ, 0x1f, R22 ;  /* 0x0000001fff097819 */ /* 0x000fe20000011416 */
[----:B------:R-:W-:-:S02]  /*fea0*/  @!P1 IMAD R7, R3, c[0x0][0x1c0], RZ ;  /* 0x0000700003079a24 */ /* 0x000fc400078e02ff */
[----:B------:R-:W-:Y:S01]  /*feb0*/  IMAD.IADD R6, R124, 0x1, -R13 ;  /* 0x000000017c067824 */ /* 0x000fe200078e0a0d */
[----:B------:R-:W-:Y:S01]  /*fec0*/  @!P4 IADD3 R5, R11, R4, RZ ;  /* 0x000000040b05c210 */ /* 0x000fe20007ffe0ff */
[C---:B------:R-:W-:Y:S01]  /*fed0*/  @!P0 IMAD R219, R0.reuse, c[0x0][0x214], RZ ;  /* 0x0000850000db8a24 */ /* 0x040fe200078e02ff */
[----:B------:R-:W-:Y:S01]  /*fee0*/  CS2R R10, SRZ ;  /* 0x00000000000a7805 */ /* 0x000fe2000001ff00 */
[----:B------:R-:W-:Y:S02]  /*fef0*/  IMAD R0, R0, R7, RZ ;  /* 0x0000000700007224 */ /* 0x000fe400078e02ff */
[----:B------:R-:W-:Y:S01]  /*ff00*/  IMAD.SHL.U32 R6, R6, 0x8, RZ ;  /* 0x0000000806067824 */ /* 0x000fe200078e00ff */
[--C-:B------:R-:W-:Y:S01]  /*ff10*/  @!P2 SHF.R.S32.HI R11, RZ, 0x1f, R219.reuse ;  /* 0x0000001fff0ba819 */ /* 0x100fe200000114db */
[----:B------:R-:W-:Y:S01]  /*ff20*/  @P1 IMAD.MOV.U32 R7, RZ, RZ, c[0x0][0x210] ;  /* 0x00008400ff071624 */ /* 0x000fe200078e00ff */
[----:B------:R-:W-:Y:S01]  /*ff30*/  @!P1 MOV R7, 0x1 ;  /* 0x0000000100079802 */ /* 0x000fe20000000f00 */
[----:B------:R-:W-:Y:S01]  /*ff40*/  @!P2 IMAD.MOV.U32 R10, RZ, RZ, R219 ;  /* 0x000000ffff0aa224 */ /* 0x000fe200078e00db */
[----:B------:R-:W-:Y:S01]  /*ff50*/  SEL R0, R0, RZ, P2 ;  /* 0x000000ff00007207 */ /* 0x000fe20001000000 */
[----:B------:R-:W-:Y:S01]  /*ff60*/  IMAD R9, R9, c[0x0][0x1f0], RZ ;  /* 0x00007c0009097a24 */ /* 0x000fe200078e02ff */
[----:B------:R-:W-:Y:S01]  /*ff70*/  ISETP.GE.AND P2, PT, R2, R125, PT ;  /* 0x0000007d0200720c */ /* 0x000fe20003f46270 */
[----:B------:R-:W-:Y:S01]  /*ff80*/  IMAD R13, R126, R7, RZ ;  /* 0x000000077e0d7224 */ /* 0x000fe200078e02ff */
[----:B------:R-:W-:Y:S01]  /*ff90*/  IADD3 R4, P3, R6, R8, RZ ;  /* 0x0000000806047210 */ /* 0x000fe20007f7e0ff */
[C---:B------:R-:W-:Y:S01]  /*ffa0*/  IMAD R0, R22.reuse, R3, R0 ;  /* 0x0000000316007224 */ /* 0x040fe200078e0200 */
[----:B------:R-:W-:Y:S01]  /*ffb0*/  SHF.R.S32.HI R3, RZ, 0x1f, R2 ;  /* 0x0000001fff037819 */ /* 0x000fe20000011402 */
[----:B------:R-:W-:Y:S01]  /*ffc0*/  IMAD R9, R22, c[0x0][0x1f4], R9 ;  /* 0x00007d0016097a24 */ /* 0x000fe200078e0209 */
[----:B------:R-:W-:-:S02]  /*ffd0*/  LEA.HI.X.SX32 R5, R6, R5, 0x1, P3 ;  /* 0x0000000506057211 */ /* 0x000fc400018f0eff */
[----:B------:R-:W-:Y:S01]  /*ffe0*/  SHF.R.S32.HI R17, RZ, 0x1f, R13 ;  /* 0x0000001fff117819 */ /* 0x000fe2000001140d */
[----:B------:R-:W-:Y:S01]  /*fff0*/  IMAD.WIDE R14, R233, 0x80, R2 ;  /* 0x00000080e90e7825 */ /* 0x000fe200078e0202 */
[--C-:B------:R-:W-:Y:S02]  /*10000*/  IADD3 R13, P1, P0, R13, R10, R0.reuse ;  /* 0x0000000a0d0d7210 */ /* 0x100fe4000783e000 */
[----:B------:R-:W-:Y:S01]  /*10010*/  SHF.R.S32.HI R10, RZ, 0x1f, R0 ;  /* 0x0000001fff0a7819 */ /* 0x000fe20000011400 */
[----:B------:R-:W-:-:S03]  /*10020*/  IMAD.WIDE.U32 R4, R22, c[0x0][0x1f0], R4 ;  /* 0x00007c0016047a25 */ /* 0x000fc600078e0004 */
[----:B------:R-:W-:Y:S02]  /*10030*/  IADD3.X R10, R17, R11, R10, P1, P0 ;  /* 0x0000000b110a7210 */ /* 0x000fe40000fe040a */
        /* <DEDUP_REMOVED lines=9> */
[----:B------:R1:W-:Y:S04]  /*100d0*/  STG.E.128 [R8.64], RZ ;  /* 0x000000ff08007986 */ /* 0x0003e8000c101d0e */
[----:B------:R1:W-:Y:S04]  /*100e0*/  STG.E.128 [R8.64+0x40], RZ ;  /* 0x000040ff08007986 */ /* 0x0003e8000c101d0e */
[----:B------:R1:W-:Y:S02]  /*100f0*/  STG.E.128 [R8.64+0x80], RZ ;  /* 0x000080ff08007986 */ /* 0x0003e4000c101d0e */
.L_x_35:
[----:B------:R-:W-:Y:S05]  /*10100*/  BSYNC B0 ;  /* 0x0000000000007941 */ /* 0x000fea0003800000 */
.L_x_34:
[----:B------:R-:W-:Y:S01]  /*10110*/  IADD3 R12, R2, 0x20, RZ ;  /* 0x00000020020c7810 */ /* 0x000fe20007ffe0ff */
[----:B------:R-:W-:Y:S03]  /*10120*/  BSSY B0, `(.L_x_36) ;  /* 0x0000010000007945 */ /* 0x000fe60003800000 */
[----:B------:R-:W-:-:S13]  /*10130*/  ISETP.GE.AND P0, PT, R12, R125, PT ;  /* 0x0000007d0c00720c */ /* 0x000fda0003f06270 */
[----:B------:R-:W-:Y:S05]  /*10140*/  @P0 BRA `(.L_x_37) ;  /* 0x000000d000000947 */ /* 0x000fea0003800000 */
[----:B-1----:R-:W-:Y:S01]  /*10150*/  IADD3 R9, P0, R14, 0x20, RZ ;  /* 0x000000200e097810 */ /* 0x002fe20007f1e0ff */
[----:B------:R-:W-:Y:S01]  /*10160*/  IMAD.MOV.U32 R18, RZ, RZ, R4 ;  /* 0x000000ffff127224 */ /* 0x000fe200078e0004 */
[----:B------:R-:W-:-:S03]  /*10170*/  MOV R19, R17 ;  /* 0x0000001100137202 */ /* 0x000fc60000000f00 */
[----:B------:R-:W-:Y:S02]  /*10180*/  IMAD.X R0, RZ, RZ, R15, P0 ;  /* 0x000000ffff007224 */ /* 0x000fe400000e060f */
[----:B------:R-:W-:-:S04]  /*10190*/  IMAD.WIDE.U32 R18, R9, c[0x0][0x1e8], R18 ;  /* 0x00007a0009127a25 */ /* 0x000fc800078e0012 */
[----:B------:R-:W-:Y:S01]  /*101a0*/  IMAD R0, R0, c[0x0][0x1e8], RZ ;  /* 0x00007a0000007a24 */ /* 0x000fe200078e02ff */
[----:B------:R-:W-:-:S03]  /*101b0*/  LEA R8, P0, R18, c[0x0][0x1d0], 0x1 ;  /* 0x0000740012087a11 */ /* 0x000fc600078008ff */
[----:B------:R-:W-:-:S05]  /*101c0*/  IMAD R0, R9, c[0x0][0x1ec], R0 ;  /* 0x00007b0009007a24 */ /* 0x000fca00078e0200 */
[----:B------:R-:W-:-:S04]  /*101d0*/  IADD3 R0, R0, R19, RZ ;  /* 0x0000001300007210 */ /* 0x000fc80007ffe0ff */
[----:B------:R-:W-:-:S05]  /*101e0*/  LEA.HI.X R9, R18, c[0x0][0x1d4], R0, 0x1, P0 ;  /* 0x0000750012097a11 */ /* 0x000fca00000f0c00 */
[----:B------:R1:W-:Y:S04]  /*101f0*/  STG.E.128 [R8.64], RZ ;  /* 0x000000ff08007986 */ /* 0x0003e8000c101d0e */
[----:B------:R1:W-:Y:S04]  /*10200*/  STG.E.128 [R8.64+0x40], RZ ;  /* 0x000040ff08007986 */ /* 0x0003e8000c101d0e */
[----:B------:R1:W-:Y:S02]  /*10210*/  STG.E.128 [R8.64+0x80], RZ ;  /* 0x000080ff08007986 */ /* 0x0003e4000c101d0e */
.L_x_37:
[----:B------:R-:W-:Y:S05]  /*10220*/  BSYNC B0 ;  /* 0x0000000000007941 */ /* 0x000fea0003800000 */
.L_x_36:
[----:B-1----:R-:W-:Y:S01]  /*10230*/  IADD3 R8, R2, 0x40, RZ ;  /* 0x0000004002087810 */ /* 0x002fe20007ffe0ff */
[----:B------:R-:W-:Y:S03]  /*10240*/  BSSY B0, `(.L_x_38) ;  /* 0x0000010000007945 */ /* 0x000fe60003800000 */
[----:B------:R-:W-:-:S13]  /*10250*/  ISETP.GE.AND P0, PT, R8, R125, PT ;  /* 0x0000007d0800720c */ /* 0x000fda0003f06270 */
[----:B------:R-:W-:Y:S05]  /*10260*/  @P0 BRA `(.L_x_39) ;  /* 0x000000d000000947 */ /* 0x000fea0003800000 */
[----:B------:R-:W-:Y:S01]  /*10270*/  IADD3 R9, P0, R14, 0x40, RZ ;  /* 0x000000400e097810 */ /* 0x000fe20007f1e0ff */
        /* <DEDUP_REMOVED lines=12> */
.L_x_39:
[----:B------:R-:W-:Y:S05]  /*10340*/  BSYNC B0 ;  /* 0x0000000000007941 */ /* 0x000fea0003800000 */
.L_x_38:
[----:B------:R-:W-:Y:S01]  /*10350*/  IADD3 R6, R2, 0x60, RZ ;  /* 0x0000006002067810 */ /* 0x000fe20007ffe0ff */
[----:B------:R-:W-:Y:S03]  /*10360*/  BSSY B0, `(.L_x_40) ;  /* 0x0000010000007945 */ /* 0x000fe60003800000 */
[----:B------:R-:W-:-:S13]  /*10370*/  ISETP.GE.AND P0, PT, R6, R125, PT ;  /* 0x0000007d0600720c */ /* 0x000fda0003f06270 */
[----:B------:R-:W-:Y:S05]  /*10380*/  @P0 BRA `(.L_x_41) ;  /* 0x000000d000000947 */ /* 0x000fea0003800000 */
[----:B------:R-:W-:Y:S01]  /*10390*/  IADD3 R0, P0, R14, 0x60, RZ ;  /* 0x000000600e007810 */ /* 0x000fe20007f1e0ff */
[----:B------:R-:W-:-:S04]  /*103a0*/  IMAD.MOV.U32 R14, RZ, RZ, R4 ;  /* 0x000000ffff0e7224 */ /* 0x000fc800078e0004 */
[----:B------:R-:W-:Y:S01]  /*103b0*/  IMAD.X R5, RZ, RZ, R15, P0 ;  /* 0x000000ffff057224 */ /* 0x000fe200000e060f */
[----:B------:R-:W-:-:S03]  /*103c0*/  MOV R15, R17 ;  /* 0x00000011000f7202 */ /* 0x000fc60000000f00 */
[----:B------:R-:W-:Y:S02]  /*103d0*/  IMAD R5, R5, c[0x0][0x1e8], RZ ;  /* 0x00007a0005057a24 */ /* 0x000fe400078e02ff */
        /* <DEDUP_REMOVED lines=8> */
.L_x_41:
[----:B------:R-:W-:Y:S05]  /*10460*/  BSYNC B0 ;  /* 0x0000000000007941 */ /* 0x000fea0003800000 */
.L_x_40:
[----:B------:R-:W-:-:S04]  /*10470*/  LOP3.LUT P6, RZ, R124, 0x3, RZ, 0xc0, !PT ;  /* 0x000000037cff7812 */ /* 0x000fc800078cc0ff */
[-C--:B------:R-:W-:Y:S02]  /*10480*/  ISETP.GE.OR P5, PT, R2, R125.reuse, P6 ;  /* 0x0000007d0200720c */ /* 0x080fe400037a6670 */
[-C--:B------:R-:W-:Y:S02]  /*10490*/  ISETP.GE.OR P4, PT, R12, R125.reuse, P6 ;  /* 0x0000007d0c00720c */ /* 0x080fe40003786670 */
[-C--:B------:R-:W-:Y:S02]  /*104a0*/  ISETP.GE.OR P3, PT, R8, R125.reuse, P6 ;  /* 0x0000007d0800720c */ /* 0x080fe40003766670 */
[----:B------:R-:W-:-:S07]  /*104b0*/  ISETP.GE.OR P6, PT, R6, R125, P6 ;  /* 0x0000007d0600720c */ /* 0x000fce00037c6670 */
[-C--:B------:R-:W-:Y:S02]  /*104c0*/  @!P5 IMAD R9, R2, R7.reuse, RZ ;  /* 0x000000070209d224 */ /* 0x080fe400078e02ff */
[-C--:B------:R-:W-:Y:S02]  /*104d0*/  @!P4 IMAD R0, R12, R7.reuse, RZ ;  /* 0x000000070c00c224 */ /* 0x080fe400078e02ff */
[----:B------:R-:W-:Y:S01]  /*104e0*/  @!P3 IMAD R2, R8, R7, RZ ;  /* 0x000000070802b224 */ /* 0x000fe200078e02ff */
[CC--:B--2---:R-:W-:Y:S01]  /*104f0*/  @!P5 IADD3 R4, P0, R9.reuse, R13.reuse, RZ ;  /* 0x0000000d0904d210 */ /* 0x0c4fe20007f1e0ff */
[----:B------:R-:W-:Y:S01]  /*10500*/  @!P4 IMAD.MOV.U32 R11, RZ, RZ, 0x7f800000 ;  /* 0x7f800000ff0bc424 */ /* 0x000fe200078e00ff */
[----:B------:R-:W-:Y:S02]  /*10510*/  @!P4 IADD3 R3, P1, R0, R13, RZ ;  /* 0x0000000d0003c210 */ /* 0x000fe40007f3e0ff */
[----:B------:R-:W-:Y:S02]  /*10520*/  @!P5 LEA.HI.X.SX32 R9, R9, R10, 0x1, P0 ;  /* 0x0000000a0909d211 */ /* 0x000fe400000f0eff */
[----:B------:R-:W-:-:S02]  /*10530*/  @!P5 LEA R14, P2, R4, c[0x0][0x200], 0x2 ;  /* 0x00008000040eda11 */ /* 0x000fc400078410ff */
[----:B------:R-:W-:Y:S02]  /*10540*/  @!P3 IADD3 R5, P0, R2, R13, RZ ;  /* 0x0000000d0205b210 */ /* 0x000fe40007f1e0ff */
[-C--:B------:R-:W-:Y:S02]  /*10550*/  @!P4 LEA.HI.X.SX32 R0, R0, R10.reuse, 0x1, P1 ;  /* 0x0000000a0000c211 */ /* 0x080fe400008f0eff */
[----:B------:R-:W-:Y:S02]  /*10560*/  @!P4 LEA R8, P1, R3, c[0x0][0x200], 0x2 ;  /* 0x000080000308ca11 */ /* 0x000fe400078210ff */
[----:B------:R-:W-:Y:S02]  /*10570*/  @!P5 LEA.HI.X R15, R4, c[0x0][0x204], R9, 0x2, P2 ;  /* 0x00008100040fda11 */ /* 0x000fe400010f1409 */
[----:B------:R-:W-:Y:S02]  /*10580*/  @!P3 LEA.HI.X.SX32 R2, R2, R10, 0x1, P0 ;  /* 0x0000000a0202b211 */ /* 0x000fe400000f0eff */
[----:B------:R-:W-:-:S02]  /*10590*/  @!P3 LEA R4, P0, R5, c[0x0][0x200], 0x2 ;  /* 0x000080000504ba11 */ /* 0x000fc400078010ff */
[----:B------:R-:W-:Y:S01]  /*105a0*/  @!P4 LEA.HI.X R9, R3, c[0x0][0x204], R0, 0x2, P1 ;  /* 0x000081000309ca11 */ /* 0x000fe200008f1400 */
[----:B------:R-:W-:Y:S01]  /*105b0*/  @!P5 IMAD.MOV.U32 R0, RZ, RZ, 0x7f800000 ;  /* 0x7f800000ff00d424 */ /* 0x000fe200078e00ff */
[----:B------:R-:W-:Y:S01]  /*105c0*/  @!P3 LEA.HI.X R5, R5, c[0x0][0x204], R2, 0x2, P0 ;  /* 0x000081000505ba11 */ /* 0x000fe200000f1402 */
[----:B------:R-:W-:-:S03]  /*105d0*/  @!P3 IMAD.MOV.U32 R3, RZ, RZ, 0x7f800000 ;  /* 0x7f800000ff03b424 */ /* 0x000fc600078e00ff */
[----:B------:R2:W-:Y:S04]  /*105e0*/  @!P5 STG.E [R14.64], R0 ;  /* 0x000000000e00d986 */ /* 0x0005e8000c10190e */
[----:B------:R2:W-:Y:S04]  /*105f0*/  @!P4 STG.E [R8.64], R11 ;  /* 0x0000000b0800c986 */ /* 0x0005e8000c10190e */
[----:B------:R2:W-:Y:S01]  /*10600*/  @!P3 STG.E [R4.64], R3 ;  /* 0x000000030400b986 */ /* 0x0005e2000c10190e */
[----:B------:R-:W-:Y:S05]  /*10610*/  @P6 EXIT ;  /* 0x000000000000694d */ /* 0x000fea0003800000 */
[----:B------:R-:W-:Y:S02]  /*10620*/  IMAD R6, R6, R7, RZ ;  /* 0x0000000706067224 */ /* 0x000fe400078e02ff */
[----:B--2---:R-:W-:-:S03]  /*10630*/  IMAD.MOV.U32 R5, RZ, RZ, 0x7f800000 ;  /* 0x7f800000ff057424 */ /* 0x004fc600078e00ff */
[----:B------:R-:W-:-:S04]  /*10640*/  IADD3 R13, P0, R6, R13, RZ ;  /* 0x0000000d060d7210 */ /* 0x000fc80007f1e0ff */
[----:B------:R-:W-:Y:S02]  /*10650*/  LEA.HI.X.SX32 R6, R6, R10, 0x1, P0 ;  /* 0x0000000a06067211 */ /* 0x000fe400000f0eff */
[----:B------:R-:W-:-:S04]  /*10660*/  LEA R2, P0, R13, c[0x0][0x200], 0x2 ;  /* 0x000080000d027a11 */ /* 0x000fc800078010ff */
[----:B------:R-:W-:-:S05]  /*10670*/  LEA.HI.X R3, R13, c[0x0][0x204], R6, 0x2, P0 ;  /* 0x000081000d037a11 */ /* 0x000fca00000f1406 */
[----:B------:R-:W-:Y:S01]  /*10680*/  STG.E [R2.64], R5 ;  /* 0x0000000502007986 */ /* 0x000fe2000c10190e */
[----:B------:R-:W-:Y:S05]  /*10690*/  EXIT ;  /* 0x000000000000794d */ /* 0x000fea0003800000 */
.L_x_42:
        /* <DEDUP_REMOVED lines=14> */
.L_x_979:


//--------------------- .text._ZN5flash16flash_fwd_kernelI23Flash_fwd_kernel_traitsILi96ELi128ELi64ELi4ELb0ELb0EN7cutlass10bfloat16_tE19Flash_kernel_traitsILi96ELi128ELi64ELi4ES3_EELb0ELb1ELb0ELb0ELb0ELb0ELb0ELb0EEEvNS_16Flash_fwd_paramsE --------------------------
	.section	.text._ZN5flash16flash_fwd_kernelI23Flash_fwd_kernel_traitsILi96ELi128ELi64ELi4ELb0ELb0EN7cutlass10bfloat16_tE19Flash_kernel_traitsILi96ELi128ELi64ELi4ES3_EELb0ELb1ELb0ELb0ELb0ELb0ELb0ELb0EEEvNS_16Flash_fwd_paramsE,"ax",@progbits
	.sectioninfo	@"SHI_REGISTERS=255"
	.align	128
        .global         _ZN5flash16flash_fwd_kernelI23Flash_fwd_kernel_traitsILi96ELi128ELi64ELi4ELb0ELb0EN7cutlass10bfloat16_tE19Flash_kernel_traitsILi96ELi128ELi64ELi4ES3_EELb0ELb1ELb0ELb0ELb0ELb0ELb0ELb0EEEvNS_16Flash_fwd_paramsE
        .type           _ZN5flash16flash_fwd_kernelI23Flash_fwd_kernel_traitsILi96ELi128ELi64ELi4ELb0ELb0EN7cutlass10bfloat16_tE19Flash_kernel_traitsILi96ELi128ELi64ELi4ES3_EELb0ELb1ELb0ELb0ELb0ELb0ELb0ELb0EEEvNS_16Flash_fwd_paramsE,@function
        .size           _ZN5flash16flash_fwd_kernelI23Flash_fwd_kernel_traitsILi96ELi128ELi64ELi4ELb0ELb0EN7cutlass10bfloat16_tE19Flash_kernel_traitsILi96ELi128ELi64ELi4ES3_EELb0ELb1ELb0ELb0ELb0ELb0ELb0ELb0EEEvNS_16Flash_fwd_paramsE,(.L_x_980 - _ZN5flash16flash_fwd_kernelI23Flash_fwd_kernel_traitsILi96ELi128ELi64ELi4ELb0ELb0EN7cutlass10bfloat16_tE19Flash_kernel_traitsILi96ELi128ELi64ELi4ES3_EELb0ELb1ELb0ELb0ELb0ELb0ELb0ELb0EEEvNS_16Flash_fwd_paramsE)
        .other          _ZN5flash16flash_fwd_kernelI23Flash_fwd_kernel_traitsILi96ELi128ELi64ELi4ELb0ELb0EN7cutlass10bfloat16_tE19Flash_kernel_traitsILi96ELi128ELi64ELi4ES3_EELb0ELb1ELb0ELb0ELb0ELb0ELb0ELb0EEEvNS_16Flash_fwd_paramsE,@"STO_CUDA_ENTRY STV_DEFAULT"
_ZN5flash16flash_fwd_kernelI23Flash_fwd_kernel_traitsILi96ELi128ELi64ELi4ELb0ELb0EN7cutlass10bfloat16_tE19Flash_kernel_traitsILi96ELi128ELi64ELi4ES3_EELb0ELb1ELb0ELb0ELb0ELb0ELb0ELb0EEEvNS_16Flash_fwd_paramsE:
.text._ZN5flash16flash_fwd_kernelI23Flash_fwd_kernel_traitsILi96ELi128ELi64ELi4ELb0ELb0EN7cutlass10bfloat16_tE19Flash_kernel_traitsILi96ELi128ELi64ELi4ES3_EELb0ELb1ELb0ELb0ELb0ELb0ELb0ELb0EEEvNS_16Flash_fwd_paramsE:
[----:B------:R-:W-:Y:S02]  /*0000*/  MOV R1, c[0x0][0x28] ;  /* 0x00000a0000017a02 */ /* 0x000fe40000000f00 */
[----:B------:R-:W1:Y:S01]  /*0010*/  S2UR UR10, SR_CTAID.Y ;  /* 0x00000000000a79c3 */ /* 0x000e620000002600 */
[----:B------:R-:W-:Y:S02]  /*0020*/  ULDC.64 UR4, c[0x0][0x240] ;  /* 0x0000900000047ab9 */ /* 0x000fe40000000a00 */
[----:B------:R-:W-:Y:S02]  /*0030*/  UISETP.NE.U32.AND UP2, UPT, URZ, UR4, UPT ;  /* 0x000000043f00728c */ /* 0x000fe4000bf45070 */
[----:B------:R-:W-:Y:S02]  /*0040*/  UMOV UR7, 0x4 ;  /* 0x0000000400077882 */ /* 0x000fe40000000000 */
[----:B------:R-:W-:Y:S02]  /*0050*/  UISETP.NE.AND.EX UP2, UPT, URZ, UR5, UPT, UP2 ;  /* 0x000000053f00728c */ /* 0x000fe4000bf45320 */
[----:B------:R-:W-:Y:S02]  /*0060*/  ULDC.64 UR12, c[0x0][0x240] ;  /* 0x00009000000c7ab9 */ /* 0x000fe40000000a00 */
[----:B------:R-:W-:-:S02]  /*0070*/  ULDC.64 UR4, c[0x0][0x250] ;  /* 0x0000940000047ab9 */ /* 0x000fc40000000a00 */
[----:B------:R-:W-:Y:S01]  /*0080*/  PLOP3.LUT P2, PT, PT, PT, UP2, 0x80, 0x0 ;  /* 0x000000000000781c */ /* 0x000fe20003f4f028 */
[----:B------:R-:W-:Y:S02]  /*0090*/  UISETP.NE.U32.AND UP0, UPT, URZ, UR4, UPT ;  /* 0x000000043f00728c */ /* 0x000fe4000bf05070 */
[----:B------:R-:W-:Y:S02]  /*00a0*/  ULDC.64 UR16, c[0x0][0x118] ;  /* 0x0000460000107ab9 */ /* 0x000fe40000000a00 */
[----:B------:R-:W-:Y:S02]  /*00b0*/  UISETP.NE.AND.EX UP0, UPT, URZ, UR5, UPT, UP0 ;  /* 0x000000053f00728c */ /* 0x000fe4000bf05300 */
[----:B------:R-:W-:Y:S02]  /*00c0*/  ULDC.U8 UR6, c[0x0][0x312] ;  /* 0x0000c48000067ab9 */ /* 0x000fe40000000000 */
[----:B------:R-:W-:Y:S02]  /*00d0*/  ULDC.64 UR8, c[0x0][0x248] ;  /* 0x0000920000087ab9 */ /* 0x000fe40000000a00 */
[----:B-1----:R-:W-:Y:S01]  /*00e0*/  UIMAD.WIDE UR12, UR10, UR7, UR12 ;  /* 0x000000070a0c72a5 */ /* 0x002fe2000f8e020c */
[----:B------:R-:W-:Y:S01]  /*00f0*/  PLOP3.LUT P0, PT, PT, PT, UP0, 0x80, 0x0 ;  /* 0x000000000000781c */ /* 0x000fe20003f0f008 */
[----:B------:R-:W-:-:S02]  /*0100*/  ULDC.64 UR4, c[0x0][0x250] ;  /* 0x0000940000047ab9 */ /* 0x000fc40000000a00 */
[----:B------:R-:W-:Y:S02]  /*0110*/  UISETP.NE.AND UP3, UPT, UR6, URZ, UPT ;  /* 0x0000003f0600728c */ /* 0x000fe4000bf65270 */
[----:B------:R-:W-:Y:S01]  /*0120*/  IMAD.U32 R10, RZ, RZ, UR12 ;  /* 0x0000000cff0a7e24 */ /* 0x000fe2000f8e00ff */
[----:B------:R-:W-:Y:S01]  /*0130*/  UISETP.EQ.U32.AND UP1, UPT, URZ, UR8, UPT ;  /* 0x000000083f00728c */ /* 0x000fe2000bf22070 */
[----:B------:R-:W-:Y:S01]  /*0140*/  IMAD.U32 R11, RZ, RZ, UR13 ;  /* 0x0000000dff0b7e24 */ /* 0x000fe2000f8e00ff */
[----:B------:R-:W-:Y:S02]  /*0150*/  @UP0 UIMAD.WIDE UR4, UR10, UR7, UR4 ;  /* 0x000000070a0402a5 */ /* 0x000fe4000f8e0204 */
[----:B------:R-:W-:Y:S02]  /*0160*/  UISETP.EQ.OR.EX UP1, UPT, URZ, UR9, !UP3, UP1 ;  /* 0x000000093f00728c */ /* 0x000fe4000df22710 */
[----:B------:R-:W2:Y:S01]  /*0170*/  @P2 LDG.E R4, [R10.64] ;  /* 0x000000100a042981 */ /* 0x000ea2000c1e1900 */
[----:B------:R-:W-:-:S03]  /*0180*/  ULDC.64 UR8, c[0x0][0x248] ;  /* 0x0000920000087ab9 */ /* 0x000fc60000000a00 */
[----:B------:R-:W3:Y:S01]  /*0190*/  @P2 LDG.E R0, [R10.64+0x4] ;  /* 0x000004100a002981 */ /* 0x000ee2000c1e1900 */
[----:B------:R-:W-:Y:S01]  /*01a0*/  IMAD.U32 R8, RZ, RZ, UR4 ;  /* 0x00000004ff087e24 */ /* 0x000fe2000f8e00ff */
[----:B------:R-:W-:-:S05]  /*01b0*/  MOV R9, UR5 ;  /* 0x0000000500097c02 */ /* 0x000fca0008000f00 */
[----:B------:R-:W4:Y:S01]  /*01c0*/  @P0 LDG.E R2, [R8.64] ;  /* 0x0000001008020981 */ /* 0x000f22000c1e1900 */
[----:B------:R-:W-:Y:S01]  /*01d0*/  PLOP3.LUT P1, PT, PT, PT, UP1, 0x80, 0x0 ;  /* 0x000000000000781c */ /* 0x000fe20003f2f018 */
[----:B------:R-:W-:-:S06]  /*01e0*/  UIMAD.WIDE UR8, UR10, UR7, UR8 ;  /* 0x000000070a0872a5 */ /* 0x000fcc000f8e0208 */
[----:B------:R-:W-:Y:S01]  /*01f0*/  IMAD.U32 R6, RZ, RZ, UR8 ;  /* 0x00000008ff067e24 */ /* 0x000fe2000f8e00ff */
[----:B------:R-:W-:-:S05]  /*0200*/  MOV R7, UR9 ;  /* 0x0000000900077c02 */ /* 0x000fca0008000f00 */
[----:B------:R-:W5:Y:S01]  /*0210*/  @!P1 LDG.E R3, [R6.64] ;  /* 0x0000001006039981 */ /* 0x000f62000c1e1900 */
[----:B------:R-:W-:Y:S02]  /*0220*/  UMOV UR9, 0xffffffff ;  /* 0xffffffff00097882 */ /* 0x000fe40000000000 */
[----:B------:R-:W-:Y:S02]  /*0230*/  UMOV UR14, URZ ;  /* 0x0000003f000e7c82 */ /* 0x000fe40008000000 */
[----:B------:R-:W-:Y:S01]  /*0240*/  UMOV UR19, 0xffffffff ;  /* 0xffffffff00137882 */ /* 0x000fe20000000000 */
[----:B------:R-:W1:Y:S08]  /*0250*/  S2UR UR12, SR_CTAID.X ;  /* 0x00000000000c79c3 */ /* 0x000e700000002500 */
[----:B------:R-:W1:Y:S08]  /*0260*/  S2UR UR11, SR_CTAID.Z ;  /* 0x00000000000b79c3 */ /* 0x000e700000002700 */
[----:B--2---:R-:W2:Y:S08]  /*0270*/  @P2 R2UR UR9, R4 ;  /* 0x00000000040923c2 */ /* 0x004eb000000e0000 */
[----:B---3--:R-:W2:Y:S08]  /*0280*/  @P2 R2UR UR15, R0 ;  /* 0x00000000000f23c2 */ /* 0x008eb000000e0000 */
[----:B----4-:R3:W4:Y:S01]  /*0290*/  @P0 R2UR UR14, R2 ;  /* 0x00000000020e03c2 */ /* 0x01072200000e0000 */
[----:B------:R-:W-:-:S04]  /*02a0*/  ISETP.NE.U32.AND P0, PT, RZ, c[0x0][0x248], PT ;  /* 0x00009200ff007a0c */ /* 0x000fc80003f05070 */
[----:B------:R-:W-:-:S03]  /*02b0*/  ISETP.NE.AND.EX P0, PT, RZ, c[0x0][0x24c], PT, P0 ;  /* 0x00009300ff007a0c */ /* 0x000fc60003f05300 */
[----:B-----5:R3:W1:Y:S01]  /*02c0*/  @!P1 R2UR UR19, R3 ;  /* 0x00000000031393c2 */ /* 0x02066200000e0000 */
[----:B--2---:R-:W-:-:S07]  /*02d0*/  @UP2 UIADD3 UR15, UR15, -UR9, URZ ;  /* 0x800000090f0f2290 */ /* 0x004fce000fffe03f */
[----:B------:R-:W-:Y:S02]  /*02e0*/  @!UP2 ULDC UR15, c[0x0][0x214] ;  /* 0x00008500000faab9 */ /* 0x000fe40000000800 */
[----:B-1-34-:R-:W-:Y:S05]  /*02f0*/  @!P0 BRA `(.L_x_43) ;  /* 0x0000007000008947 */ /* 0x01afea0003800000 */
[----:B------:R-:W-:-:S13]  /*0300*/  PLOP3.LUT P0, PT, PT, PT, UP3, 0x80, 0x0 ;  /* 0x000000000000781c */ /* 0x000fda0003f0f038 */
[----:B------:R-:W2:Y:S04]  /*0310*/  @P0 LDG.E R0, [R6.64+0x4] ;  /* 0x0000041006000981 */ /* 0x000ea8000c1e1900 */
[----:B------:R-:W3:Y:S01]  /*0320*/  @!P0 LDG.E R2, [R6.64] ;  /* 0x0000001006028981 */ /* 0x000ee2000c1e1900 */
[----:B--2---:R-:W1:Y:S02]  /*0330*/  @P0 R2UR UR6, R0 ;  /* 0x00000000000603c2 */ /* 0x004e6400000e0000 */
[----:B-1----:R-:W-:-:S11]  /*0340*/  @UP3 UIADD3 UR6, UR6, -UR19, URZ ;  /* 0x8000001306063290 */ /* 0x002fd6000fffe03f */
[----:B---3--:R1:W2:Y:S02]  /*0350*/  @!P0 R2UR UR6, R2 ;  /* 0x00000000020683c2 */ /* 0x0082a400000e0000 */
[----:B-12---:R-:W-:Y:S05]  /*0360*/  BRA `(.L_x_44) ;  /* 0x0000001000007947 */ /* 0x006fea0003800000 */
.L_x_43:
[----:B------:R-:W-:Y:S02]  /*0370*/  ULDC UR6, c[0x0][0x218] ;  /* 0x0000860000067ab9 */ /* 0x000fe40000000800 */
.L_x_44:
[----:B------:R-:W-:Y:S02]  /*0380*/  ULDC.64 UR4, c[0x0][0x258] ;  /* 0x0000960000047ab9 */ /* 0x000fe40000000a00 */
[----:B------:R-:W-:-:S04]  /*0390*/  UISETP.NE.U32.AND UP2, UPT, URZ, UR4, UPT ;  /* 0x000000043f00728c */ /* 0x000fc8000bf45070 */
[----:B------:R-:W-:-:S03]  /*03a0*/  UISETP.NE.AND.EX UP2, UPT, URZ, UR5, UPT, UP2 ;  /* 0x000000053f00728c */ /* 0x000fc6000bf45320 */
[----:B------:R-:W-:-:S03]  /*03b0*/  ULDC.64 UR4, c[0x0][0x258] ;  /* 0x0000960000047ab9 */ /* 0x000fc60000000a00 */
[----:B------:R-:W-:-:S05]  /*03c0*/  PLOP3.LUT P0, PT, PT, PT, UP2, 0x80, 0x0 ;  /* 0x000000000000781c */ /* 0x000fca0003f0f028 */
[----:B------:R-:W-:-:S06]  /*03d0*/  @UP2 UIMAD.WIDE UR4, UR10, UR7, UR4 ;  /* 0x000000070a0422a5 */ /* 0x000fcc000f8e0204 */
[----:B------:R-:W-:Y:S02]  /*03e0*/  IMAD.U32 R2, RZ, RZ, UR4 ;  /* 0x00000004ff027e24 */ /* 0x000fe4000f8e00ff */
[----:B------:R-:W-:Y:S01]  /*03f0*/  IMAD.U32 R3, RZ, RZ, UR5 ;  /* 0x00000005ff037e24 */ /* 0x000fe2000f8e00ff */
[----:B------:R-:W-:Y:S02]  /*0400*/  USHF.L.U32 UR12, UR12, 0x7, URZ ;  /* 0x000000070c0c7899 */ /* 0x000fe4000800063f */
[----:B------:R-:W-:Y:S02]  /*0410*/  ULDC.64 UR4, c[0x0][0x268] ;  /* 0x00009a0000047ab9 */ /* 0x000fe40000000a00 */
[----:B------:R-:W2:Y:S01]  /*0420*/  @P0 LDG.E R0, [R2.64] ;  /* 0x0000001002000981 */ /* 0x000ea2000c1e1900 */
[----:B------:R-:W-:Y:S02]  /*0430*/  UISETP.GT.AND UP0, UPT, UR15, UR12, UPT ;  /* 0x0000000c0f00728c */ /* 0x000fe4000bf04270 */
[----:B------:R-:W-:-:S03]  /*0440*/  @!UP2 UISETP.NE.U32.AND UP1, UPT, URZ, UR4, UPT ;  /* 0x000000043f00a28c */ /* 0x000fc6000bf25070 */
[----:B------:R-:W-:Y:S02]  /*0450*/  ULDC UR4, c[0x0][0x21c] ;  /* 0x0000870000047ab9 */ /* 0x000fe40000000800 */
[----:B------:R-:W-:-:S04]  /*0460*/  @!UP2 UISETP.NE.AND.EX UP1, UPT, URZ, UR5, UPT, UP1 ;  /* 0x000000053f00a28c */ /* 0x000fc8000bf25310 */
[----:B------:R-:W-:Y:S01]  /*0470*/  @!UP2 USEL UR4, URZ, UR4, !UP1 ;  /* 0x000000043f04a287 */ /* 0x000fe2000c800000 */
[----:B--2---:R-:W1:Y:S01]  /*0480*/  @P0 R2UR UR13, R0 ;  /* 0x00000000000d03c2 */ /* 0x004e6200000e0000 */
[----:B------:R-:W-:Y:S01]  /*0490*/  PLOP3.LUT P0, PT, PT, PT, UP0, 0x80, 0x0 ;  /* 0x000000000000781c */ /* 0x000fe20003f0f008 */
[----:B-1----:R-:W-:Y:S02]  /*04a0*/  @UP2 UIADD3 UR13, UR13, -UR14, URZ ;  /* 0x8000000e0d0d2290 */ /* 0x002fe4000fffe03f */
[----:B------:R-:W-:-:S10]  /*04b0*/  @!UP2 UIADD3 UR13, UR4, UR6, -UR14 ;  /* 0x00000006040da290 */ /* 0x000fd4000fffe80e */
[----:B------:R-:W-:Y:S05]  /*04c0*/  @!P0 EXIT ;  /* 0x000000000000894d */ /* 0x000fea0003800000 */
[----:B------:R-:W-:Y:S01]  /*04d0*/  UIADD3 UR4, -UR15, 0xbf, UR12 ;  /* 0x000000bf0f047890 */ /* 0x000fe2000fffe10c */
[----:B------:R-:W1:Y:S01]  /*04e0*/  S2R R2, SR_TID.X ;  /* 0x0000000000027919 */ /* 0x000e620000002100 */
[----:B------:R-:W-:Y:S02]  /*04f0*/  ULDC UR5, c[0x0][0x2e8] ;  /* 0x0000ba0000057ab9 */ /* 0x000fe40000000800 */
[----:B------:R-:W-:Y:S02]  /*0500*/  UIADD3 UR7, UR13, 0x3f, URZ ;  /* 0x0000003f0d077890 */ /* 0x000fe4000fffe03f */
[----:B------:R-:W-:Y:S02]  /*0510*/  UIADD3 UR5, UR4, UR5, UR13 ;  /* 0x0000000504057290 */ /* 0x000fe4000fffe00d */
[----:B------:R-:W-:Y:S02]  /*0520*/  USHF.R.S32.HI UR6, URZ, 0x1f, UR7 ;  /* 0x0000001f3f067899 */ /* 0x000fe40008011407 */
[----:B------:R-:W-:-:S02]  /*0530*/  USHF.R.S32.HI UR4, URZ, 0x1f, UR5 ;  /* 0x0000001f3f047899 */ /* 0x000fc40008011405 */
[----:B------:R-:W-:Y:S02]  /*0540*/  ULEA.HI UR6, UR6, UR7, URZ, 0x6 ;  /* 0x0000000706067291 */ /* 0x000fe4000f8f303f */
[----:B------:R-:W-:Y:S02]  /*0550*/  ULEA.HI UR4, UR4, UR5, URZ, 0x6 ;  /* 0x0000000504047291 */ /* 0x000fe4000f8f303f */
[----:B------:R-:W-:Y:S02]  /*0560*/  USHF.R.S32.HI UR6, URZ, 0x6, UR6 ;  /* 0x000000063f067899 */ /* 0x000fe40008011406 */
[----:B------:R-:W-:-:S04]  /*0570*/  USHF.R.S32.HI UR4, URZ, 0x6, UR4 ;  /* 0x000000063f047899 */ /* 0x000fc80008011404 */
[----:B------:R-:W-:-:S04]  /*0580*/  UISETP.LT.AND UP0, UPT, UR6, UR4, UPT ;  /* 0x000000040600728c */ /* 0x000fc8000bf01270 */
[----:B------:R-:W-:-:S04]  /*0590*/  USEL UR8, UR6, UR4, UP0 ;  /* 0x0000000406087287 */ /* 0x000fc80008000000 */
[----:B------:R-:W-:-:S06]  /*05a0*/  UISETP.GE.AND UP0, UPT, UR8, 0x1, UPT ;  /* 0x000000010800788c */ /* 0x000fcc000bf06270 */
[----:B------:R-:W-:-:S13]  /*05b0*/  PLOP3.LUT P0, PT, PT, PT, UP0, 0x80, 0x0 ;  /* 0x000000000000781c */ /* 0x000fda0003f0f008 */
[----:B------:R-:W-:Y:S05]  /*05c0*/  @!P0 BRA `(.L_x_45) ;  /* 0x000117d000008947 */ /* 0x000fea0003800000 */
[----:B-1----:R-:W-:Y:S02]  /*05d0*/  UISETP.NE.AND UP1, UPT, UR9, -0x1, UPT ;  /* 0xffffffff0900788c */ /* 0x002fe4000bf25270 */
[----:B------:R-:W-:Y:S02]  /*05e0*/  UISETP.NE.AND UP0, UPT, UR19, -0x1, UPT ;  /* 0xffffffff1300788c */ /* 0x000fe4000bf05270 */
[----:B------:R-:W-:Y:S02]  /*05f0*/  ULDC.64 UR4, c[0x0][0x190] ;  /* 0x0000640000047ab9 */ /* 0x000fe40000000a00 */
[----:B------:R-:W-:Y:S02]  /*0600*/  ULDC.64 UR6, c[0x0][0x178] ;  /* 0x00005e0000067ab9 */ /* 0x000fe40000000a00 */
[----:B------:R-:W-:-:S03]  /*0610*/  PLOP3.LUT P0, PT, PT, PT, UP0, 0x80, 0x0 ;  /* 0x000000000000781c */ /* 0x000fc60003f0f008 */
[----:B------:R-:W-:Y:S02]  /*0620*/  @UP1 UIMAD.WIDE.U32 UR24, UR9, UR4, URZ ;  /* 0x00000004091812a5 */ /* 0x000fe4000f8e003f */
[----:B------:R-:W-:Y:S02]  /*0630*/  @!UP1 USHF.R.S32.HI UR22, URZ, 0x1f, UR10 ;  /* 0x0000001f3f169899 */ /* 0x000fe4000801140a */
[----:B------:R-:W-:Y:S02]  /*0640*/  @UP0 UIADD3 UR23, UR14, UR19, URZ ;  /* 0x000000130e170290 */ /* 0x000fe4000fffe03f */
[----:B------:R-:W-:Y:S02]  /*0650*/  @UP1 UIMAD UR18, UR9, UR5, UR25 ;  /* 0x00000005091212a4 */ /* 0x000fe4000f8e0219 */
[----:B------:R-:W-:Y:S02]  /*0660*/  @!UP1 UIMAD.WIDE.U32 UR20, UR10, UR6, URZ ;  /* 0x000000060a1492a5 */ /* 0x000fe4000f8e003f */
[----:B------:R-:W-:-:S02]  /*0670*/  ULDC.64 UR4, c[0x0][0x198] ;  /* 0x0000660000047ab9 */ /* 0x000fc40000000a00 */
[----:B------:R-:W-:Y:S02]  /*0680*/  @!UP1 UIMAD UR22, UR22, UR6, URZ ;  /* 0x00000006161692a4 */ /* 0x000fe4000f8e023f */
[----:B------:R-:W-:Y:S02]  /*0690*/  @UP0 UIMAD.WIDE.U32 UR26, UR23, UR4, URZ ;  /* 0x00000004171a02a5 */ /* 0x000fe4000f8e003f */
[----:B------:R-:W-:Y:S02]  /*06a0*/  @!UP1 UIMAD UR22, UR10, UR7, UR22 ;  /* 0x000000070a1692a4 */ /* 0x000fe4000f8e0216 */
[----:B------:R-:W-:Y:S02]  /*06b0*/  @UP1 UMOV UR6, UR24 ;  /* 0x0000001800061c82 */ /* 0x000fe40008000000 */
[----:B------:R-:W-:Y:S02]  /*06c0*/  @!UP1 UMOV UR6, UR20 ;  /* 0x0000001400069c82 */ /* 0x000fe40008000000 */
[----:B------:R-:W-:-:S02]  /*06d0*/  @UP0 UIMAD UR7, UR23, UR5, UR27 ;  /* 0x00000005170702a4 */ /* 0x000fc4000f8e021b */
[----:B------:R-:W-:Y:S02]  /*06e0*/  @!UP1 UIADD3 UR18, UR21, UR22, URZ ;  /* 0x0000001615129290 */ /* 0x000fe4000fffe03f */
[----:B------:R-:W-:Y:S01]  /*06f0*/  @UP0 UMOV UR20, UR26 ;  /* 0x0000001a00140c82 */ /* 0x000fe20008000000 */
[----:B------:R-:W-:Y:S05]  /*0700*/  @P0 BRA `(.L_x_46) ;  /* 0x000000d000000947 */ /* 0x000fea0003800000 */
[----:B------:R-:W-:Y:S02]  /*0710*/  USHF.R.S32.HI UR20, URZ, 0x1f, UR14 ;  /* 0x0000001f3f147899 */ /* 0x000fe4000801140e */
[----:B------:R-:W-:Y:S02]  /*0720*/  ULDC.64 UR4, c[0x0][0x198] ;  /* 0x0000660000047ab9 */ /* 0x000fe40000000a00 */
[----:B------:R-:W-:Y:S02]  /*0730*/  UIMAD UR20, UR20, UR4, URZ ;  /* 0x00000004141472a4 */ /* 0x000fe4000f8e023f */
[----:B------:R-:W-:Y:S02]  /*0740*/  UIMAD.WIDE.U32 UR22, UR14, UR4, URZ ;  /* 0x000000040e1672a5 */ /* 0x000fe4000f8e003f */
[----:B------:R-:W-:-:S02]  /*0750*/  UIMAD UR20, UR14, UR5, UR20 ;  /* 0x000000050e1472a4 */ /* 0x000fc4000f8e0214 */
[----:B------:R-:W-:Y:S02]  /*0760*/  USHF.R.S32.HI UR7, URZ, 0x1f, UR10 ;  /* 0x0000001f3f077899 */ /* 0x000fe4000801140a */
[----:B------:R-:W-:Y:S02]  /*0770*/  ULDC.64 UR4, c[0x0][0x180] ;  /* 0x0000600000047ab9 */ /* 0x000fe40000000a00 */
[----:B------:R-:W-:Y:S02]  /*0780*/  UIADD3 UR21, UR23, UR20, URZ ;  /* 0x0000001417157290 */ /* 0x000fe4000fffe03f */
[----:B------:R-:W-:Y:S02]  /*0790*/  UIMAD UR7, UR7, UR4, URZ ;  /* 0x00000004070772a4 */ /* 0x000fe4000f8e023f */
[----:B------:R-:W-:Y:S02]  /*07a0*/  UMOV UR20, UR22 ;  /* 0x0000001600147c82 */ /* 0x000fe40008000000 */
[----:B------:R-:W-:-:S02]  /*07b0*/  UIMAD UR7, UR10, UR5, UR7 ;  /* 0x000000050a0772a4 */ /* 0x000fc4000f8e0207 */
[----:B------:R-:W-:-:S04]  /*07c0*/  UIMAD.WIDE.U32 UR20, UR10, UR4, UR20 ;  /* 0x000000040a1472a5 */ /* 0x000fc8000f8e0014 */
[----:B------:R-:W-:Y:S02]  /*07d0*/  UIADD3 UR7, UR21, UR7, URZ ;  /* 0x0000000715077290 */ /* 0x000fe4000fffe03f */
.L_x_46:
[----:B------:R-:W-:Y:S01]  /*07e0*/  IABS R4, c[0x0][0x1c8] ;  /* 0x0000720000047a13 */ /* 0x000fe20000000000 */
[----:B------:R-:W1:Y:S01]  /*07f0*/  S2R R0, SR_CTAID.Z ;  /* 0x0000000000007919 */ /* 0x000e620000002700 */
[----:B------:R-:W-:Y:S02]  /*0800*/  ULDC UR4, c[0x0][0x1c8] ;  /* 0x0000720000047ab9 */ /* 0x000fe40000000800 */
[----:B------:R-:W2:Y:S01]  /*0810*/  I2F.RP R5, R4 ;  /* 0x0000000400057306 */ /* 0x000ea20000209400 */
[----:B------:R-:W-:Y:S02]  /*0820*/  ULOP3.LUT UR4, UR11, UR4, URZ, 0x3c, !UPT ;  /* 0x000000040b047292 */ /* 0x000fe4000f8e3c3f */
[----:B------:R-:W-:-:S04]  /*0830*/  @UP0 UIADD3 UR19, UR14, UR19, URZ ;  /* 0x000000130e130290 */ /* 0x000fc8000fffe03f */
[----:B------:R-:W-:Y:S01]  /*0840*/  ISETP.LE.AND P1, PT, RZ, UR4, PT ;  /* 0x00000004ff007c0c */ /* 0x000fe2000bf23270 */
[----:B------:R-:W-:Y:S02]  /*0850*/  ULDC.64 UR4, c[0x0][0x1a0] ;  /* 0x0000680000047ab9 */ /* 0x000fe40000000a00 */
[----:B------:R-:W-:-:S04]  /*0860*/  @UP0 UIMAD.WIDE.U32 UR22, UR19, UR4, URZ ;  /* 0x00000004131602a5 */ /* 0x000fc8000f8e003f */
[----:B------:R-:W-:Y:S01]  /*0870*/  @UP0 UIMAD UR21, UR19, UR5, UR23 ;  /* 0x00000005131502a4 */ /* 0x000fe2000f8e0217 */
[----:B--2---:R-:W2:Y:S01]  /*0880*/  MUFU.RCP R6, R5 ;  /* 0x0000000500067308 */ /* 0x004ea20000001000 */
[----:B------:R-:W-:Y:S01]  /*0890*/  USHF.R.S32.HI UR19, URZ, 0x1f, UR11 ;  /* 0x0000001f3f137899 */ /* 0x000fe2000801140b */
[----:B-1----:R-:W-:Y:S02]  /*08a0*/  IABS R0, R0 ;  /* 0x0000000000007213 */ /* 0x002fe40000000000 */
[----:B--2---:R-:W-:-:S04]  /*08b0*/  IADD3 R6, R6, 0xffffffe, RZ ;  /* 0x0ffffffe06067810 */ /* 0x004fc80007ffe0ff */
[----:B------:R-:W1:Y:S02]  /*08c0*/  F2I.FTZ.U32.TRUNC.NTZ R7, R6 ;  /* 0x0000000600077305 */ /* 0x000e64000021f000 */
[----:B-1----:R-:W-:Y:S02]  /*08d0*/  IMAD.MOV R3, RZ, RZ, -R7 ;  /* 0x000000ffff037224 */ /* 0x002fe400078e0a07 */
[----:B------:R-:W-:Y:S02]  /*08e0*/  IMAD.MOV.U32 R6, RZ, RZ, RZ ;  /* 0x000000ffff067224 */ /* 0x000fe400078e00ff */
[----:B------:R-:W-:-:S04]  /*08f0*/  IMAD R3, R3, R4, RZ ;  /* 0x0000000403037224 */ /* 0x000fc800078e02ff */
[----:B------:R-:W-:-:S06]  /*0900*/  IMAD.HI.U32 R3, R7, R3, R6 ;  /* 0x0000000307037227 */ /* 0x000fcc00078e0006 */
[----:B------:R-:W-:-:S04]  /*0910*/  IMAD.HI.U32 R238, R3, R0, RZ ;  /* 0x0000000003ee7227 */ /* 0x000fc800078e00ff */
[----:B------:R-:W-:-:S04]  /*0920*/  IMAD.MOV R3, RZ, RZ, -R238 ;  /* 0x000000ffff037224 */ /* 0x000fc800078e0aee */
[----:B------:R-:W-:-:S05]  /*0930*/  IMAD R3, R4, R3, R0 ;  /* 0x0000000304037224 */ /* 0x000fca00078e0200 */
[----:B------:R-:W-:-:S13]  /*0940*/  ISETP.GT.U32.AND P2, PT, R4, R3, PT ;  /* 0x000000030400720c */ /* 0x000fda0003f44070 */
[----:B------:R-:W-:Y:S01]  /*0950*/  @!P2 IMAD.IADD R3, R3, 0x1, -R4 ;  /* 0x000000010303a824 */ /* 0x000fe200078e0a04 */
[----:B------:R-:W-:Y:S02]  /*0960*/  @!P2 IADD3 R238, R238, 0x1, RZ ;  /* 0x00000001eeeea810 */ /* 0x000fe40007ffe0ff */
[----:B------:R-:W-:Y:S02]  /*0970*/  ISETP.NE.AND P2, PT, RZ, c[0x0][0x1c8], PT ;  /* 0x00007200ff007a0c */ /* 0x000fe40003f45270 */
[----:B------:R-:W-:-:S13]  /*0980*/  ISETP.GE.U32.AND P3, PT, R3, R4, PT ;  /* 0x000000040300720c */ /* 0x000fda0003f66070 */
[----:B------:R-:W-:-:S05]  /*0990*/  @P3 IADD3 R238, R238, 0x1, RZ ;  /* 0x00000001eeee3810 */ /* 0x000fca0007ffe0ff */
[----:B------:R-:W-:Y:S01]  /*09a0*/  @!P1 IMAD.MOV R238, RZ, RZ, -R238 ;  /* 0x000000ffffee9224 */ /* 0x000fe200078e0aee */
[----:B------:R-:W-:Y:S01]  /*09b0*/  @!P2 LOP3.LUT R238, RZ, c[0x0][0x1c8], RZ, 0x33, !PT ;  /* 0x00007200ffeeaa12 */ /* 0x000fe200078e33ff */
        /* <DEDUP_REMOVED lines=10> */
[----:B------:R-:W-:Y:S02]  /*0a60*/  UIMAD.WIDE.U32 UR22, UR10, UR4, UR22 ;  /* 0x000000040a1672a5 */ /* 0x000fe4000f8e0016 */
[----:B------:R-:W-:-:S04]  /*0a70*/  UIMAD UR5, UR10, UR5, UR14 ;  /* 0x000000050a0572a4 */ /* 0x000fc8000f8e020e */
[----:B------:R-:W-:Y:S02]  /*0a80*/  UIADD3 UR21, UR23, UR5, URZ ;  /* 0x0000000517157290 */ /* 0x000fe4000fffe03f */
.L_x_47:
[----:B------:R-:W-:Y:S01]  /*0a90*/  SHF.R.S32.HI R13, RZ, 0x1f, R2 ;  /* 0x0000001fff0d7819 */ /* 0x000fe20000011402 */
[----:B------:R-:W1:Y:S01]  /*0aa0*/  S2R R18, SR_CTAID.Z ;  /* 0x0000000000127919 */ /* 0x000e620000002700 */
[----:B------:R-:W-:Y:S01]  /*0ab0*/  UIADD3 UR10, -UR12, UR15, URZ ;  /* 0x0000000f0c0a7290 */ /* 0x000fe2000fffe13f */
[----:B------:R-:W-:Y:S01]  /*0ac0*/  SHF.R.S32.HI R245, RZ, 0x1f, R238 ;  /* 0x0000001ffff57819 */ /* 0x000fe200000114ee */
[----:B------:R-:W-:Y:S01]  /*0ad0*/  ULDC.64 UR4, c[0x0][0x1a8] ;  /* 0x00006a0000047ab9 */ /* 0x000fe20000000a00 */
[CC--:B------:R-:W-:Y:S01]  /*0ae0*/  LEA.HI R221, R13.reuse, R2.reuse, RZ, 0x2 ;  /* 0x000000020ddd7211 */ /* 0x0c0fe200078f10ff */
[----:B------:R-:W2:Y:S01]  /*0af0*/  S2R R231, SR_CTAID.X ;  /* 0x0000000000e77919 */ /* 0x000ea20000002500 */
[-C--:B------:R-:W-:Y:S01]  /*0b00*/  LEA.HI R12, R13, R2.reuse, RZ, 0x3 ;  /* 0x000000020d0c7211 */ /* 0x080fe200078f18ff */
[----:B------:R-:W-:Y:S01]  /*0b10*/  UIMAD UR4, UR19, UR4, URZ ;  /* 0x00000004130472a4 */ /* 0x000fe2000f8e023f */
[----:B------:R-:W-:Y:S01]  /*0b20*/  LOP3.LUT R3, R221, 0xfffffffc, RZ, 0xc0, !PT ;  /* 0xfffffffcdd037812 */ /* 0x000fe200078ec0ff */
[----:B------:R-:W-:Y:S01]  /*0b30*/  IMAD R227, R245, c[0x0][0x1b0], RZ ;  /* 0x00006c00f5e37a24 */ /* 0x000fe200078e02ff */
[-C--:B------:R-:W-:Y:S01]  /*0b40*/  LEA.HI R11, R13, R2.reuse, RZ, 0x4 ;  /* 0x000000020d0b7211 */ /* 0x080fe200078f20ff */
[----:B------:R-:W-:Y:S01]  /*0b50*/  IMAD R245, R245, c[0x0][0x1b8], RZ ;  /* 0x00006e00f5f57a24 */ /* 0x000fe200078e02ff */
[----:B------:R-:W-:Y:S01]  /*0b60*/  SHF.R.S32.HI R7, RZ, 0x3, R12 ;  /* 0x00000003ff077819 */ /* 0x000fe2000001140c */
[C---:B------:R-:W-:Y:S01]  /*0b70*/  IMAD.IADD R228, R2.reuse, 0x1, -R3 ;  /* 0x0000000102e47824 */ /* 0x040fe200078e0a03 */
[----:B------:R-:W-:Y:S01]  /*0b80*/  LOP3.LUT R3, R11, 0xfffffff0, RZ, 0xc0, !PT ;  /* 0xfffffff00b037812 */ /* 0x000fe200078ec0ff */
[----:B------:R-:W-:Y:S01]  /*0b90*/  UIMAD UR4, UR11, UR5, UR4 ;  /* 0x000000050b0472a4 */ /* 0x000fe2000f8e0204 */
[----:B------:R-:W-:Y:S01]  /*0ba0*/  SHF.R.S32.HI R16, RZ, 0x2, R221 ;  /* 0x00000002ff107819 */ /* 0x000fe200000114dd */
[----:B------:R-:W-:Y:S01]  /*0bb0*/  IMAD.SHL.U32 R5, R7, 0x40, RZ ;  /* 0x0000004007057824 */ /* 0x000fe200078e00ff */
[----:B------:R-:W-:Y:S01]  /*0bc0*/  LEA.HI R13, R13, R2, RZ, 0x5 ;  /* 0x000000020d0d7211 */ /* 0x000fe200078f28ff */
[----:B------:R-:W-:Y:S01]  /*0bd0*/  IMAD.IADD R10, R2, 0x1, -R3 ;  /* 0x00000001020a7824 */ /* 0x000fe200078e0a03 */
[----:B------:R-:W-:Y:S01]  /*0be0*/  SHF.R.S32.HI R17, RZ, 0x1f, R16 ;  /* 0x0000001fff117819 */ /* 0x000fe20000011410 */
[----:B------:R-:W-:Y:S01]  /*0bf0*/  IMAD.SHL.U32 R228, R228, 0x8, RZ ;  /* 0x00000008e4e47824 */ /* 0x000fe200078e00ff */
[----:B------:R-:W-:Y:S01]  /*0c00*/  LOP3.LUT R5, R5, 0xc0, RZ, 0xc0, !PT ;  /* 0x000000c005057812 */ /* 0x000fe200078ec0ff */
[----:B------:R-:W-:Y:S01]  /*0c10*/  IMAD R227, R238, c[0x0][0x1b4], R227 ;  /* 0x00006d00eee37a24 */ /* 0x000fe200078e02e3 */
[----:B------:R-:W-:Y:S01]  /*0c20*/  LEA.HI R9, R10, R10, RZ, 0x1 ;  /* 0x0000000a0a097211 */ /* 0x000fe200078f08ff */
[----:B------:R-:W-:Y:S01]  /*0c30*/  IMAD R245, R238, c[0x0][0x1bc], R245 ;  /* 0x00006f00eef57a24 */ /* 0x000fe200078e02f5 */
[----:B------:R-:W-:Y:S01]  /*0c40*/  LOP3.LUT R3, R5, 0x18, R228, 0xf8, !PT ;  /* 0x0000001805037812 */ /* 0x000fe200078ef8e4 */
[----:B------:R-:W-:Y:S01]  /*0c50*/  BSSY B0, `(.L_x_48) ;  /* 0x000004c000007945 */ /* 0x000fe20003800000 */
[----:B------:R-:W-:Y:S01]  /*0c60*/  SHF.R.U32.HI R4, RZ, 0x3, R5 ;  /* 0x00000003ff047819 */ /* 0x000fe20000011605 */
[----:B--2---:R-:W-:Y:S01]  /*0c70*/  IMAD.WIDE R230, R231, 0x80, R16 ;  /* 0x00000080e7e67825 */ /* 0x004fe200078e0210 */
[----:B------:R-:W-:-:S02]  /*0c80*/  SHF.R.S32.HI R0, RZ, 0x1, R9 ;  /* 0x00000001ff007819 */ /* 0x000fc40000011409 */
[----:B------:R-:W-:Y:S02]  /*0c90*/  SHF.R.S32.HI R5, RZ, 0x1f, R9 ;  /* 0x0000001fff057819 */ /* 0x000fe40000011409 */
[--C-:B------:R-:W-:Y:S02]  /*0ca0*/  SHF.R.S32.HI R229, RZ, 0x1f, R228.reuse ;  /* 0x0000001fffe57819 */ /* 0x100fe400000114e4 */
[----:B------:R-:W-:Y:S02]  /*0cb0*/  LEA.HI R5, R5, R0, RZ, 0x2 ;  /* 0x0000000005057211 */ /* 0x000fe400078f10ff */
[----:B------:R-:W-:Y:S01]  /*0cc0*/  IADD3 R20, P0, R228, UR6, RZ ;  /* 0x00000006e4147c10 */ /* 0x000fe2000ff1e0ff */
[----:B------:R-:W-:Y:S01]  /*0cd0*/  IMAD.WIDE.U32 R14, R16, c[0x0][0x198], R228 ;  /* 0x00006600100e7a25 */ /* 0x000fe200078e00e4 */
[----:B------:R-:W-:Y:S02]  /*0ce0*/  LOP3.LUT R5, R5, 0xfffffffc, RZ, 0xc0, !PT ;  /* 0xfffffffc05057812 */ /* 0x000fe400078ec0ff */
[----:B------:R-:W-:Y:S01]  /*0cf0*/  LOP3.LUT R4, R3, R4, RZ, 0x3c, !PT ;  /* 0x0000000403047212 */ /* 0x000fe200078e3cff */
[----:B------:R-:W-:Y:S01]  /*0d00*/  IMAD R3, R17, c[0x0][0x198], RZ ;  /* 0x0000660011037a24 */ /* 0x000fe200078e02ff */
[----:B------:R-:W-:Y:S01]  /*0d10*/  IADD3.X R21, R229, UR18, RZ, P0, !PT ;  /* 0x00000012e5157c10 */ /* 0x000fe200087fe4ff */
[----:B------:R-:W-:Y:S01]  /*0d20*/  IMAD.IADD R5, R0, 0x1, -R5 ;  /* 0x0000000100057824 */ /* 0x000fe200078e0a05 */
[----:B------:R-:W-:Y:S01]  /*0d30*/  IADD3 R224, P0, R14, UR20, RZ ;  /* 0x000000140ee07c10 */ /* 0x000fe2000ff1e0ff */
[----:B------:R-:W-:Y:S01]  /*0d40*/  IMAD R0, R16, c[0x0][0x19c], R3 ;  /* 0x0000670010007a24 */ /* 0x000fe200078e0203 */
[----:B------:R-:W-:Y:S01]  /*0d50*/  LEA.HI R221, R221, R16, RZ, 0x1 ;  /* 0x00000010dddd7211 */ /* 0x000fe200078f08ff */
[----:B-1----:R-:W-:Y:S01]  /*0d60*/  IMAD.WIDE.U32 R18, R18, c[0x0][0x1a8], R20 ;  /* 0x00006a0012127a25 */ /* 0x002fe200078e0014 */
[----:B------:R-:W-:-:S02]  /*0d70*/  SHF.R.S32.HI R6, RZ, 0x5, R13 ;  /* 0x00000005ff067819 */ /* 0x000fc4000001140d */
[----:B------:R-:W-:Y:S01]  /*0d80*/  IADD3.X R225, R15, UR7, R0, P0, !PT ;  /* 0x000000070fe17c10 */ /* 0x000fe200087fe400 */
[----:B------:R-:W-:Y:S01]  /*0d90*/  IMAD R3, R17, c[0x0][0x1a0], RZ ;  /* 0x0000680011037a24 */ /* 0x000fe200078e02ff */
[----:B------:R-:W-:Y:S01]  /*0da0*/  LOP3.LUT R221, R221, 0x7fffffe, RZ, 0xc0, !PT ;  /* 0x07fffffedddd7812 */ /* 0x000fe200078ec0ff */
[C---:B------:R-:W-:Y:S01]  /*0db0*/  IMAD.WIDE.U32 R20, R16.reuse, c[0x0][0x1a0], R228 ;  /* 0x0000680010147a25 */ /* 0x040fe200078e00e4 */
[----:B------:R-:W-:Y:S02]  /*0dc0*/  LOP3.LUT R13, R13, 0xffffffe0, RZ, 0xc0, !PT ;  /* 0xffffffe00d0d7812 */ /* 0x000fe400078ec0ff */
[----:B------:R-:W-:Y:S01]  /*0dd0*/  LOP3.LUT P1, RZ, R5, 0x2, RZ, 0xc0, !PT ;  /* 0x0000000205ff7812 */ /* 0x000fe2000782c0ff */
[----:B------:R-:W-:Y:S01]  /*0de0*/  IMAD R0, R16, c[0x0][0x1a4], R3 ;  /* 0x0000690010007a24 */ /* 0x000fe200078e0203 */
[----:B------:R-:W-:Y:S01]  /*0df0*/  IADD3 R14, P0, R20, UR22, RZ ;  /* 0x00000016140e7c10 */ /* 0x000fe2000ff1e0ff */
[----:B------:R-:W-:Y:S01]  /*0e00*/  IMAD.IADD R221, R16, 0x1, -R221 ;  /* 0x0000000110dd7824 */ /* 0x000fe200078e0add */
[----:B------:R-:W-:Y:S01]  /*0e10*/  IADD3 R223, R228, 0x20, RZ ;  /* 0x00000020e4df7810 */ /* 0x000fe20007ffe0ff */
[----:B------:R-:W-:Y:S01]  /*0e20*/  IMAD.WIDE.U32 R224, R238, c[0x0][0x1b0], R224 ;  /* 0x00006c00eee07a25 */ /* 0x000fe200078e00e0 */
[----:B------:R-:W-:-:S02]  /*0e30*/  IADD3.X R15, R21, UR21, R0, P0, !PT ;  /* 0x00000015150f7c10 */ /* 0x000fc400087fe400 */
[----:B------:R-:W-:Y:S01]  /*0e40*/  ISETP.GE.AND P0, PT, R16, UR10, PT ;  /* 0x0000000a10007c0c */ /* 0x000fe2000bf06270 */
[----:B------:R-:W-:Y:S01]  /*0e50*/  IMAD R221, R6, 0x8, R221 ;  /* 0x0000000806dd7824 */ /* 0x000fe200078e02dd */
[----:B------:R-:W-:Y:S01]  /*0e60*/  IADD3 R21, R19, UR4, RZ ;  /* 0x0000000413157c10 */ /* 0x000fe2000fffe0ff */
[----:B------:R-:W-:Y:S01]  /*0e70*/  IMAD.MOV.U32 R3, RZ, RZ, 0x10 ;  /* 0x00000010ff037424 */ /* 0x000fe200078e00ff */
[----:B------:R-:W-:Y:S01]  /*0e80*/  IADD3 R222, R228, 0x40, RZ ;  /* 0x00000040e4de7810 */ /* 0x000fe20007ffe0ff */
[----:B------:R-:W-:Y:S02]  /*0e90*/  IMAD.U32 R221, R221, 0x20, R4 ;  /* 0x00000020dddd7824 */ /* 0x000fe400078e0004 */
[----:B------:R-:W-:Y:S01]  /*0ea0*/  IMAD.WIDE.U32 R238, R238, c[0x0][0x1b8], R14 ;  /* 0x00006e00eeee7a25 */ /* 0x000fe200078e000e */
[----:B------:R-:W-:-:S03]  /*0eb0*/  SEL R0, R3, 0xfffffff0, !P1 ;  /* 0xfffffff003007807 */ /* 0x000fc60004800000 */
[----:B------:R-:W-:Y:S02]  /*0ec0*/  IMAD.IADD R8, R2, 0x1, -R13 ;  /* 0x0000000102087824 */ /* 0x000fe400078e0a0d */
[----:B------:R-:W-:Y:S02]  /*0ed0*/  IMAD.SHL.U32 R221, R221, 0x2, RZ ;  /* 0x00000002dddd7824 */ /* 0x000fe400078e00ff */
[----:B------:R-:W-:Y:S02]  /*0ee0*/  IMAD.IADD R227, R225, 0x1, R227 ;  /* 0x00000001e1e37824 */ /* 0x000fe400078e02e3 */
[----:B------:R-:W-:Y:S01]  /*0ef0*/  IMAD.IADD R245, R239, 0x1, R245 ;  /* 0x00000001eff57824 */ /* 0x000fe200078e02f5 */
[----:B------:R-:W-:Y:S05]  /*0f00*/  @P0 BRA `(.L_x_49) ;  /* 0x0000020000000947 */ /* 0x000fea0003800000 */
[----:B------:R-:W-:Y:S01]  /*0f10*/  ISETP.GE.AND P4, PT, R228, c[0x0][0x220], PT ;  /* 0x00008800e4007a0c */ /* 0x000fe20003f86270 */
[----:B------:R-:W-:Y:S01]  /*0f20*/  IMAD R13, R231, c[0x0][0x190], RZ ;  /* 0x00006400e70d7a24 */ /* 0x000fe200078e02ff */
[----:B------:R-:W-:Y:S01]  /*0f30*/  ISETP.GE.AND P3, PT, R223, c[0x0][0x220], PT ;  /* 0x00008800df007a0c */ /* 0x000fe20003f66270 */
[----:B------:R-:W-:Y:S01]  /*0f40*/  IMAD.MOV.U32 R20, RZ, RZ, R18 ;  /* 0x000000ffff147224 */ /* 0x000fe200078e0012 */
[----:B------:R-:W-:Y:S01]  /*0f50*/  ISETP.GE.AND P2, PT, R222, c[0x0][0x220], PT ;  /* 0x00008800de007a0c */ /* 0x000fe20003f46270 */
[----:B------:R-:W-:-:S02]  /*0f60*/  IMAD R4, R230, c[0x0][0x194], R13 ;  /* 0x00006500e6047a24 */ /* 0x000fc400078e020d */
[----:B------:R-:W-:-:S04]  /*0f70*/  IMAD.WIDE.U32 R14, R230, c[0x0][0x190], R20 ;  /* 0x00006400e60e7a25 */ /* 0x000fc800078e0014 */
[----:B------:R-:W-:Y:S02]  /*0f80*/  IMAD.IADD R4, R15, 0x1, R4 ;  /* 0x000000010f047824 */ /* 0x000fe400078e0204 */
[C---:B------:R-:W-:Y:S01]  /*0f90*/  @!P4 LEA R24, P1, R14.reuse, c[0x0][0x160], 0x1 ;  /* 0x000058000e18ca11 */ /* 0x040fe200078208ff */
[----:B------:R1:W-:Y:S01]  /*0fa0*/  @P4 STS [R221], RZ ;  /* 0x000000ffdd004388 */ /* 0x0003e20000000800 */
[C---:B------:R-:W-:Y:S02]  /*0fb0*/  @!P3 LEA R22, P0, R14.reuse, c[0x0][0x160], 0x1 ;  /* 0x000058000e16ba11 */ /* 0x040fe400078008ff */
[C-C-:B------:R-:W-:Y:S01]  /*0fc0*/  @!P4 LEA.HI.X R25, R14.reuse, c[0x0][0x164], R4.reuse, 0x1, P1 ;  /* 0x000059000e19ca11 */ /* 0x140fe200008f0c04 */
[----:B------:R1:W-:Y:S01]  /*0fd0*/  @P4 STS [R221+0x4], RZ ;  /* 0x000004ffdd004388 */ /* 0x0003e20000000800 */
[----:B------:R-:W-:-:S03]  /*0fe0*/  @!P3 LEA.HI.X R23, R14, c[0x0][0x164], R4, 0x1, P0 ;  /* 0x000059000e17ba11 */ /* 0x000fc600000f0c04 */
[----:B------:R1:W-:Y:S04]  /*0ff0*/  @P4 STS.64 [R221+0x8], RZ ;  /* 0x000008ffdd004388 */ /* 0x0003e80000000a00 */
[----:B------:R-:W-:Y:S01]  /*1000*/  @!PT LDS RZ, [RZ] ;  /* 0x00000000fffff984 */ /* 0x000fe20000000800 */
[----:B------:R-:W-:Y:S01]  /*1010*/  @!PT LDS RZ, [RZ] ;  /* 0x00000000fffff984 */ /* 0x000fe20000000800 */
[----:B------:R-:W-:Y:S01]  /*1020*/  @!PT LDS RZ, [RZ] ;  /* 0x00000000fffff984 */ /* 0x000fe20000000800 */
[----:B------:R1:W-:Y:S04]  /*1030*/  @!P4 LDGSTS.E.BYPASS.LTC128B.128 [R221], [R24.64] ;  /* 0x0000000018ddcfae */ /* 0x0003e8000b901d50 */
[----:B------:R1:W-:Y:S04]  /*1040*/  @P3 STS.128 [R221+0x2000], RZ ;  /* 0x002000ffdd003388 */ /* 0x0003e80000000c00 */
[----:B------:R-:W-:Y:S01]  /*1050*/  @!PT LDS RZ, [RZ] ;  /* 0x00000000fffff984 */ /* 0x000fe20000000800 */
[----:B------:R-:W-:Y:S01]  /*1060*/  @!PT LDS RZ, [RZ] ;  /* 0x00000000fffff984 */ /* 0x000fe20000000800 */
[----:B------:R-:W-:Y:S01]  /*1070*/  @!PT LDS RZ, [RZ] ;  /* 0x00000000fffff984 */ /* 0x000fe20000000800 */
[----:B------:R1:W-:Y:S04]  /*1080*/  @!P3 LDGSTS.E.BYPASS.LTC128B.128 [R221+0x2000], [R22.64+0x40] ;  /* 0x0200004016ddbfae */ /* 0x0003e8000b901d50 */
[----:B------:R1:W-:Y:S01]  /*1090*/  @P2 STS.128 [R221+0x4000], RZ ;  /* 0x004000ffdd002388 */ /* 0x0003e20000000c00 */
[----:B------:R-:W-:Y:S05]  /*10a0*/  @P2 BRA `(.L_x_49) ;  /* 0x0000006000002947 */ /* 0x000fea0003800000 */
[----:B-1----:R-:W-:-:S04]  /*10b0*/  LEA R22, P0, R14, c[0x0][0x160], 0x1 ;  /* 0x000058000e167a11 */ /* 0x002fc800078008ff */
[----:B------:R-:W-:-:S05]  /*10c0*/  LEA.HI.X R23, R14, c[0x0][0x164], R4, 0x1, P0 ;  /* 0x000059000e177a11 */ /* 0x000fca00000f0c04 */
[----:B------:R-:W-:Y:S01]  /*10d0*/  @!PT LDS RZ, [RZ] ;  /* 0x00000000fffff984 */ /* 0x000fe20000000800 */
[----:B------:R-:W-:Y:S01]  /*10e0*/  @!PT LDS RZ, [RZ] ;  /* 0x00000000fffff984 */ /* 0x000fe20000000800 */
[----:B------:R-:W-:Y:S01]  /*10f0*/  @!PT LDS RZ, [RZ] ;  /* 0x00000000fffff984 */ /* 0x000fe20000000800 */
[----:B------:R1:W-:Y:S04]  /*1100*/  LDGSTS.E.BYPASS.LTC128B.128 [R221+0x4000], [R22.64+0x80] ;  /* 0x0400008016dd7fae */ /* 0x0003e8000b901d50 */
.L_x_49:
[----:B------:R-:W-:Y:S05]  /*1110*/  BSYNC B0 ;  /* 0x0000000000007941 */ /* 0x000fea0003800000 */
.L_x_48:
[----:B------:R-:W-:Y:S01]  /*1120*/  IADD3 R4, R16, 0x20, RZ ;  /* 0x0000002010047810 */ /* 0x000fe20007ffe0ff */
[----:B------:R-:W-:Y:S03]  /*1130*/  BSSY B0, `(.L_x_50) ;  /* 0x0000024000007945 */ /* 0x000fe60003800000 */
[----:B------:R-:W-:-:S13]  /*1140*/  ISETP.GE.AND P0, PT, R4, UR10, PT ;  /* 0x0000000a04007c0c */ /* 0x000fda000bf06270 */
[----:B------:R-:W-:Y:S05]  /*1150*/  @P0 BRA `(.L_x_51) ;  /* 0x0000021000000947 */ /* 0x000fea0003800000 */
[----:B------:R-:W-:Y:S01]  /*1160*/  IADD3 R14, P0, R230, 0x20, RZ ;  /* 0x00000020e60e7810 */ /* 0x000fe20007f1e0ff */
[----:B-1----:R-:W-:Y:S01]  /*1170*/  IMAD.MOV.U32 R22, RZ, RZ, R18 ;  /* 0x000000ffff167224 */ /* 0x002fe200078e0012 */
[----:B------:R-:W-:Y:S01]  /*1180*/  ISETP.GE.AND P3, PT, R228, c[0x0][0x220], PT ;  /* 0x00008800e4007a0c */ /* 0x000fe20003f66270 */
[----:B------:R-:W-:Y:S01]  /*1190*/  IMAD.MOV.U32 R23, RZ, RZ, R21 ;  /* 0x000000ffff177224 */ /* 0x000fe200078e0015 */
[----:B------:R-:W-:Y:S01]  /*11a0*/  ISETP.GE.AND P2, PT, R223, c[0x0][0x220], PT ;  /* 0x00008800df007a0c */ /* 0x000fe20003f46270 */
[----:B------:R-:W-:Y:S01]  /*11b0*/  IMAD.X R13, RZ, RZ, R231, P0 ;  /* 0x000000ffff0d7224 */ /* 0x000fe200000e06e7 */
[----:B------:R-:W-:Y:S01]  /*11c0*/  ISETP.GE.AND P0, PT, R222, c[0x0][0x220], PT ;  /* 0x00008800de007a0c */ /* 0x000fe20003f06270 */
[----:B------:R-:W-:-:S04]  /*11d0*/  IMAD.WIDE.U32 R22, R14, c[0x0][0x190], R22 ;  /* 0x000064000e167a25 */ /* 0x000fc800078e0016 */
[----:B------:R-:W-:-:S04]  /*11e0*/  IMAD R13, R13, c[0x0][0x190], RZ ;  /* 0x000064000d0d7a24 */ /* 0x000fc800078e02ff */
[----:B------:R-:W-:Y:S01]  /*11f0*/  IMAD R13, R14, c[0x0][0x194], R13 ;  /* 0x000065000e0d7a24 */ /* 0x000fe200078e020d */
[C---:B------:R-:W-:Y:S01]  /*1200*/  @!P3 LEA R14, P4, R22.reuse, c[0x0][0x160], 0x1 ;  /* 0x00005800160eba11 */ /* 0x040fe200078808ff */
[----:B------:R1:W-:Y:S01]  /*1210*/  @P3 STS.128 [R221+0x800], RZ ;  /* 0x000800ffdd003388 */ /* 0x0003e20000000c00 */
[----:B------:R-:W-:Y:S01]  /*1220*/  @!P2 LEA R24, P1, R22, c[0x0][0x160], 0x1 ;  /* 0x000058001618aa11 */ /* 0x000fe200078208ff */
[----:B------:R-:W-:-:S05]  /*1230*/  IMAD.IADD R13, R23, 0x1, R13 ;  /* 0x00000001170d7824 */ /* 0x000fca00078e020d */
[C-C-:B------:R-:W-:Y:S02]  /*1240*/  @!P3 LEA.HI.X R15, R22.reuse, c[0x0][0x164], R13.reuse, 0x1, P4 ;  /* 0x00005900160fba11 */ /* 0x140fe400020f0c0d */
[----:B------:R-:W-:-:S03]  /*1250*/  @!P2 LEA.HI.X R25, R22, c[0x0][0x164], R13, 0x1, P1 ;  /* 0x000059001619aa11 */ /* 0x000fc600008f0c0d */
[----:B------:R-:W-:Y:S01]  /*1260*/  @!PT LDS RZ, [RZ] ;  /* 0x00000000fffff984 */ /* 0x000fe20000000800 */
[----:B------:R-:W-:Y:S01]  /*1270*/  @!PT LDS RZ, [RZ] ;  /* 0x00000000fffff984 */ /* 0x000fe20000000800 */
[----:B------:R-:W-:Y:S01]  /*1280*/  @!PT LDS RZ, [RZ] ;  /* 0x00000000fffff984 */ /* 0x000fe20000000800 */
[----:B------:R1:W-:Y:S04]  /*1290*/  @!P3 LDGSTS.E.BYPASS.LTC128B.128 [R221+0x800], [R14.64] ;  /* 0x008000000eddbfae */ /* 0x0003e8000b901d50 */
        /* <DEDUP_REMOVED lines=13> */
.L_x_51:
[----:B------:R-:W-:Y:S05]  /*1370*/  BSYNC B0 ;  /* 0x0000000000007941 */ /* 0x000fea0003800000 */
.L_x_50:
[----:B------:R-:W-:Y:S01]  /*1380*/  IADD3 R13, R16, 0x40, RZ ;  /* 0x00000040100d7810 */ /* 0x000fe20007ffe0ff */
[----:B------:R-:W-:Y:S03]  /*1390*/  BSSY B0, `(.L_x_52) ;  /* 0x0000024000007945 */ /* 0x000fe60003800000 */
[----:B------:R-:W-:-:S13]  /*13a0*/  ISETP.GE.AND P0, PT, R13, UR10, PT ;  /* 0x0000000a0d007c0c */ /* 0x000fda000bf06270 */
[----:B------:R-:W-:Y:S05]  /*13b0*/  @P0 BRA `(.L_x_53) ;  /* 0x0000021000000947 */ /* 0x000fea0003800000 */
[----:B-1----:R-:W-:Y:S01]  /*13c0*/  IADD3 R14, P0, R230, 0x40, RZ ;  /* 0x00000040e60e7810 */ /* 0x002fe20007f1e0ff */
[----:B------:R-:W-:Y:S01]  /*13d0*/  IMAD.MOV.U32 R22, RZ, RZ, R18 ;  /* 0x000000ffff167224 */ /* 0x000fe200078e0012 */
        /* <DEDUP_REMOVED lines=31> */
.L_x_53:
[----:B------:R-:W-:Y:S05]  /*15d0*/  BSYNC B0 ;  /* 0x0000000000007941 */ /* 0x000fea0003800000 */
.L_x_52:
[----:B------:R-:W-:Y:S01]  /*15e0*/  IADD3 R220, R16, 0x60, RZ ;  /* 0x0000006010dc7810 */ /* 0x000fe20007ffe0ff */
[----:B------:R-:W-:Y:S01]  /*15f0*/  UMOV UR11, 0x6 ;  /* 0x00000006000b7882 */ /* 0x000fe20000000000 */
[----:B------:R-:W-:Y:S01]  /*1600*/  BSSY B0, `(.L_x_54) ;  /* 0x0000026000007945 */ /* 0x000fe20003800000 */
[----:B------:R-:W-:Y:S01]  /*1610*/  ULDC.64 UR6, c[0x0][0x198] ;  /* 0x0000660000067ab9 */ /* 0x000fe20000000a00 */
[----:B------:R-:W-:Y:S01]  /*1620*/  ISETP.GE.AND P0, PT, R220, UR10, PT ;  /* 0x0000000adc007c0c */ /* 0x000fe2000bf06270 */
[----:B------:R-:W-:Y:S02]  /*1630*/  USHF.L.U64.HI UR20, UR6, UR11, UR7 ;  /* 0x0000000b06147299 */ /* 0x000fe40008010207 */
[----:B------:R-:W-:-:S10]  /*1640*/  USHF.L.U32 UR21, UR6, 0x6, URZ ;  /* 0x0000000606157899 */ /* 0x000fd4000800063f */
[----:B------:R-:W-:Y:S05]  /*1650*/  @P0 BRA `(.L_x_55) ;  /* 0x0000020000000947 */ /* 0x000fea0003800000 */
[----:B-1----:R-:W-:Y:S01]  /*1660*/  IADD3 R14, P0, R230, 0x60, RZ ;  /* 0x00000060e60e7810 */ /* 0x002fe20007f1e0ff */
[----:B------:R-:W-:Y:S01]  /*1670*/  IMAD.MOV.U32 R19, RZ, RZ, R21 ;  /* 0x000000ffff137224 */ /* 0x000fe200078e0015 */
[----:B------:R-:W-:Y:S02]  /*1680*/  ISETP.GE.AND P3, PT, R228, c[0x0][0x220], PT ;  /* 0x00008800e4007a0c */ /* 0x000fe40003f66270 */
        /* <DEDUP_REMOVED lines=29> */
.L_x_55:
[----:B------:R-:W-:Y:S05]  /*1860*/  BSYNC B0 ;  /* 0x0000000000007941 */ /* 0x000fea0003800000 */
.L_x_54:
[----:B------:R-:W-:Y:S01]  /*1870*/  UIADD3 UR19, UR8, -0x1, URZ ;  /* 0xffffffff08137890 */ /* 0x000fe2000fffe03f */
[----:B------:R-:W-:Y:S01]  /*1880*/  MOV R226, R224 ;  /* 0x000000e000e27202 */ /* 0x000fe20000000f00 */
[----:B------:R-:W-:Y:S01]  /*1890*/  IMAD.U32 R117, RZ, RZ, UR21 ;  /* 0x00000015ff757e24 */ /* 0x000fe2000f8e00ff */
[----:B------:R-:W-:Y:S01]  /*18a0*/  BSSY B0, `(.L_x_56) ;  /* 0x0000024000007945 */ /* 0x000fe20003800000 */
[----:B------:R-:W-:Y:S02]  /*18b0*/  UIMAD UR22, UR19, -0x40, UR13 ;  /* 0xffffffc0131678a4 */ /* 0x000fe4000f8e020d */
[----:B------:R-:W-:Y:S01]  /*18c0*/  USHF.R.S32.HI UR23, URZ, 0x1f, UR19 ;  /* 0x0000001f3f177899 */ /* 0x000fe20008011413 */
[----:B------:R-:W-:Y:S01]  /*18d0*/  IMAD.WIDE.U32 R18, R117, UR19, R226 ;  /* 0x0000001375127c25 */ /* 0x000fe2000f8e00e2 */
[----:B------:R-:W-:Y:S02]  /*18e0*/  UIMAD UR4, UR20, UR19, URZ ;  /* 0x00000013140472a4 */ /* 0x000fe4000f8e023f */
[----:B------:R-:W-:-:S02]  /*18f0*/  ISETP.GE.AND P0, PT, R16, UR22, PT ;  /* 0x0000001610007c0c */ /* 0x000fc4000bf06270 */
[----:B------:R-:W-:-:S06]  /*1900*/  UIMAD UR4, UR23, UR21, UR4 ;  /* 0x00000015170472a4 */ /* 0x000fcc000f8e0204 */
[----:B------:R-:W-:-:S05]  /*1910*/  IADD3 R13, R19, UR4, RZ ;  /* 0x00000004130d7c10 */ /* 0x000fca000fffe0ff */
[----:B------:R-:W-:Y:S05]  /*1920*/  @P0 BRA `(.L_x_57) ;  /* 0x000001b000000947 */ /* 0x000fea0003800000 */
[----:B------:R-:W-:Y:S02]  /*1930*/  ISETP.GE.AND P3, PT, R228, c[0x0][0x220], PT ;  /* 0x00008800e4007a0c */ /* 0x000fe40003f66270 */
[----:B------:R-:W-:Y:S02]  /*1940*/  ISETP.GE.AND P2, PT, R223, c[0x0][0x220], PT ;  /* 0x00008800df007a0c */ /* 0x000fe40003f46270 */
[----:B------:R-:W-:-:S09]  /*1950*/  ISETP.GE.AND P0, PT, R222, c[0x0][0x220], PT ;  /* 0x00008800de007a0c */ /* 0x000fd20003f06270 */
[C---:B-1----:R-:W-:Y:S01]  /*1960*/  @!P3 LEA R20, P4, R18.reuse, c[0x0][0x168], 0x1 ;  /* 0x00005a001214ba11 */ /* 0x042fe200078808ff */
[----:B------:R1:W-:Y:S01]  /*1970*/  @P3 STS [R221+0x6000], RZ ;  /* 0x006000ffdd003388 */ /* 0x0003e20000000800 */
        /* <DEDUP_REMOVED lines=22> */
.L_x_57:
[----:B------:R-:W-:Y:S05]  /*1ae0*/  BSYNC B0 ;  /* 0x0000000000007941 */ /* 0x000fea0003800000 */
.L_x_56:
[----:B------:R-:W-:Y:S01]  /*1af0*/  ISETP.GE.AND P0, PT, R4, UR22, PT ;  /* 0x0000001604007c0c */ /* 0x000fe2000bf06270 */
[----:B------:R-:W-:Y:S01]  /*1b00*/  UMOV UR18, 0x5 ;  /* 0x0000000500127882 */ /* 0x000fe20000000000 */
[----:B------:R-:W-:Y:S01]  /*1b10*/  BSSY B0, `(.L_x_58) ;  /* 0x0000023000007945 */ /* 0x000fe20003800000 */
[----:B------:R-:W-:Y:S02]  /*1b20*/  ULDC UR14, c[0x0][0x19c] ;  /* 0x00006700000e7ab9 */ /* 0x000fe40000000800 */
[----:B------:R-:W-:Y:S02]  /*1b30*/  USHF.L.U32 UR7, UR6, 0x5, URZ ;  /* 0x0000000506077899 */ /* 0x000fe4000800063f */
[----:B------:R-:W-:Y:S02]  /*1b40*/  ULDC.64 UR4, c[0x0][0x1a0] ;  /* 0x0000680000047ab9 */ /* 0x000fe40000000a00 */
[----:B------:R-:W-:Y:S02]  /*1b50*/  USHF.L.U64.HI UR6, UR6, UR18, UR14 ;  /* 0x0000001206067299 */ /* 0x000fe4000801020e */
[----:B------:R-:W-:-:S02]  /*1b60*/  USHF.L.U64.HI UR11, UR4, UR11, UR5 ;  /* 0x0000000b040b7299 */ /* 0x000fc40008010205 */
[----:B------:R-:W-:Y:S01]  /*1b70*/  USHF.L.U32 UR14, UR4, 0x6, URZ ;  /* 0x00000006040e7899 */ /* 0x000fe2000800063f */
[----:B------:R-:W-:Y:S06]  /*1b80*/  @P0 BRA `(.L_x_59) ;  /* 0x000001b000000947 */ /* 0x000fec0003800000 */
[----:B------:R-:W-:Y:S02]  /*1b90*/  ISETP.GE.AND P3, PT, R228, c[0x0][0x220], PT ;  /* 0x00008800e4007a0c */ /* 0x000fe40003f66270 */
[----:B------:R-:W-:Y:S02]  /*1ba0*/  ISETP.GE.AND P2, PT, R223, c[0x0][0x220], PT ;  /* 0x00008800df007a0c */ /* 0x000fe40003f46270 */
[----:B-1----:R-:W-:Y:S02]  /*1bb0*/  IADD3 R14, P1, R18, UR7, RZ ;  /* 0x00000007120e7c10 */ /* 0x002fe4000ff3e0ff */
[----:B------:R-:W-:Y:S02]  /*1bc0*/  ISETP.GE.AND P0, PT, R222, c[0x0][0x220], PT ;  /* 0x00008800de007a0c */ /* 0x000fe40003f06270 */
[----:B------:R-:W-:-:S05]  /*1bd0*/  IADD3.X R13, R13, UR6, RZ, P1, !PT ;  /* 0x000000060d0d7c10 */ /* 0x000fca0008ffe4ff */
[C---:B------:R-:W-:Y:S01]  /*1be0*/  @!P3 LEA R20, P4, R14.reuse, c[0x0][0x168], 0x1 ;  /* 0x00005a000e14ba11 */ /* 0x040fe200078808ff */
[----:B------:R1:W-:Y:S01]  /*1bf0*/  @P3 STS.128 [R221+0x6800], RZ ;  /* 0x006800ffdd003388 */ /* 0x0003e20000000c00 */
[C---:B------:R-:W-:Y:S02]  /*1c00*/  @!P2 LEA R18, P1, R14.reuse, c[0x0][0x168], 0x1 ;  /* 0x00005a000e12aa11 */ /* 0x040fe400078208ff */
        /* <DEDUP_REMOVED lines=19> */
.L_x_59:
[----:B------:R-:W-:Y:S05]  /*1d40*/  BSYNC B0 ;  /* 0x0000000000007941 */ /* 0x000fea0003800000 */
.L_x_58:
[----:B------:R-:W0:Y:S01]  /*1d50*/  LDGDEPBAR ;  /* 0x00000000000079af */ /* 0x000e220000000000 */
[----:B------:R-:W-:Y:S01]  /*1d60*/  LOP3.LUT R9, R9, 0x7fffffe, RZ, 0xc0, !PT ;  /* 0x07fffffe09097812 */ /* 0x000fe200078ec0ff */
[----:B------:R-:W-:Y:S01]  /*1d70*/  IMAD.SHL.U32 R5, R5, 0x40, RZ ;  /* 0x0000004005057824 */ /* 0x000fe200078e00ff */
[----:B------:R-:W-:Y:S01]  /*1d80*/  SHF.R.S32.HI R13, RZ, 0x1f, R10 ;  /* 0x0000001fff0d7819 */ /* 0x000fe2000001140a */
[----:B------:R-:W-:Y:S01]  /*1d90*/  IMAD.SHL.U32 R7, R7, 0x8, RZ ;  /* 0x0000000807077824 */ /* 0x000fe200078e00ff */
[----:B-1----:R-:W-:Y:S01]  /*1da0*/  SHF.R.S32.HI R14, RZ, 0x4, R11 ;  /* 0x00000004ff0e7819 */ /* 0x002fe2000001140b */
[----:B------:R-:W-:Y:S01]  /*1db0*/  IMAD.IADD R9, R10, 0x1, -R9 ;  /* 0x000000010a097824 */ /* 0x000fe200078e0a09 */
[----:B------:R-:W-:Y:S01]  /*1dc0*/  LEA.HI R10, R13, R10, RZ, 0x3 ;  /* 0x0000000a0d0a7211 */ /* 0x000fe200078f18ff */
[----:B------:R-:W-:Y:S01]  /*1dd0*/  UIMAD UR5, UR11, UR19, URZ ;  /* 0x000000130b0572a4 */ /* 0x000fe2000f8e023f */
[----:B------:R-:W-:Y:S01]  /*1de0*/  LOP3.LUT R13, R12, 0xfffffff8, RZ, 0xc0, !PT ;  /* 0xfffffff80c0d7812 */ /* 0x000fe200078ec0ff */
[----:B------:R-:W-:Y:S01]  /*1df0*/  IMAD.U32 R218, RZ, RZ, UR14 ;  /* 0x0000000effda7e24 */ /* 0x000fe2000f8e00ff */
[----:B------:R-:W-:Y:S01]  /*1e00*/  ISETP.GE.AND P0, PT, R16, UR22, PT ;  /* 0x0000001610007c0c */ /* 0x000fe2000bf06270 */
[----:B------:R-:W-:Y:S01]  /*1e10*/  IMAD.SHL.U32 R10, R10, 0x20, RZ ;  /* 0x000000200a0a7824 */ /* 0x000fe200078e00ff */
[----:B------:R-:W-:Y:S01]  /*1e20*/  LEA.HI R15, R11, R14, RZ, 0x1 ;  /* 0x0000000e0b0f7211 */ /* 0x000fe200078f08ff */
[C---:B------:R-:W-:Y:S01]  /*1e30*/  IMAD.IADD R13, R2.reuse, 0x1, -R13 ;  /* 0x00000001020d7824 */ /* 0x040fe200078e0a0d */
[----:B------:R-:W-:Y:S01]  /*1e40*/  SHF.R.S32.HI R219, RZ, 0x1f, R8 ;  /* 0x0000001fffdb7819 */ /* 0x000fe20000011408 */
[----:B------:R-:W-:Y:S01]  /*1e50*/  IMAD.MOV.U32 R244, RZ, RZ, R238 ;  /* 0x000000fffff47224 */ /* 0x000fe200078e00ee */
[----:B------:R-:W-:Y:S01]  /*1e60*/  LOP3.LUT R15, R15, 0xfffffffe, RZ, 0xc0, !PT ;  /* 0xfffffffe0f0f7812 */ /* 0x000fe200078ec0ff */
[----:B------:R-:W-:Y:S01]  /*1e70*/  UIMAD UR5, UR23, UR14, UR5 ;  /* 0x0000000e170572a4 */ /* 0x000fe2000f8e0205 */
[----:B------:R-:W-:Y:S01]  /*1e80*/  LEA.HI R11, R13, R13, RZ, 0x1 ;  /* 0x0000000d0d0b7211 */ /* 0x000fe200078f08ff */
[----:B------:R-:W-:Y:S01]  /*1e90*/  IMAD.SHL.U32 R234, R2, 0x2, RZ ;  /* 0x0000000202ea7824 */ /* 0x000fe200078e00ff */
[----:B------:R-:W-:Y:S01]  /*1ea0*/  LEA.HI R219, R219, R8, RZ, 0x2 ;  /* 0x00000008dbdb7211 */ /* 0x000fe200078f10ff */
[----:B------:R-:W-:Y:S01]  /*1eb0*/  IMAD.IADD R15, R14, 0x1, -R15 ;  /* 0x000000010e0f7824 */ /* 0x000fe200078e0a0f */
[----:B------:R-:W-:Y:S01]  /*1ec0*/  LOP3.LUT R16, R11, 0x7fffffe, RZ, 0xc0, !PT ;  /* 0x07fffffe0b107812 */ /* 0x000fe200078ec0ff */
[----:B------:R-:W-:-:S04]  /*1ed0*/  DEPBAR.LE SB0, 0x0 ;  /* 0x000080000000791a */ /* 0x000fc80000000000 */
[----:B------:R-:W-:Y:S01]  /*1ee0*/  BAR.SYNC.DEFER_BLOCKING 0x0 ;  /* 0x0000000000007b1d */ /* 0x000fe20000010000 */
[----:B------:R-:W-:Y:S01]  /*1ef0*/  SHF.R.S32.HI R11, RZ, 0x1, R11 ;  /* 0x00000001ff0b7819 */ /* 0x000fe2000001140b */
[----:B------:R-:W-:Y:S01]  /*1f00*/  IMAD.IADD R16, R13, 0x1, -R16 ;  /* 0x000000010d107824 */ /* 0x000fe200078e0a10 */
[----:B------:R-:W-:Y:S01]  /*1f10*/  LEA R12, R6, UR12, 0x4 ;  /* 0x0000000c060c7c11 */ /* 0x000fe2000f8e20ff */
[----:B------:R-:W-:Y:S01]  /*1f20*/  IMAD.U32 R8, RZ, RZ, UR13 ;  /* 0x0000000dff087e24 */ /* 0x000fe2000f8e00ff */
[----:B------:R-:W-:Y:S01]  /*1f30*/  SHF.R.S32.HI R219, RZ, 0x2, R219 ;  /* 0x00000002ffdb7819 */ /* 0x000fe200000114db */
[----:B------:R-:W-:Y:S01]  /*1f40*/  IMAD.SHL.U32 R18, R11, 0x40, RZ ;  /* 0x000000400b127824 */ /* 0x000fe200078e00ff */
[----:B------:R-:W-:Y:S01]  /*1f50*/  LOP3.LUT R5, R5, 0xc0, RZ, 0xc0, !PT ;  /* 0x000000c005057812 */ /* 0x000fe200078ec0ff */
[C---:B------:R-:W-:Y:S01]  /*1f60*/  IMAD R16, R15.reuse, 0x8, R16 ;  /* 0x000000080f107824 */ /* 0x040fe200078e0210 */
[----:B------:R-:W-:Y:S01]  /*1f70*/  IADD3 R17, R12, 0x1, R219 ;  /* 0x000000010c117810 */ /* 0x000fe20007ffe0db */
[----:B------:R-:W-:Y:S01]  /*1f80*/  IMAD.SHL.U32 R12, R15, 0x8, RZ ;  /* 0x000000080f0c7824 */ /* 0x000fe200078e00ff */
[----:B------:R-:W-:Y:S01]  /*1f90*/  LOP3.LUT R18, R18, 0xc0, RZ, 0xc0, !PT ;  /* 0x000000c012127812 */ /* 0x000fe200078ec0ff */
[----:B------:R-:W-:Y:S01]  /*1fa0*/  BSSY B0, `(.L_x_60) ;  /* 0x0000036000007945 */ /* 0x000fe20003800000 */
[----:B------:R-:W-:-:S02]  /*1fb0*/  SHF.R.U32.HI R14, RZ, 0x3, R5 ;  /* 0x00000003ff0e7819 */ /* 0x000fc40000011605 */
[----:B------:R-:W-:Y:S02]  /*1fc0*/  LOP3.LUT R217, R5, 0x8, R12, 0xf8, !PT ;  /* 0x0000000805d97812 */ /* 0x000fe400078ef80c */
[----:B------:R-:W-:Y:S02]  /*1fd0*/  LOP3.LUT R10, R10, 0xffffff00, RZ, 0xc0, !PT ;  /* 0xffffff000a0a7812 */ /* 0x000fe400078ec0ff */
[----:B------:R-:W-:Y:S02]  /*1fe0*/  LOP3.LUT R12, R18, 0x8, R7, 0xf8, !PT ;  /* 0x00000008120c7812 */ /* 0x000fe400078ef807 */
[----:B------:R-:W-:Y:S01]  /*1ff0*/  SHF.R.U32.HI R5, RZ, 0x3, R18 ;  /* 0x00000003ff057819 */ /* 0x000fe20000011612 */
[----:B------:R-:W-:Y:S01]  /*2000*/  IMAD R6, R6, 0x200, R10 ;  /* 0x0000020006067824 */ /* 0x000fe200078e020a */
[----:B------:R-:W-:Y:S01]  /*2010*/  LOP3.LUT R217, R217, R14, RZ, 0x3c, !PT ;  /* 0x0000000ed9d97212 */ /* 0x000fe200078e3cff */
[----:B------:R1:W-:Y:S01]  /*2020*/  @P0 STS [R221+0x9000], RZ ;  /* 0x009000ffdd000388 */ /* 0x0003e20000000800 */
[----:B------:R-:W-:Y:S01]  /*2030*/  LOP3.LUT R5, R12, R5, RZ, 0x3c, !PT ;  /* 0x000000050c057212 */ /* 0x000fe200078e3cff */
[----:B------:R-:W-:Y:S01]  /*2040*/  IMAD.WIDE.U32 R12, R218, UR19, R244 ;  /* 0x00000013da0c7c25 */ /* 0x000fe2000f8e00f4 */
[----:B------:R-:W-:Y:S01]  /*2050*/  IADD3 R8, R8, -UR15, R17 ;  /* 0x8000000f08087c10 */ /* 0x000fe2000fffe011 */
[----:B------:R1:W-:Y:S01]  /*2060*/  @P0 STS [R221+0x9004], RZ ;  /* 0x009004ffdd000388 */ /* 0x0003e20000000800 */
[----:B------:R-:W-:Y:S01]  /*2070*/  LOP3.LUT P1, RZ, R11, 0x2, RZ, 0xc0, !PT ;  /* 0x000000020bff7812 */ /* 0x000fe2000782c0ff */
[C---:B------:R-:W-:Y:S01]  /*2080*/  IMAD R10, R9.reuse, 0x20, R10 ;  /* 0x00000020090a7824 */ /* 0x040fe200078e020a */
[----:B------:R-:W-:Y:S01]  /*2090*/  LOP3.LUT R234, R234, 0x6, RZ, 0xc0, !PT ;  /* 0x00000006eaea7812 */ /* 0x000fe200078ec0ff */
[----:B------:R1:W-:Y:S01]  /*20a0*/  @P0 STS.64 [R221+0x9008], RZ ;  /* 0x009008ffdd000388 */ /* 0x0003e20000000a00 */
[----:B------:R-:W-:Y:S01]  /*20b0*/  IMAD R6, R9, 0x20, R6 ;  /* 0x0000002009067824 */ /* 0x000fe200078e0206 */
[----:B------:R-:W-:Y:S01]  /*20c0*/  SEL R3, R3, 0xfffffff0, !P1 ;  /* 0xfffffff003037807 */ /* 0x000fe20004800000 */
[----:B------:R-:W-:Y:S01]  /*20d0*/  IMAD.U32 R216, R16, 0x20, R5 ;  /* 0x0000002010d87824 */ /* 0x000fe200078e0005 */
[----:B------:R1:W-:Y:S01]  /*20e0*/  @P0 STS.128 [R221+0xa000], RZ ;  /* 0x00a000ffdd000388 */ /* 0x0003e20000000c00 */
[----:B------:R-:W-:Y:S01]  /*20f0*/  IADD3 R5, R13, UR5, RZ ;  /* 0x000000050d057c10 */ /* 0x000fe2000fffe0ff */
[C---:B------:R-:W-:Y:S01]  /*2100*/  IMAD.IADD R2, R217.reuse, 0x1, R10 ;  /* 0x00000001d9027824 */ /* 0x040fe200078e020a */
[----:B------:R-:W-:Y:S01]  /*2110*/  IADD3 R116, R8, c[0x0][0x2e8], RZ ;  /* 0x0000ba0008747a10 */ /* 0x000fe20007ffe0ff */
[----:B------:R1:W-:Y:S01]  /*2120*/  @P0 STS.128 [R221+0xb000], RZ ;  /* 0x00b000ffdd000388 */ /* 0x0003e20000000c00 */
[----:B------:R-:W-:Y:S01]  /*2130*/  IMAD.IADD R217, R217, 0x1, R6 ;  /* 0x00000001d9d97824 */ /* 0x000fe200078e0206 */
[----:B------:R-:W-:Y:S05]  /*2140*/  @P0 BRA `(.L_x_61) ;  /* 0x000001b000000947 */ /* 0x000fea0003800000 */
[----:B------:R-:W-:Y:S02]  /*2150*/  ISETP.GE.AND P3, PT, R228, c[0x0][0x220], PT ;  /* 0x00008800e4007a0c */ /* 0x000fe40003f66270 */
[----:B------:R-:W-:-:S02]  /*2160*/  ISETP.GE.AND P2, PT, R223, c[0x0][0x220], PT ;  /* 0x00008800df007a0c */ /* 0x000fc40003f46270 */
[----:B------:R-:W-:-:S09]  /*2170*/  ISETP.GE.AND P0, PT, R222, c[0x0][0x220], PT ;  /* 0x00008800de007a0c */ /* 0x000fd20003f06270 */
[C---:B------:R-:W-:Y:S01]  /*2180*/  @!P3 LEA R8, P4, R12.reuse, c[0x0][0x170], 0x1 ;  /* 0x00005c000c08ba11 */ /* 0x040fe200078808ff */
        /* <DEDUP_REMOVED lines=17> */
[----:B--2---:R-:W-:-:S04]  /*22a0*/  LEA R6, P0, R12, c[0x0][0x170], 0x1 ;  /* 0x00005c000c067a11 */ /* 0x004fc800078008ff */
[----:B------:R-:W-:-:S05]  /*22b0*/  LEA.HI.X R7, R12, c[0x0][0x174], R5, 0x1, P0 ;  /* 0x00005d000c077a11 */ /* 0x000fca00000f0c05 */
[----:B------:R-:W-:Y:S01]  /*22c0*/  @!PT LDS RZ, [RZ] ;  /* 0x00000000fffff984 */ /* 0x000fe20000000800 */
[----:B------:R-:W-:Y:S01]  /*22d0*/  @!PT LDS RZ, [RZ] ;  /* 0x00000000fffff984 */ /* 0x000fe20000000800 */
[----:B------:R-:W-:Y:S01]  /*22e0*/  @!PT LDS RZ, [RZ] ;  /* 0x00000000fffff984 */ /* 0x000fe20000000800 */
[----:B------:R2:W-:Y:S04]  /*22f0*/  LDGSTS.E.BYPASS.LTC128B.128 [R221+0xb000], [R6.64+0x80] ;  /* 0x0b00008006dd7fae */ /* 0x0005e8000b901d50 */
.L_x_61:
[----:B------:R-:W-:Y:S05]  /*2300*/  BSYNC B0 ;  /* 0x0000000000007941 */ /* 0x000fea0003800000 */
.L_x_60:
[----:B------:R-:W-:Y:S01]  /*2310*/  ISETP.GE.AND P0, PT, R4, UR22, PT ;  /* 0x0000001604007c0c */ /* 0x000fe2000bf06270 */
[----:B------:R-:W-:Y:S01]  /*2320*/  ULDC UR5, c[0x0][0x1a4] ;  /* 0x0000690000057ab9 */ /* 0x000fe20000000800 */
[----:B------:R-:W-:Y:S01]  /*2330*/  BSSY B0, `(.L_x_62) ;  /* 0x0000022000007945 */ /* 0x000fe20003800000 */
[----:B------:R-:W-:Y:S02]  /*2340*/  USHF.L.U32 UR12, UR4, 0x5, URZ ;  /* 0x00000005040c7899 */ /* 0x000fe4000800063f */
[----:B------:R-:W-:-:S08]  /*2350*/  USHF.L.U64.HI UR18, UR4, UR18, UR5 ;  /* 0x0000001204127299 */ /* 0x000fd00008010205 */
[----:B------:R3:W-:Y:S04]  /*2360*/  @P0 STS.128 [R221+0x9800], RZ ;  /* 0x009800ffdd000388 */ /* 0x0007e80000000c00 */
[----:B------:R3:W-:Y:S04]  /*2370*/  @P0 STS.128 [R221+0xa800], RZ ;  /* 0x00a800ffdd000388 */ /* 0x0007e80000000c00 */
[----:B------:R3:W-:Y:S01]  /*2380*/  @P0 STS.128 [R221+0xb800], RZ ;  /* 0x00b800ffdd000388 */ /* 0x0007e20000000c00 */
[----:B------:R-:W-:Y:S05]  /*2390*/  @P0 BRA `(.L_x_63) ;  /* 0x000001b000000947 */ /* 0x000fea0003800000 */
[----:B------:R-:W-:Y:S02]  /*23a0*/  ISETP.GE.AND P3, PT, R228, c[0x0][0x220], PT ;  /* 0x00008800e4007a0c */ /* 0x000fe40003f66270 */
[----:B------:R-:W-:-:S02]  /*23b0*/  ISETP.GE.AND P2, PT, R223, c[0x0][0x220], PT ;  /* 0x00008800df007a0c */ /* 0x000fc40003f46270 */
[----:B------:R-:W-:Y:S02]  /*23c0*/  IADD3 R12, P1, R12, UR12, RZ ;  /* 0x0000000c0c0c7c10 */ /* 0x000fe4000ff3e0ff */
[----:B------:R-:W-:Y:S02]  /*23d0*/  ISETP.GE.AND P0, PT, R222, c[0x0][0x220], PT ;  /* 0x00008800de007a0c */ /* 0x000fe40003f06270 */
[----:B------:R-:W-:-:S05]  /*23e0*/  IADD3.X R5, R5, UR18, RZ, P1, !PT ;  /* 0x0000001205057c10 */ /* 0x000fca0008ffe4ff */
[C---:B--2---:R-:W-:Y:S01]  /*23f0*/  @!P3 LEA R8, P4, R12.reuse, c[0x0][0x170], 0x1 ;  /* 0x00005c000c08ba11 */ /* 0x044fe200078808ff */
        /* <DEDUP_REMOVED lines=15> */
[----:B------:R-:W-:-:S04]  /*24f0*/  LEA R4, P0, R12, c[0x0][0x170], 0x1 ;  /* 0x00005c000c047a11 */ /* 0x000fc800078008ff */
[----:B------:R-:W-:-:S05]  /*2500*/  LEA.HI.X R5, R12, c[0x0][0x174], R5, 0x1, P0 ;  /* 0x00005d000c057a11 */ /* 0x000fca00000f0c05 */
[----:B------:R-:W-:Y:S01]  /*2510*/  @!PT LDS RZ, [RZ] ;  /* 0x00000000fffff984 */ /* 0x000fe20000000800 */
[----:B------:R-:W-:Y:S01]  /*2520*/  @!PT LDS RZ, [RZ] ;  /* 0x00000000fffff984 */ /* 0x000fe20000000800 */
[----:B------:R-:W-:Y:S01]  /*2530*/  @!PT LDS RZ, [RZ] ;  /* 0x00000000fffff984 */ /* 0x000fe20000000800 */
[----:B------:R4:W-:Y:S04]  /*2540*/  LDGSTS.E.BYPASS.LTC128B.128 [R221+0xb800], [R4.64+0x80] ;  /* 0x0b80008004dd7fae */ /* 0x0009e8000b901d50 */
.L_x_63:
[----:B------:R-:W-:Y:S05]  /*2550*/  BSYNC B0 ;  /* 0x0000000000007941 */ /* 0x000fea0003800000 */
.L_x_62:
[----:B------:R-:W-:Y:S01]  /*2560*/  IMAD.SHL.U32 R217, R217, 0x2, RZ ;  /* 0x00000002d9d97824 */ /* 0x000fe200078e00ff */
[----:B------:R-:W-:Y:S01]  /*2570*/  IADD3 R236, R116, 0x40, RZ ;  /* 0x0000004074ec7810 */ /* 0x000fe20007ffe0ff */
[----:B------:R-:W-:Y:S01]  /*2580*/  IMAD.SHL.U32 R216, R216, 0x2, RZ ;  /* 0x00000002d8d87824 */ /* 0x000fe200078e00ff */
[----:B------:R-:W-:Y:S01]  /*2590*/  IADD3 R246, R116, 0x8, RZ ;  /* 0x0000000874f67810 */ /* 0x000fe20007ffe0ff */
[----:B------:R-:W-:Y:S01]  /*25a0*/  IMAD R215, R0, 0x2, R217 ;  /* 0x0000000200d77824 */ /* 0x000fe200078e02d9 */
[----:B------:R-:W-:Y:S01]  /*25b0*/  LDSM.16.M88.4 R88, [R217] ;  /* 0x00000000d958783b */ /* 0x000fe20000000200 */
[----:B------:R-:W-:Y:S01]  /*25c0*/  IMAD R213, R3, 0x2, R216 ;  /* 0x0000000203d57824 */ /* 0x000fe200078e02d8 */
[----:B------:R-:W-:Y:S01]  /*25d0*/  IADD3 R3, R116, 0x48, RZ ;  /* 0x0000004874037810 */ /* 0x000fe20007ffe0ff */
[----:B------:R-:W-:Y:S01]  /*25e0*/  UISETP.GE.AND UP0, UPT, UR8, 0x2, UPT ;  /* 0x000000020800788c */ /* 0x000fe2000bf06270 */
[----:B------:R-:W-:Y:S01]  /*25f0*/  LDSM.16.M88.4 R16, [R217+0x1000] ;  /* 0x00100000d910783b */ /* 0x000fe20000000200 */
[----:B------:R-:W-:-:S02]  /*2600*/  IMNMX R236, R236, UR13, PT ;  /* 0x0000000decec7c17 */ /* 0x000fc4000b800200 */
[----:B------:R-:W-:Y:S01]  /*2610*/  IMNMX R247, R116, UR13, PT ;  /* 0x0000000d74f77c17 */ /* 0x000fe2000b800200 */
[----:B------:R-:W5:Y:S01]  /*2620*/  LDSM.16.M88.4 R32, [R216+0x6400] ;  /* 0x00640000d820783b */ /* 0x000f620000000200 */
[----:B------:R-:W-:Y:S02]  /*2630*/  IMNMX R246, R246, UR13, PT ;  /* 0x0000000df6f67c17 */ /* 0x000fe4000b800200 */
[----:B------:R-:W-:Y:S01]  /*2640*/  IMNMX R3, R3, UR13, PT ;  /* 0x0000000d03037c17 */ /* 0x000fe2000b800200 */
[----:B------:R-:W1:Y:S04]  /*2650*/  LDSM.16.M88.4 R48, [R216+0x6000] ;  /* 0x00600000d830783b */ /* 0x000e680000000200 */
[----:B------:R-:W2:Y:S04]  /*2660*/  LDSM.16.M88.4 R96, [R216+0x6800] ;  /* 0x00680000d860783b */ /* 0x000ea80000000200 */
[----:B------:R-:W3:Y:S04]  /*2670*/  LDSM.16.M88.4 R68, [R216+0x6c00] ;  /* 0x006c0000d844783b */ /* 0x000ee80000000200 */
[----:B------:R-:W-:Y:S04]  /*2680*/  LDSM.16.M88.4 R108, [R215+0x1000] ;  /* 0x00100000d76c783b */ /* 0x000fe80000000200 */
[----:B------:R-:W4:Y:S04]  /*2690*/  LDSM.16.M88.4 R64, [R213+0x6400] ;  /* 0x00640000d540783b */ /* 0x000f280000000200 */
[----:B--2-4-:R-:W2:Y:S04]  /*26a0*/  LDSM.16.M88.4 R4, [R215] ;  /* 0x00000000d704783b */ /* 0x014ea80000000200 */
[----:B------:R-:W4:Y:S04]  /*26b0*/  LDSM.16.M88.4 R104, [R213+0x6000] ;  /* 0x00600000d568783b */ /* 0x000f280000000200 */
[----:B------:R-:W1:Y:S04]  /*26c0*/  LDSM.16.M88.4 R12, [R213+0x6800] ;  /* 0x00680000d50c783b */ /* 0x000e680000000200 */
[----:B------:R-:W2:Y:S01]  /*26d0*/  LDSM.16.M88.4 R8, [R213+0x6c00] ;  /* 0x006c0000d508783b */ /* 0x000ea20000000200 */
[C---:B-----5:R-:W-:Y:S03]  /*26e0*/  HMMA.16816.F32.BF16 R40, R16.reuse, R32, RZ ;  /* 0x000000201028723c */ /* 0x060fe600000418ff */
[----:B------:R-:W-:Y:S04]  /*26f0*/  LDSM.16.M88.4 R84, [R217+0x3000] ;  /* 0x00300000d954783b */ /* 0x000fe80000000200 */
[----:B------:R-:W5:Y:S01]  /*2700*/  LDSM.16.M88.4 R80, [R216+0x7000] ;  /* 0x00700000d850783b */ /* 0x000f620000000200 */
[----:B------:R-:W-:Y:S03]  /*2710*/  HMMA.16816.F32.BF16 R36, R16, R34, RZ ;  /* 0x000000221024723c */ /* 0x000fe600000418ff */
[----:B------:R-:W-:Y:S04]  /*2720*/  LDSM.16.M88.4 R76, [R216+0x7400] ;  /* 0x00740000d84c783b */ /* 0x000fe80000000200 */
[----:B------:R-:W-:Y:S01]  /*2730*/  LDSM.16.M88.4 R72, [R216+0x7800] ;  /* 0x00780000d848783b */ /* 0x000fe20000000200 */
[C---:B------:R-:W-:Y:S03]  /*2740*/  HMMA.16816.F32.BF16 R44, R88.reuse, R32, RZ ;  /* 0x00000020582c723c */ /* 0x040fe600000418ff */
[----:B------:R-:W-:Y:S04]  /*2750*/  LDSM.16.M88.4 R112, [R215+0x2000] ;  /* 0x00200000d770783b */ /* 0x000fe80000000200 */
[----:B------:R-:W0:Y:S01]  /*2760*/  LDGDEPBAR ;  /* 0x00000000000079af */ /* 0x000e220000000000 */
[----:B------:R-:W-:Y:S08]  /*2770*/  HMMA.16816.F32.BF16 R32, R88, R34, RZ ;  /* 0x000000225820723c */ /* 0x000ff000000418ff */
[-C--:B-1----:R-:W-:Y:S08]  /*2780*/  HMMA.16816.F32.BF16 R56, R16, R48.reuse, RZ ;  /* 0x000000301038723c */ /* 0x082ff000000418ff */
[----:B------:R-:W-:Y:S08]  /*2790*/  HMMA.16816.F32.BF16 R60, R88, R48, RZ ;  /* 0x00000030583c723c */ /* 0x000ff000000418ff */
[-C--:B------:R-:W-:Y:S08]  /*27a0*/  HMMA.16816.F32.BF16 R52, R16, R50.reuse, RZ ;  /* 0x000000321034723c */ /* 0x080ff000000418ff */
[----:B------:R-:W-:Y:S08]  /*27b0*/  HMMA.16816.F32.BF16 R48, R88, R50, RZ ;  /* 0x000000325830723c */ /* 0x000ff000000418ff */
[C---:B------:R-:W-:Y:S08]  /*27c0*/  HMMA.16816.F32.BF16 R28, R16.reuse, R96, RZ ;  /* 0x00000060101c723c */ /* 0x040ff000000418ff */
[----:B------:R-:W-:Y:S08]  /*27d0*/  HMMA.16816.F32.BF16 R24, R16, R98, RZ ;  /* 0x000000621018723c */ /* 0x000ff000000418ff */
[----:B------:R-:W-:Y:S08]  /*27e0*/  HMMA.16816.F32.BF16 R100, R88, R96, RZ ;  /* 0x000000605864723c */ /* 0x000ff000000418ff */
[----:B---3--:R-:W-:Y:S08]  /*27f0*/  HMMA.16816.F32.BF16 R20, R16, R68, RZ ;  /* 0x000000441014723c */ /* 0x008ff000000418ff */
[C---:B------:R-:W-:Y:S08]  /*2800*/  HMMA.16816.F32.BF16 R96, R88.reuse, R98, RZ ;  /* 0x000000625860723c */ /* 0x040ff000000418ff */
[----:B------:R-:W-:Y:S08]  /*2810*/  HMMA.16816.F32.BF16 R92, R88, R68, RZ ;  /* 0x00000044585c723c */ /* 0x000ff000000418ff */
[-C--:B------:R-:W-:Y:S08]  /*2820*/  HMMA.16816.F32.BF16 R16, R16, R70.reuse, RZ ;  /* 0x000000461010723c */ /* 0x080ff000000418ff */
[----:B------:R-:W-:Y:S01]  /*2830*/  HMMA.16816.F32.BF16 R88, R88, R70, RZ ;  /* 0x000000465858723c */ /* 0x000fe200000418ff */
[----:B------:R-:W-:Y:S07]  /*2840*/  LDSM.16.M88.4 R68, [R216+0x7c00] ;  /* 0x007c0000d844783b */ /* 0x000fee0000000200 */
[C---:B------:R-:W-:Y:S08]  /*2850*/  HMMA.16816.F32.BF16 R40, R108.reuse, R64, R40 ;  /* 0x000000406c28723c */ /* 0x040ff00000041828 */
[----:B------:R-:W-:Y:S08]  /*2860*/  HMMA.16816.F32.BF16 R36, R108, R66, R36 ;  /* 0x000000426c24723c */ /* 0x000ff00000041824 */
[C---:B--2---:R-:W-:Y:S08]  /*2870*/  HMMA.16816.F32.BF16 R44, R4.reuse, R64, R44 ;  /* 0x00000040042c723c */ /* 0x044ff0000004182c */
[----:B------:R-:W-:Y:S01]  /*2880*/  HMMA.16816.F32.BF16 R32, R4, R66, R32 ;  /* 0x000000420420723c */ /* 0x000fe20000041820 */
[----:B------:R-:W1:Y:S07]  /*2890*/  LDSM.16.M88.4 R64, [R217+0x2000] ;  /* 0x00200000d940783b */ /* 0x000e6e0000000200 */
[----:B----4-:R-:W-:Y:S08]  /*28a0*/  HMMA.16816.F32.BF16 R56, R108, R104, R56 ;  /* 0x000000686c38723c */ /* 0x010ff00000041838 */
[----:B------:R-:W-:Y:S08]  /*28b0*/  HMMA.16816.F32.BF16 R48, R4, R106, R48 ;  /* 0x0000006a0430723c */ /* 0x000ff00000041830 */
[C---:B------:R-:W-:Y:S08]  /*28c0*/  HMMA.16816.F32.BF16 R28, R108.reuse, R12, R28 ;  /* 0x0000000c6c1c723c */ /* 0x040ff0000004181c */
[C---:B------:R-:W-:Y:S08]  /*28d0*/  HMMA.16816.F32.BF16 R20, R108.reuse, R8, R20 ;  /* 0x000000086c14723c */ /* 0x040ff00000041814 */
[C---:B------:R-:W-:Y:S08]  /*28e0*/  HMMA.16816.F32.BF16 R52, R108.reuse, R106, R52 ;  /* 0x0000006a6c34723c */ /* 0x040ff00000041834 */
[C---:B------:R-:W-:Y:S08]  /*28f0*/  HMMA.16816.F32.BF16 R24, R108.reuse, R14, R24 ;  /* 0x0000000e6c18723c */ /* 0x040ff00000041818 */
[----:B------:R-:W-:Y:S01]  /*2900*/  HMMA.16816.F32.BF16 R16, R108, R10, R16 ;  /* 0x0000000a6c10723c */ /* 0x000fe20000041810 */
[----:B------:R-:W-:Y:S07]  /*2910*/  LDSM.16.M88.4 R108, [R213+0x7800] ;  /* 0x00780000d56c783b */ /* 0x000fee0000000200 */
[C---:B------:R-:W-:Y:S01]  /*2920*/  HMMA.16816.F32.BF16 R60, R4.reuse, R104, R60 ;  /* 0x00000068043c723c */ /* 0x040fe2000004183c */
[----:B------:R-:W-:Y:S07]  /*2930*/  LDSM.16.M88.4 R104, [R213+0x7c00] ;  /* 0x007c0000d568783b */ /* 0x000fee0000000200 */
[C---:B------:R-:W-:Y:S08]  /*2940*/  HMMA.16816.F32.BF16 R100, R4.reuse, R12, R100 ;  /* 0x0000000c0464723c */ /* 0x040ff00000041864 */
[C---:B------:R-:W-:Y:S08]  /*2950*/  HMMA.16816.F32.BF16 R92, R4.reuse, R8, R92 ;  /* 0x00000008045c723c */ /* 0x040ff0000004185c */
[C---:B------:R-:W-:Y:S01]  /*2960*/  HMMA.16816.F32.BF16 R96, R4.reuse, R14, R96 ;  /* 0x0000000e0460723c */ /* 0x040fe20000041860 */
[----:B------:R-:W-:Y:S07]  /*2970*/  LDSM.16.M88.4 R12, [R215+0x3000] ;  /* 0x00300000d70c783b */ /* 0x000fee0000000200 */
[----:B------:R-:W-:Y:S01]  /*2980*/  HMMA.16816.F32.BF16 R88, R4, R10, R88 ;  /* 0x0000000a0458723c */ /* 0x000fe20000041858 */
[----:B------:R-:W2:Y:S04]  /*2990*/  LDSM.16.M88.4 R4, [R213+0x7000] ;  /* 0x00700000d504783b */ /* 0x000ea80000000200 */
[----:B------:R-:W3:Y:S03]  /*29a0*/  LDSM.16.M88.4 R8, [R213+0x7400] ;  /* 0x00740000d508783b */ /* 0x000ee60000000200 */
[----:B-----5:R-:W-:Y:S08]  /*29b0*/  HMMA.16816.F32.BF16 R56, R84, R80, R56 ;  /* 0x000000505438723c */ /* 0x020ff00000041838 */
[----:B-1----:R-:W-:Y:S08]  /*29c0*/  HMMA.16816.F32.BF16 R48, R64, R82, R48 ;  /* 0x000000524030723c */ /* 0x002ff00000041830 */
        /* <DEDUP_REMOVED lines=11> */
[----:B------:R-:W-:Y:S01]  /*2a80*/  HMMA.16816.F32.BF16 R32, R64, R78, R32 ;  /* 0x0000004e4020723c */ /* 0x000fe20000041820 */
[----:B------:R-:W1:Y:S07]  /*2a90*/  LDSM.16.M88.4 R76, [R216+0x8000] ;  /* 0x00800000d84c783b */ /* 0x000e6e0000000200 */
[----:B--2---:R-:W-:Y:S08]  /*2aa0*/  HMMA.16816.F32.BF16 R56, R12, R4, R56 ;  /* 0x000000040c38723c */ /* 0x004ff00000041838 */
[C---:B------:R-:W-:Y:S08]  /*2ab0*/  HMMA.16816.F32.BF16 R92, R64.reuse, R68, R92 ;  /* 0x00000044405c723c */ /* 0x040ff0000004185c */
[----:B------:R-:W-:Y:S01]  /*2ac0*/  HMMA.16816.F32.BF16 R88, R64, R70, R88 ;  /* 0x000000464058723c */ /* 0x000fe20000041858 */
[----:B------:R-:W-:Y:S07]  /*2ad0*/  LDSM.16.M88.4 R68, [R216+0x8800] ;  /* 0x00880000d844783b */ /* 0x000fee0000000200 */
[----:B------:R-:W-:Y:S08]  /*2ae0*/  HMMA.16816.F32.BF16 R48, R112, R6, R48 ;  /* 0x000000067030723c */ /* 0x000ff00000041830 */
[----:B------:R-:W-:Y:S08]  /*2af0*/  HMMA.16816.F32.BF16 R100, R64, R72, R100 ;  /* 0x000000484064723c */ /* 0x000ff00000041864 */
[C---:B------:R-:W-:Y:S08]  /*2b00*/  HMMA.16816.F32.BF16 R52, R12.reuse, R6, R52 ;  /* 0x000000060c34723c */ /* 0x040ff00000041834 */
[C---:B---3--:R-:W-:Y:S08]  /*2b10*/  HMMA.16816.F32.BF16 R40, R12.reuse, R8, R40 ;  /* 0x000000080c28723c */ /* 0x048ff00000041828 */
[C---:B------:R-:W-:Y:S08]  /*2b20*/  HMMA.16816.F32.BF16 R36, R12.reuse, R10, R36 ;  /* 0x0000000a0c24723c */ /* 0x040ff00000041824 */
[C---:B------:R-:W-:Y:S08]  /*2b30*/  HMMA.16816.F32.BF16 R28, R12.reuse, R108, R28 ;  /* 0x0000006c0c1c723c */ /* 0x040ff0000004181c */
[C---:B------:R-:W-:Y:S08]  /*2b40*/  HMMA.16816.F32.BF16 R24, R12.reuse, R110, R24 ;  /* 0x0000006e0c18723c */ /* 0x040ff00000041818 */
[C---:B------:R-:W-:Y:S08]  /*2b50*/  HMMA.16816.F32.BF16 R20, R12.reuse, R104, R20 ;  /* 0x000000680c14723c */ /* 0x040ff00000041814 */
[----:B------:R-:W-:Y:S01]  /*2b60*/  HMMA.16816.F32.BF16 R16, R12, R106, R16 ;  /* 0x0000006a0c10723c */ /* 0x000fe20000041810 */
[----:B------:R-:W-:Y:S07]  /*2b70*/  LDSM.16.M88.4 R12, [R213+0x8000] ;  /* 0x00800000d50c783b */ /* 0x000fee0000000200 */
[C---:B------:R-:W-:Y:S01]  /*2b80*/  HMMA.16816.F32.BF16 R60, R112.reuse, R4, R60 ;  /* 0x00000004703c723c */ /* 0x040fe2000004183c */
[----:B------:R-:W2:Y:S07]  /*2b90*/  LDSM.16.M88.4 R4, [R215+0x5000] ;  /* 0x00500000d704783b */ /* 0x000eae0000000200 */
[C---:B------:R-:W-:Y:S08]  /*2ba0*/  HMMA.16816.F32.BF16 R44, R112.reuse, R8, R44 ;  /* 0x00000008702c723c */ /* 0x040ff0000004182c */
[----:B------:R-:W-:Y:S01]  /*2bb0*/  HMMA.16816.F32.BF16 R32, R112, R10, R32 ;  /* 0x0000000a7020723c */ /* 0x000fe20000041820 */
[----:B------:R-:W3:Y:S07]  /*2bc0*/  LDSM.16.M88.4 R8, [R215+0x4000] ;  /* 0x00400000d708783b */ /* 0x000eee0000000200 */
[----:B------:R-:W-:Y:S01]  /*2bd0*/  HMMA.16816.F32.BF16 R96, R64, R74, R96 ;  /* 0x0000004a4060723c */ /* 0x000fe20000041860 */
[----:B------:R-:W4:Y:S04]  /*2be0*/  LDSM.16.M88.4 R72, [R216+0x8400] ;  /* 0x00840000d848783b */ /* 0x000f280000000200 */
[----:B------:R-:W5:Y:S03]  /*2bf0*/  LDSM.16.M88.4 R64, [R216+0x8c00] ;  /* 0x008c0000d840783b */ /* 0x000f660000000200 */
[----:B-1----:R-:W-:Y:S08]  /*2c00*/  HMMA.16816.F32.BF16 R56, R80, R76, R56 ;  /* 0x0000004c5038723c */ /* 0x002ff00000041838 */
[C---:B------:R-:W-:Y:S08]  /*2c10*/  HMMA.16816.F32.BF16 R92, R112.reuse, R104, R92 ;  /* 0x00000068705c723c */ /* 0x040ff0000004185c */
[----:B------:R-:W-:Y:S08]  /*2c20*/  HMMA.16816.F32.BF16 R88, R112, R106, R88 ;  /* 0x0000006a7058723c */ /* 0x000ff00000041858 */
[----:B------:R-:W-:Y:S01]  /*2c30*/  HMMA.16816.F32.BF16 R104, R84, R78, R48 ;  /* 0x0000004e5468723c */ /* 0x000fe20000041830 */
[----:B------:R-:W1:Y:S07]  /*2c40*/  LDSM.16.M88.4 R48, [R213+0x8400] ;  /* 0x00840000d530783b */ /* 0x000e6e0000000200 */
[----:B------:R-:W-:Y:S08]  /*2c50*/  HMMA.16816.F32.BF16 R100, R112, R108, R100 ;  /* 0x0000006c7064723c */ /* 0x000ff00000041864 */
[----:B------:R-:W-:Y:S08]  /*2c60*/  HMMA.16816.F32.BF16 R52, R80, R78, R52 ;  /* 0x0000004e5034723c */ /* 0x000ff00000041834 */
[----:B------:R-:W-:Y:S08]  /*2c70*/  HMMA.16816.F32.BF16 R96, R112, R110, R96 ;  /* 0x0000006e7060723c */ /* 0x000ff00000041860 */
[----:B--2---:R-:W-:Y:S08]  /*2c80*/  HMMA.16816.F32.BF16 R56, R4, R12, R56 ;  /* 0x0000000c0438723c */ /* 0x004ff00000041838 */
[----:B---3--:R-:W-:Y:S08]  /*2c90*/  HMMA.16816.F32.BF16 R104, R8, R14, R104 ;  /* 0x0000000e0868723c */ /* 0x008ff00000041868 */
[-C--:B----4-:R-:W-:Y:S08]  /*2ca0*/  HMMA.16816.F32.BF16 R40, R80, R72.reuse, R40 ;  /* 0x000000485028723c */ /* 0x090ff00000041828 */
[----:B------:R-:W-:Y:S08]  /*2cb0*/  HMMA.16816.F32.BF16 R44, R84, R72, R44 ;  /* 0x00000048542c723c */ /* 0x000ff0000004182c */
[-C--:B------:R-:W-:Y:S08]  /*2cc0*/  HMMA.16816.F32.BF16 R28, R80, R68.reuse, R28 ;  /* 0x00000044501c723c */ /* 0x080ff0000004181c */
[----:B------:R-:W-:Y:S07]  /*2cd0*/  HMMA.16816.F32.BF16 R100, R84, R68, R100 ;  /* 0x000000445464723c */ /* 0x000fee0000041864 */
[----:B------:R-:W-:Y:S01]  /*2ce0*/  IMAD.U32 R69, RZ, RZ, UR19 ;  /* 0x00000013ff457e24 */ /* 0x000fe2000f8e00ff */
[----:B------:R-:W-:Y:S03]  /*2cf0*/  HMMA.16816.F32.BF16 R52, R4, R14, R52 ;  /* 0x0000000e0434723c */ /* 0x000fe60000041834 */
[----:B------:R-:W-:-:S05]  /*2d00*/  IMAD R69, R69, 0x40, R234 ;  /* 0x0000004045457824 */ /* 0x000fca00078e02ea */
[-C--:B------:R-:W-:Y:S01]  /*2d10*/  HMMA.16816.F32.BF16 R36, R80, R74.reuse, R36 ;  /* 0x0000004a5024723c */ /* 0x080fe20000041824 */
[C---:B------:R-:W-:Y:S02]  /*2d20*/  IADD3 R14, R69.reuse, 0x1, RZ ;  /* 0x00000001450e7810 */ /* 0x040fe40007ffe0ff */
[----:B------:R-:W-:Y:S02]  /*2d30*/  IADD3 R15, R69, 0x8, RZ ;  /* 0x00000008450f7810 */ /* 0x000fe40007ffe0ff */
[C---:B------:R-:W-:Y:S02]  /*2d40*/  ISETP.GE.AND P2, PT, R14.reuse, R236, PT ;  /* 0x000000ec0e00720c */ /* 0x040fe40003f46270 */
[C---:B------:R-:W-:Y:S01]  /*2d50*/  ISETP.GE.AND P5, PT, R14.reuse, R247, PT ;  /* 0x000000f70e00720c */ /* 0x040fe20003fa6270 */
[----:B------:R-:W-:Y:S01]  /*2d60*/  HMMA.16816.F32.BF16 R32, R84, R74, R32 ;  /* 0x0000004a5420723c */ /* 0x000fe20000041820 */
[C---:B------:R-:W-:Y:S02]  /*2d70*/  ISETP.GE.AND P1, PT, R14.reuse, R246, PT ;  /* 0x000000f60e00720c */ /* 0x040fe40003f26270 */
[----:B------:R-:W-:-:S02]  /*2d80*/  ISETP.GE.AND P0, PT, R14, R3, PT ;  /* 0x000000030e00720c */ /* 0x000fc40003f06270 */
[CC--:B------:R-:W-:Y:S02]  /*2d90*/  ISETP.GE.AND P6, PT, R15.reuse, R247.reuse, PT ;  /* 0x000000f70f00720c */ /* 0x0c0fe40003fc6270 */
[----:B------:R-:W-:Y:S01]  /*2da0*/  ISETP.GE.AND P3, PT, R15, R246, PT ;  /* 0x000000f60f00720c */ /* 0x000fe20003f66270 */
[C---:B-----5:R-:W-:Y:S01]  /*2db0*/  HMMA.16816.F32.BF16 R20, R80.reuse, R64, R20 ;  /* 0x000000405014723c */ /* 0x060fe20000041814 */
[----:B------:R-:W-:Y:S02]  /*2dc0*/  IADD3 R14, R69, 0x9, RZ ;  /* 0x00000009450e7810 */ /* 0x000fe40007ffe0ff */
[----:B------:R-:W-:Y:S02]  /*2dd0*/  ISETP.GE.AND P4, PT, R15, R236, PT ;  /* 0x000000ec0f00720c */ /* 0x000fe40003f86270 */
[----:B------:R-:W-:Y:S02]  /*2de0*/  FSEL R68, R59, -INF , !P0 ;  /* 0xff8000003b447808 */ /* 0x000fe40004000000 */
[----:B------:R-:W-:Y:S01]  /*2df0*/  FSEL R78, R52, -INF , !P4 ;  /* 0xff800000344e7808 */ /* 0x000fe20006000000 */
[----:B------:R-:W-:Y:S01]  /*2e00*/  HMMA.16816.F32.BF16 R16, R80, R66, R16 ;  /* 0x000000425010723c */ /* 0x000fe20000041810 */
[----:B------:R-:W-:-:S04]  /*2e10*/  ISETP.GE.AND P0, PT, R14, R247, PT ;  /* 0x000000f70e00720c */ /* 0x000fc80003f06270 */
[----:B------:R-:W-:Y:S02]  /*2e20*/  FSEL R105, R105, -INF , !P0 ;  /* 0xff80000069697808 */ /* 0x000fe40004000000 */
[----:B------:R-:W-:Y:S01]  /*2e30*/  ISETP.GE.AND P0, PT, R14, R3, PT ;  /* 0x000000030e00720c */ /* 0x000fe20003f06270 */
[----:B------:R-:W-:Y:S03]  /*2e40*/  HMMA.16816.F32.BF16 R92, R84, R64, R92 ;  /* 0x00000040545c723c */ /* 0x000fe6000004185c */
[----:B------:R-:W-:-:S05]  /*2e50*/  FSEL R52, R55, -INF , !P0 ;  /* 0xff80000037347808 */ /* 0x000fca0004000000 */
[----:B------:R-:W-:Y:S01]  /*2e60*/  HMMA.16816.F32.BF16 R88, R84, R66, R88 ;  /* 0x000000425458723c */ /* 0x000fe20000041858 */
[----:B------:R-:W2:Y:S07]  /*2e70*/  LDSM.16.M88.4 R64, [R213+0x8800] ;  /* 0x00880000d540783b */ /* 0x000eae0000000200 */
[-C--:B------:R-:W-:Y:S07]  /*2e80*/  HMMA.16816.F32.BF16 R24, R80, R70.reuse, R24 ;  /* 0x000000465018723c */ /* 0x080fee0000041818 */
[----:B------:R-:W-:Y:S01]  /*2e90*/  FSEL R80, R106, -INF , !P3 ;  /* 0xff8000006a507808 */ /* 0x000fe20005800000 */
[----:B------:R-:W-:Y:S01]  /*2ea0*/  HMMA.16816.F32.BF16 R96, R84, R70, R96 ;  /* 0x000000465460723c */ /* 0x000fe20000041860 */
[----:B------:R-:W-:-:S06]  /*2eb0*/  ISETP.GE.AND P3, PT, R14, R236, PT ;  /* 0x000000ec0e00720c */ /* 0x000fcc0003f66270 */
[----:B------:R-:W-:Y:S01]  /*2ec0*/  FSEL R70, R57, -INF , !P2 ;  /* 0xff80000039467808 */ /* 0x000fe20005000000 */
[-C--:B-1----:R-:W-:Y:S01]  /*2ed0*/  HMMA.16816.F32.BF16 R44, R8, R48.reuse, R44 ;  /* 0x00000030082c723c */ /* 0x082fe2000004182c */
[----:B------:R-:W-:Y:S02]  /*2ee0*/  ISETP.GE.AND P2, PT, R15, R3, PT ;  /* 0x000000030f00720c */ /* 0x000fe40003f46270 */
[----:B------:R-:W-:Y:S02]  /*2ef0*/  FSEL R15, R104, -INF , !P6 ;  /* 0xff800000680f7808 */ /* 0x000fe40007000000 */
[----:B------:R-:W-:Y:S02]  /*2f00*/  ISETP.GE.AND P6, PT, R14, R246, PT ;  /* 0x000000f60e00720c */ /* 0x000fe40003fc6270 */
[----:B------:R-:W-:Y:S01]  /*2f10*/  FSEL R54, R54, -INF , !P2 ;  /* 0xff80000036367808 */ /* 0x000fe20005000000 */
[----:B------:R-:W-:Y:S01]  /*2f20*/  HMMA.16816.F32.BF16 R40, R4, R48, R40 ;  /* 0x000000300428723c */ /* 0x000fe20000041828 */
[----:B------:R-:W-:-:S02]  /*2f30*/  FSEL R74, R107, -INF , !P6 ;  /* 0xff8000006b4a7808 */ /* 0x000fc40007000000 */
[----:B------:R-:W-:-:S04]  /*2f40*/  IADD3 R14, R69, 0x11, RZ ;  /* 0x00000011450e7810 */ /* 0x000fc80007ffe0ff */
[----:B------:R-:W-:Y:S01]  /*2f50*/  IADD3 R48, R69, 0x10, RZ ;  /* 0x0000001045307810 */ /* 0x000fe20007ffe0ff */
[----:B------:R-:W-:Y:S01]  /*2f60*/  HMMA.16816.F32.BF16 R60, R84, R76, R60 ;  /* 0x0000004c543c723c */ /* 0x000fe2000004183c */
[-C--:B------:R-:W-:Y:S02]  /*2f70*/  ISETP.GE.AND P0, PT, R14, R247.reuse, PT ;  /* 0x000000f70e00720c */ /* 0x080fe40003f06270 */
[C---:B------:R-:W-:Y:S02]  /*2f80*/  ISETP.GE.AND P6, PT, R48.reuse, R247, PT ;  /* 0x000000f73000720c */ /* 0x040fe40003fc6270 */
[C---:B------:R-:W-:Y:S02]  /*2f90*/  ISETP.GE.AND P2, PT, R48.reuse, R246, PT ;  /* 0x000000f63000720c */ /* 0x040fe40003f46270 */
[----:B------:R-:W-:Y:S01]  /*2fa0*/  FSEL R76, R53, -INF , !P3 ;  /* 0xff800000354c7808 */ /* 0x000fe20005800000 */
[----:B------:R-:W-:Y:S01]  /*2fb0*/  HMMA.16816.F32.BF16 R36, R4, R50, R36 ;  /* 0x000000320424723c */ /* 0x000fe20000041824 */
[----:B------:R-:W-:-:S02]  /*2fc0*/  ISETP.GE.AND P4, PT, R48, R236, PT ;  /* 0x000000ec3000720c */ /* 0x000fc40003f86270 */
[----:B------:R-:W-:Y:S02]  /*2fd0*/  ISETP.GE.AND P3, PT, R48, R3, PT ;  /* 0x000000033000720c */ /* 0x000fe40003f66270 */
[----:B------:R-:W-:Y:S02]  /*2fe0*/  FSEL R141, R44, -INF , !P6 ;  /* 0xff8000002c8d7808 */ /* 0x000fe40007000000 */
[----:B------:R-:W-:Y:S01]  /*2ff0*/  FSEL R210, R46, -INF , !P2 ;  /* 0xff8000002ed27808 */ /* 0x000fe20005000000 */
[----:B------:R-:W-:Y:S01]  /*3000*/  HMMA.16816.F32.BF16 R48, R8, R50, R32 ;  /* 0x000000320830723c */ /* 0x000fe20000041820 */
[----:B------:R-:W1:Y:S01]  /*3010*/  LDSM.16.M88.4 R32, [R213+0x8c00] ;  /* 0x008c0000d520783b */ /* 0x000e620000000200 */
[----:B------:R-:W-:Y:S01]  /*3020*/  FSEL R179, R45, -INF , !P0 ;  /* 0xff8000002db37808 */ /* 0x000fe20004000000 */
[----:B------:R-:W-:-:S04]  /*3030*/  DEPBAR.LE SB0, 0x0 ;  /* 0x000080000000791a */ /* 0x000fc80000000000 */
[C---:B------:R-:W-:Y:S01]  /*3040*/  ISETP.GE.AND P6, PT, R14.reuse, R246, PT ;  /* 0x000000f60e00720c */ /* 0x040fe20003fc6270 */
[-C--:B--2---:R-:W-:Y:S01]  /*3050*/  HMMA.16816.F32.BF16 R100, R8, R64.reuse, R100 ;  /* 0x000000400864723c */ /* 0x084fe20000041864 */
[C---:B------:R-:W-:Y:S02]  /*3060*/  ISETP.GE.AND P2, PT, R14.reuse, R236, PT ;  /* 0x000000ec0e00720c */ /* 0x040fe40003f46270 */
[----:B------:R-:W-:Y:S02]  /*3070*/  ISETP.GE.AND P0, PT, R14, R3, PT ;  /* 0x000000030e00720c */ /* 0x000fe40003f06270 */
[C---:B------:R-:W-:Y:S02]  /*3080*/  IADD3 R44, R69.reuse, 0x18, RZ ;  /* 0x00000018452c7810 */ /* 0x040fe40007ffe0ff */
[----:B------:R-:W-:Y:S01]  /*3090*/  IADD3 R14, R69, 0x19, RZ ;  /* 0x00000019450e7810 */ /* 0x000fe20007ffe0ff */
[----:B------:R-:W-:Y:S01]  /*30a0*/  HMMA.16816.F32.BF16 R28, R4, R64, R28 ;  /* 0x00000040041c723c */ /* 0x000fe2000004181c */
[----:B------:R-:W-:-:S02]  /*30b0*/  FSEL R208, R47, -INF , !P6 ;  /* 0xff8000002fd07808 */ /* 0x000fc40007000000 */
[----:B------:R-:W-:Y:S02]  /*30c0*/  FSEL R140, R42, -INF , !P3 ;  /* 0xff8000002a8c7808 */ /* 0x000fe40005800000 */
[----:B------:R-:W-:Y:S02]  /*30d0*/  FSEL R142, R43, -INF , !P0 ;  /* 0xff8000002b8e7808 */ /* 0x000fe40004000000 */
[CC--:B------:R-:W-:Y:S01]  /*30e0*/  ISETP.GE.AND P6, PT, R44.reuse, R247.reuse, PT ;  /* 0x000000f72c00720c */ /* 0x0c0fe20003fc6270 */
[----:B------:R-:W-:Y:S01]  /*30f0*/  HMMA.16816.F32.BF16 R96, R8, R66, R96 ;  /* 0x000000420860723c */ /* 0x000fe20000041860 */
[----:B------:R-:W-:Y:S02]  /*3100*/  ISETP.GE.AND P3, PT, R44, R246, PT ;  /* 0x000000f62c00720c */ /* 0x000fe40003f66270 */
[----:B------:R-:W-:Y:S02]  /*3110*/  ISETP.GE.AND P0, PT, R14, R247, PT ;  /* 0x000000f70e00720c */ /* 0x000fe40003f06270 */
[----:B------:R-:W-:-:S02]  /*3120*/  FSEL R72, R40, -INF , !P4 ;  /* 0xff80000028487808 */ /* 0x000fc40006000000 */
[----:B------:R-:W-:Y:S01]  /*3130*/  FSEL R144, R41, -INF , !P2 ;  /* 0xff80000029907808 */ /* 0x000fe20005000000 */
[----:B------:R-:W-:Y:S01]  /*3140*/  HMMA.16816.F32.BF16 R24, R4, R66, R24 ;  /* 0x000000420418723c */ /* 0x000fe20000041818 */
[----:B------:R-:W-:Y:S02]  /*3150*/  FSEL R183, R48, -INF , !P6 ;  /* 0xff80000030b77808 */ /* 0x000fe40007000000 */
[----:B------:R-:W-:Y:S02]  /*3160*/  FSEL R240, R50, -INF , !P3 ;  /* 0xff80000032f07808 */ /* 0x000fe40005800000 */
[----:B------:R-:W-:Y:S02]  /*3170*/  FSEL R65, R49, -INF , !P0 ;  /* 0xff80000031417808 */ /* 0x000fe40004000000 */
[C---:B------:R-:W-:Y:S01]  /*3180*/  ISETP.GE.AND P4, PT, R44.reuse, R236, PT ;  /* 0x000000ec2c00720c */ /* 0x040fe20003f86270 */
[----:B------:R-:W-:Y:S01]  /*3190*/  HMMA.16816.F32.BF16 R60, R8, R12, R60 ;  /* 0x0000000c083c723c */ /* 0x000fe2000004183c */
[----:B------:R-:W-:-:S02]  /*31a0*/  ISETP.GE.AND P2, PT, R44, R3, PT ;  /* 0x000000032c00720c */ /* 0x000fc40003f46270 */
[C---:B------:R-:W-:Y:S02]  /*31b0*/  ISETP.GE.AND P6, PT, R14.reuse, R246, PT ;  /* 0x000000f60e00720c */ /* 0x040fe40003fc6270 */
[C---:B------:R-:W-:Y:S02]  /*31c0*/  ISETP.GE.AND P3, PT, R14.reuse, R236, PT ;  /* 0x000000ec0e00720c */ /* 0x040fe40003f66270 */
[----:B------:R-:W-:Y:S01]  /*31d0*/  ISETP.GE.AND P0, PT, R14, R3, PT ;  /* 0x000000030e00720c */ /* 0x000fe20003f06270 */
[----:B-1----:R-:W-:Y:S01]  /*31e0*/  HMMA.16816.F32.BF16 R92, R8, R32, R92 ;  /* 0x00000020085c723c */ /* 0x002fe2000004185c */
[C---:B------:R-:W-:Y:S02]  /*31f0*/  IADD3 R14, R69.reuse, 0x20, RZ ;  /* 0x00000020450e7810 */ /* 0x040fe40007ffe0ff */
        /* <DEDUP_REMOVED lines=8> */
[----:B------:R-:W-:Y:S01]  /*3280*/  HMMA.16816.F32.BF16 R16, R4, R34, R16 ;  /* 0x000000220410723c */ /* 0x000fe20000041810 */
[----:B------:R-:W-:-:S02]  /*3290*/  ISETP.GE.AND P4, PT, R14, R236, PT ;  /* 0x000000ec0e00720c */ /* 0x000fc40003f86270 */
[----:B------:R-:W-:Y:S02]  /*32a0*/  ISETP.GE.AND P3, PT, R14, R3, PT ;  /* 0x000000030e00720c */ /* 0x000fe40003f66270 */
[----:B------:R-:W-:Y:S02]  /*32b0*/  FSEL R14, R39, -INF , !P0 ;  /* 0xff800000270e7808 */ /* 0x000fe40004000000 */
[C---:B------:R-:W-:Y:S01]  /*32c0*/  ISETP.GE.AND P0, PT, R40.reuse, R247, PT ;  /* 0x000000f72800720c */ /* 0x040fe20003f06270 */
[----:B------:R-:W-:Y:S01]  /*32d0*/  HMMA.16816.F32.BF16 R88, R8, R34, R88 ;  /* 0x000000220858723c */ /* 0x000fe20000041858 */
[----:B------:R-:W-:Y:S02]  /*32e0*/  IADD3 R36, R69, 0x29, RZ ;  /* 0x0000002945247810 */ /* 0x000fe40007ffe0ff */
[----:B------:R-:W-:Y:S02]  /*32f0*/  FSEL R197, R101, -INF , !P0 ;  /* 0xff80000065c57808 */ /* 0x000fe40004000000 */
[----:B------:R-:W-:-:S02]  /*3300*/  ISETP.GE.AND P0, PT, R40, R3, PT ;  /* 0x000000032800720c */ /* 0x000fc40003f06270 */
[----:B------:R-:W-:Y:S02]  /*3310*/  FSEL R174, R28, -INF , !P4 ;  /* 0xff8000001cae7808 */ /* 0x000fe40006000000 */
[----:B------:R-:W-:Y:S02]  /*3320*/  FSEL R28, R31, -INF , !P0 ;  /* 0xff8000001f1c7808 */ /* 0x000fe40004000000 */
[C---:B------:R-:W-:Y:S02]  /*3330*/  ISETP.GE.AND P0, PT, R36.reuse, R247, PT ;  /* 0x000000f72400720c */ /* 0x040fe40003f06270 */
[----:B------:R-:W-:Y:S02]  /*3340*/  IADD3 R12, R69, 0x31, RZ ;  /* 0x00000031450c7810 */ /* 0x000fe40007ffe0ff */
[----:B------:R-:W-:Y:S02]  /*3350*/  FSEL R193, R97, -INF , !P0 ;  /* 0xff80000061c17808 */ /* 0x000fe40004000000 */
[----:B------:R-:W-:-:S02]  /*3360*/  ISETP.GE.AND P0, PT, R36, R3, PT ;  /* 0x000000032400720c */ /* 0x000fc40003f06270 */
[----:B------:R-:W-:Y:S02]  /*3370*/  FSEL R191, R100, -INF , !P6 ;  /* 0xff80000064bf7808 */ /* 0x000fe40007000000 */
[----:B------:R-:W-:Y:S02]  /*3380*/  FSEL R186, R27, -INF , !P0 ;  /* 0xff8000001bba7808 */ /* 0x000fe40004000000 */
[----:B------:R-:W-:Y:S02]  /*3390*/  ISETP.GE.AND P0, PT, R12, R247, PT ;  /* 0x000000f70c00720c */ /* 0x000fe40003f06270 */
[----:B------:R-:W-:Y:S02]  /*33a0*/  ISETP.GE.AND P6, PT, R40, R246, PT ;  /* 0x000000f62800720c */ /* 0x000fe40003fc6270 */
[----:B------:R-:W-:Y:S02]  /*33b0*/  IADD3 R37, R69, 0x28, RZ ;  /* 0x0000002845257810 */ /* 0x000fe40007ffe0ff */
[----:B------:R-:W-:-:S02]  /*33c0*/  FSEL R175, R93, -INF , !P0 ;  /* 0xff8000005daf7808 */ /* 0x000fc40004000000 */
[----:B------:R-:W-:Y:S02]  /*33d0*/  FSEL R202, R102, -INF , !P2 ;  /* 0xff80000066ca7808 */ /* 0x000fe40005000000 */
[----:B------:R-:W-:Y:S02]  /*33e0*/  FSEL R196, R103, -INF , !P6 ;  /* 0xff80000067c47808 */ /* 0x000fe40007000000 */
[----:B------:R-:W-:Y:S02]  /*33f0*/  ISETP.GE.AND P0, PT, R12, R3, PT ;  /* 0x000000030c00720c */ /* 0x000fe40003f06270 */
[----:B------:R-:W-:Y:S02]  /*3400*/  ISETP.GE.AND P2, PT, R40, R236, PT ;  /* 0x000000ec2800720c */ /* 0x000fe40003f46270 */
[----:B------:R-:W-:Y:S02]  /*3410*/  ISETP.GE.AND P6, PT, R37, R247, PT ;  /* 0x000000f72500720c */ /* 0x000fe40003fc6270 */
[----:B------:R-:W-:-:S02]  /*3420*/  FSEL R182, R23, -INF , !P0 ;  /* 0xff80000017b67808 */ /* 0x000fc40004000000 */
[----:B------:R-:W-:Y:S02]  /*3430*/  FSEL R30, R30, -INF , !P3 ;  /* 0xff8000001e1e7808 */ /* 0x000fe40005800000 */
[----:B------:R-:W-:Y:S02]  /*3440*/  FSEL R178, R29, -INF , !P2 ;  /* 0xff8000001db27808 */ /* 0x000fe40005000000 */
[----:B------:R-:W-:Y:S02]  /*3450*/  FSEL R195, R96, -INF , !P6 ;  /* 0xff80000060c37808 */ /* 0x000fe40007000000 */
[----:B------:R-:W-:Y:S02]  /*3460*/  ISETP.GE.AND P0, PT, R69, R247, PT ;  /* 0x000000f74500720c */ /* 0x000fe40003f06270 */
[C---:B------:R-:W-:Y:S02]  /*3470*/  ISETP.GE.AND P3, PT, R37.reuse, R246, PT ;  /* 0x000000f62500720c */ /* 0x040fe40003f66270 */
[----:B------:R-:W-:-:S02]  /*3480*/  ISETP.GE.AND P2, PT, R37, R3, PT ;  /* 0x000000032500720c */ /* 0x000fc40003f46270 */
[----:B------:R-:W-:Y:S02]  /*3490*/  ISETP.GE.AND P6, PT, R36, R246, PT ;  /* 0x000000f62400720c */ /* 0x000fe40003fc6270 */
[----:B------:R-:W-:Y:S02]  /*34a0*/  IADD3 R13, R69, 0x30, RZ ;  /* 0x00000030450d7810 */ /* 0x000fe40007ffe0ff */
[----:B------:R-:W-:Y:S02]  /*34b0*/  FSEL R60, R60, -INF , !P0 ;  /* 0xff8000003c3c7808 */ /* 0x000fe40004000000 */
[----:B------:R-:W-:Y:S02]  /*34c0*/  FSEL R198, R98, -INF , !P3 ;  /* 0xff80000062c67808 */ /* 0x000fe40005800000 */
[----:B------:R-:W-:Y:S02]  /*34d0*/  FSEL R200, R99, -INF , !P6 ;  /* 0xff80000063c87808 */ /* 0x000fe40007000000 */
[----:B------:R-:W-:Y:S01]  /*34e0*/  FSEL R194, R26, -INF , !P2 ;  /* 0xff8000001ac27808 */ /* 0x000fe20005000000 */
[----:B------:R-:W-:Y:S01]  /*34f0*/  BAR.SYNC.DEFER_BLOCKING 0x0 ;  /* 0x0000000000007b1d */ /* 0x000fe20000010000 */
[----:B------:R-:W-:-:S02]  /*3500*/  ISETP.GE.AND P0, PT, R69, R3, PT ;  /* 0x000000034500720c */ /* 0x000fc40003f06270 */
[----:B------:R-:W-:Y:S02]  /*3510*/  ISETP.GE.AND P3, PT, R36, R236, PT ;  /* 0x000000ec2400720c */ /* 0x000fe40003f66270 */
[C---:B------:R-:W-:Y:S02]  /*3520*/  ISETP.GE.AND P6, PT, R13.reuse, R247, PT ;  /* 0x000000f70d00720c */ /* 0x040fe40003fc6270 */
[----:B------:R-:W-:Y:S02]  /*3530*/  ISETP.GE.AND P2, PT, R13, R246, PT ;  /* 0x000000f60d00720c */ /* 0x000fe40003f46270 */
[----:B------:R-:W-:Y:S02]  /*3540*/  FSEL R58, R58, -INF , !P0 ;  /* 0xff8000003a3a7808 */ /* 0x000fe40004000000 */
[----:B------:R-:W-:Y:S02]  /*3550*/  FSEL R204, R25, -INF , !P3 ;  /* 0xff80000019cc7808 */ /* 0x000fe40005800000 */
[----:B------:R-:W-:-:S02]  /*3560*/  FSEL R177, R92, -INF , !P6 ;  /* 0xff8000005cb17808 */ /* 0x000fc40007000000 */
[----:B------:R-:W-:Y:S02]  /*3570*/  FSEL R66, R94, -INF , !P2 ;  /* 0xff8000005e427808 */ /* 0x000fe40005000000 */
[----:B------:R-:W-:Y:S02]  /*3580*/  PLOP3.LUT P0, PT, PT, PT, UP0, 0x80, 0x0 ;  /* 0x000000000000781c */ /* 0x000fe40003f0f008 */
[----:B------:R-:W-:Y:S02]  /*3590*/  ISETP.GE.AND P4, PT, R37, R236, PT ;  /* 0x000000ec2500720c */ /* 0x000fe40003f86270 */
[----:B------:R-:W-:Y:S02]  /*35a0*/  ISETP.GE.AND P3, PT, R13, R3, PT ;  /* 0x000000030d00720c */ /* 0x000fe40003f66270 */
[C---:B------:R-:W-:Y:S02]  /*35b0*/  ISETP.GE.AND P6, PT, R12.reuse, R246, PT ;  /* 0x000000f60c00720c */ /* 0x040fe40003fc6270 */
[----:B------:R-:W-:-:S02]  /*35c0*/  ISETP.GE.AND P2, PT, R12, R236, PT ;  /* 0x000000ec0c00720c */ /* 0x000fc40003f46270 */
[----:B------:R-:W-:Y:S02]  /*35d0*/  IADD3 R12, R69, 0x38, RZ ;  /* 0x00000038450c7810 */ /* 0x000fe40007ffe0ff */
[----:B------:R-:W-:Y:S02]  /*35e0*/  FSEL R206, R24, -INF , !P4 ;  /* 0xff80000018ce7808 */ /* 0x000fe40006000000 */
[----:B------:R-:W-:Y:S02]  /*35f0*/  FSEL R184, R22, -INF , !P3 ;  /* 0xff80000016b87808 */ /* 0x000fe40005800000 */
[----:B------:R-:W-:Y:S02]  /*3600*/  FSEL R185, R21, -INF , !P2 ;  /* 0xff80000015b97808 */ /* 0x000fe40005000000 */
[----:B------:R-:W-:Y:S02]  /*3610*/  FSEL R61, R61, -INF , !P5 ;  /* 0xff8000003d3d7808 */ /* 0x000fe40006800000 */
[----:B------:R-:W-:-:S02]  /*3620*/  FSEL R8, R63, -INF , !P1 ;  /* 0xff8000003f087808 */ /* 0x000fc40004800000 */
[-C--:B------:R-:W-:Y:S02]  /*3630*/  ISETP.GE.AND P4, PT, R13, R236.reuse, PT ;  /* 0x000000ec0d00720c */ /* 0x080fe40003f86270 */
[C---:B------:R-:W-:Y:S02]  /*3640*/  ISETP.GE.AND P3, PT, R12.reuse, R236, PT ;  /* 0x000000ec0c00720c */ /* 0x040fe40003f66270 */
[----:B------:R-:W-:Y:S02]  /*3650*/  ISETP.GE.AND P2, PT, R12, R3, PT ;  /* 0x000000030c00720c */ /* 0x000fe40003f46270 */
[C---:B------:R-:W-:Y:S02]  /*3660*/  ISETP.GE.AND P5, PT, R69.reuse, R246, PT ;  /* 0x000000f64500720c */ /* 0x040fe40003fa6270 */
[C---:B------:R-:W-:Y:S02]  /*3670*/  ISETP.GE.AND P1, PT, R69.reuse, R236, PT ;  /* 0x000000ec4500720c */ /* 0x040fe40003f26270 */
[----:B------:R-:W-:-:S02]  /*3680*/  IADD3 R69, R69, 0x39, RZ ;  /* 0x0000003945457810 */ /* 0x000fc40007ffe0ff */
[----:B------:R-:W-:Y:S02]  /*3690*/  FSEL R170, R95, -INF , !P6 ;  /* 0xff8000005faa7808 */ /* 0x000fe40007000000 */
[----:B------:R-:W-:Y:S02]  /*36a0*/  FSEL R192, R20, -INF , !P4 ;  /* 0xff80000014c07808 */ /* 0x000fe40006000000 */
[----:B------:R-:W-:Y:S02]  /*36b0*/  FSEL R62, R62, -INF , !P5 ;  /* 0xff8000003e3e7808 */ /* 0x000fe40006800000 */
[----:B------:R-:W-:Y:S02]  /*36c0*/  FSEL R190, R16, -INF , !P3 ;  /* 0xff80000010be7808 */ /* 0x000fe40005800000 */
[----:B------:R-:W-:Y:S02]  /*36d0*/  FSEL R180, R18, -INF , !P2 ;  /* 0xff80000012b47808 */ /* 0x000fe40005000000 */
[----:B------:R-:W-:-:S02]  /*36e0*/  FSEL R56, R56, -INF , !P1 ;  /* 0xff80000038387808 */ /* 0x000fc40004800000 */
[CC--:B------:R-:W-:Y:S02]  /*36f0*/  ISETP.GE.AND P6, PT, R12.reuse, R247.reuse, PT ;  /* 0x000000f70c00720c */ /* 0x0c0fe40003fc6270 */
[-C--:B------:R-:W-:Y:S02]  /*3700*/  ISETP.GE.AND P4, PT, R12, R246.reuse, PT ;  /* 0x000000f60c00720c */ /* 0x080fe40003f86270 */
[C---:B------:R-:W-:Y:S02]  /*3710*/  ISETP.GE.AND P5, PT, R69.reuse, R247, PT ;  /* 0x000000f74500720c */ /* 0x040fe40003fa6270 */
[C---:B------:R-:W-:Y:S02]  /*3720*/  ISETP.GE.AND P3, PT, R69.reuse, R246, PT ;  /* 0x000000f64500720c */ /* 0x040fe40003f66270 */
[C---:B------:R-:W-:Y:S02]  /*3730*/  ISETP.GE.AND P2, PT, R69.reuse, R236, PT ;  /* 0x000000ec4500720c */ /* 0x040fe40003f46270 */
        /* <DEDUP_REMOVED lines=8> */
[----:B------:R-:W-:Y:S01]  /*37c0*/  UIADD3 UR5, UR8, -0x2, URZ ;  /* 0xfffffffe08057890 */ /* 0x000fe2000fffe03f */
[----:B------:R-:W-:Y:S01]  /*37d0*/  ISETP.GE.AND P5, PT, R228, c[0x0][0x220], PT ;  /* 0x00008800e4007a0c */ /* 0x000fe20003fa6270 */
[----:B------:R-:W-:Y:S01]  /*37e0*/  BSSY B0, `(.L_x_65) ;  /* 0x0000037000007945 */ /* 0x000fe20003800000 */
[----:B------:R-:W-:Y:S01]  /*37f0*/  ISETP.GE.AND P4, PT, R223, c[0x0][0x220], PT ;  /* 0x00008800df007a0c */ /* 0x000fe20003f86270 */
[----:B------:R-:W-:Y:S01]  /*3800*/  USHF.R.S32.HI UR4, URZ, 0x1f, UR5 ;  /* 0x0000001f3f047899 */ /* 0x000fe20008011405 */
[----:B------:R-:W-:Y:S01]  /*3810*/  ISETP.GE.AND P2, PT, R222, c[0x0][0x220], PT ;  /* 0x00008800de007a0c */ /* 0x000fe20003f46270 */
[----:B------:R-:W-:Y:S01]  /*3820*/  UIMAD UR20, UR20, UR5, URZ ;  /* 0x00000005141472a4 */ /* 0x000fe2000f8e023f */
[----:B------:R-:W-:-:S03]  /*3830*/  IMAD.WIDE.U32 R6, R117, UR5, R226 ;  /* 0x0000000575067c25 */ /* 0x000fc6000f8e00e2 */
[----:B------:R-:W-:-:S04]  /*3840*/  UIMAD UR4, UR4, UR21, UR20 ;  /* 0x00000015040472a4 */ /* 0x000fc8000f8e0214 */
[C---:B------:R-:W-:Y:S01]  /*3850*/  @!P5 LEA R18, P6, R6.reuse, c[0x0][0x168], 0x1 ;  /* 0x00005a000612da11 */ /* 0x040fe200078c08ff */
[----:B------:R1:W-:Y:S01]  /*3860*/  @P5 STS [R221+0x6000], RZ ;  /* 0x006000ffdd005388 */ /* 0x0003e20000000800 */
[----:B------:R-:W-:Y:S02]  /*3870*/  IADD3 R4, R7, UR4, RZ ;  /* 0x0000000407047c10 */ /* 0x000fe4000fffe0ff */
[C---:B------:R-:W-:Y:S01]  /*3880*/  @!P4 LEA R12, P3, R6.reuse, c[0x0][0x168], 0x1 ;  /* 0x00005a00060cca11 */ /* 0x040fe200078608ff */
[----:B------:R1:W-:Y:S01]  /*3890*/  @P5 STS [R221+0x6004], RZ ;  /* 0x006004ffdd005388 */ /* 0x0003e20000000800 */
[C---:B------:R-:W-:Y:S02]  /*38a0*/  @!P2 LEA R10, P1, R6.reuse, c[0x0][0x168], 0x1 ;  /* 0x00005a00060aaa11 */ /* 0x040fe400078208ff */
[C---:B------:R-:W-:Y:S01]  /*38b0*/  @!P5 LEA.HI.X R19, R6.reuse, c[0x0][0x16c], R4, 0x1, P6 ;  /* 0x00005b000613da11 */ /* 0x040fe200030f0c04 */
[----:B------:R1:W-:Y:S01]  /*38c0*/  @P5 STS.64 [R221+0x6008], RZ ;  /* 0x006008ffdd005388 */ /* 0x0003e20000000a00 */
[----:B------:R-:W-:-:S02]  /*38d0*/  IADD3 R5, P6, R6, UR7, RZ ;  /* 0x0000000706057c10 */ /* 0x000fc4000ffde0ff */
[C-C-:B------:R-:W-:Y:S01]  /*38e0*/  @!P4 LEA.HI.X R13, R6.reuse, c[0x0][0x16c], R4.reuse, 0x1, P3 ;  /* 0x00005b00060dca11 */ /* 0x140fe200018f0c04 */
[----:B------:R-:W-:Y:S01]  /*38f0*/  @!PT LDS RZ, [RZ] ;  /* 0x00000000fffff984 */ /* 0x000fe20000000800 */
[----:B------:R-:W-:Y:S01]  /*3900*/  @!PT LDS RZ, [RZ] ;  /* 0x00000000fffff984 */ /* 0x000fe20000000800 */
[----:B------:R-:W-:Y:S01]  /*3910*/  @!PT LDS RZ, [RZ] ;  /* 0x00000000fffff984 */ /* 0x000fe20000000800 */
[----:B------:R1:W-:Y:S01]  /*3920*/  @!P5 LDGSTS.E.BYPASS.LTC128B.128 [R221+0x6000], [R18.64] ;  /* 0x0600000012dddfae */ /* 0x0003e2000b901d50 */
[----:B------:R-:W-:Y:S02]  /*3930*/  @!P2 LEA.HI.X R11, R6, c[0x0][0x16c], R4, 0x1, P1 ;  /* 0x00005b00060baa11 */ /* 0x000fe400008f0c04 */
[C---:B------:R-:W-:Y:S01]  /*3940*/  @!P5 LEA R16, P3, R5.reuse, c[0x0][0x168], 0x1 ;  /* 0x00005a000510da11 */ /* 0x040fe200078608ff */
[----:B------:R1:W-:Y:S01]  /*3950*/  @P4 STS.128 [R221+0x7000], RZ ;  /* 0x007000ffdd004388 */ /* 0x0003e20000000c00 */
[----:B------:R-:W-:Y:S02]  /*3960*/  IADD3.X R4, R4, UR6, RZ, P6, !PT ;  /* 0x0000000604047c10 */ /* 0x000fe4000b7fe4ff */
[C---:B------:R-:W-:Y:S01]  /*3970*/  @!P4 LEA R6, P1, R5.reuse, c[0x0][0x168], 0x1 ;  /* 0x00005a000506ca11 */ /* 0x040fe200078208ff */
[----:B------:R-:W-:Y:S01]  /*3980*/  @!PT LDS RZ, [RZ] ;  /* 0x00000000fffff984 */ /* 0x000fe20000000800 */
[----:B------:R-:W-:Y:S01]  /*3990*/  @!PT LDS RZ, [RZ] ;  /* 0x00000000fffff984 */ /* 0x000fe20000000800 */
[----:B------:R-:W-:Y:S01]  /*39a0*/  @!PT LDS RZ, [RZ] ;  /* 0x00000000fffff984 */ /* 0x000fe20000000800 */
[----:B------:R1:W-:Y:S01]  /*39b0*/  @!P4 LDGSTS.E.BYPASS.LTC128B.128 [R221+0x7000], [R12.64+0x40] ;  /* 0x070000400cddcfae */ /* 0x0003e2000b901d50 */
[----:B------:R-:W-:-:S02]  /*39c0*/  @!P5 LEA.HI.X R17, R5, c[0x0][0x16c], R4, 0x1, P3 ;  /* 0x00005b000511da11 */ /* 0x000fc400018f0c04 */
[----:B------:R-:W-:Y:S01]  /*39d0*/  @!P4 LEA.HI.X R7, R5, c[0x0][0x16c], R4, 0x1, P1 ;  /* 0x00005b000507ca11 */ /* 0x000fe200008f0c04 */
[----:B------:R1:W-:Y:S04]  /*39e0*/  @P2 STS.128 [R221+0x8000], RZ ;  /* 0x008000ffdd002388 */ /* 0x0003e80000000c00 */
[----:B------:R-:W-:Y:S01]  /*39f0*/  @!PT LDS RZ, [RZ] ;  /* 0x00000000fffff984 */ /* 0x000fe20000000800 */
[----:B------:R-:W-:Y:S01]  /*3a00*/  @!PT LDS RZ, [RZ] ;  /* 0x00000000fffff984 */ /* 0x000fe20000000800 */
[----:B------:R-:W-:Y:S01]  /*3a10*/  @!PT LDS RZ, [RZ] ;  /* 0x00000000fffff984 */ /* 0x000fe20000000800 */
[----:B------:R1:W-:Y:S04]  /*3a20*/  @!P2 LDGSTS.E.BYPASS.LTC128B.128 [R221+0x8000], [R10.64+0x80] ;  /* 0x080000800addafae */ /* 0x0003e8000b901d50 */
[----:B------:R1:W-:Y:S04]  /*3a30*/  @P5 STS.128 [R221+0x6800], RZ ;  /* 0x006800ffdd005388 */ /* 0x0003e80000000c00 */
        /* <DEDUP_REMOVED lines=17> */
.L_x_66:
[----:B------:R-:W-:Y:S05]  /*3b50*/  BSYNC B0 ;  /* 0x0000000000007941 */ /* 0x000fea0003800000 */
.L_x_65:
[----:B------:R-:W0:Y:S02]  /*3b60*/  LDGDEPBAR ;  /* 0x00000000000079af */ /* 0x000e240000000000 */
.L_x_64:
[----:B------:R-:W-:Y:S02]  /*3b70*/  FMNMX.FTZ R5, R56, R70, !PT ;  /* 0x0000004638057209 */ /* 0x000fe40007810000 */
[----:B-1----:R-:W-:Y:S02]  /*3b80*/  FMNMX.FTZ R11, R58, R68, !PT ;  /* 0x000000443a0b7209 */ /* 0x002fe40007810000 */
        /* <DEDUP_REMOVED lines=62> */
[----:B------:R-:W-:Y:S02]  /*3f70*/  FMNMX.FTZ R167, R164, R167, !PT ;  /* 0x000000a7a4a77209 */ /* 0x000fe40007810000 */
[----:B------:R-:W-:Y:S01]  /*3f80*/  SHF.L.U32 R214, R2, 0x1, RZ ;  /* 0x0000000102d67819 */ /* 0x000fe200000006ff */
[----:B------:R-:W3:Y:S01]  /*3f90*/  SHFL.BFLY PT, R168, R5, 0x2, 0x1f ;  /* 0x0c401f0005a87f89 */ /* 0x000ee200000e0000 */
[----:B------:R-:W-:Y:S02]  /*3fa0*/  FMNMX.FTZ R167, R64, R167, !PT ;  /* 0x000000a740a77209 */ /* 0x000fe40007810000 */
[----:B--2---:R-:W-:Y:S01]  /*3fb0*/  FMNMX.FTZ R166, R9, R166, !PT ;  /* 0x000000a609a67209 */ /* 0x004fe20007810000 */
[----:B------:R-:W-:Y:S01]  /*3fc0*/  LDSM.16.MT88.4 R100, [R214+0xa000] ;  /* 0x00a00000d664783b */ /* 0x000fe20000004200 */
[----:B------:R-:W-:Y:S02]  /*3fd0*/  LEA R212, R0, R214, 0x1 ;  /* 0x000000d600d47211 */ /* 0x000fe400078e08ff */
[C---:B------:R-:W-:Y:S01]  /*3fe0*/  FSETP.NEU.FTZ.AND P1, PT, R166.reuse, -INF , PT ;  /* 0xff800000a600780b */ /* 0x040fe20003f3d000 */
[----:B------:R-:W-:Y:S01]  /*3ff0*/  FMUL.FTZ R189, R166, c[0x0][0x23c] ;  /* 0x00008f00a6bd7a20 */ /* 0x000fe20000410000 */
[----:B------:R-:W-:Y:S04]  /*4000*/  LDSM.16.MT88.4 R124, [R214+0xb000] ;  /* 0x00b00000d67c783b */ /* 0x000fe80000004200 */
[----:B------:R-:W-:Y:S01]  /*4010*/  FSEL R189, R189, RZ, P1 ;  /* 0x000000ffbdbd7208 */ /* 0x000fe20000800000 */
[----:B------:R-:W-:Y:S01]  /*4020*/  LDSM.16.MT88.4 R84, [R212+0x9000] ;  /* 0x00900000d454783b */ /* 0x000fe20000004200 */
[----:B-1----:R-:W-:-:S03]  /*4030*/  FMNMX.FTZ R165, R4, R165, !PT ;  /* 0x000000a504a57209 */ /* 0x002fc60007810000 */
[--C-:B------:R-:W-:Y:S01]  /*4040*/  FFMA.FTZ R45, R70, c[0x0][0x23c], -R189.reuse ;  /* 0x00008f00462d7a23 */ /* 0x100fe200000108bd */
[----:B------:R-:W1:Y:S01]  /*4050*/  SHFL.BFLY PT, R4, R167, 0x2, 0x1f ;  /* 0x0c401f00a7047f89 */ /* 0x000e6200000e0000 */
[--C-:B------:R-:W-:Y:S01]  /*4060*/  FFMA.FTZ R48, R56, c[0x0][0x23c], -R189.reuse ;  /* 0x00008f0038307a23 */ /* 0x100fe200000108bd */
[C---:B------:R-:W-:Y:S01]  /*4070*/  FSETP.NEU.FTZ.AND P1, PT, R165.reuse, -INF , PT ;  /* 0xff800000a500780b */ /* 0x040fe20003f3d000 */
[----:B------:R-:W-:Y:S01]  /*4080*/  FMUL.FTZ R181, R165, c[0x0][0x23c] ;  /* 0x00008f00a5b57a20 */ /* 0x000fe20000410000 */
[----:B---3--:R-:W-:Y:S01]  /*4090*/  FMNMX.FTZ R168, R5, R168, !PT ;  /* 0x000000a805a87209 */ /* 0x008fe20007810000 */
[----:B------:R-:W-:Y:S01]  /*40a0*/  LDSM.16.MT88.4 R112, [R212+0xa000] ;  /* 0x00a00000d470783b */ /* 0x000fe20000004200 */
[--C-:B------:R-:W-:Y:S01]  /*40b0*/  FFMA.FTZ R46, R78, c[0x0][0x23c], -R189.reuse ;  /* 0x00008f004e2e7a23 */ /* 0x100fe200000108bd */
[----:B------:R-:W-:Y:S01]  /*40c0*/  MUFU.EX2 R48, R48 ;  /* 0x0000003000307308 */ /* 0x000fe20000000800 */
[----:B------:R-:W-:Y:S01]  /*40d0*/  FSEL R181, R181, RZ, P1 ;  /* 0x000000ffb5b57208 */ /* 0x000fe20000800000 */
[----:B------:R-:W2:Y:S01]  /*40e0*/  SHFL.BFLY PT, R5, R168, 0x1, 0x1f ;  /* 0x0c201f00a8057f89 */ /* 0x000ea200000e0000 */
[----:B------:R-:W-:-:S02]  /*40f0*/  FFMA.FTZ R39, R76, c[0x0][0x23c], -R189 ;  /* 0x00008f004c277a23 */ /* 0x000fc400000108bd */
[----:B------:R-:W-:Y:S01]  /*4100*/  FFMA.FTZ R43, R72, c[0x0][0x23c], -R189 ;  /* 0x00008f00482b7a23 */ /* 0x000fe200000108bd */
[----:B------:R-:W-:Y:S01]  /*4110*/  LDSM.16.MT88.4 R24, [R214+0x9400] ;  /* 0x00940000d618783b */ /* 0x000fe20000004200 */
[--C-:B------:R-:W-:Y:S01]  /*4120*/  FFMA.FTZ R51, R68, c[0x0][0x23c], -R181.reuse ;  /* 0x00008f0044337a23 */ /* 0x100fe200000108b5 */
[----:B------:R-:W3:Y:S01]  /*4130*/  MUFU.EX2 R45, R45 ;  /* 0x0000002d002d7308 */ /* 0x000ee20000000800 */
[--C-:B------:R-:W-:Y:S01]  /*4140*/  FFMA.FTZ R44, R58, c[0x0][0x23c], -R181.reuse ;  /* 0x00008f003a2c7a23 */ /* 0x100fe200000108b5 */
[----:B------:R-:W-:Y:S01]  /*4150*/  LDSM.16.MT88.4 R68, [R214+0x9000] ;  /* 0x00900000d644783b */ /* 0x000fe20000004200 */
[--C-:B------:R-:W-:Y:S02]  /*4160*/  FFMA.FTZ R49, R54, c[0x0][0x23c], -R181.reuse ;  /* 0x00008f0036317a23 */ /* 0x100fe400000108b5 */
[--C-:B------:R-:W-:Y:S01]  /*4170*/  FFMA.FTZ R40, R52, c[0x0][0x23c], -R181.reuse ;  /* 0x00008f0034287a23 */ /* 0x100fe200000108b5 */
[----:B------:R-:W-:Y:S01]  /*4180*/  LDSM.16.MT88.4 R20, [R212+0x9400] ;  /* 0x00940000d414783b */ /* 0x000fe20000004200 */
[----:B------:R-:W-:Y:S01]  /*4190*/  FFMA.FTZ R47, R14, c[0x0][0x23c], -R181 ;  /* 0x00008f000e2f7a23 */ /* 0x000fe200000108b5 */
[----:B------:R-:W-:Y:S01]  /*41a0*/  MUFU.EX2 R46, R46 ;  /* 0x0000002e002e7308 */ /* 0x000fe20000000800 */
[----:B-1----:R-:W-:Y:S01]  /*41b0*/  FMNMX.FTZ R167, R167, R4, !PT ;  /* 0x00000004a7a77209 */ /* 0x002fe20007810000 */
[----:B------:R-:W-:Y:S01]  /*41c0*/  LDSM.16.MT88.4 R16, [R214+0xa400] ;  /* 0x00a40000d610783b */ /* 0x000fe20000004200 */
[----:B------:R-:W-:-:S02]  /*41d0*/  FFMA.FTZ R36, R144, c[0x0][0x23c], -R189 ;  /* 0x00008f0090247a23 */ /* 0x000fc400000108bd */
[--C-:B------:R-:W-:Y:S01]  /*41e0*/  FFMA.FTZ R37, R148, c[0x0][0x23c], -R189.reuse ;  /* 0x00008f0094257a23 */ /* 0x100fe200000108bd */
[----:B------:R-:W1:Y:S01]  /*41f0*/  SHFL.BFLY PT, R0, R167, 0x1, 0x1f ;  /* 0x0c201f00a7007f89 */ /* 0x000e6200000e0000 */
[----:B------:R-:W-:Y:S01]  /*4200*/  FFMA.FTZ R2, R146, c[0x0][0x23c], -R189 ;  /* 0x00008f0092027a23 */ /* 0x000fe200000108bd */
[----:B------:R-:W4:Y:S01]  /*4210*/  MUFU.EX2 R39, R39 ;  /* 0x0000002700277308 */ /* 0x000f220000000800 */
[----:B---3--:R-:W-:Y:S01]  /*4220*/  F2FP.BF16.PACK_AB R132, R45, R48 ;  /* 0x000000302d84723e */ /* 0x008fe200000010ff */
[----:B------:R-:W-:Y:S01]  /*4230*/  LDSM.16.MT88.4 R32, [R212+0xb400] ;  /* 0x00b40000d420783b */ /* 0x000fe20000004200 */
[----:B--2---:R-:W-:Y:S01]  /*4240*/  FMNMX.FTZ R168, R168, R5, !PT ;  /* 0x00000005a8a87209 */ /* 0x004fe20007810000 */
[--C-:B------:R-:W-:Y:S02]  /*4250*/  FFMA.FTZ R41, R140, c[0x0][0x23c], -R181.reuse ;  /* 0x00008f008c297a23 */ /* 0x100fe400000108b5 */
[----:B------:R-:W2:Y:S01]  /*4260*/  LDSM.16.MT88.4 R4, [R212+0xb000] ;  /* 0x00b00000d404783b */ /* 0x000ea20000004200 */
[C---:B------:R-:W-:Y:S01]  /*4270*/  FSETP.NEU.FTZ.AND P1, PT, R168.reuse, -INF , PT ;  /* 0xff800000a800780b */ /* 0x040fe20003f3d000 */
[----:B------:R-:W-:Y:S01]  /*4280*/  FMUL.FTZ R172, R168, c[0x0][0x23c] ;  /* 0x00008f00a8ac7a20 */ /* 0x000fe20000410000 */
[----:B------:R-:W-:Y:S01]  /*4290*/  MUFU.EX2 R44, R44 ;  /* 0x0000002c002c7308 */ /* 0x000fe20000000800 */
[----:B------:R-:W-:-:S02]  /*42a0*/  FFMA.FTZ R38, R38, c[0x0][0x23c], -R181 ;  /* 0x00008f0026267a23 */ /* 0x000fc400000108b5 */
[----:B------:R-:W-:Y:S01]  /*42b0*/  FFMA.FTZ R174, R174, c[0x0][0x23c], -R189 ;  /* 0x00008f00aeae7a23 */ /* 0x000fe200000108bd */
[----:B------:R-:W-:Y:S01]  /*42c0*/  FSEL R172, R172, RZ, P1 ;  /* 0x000000ffacac7208 */ /* 0x000fe20000800000 */
[----:B------:R-:W-:Y:S01]  /*42d0*/  FFMA.FTZ R187, R194, c[0x0][0x23c], -R181 ;  /* 0x00008f00c2bb7a23 */ /* 0x000fe200000108b5 */
[----:B----4-:R-:W-:Y:S02]  /*42e0*/  F2FP.BF16.PACK_AB R134, R39, R46 ;  /* 0x0000002e2786723e */ /* 0x010fe400000010ff */
[----:B------:R-:W3:Y:S01]  /*42f0*/  MUFU.EX2 R51, R51 ;  /* 0x0000003300337308 */ /* 0x000ee20000000800 */
[--C-:B------:R-:W-:Y:S02]  /*4300*/  FFMA.FTZ R59, R60, c[0x0][0x23c], -R172.reuse ;  /* 0x00008f003c3b7a23 */ /* 0x100fe400000108ac */
[--C-:B------:R-:W-:Y:S01]  /*4310*/  FFMA.FTZ R54, R61, c[0x0][0x23c], -R172.reuse ;  /* 0x00008f003d367a23 */ /* 0x100fe200000108ac */
[----:B-1----:R-:W-:Y:S01]  /*4320*/  FMNMX.FTZ R167, R167, R0, !PT ;  /* 0x00000000a7a77209 */ /* 0x002fe20007810000 */
[----:B------:R-:W-:-:S03]  /*4330*/  FFMA.FTZ R55, R15, c[0x0][0x23c], -R172 ;  /* 0x00008f000f377a23 */ /* 0x000fc600000108ac */
[----:B------:R-:W-:Y:S01]  /*4340*/  MUFU.EX2 R49, R49 ;  /* 0x0000003100317308 */ /* 0x000fe20000000800 */
[C---:B------:R-:W-:Y:S01]  /*4350*/  FSETP.NEU.FTZ.AND P1, PT, R167.reuse, -INF , PT ;  /* 0xff800000a700780b */ /* 0x040fe20003f3d000 */
[----:B------:R-:W-:Y:S01]  /*4360*/  FMUL.FTZ R169, R167, c[0x0][0x23c] ;  /* 0x00008f00a7a97a20 */ /* 0x000fe20000410000 */
[----:B------:R-:W1:Y:S01]  /*4370*/  LDSM.16.MT88.4 R12, [R212+0xa400] ;  /* 0x00a40000d40c783b */ /* 0x000e620000004200 */
[--C-:B------:R-:W-:Y:S02]  /*4380*/  FFMA.FTZ R50, R105, c[0x0][0x23c], -R172.reuse ;  /* 0x00008f0069327a23 */ /* 0x100fe400000108ac */
[----:B------:R-:W-:Y:S01]  /*4390*/  FFMA.FTZ R0, R142, c[0x0][0x23c], -R181 ;  /* 0x00008f008e007a23 */ /* 0x000fe200000108b5 */
[----:B------:R-:W-:Y:S01]  /*43a0*/  FSEL R169, R169, RZ, P1 ;  /* 0x000000ffa9a97208 */ /* 0x000fe20000800000 */
[----:B------:R-:W4:Y:S01]  /*43b0*/  MUFU.EX2 R40, R40 ;  /* 0x0000002800287308 */ /* 0x000f220000000800 */
[----:B---3--:R-:W-:Y:S01]  /*43c0*/  F2FP.BF16.PACK_AB R133, R51, R44 ;  /* 0x0000002c3385723e */ /* 0x008fe200000010ff */
[----:B------:R-:W-:-:S02]  /*43d0*/  FFMA.FTZ R63, R65, c[0x0][0x23c], -R172 ;  /* 0x00008f00413f7a23 */ /* 0x000fc400000108ac */
[--C-:B------:R-:W-:Y:S02]  /*43e0*/  FFMA.FTZ R57, R62, c[0x0][0x23c], -R169.reuse ;  /* 0x00008f003e397a23 */ /* 0x100fe400000108a9 */
[--C-:B------:R-:W-:Y:S02]  /*43f0*/  FFMA.FTZ R52, R8, c[0x0][0x23c], -R169.reuse ;  /* 0x00008f0008347a23 */ /* 0x100fe400000108a9 */
[--C-:B------:R-:W-:Y:S01]  /*4400*/  FFMA.FTZ R53, R80, c[0x0][0x23c], -R169.reuse ;  /* 0x00008f0050357a23 */ /* 0x100fe200000108a9 */
[----:B------:R-:W-:Y:S01]  /*4410*/  MUFU.EX2 R59, R59 ;  /* 0x0000003b003b7308 */ /* 0x000fe20000000800 */
[----:B------:R-:W-:Y:S01]  /*4420*/  FFMA.FTZ R42, R74, c[0x0][0x23c], -R169 ;  /* 0x00008f004a2a7a23 */ /* 0x000fe200000108a9 */
[----:B------:R-:W3:Y:S01]  /*4430*/  LDSM.16.MT88.4 R8, [R214+0xb400] ;  /* 0x00b40000d608783b */ /* 0x000ee20000004200 */
[--C-:B------:R-:W-:Y:S02]  /*4440*/  FFMA.FTZ R56, R141, c[0x0][0x23c], -R172.reuse ;  /* 0x00008f008d387a23 */ /* 0x100fe400000108ac */
[----:B------:R-:W-:Y:S01]  /*4450*/  FFMA.FTZ R61, R179, c[0x0][0x23c], -R172 ;  /* 0x00008f00b33d7a23 */ /* 0x000fe200000108ac */
[----:B----4-:R-:W-:-:S02]  /*4460*/  F2FP.BF16.PACK_AB R135, R40, R49 ;  /* 0x000000312887723e */ /* 0x010fc400000010ff */
[----:B------:R-:W4:Y:S01]  /*4470*/  MUFU.EX2 R54, R54 ;  /* 0x0000003600367308 */ /* 0x000f220000000800 */
[----:B------:R-:W-:Y:S02]  /*4480*/  FFMA.FTZ R58, R183, c[0x0][0x23c], -R172 ;  /* 0x00008f00b73a7a23 */ /* 0x000fe400000108ac */
[--C-:B------:R-:W-:Y:S02]  /*4490*/  FFMA.FTZ R65, R210, c[0x0][0x23c], -R169.reuse ;  /* 0x00008f00d2417a23 */ /* 0x100fe400000108a9 */
[--C-:B------:R-:W-:Y:S01]  /*44a0*/  FFMA.FTZ R60, R208, c[0x0][0x23c], -R169.reuse ;  /* 0x00008f00d03c7a23 */ /* 0x100fe200000108a9 */
[----:B------:R-:W-:Y:S01]  /*44b0*/  HMMA.16816.F32.BF16 R156, R132, R68, RZ ;  /* 0x00000044849c723c */ /* 0x000fe200000418ff */
[--C-:B------:R-:W-:Y:S01]  /*44c0*/  FFMA.FTZ R62, R240, c[0x0][0x23c], -R169.reuse ;  /* 0x00008f00f03e7a23 */ /* 0x100fe200000108a9 */
[----:B------:R-:W-:Y:S01]  /*44d0*/  MUFU.EX2 R55, R55 ;  /* 0x0000003700377308 */ /* 0x000fe20000000800 */
[----:B------:R-:W-:Y:S02]  /*44e0*/  FFMA.FTZ R67, R232, c[0x0][0x23c], -R169 ;  /* 0x00008f00e8437a23 */ /* 0x000fe400000108a9 */
[----:B------:R-:W-:-:S02]  /*44f0*/  FFMA.FTZ R179, R178, c[0x0][0x23c], -R189 ;  /* 0x00008f00b2b37a23 */ /* 0x000fc400000108bd */
[--C-:B------:R-:W-:Y:S01]  /*4500*/  FFMA.FTZ R178, R30, c[0x0][0x23c], -R181.reuse ;  /* 0x00008f001eb27a23 */ /* 0x100fe200000108b5 */
[C---:B------:R-:W-:Y:S01]  /*4510*/  HMMA.16816.F32.BF16 R76, R132.reuse, R84, RZ ;  /* 0x00000054844c723c */ /* 0x040fe200000418ff */
[--C-:B------:R-:W-:Y:S01]  /*4520*/  FFMA.FTZ R183, R28, c[0x0][0x23c], -R181.reuse ;  /* 0x00008f001cb77a23 */ /* 0x100fe200000108b5 */
[----:B------:R-:W5:Y:S01]  /*4530*/  MUFU.EX2 R50, R50 ;  /* 0x0000003200327308 */ /* 0x000f620000000800 */
[----:B----4-:R-:W-:Y:S01]  /*4540*/  F2FP.BF16.PACK_AB R136, R54, R59 ;  /* 0x0000003b3688723e */ /* 0x010fe200000010ff */
[----:B------:R-:W4:Y:S01]  /*4550*/  LDSM.16.MT88.4 R28, [R214+0x9800] ;  /* 0x00980000d61c783b */ /* 0x000f220000004200 */
[----:B------:R-:W-:Y:S02]  /*4560*/  FFMA.FTZ R186, R186, c[0x0][0x23c], -R181 ;  /* 0x00008f00baba7a23 */ /* 0x000fe400000108b5 */
[--C-:B------:R-:W-:Y:S01]  /*4570*/  FFMA.FTZ R194, R193, c[0x0][0x23c], -R172.reuse ;  /* 0x00008f00c1c27a23 */ /* 0x100fe200000108ac */
[----:B------:R-:W-:Y:S01]  /*4580*/  HMMA.16816.F32.BF16 R92, R132, R100, RZ ;  /* 0x00000064845c723c */ /* 0x000fe200000418ff */
[----:B------:R-:W-:Y:S01]  /*4590*/  FFMA.FTZ R191, R191, c[0x0][0x23c], -R172 ;  /* 0x00008f00bfbf7a23 */ /* 0x000fe200000108ac */
[----:B------:R-:W-:Y:S01]  /*45a0*/  MUFU.EX2 R57, R57 ;  /* 0x0000003900397308 */ /* 0x000fe20000000800 */
[----:B------:R-:W-:-:S02]  /*45b0*/  FFMA.FTZ R193, R202, c[0x0][0x23c], -R169 ;  /* 0x00008f00cac17a23 */ /* 0x000fc400000108a9 */
[----:B------:R-:W-:Y:S02]  /*45c0*/  FFMA.FTZ R196, R196, c[0x0][0x23c], -R169 ;  /* 0x00008f00c4c47a23 */ /* 0x000fe400000108a9 */
[----:B------:R-:W-:Y:S01]  /*45d0*/  FFMA.FTZ R197, R197, c[0x0][0x23c], -R172 ;  /* 0x00008f00c5c57a23 */ /* 0x000fe200000108ac */
[C---:B------:R-:W-:Y:S01]  /*45e0*/  HMMA.16816.F32.BF16 R104, R132.reuse, R112, RZ ;  /* 0x000000708468723c */ /* 0x040fe200000418ff */
[----:B------:R-:W-:Y:S01]  /*45f0*/  FADD.FTZ R54, R59, R54 ;  /* 0x000000363b367221 */ /* 0x000fe20000010000 */
[----:B------:R-:W1:Y:S01]  /*4600*/  MUFU.EX2 R52, R52 ;  /* 0x0000003400347308 */ /* 0x000e620000000800 */
[----:B-----5:R-:W-:Y:S01]  /*4610*/  F2FP.BF16.PACK_AB R138, R50, R55 ;  /* 0x00000037328a723e */ /* 0x020fe200000010ff */
[----:B------:R-:W-:Y:S02]  /*4620*/  FADD.FTZ R45, R48, R45 ;  /* 0x0000002d302d7221 */ /* 0x000fe40000010000 */
[----:B------:R-:W-:Y:S02]  /*4630*/  FADD.FTZ R44, R44, R51 ;  /* 0x000000332c2c7221 */ /* 0x000fe40000010000 */
[----:B------:R-:W-:Y:S01]  /*4640*/  HMMA.16816.F32.BF16 R116, R132, R124, RZ ;  /* 0x0000007c8474723c */ /* 0x000fe200000418ff */
[----:B------:R-:W-:Y:S01]  /*4650*/  FADD.FTZ R55, R55, R54 ;  /* 0x0000003637377221 */ /* 0x000fe20000010000 */
[----:B------:R-:W-:Y:S01]  /*4660*/  MUFU.EX2 R53, R53 ;  /* 0x0000003500357308 */ /* 0x000fe20000000800 */
[----:B------:R-:W-:-:S02]  /*4670*/  FADD.FTZ R46, R46, R45 ;  /* 0x0000002d2e2e7221 */ /* 0x000fc40000010000 */
[----:B------:R-:W-:Y:S02]  /*4680*/  FADD.FTZ R49, R49, R44 ;  /* 0x0000002c31317221 */ /* 0x000fe40000010000 */
[----:B------:R-:W-:Y:S01]  /*4690*/  FADD.FTZ R55, R50, R55 ;  /* 0x0000003732377221 */ /* 0x000fe20000010000 */
[C---:B--2---:R-:W-:Y:S01]  /*46a0*/  HMMA.16816.F32.BF16 R128, R132.reuse, R4, RZ ;  /* 0x000000048480723c */ /* 0x044fe200000418ff */
[----:B------:R-:W-:Y:S01]  /*46b0*/  FADD.FTZ R46, R39, R46 ;  /* 0x0000002e272e7221 */ /* 0x000fe20000010000 */
[----:B------:R-:W2:Y:S01]  /*46c0*/  MUFU.EX2 R42, R42 ;  /* 0x0000002a002a7308 */ /* 0x000ea20000000800 */
[----:B-1----:R-:W-:Y:S01]  /*46d0*/  F2FP.BF16.PACK_AB R137, R52, R57 ;  /* 0x000000393489723e */ /* 0x002fe200000010ff */
[----:B------:R-:W-:Y:S02]  /*46e0*/  FADD.FTZ R52, R57, R52 ;  /* 0x0000003439347221 */ /* 0x000fe40000010000 */
[----:B------:R-:W-:Y:S02]  /*46f0*/  FADD.FTZ R40, R40, R49 ;  /* 0x0000003128287221 */ /* 0x000fe40000010000 */
[----:B------:R-:W-:Y:S01]  /*4700*/  HMMA.16816.F32.BF16 R152, R132, R70, RZ ;  /* 0x000000468498723c */ /* 0x000fe200000418ff */
[--C-:B------:R-:W-:Y:S01]  /*4710*/  FFMA.FTZ R192, R192, c[0x0][0x23c], -R189.reuse ;  /* 0x00008f00c0c07a23 */ /* 0x100fe200000108bd */
[----:B------:R-:W-:Y:S01]  /*4720*/  MUFU.EX2 R43, R43 ;  /* 0x0000002b002b7308 */ /* 0x000fe20000000800 */
[----:B------:R-:W-:-:S02]  /*4730*/  FFMA.FTZ R185, R185, c[0x0][0x23c], -R189 ;  /* 0x00008f00b9b97a23 */ /* 0x000fc400000108bd */
[--C-:B------:R-:W-:Y:S02]  /*4740*/  FFMA.FTZ R190, R190, c[0x0][0x23c], -R189.reuse ;  /* 0x00008f00bebe7a23 */ /* 0x100fe400000108bd */
[----:B------:R-:W-:Y:S01]  /*4750*/  FFMA.FTZ R235, R188, c[0x0][0x23c], -R189 ;  /* 0x00008f00bceb7a23 */ /* 0x000fe200000108bd */
[C---:B------:R-:W-:Y:S01]  /*4760*/  HMMA.16816.F32.BF16 R80, R132.reuse, R86, RZ ;  /* 0x000000568450723c */ /* 0x040fe200000418ff */
[--C-:B------:R-:W-:Y:S01]  /*4770*/  FFMA.FTZ R184, R184, c[0x0][0x23c], -R181.reuse ;  /* 0x00008f00b8b87a23 */ /* 0x100fe200000108b5 */
[----:B--2---:R-:W-:Y:S01]  /*4780*/  F2FP.BF16.PACK_AB R139, R42, R53 ;  /* 0x000000352a8b723e */ /* 0x004fe200000010ff */
[----:B------:R-:W1:Y:S01]  /*4790*/  MUFU.EX2 R36, R36 ;  /* 0x0000002400247308 */ /* 0x000e620000000800 */
[----:B------:R-:W-:Y:S02]  /*47a0*/  FADD.FTZ R53, R53, R52 ;  /* 0x0000003435357221 */ /* 0x000fe40000010000 */
[----:B------:R-:W-:Y:S02]  /*47b0*/  FFMA.FTZ R180, R180, c[0x0][0x23c], -R181 ;  /* 0x00008f00b4b47a23 */ /* 0x000fe400000108b5 */
[----:B------:R-:W-:Y:S01]  /*47c0*/  HMMA.16816.F32.BF16 R96, R132, R102, RZ ;  /* 0x000000668460723c */ /* 0x000fe200000418ff */
[----:B------:R-:W-:-:S02]  /*47d0*/  FADD.FTZ R42, R42, R53 ;  /* 0x000000352a2a7221 */ /* 0x000fc40000010000 */
[----:B------:R-:W-:Y:S01]  /*47e0*/  MUFU.EX2 R37, R37 ;  /* 0x0000002500257308 */ /* 0x000fe20000000800 */
[----:B------:R-:W-:Y:S02]  /*47f0*/  FFMA.FTZ R233, R176, c[0x0][0x23c], -R181 ;  /* 0x00008f00b0e97a23 */ /* 0x000fe400000108b5 */
[--C-:B------:R-:W-:Y:S02]  /*4800*/  FFMA.FTZ R176, R177, c[0x0][0x23c], -R172.reuse ;  /* 0x00008f00b1b07a23 */ /* 0x100fe400000108ac */
[----:B------:R-:W-:Y:S01]  /*4810*/  HMMA.16816.F32.BF16 R108, R132, R114, RZ ;  /* 0x00000072846c723c */ /* 0x000fe200000418ff */
[--C-:B------:R-:W-:Y:S02]  /*4820*/  FFMA.FTZ R175, R175, c[0x0][0x23c], -R172.reuse ;  /* 0x00008f00afaf7a23 */ /* 0x100fe400000108ac */
[----:B------:R-:W-:Y:S01]  /*4830*/  MUFU.EX2 R2, R2 ;  /* 0x0000000200027308 */ /* 0x000fe20000000800 */
[----:B------:R-:W-:Y:S02]  /*4840*/  FFMA.FTZ R173, R173, c[0x0][0x23c], -R172 ;  /* 0x00008f00adad7a23 */ /* 0x000fe400000108ac */
[----:B------:R-:W-:-:S02]  /*4850*/  FFMA.FTZ R66, R66, c[0x0][0x23c], -R169 ;  /* 0x00008f0042427a23 */ /* 0x000fc400000108a9 */
[C---:B------:R-:W-:Y:S01]  /*4860*/  HMMA.16816.F32.BF16 R120, R132.reuse, R126, RZ ;  /* 0x0000007e8478723c */ /* 0x040fe200000418ff */
[----:B------:R-:W-:Y:S02]  /*4870*/  FFMA.FTZ R164, R164, c[0x0][0x23c], -R169 ;  /* 0x00008f00a4a47a23 */ /* 0x000fe400000108a9 */
[----:B------:R-:W-:Y:S05]  /*4880*/  MUFU.EX2 R41, R41 ;  /* 0x0000002900297308 */ /* 0x000fea0000000800 */
[----:B------:R-:W-:Y:S03]  /*4890*/  HMMA.16816.F32.BF16 R132, R132, R6, RZ ;  /* 0x000000068484723c */ /* 0x000fe600000418ff */
[----:B------:R-:W2:Y:S05]  /*48a0*/  MUFU.EX2 R0, R0 ;  /* 0x0000000000007308 */ /* 0x000eaa0000000800 */
[C---:B------:R-:W-:Y:S03]  /*48b0*/  HMMA.16816.F32.BF16 R160, R136.reuse, R68, RZ ;  /* 0x0000004488a0723c */ /* 0x040fe600000418ff */
[----:B------:R-:W-:Y:S05]  /*48c0*/  MUFU.EX2 R38, R38 ;  /* 0x0000002600267308 */ /* 0x000fea0000000800 */
[C---:B------:R-:W-:Y:S03]  /*48d0*/  HMMA.16816.F32.BF16 R72, R136.reuse, R84, RZ ;  /* 0x000000548848723c */ /* 0x040fe600000418ff */
[----:B------:R-:W5:Y:S05]  /*48e0*/  MUFU.EX2 R47, R47 ;  /* 0x0000002f002f7308 */ /* 0x000f6a0000000800 */
[C---:B------:R-:W-:Y:S03]  /*48f0*/  HMMA.16816.F32.BF16 R88, R136.reuse, R100, RZ ;  /* 0x000000648858723c */ /* 0x040fe600000418ff */
[----:B------:R-:W-:Y:S05]  /*4900*/  MUFU.EX2 R56, R56 ;  /* 0x0000003800387308 */ /* 0x000fea0000000800 */
[C---:B------:R-:W-:Y:S03]  /*4910*/  HMMA.16816.F32.BF16 R148, R136.reuse, R112, RZ ;  /* 0x000000708894723c */ /* 0x040fe600000418ff */
[----:B------:R-:W1:Y:S05]  /*4920*/  MUFU.EX2 R61, R61 ;  /* 0x0000003d003d7308 */ /* 0x000e6a0000000800 */
[C---:B------:R-:W-:Y:S03]  /*4930*/  HMMA.16816.F32.BF16 R144, R136.reuse, R124, RZ ;  /* 0x0000007c8890723c */ /* 0x040fe600000418ff */
[----:B------:R-:W-:Y:S05]  /*4940*/  MUFU.EX2 R58, R58 ;  /* 0x0000003a003a7308 */ /* 0x000fea0000000800 */
[C---:B------:R-:W-:Y:S03]  /*4950*/  HMMA.16816.F32.BF16 R68, R136.reuse, R70, RZ ;  /* 0x000000468844723c */ /* 0x040fe600000418ff */
[----:B------:R-:W-:Y:S05]  /*4960*/  MUFU.EX2 R63, R63 ;  /* 0x0000003f003f7308 */ /* 0x000fea0000000800 */
[C---:B------:R-:W-:Y:S03]  /*4970*/  HMMA.16816.F32.BF16 R84, R136.reuse, R86, RZ ;  /* 0x000000568854723c */ /* 0x040fe600000418ff */
[----:B------:R-:W-:Y:S05]  /*4980*/  MUFU.EX2 R65, R65 ;  /* 0x0000004100417308 */ /* 0x000fea0000000800 */
[C---:B------:R-:W-:Y:S03]  /*4990*/  HMMA.16816.F32.BF16 R100, R136.reuse, R102, RZ ;  /* 0x000000668864723c */ /* 0x040fe600000418ff */
[----:B------:R-:W1:Y:S05]  /*49a0*/  MUFU.EX2 R60, R60 ;  /* 0x0000003c003c7308 */ /* 0x000e6a0000000800 */
[C---:B------:R-:W-:Y:S03]  /*49b0*/  HMMA.16816.F32.BF16 R112, R136.reuse, R114, RZ ;  /* 0x000000728870723c */ /* 0x040fe600000418ff */
[----:B------:R-:W-:Y:S05]  /*49c0*/  MUFU.EX2 R62, R62 ;  /* 0x0000003e003e7308 */ /* 0x000fea0000000800 */
[C---:B------:R-:W-:Y:S03]  /*49d0*/  HMMA.16816.F32.BF16 R124, R136.reuse, R126, RZ ;  /* 0x0000007e887c723c */ /* 0x040fe600000418ff */
[----:B------:R-:W3:Y:S05]  /*49e0*/  MUFU.EX2 R67, R67 ;  /* 0x0000004300437308 */ /* 0x000eea0000000800 */
[C---:B------:R-:W-:Y:S03]  /*49f0*/  HMMA.16816.F32.BF16 R140, R136.reuse, R4, RZ ;  /* 0x00000004888c723c */ /* 0x040fe600000418ff */
[----:B------:R-:W-:Y:S04]  /*4a00*/  MUFU.EX2 R174, R174 ;  /* 0x000000ae00ae7308 */ /* 0x000fe80000000800 */
[----:B-1----:R-:W-:Y:S01]  /*4a10*/  F2FP.BF16.PACK_AB R4, R36, R43 ;  /* 0x0000002b2404723e */ /* 0x002fe200000010ff */
[----:B------:R-:W-:Y:S01]  /*4a20*/  HMMA.16816.F32.BF16 R136, R136, R6, RZ ;  /* 0x000000068888723c */ /* 0x000fe200000418ff */
[----:B--2---:R-:W-:Y:S01]  /*4a30*/  F2FP.BF16.PACK_AB R5, R0, R41 ;  /* 0x000000290005723e */ /* 0x004fe200000010ff */
[----:B------:R-:W-:Y:S01]  /*4a40*/  FADD.FTZ R43, R43, R46 ;  /* 0x0000002e2b2b7221 */ /* 0x000fe20000010000 */
[----:B------:R-:W1:Y:S01]  /*4a50*/  MUFU.EX2 R179, R179 ;  /* 0x000000b300b37308 */ /* 0x000e620000000800 */
[----:B------:R-:W-:-:S02]  /*4a60*/  FADD.FTZ R41, R41, R40 ;  /* 0x0000002829297221 */ /* 0x000fc40000010000 */
[----:B------:R-:W-:Y:S01]  /*4a70*/  FADD.FTZ R36, R36, R43 ;  /* 0x0000002b24247221 */ /* 0x000fe20000010000 */
[----:B------:R-:W-:Y:S01]  /*4a80*/  F2FP.BF16.PACK_AB R6, R2, R37 ;  /* 0x000000250206723e */ /* 0x000fe200000010ff */
[----:B------:R-:W-:Y:S01]  /*4a90*/  FADD.FTZ R41, R0, R41 ;  /* 0x0000002900297221 */ /* 0x000fe20000010000 */
[----:B-----5:R-:W-:Y:S01]  /*4aa0*/  F2FP.BF16.PACK_AB R7, R47, R38 ;  /* 0x000000262f07723e */ /* 0x020fe200000010ff */
[----:B------:R-:W-:Y:S01]  /*4ab0*/  FADD.FTZ R37, R37, R36 ;  /* 0x0000002425257221 */ /* 0x000fe20000010000 */
[----:B------:R-:W-:Y:S01]  /*4ac0*/  MUFU.EX2 R178, R178 ;  /* 0x000000b200b27308 */ /* 0x000fe20000000800 */
[----:B------:R-:W-:Y:S02]  /*4ad0*/  FADD.FTZ R38, R38, R41 ;  /* 0x0000002926267221 */ /* 0x000fe40000010000 */
[----:B------:R-:W-:Y:S02]  /*4ae0*/  FADD.FTZ R37, R2, R37 ;  /* 0x0000002502257221 */ /* 0x000fe40000010000 */
[----:B------:R-:W-:Y:S01]  /*4af0*/  HMMA.16816.F32.BF16 R156, R4, R24, R156 ;  /* 0x00000018049c723c */ /* 0x000fe2000004189c */
[----:B------:R-:W-:-:S02]  /*4b00*/  FADD.FTZ R47, R47, R38 ;  /* 0x000000262f2f7221 */ /* 0x000fc40000010000 */
[----:B------:R-:W2:Y:S05]  /*4b10*/  MUFU.EX2 R183, R183 ;  /* 0x000000b700b77308 */ /* 0x000eaa0000000800 */
[C---:B------:R-:W-:Y:S03]  /*4b20*/  HMMA.16816.F32.BF16 R76, R4.reuse, R20, R76 ;  /* 0x00000014044c723c */ /* 0x040fe6000004184c */
[----:B------:R-:W-:Y:S05]  /*4b30*/  MUFU.EX2 R187, R187 ;  /* 0x000000bb00bb7308 */ /* 0x000fea0000000800 */
[C---:B------:R-:W-:Y:S03]  /*4b40*/  HMMA.16816.F32.BF16 R92, R4.reuse, R16, R92 ;  /* 0x00000010045c723c */ /* 0x040fe6000004185c */
[----:B------:R-:W5:Y:S05]  /*4b50*/  MUFU.EX2 R186, R186 ;  /* 0x000000ba00ba7308 */ /* 0x000f6a0000000800 */
[C---:B------:R-:W-:Y:S03]  /*4b60*/  HMMA.16816.F32.BF16 R104, R4.reuse, R12, R104 ;  /* 0x0000000c0468723c */ /* 0x040fe60000041868 */
[----:B------:R-:W-:Y:S05]  /*4b70*/  MUFU.EX2 R191, R191 ;  /* 0x000000bf00bf7308 */ /* 0x000fea0000000800 */
[C---:B---3--:R-:W-:Y:S03]  /*4b80*/  HMMA.16816.F32.BF16 R116, R4.reuse, R8, R116 ;  /* 0x000000080474723c */ /* 0x048fe60000041874 */
[----:B------:R-:W-:Y:S05]  /*4b90*/  MUFU.EX2 R194, R194 ;  /* 0x000000c200c27308 */ /* 0x000fea0000000800 */
[C---:B------:R-:W-:Y:S03]  /*4ba0*/  HMMA.16816.F32.BF16 R128, R4.reuse, R32, R128 ;  /* 0x000000200480723c */ /* 0x040fe60000041880 */
        /* <DEDUP_REMOVED lines=11> */
[----:B------:R-:W-:Y:S03]  /*4c60*/  HMMA.16816.F32.BF16 R132, R4, R34, R132 ;  /* 0x000000220484723c */ /* 0x000fe60000041884 */
[----:B------:R-:W-:Y:S04]  /*4c70*/  MUFU.EX2 R184, R184 ;  /* 0x000000b800b87308 */ /* 0x000fe80000000800 */
[----:B------:R-:W-:Y:S01]  /*4c80*/  F2FP.BF16.PACK_AB R4, R61, R56 ;  /* 0x000000383d04723e */ /* 0x000fe200000010ff */
[----:B------:R-:W-:Y:S01]  /*4c90*/  FADD.FTZ R56, R56, R55 ;  /* 0x0000003738387221 */ /* 0x000fe20000010000 */
[C---:B------:R-:W-:Y:S01]  /*4ca0*/  F2FP.BF16.PACK_AB R5, R60.reuse, R65 ;  /* 0x000000413c05723e */ /* 0x040fe200000010ff */
[----:B------:R-:W-:Y:S01]  /*4cb0*/  FADD.FTZ R65, R65, R42 ;  /* 0x0000002a41417221 */ /* 0x000fe20000010000 */
[----:B------:R-:W-:Y:S01]  /*4cc0*/  F2FP.BF16.PACK_AB R6, R63, R58 ;  /* 0x0000003a3f06723e */ /* 0x000fe200000010ff */
[----:B------:R-:W-:Y:S01]  /*4cd0*/  FADD.FTZ R61, R61, R56 ;  /* 0x000000383d3d7221 */ /* 0x000fe20000010000 */
[----:B------:R-:W-:Y:S01]  /*4ce0*/  F2FP.BF16.PACK_AB R7, R67, R62 ;  /* 0x0000003e4307723e */ /* 0x000fe200000010ff */
[----:B------:R-:W-:Y:S01]  /*4cf0*/  FADD.FTZ R65, R60, R65 ;  /* 0x000000413c417221 */ /* 0x000fe20000010000 */
[----:B------:R-:W-:Y:S01]  /*4d00*/  MUFU.EX2 R180, R180 ;  /* 0x000000b400b47308 */ /* 0x000fe20000000800 */
[----:B------:R-:W-:-:S02]  /*4d10*/  FADD.FTZ R58, R58, R61 ;  /* 0x0000003d3a3a7221 */ /* 0x000fc40000010000 */
[----:B------:R-:W-:Y:S02]  /*4d20*/  FADD.FTZ R62, R62, R65 ;  /* 0x000000413e3e7221 */ /* 0x000fe40000010000 */
[----:B------:R-:W-:Y:S01]  /*4d30*/  HMMA.16816.F32.BF16 R160, R4, R24, R160 ;  /* 0x0000001804a0723c */ /* 0x000fe200000418a0 */
[----:B------:R-:W-:Y:S02]  /*4d40*/  FADD.FTZ R58, R63, R58 ;  /* 0x0000003a3f3a7221 */ /* 0x000fe40000010000 */
[----:B------:R-:W-:Y:S01]  /*4d50*/  MUFU.EX2 R233, R233 ;  /* 0x000000e900e97308 */ /* 0x000fe20000000800 */
[----:B------:R-:W-:-:S04]  /*4d60*/  FADD.FTZ R62, R67, R62 ;  /* 0x0000003e433e7221 */ /* 0x000fc80000010000 */
        /* <DEDUP_REMOVED lines=8> */
[C---:B------:R-:W-:Y:S01]  /*4df0*/  HMMA.16816.F32.BF16 R68, R4.reuse, R26, R68 ;  /* 0x0000001a0444723c */ /* 0x040fe20000041844 */
[----:B------:R-:W3:Y:S02]  /*4e00*/  LDSM.16.MT88.4 R24, [R212+0x9800] ;  /* 0x00980000d418783b */ /* 0x000ee40000004200 */
[----:B------:R-:W-:Y:S05]  /*4e10*/  MUFU.EX2 R164, R164 ;  /* 0x000000a400a47308 */ /* 0x000fea0000000800 */
[C---:B------:R-:W-:Y:S01]  /*4e20*/  HMMA.16816.F32.BF16 R84, R4.reuse, R22, R84 ;  /* 0x000000160454723c */ /* 0x040fe20000041854 */
[----:B------:R-:W1:Y:S07]  /*4e30*/  LDSM.16.MT88.4 R20, [R214+0xa800] ;  /* 0x00a80000d614783b */ /* 0x000e6e0000004200 */
[C---:B------:R-:W-:Y:S01]  /*4e40*/  HMMA.16816.F32.BF16 R100, R4.reuse, R18, R100 ;  /* 0x000000120464723c */ /* 0x040fe20000041864 */
[----:B------:R-:W2:Y:S07]  /*4e50*/  LDSM.16.MT88.4 R16, [R212+0xa800] ;  /* 0x00a80000d410783b */ /* 0x000eae0000004200 */
[C---:B------:R-:W-:Y:S01]  /*4e60*/  HMMA.16816.F32.BF16 R112, R4.reuse, R14, R112 ;  /* 0x0000000e0470723c */ /* 0x040fe20000041870 */
[----:B------:R-:W3:Y:S07]  /*4e70*/  LDSM.16.MT88.4 R12, [R214+0xb800] ;  /* 0x00b80000d60c783b */ /* 0x000eee0000004200 */
[C---:B------:R-:W-:Y:S01]  /*4e80*/  HMMA.16816.F32.BF16 R124, R4.reuse, R10, R124 ;  /* 0x0000000a047c723c */ /* 0x040fe2000004187c */
[----:B------:R-:W3:Y:S07]  /*4e90*/  LDSM.16.MT88.4 R8, [R212+0xb800] ;  /* 0x00b80000d408783b */ /* 0x000eee0000004200 */
[C---:B------:R-:W-:Y:S07]  /*4ea0*/  HMMA.16816.F32.BF16 R140, R4.reuse, R32, R140 ;  /* 0x00000020048c723c */ /* 0x040fee000004188c */
[--C-:B------:R-:W-:Y:S01]  /*4eb0*/  FFMA.FTZ R32, R206, c[0x0][0x23c], -R189.reuse ;  /* 0x00008f00ce207a23 */ /* 0x100fe200000108bd */
[----:B------:R-:W-:Y:S01]  /*4ec0*/  HMMA.16816.F32.BF16 R136, R4, R34, R136 ;  /* 0x000000220488723c */ /* 0x000fe20000041888 */
[----:B------:R-:W-:Y:S01]  /*4ed0*/  FFMA.FTZ R33, R204, c[0x0][0x23c], -R189 ;  /* 0x00008f00cc217a23 */ /* 0x000fe200000108bd */
[----:B------:R-:W-:Y:S01]  /*4ee0*/  MUFU.EX2 R34, R197 ;  /* 0x000000c500227308 */ /* 0x000fe20000000800 */
[----:B------:R-:W-:-:S04]  /*4ef0*/  FFMA.FTZ R189, R182, c[0x0][0x23c], -R181 ;  /* 0x00008f00b6bd7a23 */ /* 0x000fc800000108b5 */
[--C-:B------:R-:W-:Y:S01]  /*4f00*/  FFMA.FTZ R35, R195, c[0x0][0x23c], -R172.reuse ;  /* 0x00008f00c3237a23 */ /* 0x100fe200000108ac */
[----:B-1----:R-:W-:Y:S01]  /*4f10*/  F2FP.BF16.PACK_AB R4, R179, R174 ;  /* 0x000000aeb304723e */ /* 0x002fe200000010ff */
[--C-:B------:R-:W-:Y:S01]  /*4f20*/  FFMA.FTZ R195, R198, c[0x0][0x23c], -R169.reuse ;  /* 0x00008f00c6c37a23 */ /* 0x100fe200000108a9 */
[----:B------:R-:W-:Y:S01]  /*4f30*/  MUFU.EX2 R32, R32 ;  /* 0x0000002000207308 */ /* 0x000fe20000000800 */
[--C-:B------:R-:W-:Y:S01]  /*4f40*/  FFMA.FTZ R198, R200, c[0x0][0x23c], -R169.reuse ;  /* 0x00008f00c8c67a23 */ /* 0x100fe200000108a9 */
[----:B--2---:R-:W-:Y:S01]  /*4f50*/  F2FP.BF16.PACK_AB R5, R183, R178 ;  /* 0x000000b2b705723e */ /* 0x004fe200000010ff */
[----:B------:R-:W-:Y:S01]  /*4f60*/  FFMA.FTZ R172, R171, c[0x0][0x23c], -R172 ;  /* 0x00008f00abac7a23 */ /* 0x000fe200000108ac */
[----:B-----5:R-:W-:Y:S01]  /*4f70*/  F2FP.BF16.PACK_AB R7, R186, R187 ;  /* 0x000000bbba07723e */ /* 0x020fe200000010ff */
[--C-:B------:R-:W-:Y:S02]  /*4f80*/  FFMA.FTZ R171, R170, c[0x0][0x23c], -R169.reuse ;  /* 0x00008f00aaab7a23 */ /* 0x100fe400000108a9 */
[----:B------:R-:W-:Y:S01]  /*4f90*/  FFMA.FTZ R169, R64, c[0x0][0x23c], -R169 ;  /* 0x00008f0040a97a23 */ /* 0x000fe200000108a9 */
[----:B------:R-:W1:Y:S01]  /*4fa0*/  MUFU.EX2 R33, R33 ;  /* 0x0000002100217308 */ /* 0x000e620000000800 */
[----:B------:R-:W-:-:S02]  /*4fb0*/  FADD.FTZ R174, R174, R37 ;  /* 0x00000025aeae7221 */ /* 0x000fc40000010000 */
[----:B------:R-:W-:Y:S02]  /*4fc0*/  FADD.FTZ R178, R178, R47 ;  /* 0x0000002fb2b27221 */ /* 0x000fe40000010000 */
[----:B------:R-:W-:Y:S02]  /*4fd0*/  FADD.FTZ R179, R179, R174 ;  /* 0x000000aeb3b37221 */ /* 0x000fe40000010000 */
[----:B------:R-:W-:Y:S01]  /*4fe0*/  FADD.FTZ R178, R183, R178 ;  /* 0x000000b2b7b27221 */ /* 0x000fe20000010000 */
[----:B------:R-:W2:Y:S03]  /*4ff0*/  MUFU.EX2 R35, R35 ;  /* 0x0000002300237308 */ /* 0x000ea60000000800 */
[----:B------:R-:W-:-:S04]  /*5000*/  FADD.FTZ R187, R187, R178 ;  /* 0x000000b2bbbb7221 */ /* 0x000fc80000010000 */
[----:B------:R-:W-:Y:S01]  /*5010*/  FADD.FTZ R187, R186, R187 ;  /* 0x000000bbbabb7221 */ /* 0x000fe20000010000 */
[----:B------:R-:W-:Y:S01]  /*5020*/  MUFU.EX2 R195, R195 ;  /* 0x000000c300c37308 */ /* 0x000fe20000000800 */
[----:B-1----:R-:W-:Y:S01]  /*5030*/  F2FP.BF16.PACK_AB R6, R33, R32 ;  /* 0x000000202106723e */ /* 0x002fe200000010ff */
[----:B------:R-:W-:-:S04]  /*5040*/  FADD.FTZ R32, R32, R179 ;  /* 0x000000b320207221 */ /* 0x000fc80000010000 */
[----:B------:R-:W-:Y:S02]  /*5050*/  FADD.FTZ R33, R33, R32 ;  /* 0x0000002021217221 */ /* 0x000fe40000010000 */
[----:B------:R-:W1:Y:S01]  /*5060*/  MUFU.EX2 R198, R198 ;  /* 0x000000c600c67308 */ /* 0x000e620000000800 */
[C---:B----4-:R-:W-:Y:S07]  /*5070*/  HMMA.16816.F32.BF16 R156, R4.reuse, R28, R156 ;  /* 0x0000001c049c723c */ /* 0x050fee000004189c */
[----:B------:R-:W4:Y:S01]  /*5080*/  MUFU.EX2 R189, R189 ;  /* 0x000000bd00bd7308 */ /* 0x000f220000000800 */
[C---:B---3--:R-:W-:Y:S07]  /*5090*/  HMMA.16816.F32.BF16 R76, R4.reuse, R24, R76 ;  /* 0x00000018044c723c */ /* 0x048fee000004184c */
[----:B------:R-:W3:Y:S01]  /*50a0*/  MUFU.EX2 R171, R171 ;  /* 0x000000ab00ab7308 */ /* 0x000ee20000000800 */
[C---:B------:R-:W-:Y:S07]  /*50b0*/  HMMA.16816.F32.BF16 R92, R4.reuse, R20, R92 ;  /* 0x00000014045c723c */ /* 0x040fee000004185c */
[----:B------:R-:W5:Y:S01]  /*50c0*/  MUFU.EX2 R172, R172 ;  /* 0x000000ac00ac7308 */ /* 0x000f620000000800 */
[C---:B------:R-:W-:Y:S07]  /*50d0*/  HMMA.16816.F32.BF16 R104, R4.reuse, R16, R104 ;  /* 0x000000100468723c */ /* 0x040fee0000041868 */
[----:B------:R-:W1:Y:S01]  /*50e0*/  MUFU.EX2 R169, R169 ;  /* 0x000000a900a97308 */ /* 0x000e620000000800 */
        /* <DEDUP_REMOVED lines=14> */
[----:B-1----:R-:W-:Y:S01]  /*51d0*/  F2FP.BF16.PACK_AB R7, R198, R195 ;  /* 0x000000c3c607723e */ /* 0x002fe200000010ff */
        /* <DEDUP_REMOVED lines=25> */
[----:B----4-:R-:W-:Y:S01]  /*5370*/  F2FP.BF16.PACK_AB R5, R189, R184 ;  /* 0x000000b8bd05723e */ /* 0x010fe200000010ff */
        /* <DEDUP_REMOVED lines=25> */
[----:B-----5:R-:W-:Y:S01]  /*5510*/  F2FP.BF16.PACK_AB R6, R172, R173 ;  /* 0x000000adac06723e */ /* 0x020fe200000010ff */
        /* <DEDUP_REMOVED lines=19> */
[----:B------:R-:W-:Y:S11]  /*5650*/  @!P0 BRA `(.L_x_67) ;  /* 0x000077b000008947 */ /* 0x000ff60003800000 */
[----:B------:R-:W-:-:S04]  /*5660*/  DEPBAR.LE SB0, 0x0 ;  /* 0x000080000000791a */ /* 0x000fc80000000000 */
[----:B------:R-:W-:Y:S01]  /*5670*/  UIADD3 UR4, UR8, -0x2, URZ ;  /* 0xfffffffe08047890 */ /* 0x000fe2000fffe03f */
[----:B------:R-:W-:Y:S01]  /*5680*/  ISETP.GE.AND P4, PT, R228, c[0x0][0x220], PT ;  /* 0x00008800e4007a0c */ /* 0x000fe20003f86270 */
[----:B------:R-:W-:Y:S01]  /*5690*/  BAR.SYNC.DEFER_BLOCKING 0x0 ;  /* 0x0000000000007b1d */ /* 0x000fe20000010000 */
[----:B------:R-:W-:Y:S01]  /*56a0*/  ISETP.GE.AND P3, PT, R223, c[0x0][0x220], PT ;  /* 0x00008800df007a0c */ /* 0x000fe20003f66270 */
[----:B------:R-:W-:Y:S01]  /*56b0*/  USHF.R.S32.HI UR13, URZ, 0x1f, UR4 ;  /* 0x0000001f3f0d7899 */ /* 0x000fe20008011404 */
[----:B------:R-:W-:Y:S01]  /*56c0*/  ISETP.GE.AND P2, PT, R222, c[0x0][0x220], PT ;  /* 0x00008800de007a0c */ /* 0x000fe20003f46270 */
[----:B------:R-:W-:Y:S01]  /*56d0*/  UIMAD UR5, UR11, UR4, URZ ;  /* 0x000000040b0572a4 */ /* 0x000fe2000f8e023f */
[----:B------:R-:W-:Y:S01]  /*56e0*/  IMAD.WIDE.U32 R4, R218, UR4, R244 ;  /* 0x00000004da047c25 */ /* 0x000fe2000f8e00f4 */
[----:B------:R-:W-:Y:S02]  /*56f0*/  UIADD3 UR19, UR8, -0x2, URZ ;  /* 0xfffffffe08137890 */ /* 0x000fe4000fffe03f */
[----:B------:R-:W-:-:S02]  /*5700*/  UIMAD UR5, UR13, UR14, UR5 ;  /* 0x0000000e0d0572a4 */ /* 0x000fc4000f8e0205 */
[----:B------:R-:W-:Y:S02]  /*5710*/  UISETP.GE.AND UP0, UPT, UR8, 0x3, UPT ;  /* 0x000000030800788c */ /* 0x000fe4000bf06270 */
[C---:B------:R-:W-:Y:S02]  /*5720*/  @!P4 LEA R12, P6, R4.reuse, c[0x0][0x170], 0x1 ;  /* 0x00005c00040cca11 */ /* 0x040fe400078c08ff */
[----:B------:R-:W-:Y:S02]  /*5730*/  IADD3 R0, R5, UR5, RZ ;  /* 0x0000000505007c10 */ /* 0x000fe4000fffe0ff */
[C---:B------:R-:W-:Y:S02]  /*5740*/  @!P3 LEA R6, P1, R4.reuse, c[0x0][0x170], 0x1 ;  /* 0x00005c000406ba11 */ /* 0x040fe400078208ff */
[C---:B------:R-:W-:Y:S02]  /*5750*/  @!P2 LEA R8, P0, R4.reuse, c[0x0][0x170], 0x1 ;  /* 0x00005c000408aa11 */ /* 0x040fe400078008ff */
[----:B------:R-:W-:-:S02]  /*5760*/  IADD3 R5, P5, R4, UR12, RZ ;  /* 0x0000000c04057c10 */ /* 0x000fc4000ffbe0ff */
[C-C-:B------:R-:W-:Y:S02]  /*5770*/  @!P4 LEA.HI.X R13, R4.reuse, c[0x0][0x174], R0.reuse, 0x1, P6 ;  /* 0x00005d00040dca11 */ /* 0x140fe400030f0c00 */
[C-C-:B------:R-:W-:Y:S01]  /*5780*/  @!P3 LEA.HI.X R7, R4.reuse, c[0x0][0x174], R0.reuse, 0x1, P1 ;  /* 0x00005d000407ba11 */ /* 0x140fe200008f0c00 */
[----:B------:R-:W-:Y:S01]  /*5790*/  @P4 STS [R221+0x9000], RZ ;  /* 0x009000ffdd004388 */ /* 0x000fe20000000800 */
[----:B------:R-:W-:Y:S02]  /*57a0*/  @!P2 LEA.HI.X R9, R4, c[0x0][0x174], R0, 0x1, P0 ;  /* 0x00005d000409aa11 */ /* 0x000fe400000f0c00 */
[C---:B------:R-:W-:Y:S01]  /*57b0*/  @!P4 LEA R10, P0, R5.reuse, c[0x0][0x170], 0x1 ;  /* 0x00005c00050aca11 */ /* 0x040fe200078008ff */
[----:B------:R-:W-:Y:S01]  /*57c0*/  @P4 STS [R221+0x9004], RZ ;  /* 0x009004ffdd004388 */ /* 0x000fe20000000800 */
[----:B------:R-:W-:Y:S02]  /*57d0*/  IADD3.X R0, R0, UR18, RZ, P5, !PT ;  /* 0x0000001200007c10 */ /* 0x000fe4000affe4ff */
[C---:B------:R-:W-:Y:S01]  /*57e0*/  @!P3 LEA R16, P5, R5.reuse, c[0x0][0x170], 0x1 ;  /* 0x00005c000510ba11 */ /* 0x040fe200078a08ff */
[----:B------:R-:W-:Y:S01]  /*57f0*/  @P4 STS.64 [R221+0x9008], RZ ;  /* 0x009008ffdd004388 */ /* 0x000fe20000000a00 */
[----:B------:R-:W-:-:S02]  /*5800*/  @!P2 LEA R14, P1, R5, c[0x0][0x170], 0x1 ;  /* 0x00005c00050eaa11 */ /* 0x000fc400078208ff */
[C-C-:B------:R-:W-:Y:S01]  /*5810*/  @!P4 LEA.HI.X R11, R5.reuse, c[0x0][0x174], R0.reuse, 0x1, P0 ;  /* 0x00005d00050bca11 */ /* 0x140fe200000f0c00 */
[----:B------:R-:W-:Y:S01]  /*5820*/  @!PT LDS RZ, [RZ] ;  /* 0x00000000fffff984 */ /* 0x000fe20000000800 */
[----:B------:R-:W-:Y:S01]  /*5830*/  @!PT LDS RZ, [RZ] ;  /* 0x00000000fffff984 */ /* 0x000fe20000000800 */
[----:B------:R-:W-:Y:S01]  /*5840*/  @!PT LDS RZ, [RZ] ;  /* 0x00000000fffff984 */ /* 0x000fe20000000800 */
[----:B------:R1:W-:Y:S01]  /*5850*/  @!P4 LDGSTS.E.BYPASS.LTC128B.128 [R221+0x9000], [R12.64] ;  /* 0x090000000cddcfae */ /* 0x0003e2000b901d50 */
[C-C-:B------:R-:W-:Y:S02]  /*5860*/  @!P3 LEA.HI.X R17, R5.reuse, c[0x0][0x174], R0.reuse, 0x1, P5 ;  /* 0x00005d000511ba11 */ /* 0x140fe400028f0c00 */
[----:B------:R-:W-:Y:S01]  /*5870*/  @!P2 LEA.HI.X R15, R5, c[0x0][0x174], R0, 0x1, P1 ;  /* 0x00005d00050faa11 */ /* 0x000fe200008f0c00 */
[----:B------:R-:W-:Y:S04]  /*5880*/  @P3 STS.128 [R221+0xa000], RZ ;  /* 0x00a000ffdd003388 */ /* 0x000fe80000000c00 */
[----:B------:R-:W-:Y:S01]  /*5890*/  @!PT LDS RZ, [RZ] ;  /* 0x00000000fffff984 */ /* 0x000fe20000000800 */
[----:B------:R-:W-:Y:S01]  /*58a0*/  @!PT LDS RZ, [RZ] ;  /* 0x00000000fffff984 */ /* 0x000fe20000000800 */
[----:B------:R-:W-:Y:S01]  /*58b0*/  @!PT LDS RZ, [RZ] ;  /* 0x00000000fffff984 */ /* 0x000fe20000000800 */
[----:B------:R2:W-:Y:S04]  /*58c0*/  @!P3 LDGSTS.E.BYPASS.LTC128B.128 [R221+0xa000], [R6.64+0x40] ;  /* 0x0a00004006ddbfae */ /* 0x0005e8000b901d50 */
        /* <DEDUP_REMOVED lines=9> */
[----:B------:R3:W-:Y:S04]  /*5960*/  @!P4 LDGSTS.E.BYPASS.LTC128B.128 [R221+0x9800], [R10.64] ;  /* 0x098000000addcfae */ /* 0x0007e8000b901d50 */
        /* <DEDUP_REMOVED lines=9> */
[----:B------:R1:W-:Y:S01]  /*5a00*/  @!P2 LDGSTS.E.BYPASS.LTC128B.128 [R221+0xb800], [R14.64+0x80] ;  /* 0x0b8000800eddafae */ /* 0x0003e2000b901d50 */
[----:B------:R-:W-:-:S03]  /*5a10*/  ULDC.64 UR16, c[0x0][0x118] ;  /* 0x0000460000107ab9 */ /* 0x000fc60000000a00 */
[----:B------:R-:W-:Y:S04]  /*5a20*/  LDSM.16.M88.4 R188, [R216+0x6000] ;  /* 0x00600000d8bc783b */ /* 0x000fe80000000200 */
[----:B--2---:R-:W2:Y:S04]  /*5a30*/  LDSM.16.M88.4 R4, [R217+0x1000] ;  /* 0x00100000d904783b */ /* 0x004ea80000000200 */
[----:B------:R-:W5:Y:S04]  /*5a40*/  LDSM.16.M88.4 R180, [R216+0x6400] ;  /* 0x00640000d8b4783b */ /* 0x000f680000000200 */
[----:B------:R-:W4:Y:S04]  /*5a50*/  LDSM.16.M88.4 R172, [R216+0x6800] ;  /* 0x00680000d8ac783b */ /* 0x000f280000000200 */
[----:B------:R-:W3:Y:S04]  /*5a60*/  LDSM.16.M88.4 R36, [R216+0x6c00] ;  /* 0x006c0000d824783b */ /* 0x000ee80000000200 */
[----:B------:R-:W1:Y:S04]  /*5a70*/  LDSM.16.M88.4 R60, [R217] ;  /* 0x00000000d93c783b */ /* 0x000e680000000200 */
[----:B------:R-:W-:Y:S04]  /*5a80*/  LDSM.16.M88.4 R56, [R213+0x6000] ;  /* 0x00600000d538783b */ /* 0x000fe80000000200 */
[----:B------:R-:W1:Y:S04]  /*5a90*/  LDSM.16.M88.4 R240, [R215+0x1000] ;  /* 0x00100000d7f0783b */ /* 0x000e680000000200 */
[----:B------:R-:W1:Y:S04]  /*5aa0*/  LDSM.16.M88.4 R52, [R213+0x6400] ;  /* 0x00640000d534783b */ /* 0x000e680000000200 */
[----:B------:R-:W1:Y:S04]  /*5ab0*/  LDSM.16.M88.4 R48, [R213+0x6800] ;  /* 0x00680000d530783b */ /* 0x000e680000000200 */
[----:B------:R-:W1:Y:S01]  /*5ac0*/  LDSM.16.M88.4 R44, [R213+0x6c00] ;  /* 0x006c0000d52c783b */ /* 0x000e620000000200 */
[C---:B--2---:R-:W-:Y:S03]  /*5ad0*/  HMMA.16816.F32.BF16 R32, R4.reuse, R188, RZ ;  /* 0x000000bc0420723c */ /* 0x044fe600000418ff */
[----:B------:R-:W2:Y:S04]  /*5ae0*/  LDSM.16.M88.4 R40, [R215] ;  /* 0x00000000d728783b */ /* 0x000ea80000000200 */
[----:B------:R-:W-:Y:S01]  /*5af0*/  LDSM.16.M88.4 R208, [R216+0x7000] ;  /* 0x00700000d8d0783b */ /* 0x000fe20000000200 */
[C---:B------:R-:W-:Y:S03]  /*5b00*/  HMMA.16816.F32.BF16 R28, R4.reuse, R190, RZ ;  /* 0x000000be041c723c */ /* 0x040fe600000418ff */
[----:B------:R-:W-:Y:S04]  /*5b10*/  LDSM.16.M88.4 R204, [R216+0x7400] ;  /* 0x00740000d8cc783b */ /* 0x000fe80000000200 */
[----:B------:R-:W-:Y:S01]  /*5b20*/  LDSM.16.M88.4 R200, [R216+0x7800] ;  /* 0x00780000d8c8783b */ /* 0x000fe20000000200 */
[C---:B-----5:R-:W-:Y:S03]  /*5b30*/  HMMA.16816.F32.BF16 R24, R4.reuse, R180, RZ ;  /* 0x000000b40418723c */ /* 0x060fe600000418ff */
[----:B------:R-:W-:Y:S04]  /*5b40*/  LDSM.16.M88.4 R196, [R216+0x7c00] ;  /* 0x007c0000d8c4783b */ /* 0x000fe80000000200 */
[----:B------:R-:W0:Y:S01]  /*5b50*/  LDGDEPBAR ;  /* 0x00000000000079af */ /* 0x000e220000000000 */
[C---:B----4-:R-:W-:Y:S08]  /*5b60*/  HMMA.16816.F32.BF16 R16, R4.reuse, R172, RZ ;  /* 0x000000ac0410723c */ /* 0x050ff000000418ff */
[C---:B---3--:R-:W-:Y:S08]  /*5b70*/  HMMA.16816.F32.BF16 R8, R4.reuse, R36, RZ ;  /* 0x000000240408723c */ /* 0x048ff000000418ff */
[C---:B------:R-:W-:Y:S08]  /*5b80*/  HMMA.16816.F32.BF16 R20, R4.reuse, R182, RZ ;  /* 0x000000b60414723c */ /* 0x040ff000000418ff */
[C---:B-1----:R-:W-:Y:S08]  /*5b90*/  HMMA.16816.F32.BF16 R12, R4.reuse, R174, RZ ;  /* 0x000000ae040c723c */ /* 0x042ff000000418ff */
        /* <DEDUP_REMOVED lines=18> */
[----:B------:R-:W3:Y:S07]  /*5cc0*/  LDSM.16.M88.4 R240, [R217+0x2000] ;  /* 0x00200000d9f0783b */ /* 0x000eee0000000200 */
[C---:B--2---:R-:W-:Y:S08]  /*5cd0*/  HMMA.16816.F32.BF16 R184, R40.reuse, R52, R184 ;  /* 0x0000003428b8723c */ /* 0x044ff000000418b8 */
[C---:B------:R-:W-:Y:S01]  /*5ce0*/  HMMA.16816.F32.BF16 R180, R40.reuse, R54, R180 ;  /* 0x0000003628b4723c */ /* 0x040fe200000418b4 */
[----:B------:R-:W-:Y:S07]  /*5cf0*/  LDSM.16.M88.4 R52, [R215+0x3000] ;  /* 0x00300000d734783b */ /* 0x000fee0000000200 */
[C---:B------:R-:W-:Y:S08]  /*5d00*/  HMMA.16816.F32.BF16 R192, R40.reuse, R56, R192 ;  /* 0x0000003828c0723c */ /* 0x040ff000000418c0 */
[C---:B------:R-:W-:Y:S01]  /*5d10*/  HMMA.16816.F32.BF16 R188, R40.reuse, R58, R188 ;  /* 0x0000003a28bc723c */ /* 0x040fe200000418bc */
[----:B------:R-:W-:Y:S07]  /*5d20*/  LDSM.16.M88.4 R56, [R215+0x2000] ;  /* 0x00200000d738783b */ /* 0x000fee0000000200 */
[C---:B------:R-:W-:Y:S08]  /*5d30*/  HMMA.16816.F32.BF16 R176, R40.reuse, R48, R176 ;  /* 0x0000003028b0723c */ /* 0x040ff000000418b0 */
[C---:B------:R-:W-:Y:S08]  /*5d40*/  HMMA.16816.F32.BF16 R64, R40.reuse, R44, R64 ;  /* 0x0000002c2840723c */ /* 0x040ff00000041840 */
[C---:B------:R-:W-:Y:S01]  /*5d50*/  HMMA.16816.F32.BF16 R172, R40.reuse, R50, R172 ;  /* 0x0000003228ac723c */ /* 0x040fe200000418ac */
[----:B------:R-:W2:Y:S07]  /*5d60*/  LDSM.16.M88.4 R48, [R213+0x7000] ;  /* 0x00700000d530783b */ /* 0x000eae0000000200 */
[----:B------:R-:W-:Y:S01]  /*5d70*/  HMMA.16816.F32.BF16 R60, R40, R46, R60 ;  /* 0x0000002e283c723c */ /* 0x000fe2000004183c */
[----:B------:R-:W4:Y:S04]  /*5d80*/  LDSM.16.M88.4 R44, [R213+0x7400] ;  /* 0x00740000d52c783b */ /* 0x000f280000000200 */
[----:B------:R-:W5:Y:S03]  /*5d90*/  LDSM.16.M88.4 R40, [R213+0x7800] ;  /* 0x00780000d528783b */ /* 0x000f660000000200 */
        /* <DEDUP_REMOVED lines=9> */
[C---:B---3--:R-:W-:Y:S08]  /*5e30*/  HMMA.16816.F32.BF16 R184, R240.reuse, R204, R184 ;  /* 0x000000ccf0b8723c */ /* 0x048ff000000418b8 */
[C---:B------:R-:W-:Y:S01]  /*5e40*/  HMMA.16816.F32.BF16 R180, R240.reuse, R206, R180 ;  /* 0x000000cef0b4723c */ /* 0x040fe200000418b4 */
[----:B------:R-:W-:Y:S07]  /*5e50*/  LDSM.16.M88.4 R204, [R215+0x4000] ;  /* 0x00400000d7cc783b */ /* 0x000fee0000000200 */
[C---:B------:R-:W-:Y:S08]  /*5e60*/  HMMA.16816.F32.BF16 R192, R240.reuse, R208, R192 ;  /* 0x000000d0f0c0723c */ /* 0x040ff000000418c0 */
[C---:B------:R-:W-:Y:S08]  /*5e70*/  HMMA.16816.F32.BF16 R188, R240.reuse, R210, R188 ;  /* 0x000000d2f0bc723c */ /* 0x040ff000000418bc */
[C---:B------:R-:W-:Y:S08]  /*5e80*/  HMMA.16816.F32.BF16 R176, R240.reuse, R200, R176 ;  /* 0x000000c8f0b0723c */ /* 0x040ff000000418b0 */
[C---:B------:R-:W-:Y:S01]  /*5e90*/  HMMA.16816.F32.BF16 R172, R240.reuse, R202, R172 ;  /* 0x000000caf0ac723c */ /* 0x040fe200000418ac */
[----:B------:R-:W-:Y:S07]  /*5ea0*/  LDSM.16.M88.4 R200, [R216+0x8800] ;  /* 0x00880000d8c8783b */ /* 0x000fee0000000200 */
[C---:B------:R-:W-:Y:S08]  /*5eb0*/  HMMA.16816.F32.BF16 R64, R240.reuse, R196, R64 ;  /* 0x000000c4f040723c */ /* 0x040ff00000041840 */
[----:B------:R-:W-:Y:S01]  /*5ec0*/  HMMA.16816.F32.BF16 R60, R240, R198, R60 ;  /* 0x000000c6f03c723c */ /* 0x000fe2000004183c */
[----:B------:R-:W-:Y:S07]  /*5ed0*/  LDSM.16.M88.4 R196, [R216+0x8c00] ;  /* 0x008c0000d8c4783b */ /* 0x000fee0000000200 */
[C---:B--2---:R-:W-:Y:S08]  /*5ee0*/  HMMA.16816.F32.BF16 R32, R52.reuse, R48, R32 ;  /* 0x000000303420723c */ /* 0x044ff00000041820 */
[C---:B------:R-:W-:Y:S08]  /*5ef0*/  HMMA.16816.F32.BF16 R28, R52.reuse, R50, R28 ;  /* 0x00000032341c723c */ /* 0x040ff0000004181c */
[C---:B----4-:R-:W-:Y:S08]  /*5f00*/  HMMA.16816.F32.BF16 R24, R52.reuse, R44, R24 ;  /* 0x0000002c3418723c */ /* 0x050ff00000041818 */
[C---:B------:R-:W-:Y:S08]  /*5f10*/  HMMA.16816.F32.BF16 R20, R52.reuse, R46, R20 ;  /* 0x0000002e3414723c */ /* 0x040ff00000041814 */
[C---:B-----5:R-:W-:Y:S08]  /*5f20*/  HMMA.16816.F32.BF16 R16, R52.reuse, R40, R16 ;  /* 0x000000283410723c */ /* 0x060ff00000041810 */
[C---:B------:R-:W-:Y:S08]  /*5f30*/  HMMA.16816.F32.BF16 R12, R52.reuse, R42, R12 ;  /* 0x0000002a340c723c */ /* 0x040ff0000004180c */
[C---:B-1----:R-:W-:Y:S08]  /*5f40*/  HMMA.16816.F32.BF16 R8, R52.reuse, R36, R8 ;  /* 0x000000243408723c */ /* 0x042ff00000041808 */
[----:B------:R-:W-:Y:S01]  /*5f50*/  HMMA.16816.F32.BF16 R4, R52, R38, R4 ;  /* 0x000000263404723c */ /* 0x000fe20000041804 */
[----:B------:R-:W-:Y:S07]  /*5f60*/  LDSM.16.M88.4 R52, [R217+0x4000] ;  /* 0x00400000d934783b */ /* 0x000fee0000000200 */
[C---:B------:R-:W-:Y:S08]  /*5f70*/  HMMA.16816.F32.BF16 R184, R56.reuse, R44, R184 ;  /* 0x0000002c38b8723c */ /* 0x040ff000000418b8 */
[C---:B------:R-:W-:Y:S01]  /*5f80*/  HMMA.16816.F32.BF16 R180, R56.reuse, R46, R180 ;  /* 0x0000002e38b4723c */ /* 0x040fe200000418b4 */
[----:B------:R-:W1:Y:S07]  /*5f90*/  LDSM.16.M88.4 R44, [R216+0x8000] ;  /* 0x00800000d82c783b */ /* 0x000e6e0000000200 */
[C---:B------:R-:W-:Y:S08]  /*5fa0*/  HMMA.16816.F32.BF16 R192, R56.reuse, R48, R192 ;  /* 0x0000003038c0723c */ /* 0x040ff000000418c0 */
[C---:B------:R-:W-:Y:S01]  /*5fb0*/  HMMA.16816.F32.BF16 R188, R56.reuse, R50, R188 ;  /* 0x0000003238bc723c */ /* 0x040fe200000418bc */
[----:B------:R-:W2:Y:S07]  /*5fc0*/  LDSM.16.M88.4 R48, [R217+0x5000] ;  /* 0x00500000d930783b */ /* 0x000eae0000000200 */
[C---:B------:R-:W-:Y:S08]  /*5fd0*/  HMMA.16816.F32.BF16 R176, R56.reuse, R40, R176 ;  /* 0x0000002838b0723c */ /* 0x040ff000000418b0 */
[C---:B------:R-:W-:Y:S01]  /*5fe0*/  HMMA.16816.F32.BF16 R172, R56.reuse, R42, R172 ;  /* 0x0000002a38ac723c */ /* 0x040fe200000418ac */
[----:B------:R-:W3:Y:S07]  /*5ff0*/  LDSM.16.M88.4 R40, [R216+0x8400] ;  /* 0x00840000d828783b */ /* 0x000eee0000000200 */
[C---:B------:R-:W-:Y:S08]  /*6000*/  HMMA.16816.F32.BF16 R64, R56.reuse, R36, R64 ;  /* 0x000000243840723c */ /* 0x040ff00000041840 */
[----:B------:R-:W-:Y:S01]  /*6010*/  HMMA.16816.F32.BF16 R208, R56, R38, R60 ;  /* 0x0000002638d0723c */ /* 0x000fe2000004183c */
[----:B------:R-:W4:Y:S04]  /*6020*/  LDSM.16.M88.4 R56, [R213+0x8000] ;  /* 0x00800000d538783b */ /* 0x000f280000000200 */
[----:B------:R-:W5:Y:S03]  /*6030*/  LDSM.16.M88.4 R60, [R215+0x5000] ;  /* 0x00500000d73c783b */ /* 0x000f660000000200 */
[-C--:B-1----:R-:W-:Y:S01]  /*6040*/  HMMA.16816.F32.BF16 R188, R52, R46.reuse, R188 ;  /* 0x0000002e34bc723c */ /* 0x082fe200000418bc */
[----:B------:R-:W1:Y:S07]  /*6050*/  LDSM.16.M88.4 R36, [R213+0x8400] ;  /* 0x00840000d524783b */ /* 0x000e6e0000000200 */
[C---:B--2---:R-:W-:Y:S08]  /*6060*/  HMMA.16816.F32.BF16 R28, R48.reuse, R46, R28 ;  /* 0x0000002e301c723c */ /* 0x044ff0000004181c */
[----:B------:R-:W-:Y:S08]  /*6070*/  HMMA.16816.F32.BF16 R32, R48, R44, R32 ;  /* 0x0000002c3020723c */ /* 0x000ff00000041820 */
[-C--:B---3--:R-:W-:Y:S08]  /*6080*/  HMMA.16816.F32.BF16 R184, R52, R40.reuse, R184 ;  /* 0x0000002834b8723c */ /* 0x088ff000000418b8 */
[----:B------:R-:W-:Y:S08]  /*6090*/  HMMA.16816.F32.BF16 R24, R48, R40, R24 ;  /* 0x000000283018723c */ /* 0x000ff00000041818 */
[-C--:B----4-:R-:W-:Y:S08]  /*60a0*/  HMMA.16816.F32.BF16 R188, R204, R58.reuse, R188 ;  /* 0x0000003accbc723c */ /* 0x090ff000000418bc */
[----:B-----5:R-:W-:Y:S08]  /*60b0*/  HMMA.16816.F32.BF16 R28, R60, R58, R28 ;  /* 0x0000003a3c1c723c */ /* 0x020ff0000004181c */
[----:B------:R-:W-:Y:S07]  /*60c0*/  HMMA.16816.F32.BF16 R192, R52, R44, R192 ;  /* 0x0000002c34c0723c */ /* 0x000fee00000418c0 */
[----:B------:R-:W-:Y:S01]  /*60d0*/  IMAD.U32 R45, RZ, RZ, UR19 ;  /* 0x00000013ff2d7e24 */ /* 0x000fe2000f8e00ff */
[----:B------:R-:W-:Y:S03]  /*60e0*/  HMMA.16816.F32.BF16 R20, R48, R42, R20 ;  /* 0x0000002a3014723c */ /* 0x000fe60000041814 */
[----:B------:R-:W-:-:S05]  /*60f0*/  IMAD R0, R45, 0x40, R234 ;  /* 0x000000402d007824 */ /* 0x000fca00078e02ea */
[----:B------:R-:W-:Y:S01]  /*6100*/  HMMA.16816.F32.BF16 R180, R52, R42, R180 ;  /* 0x0000002a34b4723c */ /* 0x000fe200000418b4 */
[----:B------:R-:W2:Y:S01]  /*6110*/  LDSM.16.M88.4 R40, [R213+0x8800] ;  /* 0x00880000d528783b */ /* 0x000ea20000000200 */
[----:B------:R-:W-:-:S06]  /*6120*/  IADD3 R2, R0, 0x9, RZ ;  /* 0x0000000900027810 */ /* 0x000fcc0007ffe0ff */
[-C--:B-1----:R-:W-:Y:S08]  /*6130*/  HMMA.16816.F32.BF16 R184, R204, R36.reuse, R184 ;  /* 0x00000024ccb8723c */ /* 0x082ff000000418b8 */
[----:B------:R-:W-:Y:S07]  /*6140*/  HMMA.16816.F32.BF16 R24, R60, R36, R24 ;  /* 0x000000243c18723c */ /* 0x000fee0000041818 */
[----:B------:R-:W-:Y:S01]  /*6150*/  IADD3 R36, R0, 0x8, RZ ;  /* 0x0000000800247810 */ /* 0x000fe20007ffe0ff */
[----:B------:R-:W-:Y:S03]  /*6160*/  HMMA.16816.F32.BF16 R16, R48, R200, R16 ;  /* 0x000000c83010723c */ /* 0x000fe60000041810 */
[----:B------:R-:W-:-:S02]  /*6170*/  ISETP.GE.AND P1, PT, R36, R247, PT ;  /* 0x000000f72400720c */ /* 0x000fc40003f26270 */
[C---:B------:R-:W-:Y:S02]  /*6180*/  ISETP.GE.AND P6, PT, R36.reuse, R236, PT ;  /* 0x000000ec2400720c */ /* 0x040fe40003fc6270 */
[CC--:B------:R-:W-:Y:S01]  /*6190*/  ISETP.GE.AND P0, PT, R36.reuse, R3.reuse, PT ;  /* 0x000000032400720c */ /* 0x0c0fe20003f06270 */
[C---:B------:R-:W-:Y:S01]  /*61a0*/  HMMA.16816.F32.BF16 R12, R48.reuse, R202, R12 ;  /* 0x000000ca300c723c */ /* 0x040fe2000004180c */
[----:B------:R-:W-:Y:S02]  /*61b0*/  ISETP.GE.AND P5, PT, R36, R246, PT ;  /* 0x000000f62400720c */ /* 0x000fe40003fa6270 */
[----:B------:R-:W-:Y:S02]  /*61c0*/  FSEL R46, R30, -INF , !P0 ;  /* 0xff8000001e2e7808 */ /* 0x000fe40004000000 */
[----:B------:R-:W-:Y:S02]  /*61d0*/  ISETP.GE.AND P0, PT, R2, R3, PT ;  /* 0x000000030200720c */ /* 0x000fe40003f06270 */
[----:B------:R-:W-:Y:S01]  /*61e0*/  FSEL R243, R190, -INF , !P5 ;  /* 0xff800000bef37808 */ /* 0x000fe20006800000 */
[C---:B------:R-:W-:Y:S08]  /*61f0*/  HMMA.16816.F32.BF16 R8, R48.reuse, R196, R8 ;  /* 0x000000c43008723c */ /* 0x040ff00000041808 */
[----:B------:R-:W-:Y:S07]  /*6200*/  HMMA.16816.F32.BF16 R4, R48, R198, R4 ;  /* 0x000000c63004723c */ /* 0x000fee0000041804 */
[----:B------:R-:W-:Y:S01]  /*6210*/  FSEL R51, R188, -INF , !P1 ;  /* 0xff800000bc337808 */ /* 0x000fe20004800000 */
[----:B------:R-:W-:Y:S01]  /*6220*/  HMMA.16816.F32.BF16 R176, R52, R200, R176 ;  /* 0x000000c834b0723c */ /* 0x000fe200000418b0 */
[----:B------:R-:W-:-:S02]  /*6230*/  ISETP.GE.AND P1, PT, R2, R236, PT ;  /* 0x000000ec0200720c */ /* 0x000fc40003f26270 */
[----:B------:R-:W-:-:S05]  /*6240*/  FSEL R50, R31, -INF , !P0 ;  /* 0xff8000001f327808 */ /* 0x000fca0004000000 */
[C---:B------:R-:W-:Y:S08]  /*6250*/  HMMA.16816.F32.BF16 R172, R52.reuse, R202, R172 ;  /* 0x000000ca34ac723c */ /* 0x040ff000000418ac */
[C---:B------:R-:W-:Y:S08]  /*6260*/  HMMA.16816.F32.BF16 R64, R52.reuse, R196, R64 ;  /* 0x000000c43440723c */ /* 0x040ff00000041840 */
[----:B------:R-:W-:Y:S07]  /*6270*/  HMMA.16816.F32.BF16 R208, R52, R198, R208 ;  /* 0x000000c634d0723c */ /* 0x000fee00000418d0 */
[----:B------:R-:W-:Y:S01]  /*6280*/  FSEL R54, R28, -INF , !P6 ;  /* 0xff8000001c367808 */ /* 0x000fe20007000000 */
[----:B------:R-:W-:Y:S01]  /*6290*/  HMMA.16816.F32.BF16 R20, R60, R38, R20 ;  /* 0x000000263c14723c */ /* 0x000fe20000041814 */
[----:B------:R-:W-:-:S02]  /*62a0*/  FSEL R52, R29, -INF , !P1 ;  /* 0xff8000001d347808 */ /* 0x000fc40004800000 */
[CC--:B------:R-:W-:Y:S02]  /*62b0*/  ISETP.GE.AND P6, PT, R2.reuse, R247.reuse, PT ;  /* 0x000000f70200720c */ /* 0x0c0fe40003fc6270 */
[----:B------:R-:W-:Y:S02]  /*62c0*/  ISETP.GE.AND P1, PT, R2, R246, PT ;  /* 0x000000f60200720c */ /* 0x000fe40003f26270 */
[----:B------:R-:W-:Y:S01]  /*62d0*/  IADD3 R28, R0, 0x10, RZ ;  /* 0x00000010001c7810 */ /* 0x000fe20007ffe0ff */
[----:B------:R-:W-:Y:S01]  /*62e0*/  HMMA.16816.F32.BF16 R180, R204, R38, R180 ;  /* 0x00000026ccb4723c */ /* 0x000fe200000418b4 */
[----:B------:R-:W-:Y:S02]  /*62f0*/  FSEL R53, R189, -INF , !P6 ;  /* 0xff800000bd357808 */ /* 0x000fe40007000000 */
[----:B------:R-:W-:Y:S02]  /*6300*/  FSEL R58, R191, -INF , !P1 ;  /* 0xff800000bf3a7808 */ /* 0x000fe40004800000 */
[----:B------:R-:W-:-:S02]  /*6310*/  ISETP.GE.AND P0, PT, R28, R247, PT ;  /* 0x000000f71c00720c */ /* 0x000fc40003f06270 */
[C---:B------:R-:W-:Y:S01]  /*6320*/  ISETP.GE.AND P6, PT, R28.reuse, R246, PT ;  /* 0x000000f61c00720c */ /* 0x040fe20003fc6270 */
[----:B--2---:R-:W-:Y:S01]  /*6330*/  HMMA.16816.F32.BF16 R176, R204, R40, R176 ;  /* 0x00000028ccb0723c */ /* 0x004fe200000418b0 */
[C---:B------:R-:W-:Y:S02]  /*6340*/  ISETP.GE.AND P5, PT, R28.reuse, R236, PT ;  /* 0x000000ec1c00720c */ /* 0x040fe40003fa6270 */
[----:B------:R-:W-:Y:S02]  /*6350*/  ISETP.GE.AND P1, PT, R28, R3, PT ;  /* 0x000000031c00720c */ /* 0x000fe40003f26270 */
[----:B------:R-:W1:Y:S01]  /*6360*/  LDSM.16.M88.4 R28, [R213+0x8c00] ;  /* 0x008c0000d51c783b */ /* 0x000e620000000200 */
[----:B------:R-:W-:Y:S01]  /*6370*/  IADD3 R2, R0, 0x11, RZ ;  /* 0x0000001100027810 */ /* 0x000fe20007ffe0ff */
[----:B------:R-:W-:-:S04]  /*6380*/  DEPBAR.LE SB0, 0x0 ;  /* 0x000080000000791a */ /* 0x000fc80000000000 */
[----:B------:R-:W-:Y:S01]  /*6390*/  FSEL R197, R184, -INF , !P0 ;  /* 0xff800000b8c57808 */ /* 0x000fe20004000000 */
[----:B------:R-:W-:Y:S01]  /*63a0*/  HMMA.16816.F32.BF16 R16, R60, R40, R16 ;  /* 0x000000283c10723c */ /* 0x000fe20000041810 */
[----:B------:R-:W-:Y:S02]  /*63b0*/  ISETP.GE.AND P0, PT, R2, R247, PT ;  /* 0x000000f70200720c */ /* 0x000fe40003f06270 */
[----:B------:R-:W-:Y:S02]  /*63c0*/  FSEL R240, R186, -INF , !P6 ;  /* 0xff800000baf07808 */ /* 0x000fe40007000000 */
[----:B------:R-:W-:Y:S02]  /*63d0*/  FSEL R189, R185, -INF , !P0 ;  /* 0xff800000b9bd7808 */ /* 0x000fe40004000000 */
[----:B------:R-:W-:Y:S01]  /*63e0*/  FSEL R199, R24, -INF , !P5 ;  /* 0xff80000018c77808 */ /* 0x000fe20006800000 */
[----:B------:R-:W-:Y:S01]  /*63f0*/  HMMA.16816.F32.BF16 R172, R204, R42, R172 ;  /* 0x0000002accac723c */ /* 0x000fe200000418ac */
[----:B------:R-:W-:-:S02]  /*6400*/  ISETP.GE.AND P0, PT, R2, R3, PT ;  /* 0x000000030200720c */ /* 0x000fc40003f06270 */
[----:B------:R-:W-:Y:S02]  /*6410*/  ISETP.GE.AND P6, PT, R2, R246, PT ;  /* 0x000000f60200720c */ /* 0x000fe40003fc6270 */
[----:B------:R-:W-:Y:S02]  /*6420*/  IADD3 R24, R0, 0x18, RZ ;  /* 0x0000001800187810 */ /* 0x000fe40007ffe0ff */
[----:B------:R-:W-:Y:S01]  /*6430*/  FSEL R185, R26, -INF , !P1 ;  /* 0xff8000001ab97808 */ /* 0x000fe20004800000 */
[----:B------:R-:W-:Y:S01]  /*6440*/  HMMA.16816.F32.BF16 R12, R60, R42, R12 ;  /* 0x0000002a3c0c723c */ /* 0x000fe2000004180c */
[----:B------:R-:W-:Y:S02]  /*6450*/  FSEL R188, R27, -INF , !P0 ;  /* 0xff8000001bbc7808 */ /* 0x000fe40004000000 */
[----:B------:R-:W-:Y:S02]  /*6460*/  ISETP.GE.AND P5, PT, R2, R236, PT ;  /* 0x000000ec0200720c */ /* 0x000fe40003fa6270 */
[----:B------:R-:W-:-:S02]  /*6470*/  FSEL R242, R187, -INF , !P6 ;  /* 0xff800000bbf27808 */ /* 0x000fc40007000000 */
[C---:B------:R-:W-:Y:S01]  /*6480*/  ISETP.GE.AND P1, PT, R24.reuse, R247, PT ;  /* 0x000000f71800720c */ /* 0x040fe20003f26270 */
[-C--:B------:R-:W-:Y:S01]  /*6490*/  HMMA.16816.F32.BF16 R192, R204, R56.reuse, R192 ;  /* 0x00000038ccc0723c */ /* 0x080fe200000418c0 */
[----:B------:R-:W-:Y:S02]  /*64a0*/  ISETP.GE.AND P0, PT, R24, R3, PT ;  /* 0x000000031800720c */ /* 0x000fe40003f06270 */
[----:B------:R-:W-:Y:S02]  /*64b0*/  IADD3 R2, R0, 0x19, RZ ;  /* 0x0000001900027810 */ /* 0x000fe40007ffe0ff */
[----:B------:R-:W-:Y:S02]  /*64c0*/  ISETP.GE.AND P6, PT, R24, R236, PT ;  /* 0x000000ec1800720c */ /* 0x000fe40003fc6270 */
[----:B------:R-:W-:Y:S01]  /*64d0*/  FSEL R187, R180, -INF , !P1 ;  /* 0xff800000b4bb7808 */ /* 0x000fe20004800000 */
[----:B------:R-:W-:Y:S01]  /*64e0*/  HMMA.16816.F32.BF16 R32, R60, R56, R32 ;  /* 0x000000383c20723c */ /* 0x000fe20000041820 */
[----:B------:R-:W-:-:S02]  /*64f0*/  FSEL R252, R22, -INF , !P0 ;  /* 0xff80000016fc7808 */ /* 0x000fc40004000000 */
[----:B------:R-:W-:Y:S02]  /*6500*/  FSEL R203, R25, -INF , !P5 ;  /* 0xff80000019cb7808 */ /* 0x000fe40006800000 */
[----:B------:R-:W-:Y:S02]  /*6510*/  ISETP.GE.AND P1, PT, R2, R236, PT ;  /* 0x000000ec0200720c */ /* 0x000fe40003f26270 */
[----:B------:R-:W-:Y:S01]  /*6520*/  FSEL R241, R20, -INF , !P6 ;  /* 0xff80000014f17808 */ /* 0x000fe20007000000 */
[-C--:B-1----:R-:W-:Y:S01]  /*6530*/  HMMA.16816.F32.BF16 R64, R204, R28.reuse, R64 ;  /* 0x0000001ccc40723c */ /* 0x082fe20000041840 */
[----:B------:R-:W-:Y:S02]  /*6540*/  ISETP.GE.AND P0, PT, R2, R3, PT ;  /* 0x000000030200720c */ /* 0x000fe40003f06270 */
[----:B------:R-:W-:Y:S02]  /*6550*/  ISETP.GE.AND P5, PT, R24, R246, PT ;  /* 0x000000f61800720c */ /* 0x000fe40003fa6270 */
[----:B------:R-:W-:Y:S01]  /*6560*/  IADD3 R20, R0, 0x20, RZ ;  /* 0x0000002000147810 */ /* 0x000fe20007ffe0ff */
[----:B------:R-:W-:Y:S01]  /*6570*/  BAR.SYNC.DEFER_BLOCKING 0x0 ;  /* 0x0000000000007b1d */ /* 0x000fe20000010000 */
[----:B------:R-:W-:Y:S01]  /*6580*/  ISETP.GE.AND P6, PT, R2, R247, PT ;  /* 0x000000f70200720c */ /* 0x000fe20003fc6270 */
[----:B------:R-:W-:Y:S01]  /*6590*/  HMMA.16816.F32.BF16 R8, R60, R28, R8 ;  /* 0x0000001c3c08723c */ /* 0x000fe20000041808 */
[----:B------:R-:W-:-:S02]  /*65a0*/  FSEL R201, R21, -INF , !P1 ;  /* 0xff80000015c97808 */ /* 0x000fc40004800000 */
[----:B------:R-:W-:Y:S02]  /*65b0*/  FSEL R202, R23, -INF , !P0 ;  /* 0xff80000017ca7808 */ /* 0x000fe40004000000 */
[----:B------:R-:W-:Y:S02]  /*65c0*/  ISETP.GE.AND P1, PT, R2, R246, PT ;  /* 0x000000f60200720c */ /* 0x000fe40003f26270 */
[----:B------:R-:W-:Y:S01]  /*65d0*/  FSEL R250, R182, -INF , !P5 ;  /* 0xff800000b6fa7808 */ /* 0x000fe20006800000 */
[----:B------:R-:W-:Y:S01]  /*65e0*/  HMMA.16816.F32.BF16 R208, R204, R30, R208 ;  /* 0x0000001eccd0723c */ /* 0x000fe200000418d0 */
[----:B------:R-:W-:Y:S02]  /*65f0*/  ISETP.GE.AND P0, PT, R20, R247, PT ;  /* 0x000000f71400720c */ /* 0x000fe40003f06270 */
[----:B------:R-:W-:Y:S02]  /*6600*/  IADD3 R2, R0, 0x21, RZ ;  /* 0x0000002100027810 */ /* 0x000fe40007ffe0ff */
[----:B------:R-:W-:-:S02]  /*6610*/  ISETP.GE.AND P5, PT, R20, R236, PT ;  /* 0x000000ec1400720c */ /* 0x000fc40003fa6270 */
[----:B------:R-:W-:Y:S01]  /*6620*/  FSEL R191, R181, -INF , !P6 ;  /* 0xff800000b5bf7808 */ /* 0x000fe20007000000 */
[----:B------:R-:W-:Y:S01]  /*6630*/  HMMA.16816.F32.BF16 R4, R60, R30, R4 ;  /* 0x0000001e3c04723c */ /* 0x000fe20000041804 */
[----:B------:R-:W-:Y:S02]  /*6640*/  FSEL R248, R183, -INF , !P1 ;  /* 0xff800000b7f87808 */ /* 0x000fe40004800000 */
[----:B------:R-:W-:Y:S02]  /*6650*/  FSEL R181, R176, -INF , !P0 ;  /* 0xff800000b0b57808 */ /* 0x000fe40004000000 */
[C---:B------:R-:W-:Y:S02]  /*6660*/  ISETP.GE.AND P6, PT, R20.reuse, R246, PT ;  /* 0x000000f61400720c */ /* 0x040fe40003fc6270 */
[----:B------:R-:W-:Y:S02]  /*6670*/  ISETP.GE.AND P1, PT, R20, R3, PT ;  /* 0x000000031400720c */ /* 0x000fe40003f26270 */
[----:B------:R-:W-:-:S02]  /*6680*/  ISETP.GE.AND P0, PT, R2, R247, PT ;  /* 0x000000f70200720c */ /* 0x000fc40003f06270 */
[----:B------:R-:W-:Y:S02]  /*6690*/  FSEL R190, R16, -INF , !P5 ;  /* 0xff80000010be7808 */ /* 0x000fe40006800000 */
[----:B------:R-:W-:Y:S02]  /*66a0*/  IADD3 R16, R0, 0x28, RZ ;  /* 0x0000002800107810 */ /* 0x000fe40007ffe0ff */
[----:B------:R-:W-:Y:S02]  /*66b0*/  FSEL R178, R178, -INF , !P6 ;  /* 0xff800000b2b27808 */ /* 0x000fe40007000000 */
[----:B------:R-:W-:Y:S02]  /*66c0*/  FSEL R183, R177, -INF , !P0 ;  /* 0xff800000b1b77808 */ /* 0x000fe40004000000 */
[----:B------:R-:W-:Y:S02]  /*66d0*/  FSEL R182, R18, -INF , !P1 ;  /* 0xff80000012b67808 */ /* 0x000fe40004800000 */
[----:B------:R-:W-:-:S02]  /*66e0*/  ISETP.GE.AND P6, PT, R2, R246, PT ;  /* 0x000000f60200720c */ /* 0x000fc40003fc6270 */
[C---:B------:R-:W-:Y:S02]  /*66f0*/  ISETP.GE.AND P5, PT, R2.reuse, R236, PT ;  /* 0x000000ec0200720c */ /* 0x040fe40003fa6270 */
[----:B------:R-:W-:Y:S02]  /*6700*/  ISETP.GE.AND P0, PT, R2, R3, PT ;  /* 0x000000030200720c */ /* 0x000fe40003f06270 */
[----:B------:R-:W-:Y:S02]  /*6710*/  ISETP.GE.AND P1, PT, R16, R247, PT ;  /* 0x000000f71000720c */ /* 0x000fe40003f26270 */
[----:B------:R-:W-:Y:S02]  /*6720*/  IADD3 R2, R0, 0x29, RZ ;  /* 0x0000002900027810 */ /* 0x000fe40007ffe0ff */
[----:B------:R-:W-:Y:S02]  /*6730*/  FSEL R176, R179, -INF , !P6 ;  /* 0xff800000b3b07808 */ /* 0x000fe40007000000 */
[----:B------:R-:W-:-:S02]  /*6740*/  FSEL R180, R19, -INF , !P0 ;  /* 0xff80000013b47808 */ /* 0x000fc40004000000 */
[----:B------:R-:W-:Y:S02]  /*6750*/  FSEL R177, R172, -INF , !P1 ;  /* 0xff800000acb17808 */ /* 0x000fe40004800000 */
[CC--:B------:R-:W-:Y:S02]  /*6760*/  ISETP.GE.AND P6, PT, R16.reuse, R236.reuse, PT ;  /* 0x000000ec1000720c */ /* 0x0c0fe40003fc6270 */
[----:B------:R-:W-:Y:S02]  /*6770*/  ISETP.GE.AND P0, PT, R16, R3, PT ;  /* 0x000000031000720c */ /* 0x000fe40003f06270 */
[----:B------:R-:W-:Y:S02]  /*6780*/  ISETP.GE.AND P1, PT, R2, R236, PT ;  /* 0x000000ec0200720c */ /* 0x000fe40003f26270 */
[----:B------:R-:W-:Y:S02]  /*6790*/  FSEL R196, R17, -INF , !P5 ;  /* 0xff80000011c47808 */ /* 0x000fe40006800000 */
[----:B------:R-:W-:-:S02]  /*67a0*/  FSEL R200, R12, -INF , !P6 ;  /* 0xff8000000cc87808 */ /* 0x000fc40007000000 */
[----:B------:R-:W-:Y:S02]  /*67b0*/  FSEL R186, R14, -INF , !P0 ;  /* 0xff8000000eba7808 */ /* 0x000fe40004000000 */
[----:B------:R-:W-:Y:S02]  /*67c0*/  FSEL R198, R13, -INF , !P1 ;  /* 0xff8000000dc67808 */ /* 0x000fe40004800000 */
[-C--:B------:R-:W-:Y:S02]  /*67d0*/  ISETP.GE.AND P5, PT, R16, R246.reuse, PT ;  /* 0x000000f61000720c */ /* 0x080fe40003fa6270 */
[C---:B------:R-:W-:Y:S02]  /*67e0*/  ISETP.GE.AND P6, PT, R2.reuse, R247, PT ;  /* 0x000000f70200720c */ /* 0x040fe40003fc6270 */
[C---:B------:R-:W-:Y:S02]  /*67f0*/  ISETP.GE.AND P0, PT, R2.reuse, R3, PT ;  /* 0x000000030200720c */ /* 0x040fe40003f06270 */
[----:B------:R-:W-:-:S02]  /*6800*/  ISETP.GE.AND P1, PT, R2, R246, PT ;  /* 0x000000f60200720c */ /* 0x000fc40003f26270 */
[C---:B------:R-:W-:Y:S02]  /*6810*/  IADD3 R2, R0.reuse, 0x1, RZ ;  /* 0x0000000100027810 */ /* 0x040fe40007ffe0ff */
[----:B------:R-:W-:Y:S02]  /*6820*/  IADD3 R13, R0, 0x30, RZ ;  /* 0x00000030000d7810 */ /* 0x000fe40007ffe0ff */
[----:B------:R-:W-:Y:S02]  /*6830*/  FSEL R174, R174, -INF , !P5 ;  /* 0xff800000aeae7808 */ /* 0x000fe40006800000 */
[----:B------:R-:W-:Y:S02]  /*6840*/  FSEL R184, R15, -INF , !P0 ;  /* 0xff8000000fb87808 */ /* 0x000fe40004000000 */
[----:B------:R-:W-:Y:S02]  /*6850*/  FSEL R173, R173, -INF , !P6 ;  /* 0xff800000adad7808 */ /* 0x000fe40007000000 */
[----:B------:R-:W-:-:S02]  /*6860*/  ISETP.GE.AND P5, PT, R2, R247, PT ;  /* 0x000000f70200720c */ /* 0x000fc40003fa6270 */
[-C--:B------:R-:W-:Y:S02]  /*6870*/  ISETP.GE.AND P0, PT, R2, R246.reuse, PT ;  /* 0x000000f60200720c */ /* 0x080fe40003f06270 */
[----:B------:R-:W-:Y:S02]  /*6880*/  ISETP.GE.AND P6, PT, R13, R246, PT ;  /* 0x000000f60d00720c */ /* 0x000fe40003fc6270 */
[----:B------:R-:W-:Y:S02]  /*6890*/  IADD3 R12, R0, 0x31, RZ ;  /* 0x00000031000c7810 */ /* 0x000fe40007ffe0ff */
[----:B------:R-:W-:Y:S02]  /*68a0*/  FSEL R193, R193, -INF , !P5 ;  /* 0xff800000c1c17808 */ /* 0x000fe40006800000 */
[----:B------:R-:W-:Y:S02]  /*68b0*/  FSEL R172, R175, -INF , !P1 ;  /* 0xff800000afac7808 */ /* 0x000fe40004800000 */
[----:B------:R-:W-:-:S02]  /*68c0*/  FSEL R56, R195, -INF , !P0 ;  /* 0xff800000c3387808 */ /* 0x000fc40004000000 */
[C---:B------:R-:W-:Y:S02]  /*68d0*/  ISETP.GE.AND P5, PT, R13.reuse, R236, PT ;  /* 0x000000ec0d00720c */ /* 0x040fe40003fa6270 */
[----:B------:R-:W-:Y:S02]  /*68e0*/  FSEL R36, R66, -INF , !P6 ;  /* 0xff80000042247808 */ /* 0x000fe40007000000 */
[C---:B------:R-:W-:Y:S02]  /*68f0*/  ISETP.GE.AND P1, PT, R13.reuse, R247, PT ;  /* 0x000000f70d00720c */ /* 0x040fe40003f26270 */
[----:B------:R-:W-:Y:S02]  /*6900*/  ISETP.GE.AND P0, PT, R13, R3, PT ;  /* 0x000000030d00720c */ /* 0x000fe40003f06270 */
[----:B------:R-:W-:Y:S02]  /*6910*/  ISETP.GE.AND P6, PT, R12, R246, PT ;  /* 0x000000f60c00720c */ /* 0x000fe40003fc6270 */
[----:B------:R-:W-:-:S02]  /*6920*/  FSEL R66, R8, -INF , !P5 ;  /* 0xff80000008427808 */ /* 0x000fc40006800000 */
[----:B------:R-:W-:Y:S02]  /*6930*/  FSEL R38, R64, -INF , !P1 ;  /* 0xff80000040267808 */ /* 0x000fe40004800000 */
[----:B------:R-:W-:Y:S02]  /*6940*/  ISETP.GE.AND P5, PT, R12, R236, PT ;  /* 0x000000ec0c00720c */ /* 0x000fe40003fa6270 */
[----:B------:R-:W-:Y:S02]  /*6950*/  FSEL R37, R67, -INF , !P6 ;  /* 0xff80000043257808 */ /* 0x000fe40007000000 */
[----:B------:R-:W-:Y:S02]  /*6960*/  FSEL R62, R10, -INF , !P0 ;  /* 0xff8000000a3e7808 */ /* 0x000fe40004000000 */
[-C--:B------:R-:W-:Y:S02]  /*6970*/  ISETP.GE.AND P1, PT, R12, R247.reuse, PT ;  /* 0x000000f70c00720c */ /* 0x080fe40003f26270 */
[----:B------:R-:W-:-:S02]  /*6980*/  ISETP.GE.AND P0, PT, R0, R247, PT ;  /* 0x000000f70000720c */ /* 0x000fc40003f06270 */
[----:B------:R-:W-:Y:S02]  /*6990*/  ISETP.GE.AND P6, PT, R0, R246, PT ;  /* 0x000000f60000720c */ /* 0x000fe40003fc6270 */
[----:B------:R-:W-:Y:S02]  /*69a0*/  FSEL R164, R9, -INF , !P5 ;  /* 0xff80000009a47808 */ /* 0x000fe40006800000 */
[----:B------:R-:W-:Y:S02]  /*69b0*/  FSEL R39, R65, -INF , !P1 ;  /* 0xff80000041277808 */ /* 0x000fe40004800000 */
[----:B------:R-:W-:Y:S02]  /*69c0*/  FSEL R9, R192, -INF , !P0 ;  /* 0xff800000c0097808 */ /* 0x000fe40004000000 */
[----:B------:R-:W-:Y:S02]  /*69d0*/  FSEL R194, R194, -INF , !P6 ;  /* 0xff800000c2c27808 */ /* 0x000fe40007000000 */
[----:B------:R-:W-:-:S02]  /*69e0*/  ISETP.GE.AND P1, PT, R12, R3, PT ;  /* 0x000000030c00720c */ /* 0x000fc40003f26270 */
[----:B------:R-:W-:Y:S02]  /*69f0*/  ISETP.GE.AND P0, PT, R2, R3, PT ;  /* 0x000000030200720c */ /* 0x000fe40003f06270 */
[C---:B------:R-:W-:Y:S02]  /*6a00*/  ISETP.GE.AND P6, PT, R0.reuse, R236, PT ;  /* 0x000000ec0000720c */ /* 0x040fe40003fc6270 */
[----:B------:R-:W-:Y:S02]  /*6a10*/  IADD3 R12, R0, 0x38, RZ ;  /* 0x00000038000c7810 */ /* 0x000fe40007ffe0ff */
[----:B------:R-:W-:Y:S02]  /*6a20*/  FSEL R8, R35, -INF , !P0 ;  /* 0xff80000023087808 */ /* 0x000fe40004000000 */
[----:B------:R-:W-:Y:S02]  /*6a30*/  FSEL R32, R32, -INF , !P6 ;  /* 0xff80000020207808 */ /* 0x000fe40007000000 */
[----:B------:R-:W-:-:S02]  /*6a40*/  ISETP.GE.AND P0, PT, R12, R247, PT ;  /* 0x000000f70c00720c */ /* 0x000fc40003f06270 */
[C---:B------:R-:W-:Y:S02]  /*6a50*/  ISETP.GE.AND P6, PT, R0.reuse, R3, PT ;  /* 0x000000030000720c */ /* 0x040fe40003fc6270 */
[----:B------:R-:W-:Y:S02]  /*6a60*/  IADD3 R0, R0, 0x39, RZ ;  /* 0x0000003900007810 */ /* 0x000fe40007ffe0ff */
[----:B------:R-:W-:Y:S02]  /*6a70*/  FSEL R45, R208, -INF , !P0 ;  /* 0xff800000d02d7808 */ /* 0x000fe40004000000 */
[----:B------:R-:W-:Y:S02]  /*6a80*/  ISETP.GE.AND P0, PT, R0, R236, PT ;  /* 0x000000ec0000720c */ /* 0x000fe40003f06270 */
[----:B------:R-:W-:Y:S02]  /*6a90*/  FSEL R60, R11, -INF , !P1 ;  /* 0xff8000000b3c7808 */ /* 0x000fe40004800000 */
[----:B------:R-:W-:-:S02]  /*6aa0*/  FSEL R170, R5, -INF , !P0 ;  /* 0xff80000005aa7808 */ /* 0x000fc40004000000 */
[----:B------:R-:W-:Y:S02]  /*6ab0*/  PLOP3.LUT P0, PT, PT, PT, UP0, 0x40, 0x0 ;  /* 0x000000000000781c */ /* 0x000fe40003f0e808 */
[-C--:B------:R-:W-:Y:S02]  /*6ac0*/  ISETP.GE.AND P5, PT, R2, R236.reuse, PT ;  /* 0x000000ec0200720c */ /* 0x080fe40003fa6270 */
[----:B------:R-:W-:Y:S02]  /*6ad0*/  ISETP.GE.AND P1, PT, R12, R236, PT ;  /* 0x000000ec0c00720c */ /* 0x000fe40003f26270 */
[----:B------:R-:W-:Y:S02]  /*6ae0*/  FSEL R10, R33, -INF , !P5 ;  /* 0xff800000210a7808 */ /* 0x000fe40006800000 */
[----:B------:R-:W-:Y:S02]  /*6af0*/  FSEL R169, R4, -INF , !P1 ;  /* 0xff80000004a97808 */ /* 0x000fe40004800000 */
[----:B------:R-:W-:-:S02]  /*6b00*/  ISETP.GE.AND P1, PT, R12, R246, PT ;  /* 0x000000f60c00720c */ /* 0x000fc40003f26270 */
[----:B------:R-:W-:Y:S02]  /*6b10*/  ISETP.GE.AND P5, PT, R12, R3, PT ;  /* 0x000000030c00720c */ /* 0x000fe40003fa6270 */
[----:B------:R-:W-:Y:S02]  /*6b20*/  FSEL R34, R34, -INF , !P6 ;  /* 0xff80000022227808 */ /* 0x000fe40007000000 */
[----:B------:R-:W-:Y:S02]  /*6b30*/  FSEL R64, R6, -INF , !P5 ;  /* 0xff80000006407808 */ /* 0x000fe40006800000 */
[----:B------:R-:W-:Y:S02]  /*6b40*/  FSEL R44, R210, -INF , !P1 ;  /* 0xff800000d22c7808 */ /* 0x000fe40004800000 */
[C---:B------:R-:W-:Y:S02]  /*6b50*/  ISETP.GE.AND P6, PT, R0.reuse, R247, PT ;  /* 0x000000f70000720c */ /* 0x040fe40003fc6270 */
[----:B------:R-:W-:-:S02]  /*6b60*/  ISETP.GE.AND P5, PT, R0, R246, PT ;  /* 0x000000f60000720c */ /* 0x000fc40003fa6270 */
[----:B------:R-:W-:Y:S02]  /*6b70*/  ISETP.GE.AND P1, PT, R0, R3, PT ;  /* 0x000000030000720c */ /* 0x000fe40003f26270 */
[----:B------:R-:W-:Y:S02]  /*6b80*/  FSEL R49, R209, -INF , !P6 ;  /* 0xff800000d1317808 */ /* 0x000fe40007000000 */
[----:B------:R-:W-:Y:S02]  /*6b90*/  FSEL R59, R7, -INF , !P1 ;  /* 0xff800000073b7808 */ /* 0x000fe40004800000 */
[----:B------:R-:W-:Y:S01]  /*6ba0*/  FSEL R48, R211, -INF , !P5 ;  /* 0xff800000d3307808 */ /* 0x000fe20006800000 */
[----:B------:R-:W-:Y:S05]  /*6bb0*/  @P0 BRA `(.L_x_68) ;  /* 0x000003e000000947 */ /* 0x000fea0003800000 */
[----:B------:R-:W-:Y:S01]  /*6bc0*/  UIADD3 UR20, UR8, -0x3, URZ ;  /* 0xfffffffd08147890 */ /* 0x000fe2000fffe03f */
[----:B------:R1:W-:Y:S01]  /*6bd0*/  @P4 STS [R221+0x6000], RZ ;  /* 0x006000ffdd004388 */ /* 0x0003e20000000800 */
[----:B------:R-:W-:Y:S01]  /*6be0*/  ULDC.64 UR4, c[0x0][0x198] ;  /* 0x0000660000047ab9 */ /* 0x000fe20000000a00 */
[----:B------:R-:W-:Y:S01]  /*6bf0*/  BSSY B0, `(.L_x_69) ;  /* 0x0000039000007945 */ /* 0x000fe20003800000 */
[----:B------:R-:W-:Y:S01]  /*6c00*/  USHF.R.S32.HI UR13, URZ, 0x1f, UR20 ;  /* 0x0000001f3f0d7899 */ /* 0x000fe20008011414 */
[----:B------:R1:W-:Y:S01]  /*6c10*/  @P4 STS [R221+0x6004], RZ ;  /* 0x006004ffdd004388 */ /* 0x0003e20000000800 */
[----:B------:R-:W-:-:S02]  /*6c20*/  UIMAD.WIDE.U32 UR22, UR20, UR4, URZ ;  /* 0x00000004141672a5 */ /* 0x000fc4000f8e003f */
[----:B------:R-:W-:Y:S01]  /*6c30*/  UIMAD UR13, UR13, UR4, URZ ;  /* 0x000000040d0d72a4 */ /* 0x000fe2000f8e023f */
[----:B------:R1:W-:Y:S03]  /*6c40*/  @P4 STS.64 [R221+0x6008], RZ ;  /* 0x006008ffdd004388 */ /* 0x0003e60000000a00 */
[----:B------:R-:W-:Y:S01]  /*6c50*/  UIMAD UR5, UR20, UR5, UR13 ;  /* 0x00000005140572a4 */ /* 0x000fe2000f8e020d */
[----:B------:R-:W-:Y:S02]  /*6c60*/  IMAD.U32 R5, RZ, RZ, UR22 ;  /* 0x00000016ff057e24 */ /* 0x000fe4000f8e00ff */
[----:B------:R-:W-:Y:S01]  /*6c70*/  IMAD.U32 R0, RZ, RZ, UR22 ;  /* 0x00000016ff007e24 */ /* 0x000fe2000f8e00ff */
[----:B------:R-:W-:Y:S02]  /*6c80*/  UIADD3 UR5, UR23, UR5, URZ ;  /* 0x0000000517057290 */ /* 0x000fe4000fffe03f */
[----:B------:R-:W-:-:S04]  /*6c90*/  LEA R2, P0, R5, R224, 0x6 ;  /* 0x000000e005027211 */ /* 0x000fc800078030ff */
[----:B------:R-:W-:Y:S01]  /*6ca0*/  IMAD.U32 R5, RZ, RZ, UR5 ;  /* 0x00000005ff057e24 */ /* 0x000fe2000f8e00ff */
[C---:B------:R-:W-:Y:S02]  /*6cb0*/  @!P4 LEA R18, P5, R2.reuse, c[0x0][0x168], 0x1 ;  /* 0x00005a000212ca11 */ /* 0x040fe400078a08ff */
[----:B------:R-:W-:Y:S02]  /*6cc0*/  @!P2 LEA R12, P1, R2, c[0x0][0x168], 0x1 ;  /* 0x00005a00020caa11 */ /* 0x000fe400078208ff */
[----:B------:R-:W-:Y:S02]  /*6cd0*/  LEA.HI.X R5, R0, R227, R5, 0x6, P0 ;  /* 0x000000e300057211 */ /* 0x000fe400000f3405 */
[C---:B------:R-:W-:Y:S02]  /*6ce0*/  @!P3 LEA R14, P0, R2.reuse, c[0x0][0x168], 0x1 ;  /* 0x00005a00020eba11 */ /* 0x040fe400078008ff */
[C---:B------:R-:W-:Y:S02]  /*6cf0*/  IADD3 R0, P6, R2.reuse, UR7, RZ ;  /* 0x0000000702007c10 */ /* 0x040fe4000ffde0ff */
[----:B------:R-:W-:-:S02]  /*6d00*/  @!P4 LEA.HI.X R19, R2, c[0x0][0x16c], R5, 0x1, P5 ;  /* 0x00005b000213ca11 */ /* 0x000fc400028f0c05 */
[C-C-:B------:R-:W-:Y:S02]  /*6d10*/  @!P3 LEA.HI.X R15, R2.reuse, c[0x0][0x16c], R5.reuse, 0x1, P0 ;  /* 0x00005b00020fba11 */ /* 0x140fe400000f0c05 */
[----:B------:R-:W-:Y:S01]  /*6d20*/  @!P2 LEA.HI.X R13, R2, c[0x0][0x16c], R5, 0x1, P1 ;  /* 0x00005b00020daa11 */ /* 0x000fe200008f0c05 */
[----:B------:R-:W-:Y:S01]  /*6d30*/  @!PT LDS RZ, [RZ] ;  /* 0x00000000fffff984 */ /* 0x000fe20000000800 */
[----:B------:R-:W-:Y:S01]  /*6d40*/  @!PT LDS RZ, [RZ] ;  /* 0x00000000fffff984 */ /* 0x000fe20000000800 */
[----:B------:R-:W-:Y:S01]  /*6d50*/  @!PT LDS RZ, [RZ] ;  /* 0x00000000fffff984 */ /* 0x000fe20000000800 */
[----:B------:R1:W-:Y:S01]  /*6d60*/  @!P4 LDGSTS.E.BYPASS.LTC128B.128 [R221+0x6000], [R18.64] ;  /* 0x0600000012ddcfae */ /* 0x0003e2000b901d50 */
[C---:B------:R-:W-:Y:S02]  /*6d70*/  @!P4 LEA R16, P5, R0.reuse, c[0x0][0x168], 0x1 ;  /* 0x00005a000010ca11 */ /* 0x040fe400078a08ff */
[----:B------:R-:W-:Y:S01]  /*6d80*/  IADD3.X R5, R5, UR6, RZ, P6, !PT ;  /* 0x0000000605057c10 */ /* 0x000fe2000b7fe4ff */
[----:B------:R1:W-:Y:S01]  /*6d90*/  @P3 STS.128 [R221+0x7000], RZ ;  /* 0x007000ffdd003388 */ /* 0x0003e20000000c00 */
[C---:B------:R-:W-:Y:S02]  /*6da0*/  @!P3 LEA R6, P0, R0.reuse, c[0x0][0x168], 0x1 ;  /* 0x00005a000006ba11 */ /* 0x040fe400078008ff */
[C-C-:B------:R-:W-:Y:S01]  /*6db0*/  @!P4 LEA.HI.X R17, R0.reuse, c[0x0][0x16c], R5.reuse, 0x1, P5 ;  /* 0x00005b000011ca11 */ /* 0x140fe200028f0c05 */
[----:B------:R-:W-:Y:S01]  /*6dc0*/  @!PT LDS RZ, [RZ] ;  /* 0x00000000fffff984 */ /* 0x000fe20000000800 */
[----:B------:R-:W-:Y:S01]  /*6dd0*/  @!PT LDS RZ, [RZ] ;  /* 0x00000000fffff984 */ /* 0x000fe20000000800 */
[----:B------:R-:W-:Y:S01]  /*6de0*/  @!PT LDS RZ, [RZ] ;  /* 0x00000000fffff984 */ /* 0x000fe20000000800 */
[----:B------:R1:W-:Y:S01]  /*6df0*/  @!P3 LDGSTS.E.BYPASS.LTC128B.128 [R221+0x7000], [R14.64+0x40] ;  /* 0x070000400eddbfae */ /* 0x0003e2000b901d50 */
[----:B------:R-:W-:-:S03]  /*6e00*/  @!P3 LEA.HI.X R7, R0, c[0x0][0x16c], R5, 0x1, P0 ;  /* 0x00005b000007ba11 */ /* 0x000fc600000f0c05 */
        /* <DEDUP_REMOVED lines=23> */
.L_x_70:
[----:B------:R-:W-:Y:S05]  /*6f80*/  BSYNC B0 ;  /* 0x0000000000007941 */ /* 0x000fea0003800000 */
.L_x_69:
[----:B------:R-:W0:Y:S02]  /*6f90*/  LDGDEPBAR ;  /* 0x00000000000079af */ /* 0x000e240000000000 */
.L_x_68:
[----:B--2---:R-:W-:Y:S01]  /*6fa0*/  FMNMX.FTZ R5, R166, R32, !PT ;  /* 0x00000020a6057209 */ /* 0x004fe20007810000 */
[----:B------:R-:W-:Y:S03]  /*6fb0*/  LDSM.16.MT88.4 R24, [R214+0x9000] ;  /* 0x00900000d618783b */ /* 0x000fe60000004200 */
[----:B------:R-:W-:Y:S01]  /*6fc0*/  FMNMX.FTZ R5, R10, R5, !PT ;  /* 0x000000050a057209 */ /* 0x000fe20007810000 */
[----:B------:R-:W-:Y:S03]  /*6fd0*/  LDSM.16.MT88.4 R20, [R212+0x9000] ;  /* 0x00900000d414783b */ /* 0x000fe60000004200 */
[----:B------:R-:W-:Y:S01]  /*6fe0*/  FMNMX.FTZ R5, R54, R5, !PT ;  /* 0x0000000536057209 */ /* 0x000fe20007810000 */
[----:B-1----:R-:W-:Y:S03]  /*6ff0*/  LDSM.16.MT88.4 R16, [R214+0xa000] ;  /* 0x00a00000d610783b */ /* 0x002fe60000004200 */
[----:B------:R-:W-:Y:S01]  /*7000*/  FMNMX.FTZ R0, R52, R5, !PT ;  /* 0x0000000534007209 */ /* 0x000fe20007810000 */
[----:B------:R-:W-:Y:S01]  /*7010*/  LDSM.16.MT88.4 R12, [R212+0xa000] ;  /* 0x00a00000d40c783b */ /* 0x000fe20000004200 */
[----:B------:R-:W-:-:S02]  /*7020*/  FMNMX.FTZ R5, R165, R34, !PT ;  /* 0x00000022a5057209 */ /* 0x000fc40007810000 */
[----:B------:R-:W-:Y:S02]  /*7030*/  FMNMX.FTZ R0, R199, R0, !PT ;  /* 0x00000000c7007209 */ /* 0x000fe40007810000 */
[----:B------:R-:W-:Y:S02]  /*7040*/  FMNMX.FTZ R5, R8, R5, !PT ;  /* 0x0000000508057209 */ /* 0x000fe40007810000 */
[----:B------:R-:W-:Y:S02]  /*7050*/  FMNMX.FTZ R0, R203, R0, !PT ;  /* 0x00000000cb007209 */ /* 0x000fe40007810000 */
[----:B------:R-:W-:Y:S02]  /*7060*/  FMNMX.FTZ R5, R46, R5, !PT ;  /* 0x000000052e057209 */ /* 0x000fe40007810000 */
[----:B------:R-:W-:-:S04]  /*7070*/  FMNMX.FTZ R0, R241, R0, !PT ;  /* 0x00000000f1007209 */ /* 0x000fc80007810000 */
        /* <DEDUP_REMOVED lines=30> */
[----:B------:R-:W-:Y:S01]  /*7260*/  FMNMX.FTZ R0, R189, R0, !PT ;  /* 0x00000000bd007209 */ /* 0x000fe20007810000 */
[----:B------:R-:W2:Y:S01]  /*7270*/  SHFL.BFLY PT, R5, R4, 0x2, 0x1f ;  /* 0x0c401f0004057f89 */ /* 0x000ea200000e0000 */
[----:B------:R-:W-:-:S02]  /*7280*/  FMNMX.FTZ R7, R243, R6, !PT ;  /* 0x00000006f3077209 */ /* 0x000fc40007810000 */
[----:B-1----:R-:W-:Y:S02]  /*7290*/  FMNMX.FTZ R11, R2, R11, !PT ;  /* 0x0000000b020b7209 */ /* 0x002fe40007810000 */
[----:B------:R-:W-:Y:S02]  /*72a0*/  FMNMX.FTZ R0, R187, R0, !PT ;  /* 0x00000000bb007209 */ /* 0x000fe40007810000 */
[----:B------:R-:W-:Y:S01]  /*72b0*/  FMNMX.FTZ R7, R58, R7, !PT ;  /* 0x000000073a077209 */ /* 0x000fe20007810000 */
[----:B------:R-:W1:Y:S01]  /*72c0*/  SHFL.BFLY PT, R2, R11, 0x1, 0x1f ;  /* 0x0c201f000b027f89 */ /* 0x000e6200000e0000 */
        /* <DEDUP_REMOVED lines=9> */
[----:B------:R-:W-:-:S04]  /*7360*/  FMNMX.FTZ R7, R178, R7, !PT ;  /* 0x00000007b2077209 */ /* 0x000fc80007810000 */
[----:B------:R-:W-:Y:S02]  /*7370*/  FMNMX.FTZ R7, R176, R7, !PT ;  /* 0x00000007b0077209 */ /* 0x000fe40007810000 */
[----:B-1----:R-:W-:Y:S02]  /*7380*/  FMNMX.FTZ R2, R11, R2, !PT ;  /* 0x000000020b027209 */ /* 0x002fe40007810000 */
[----:B------:R-:W-:Y:S02]  /*7390*/  FMNMX.FTZ R11, R173, R0, !PT ;  /* 0x00000000ad0b7209 */ /* 0x000fe40007810000 */
[----:B------:R-:W-:Y:S01]  /*73a0*/  FMNMX.FTZ R7, R174, R7, !PT ;  /* 0x00000007ae077209 */ /* 0x000fe20007810000 */
[----:B------:R-:W1:Y:S01]  /*73b0*/  SHFL.BFLY PT, R0, R5, 0x1, 0x1f ;  /* 0x0c201f0005007f89 */ /* 0x000e6200000e0000 */
[----:B------:R-:W-:Y:S01]  /*73c0*/  FMNMX.FTZ R4, R38, R11, !PT ;  /* 0x0000000b26047209 */ /* 0x000fe20007810000 */
[----:B------:R-:W-:Y:S01]  /*73d0*/  FMUL.FTZ R171, R2, c[0x0][0x23c] ;  /* 0x00008f0002ab7a20 */ /* 0x000fe20000410000 */
[----:B------:R-:W-:-:S02]  /*73e0*/  FMNMX.FTZ R7, R172, R7, !PT ;  /* 0x00000007ac077209 */ /* 0x000fc40007810000 */
[----:B------:R-:W-:Y:S02]  /*73f0*/  FMNMX.FTZ R4, R39, R4, !PT ;  /* 0x0000000427047209 */ /* 0x000fe40007810000 */
[----:B------:R-:W-:Y:S02]  /*7400*/  FMNMX.FTZ R6, R36, R7, !PT ;  /* 0x0000000724067209 */ /* 0x000fe40007810000 */
[----:B------:R-:W-:Y:S02]  /*7410*/  FMNMX.FTZ R4, R45, R4, !PT ;  /* 0x000000042d047209 */ /* 0x000fe40007810000 */
[----:B------:R-:W-:Y:S02]  /*7420*/  FMNMX.FTZ R7, R37, R6, !PT ;  /* 0x0000000625077209 */ /* 0x000fe40007810000 */
[----:B------:R-:W-:Y:S02]  /*7430*/  FMNMX.FTZ R4, R49, R4, !PT ;  /* 0x0000000431047209 */ /* 0x000fe40007810000 */
[----:B------:R-:W-:-:S02]  /*7440*/  FMNMX.FTZ R7, R44, R7, !PT ;  /* 0x000000072c077209 */ /* 0x000fc40007810000 */
[----:B------:R-:W-:Y:S01]  /*7450*/  FSETP.NEU.FTZ.AND P1, PT, R2, -INF , PT ;  /* 0xff8000000200780b */ /* 0x000fe20003f3d000 */
[----:B------:R-:W2:Y:S01]  /*7460*/  SHFL.BFLY PT, R209, R4, 0x2, 0x1f ;  /* 0x0c401f0004d17f89 */ /* 0x000ea200000e0000 */
[----:B------:R-:W-:Y:S02]  /*7470*/  FMNMX.FTZ R208, R48, R7, !PT ;  /* 0x0000000730d07209 */ /* 0x000fe40007810000 */
[----:B------:R-:W-:Y:S02]  /*7480*/  FSEL R171, R171, RZ, P1 ;  /* 0x000000ffabab7208 */ /* 0x000fe40000800000 */
[----:B------:R-:W-:Y:S02]  /*7490*/  FSEL R7, R2, RZ, P1 ;  /* 0x000000ff02077208 */ /* 0x000fe40000800000 */
[----:B-1----:R-:W-:Y:S01]  /*74a0*/  FMNMX.FTZ R0, R5, R0, !PT ;  /* 0x0000000005007209 */ /* 0x002fe20007810000 */
[----:B------:R-:W-:Y:S01]  /*74b0*/  FFMA.FTZ R35, R52, c[0x0][0x23c], -R171 ;  /* 0x00008f0034237a23 */ /* 0x000fe200000108ab */
[----:B------:R-:W1:Y:S01]  /*74c0*/  SHFL.BFLY PT, R5, R208, 0x2, 0x1f ;  /* 0x0c401f00d0057f89 */ /* 0x000e6200000e0000 */
[----:B------:R-:W-:Y:S01]  /*74d0*/  FADD.FTZ R6, R166, -R7 ;  /* 0x80000007a6067221 */ /* 0x000fe20000010000 */
[C---:B------:R-:W-:Y:S01]  /*74e0*/  FSETP.NEU.FTZ.AND P0, PT, R0.reuse, -INF , PT ;  /* 0xff8000000000780b */ /* 0x040fe20003f1d000 */
[----:B------:R-:W-:-:S02]  /*74f0*/  FMUL.FTZ R61, R0, c[0x0][0x23c] ;  /* 0x00008f00003d7a20 */ /* 0x000fc40000410000 */
[----:B------:R-:W-:Y:S01]  /*7500*/  FMUL.FTZ R6, R6, c[0x0][0x23c] ;  /* 0x00008f0006067a20 */ /* 0x000fe20000410000 */
[----:B------:R-:W-:Y:S01]  /*7510*/  MUFU.EX2 R35, R35 ;  /* 0x0000002300237308 */ /* 0x000fe20000000800 */
[--C-:B------:R-:W-:Y:S01]  /*7520*/  FFMA.FTZ R42, R32, c[0x0][0x23c], -R171.reuse ;  /* 0x00008f00202a7a23 */ /* 0x100fe200000108ab */
[----:B------:R-:W-:Y:S01]  /*7530*/  FSEL R61, R61, RZ, P0 ;  /* 0x000000ff3d3d7208 */ /* 0x000fe20000000000 */
[--C-:B------:R-:W-:Y:S02]  /*7540*/  FFMA.FTZ R41, R10, c[0x0][0x23c], -R171.reuse ;  /* 0x00008f000a297a23 */ /* 0x100fe400000108ab */
[----:B------:R-:W-:Y:S02]  /*7550*/  FFMA.FTZ R40, R54, c[0x0][0x23c], -R171 ;  /* 0x00008f0036287a23 */ /* 0x000fe400000108ab */
[--C-:B------:R-:W-:Y:S01]  /*7560*/  FFMA.FTZ R33, R8, c[0x0][0x23c], -R61.reuse ;  /* 0x00008f0008217a23 */ /* 0x100fe2000001083d */
[----:B------:R-:W-:Y:S01]  /*7570*/  FSEL R8, R0, RZ, P0 ;  /* 0x000000ff00087208 */ /* 0x000fe20000000000 */
[--C-:B------:R-:W-:Y:S01]  /*7580*/  FFMA.FTZ R32, R46, c[0x0][0x23c], -R61.reuse ;  /* 0x00008f002e207a23 */ /* 0x100fe2000001083d */
[----:B--2---:R-:W-:Y:S01]  /*7590*/  FMNMX.FTZ R209, R4, R209, !PT ;  /* 0x000000d104d17209 */ /* 0x004fe20007810000 */
[----:B------:R-:W-:Y:S01]  /*75a0*/  FFMA.FTZ R43, R50, c[0x0][0x23c], -R61 ;  /* 0x00008f00322b7a23 */ /* 0x000fe2000001083d */
[----:B------:R-:W2:Y:S01]  /*75b0*/  MUFU.EX2 R47, R6 ;  /* 0x00000006002f7308 */ /* 0x000ea20000000800 */
[----:B------:R-:W-:-:S02]  /*75c0*/  FADD.FTZ R8, R165, -R8 ;  /* 0x80000008a5087221 */ /* 0x000fc40000010000 */
[----:B------:R-:W3:Y:S01]  /*75d0*/  SHFL.BFLY PT, R4, R209, 0x1, 0x1f ;  /* 0x0c201f00d1047f89 */ /* 0x000ee200000e0000 */
[----:B------:R-:W-:Y:S01]  /*75e0*/  FFMA.FTZ R34, R34, c[0x0][0x23c], -R61 ;  /* 0x00008f0022227a23 */ /* 0x000fe2000001083d */
[----:B-1----:R-:W-:Y:S01]  /*75f0*/  FMNMX.FTZ R208, R208, R5, !PT ;  /* 0x00000005d0d07209 */ /* 0x002fe20007810000 */
[----:B------:R-:W-:Y:S02]  /*7600*/  FMUL.FTZ R46, R8, c[0x0][0x23c] ;  /* 0x00008f00082e7a20 */ /* 0x000fe40000410000 */
[----:B------:R-:W-:Y:S01]  /*7610*/  MUFU.EX2 R42, R42 ;  /* 0x0000002a002a7308 */ /* 0x000fe20000000800 */
[--C-:B------:R-:W-:Y:S01]  /*7620*/  FFMA.FTZ R165, R199, c[0x0][0x23c], -R171.reuse ;  /* 0x00008f00c7a57a23 */ /* 0x100fe200000108ab */
[----:B------:R-:W1:Y:S01]  /*7630*/  SHFL.BFLY PT, R5, R208, 0x1, 0x1f ;  /* 0x0c201f00d0057f89 */ /* 0x000e6200000e0000 */
[----:B------:R-:W-:Y:S02]  /*7640*/  FFMA.FTZ R175, R201, c[0x0][0x23c], -R171 ;  /* 0x00008f00c9af7a23 */ /* 0x000fe400000108ab */
[----:B------:R-:W-:-:S03]  /*7650*/  FFMA.FTZ R188, R188, c[0x0][0x23c], -R61 ;  /* 0x00008f00bcbc7a23 */ /* 0x000fc6000001083d */
[----:B------:R-:W4:Y:S01]  /*7660*/  MUFU.EX2 R41, R41 ;  /* 0x0000002900297308 */ /* 0x000f220000000800 */
[-C--:B--2---:R-:W-:Y:S02]  /*7670*/  FMUL.FTZ R156, R156, R47.reuse ;  /* 0x0000002f9c9c7220 */ /* 0x084fe40000410000 */
[-C--:B------:R-:W-:Y:S02]  /*7680*/  FMUL.FTZ R157, R157, R47.reuse ;  /* 0x0000002f9d9d7220 */ /* 0x080fe40000410000 */
[-C--:B------:R-:W-:Y:S02]  /*7690*/  FMUL.FTZ R152, R152, R47.reuse ;  /* 0x0000002f98987220 */ /* 0x080fe40000410000 */
[-C--:B------:R-:W-:Y:S01]  /*76a0*/  FMUL.FTZ R153, R153, R47.reuse ;  /* 0x0000002f99997220 */ /* 0x080fe20000410000 */
[----:B------:R-:W2:Y:S01]  /*76b0*/  MUFU.EX2 R40, R40 ;  /* 0x0000002800287308 */ /* 0x000ea20000000800 */
[-C--:B------:R-:W-:Y:S01]  /*76c0*/  FMUL.FTZ R76, R76, R47.reuse ;  /* 0x0000002f4c4c7220 */ /* 0x080fe20000410000 */
[----:B---3--:R-:W-:Y:S01]  /*76d0*/  FMNMX.FTZ R209, R209, R4, !PT ;  /* 0x00000004d1d17209 */ /* 0x008fe20007810000 */
[----:B------:R-:W-:-:S02]  /*76e0*/  FMUL.FTZ R77, R77, R47 ;  /* 0x0000002f4d4d7220 */ /* 0x000fc40000410000 */
[-C--:B------:R-:W-:Y:S01]  /*76f0*/  FMUL.FTZ R80, R80, R47.reuse ;  /* 0x0000002f50507220 */ /* 0x080fe20000410000 */
[C---:B------:R-:W-:Y:S01]  /*7700*/  FSETP.NEU.FTZ.AND P1, PT, R209.reuse, -INF , PT ;  /* 0xff800000d100780b */ /* 0x040fe20003f3d000 */
[----:B------:R-:W-:Y:S01]  /*7710*/  FMUL.FTZ R52, R209, c[0x0][0x23c] ;  /* 0x00008f00d1347a20 */ /* 0x000fe20000410000 */
[----:B------:R-:W-:Y:S01]  /*7720*/  MUFU.EX2 R34, R34 ;  /* 0x0000002200227308 */ /* 0x000fe20000000800 */
[----:B----4-:R-:W-:Y:S01]  /*7730*/  F2FP.BF16.PACK_AB R28, R41, R42 ;  /* 0x0000002a291c723e */ /* 0x010fe200000010ff */
[----:B------:R-:W-:Y:S01]  /*7740*/  FMUL.FTZ R81, R81, R47 ;  /* 0x0000002f51517220 */ /* 0x000fe20000410000 */
[----:B-1----:R-:W-:Y:S01]  /*7750*/  FMNMX.FTZ R208, R208, R5, !PT ;  /* 0x00000005d0d07209 */ /* 0x002fe20007810000 */
[----:B------:R-:W-:Y:S01]  /*7760*/  FMUL.FTZ R92, R92, R47 ;  /* 0x0000002f5c5c7220 */ /* 0x000fe20000410000 */
[----:B------:R-:W-:Y:S01]  /*7770*/  FSEL R52, R52, RZ, P1 ;  /* 0x000000ff34347208 */ /* 0x000fe20000800000 */
[----:B------:R-:W1:Y:S01]  /*7780*/  LDSM.16.MT88.4 R4, [R214+0xb000] ;  /* 0x00b00000d604783b */ /* 0x000e620000004200 */
[C---:B------:R-:W-:Y:S01]  /*7790*/  FSETP.NEU.FTZ.AND P0, PT, R208.reuse, -INF , PT ;  /* 0xff800000d000780b */ /* 0x040fe20003f1d000 */
[C---:B------:R-:W-:Y:S01]  /*77a0*/  FMUL.FTZ R55, R208.reuse, c[0x0][0x23c] ;  /* 0x00008f00d0377a20 */ /* 0x040fe20000410000 */
[----:B------:R-:W3:Y:S01]  /*77b0*/  MUFU.EX2 R33, R33 ;  /* 0x0000002100217308 */ /* 0x000ee20000000800 */
[--C-:B------:R-:W-:Y:S01]  /*77c0*/  FFMA.FTZ R50, R9, c[0x0][0x23c], -R52.reuse ;  /* 0x00008f0009327a23 */ /* 0x100fe20000010834 */
[----:B------:R-:W-:Y:S01]  /*77d0*/  FSEL R166, R208, RZ, P0 ;  /* 0x000000ffd0a67208 */ /* 0x000fe20000000000 */
[----:B------:R-:W4:Y:S01]  /*77e0*/  LDSM.16.MT88.4 R8, [R212+0xb000] ;  /* 0x00b00000d408783b */ /* 0x000f220000004200 */
[--C-:B------:R-:W-:Y:S01]  /*77f0*/  FFMA.FTZ R63, R51, c[0x0][0x23c], -R52.reuse ;  /* 0x00008f00333f7a23 */ /* 0x100fe20000010834 */
[----:B------:R-:W-:Y:S01]  /*7800*/  FSEL R55, R55, RZ, P0 ;  /* 0x000000ff37377208 */ /* 0x000fe20000000000 */
[----:B------:R-:W-:Y:S01]  /*7810*/  FFMA.FTZ R54, R53, c[0x0][0x23c], -R52 ;  /* 0x00008f0035367a23 */ /* 0x000fe20000010834 */
[----:B--2---:R-:W-:Y:S01]  /*7820*/  F2FP.BF16.PACK_AB R30, R35, R40 ;  /* 0x00000028231e723e */ /* 0x004fe200000010ff */
[----:B------:R2:W-:Y:S01]  /*7830*/  MUFU.EX2 R53, R63 ;  /* 0x0000003f00357308 */ /* 0x0005e20000000800 */
[----:B------:R-:W-:Y:S01]  /*7840*/  FADD.FTZ R166, R167, -R166 ;  /* 0x800000a6a7a67221 */ /* 0x000fe20000010000 */
[----:B------:R-:W-:Y:S01]  /*7850*/  PLOP3.LUT P0, PT, PT, PT, UP0, 0x40, 0x0 ;  /* 0x000000000000781c */ /* 0x000fe20003f0e808 */
[----:B------:R-:W-:-:S02]  /*7860*/  FFMA.FTZ R57, R194, c[0x0][0x23c], -R55 ;  /* 0x00008f00c2397a23 */ /* 0x000fc40000010837 */
[--C-:B------:R-:W-:Y:S02]  /*7870*/  FFMA.FTZ R56, R56, c[0x0][0x23c], -R55.reuse ;  /* 0x00008f0038387a23 */ /* 0x100fe40000010837 */
[--C-:B------:R-:W-:Y:S01]  /*7880*/  FFMA.FTZ R67, R58, c[0x0][0x23c], -R55.reuse ;  /* 0x00008f003a437a23 */ /* 0x100fe20000010837 */
[----:B------:R-:W-:Y:S01]  /*7890*/  MUFU.EX2 R32, R32 ;  /* 0x0000002000207308 */ /* 0x000fe20000000800 */
[----:B------:R-:W-:Y:S01]  /*78a0*/  FFMA.FTZ R193, R193, c[0x0][0x23c], -R52 ;  /* 0x00008f00c1c17a23 */ /* 0x000fe20000010834 */
[----:B---3--:R-:W-:Y:S01]  /*78b0*/  F2FP.BF16.PACK_AB R29, R33, R34 ;  /* 0x00000022211d723e */ /* 0x008fe200000010ff */
[----:B------:R-:W-:Y:S02]  /*78c0*/  FFMA.FTZ R243, R243, c[0x0][0x23c], -R55 ;  /* 0x00008f00f3f37a23 */ /* 0x000fe40000010837 */
[----:B------:R-:W-:Y:S02]  /*78d0*/  FMUL.FTZ R166, R166, c[0x0][0x23c] ;  /* 0x00008f00a6a67a20 */ /* 0x000fe40000410000 */
[-C--:B------:R-:W-:Y:S01]  /*78e0*/  FMUL.FTZ R93, R93, R47.reuse ;  /* 0x0000002f5d5d7220 */ /* 0x080fe20000410000 */
[----:B--2---:R-:W-:Y:S01]  /*78f0*/  FSEL R63, R209, RZ, P1 ;  /* 0x000000ffd13f7208 */ /* 0x004fe20000800000 */
[----:B------:R-:W2:Y:S01]  /*7900*/  MUFU.EX2 R43, R43 ;  /* 0x0000002b002b7308 */ /* 0x000ea20000000800 */
[----:B------:R-:W-:-:S02]  /*7910*/  FMUL.FTZ R96, R96, R47 ;  /* 0x0000002f60607220 */ /* 0x000fc40000410000 */
[-C--:B------:R-:W-:Y:S02]  /*7920*/  FMUL.FTZ R97, R97, R47.reuse ;  /* 0x0000002f61617220 */ /* 0x080fe40000410000 */
[----:B------:R-:W-:Y:S02]  /*7930*/  FADD.FTZ R63, R168, -R63 ;  /* 0x8000003fa83f7221 */ /* 0x000fe40000010000 */
[-C--:B------:R-:W-:Y:S01]  /*7940*/  FMUL.FTZ R104, R104, R47.reuse ;  /* 0x0000002f68687220 */ /* 0x080fe20000410000 */
[----:B------:R-:W3:Y:S01]  /*7950*/  MUFU.EX2 R46, R46 ;  /* 0x0000002e002e7308 */ /* 0x000ee20000000800 */
[----:B------:R-:W-:Y:S02]  /*7960*/  FMUL.FTZ R65, R63, c[0x0][0x23c] ;  /* 0x00008f003f417a20 */ /* 0x000fe40000410000 */
[-C--:B------:R-:W-:Y:S02]  /*7970*/  FMUL.FTZ R105, R105, R47.reuse ;  /* 0x0000002f69697220 */ /* 0x080fe40000410000 */
[----:B------:R-:W-:-:S02]  /*7980*/  FMUL.FTZ R108, R108, R47 ;  /* 0x0000002f6c6c7220 */ /* 0x000fc40000410000 */
[-C--:B------:R-:W-:Y:S01]  /*7990*/  FMUL.FTZ R109, R109, R47.reuse ;  /* 0x0000002f6d6d7220 */ /* 0x080fe20000410000 */
[----:B------:R-:W-:Y:S01]  /*79a0*/  MUFU.EX2 R63, R67 ;  /* 0x00000043003f7308 */ /* 0x000fe20000000800 */
[----:B--2---:R-:W-:Y:S01]  /*79b0*/  F2FP.BF16.PACK_AB R31, R43, R32 ;  /* 0x000000202b1f723e */ /* 0x004fe200000010ff */
[-C--:B------:R-:W-:Y:S02]  /*79c0*/  FMUL.FTZ R116, R116, R47.reuse ;  /* 0x0000002f74747220 */ /* 0x080fe40000410000 */
[-C--:B------:R-:W-:Y:S02]  /*79d0*/  FMUL.FTZ R117, R117, R47.reuse ;  /* 0x0000002f75757220 */ /* 0x080fe40000410000 */
[----:B------:R-:W-:Y:S02]  /*79e0*/  FMUL.FTZ R120, R120, R47 ;  /* 0x0000002f78787220 */ /* 0x000fe40000410000 */
[----:B------:R-:W-:Y:S01]  /*79f0*/  MUFU.EX2 R50, R50 ;  /* 0x0000003200327308 */ /* 0x000fe20000000800 */
[----:B---3--:R-:W-:-:S02]  /*7a00*/  FMUL.FTZ R158, R158, R46 ;  /* 0x0000002e9e9e7220 */ /* 0x008fc40000410000 */
[-C--:B------:R-:W-:Y:S02]  /*7a10*/  FMUL.FTZ R159, R159, R46.reuse ;  /* 0x0000002e9f9f7220 */ /* 0x080fe40000410000 */
[-C--:B------:R-:W-:Y:S02]  /*7a20*/  FMUL.FTZ R154, R154, R46.reuse ;  /* 0x0000002e9a9a7220 */ /* 0x080fe40000410000 */
[-C--:B------:R-:W-:Y:S01]  /*7a30*/  FMUL.FTZ R155, R155, R46.reuse ;  /* 0x0000002e9b9b7220 */ /* 0x080fe20000410000 */
[----:B------:R-:W-:Y:S01]  /*7a40*/  MUFU.EX2 R51, R193 ;  /* 0x000000c100337308 */ /* 0x000fe20000000800 */
[-C--:B------:R-:W-:Y:S01]  /*7a50*/  FMUL.FTZ R78, R78, R46.reuse ;  /* 0x0000002e4e4e7220 */ /* 0x080fe20000410000 */
[----:B------:R-:W-:Y:S01]  /*7a60*/  HMMA.16816.F32.BF16 R156, R28, R24, R156 ;  /* 0x000000181c9c723c */ /* 0x000fe2000004189c */
[-C--:B------:R-:W-:Y:S02]  /*7a70*/  FMUL.FTZ R79, R79, R46.reuse ;  /* 0x0000002e4f4f7220 */ /* 0x080fe40000410000 */
[----:B------:R-:W-:-:S02]  /*7a80*/  FMUL.FTZ R82, R82, R46 ;  /* 0x0000002e52527220 */ /* 0x000fc40000410000 */
        /* <DEDUP_REMOVED lines=20> */
[----:B------:R-:W-:Y:S01]  /*7bd0*/  FMUL.FTZ R123, R123, R46 ;  /* 0x0000002e7b7b7220 */ /* 0x000fe20000410000 */
[----:B------:R-:W-:Y:S01]  /*7be0*/  HMMA.16816.F32.BF16 R92, R28, R16, R92 ;  /* 0x000000101c5c723c */ /* 0x000fe2000004185c */
[----:B------:R-:W-:-:S02]  /*7bf0*/  FMUL.FTZ R128, R128, R47 ;  /* 0x0000002f80807220 */ /* 0x000fc40000410000 */
[-C--:B------:R-:W-:Y:S02]  /*7c00*/  FMUL.FTZ R129, R129, R47.reuse ;  /* 0x0000002f81817220 */ /* 0x080fe40000410000 */
[-C--:B------:R-:W-:Y:S01]  /*7c10*/  FMUL.FTZ R130, R130, R46.reuse ;  /* 0x0000002e82827220 */ /* 0x080fe20000410000 */
[----:B------:R-:W2:Y:S01]  /*7c20*/  MUFU.EX2 R65, R65 ;  /* 0x0000004100417308 */ /* 0x000ea20000000800 */
[-C--:B------:R-:W-:Y:S01]  /*7c30*/  FMUL.FTZ R131, R131, R46.reuse ;  /* 0x0000002e83837220 */ /* 0x080fe20000410000 */
[C---:B------:R-:W-:Y:S01]  /*7c40*/  HMMA.16816.F32.BF16 R96, R28.reuse, R18, R96 ;  /* 0x000000121c60723c */ /* 0x040fe20000041860 */
[-C--:B------:R-:W-:Y:S02]  /*7c50*/  FMUL.FTZ R132, R132, R47.reuse ;  /* 0x0000002f84847220 */ /* 0x080fe40000410000 */
[----:B------:R-:W-:Y:S02]  /*7c60*/  FMUL.FTZ R133, R133, R47 ;  /* 0x0000002f85857220 */ /* 0x000fe40000410000 */
[-C--:B------:R-:W-:Y:S01]  /*7c70*/  FMUL.FTZ R134, R134, R46.reuse ;  /* 0x0000002e86867220 */ /* 0x080fe20000410000 */
[----:B------:R-:W3:Y:S01]  /*7c80*/  MUFU.EX2 R67, R166 ;  /* 0x000000a600437308 */ /* 0x000ee20000000800 */
[----:B------:R-:W-:Y:S01]  /*7c90*/  FMUL.FTZ R135, R135, R46 ;  /* 0x0000002e87877220 */ /* 0x000fe20000410000 */
[----:B------:R-:W-:Y:S01]  /*7ca0*/  HMMA.16816.F32.BF16 R104, R28, R12, R104 ;  /* 0x0000000c1c68723c */ /* 0x000fe20000041868 */
[----:B------:R-:W-:-:S02]  /*7cb0*/  FFMA.FTZ R168, R203, c[0x0][0x23c], -R171 ;  /* 0x00008f00cba87a23 */ /* 0x000fc400000108ab */
[--C-:B------:R-:W-:Y:S02]  /*7cc0*/  FFMA.FTZ R167, R185, c[0x0][0x23c], -R61.reuse ;  /* 0x00008f00b9a77a23 */ /* 0x100fe4000001083d */
[----:B------:R-:W-:Y:S01]  /*7cd0*/  FFMA.FTZ R179, R252, c[0x0][0x23c], -R61 ;  /* 0x00008f00fcb37a23 */ /* 0x000fe2000001083d */
[----:B------:R-:W-:Y:S01]  /*7ce0*/  MUFU.EX2 R165, R165 ;  /* 0x000000a500a57308 */ /* 0x000fe20000000800 */
[-C--:B--2---:R-:W-:Y:S01]  /*7cf0*/  FMUL.FTZ R160, R160, R65.reuse ;  /* 0x00000041a0a07220 */ /* 0x084fe20000410000 */
[C---:B------:R-:W-:Y:S01]  /*7d00*/  HMMA.16816.F32.BF16 R108, R28.reuse, R14, R108 ;  /* 0x0000000e1c6c723c */ /* 0x040fe2000004186c */
[-C--:B------:R-:W-:Y:S02]  /*7d10*/  FMUL.FTZ R161, R161, R65.reuse ;  /* 0x00000041a1a17220 */ /* 0x080fe40000410000 */
[-C--:B------:R-:W-:Y:S02]  /*7d20*/  FMUL.FTZ R68, R68, R65.reuse ;  /* 0x0000004144447220 */ /* 0x080fe40000410000 */
[----:B------:R-:W-:Y:S01]  /*7d30*/  FMUL.FTZ R69, R69, R65 ;  /* 0x0000004145457220 */ /* 0x000fe20000410000 */
[----:B------:R-:W2:Y:S01]  /*7d40*/  MUFU.EX2 R168, R168 ;  /* 0x000000a800a87308 */ /* 0x000ea20000000800 */
[-C--:B---3--:R-:W-:Y:S01]  /*7d50*/  FMUL.FTZ R162, R162, R67.reuse ;  /* 0x00000043a2a27220 */ /* 0x088fe20000410000 */
[----:B-1----:R-:W-:Y:S01]  /*7d60*/  HMMA.16816.F32.BF16 R116, R28, R4, R116 ;  /* 0x000000041c74723c */ /* 0x002fe20000041874 */
        /* <DEDUP_REMOVED lines=11> */
[----:B----4-:R-:W-:Y:S01]  /*7e20*/  HMMA.16816.F32.BF16 R128, R28, R8, R128 ;  /* 0x000000081c80723c */ /* 0x010fe20000041880 */
[----:B------:R-:W-:-:S02]  /*7e30*/  FMUL.FTZ R85, R85, R65 ;  /* 0x0000004155557220 */ /* 0x000fc40000410000 */
[-C--:B------:R-:W-:Y:S02]  /*7e40*/  FMUL.FTZ R86, R86, R67.reuse ;  /* 0x0000004356567220 */ /* 0x080fe40000410000 */
[----:B------:R-:W-:Y:S01]  /*7e50*/  FMUL.FTZ R87, R87, R67 ;  /* 0x0000004357577220 */ /* 0x000fe20000410000 */
[----:B------:R-:W1:Y:S01]  /*7e60*/  MUFU.EX2 R188, R188 ;  /* 0x000000bc00bc7308 */ /* 0x000e620000000800 */
[-C--:B------:R-:W-:Y:S01]  /*7e70*/  FMUL.FTZ R88, R88, R65.reuse ;  /* 0x0000004158587220 */ /* 0x080fe20000410000 */
[----:B------:R-:W-:Y:S01]  /*7e80*/  HMMA.16816.F32.BF16 R132, R28, R10, R132 ;  /* 0x0000000a1c84723c */ /* 0x000fe20000041884 */
[----:B------:R-:W-:Y:S02]  /*7e90*/  FMUL.FTZ R89, R89, R65 ;  /* 0x0000004159597220 */ /* 0x000fe40000410000 */
[-C--:B------:R-:W-:Y:S02]  /*7ea0*/  FMUL.FTZ R90, R90, R67.reuse ;  /* 0x000000435a5a7220 */ /* 0x080fe40000410000 */
[----:B------:R-:W-:Y:S01]  /*7eb0*/  FMUL.FTZ R91, R91, R67 ;  /* 0x000000435b5b7220 */ /* 0x000fe20000410000 */
[----:B------:R-:W-:Y:S01]  /*7ec0*/  MUFU.EX2 R179, R179 ;  /* 0x000000b300b37308 */ /* 0x000fe20000000800 */
[----:B------:R-:W-:Y:S01]  /*7ed0*/  F2FP.BF16.PACK_AB R28, R51, R50 ;  /* 0x00000032331c723e */ /* 0x000fe200000010ff */
[----:B------:R-:W-:Y:S01]  /*7ee0*/  FMUL.FTZ R100, R100, R65 ;  /* 0x0000004164647220 */ /* 0x000fe20000410000 */
[----:B------:R-:W-:Y:S01]  /*7ef0*/  F2FP.BF16.PACK_AB R29, R56, R57 ;  /* 0x00000039381d723e */ /* 0x000fe200000010ff */
[----:B------:R-:W-:Y:S01]  /*7f00*/  FMUL.FTZ R101, R101, R65 ;  /* 0x0000004165657220 */ /* 0x000fe20000410000 */
[----:B------:R-:W-:Y:S01]  /*7f10*/  F2FP.BF16.PACK_AB R30, R54, R53 ;  /* 0x00000035361e723e */ /* 0x000fe200000010ff */
[-C--:B------:R-:W-:Y:S01]  /*7f20*/  FMUL.FTZ R102, R102, R67.reuse ;  /* 0x0000004366667220 */ /* 0x080fe20000410000 */
[----:B------:R-:W-:Y:S01]  /*7f30*/  F2FP.BF16.PACK_AB R31, R63, R58 ;  /* 0x0000003a3f1f723e */ /* 0x000fe200000010ff */
[----:B------:R-:W-:-:S02]  /*7f40*/  FMUL.FTZ R103, R103, R67 ;  /* 0x0000004367677220 */ /* 0x000fc40000410000 */
[-C--:B------:R-:W-:Y:S02]  /*7f50*/  FMUL.FTZ R148, R148, R65.reuse ;  /* 0x0000004194947220 */ /* 0x080fe40000410000 */
[----:B------:R-:W-:Y:S02]  /*7f60*/  FMUL.FTZ R149, R149, R65 ;  /* 0x0000004195957220 */ /* 0x000fe40000410000 */
[-C--:B------:R-:W-:Y:S01]  /*7f70*/  FMUL.FTZ R150, R150, R67.reuse ;  /* 0x0000004396967220 */ /* 0x080fe20000410000 */
[----:B------:R-:W-:Y:S01]  /*7f80*/  HMMA.16816.F32.BF16 R160, R28, R24, R160 ;  /* 0x000000181ca0723c */ /* 0x000fe200000418a0 */
[----:B------:R-:W-:Y:S02]  /*7f90*/  FMUL.FTZ R151, R151, R67 ;  /* 0x0000004397977220 */ /* 0x000fe40000410000 */
[-C--:B------:R-:W-:Y:S02]  /*7fa0*/  FMUL.FTZ R112, R112, R65.reuse ;  /* 0x0000004170707220 */ /* 0x080fe40000410000 */
[----:B------:R-:W-:-:S02]  /*7fb0*/  FMUL.FTZ R113, R113, R65 ;  /* 0x0000004171717220 */ /* 0x000fc40000410000 */
[-C--:B------:R-:W-:Y:S01]  /*7fc0*/  FMUL.FTZ R114, R114, R67.reuse ;  /* 0x0000004372727220 */ /* 0x080fe20000410000 */
[C---:B------:R-:W-:Y:S01]  /*7fd0*/  HMMA.16816.F32.BF16 R68, R28.reuse, R26, R68 ;  /* 0x0000001a1c44723c */ /* 0x040fe20000041844 */
[----:B------:R-:W-:Y:S01]  /*7fe0*/  FMUL.FTZ R115, R115, R67 ;  /* 0x0000004373737220 */ /* 0x000fe20000410000 */
[----:B------:R-:W3:Y:S01]  /*7ff0*/  LDSM.16.MT88.4 R24, [R214+0x9400] ;  /* 0x00940000d618783b */ /* 0x000ee20000004200 */
[-C--:B------:R-:W-:Y:S02]  /*8000*/  FMUL.FTZ R144, R144, R65.reuse ;  /* 0x0000004190907220 */ /* 0x080fe40000410000 */
[----:B------:R-:W-:Y:S02]  /*8010*/  FMUL.FTZ R145, R145, R65 ;  /* 0x0000004191917220 */ /* 0x000fe40000410000 */
[-C--:B------:R-:W-:Y:S01]  /*8020*/  FMUL.FTZ R146, R146, R67.reuse ;  /* 0x0000004392927220 */ /* 0x080fe20000410000 */
[----:B------:R-:W-:Y:S01]  /*8030*/  HMMA.16816.F32.BF16 R72, R28, R20, R72 ;  /* 0x000000141c48723c */ /* 0x000fe20000041848 */
[----:B------:R-:W-:-:S02]  /*8040*/  FMUL.FTZ R147, R147, R67 ;  /* 0x0000004393937220 */ /* 0x000fc40000410000 */
[-C--:B------:R-:W-:Y:S02]  /*8050*/  FMUL.FTZ R124, R124, R65.reuse ;  /* 0x000000417c7c7220 */ /* 0x080fe40000410000 */
[----:B------:R-:W-:Y:S02]  /*8060*/  FMUL.FTZ R125, R125, R65 ;  /* 0x000000417d7d7220 */ /* 0x000fe40000410000 */
[-C--:B------:R-:W-:Y:S01]  /*8070*/  FMUL.FTZ R126, R126, R67.reuse ;  /* 0x000000437e7e7220 */ /* 0x080fe20000410000 */
[----:B------:R-:W-:Y:S01]  /*8080*/  HMMA.16816.F32.BF16 R84, R28, R22, R84 ;  /* 0x000000161c54723c */ /* 0x000fe20000041854 */
[----:B------:R-:W-:Y:S01]  /*8090*/  FMUL.FTZ R127, R127, R67 ;  /* 0x000000437f7f7220 */ /* 0x000fe20000410000 */
[----:B------:R-:W4:Y:S01]  /*80a0*/  LDSM.16.MT88.4 R20, [R212+0x9400] ;  /* 0x00940000d414783b */ /* 0x000f220000004200 */
[-C--:B------:R-:W-:Y:S02]  /*80b0*/  FMUL.FTZ R140, R140, R65.reuse ;  /* 0x000000418c8c7220 */ /* 0x080fe40000410000 */
[----:B------:R-:W-:-:S02]  /*80c0*/  FMUL.FTZ R141, R141, R65 ;  /* 0x000000418d8d7220 */ /* 0x000fc40000410000 */
[-C--:B------:R-:W-:Y:S01]  /*80d0*/  FMUL.FTZ R142, R142, R67.reuse ;  /* 0x000000438e8e7220 */ /* 0x080fe20000410000 */
[C---:B------:R-:W-:Y:S01]  /*80e0*/  HMMA.16816.F32.BF16 R88, R28.reuse, R16, R88 ;  /* 0x000000101c58723c */ /* 0x040fe20000041858 */
[----:B------:R-:W-:Y:S02]  /*80f0*/  FMUL.FTZ R143, R143, R67 ;  /* 0x000000438f8f7220 */ /* 0x000fe40000410000 */
[-C--:B------:R-:W-:Y:S02]  /*8100*/  FMUL.FTZ R136, R136, R65.reuse ;  /* 0x0000004188887220 */ /* 0x080fe40000410000 */
[----:B------:R-:W-:Y:S02]  /*8110*/  FMUL.FTZ R137, R137, R65 ;  /* 0x0000004189897220 */ /* 0x000fe40000410000 */
[-C--:B------:R-:W-:Y:S01]  /*8120*/  FMUL.FTZ R138, R138, R67.reuse ;  /* 0x000000438a8a7220 */ /* 0x080fe20000410000 */
[----:B------:R-:W-:Y:S01]  /*8130*/  HMMA.16816.F32.BF16 R100, R28, R18, R100 ;  /* 0x000000121c64723c */ /* 0x000fe20000041864 */
[----:B------:R-:W-:Y:S01]  /*8140*/  FMUL.FTZ R139, R139, R67 ;  /* 0x000000438b8b7220 */ /* 0x000fe20000410000 */
[----:B------:R-:W5:Y:S01]  /*8150*/  LDSM.16.MT88.4 R16, [R214+0xa400] ;  /* 0x00a40000d610783b */ /* 0x000f620000004200 */
[----:B------:R-:W-:-:S02]  /*8160*/  FFMA.FTZ R166, R241, c[0x0][0x23c], -R171 ;  /* 0x00008f00f1a67a23 */ /* 0x000fc400000108ab */
[----:B------:R-:W-:Y:S02]  /*8170*/  FFMA.FTZ R192, R202, c[0x0][0x23c], -R61 ;  /* 0x00008f00cac07a23 */ /* 0x000fe4000001083d */
[--C-:B------:R-:W-:Y:S01]  /*8180*/  FFMA.FTZ R194, R189, c[0x0][0x23c], -R52.reuse ;  /* 0x00008f00bdc27a23 */ /* 0x100fe20000010834 */
[C---:B------:R-:W-:Y:S01]  /*8190*/  HMMA.16816.F32.BF16 R148, R28.reuse, R12, R148 ;  /* 0x0000000c1c94723c */ /* 0x040fe20000041894 */
[----:B------:R-:W1:Y:S01]  /*81a0*/  MUFU.EX2 R166, R166 ;  /* 0x000000a600a67308 */ /* 0x000e620000000800 */
[--C-:B------:R-:W-:Y:S02]  /*81b0*/  FFMA.FTZ R202, R191, c[0x0][0x23c], -R52.reuse ;  /* 0x00008f00bfca7a23 */ /* 0x100fe40000010834 */
[--C-:B------:R-:W-:Y:S02]  /*81c0*/  FFMA.FTZ R185, R197, c[0x0][0x23c], -R52.reuse ;  /* 0x00008f00c5b97a23 */ /* 0x100fe40000010834 */
[----:B------:R-:W-:Y:S02]  /*81d0*/  FFMA.FTZ R187, R187, c[0x0][0x23c], -R52 ;  /* 0x00008f00bbbb7a23 */ /* 0x000fe40000010834 */
[----:B------:R-:W-:Y:S01]  /*81e0*/  HMMA.16816.F32.BF16 R112, R28, R14, R112 ;  /* 0x0000000e1c70723c */ /* 0x000fe20000041870 */
[----:B------:R-:W1:Y:S01]  /*81f0*/  LDSM.16.MT88.4 R12, [R212+0xa400] ;  /* 0x00a40000d40c783b */ /* 0x000e620000004200 */
[----:B------:R-:W1:Y:S01]  /*8200*/  MUFU.EX2 R192, R192 ;  /* 0x000000c000c07308 */ /* 0x000e620000000800 */
[----:B------:R-:W-:-:S02]  /*8210*/  FFMA.FTZ R189, R240, c[0x0][0x23c], -R55 ;  /* 0x00008f00f0bd7a23 */ /* 0x000fc40000010837 */
[--C-:B------:R-:W-:Y:S02]  /*8220*/  FFMA.FTZ R204, R242, c[0x0][0x23c], -R55.reuse ;  /* 0x00008f00f2cc7a23 */ /* 0x100fe40000010837 */
[--C-:B------:R-:W-:Y:S01]  /*8230*/  FFMA.FTZ R191, R250, c[0x0][0x23c], -R55.reuse ;  /* 0x00008f00fabf7a23 */ /* 0x100fe20000010837 */
[C---:B------:R-:W-:Y:S01]  /*8240*/  HMMA.16816.F32.BF16 R144, R28.reuse, R4, R144 ;  /* 0x000000041c90723c */ /* 0x040fe20000041890 */
[----:B------:R-:W-:Y:S01]  /*8250*/  FFMA.FTZ R206, R248, c[0x0][0x23c], -R55 ;  /* 0x00008f00f8ce7a23 */ /* 0x000fe20000010837 */
[----:B------:R-:W-:Y:S01]  /*8260*/  MUFU.EX2 R185, R185 ;  /* 0x000000b900b97308 */ /* 0x000fe20000000800 */
[----:B------:R-:W-:Y:S02]  /*8270*/  FFMA.FTZ R193, R196, c[0x0][0x23c], -R171 ;  /* 0x00008f00c4c17a23 */ /* 0x000fe400000108ab */
[----:B------:R-:W-:Y:S02]  /*8280*/  FFMA.FTZ R197, R180, c[0x0][0x23c], -R61 ;  /* 0x00008f00b4c57a23 */ /* 0x000fe4000001083d */
[--C-:B------:R-:W-:Y:S01]  /*8290*/  FFMA.FTZ R190, R190, c[0x0][0x23c], -R171.reuse ;  /* 0x00008f00bebe7a23 */ /* 0x100fe200000108ab */
[----:B------:R-:W-:Y:S01]  /*82a0*/  HMMA.16816.F32.BF16 R124, R28, R6, R124 ;  /* 0x000000061c7c723c */ /* 0x000fe2000004187c */
[----:B------:R-:W-:Y:S01]  /*82b0*/  LDSM.16.MT88.4 R4, [R212+0xb400] ;  /* 0x00b40000d404783b */ /* 0x000fe20000004200 */
[----:B------:R-:W1:Y:S01]  /*82c0*/  MUFU.EX2 R194, R194 ;  /* 0x000000c200c27308 */ /* 0x000e620000000800 */
[----:B------:R-:W-:-:S02]  /*82d0*/  FFMA.FTZ R195, R200, c[0x0][0x23c], -R171 ;  /* 0x00008f00c8c37a23 */ /* 0x000fc400000108ab */
[----:B------:R-:W-:Y:S02]  /*82e0*/  FFMA.FTZ R196, R198, c[0x0][0x23c], -R171 ;  /* 0x00008f00c6c47a23 */ /* 0x000fe400000108ab */
[--C-:B------:R-:W-:Y:S01]  /*82f0*/  FFMA.FTZ R182, R182, c[0x0][0x23c], -R61.reuse ;  /* 0x00008f00b6b67a23 */ /* 0x100fe2000001083d */
[C---:B------:R-:W-:Y:S01]  /*8300*/  HMMA.16816.F32.BF16 R140, R28.reuse, R8, R140 ;  /* 0x000000081c8c723c */ /* 0x040fe2000004188c */
[--C-:B------:R-:W-:Y:S01]  /*8310*/  FFMA.FTZ R180, R186, c[0x0][0x23c], -R61.reuse ;  /* 0x00008f00bab47a23 */ /* 0x100fe2000001083d */
[----:B------:R-:W-:Y:S01]  /*8320*/  MUFU.EX2 R187, R187 ;  /* 0x000000bb00bb7308 */ /* 0x000fe20000000800 */
[----:B------:R-:W-:Y:S02]  /*8330*/  FFMA.FTZ R199, R184, c[0x0][0x23c], -R61 ;  /* 0x00008f00b8c77a23 */ /* 0x000fe4000001083d */
[--C-:B------:R-:W-:Y:S02]  /*8340*/  FFMA.FTZ R184, R183, c[0x0][0x23c], -R52.reuse ;  /* 0x00008f00b7b87a23 */ /* 0x100fe40000010834 */
[--C-:B------:R-:W-:Y:S01]  /*8350*/  FFMA.FTZ R186, R173, c[0x0][0x23c], -R52.reuse ;  /* 0x00008f00adba7a23 */ /* 0x100fe20000010834 */
[----:B------:R-:W-:Y:S01]  /*8360*/  HMMA.16816.F32.BF16 R136, R28, R10, R136 ;  /* 0x0000000a1c88723c */ /* 0x000fe20000041888 */
[----:B------:R-:W5:Y:S01]  /*8370*/  LDSM.16.MT88.4 R8, [R214+0xb400] ;  /* 0x00b40000d608783b */ /* 0x000f620000004200 */
[----:B------:R-:W-:Y:S01]  /*8380*/  MUFU.EX2 R202, R202 ;  /* 0x000000ca00ca7308 */ /* 0x000fe20000000800 */
[----:B------:R-:W-:-:S02]  /*8390*/  FFMA.FTZ R181, R181, c[0x0][0x23c], -R52 ;  /* 0x00008f00b5b57a23 */ /* 0x000fc40000010834 */
[----:B------:R-:W-:Y:S02]  /*83a0*/  FFMA.FTZ R177, R177, c[0x0][0x23c], -R52 ;  /* 0x00008f00b1b17a23 */ /* 0x000fe40000010834 */
[----:B--2---:R-:W-:Y:S01]  /*83b0*/  F2FP.BF16.PACK_AB R28, R168, R165 ;  /* 0x000000a5a81c723e */ /* 0x004fe200000010ff */
[--C-:B------:R-:W-:Y:S01]  /*83c0*/  FFMA.FTZ R173, R178, c[0x0][0x23c], -R55.reuse ;  /* 0x00008f00b2ad7a23 */ /* 0x100fe20000010837 */
[----:B-1----:R-:W-:Y:S01]  /*83d0*/  F2FP.BF16.PACK_AB R29, R188, R167 ;  /* 0x000000a7bc1d723e */ /* 0x002fe200000010ff */
[----:B------:R-:W-:Y:S01]  /*83e0*/  MUFU.EX2 R189, R189 ;  /* 0x000000bd00bd7308 */ /* 0x000fe20000000800 */
[----:B------:R-:W-:Y:S01]  /*83f0*/  F2FP.BF16.PACK_AB R30, R175, R166 ;  /* 0x000000a6af1e723e */ /* 0x000fe200000010ff */
[--C-:B------:R-:W-:Y:S01]  /*8400*/  FFMA.FTZ R176, R176, c[0x0][0x23c], -R55.reuse ;  /* 0x00008f00b0b07a23 */ /* 0x100fe20000010837 */
[----:B------:R-:W-:Y:S01]  /*8410*/  F2FP.BF16.PACK_AB R31, R192, R179 ;  /* 0x000000b3c01f723e */ /* 0x000fe200000010ff */
[--C-:B------:R-:W-:Y:S02]  /*8420*/  FFMA.FTZ R174, R174, c[0x0][0x23c], -R55.reuse ;  /* 0x00008f00aeae7a23 */ /* 0x100fe40000010837 */
[----:B------:R-:W-:-:S02]  /*8430*/  FFMA.FTZ R183, R172, c[0x0][0x23c], -R55 ;  /* 0x00008f00acb77a23 */ /* 0x000fc40000010837 */
[----:B------:R-:W1:Y:S01]  /*8440*/  MUFU.EX2 R204, R204 ;  /* 0x000000cc00cc7308 */ /* 0x000e620000000800 */
[----:B------:R-:W-:Y:S01]  /*8450*/  FFMA.FTZ R50, R237, R65, R50 ;  /* 0x00000041ed327223 */ /* 0x000fe20000010032 */
[C---:B---3--:R-:W-:Y:S01]  /*8460*/  HMMA.16816.F32.BF16 R156, R28.reuse, R24, R156 ;  /* 0x000000181c9c723c */ /* 0x048fe2000004189c */
[----:B------:R-:W-:Y:S02]  /*8470*/  FFMA.FTZ R57, R232, R67, R57 ;  /* 0x00000043e8397223 */ /* 0x000fe40000010039 */
[----:B------:R-:W-:Y:S02]  /*8480*/  FFMA.FTZ R42, R235, R47, R42 ;  /* 0x0000002feb2a7223 */ /* 0x000fe4000001002a */
[----:B------:R-:W-:Y:S01]  /*8490*/  FFMA.FTZ R34, R233, R46, R34 ;  /* 0x0000002ee9227223 */ /* 0x000fe20000010022 */
        /* <DEDUP_REMOVED lines=18> */
[----:B------:R-:W3:Y:S01]  /*85c0*/  MUFU.EX2 R193, R193 ;  /* 0x000000c100c17308 */ /* 0x000ee20000000800 */
[--C-:B------:R-:W-:Y:S01]  /*85d0*/  FFMA.FTZ R201, R164, c[0x0][0x23c], -R171.reuse ;  /* 0x00008f00a4c97a23 */ /* 0x100fe200000108ab */
[C---:B-----5:R-:W-:Y:S01]  /*85e0*/  HMMA.16816.F32.BF16 R92, R28.reuse, R16, R92 ;  /* 0x000000101c5c723c */ /* 0x060fe2000004185c */
[--C-:B------:R-:W-:Y:S02]  /*85f0*/  FFMA.FTZ R164, R169, c[0x0][0x23c], -R171.reuse ;  /* 0x00008f00a9a47a23 */ /* 0x100fe400000108ab */
[--C-:B------:R-:W-:Y:S02]  /*8600*/  FFMA.FTZ R66, R66, c[0x0][0x23c], -R171.reuse ;  /* 0x00008f0042427a23 */ /* 0x100fe400000108ab */
[----:B------:R-:W-:Y:S01]  /*8610*/  FFMA.FTZ R169, R170, c[0x0][0x23c], -R171 ;  /* 0x00008f00aaa97a23 */ /* 0x000fe200000108ab */
        /* <DEDUP_REMOVED lines=9> */
[----:B------:R-:W-:Y:S02]  /*86b0*/  FFMA.FTZ R59, R59, c[0x0][0x23c], -R61 ;  /* 0x00008f003b3b7a23 */ /* 0x000fe4000001083d */
[----:B------:R-:W-:Y:S01]  /*86c0*/  FADD.FTZ R165, R168, R165 ;  /* 0x000000a5a8a57221 */ /* 0x000fe20000010000 */
[----:B------:R-:W-:Y:S01]  /*86d0*/  MOV R168, R209 ;  /* 0x000000d100a87202 */ /* 0x000fe20000000f00 */
[----:B------:R-:W-:Y:S01]  /*86e0*/  FADD.FTZ R188, R188, R167 ;  /* 0x000000a7bcbc7221 */ /* 0x000fe20000010000 */
[----:B------:R-:W-:Y:S01]  /*86f0*/  MUFU.EX2 R182, R182 ;  /* 0x000000b600b67308 */ /* 0x000fe20000000800 */
[----:B------:R-:W-:Y:S01]  /*8700*/  FADD.FTZ R166, R166, R165 ;  /* 0x000000a5a6a67221 */ /* 0x000fe20000010000 */
[C---:B------:R-:W-:Y:S01]  /*8710*/  HMMA.16816.F32.BF16 R108, R28.reuse, R14, R108 ;  /* 0x0000000e1c6c723c */ /* 0x040fe2000004186c */
[----:B------:R-:W-:Y:S01]  /*8720*/  FADD.FTZ R179, R179, R188 ;  /* 0x000000bcb3b37221 */ /* 0x000fe20000010000 */
[----:B------:R-:W-:Y:S01]  /*8730*/  MOV R167, R208 ;  /* 0x000000d000a77202 */ /* 0x000fe20000000f00 */
[--C-:B------:R-:W-:Y:S01]  /*8740*/  FFMA.FTZ R38, R38, c[0x0][0x23c], -R52.reuse ;  /* 0x00008f0026267a23 */ /* 0x100fe20000010834 */
[----:B------:R-:W-:Y:S01]  /*8750*/  MOV R165, R0 ;  /* 0x0000000000a57202 */ /* 0x000fe20000000f00 */
[----:B------:R-:W-:Y:S01]  /*8760*/  FFMA.FTZ R39, R39, c[0x0][0x23c], -R52 ;  /* 0x00008f0027277a23 */ /* 0x000fe20000010834 */
[----:B------:R-:W4:Y:S01]  /*8770*/  MUFU.EX2 R197, R197 ;  /* 0x000000c500c57308 */ /* 0x000f220000000800 */
[--C-:B------:R-:W-:Y:S01]  /*8780*/  FFMA.FTZ R36, R36, c[0x0][0x23c], -R55.reuse ;  /* 0x00008f0024247a23 */ /* 0x100fe20000010837 */
[----:B------:R-:W-:Y:S01]  /*8790*/  HMMA.16816.F32.BF16 R116, R28, R8, R116 ;  /* 0x000000081c74723c */ /* 0x000fe20000041874 */
[----:B------:R-:W-:-:S02]  /*87a0*/  FFMA.FTZ R37, R37, c[0x0][0x23c], -R55 ;  /* 0x00008f0025257a23 */ /* 0x000fc40000010837 */
[--C-:B------:R-:W-:Y:S02]  /*87b0*/  FFMA.FTZ R45, R45, c[0x0][0x23c], -R52.reuse ;  /* 0x00008f002d2d7a23 */ /* 0x100fe40000010834 */
[----:B------:R-:W-:Y:S01]  /*87c0*/  FFMA.FTZ R52, R49, c[0x0][0x23c], -R52 ;  /* 0x00008f0031347a23 */ /* 0x000fe20000010834 */
[----:B------:R-:W-:Y:S01]  /*87d0*/  MUFU.EX2 R180, R180 ;  /* 0x000000b400b47308 */ /* 0x000fe20000000800 */
[--C-:B------:R-:W-:Y:S01]  /*87e0*/  FFMA.FTZ R44, R44, c[0x0][0x23c], -R55.reuse ;  /* 0x00008f002c2c7a23 */ /* 0x100fe20000010837 */
[C---:B------:R-:W-:Y:S01]  /*87f0*/  HMMA.16816.F32.BF16 R120, R28.reuse, R10, R120 ;  /* 0x0000000a1c78723c */ /* 0x040fe20000041878 */
[----:B------:R-:W-:Y:S02]  /*8800*/  FFMA.FTZ R49, R48, c[0x0][0x23c], -R55 ;  /* 0x00008f0030317a23 */ /* 0x000fe40000010837 */
[----:B------:R-:W-:Y:S01]  /*8810*/  FADD.FTZ R175, R175, R166 ;  /* 0x000000a6afaf7221 */ /* 0x000fe20000010000 */
[----:B------:R-:W-:Y:S01]  /*8820*/  MOV R166, R2 ;  /* 0x0000000200a67202 */ /* 0x000fe20000000f00 */
[----:B------:R-:W-:Y:S01]  /*8830*/  FADD.FTZ R179, R192, R179 ;  /* 0x000000b3c0b37221 */ /* 0x000fe20000010000 */
[----:B------:R-:W5:Y:S02]  /*8840*/  MUFU.EX2 R199, R199 ;  /* 0x000000c700c77308 */ /* 0x000f640000000800 */
[C---:B------:R-:W-:Y:S06]  /*8850*/  HMMA.16816.F32.BF16 R128, R28.reuse, R4, R128 ;  /* 0x000000041c80723c */ /* 0x040fec0000041880 */
[----:B------:R-:W-:Y:S02]  /*8860*/  MUFU.EX2 R181, R181 ;  /* 0x000000b500b57308 */ /* 0x000fe40000000800 */
[----:B------:R-:W-:Y:S06]  /*8870*/  HMMA.16816.F32.BF16 R132, R28, R6, R132 ;  /* 0x000000061c84723c */ /* 0x000fec0000041884 */
[----:B------:R-:W3:Y:S01]  /*8880*/  MUFU.EX2 R184, R184 ;  /* 0x000000b800b87308 */ /* 0x000ee20000000800 */
        /* <DEDUP_REMOVED lines=16> */
[----:B------:R-:W1:Y:S01]  /*8990*/  LDSM.16.MT88.4 R24, [R214+0x9800] ;  /* 0x00980000d618783b */ /* 0x000e620000004200 */
[----:B------:R-:W-:Y:S06]  /*89a0*/  MUFU.EX2 R173, R173 ;  /* 0x000000ad00ad7308 */ /* 0x000fec0000000800 */
[C---:B------:R-:W-:Y:S02]  /*89b0*/  HMMA.16816.F32.BF16 R72, R28.reuse, R20, R72 ;  /* 0x000000141c48723c */ /* 0x040fe40000041848 */
[----:B------:R-:W2:Y:S06]  /*89c0*/  MUFU.EX2 R176, R176 ;  /* 0x000000b000b07308 */ /* 0x000eac0000000800 */
        /* <DEDUP_REMOVED lines=14> */
[----:B------:R-:W-:Y:S06]  /*8ab0*/  MUFU.EX2 R169, R169 ;  /* 0x000000a900a97308 */ /* 0x000fec0000000800 */
[C---:B------:R-:W-:Y:S01]  /*8ac0*/  HMMA.16816.F32.BF16 R124, R28.reuse, R10, R124 ;  /* 0x0000000a1c7c723c */ /* 0x040fe2000004187c */
[----:B------:R-:W2:Y:S01]  /*8ad0*/  LDSM.16.MT88.4 R8, [R214+0xb800] ;  /* 0x00b80000d608783b */ /* 0x000ea20000004200 */
[----:B------:R-:W-:Y:S06]  /*8ae0*/  MUFU.EX2 R62, R62 ;  /* 0x0000003e003e7308 */ /* 0x000fec0000000800 */
[C---:B------:R-:W-:Y:S02]  /*8af0*/  HMMA.16816.F32.BF16 R140, R28.reuse, R4, R140 ;  /* 0x000000041c8c723c */ /* 0x040fe4000004188c */
[----:B------:R-:W1:Y:S06]  /*8b00*/  MUFU.EX2 R171, R171 ;  /* 0x000000ab00ab7308 */ /* 0x000e6c0000000800 */
[----:B------:R-:W-:Y:S01]  /*8b10*/  HMMA.16816.F32.BF16 R136, R28, R6, R136 ;  /* 0x000000061c88723c */ /* 0x000fe20000041888 */
[----:B------:R-:W2:Y:S01]  /*8b20*/  LDSM.16.MT88.4 R4, [R212+0xb800] ;  /* 0x00b80000d404783b */ /* 0x000ea20000004200 */
[----:B------:R-:W-:Y:S05]  /*8b30*/  MUFU.EX2 R60, R60 ;  /* 0x0000003c003c7308 */ /* 0x000fea0000000800 */
[----:B---3--:R-:W-:Y:S01]  /*8b40*/  F2FP.BF16.PACK_AB R28, R193, R190 ;  /* 0x000000bec11c723e */ /* 0x008fe200000010ff */
[----:B------:R-:W-:Y:S01]  /*8b50*/  FADD.FTZ R190, R190, R175 ;  /* 0x000000afbebe7221 */ /* 0x000fe20000010000 */
[----:B----4-:R-:W-:Y:S01]  /*8b60*/  F2FP.BF16.PACK_AB R29, R197, R182 ;  /* 0x000000b6c51d723e */ /* 0x010fe200000010ff */
[----:B------:R-:W3:Y:S01]  /*8b70*/  MUFU.EX2 R59, R59 ;  /* 0x0000003b003b7308 */ /* 0x000ee20000000800 */
[----:B------:R-:W-:Y:S01]  /*8b80*/  F2FP.BF16.PACK_AB R30, R196, R195 ;  /* 0x000000c3c41e723e */ /* 0x000fe200000010ff */
[----:B------:R-:W-:Y:S01]  /*8b90*/  FADD.FTZ R182, R182, R179 ;  /* 0x000000b3b6b67221 */ /* 0x000fe20000010000 */
[----:B-----5:R-:W-:Y:S01]  /*8ba0*/  F2FP.BF16.PACK_AB R31, R199, R180 ;  /* 0x000000b4c71f723e */ /* 0x020fe200000010ff */
[----:B------:R-:W-:-:S02]  /*8bb0*/  FADD.FTZ R190, R193, R190 ;  /* 0x000000bec1be7221 */ /* 0x000fc40000010000 */
[----:B------:R-:W-:Y:S02]  /*8bc0*/  FADD.FTZ R197, R197, R182 ;  /* 0x000000b6c5c57221 */ /* 0x000fe40000010000 */
[----:B------:R-:W-:Y:S01]  /*8bd0*/  MUFU.EX2 R38, R38 ;  /* 0x0000002600267308 */ /* 0x000fe20000000800 */
[----:B------:R-:W-:Y:S01]  /*8be0*/  FADD.FTZ R195, R195, R190 ;  /* 0x000000bec3c37221 */ /* 0x000fe20000010000 */
[C---:B-1----:R-:W-:Y:S01]  /*8bf0*/  HMMA.16816.F32.BF16 R156, R28.reuse, R24, R156 ;  /* 0x000000181c9c723c */ /* 0x042fe2000004189c */
[----:B------:R-:W-:Y:S02]  /*8c00*/  FADD.FTZ R180, R180, R197 ;  /* 0x000000c5b4b47221 */ /* 0x000fe40000010000 */
[----:B------:R-:W-:Y:S02]  /*8c10*/  FADD.FTZ R195, R196, R195 ;  /* 0x000000c3c4c37221 */ /* 0x000fe40000010000 */
[----:B------:R-:W-:Y:S01]  /*8c20*/  FADD.FTZ R199, R199, R180 ;  /* 0x000000b4c7c77221 */ /* 0x000fe20000010000 */
[----:B------:R-:W1:Y:S02]  /*8c30*/  MUFU.EX2 R39, R39 ;  /* 0x0000002700277308 */ /* 0x000e640000000800 */
        /* <DEDUP_REMOVED lines=12> */
[C---:B------:R-:W-:Y:S08]  /*8d00*/  HMMA.16816.F32.BF16 R108, R28.reuse, R14, R108 ;  /* 0x0000000e1c6c723c */ /* 0x040ff0000004186c */
[C---:B--2---:R-:W-:Y:S08]  /*8d10*/  HMMA.16816.F32.BF16 R116, R28.reuse, R8, R116 ;  /* 0x000000081c74723c */ /* 0x044ff00000041874 */
        /* <DEDUP_REMOVED lines=32> */
[----:B------:R-:W4:Y:S06]  /*8f20*/  LDSM.16.MT88.4 R4, [R212+0xbc00] ;  /* 0x00bc0000d404783b */ /* 0x000f2c0000004200 */
[----:B------:R-:W-:Y:S01]  /*8f30*/  F2FP.BF16.PACK_AB R28, R201, R66 ;  /* 0x00000042c91c723e */ /* 0x000fe200000010ff */
[----:B------:R-:W-:Y:S01]  /*8f40*/  FADD.FTZ R66, R66, R195 ;  /* 0x000000c342427221 */ /* 0x000fe20000010000 */
[----:B------:R-:W-:Y:S01]  /*8f50*/  F2FP.BF16.PACK_AB R29, R171, R62 ;  /* 0x0000003eab1d723e */ /* 0x000fe200000010ff */
[----:B------:R-:W-:Y:S01]  /*8f60*/  FADD.FTZ R62, R62, R199 ;  /* 0x000000c73e3e7221 */ /* 0x000fe20000010000 */
[----:B------:R-:W-:Y:S01]  /*8f70*/  F2FP.BF16.PACK_AB R30, R169, R164 ;  /* 0x000000a4a91e723e */ /* 0x000fe200000010ff */
[----:B------:R-:W-:Y:S01]  /*8f80*/  FADD.FTZ R201, R201, R66 ;  /* 0x00000042c9c97221 */ /* 0x000fe20000010000 */
[----:B---3--:R-:W-:Y:S01]  /*8f90*/  F2FP.BF16.PACK_AB R31, R59, R60 ;  /* 0x0000003c3b1f723e */ /* 0x008fe200000010ff */
[----:B------:R-:W-:-:S02]  /*8fa0*/  FADD.FTZ R171, R171, R62 ;  /* 0x0000003eabab7221 */ /* 0x000fc40000010000 */
[----:B------:R-:W-:Y:S02]  /*8fb0*/  FADD.FTZ R164, R164, R201 ;  /* 0x000000c9a4a47221 */ /* 0x000fe40000010000 */
[----:B------:R-:W-:Y:S02]  /*8fc0*/  FADD.FTZ R60, R60, R171 ;  /* 0x000000ab3c3c7221 */ /* 0x000fe40000010000 */
[----:B--2---:R-:W-:Y:S01]  /*8fd0*/  HMMA.16816.F32.BF16 R156, R28, R24, R156 ;  /* 0x000000181c9c723c */ /* 0x004fe2000004189c */
[----:B------:R-:W-:Y:S02]  /*8fe0*/  FADD.FTZ R235, R169, R164 ;  /* 0x000000a4a9eb7221 */ /* 0x000fe40000010000 */
[----:B------:R-:W-:-:S05]  /*8ff0*/  FADD.FTZ R233, R59, R60 ;  /* 0x0000003c3be97221 */ /* 0x000fca0000010000 */
        /* <DEDUP_REMOVED lines=35> */
[----:B------:R-:W-:Y:S11]  /*9230*/  @P0 BRA `(.L_x_67) ;  /* 0x00003bd000000947 */ /* 0x000ff60003800000 */
[----:B------:R-:W-:Y:S01]  /*9240*/  UIADD3 UR13, UR8, -0x3, URZ ;  /* 0xfffffffd080d7890 */ /* 0x000fe2000fffe03f */
[----:B------:R-:W-:-:S04]  /*9250*/  DEPBAR.LE SB0, 0x0 ;  /* 0x000080000000791a */ /* 0x000fc80000000000 */
[----:B------:R-:W-:Y:S01]  /*9260*/  USHF.R.S32.HI UR19, URZ, 0x1f, UR13 ;  /* 0x0000001f3f137899 */ /* 0x000fe2000801140d */
[----:B------:R-:W-:Y:S01]  /*9270*/  BAR.SYNC.DEFER_BLOCKING 0x0 ;  /* 0x0000000000007b1d */ /* 0x000fe20000010000 */
[----:B------:R-:W-:-:S05]  /*9280*/  UISETP.GE.AND UP0, UPT, UR8, 0x4, UPT ;  /* 0x000000040800788c */ /* 0x000fca000bf06270 */
[----:B------:R-:W-:Y:S02]  /*9290*/  ULDC.64 UR4, c[0x0][0x1a0] ;  /* 0x0000680000047ab9 */ /* 0x000fe40000000a00 */
[----:B------:R-:W-:Y:S02]  /*92a0*/  UIMAD UR19, UR19, UR4, URZ ;  /* 0x00000004131372a4 */ /* 0x000fe4000f8e023f */
[----:B------:R-:W-:Y:S02]  /*92b0*/  UIMAD.WIDE.U32 UR20, UR13, UR4, URZ ;  /* 0x000000040d1472a5 */ /* 0x000fe4000f8e003f */
[----:B------:R-:W-:Y:S02]  /*92c0*/  UIMAD UR5, UR13, UR5, UR19 ;  /* 0x000000050d0572a4 */ /* 0x000fe4000f8e0213 */
[----:B------:R-:W-:Y:S02]  /*92d0*/  UIADD3 UR19, UR8, -0x3, URZ ;  /* 0xfffffffd08137890 */ /* 0x000fe4000fffe03f */
[----:B------:R-:W-:Y:S01]  /*92e0*/  UIADD3 UR5, UR21, UR5, URZ ;  /* 0x0000000515057290 */ /* 0x000fe2000fffe03f */
[----:B------:R-:W-:-:S02]  /*92f0*/  IMAD.U32 R4, RZ, RZ, UR20 ;  /* 0x00000014ff047e24 */ /* 0x000fc4000f8e00ff */
[----:B------:R-:W-:-:S03]  /*9300*/  IMAD.U32 R5, RZ, RZ, UR21 ;  /* 0x00000015ff057e24 */ /* 0x000fc6000f8e00ff */
[----:B------:R-:W-:Y:S01]  /*9310*/  IMAD.U32 R5, RZ, RZ, UR5 ;  /* 0x00000005ff057e24 */ /* 0x000fe2000f8e00ff */
[----:B------:R-:W-:Y:S01]  /*9320*/  LEA R6, P0, R4, R238, 0x6 ;  /* 0x000000ee04067211 */ /* 0x000fe200078030ff */
[----:B------:R-:W-:Y:S03]  /*9330*/  @P4 STS [R221+0x9000], RZ ;  /* 0x009000ffdd004388 */ /* 0x000fe60000000800 */
[----:B------:R-:W-:Y:S01]  /*9340*/  @!P4 LEA R8, P5, R6, c[0x0][0x170], 0x1 ;  /* 0x00005c000608ca11 */ /* 0x000fe200078a08ff */
[----:B------:R-:W-:Y:S01]  /*9350*/  @P4 STS [R221+0x9004], RZ ;  /* 0x009004ffdd004388 */ /* 0x000fe20000000800 */
[----:B------:R-:W-:Y:S02]  /*9360*/  LEA.HI.X R5, R4, R245, R5, 0x6, P0 ;  /* 0x000000f504057211 */ /* 0x000fe400000f3405 */
[C---:B------:R-:W-:Y:S01]  /*9370*/  @!P3 LEA R12, P1, R6.reuse, c[0x0][0x170], 0x1 ;  /* 0x00005c00060cba11 */ /* 0x040fe200078208ff */
[----:B------:R-:W-:Y:S01]  /*9380*/  @P4 STS.64 [R221+0x9008], RZ ;  /* 0x009008ffdd004388 */ /* 0x000fe20000000a00 */
[----:B------:R-:W-:-:S02]  /*9390*/  @!P2 LEA R10, P0, R6, c[0x0][0x170], 0x1 ;  /* 0x00005c00060aaa11 */ /* 0x000fc400078008ff */
[C---:B------:R-:W-:Y:S02]  /*93a0*/  IADD3 R4, P6, R6.reuse, UR12, RZ ;  /* 0x0000000c06047c10 */ /* 0x040fe4000ffde0ff */
[C-C-:B------:R-:W-:Y:S02]  /*93b0*/  @!P4 LEA.HI.X R9, R6.reuse, c[0x0][0x174], R5.reuse, 0x1, P5 ;  /* 0x00005d000609ca11 */ /* 0x140fe400028f0c05 */
        /* <DEDUP_REMOVED lines=8> */
[----:B------:R-:W-:Y:S01]  /*9440*/  @P3 STS.128 [R221+0xa000], RZ ;  /* 0x00a000ffdd003388 */ /* 0x000fe20000000c00 */
[----:B------:R-:W-:-:S02]  /*9450*/  @!P3 LEA R18, P1, R4, c[0x0][0x170], 0x1 ;  /* 0x00005c000412ba11 */ /* 0x000fc400078208ff */
[C---:B------:R-:W-:Y:S01]  /*9460*/  @!P2 LEA R16, P0, R4.reuse, c[0x0][0x170], 0x1 ;  /* 0x00005c000410aa11 */ /* 0x040fe200078008ff */
[----:B------:R-:W-:Y:S01]  /*9470*/  @!PT LDS RZ, [RZ] ;  /* 0x00000000fffff984 */ /* 0x000fe20000000800 */
[----:B------:R-:W-:Y:S01]  /*9480*/  @!PT LDS RZ, [RZ] ;  /* 0x00000000fffff984 */ /* 0x000fe20000000800 */
[----:B------:R-:W-:Y:S01]  /*9490*/  @!PT LDS RZ, [RZ] ;  /* 0x00000000fffff984 */ /* 0x000fe20000000800 */
[----:B------:R2:W-:Y:S01]  /*94a0*/  @!P3 LDGSTS.E.BYPASS.LTC128B.128 [R221+0xa000], [R12.64+0x40] ;  /* 0x0a0000400cddbfae */ /* 0x0005e2000b901d50 */
[C-C-:B------:R-:W-:Y:S02]  /*94b0*/  @!P4 LEA.HI.X R15, R4.reuse, c[0x0][0x174], R5.reuse, 0x1, P5 ;  /* 0x00005d00040fca11 */ /* 0x140fe400028f0c05 */
[C-C-:B------:R-:W-:Y:S01]  /*94c0*/  @!P3 LEA.HI.X R19, R4.reuse, c[0x0][0x174], R5.reuse, 0x1, P1 ;  /* 0x00005d000413ba11 */ /* 0x140fe200008f0c05 */
[----:B------:R-:W-:Y:S01]  /*94d0*/  @P2 STS.128 [R221+0xb000], RZ ;  /* 0x00b000ffdd002388 */ /* 0x000fe20000000c00 */
[----:B------:R-:W-:-:S03]  /*94e0*/  @!P2 LEA.HI.X R17, R4, c[0x0][0x174], R5, 0x1, P0 ;  /* 0x00005d000411aa11 */ /* 0x000fc600000f0c05 */
        /* <DEDUP_REMOVED lines=19> */
[----:B------:R-:W-:Y:S04]  /*9620*/  LDSM.16.M88.4 R180, [R216+0x6000] ;  /* 0x00600000d8b4783b */ /* 0x000fe80000000200 */
[----:B------:R-:W4:Y:S04]  /*9630*/  LDSM.16.M88.4 R4, [R217+0x1000] ;  /* 0x00100000d904783b */ /* 0x000f280000000200 */
[----:B------:R-:W5:Y:S04]  /*9640*/  LDSM.16.M88.4 R172, [R216+0x6400] ;  /* 0x00640000d8ac783b */ /* 0x000f680000000200 */
[----:B------:R-:W1:Y:S04]  /*9650*/  LDSM.16.M88.4 R40, [R216+0x6c00] ;  /* 0x006c0000d828783b */ /* 0x000e680000000200 */
[----:B------:R-:W3:Y:S04]  /*9660*/  LDSM.16.M88.4 R164, [R216+0x6800] ;  /* 0x00680000d8a4783b */ /* 0x000ee80000000200 */
[----:B------:R-:W1:Y:S04]  /*9670*/  LDSM.16.M88.4 R60, [R217] ;  /* 0x00000000d93c783b */ /* 0x000e680000000200 */
[----:B------:R-:W-:Y:S04]  /*9680*/  LDSM.16.M88.4 R200, [R213+0x6000] ;  /* 0x00600000d5c8783b */ /* 0x000fe80000000200 */
[----:B------:R-:W1:Y:S04]  /*9690*/  LDSM.16.M88.4 R36, [R215+0x1000] ;  /* 0x00100000d724783b */ /* 0x000e680000000200 */
[----:B------:R-:W1:Y:S04]  /*96a0*/  LDSM.16.M88.4 R196, [R213+0x6400] ;  /* 0x00640000d5c4783b */ /* 0x000e680000000200 */
[----:B------:R-:W1:Y:S04]  /*96b0*/  LDSM.16.M88.4 R188, [R213+0x6c00] ;  /* 0x006c0000d5bc783b */ /* 0x000e680000000200 */
[----:B------:R-:W2:Y:S04]  /*96c0*/  LDSM.16.M88.4 R192, [R213+0x6800] ;  /* 0x00680000d5c0783b */ /* 0x000ea80000000200 */
[----:B------:R-:W2:Y:S01]  /*96d0*/  LDSM.16.M88.4 R204, [R215] ;  /* 0x00000000d7cc783b */ /* 0x000ea20000000200 */
[C---:B----4-:R-:W-:Y:S03]  /*96e0*/  HMMA.16816.F32.BF16 R32, R4.reuse, R180, RZ ;  /* 0x000000b40420723c */ /* 0x050fe600000418ff */
[----:B------:R-:W-:Y:S04]  /*96f0*/  LDSM.16.M88.4 R52, [R217+0x3000] ;  /* 0x00300000d934783b */ /* 0x000fe80000000200 */
[----:B------:R-:W4:Y:S01]  /*9700*/  LDSM.16.M88.4 R48, [R216+0x7000] ;  /* 0x00700000d830783b */ /* 0x000f220000000200 */
[C---:B------:R-:W-:Y:S03]  /*9710*/  HMMA.16816.F32.BF16 R28, R4.reuse, R182, RZ ;  /* 0x000000b6041c723c */ /* 0x040fe600000418ff */
[----:B------:R-:W4:Y:S04]  /*9720*/  LDSM.16.M88.4 R56, [R217+0x2000] ;  /* 0x00200000d938783b */ /* 0x000f280000000200 */
[----:B------:R-:W4:Y:S01]  /*9730*/  LDSM.16.M88.4 R44, [R216+0x7400] ;  /* 0x00740000d82c783b */ /* 0x000f220000000200 */
[C---:B-----5:R-:W-:Y:S03]  /*9740*/  HMMA.16816.F32.BF16 R24, R4.reuse, R172, RZ ;  /* 0x000000ac0418723c */ /* 0x060fe600000418ff */
[----:B------:R-:W0:Y:S05]  /*9750*/  LDGDEPBAR ;  /* 0x00000000000079af */ /* 0x000e2a0000000000 */
[C---:B------:R-:W-:Y:S08]  /*9760*/  HMMA.16816.F32.BF16 R20, R4.reuse, R174, RZ ;  /* 0x000000ae0414723c */ /* 0x040ff000000418ff */
[C---:B-1----:R-:W-:Y:S08]  /*9770*/  HMMA.16816.F32.BF16 R8, R4.reuse, R40, RZ ;  /* 0x000000280408723c */ /* 0x042ff000000418ff */
[C---:B---3--:R-:W-:Y:S08]  /*9780*/  HMMA.16816.F32.BF16 R16, R4.reuse, R164, RZ ;  /* 0x000000a40410723c */ /* 0x048ff000000418ff */
[C---:B--2---:R-:W-:Y:S08]  /*9790*/  HMMA.16816.F32.BF16 R12, R4.reuse, R166, RZ ;  /* 0x000000a6040c723c */ /* 0x044ff000000418ff */
        /* <DEDUP_REMOVED lines=28> */
[----:B------:R-:W-:Y:S07]  /*9960*/  LDSM.16.M88.4 R192, [R215+0x3000] ;  /* 0x00300000d7c0783b */ /* 0x000fee0000000200 */
[----:B------:R-:W-:Y:S01]  /*9970*/  HMMA.16816.F32.BF16 R60, R204, R190, R60 ;  /* 0x000000becc3c723c */ /* 0x000fe2000004183c */
[----:B------:R-:W3:Y:S07]  /*9980*/  LDSM.16.M88.4 R188, [R213+0x7000] ;  /* 0x00700000d5bc783b */ /* 0x000eee0000000200 */
[C---:B----4-:R-:W-:Y:S08]  /*9990*/  HMMA.16816.F32.BF16 R32, R52.reuse, R48, R32 ;  /* 0x000000303420723c */ /* 0x050ff00000041820 */
[----:B------:R-:W-:Y:S08]  /*99a0*/  HMMA.16816.F32.BF16 R28, R52, R50, R28 ;  /* 0x00000032341c723c */ /* 0x000ff0000004181c */
[C---:B------:R-:W-:Y:S08]  /*99b0*/  HMMA.16816.F32.BF16 R184, R56.reuse, R48, R184 ;  /* 0x0000003038b8723c */ /* 0x040ff000000418b8 */
[----:B------:R-:W-:Y:S01]  /*99c0*/  HMMA.16816.F32.BF16 R180, R56, R50, R180 ;  /* 0x0000003238b4723c */ /* 0x000fe200000418b4 */
[----:B------:R-:W-:Y:S07]  /*99d0*/  LDSM.16.M88.4 R48, [R213+0x7800] ;  /* 0x00780000d530783b */ /* 0x000fee0000000200 */
[C---:B------:R-:W-:Y:S08]  /*99e0*/  HMMA.16816.F32.BF16 R24, R52.reuse, R44, R24 ;  /* 0x0000002c3418723c */ /* 0x040ff00000041818 */
[C---:B------:R-:W-:Y:S08]  /*99f0*/  HMMA.16816.F32.BF16 R20, R52.reuse, R46, R20 ;  /* 0x0000002e3414723c */ /* 0x040ff00000041814 */
[C---:B-1----:R-:W-:Y:S08]  /*9a00*/  HMMA.16816.F32.BF16 R16, R52.reuse, R40, R16 ;  /* 0x000000283410723c */ /* 0x042ff00000041810 */
[----:B------:R-:W-:Y:S08]  /*9a10*/  HMMA.16816.F32.BF16 R12, R52, R42, R12 ;  /* 0x0000002a340c723c */ /* 0x000ff0000004180c */
[C---:B------:R-:W-:Y:S08]  /*9a20*/  HMMA.16816.F32.BF16 R176, R56.reuse, R44, R176 ;  /* 0x0000002c38b0723c */ /* 0x040ff000000418b0 */
[C---:B------:R-:W-:Y:S01]  /*9a30*/  HMMA.16816.F32.BF16 R172, R56.reuse, R46, R172 ;  /* 0x0000002e38ac723c */ /* 0x040fe200000418ac */
[----:B------:R-:W-:Y:S07]  /*9a40*/  LDSM.16.M88.4 R44, [R217+0x5000] ;  /* 0x00500000d92c783b */ /* 0x000fee0000000200 */
[C---:B------:R-:W-:Y:S08]  /*9a50*/  HMMA.16816.F32.BF16 R168, R56.reuse, R40, R168 ;  /* 0x0000002838a8723c */ /* 0x040ff000000418a8 */
[C---:B------:R-:W-:Y:S01]  /*9a60*/  HMMA.16816.F32.BF16 R164, R56.reuse, R42, R164 ;  /* 0x0000002a38a4723c */ /* 0x040fe200000418a4 */
[----:B------:R-:W1:Y:S07]  /*9a70*/  LDSM.16.M88.4 R40, [R216+0x8000] ;  /* 0x00800000d828783b */ /* 0x000e6e0000000200 */
[-C--:B--2---:R-:W-:Y:S01]  /*9a80*/  HMMA.16816.F32.BF16 R204, R56, R36.reuse, R64 ;  /* 0x0000002438cc723c */ /* 0x084fe20000041840 */
[----:B------:R-:W2:Y:S07]  /*9a90*/  LDSM.16.M88.4 R64, [R217+0x4000] ;  /* 0x00400000d940783b */ /* 0x000eae0000000200 */
[C---:B------:R-:W-:Y:S08]  /*9aa0*/  HMMA.16816.F32.BF16 R8, R52.reuse, R36, R8 ;  /* 0x000000243408723c */ /* 0x040ff00000041808 */
[----:B------:R-:W-:Y:S01]  /*9ab0*/  HMMA.16816.F32.BF16 R4, R52, R38, R4 ;  /* 0x000000263404723c */ /* 0x000fe20000041804 */
[----:B------:R-:W4:Y:S07]  /*9ac0*/  LDSM.16.M88.4 R52, [R213+0x7400] ;  /* 0x00740000d534783b */ /* 0x000f2e0000000200 */
[-C--:B---3--:R-:W-:Y:S08]  /*9ad0*/  HMMA.16816.F32.BF16 R32, R192, R188.reuse, R32 ;  /* 0x000000bcc020723c */ /* 0x088ff00000041820 */
[----:B------:R-:W-:Y:S08]  /*9ae0*/  HMMA.16816.F32.BF16 R184, R196, R188, R184 ;  /* 0x000000bcc4b8723c */ /* 0x000ff000000418b8 */
[-C--:B------:R-:W-:Y:S08]  /*9af0*/  HMMA.16816.F32.BF16 R28, R192, R190.reuse, R28 ;  /* 0x000000bec01c723c */ /* 0x080ff0000004181c */
[----:B------:R-:W-:Y:S01]  /*9b00*/  HMMA.16816.F32.BF16 R180, R196, R190, R180 ;  /* 0x000000bec4b4723c */ /* 0x000fe200000418b4 */
[----:B------:R-:W-:Y:S07]  /*9b10*/  LDSM.16.M88.4 R188, [R215+0x4000] ;  /* 0x00400000d7bc783b */ /* 0x000fee0000000200 */
[----:B------:R-:W-:Y:S01]  /*9b20*/  HMMA.16816.F32.BF16 R60, R56, R38, R60 ;  /* 0x00000026383c723c */ /* 0x000fe2000004183c */
[----:B------:R-:W3:Y:S04]  /*9b30*/  LDSM.16.M88.4 R36, [R216+0x8400] ;  /* 0x00840000d824783b */ /* 0x000ee80000000200 */
[----:B------:R-:W-:Y:S03]  /*9b40*/  LDSM.16.M88.4 R56, [R215+0x5000] ;  /* 0x00500000d738783b */ /* 0x000fe60000000200 */
[-C--:B-1----:R-:W-:Y:S08]  /*9b50*/  HMMA.16816.F32.BF16 R32, R44, R40.reuse, R32 ;  /* 0x000000282c20723c */ /* 0x082ff00000041820 */
[----:B--2---:R-:W-:Y:S08]  /*9b60*/  HMMA.16816.F32.BF16 R184, R64, R40, R184 ;  /* 0x0000002840b8723c */ /* 0x004ff000000418b8 */
[-C--:B------:R-:W-:Y:S08]  /*9b70*/  HMMA.16816.F32.BF16 R28, R44, R42.reuse, R28 ;  /* 0x0000002a2c1c723c */ /* 0x080ff0000004181c */
[----:B------:R-:W-:Y:S01]  /*9b80*/  HMMA.16816.F32.BF16 R180, R64, R42, R180 ;  /* 0x0000002a40b4723c */ /* 0x000fe200000418b4 */
[----:B------:R-:W1:Y:S07]  /*9b90*/  LDSM.16.M88.4 R40, [R213+0x8000] ;  /* 0x00800000d528783b */ /* 0x000e6e0000000200 */
[C---:B----4-:R-:W-:Y:S08]  /*9ba0*/  HMMA.16816.F32.BF16 R24, R192.reuse, R52, R24 ;  /* 0x00000034c018723c */ /* 0x050ff00000041818 */
[----:B------:R-:W-:Y:S08]  /*9bb0*/  HMMA.16816.F32.BF16 R20, R192, R54, R20 ;  /* 0x00000036c014723c */ /* 0x000ff00000041814 */
[C---:B------:R-:W-:Y:S08]  /*9bc0*/  HMMA.16816.F32.BF16 R176, R196.reuse, R52, R176 ;  /* 0x00000034c4b0723c */ /* 0x040ff000000418b0 */
[----:B------:R-:W-:Y:S01]  /*9bd0*/  HMMA.16816.F32.BF16 R172, R196, R54, R172 ;  /* 0x00000036c4ac723c */ /* 0x000fe200000418ac */
[----:B------:R-:W2:Y:S07]  /*9be0*/  LDSM.16.M88.4 R52, [R216+0x8800] ;  /* 0x00880000d834783b */ /* 0x000eae0000000200 */
[C---:B------:R-:W-:Y:S08]  /*9bf0*/  HMMA.16816.F32.BF16 R16, R192.reuse, R48, R16 ;  /* 0x00000030c010723c */ /* 0x040ff00000041810 */
[----:B------:R-:W-:Y:S08]  /*9c00*/  HMMA.16816.F32.BF16 R12, R192, R50, R12 ;  /* 0x00000032c00c723c */ /* 0x000ff0000004180c */
[C---:B------:R-:W-:Y:S08]  /*9c10*/  HMMA.16816.F32.BF16 R168, R196.reuse, R48, R168 ;  /* 0x00000030c4a8723c */ /* 0x040ff000000418a8 */
[----:B------:R-:W-:Y:S01]  /*9c20*/  HMMA.16816.F32.BF16 R164, R196, R50, R164 ;  /* 0x00000032c4a4723c */ /* 0x000fe200000418a4 */
[----:B------:R-:W4:Y:S07]  /*9c30*/  LDSM.16.M88.4 R48, [R216+0x8c00] ;  /* 0x008c0000d830783b */ /* 0x000f2e0000000200 */
[C---:B------:R-:W-:Y:S08]  /*9c40*/  HMMA.16816.F32.BF16 R8, R192.reuse, R200, R8 ;  /* 0x000000c8c008723c */ /* 0x040ff00000041808 */
[----:B------:R-:W-:Y:S08]  /*9c50*/  HMMA.16816.F32.BF16 R4, R192, R202, R4 ;  /* 0x000000cac004723c */ /* 0x000ff00000041804 */
[-C--:B---3--:R-:W-:Y:S08]  /*9c60*/  HMMA.16816.F32.BF16 R176, R64, R36.reuse, R176 ;  /* 0x0000002440b0723c */ /* 0x088ff000000418b0 */
[C---:B------:R-:W-:Y:S08]  /*9c70*/  HMMA.16816.F32.BF16 R24, R44.reuse, R36, R24 ;  /* 0x000000242c18723c */ /* 0x040ff00000041818 */
[-C--:B------:R-:W-:Y:S08]  /*9c80*/  HMMA.16816.F32.BF16 R20, R44, R38.reuse, R20 ;  /* 0x000000262c14723c */ /* 0x080ff00000041814 */
[----:B------:R-:W-:Y:S01]  /*9c90*/  HMMA.16816.F32.BF16 R172, R64, R38, R172 ;  /* 0x0000002640ac723c */ /* 0x000fe200000418ac */
[----:B------:R-:W3:Y:S07]  /*9ca0*/  LDSM.16.M88.4 R36, [R213+0x8400] ;  /* 0x00840000d524783b */ /* 0x000eee0000000200 */
[-C--:B-1----:R-:W-:Y:S08]  /*9cb0*/  HMMA.16816.F32.BF16 R184, R188, R40.reuse, R184 ;  /* 0x00000028bcb8723c */ /* 0x082ff000000418b8 */
[----:B------:R-:W-:Y:S07]  /*9cc0*/  HMMA.16816.F32.BF16 R32, R56, R40, R32 ;  /* 0x000000283820723c */ /* 0x000fee0000041820 */
[----:B------:R-:W-:Y:S01]  /*9cd0*/  IMAD.U32 R41, RZ, RZ, UR19 ;  /* 0x00000013ff297e24 */ /* 0x000fe2000f8e00ff */
[----:B------:R-:W-:Y:S08]  /*9ce0*/  HMMA.16816.F32.BF16 R204, R196, R200, R204 ;  /* 0x000000c8c4cc723c */ /* 0x000ff000000418cc */
[C---:B--2---:R-:W-:Y:S08]  /*9cf0*/  HMMA.16816.F32.BF16 R16, R44.reuse, R52, R16 ;  /* 0x000000342c10723c */ /* 0x044ff00000041810 */
[C---:B------:R-:W-:Y:S08]  /*9d00*/  HMMA.16816.F32.BF16 R12, R44.reuse, R54, R12 ;  /* 0x000000362c0c723c */ /* 0x040ff0000004180c */
[C---:B----4-:R-:W-:Y:S08]  /*9d10*/  HMMA.16816.F32.BF16 R8, R44.reuse, R48, R8 ;  /* 0x000000302c08723c */ /* 0x050ff00000041808 */
[----:B------:R-:W-:Y:S07]  /*9d20*/  HMMA.16816.F32.BF16 R4, R44, R50, R4 ;  /* 0x000000322c04723c */ /* 0x000fee0000041804 */
[----:B------:R-:W-:Y:S01]  /*9d30*/  IMAD R44, R41, 0x40, R234 ;  /* 0x00000040292c7824 */ /* 0x000fe200078e02ea */
[----:B------:R-:W-:Y:S04]  /*9d40*/  HMMA.16816.F32.BF16 R28, R56, R42, R28 ;  /* 0x0000002a381c723c */ /* 0x000fe8000004181c */
[----:B------:R-:W-:-:S02]  /*9d50*/  IADD3 R45, R44, 0x1, RZ ;  /* 0x000000012c2d7810 */ /* 0x000fc40007ffe0ff */
[-C--:B------:R-:W-:Y:S02]  /*9d60*/  ISETP.GE.AND P0, PT, R44, R247.reuse, PT ;  /* 0x000000f72c00720c */ /* 0x080fe40003f06270 */
[----:B------:R-:W-:Y:S01]  /*9d70*/  HMMA.16816.F32.BF16 R180, R188, R42, R180 ;  /* 0x0000002abcb4723c */ /* 0x000fe200000418b4 */
[----:B------:R-:W1:Y:S01]  /*9d80*/  LDSM.16.M88.4 R40, [R213+0x8800] ;  /* 0x00880000d528783b */ /* 0x000e620000000200 */
[C---:B------:R-:W-:Y:S02]  /*9d90*/  ISETP.GE.AND P1, PT, R45.reuse, R247, PT ;  /* 0x000000f72d00720c */ /* 0x040fe40003f26270 */
[----:B------:R-:W-:Y:S02]  /*9da0*/  FSEL R47, R184, -INF , !P0 ;  /* 0xff800000b82f7808 */ /* 0x000fe40004000000 */
[----:B------:R-:W-:Y:S02]  /*9db0*/  ISETP.GE.AND P5, PT, R44, R246, PT ;  /* 0x000000f62c00720c */ /* 0x000fe40003fa6270 */
[----:B------:R-:W-:Y:S01]  /*9dc0*/  ISETP.GE.AND P0, PT, R45, R236, PT ;  /* 0x000000ec2d00720c */ /* 0x000fe20003f06270 */
[----:B------:R-:W-:Y:S01]  /*9dd0*/  HMMA.16816.F32.BF16 R168, R64, R52, R168 ;  /* 0x0000003440a8723c */ /* 0x000fe200000418a8 */
[----:B------:R-:W-:-:S02]  /*9de0*/  FSEL R46, R185, -INF , !P1 ;  /* 0xff800000b92e7808 */ /* 0x000fc40004800000 */
[C---:B------:R-:W-:Y:S02]  /*9df0*/  ISETP.GE.AND P6, PT, R45.reuse, R246, PT ;  /* 0x000000f62d00720c */ /* 0x040fe40003fc6270 */
[-C--:B------:R-:W-:Y:S02]  /*9e00*/  ISETP.GE.AND P1, PT, R45, R3.reuse, PT ;  /* 0x000000032d00720c */ /* 0x080fe40003f26270 */
[----:B------:R-:W-:Y:S01]  /*9e10*/  FSEL R52, R186, -INF , !P5 ;  /* 0xff800000ba347808 */ /* 0x000fe20006800000 */
[----:B------:R-:W-:Y:S01]  /*9e20*/  HMMA.16816.F32.BF16 R204, R64, R48, R204 ;  /* 0x0000003040cc723c */ /* 0x000fe200000418cc */
[----:B------:R-:W-:Y:S02]  /*9e30*/  FSEL R45, R33, -INF , !P0 ;  /* 0xff800000212d7808 */ /* 0x000fe40004000000 */
[C---:B------:R-:W-:Y:S02]  /*9e40*/  ISETP.GE.AND P5, PT, R44.reuse, R236, PT ;  /* 0x000000ec2c00720c */ /* 0x040fe40003fa6270 */
[----:B------:R-:W-:-:S02]  /*9e50*/  ISETP.GE.AND P0, PT, R44, R3, PT ;  /* 0x000000032c00720c */ /* 0x000fc40003f06270 */
[C---:B------:R-:W-:Y:S01]  /*9e60*/  IADD3 R49, R44.reuse, 0x8, RZ ;  /* 0x000000082c317810 */ /* 0x040fe20007ffe0ff */
[----:B------:R-:W-:Y:S01]  /*9e70*/  HMMA.16816.F32.BF16 R60, R196, R202, R60 ;  /* 0x000000cac43c723c */ /* 0x000fe2000004183c */
[----:B------:R-:W-:Y:S02]  /*9e80*/  IADD3 R48, R44, 0x9, RZ ;  /* 0x000000092c307810 */ /* 0x000fe40007ffe0ff */
[----:B------:R-:W-:Y:S02]  /*9e90*/  FSEL R53, R32, -INF , !P5 ;  /* 0xff80000020357808 */ /* 0x000fe40006800000 */
[----:B------:R-:W-:Y:S02]  /*9ea0*/  FSEL R241, R34, -INF , !P0 ;  /* 0xff80000022f17808 */ /* 0x000fe40004000000 */
[----:B------:R-:W-:Y:S01]  /*9eb0*/  FSEL R211, R35, -INF , !P1 ;  /* 0xff80000023d37808 */ /* 0x000fe20004800000 */
[----:B---3--:R-:W-:Y:S01]  /*9ec0*/  HMMA.16816.F32.BF16 R176, R188, R36, R176 ;  /* 0x00000024bcb0723c */ /* 0x008fe200000418b0 */
[----:B------:R-:W-:-:S02]  /*9ed0*/  ISETP.GE.AND P5, PT, R48, R236, PT ;  /* 0x000000ec3000720c */ /* 0x000fc40003fa6270 */
[-C--:B------:R-:W-:Y:S02]  /*9ee0*/  ISETP.GE.AND P0, PT, R49, R3.reuse, PT ;  /* 0x000000033100720c */ /* 0x080fe40003f06270 */
[----:B------:R-:W-:Y:S02]  /*9ef0*/  ISETP.GE.AND P1, PT, R48, R3, PT ;  /* 0x000000033000720c */ /* 0x000fe40003f26270 */
[----:B------:R-:W-:Y:S01]  /*9f00*/  FSEL R243, R30, -INF , !P0 ;  /* 0xff8000001ef37808 */ /* 0x000fe20004000000 */
[----:B------:R-:W-:Y:S01]  /*9f10*/  HMMA.16816.F32.BF16 R164, R64, R54, R164 ;  /* 0x0000003640a4723c */ /* 0x000fe200000418a4 */
[----:B------:R-:W-:Y:S02]  /*9f20*/  FSEL R249, R31, -INF , !P1 ;  /* 0xff8000001ff97808 */ /* 0x000fe40004800000 */
[----:B------:R-:W-:Y:S02]  /*9f30*/  IADD3 R32, R44, 0x11, RZ ;  /* 0x000000112c207810 */ /* 0x000fe40007ffe0ff */
[----:B------:R-:W-:-:S02]  /*9f40*/  ISETP.GE.AND P0, PT, R48, R246, PT ;  /* 0x000000f63000720c */ /* 0x000fc40003f06270 */
[----:B------:R-:W-:Y:S01]  /*9f50*/  FSEL R54, R187, -INF , !P6 ;  /* 0xff800000bb367808 */ /* 0x000fe20007000000 */
[C---:B------:R-:W-:Y:S01]  /*9f60*/  HMMA.16816.F32.BF16 R24, R56.reuse, R36, R24 ;  /* 0x000000243818723c */ /* 0x040fe20000041818 */
[----:B------:R-:W-:Y:S02]  /*9f70*/  ISETP.GE.AND P6, PT, R49, R236, PT ;  /* 0x000000ec3100720c */ /* 0x000fe40003fc6270 */
[----:B------:R-:W-:Y:S02]  /*9f80*/  ISETP.GE.AND P1, PT, R32, R247, PT ;  /* 0x000000f72000720c */ /* 0x000fe40003f26270 */
[----:B------:R-:W-:Y:S02]  /*9f90*/  IADD3 R33, R44, 0x10, RZ ;  /* 0x000000102c217810 */ /* 0x000fe40007ffe0ff */
[----:B------:R-:W-:Y:S01]  /*9fa0*/  FSEL R37, R28, -INF , !P6 ;  /* 0xff8000001c257808 */ /* 0x000fe20007000000 */
[----:B------:R-:W-:Y:S01]  /*9fb0*/  HMMA.16816.F32.BF16 R20, R56, R38, R20 ;  /* 0x000000263814723c */ /* 0x000fe20000041814 */
[----:B------:R-:W-:-:S02]  /*9fc0*/  FSEL R36, R29, -INF , !P5 ;  /* 0xff8000001d247808 */ /* 0x000fc40006800000 */
[----:B------:R-:W2:Y:S01]  /*9fd0*/  LDSM.16.M88.4 R28, [R213+0x8c00] ;  /* 0x008c0000d51c783b */ /* 0x000ea20000000200 */
[----:B------:R-:W-:Y:S01]  /*9fe0*/  ISETP.GE.AND P6, PT, R49, R247, PT ;  /* 0x000000f73100720c */ /* 0x000fe20003fc6270 */
[----:B------:R-:W-:-:S04]  /*9ff0*/  DEPBAR.LE SB0, 0x0 ;  /* 0x000080000000791a */ /* 0x000fc80000000000 */
[----:B------:R-:W-:Y:S01]  /*a000*/  HMMA.16816.F32.BF16 R60, R64, R50, R60 ;  /* 0x00000032403c723c */ /* 0x000fe2000004183c */
[----:B------:R-:W-:Y:S02]  /*a010*/  FSEL R194, R177, -INF , !P1 ;  /* 0xff800000b1c27808 */ /* 0x000fe40004800000 */
[----:B------:R-:W-:Y:S02]  /*a020*/  FSEL R201, R183, -INF , !P0 ;  /* 0xff800000b7c97808 */ /* 0x000fe40004000000 */
[-C--:B------:R-:W-:Y:S02]  /*a030*/  ISETP.GE.AND P1, PT, R32, R246.reuse, PT ;  /* 0x000000f62000720c */ /* 0x080fe40003f26270 */
[----:B------:R-:W-:Y:S01]  /*a040*/  FSEL R51, R180, -INF , !P6 ;  /* 0xff800000b4337808 */ /* 0x000fe20007000000 */
[----:B------:R-:W-:Y:S01]  /*a050*/  HMMA.16816.F32.BF16 R172, R188, R38, R172 ;  /* 0x00000026bcac723c */ /* 0x000fe200000418ac */
[----:B------:R-:W-:Y:S02]  /*a060*/  ISETP.GE.AND P5, PT, R49, R246, PT ;  /* 0x000000f63100720c */ /* 0x000fe40003fa6270 */
[----:B------:R-:W-:-:S02]  /*a070*/  ISETP.GE.AND P6, PT, R48, R247, PT ;  /* 0x000000f73000720c */ /* 0x000fc40003fc6270 */
[----:B------:R-:W-:Y:S02]  /*a080*/  ISETP.GE.AND P0, PT, R33, R247, PT ;  /* 0x000000f72100720c */ /* 0x000fe40003f06270 */
[----:B------:R-:W-:Y:S01]  /*a090*/  FSEL R234, R179, -INF , !P1 ;  /* 0xff800000b3ea7808 */ /* 0x000fe20004800000 */
[-C--:B-1----:R-:W-:Y:S01]  /*a0a0*/  HMMA.16816.F32.BF16 R168, R188, R40.reuse, R168 ;  /* 0x00000028bca8723c */ /* 0x082fe200000418a8 */
[----:B------:R-:W-:Y:S02]  /*a0b0*/  FSEL R49, R181, -INF , !P6 ;  /* 0xff800000b5317808 */ /* 0x000fe40007000000 */
[----:B------:R-:W-:Y:S02]  /*a0c0*/  FSEL R203, R182, -INF , !P5 ;  /* 0xff800000b6cb7808 */ /* 0x000fe40006800000 */
[----:B------:R-:W-:Y:S02]  /*a0d0*/  FSEL R192, R176, -INF , !P0 ;  /* 0xff800000b0c07808 */ /* 0x000fe40004000000 */
[----:B------:R-:W-:Y:S01]  /*a0e0*/  ISETP.GE.AND P1, PT, R32, R236, PT ;  /* 0x000000ec2000720c */ /* 0x000fe20003f26270 */
[----:B------:R-:W-:Y:S01]  /*a0f0*/  HMMA.16816.F32.BF16 R16, R56, R40, R16 ;  /* 0x000000283810723c */ /* 0x000fe20000041810 */
[----:B------:R-:W-:-:S02]  /*a100*/  ISETP.GE.AND P6, PT, R33, R246, PT ;  /* 0x000000f62100720c */ /* 0x000fc40003fc6270 */
[C---:B------:R-:W-:Y:S02]  /*a110*/  ISETP.GE.AND P5, PT, R33.reuse, R236, PT ;  /* 0x000000ec2100720c */ /* 0x040fe40003fa6270 */
[----:B------:R-:W-:Y:S02]  /*a120*/  ISETP.GE.AND P0, PT, R33, R3, PT ;  /* 0x000000032100720c */ /* 0x000fe40003f06270 */
[C---:B------:R-:W-:Y:S01]  /*a130*/  IADD3 R33, R44.reuse, 0x19, RZ ;  /* 0x000000192c217810 */ /* 0x040fe20007ffe0ff */
[----:B------:R-:W-:Y:S01]  /*a140*/  HMMA.16816.F32.BF16 R12, R56, R42, R12 ;  /* 0x0000002a380c723c */ /* 0x000fe2000004180c */
[----:B------:R-:W-:Y:S02]  /*a150*/  FSEL R197, R25, -INF , !P1 ;  /* 0xff80000019c57808 */ /* 0x000fe40004800000 */
[----:B------:R-:W-:Y:S02]  /*a160*/  IADD3 R34, R44, 0x18, RZ ;  /* 0x000000182c227810 */ /* 0x000fe40007ffe0ff */
[----:B------:R-:W-:-:S02]  /*a170*/  FSEL R199, R24, -INF , !P5 ;  /* 0xff80000018c77808 */ /* 0x000fc40006800000 */
[-C--:B------:R-:W-:Y:S01]  /*a180*/  ISETP.GE.AND P1, PT, R32, R3.reuse, PT ;  /* 0x000000032000720c */ /* 0x080fe20003f26270 */
[C---:B------:R-:W-:Y:S01]  /*a190*/  HMMA.16816.F32.BF16 R164, R188.reuse, R42, R164 ;  /* 0x0000002abca4723c */ /* 0x040fe200000418a4 */
[-C--:B------:R-:W-:Y:S02]  /*a1a0*/  ISETP.GE.AND P5, PT, R33, R236.reuse, PT ;  /* 0x000000ec2100720c */ /* 0x080fe40003fa6270 */
[----:B------:R-:W-:Y:S02]  /*a1b0*/  FSEL R240, R178, -INF , !P6 ;  /* 0xff800000b2f07808 */ /* 0x000fe40007000000 */
[----:B------:R-:W-:Y:S02]  /*a1c0*/  FSEL R195, R26, -INF , !P0 ;  /* 0xff8000001ac37808 */ /* 0x000fe40004000000 */
[C---:B------:R-:W-:Y:S01]  /*a1d0*/  ISETP.GE.AND P6, PT, R34.reuse, R236, PT ;  /* 0x000000ec2200720c */ /* 0x040fe20003fc6270 */
[----:B--2---:R-:W-:Y:S01]  /*a1e0*/  HMMA.16816.F32.BF16 R204, R188, R28, R204 ;  /* 0x0000001cbccc723c */ /* 0x004fe200000418cc */
[----:B------:R-:W-:Y:S01]  /*a1f0*/  BAR.SYNC.DEFER_BLOCKING 0x0 ;  /* 0x0000000000007b1d */ /* 0x000fe20000010000 */
[----:B------:R-:W-:-:S02]  /*a200*/  ISETP.GE.AND P0, PT, R34, R3, PT ;  /* 0x000000032200720c */ /* 0x000fc40003f06270 */
[----:B------:R-:W-:Y:S02]  /*a210*/  FSEL R193, R27, -INF , !P1 ;  /* 0xff8000001bc17808 */ /* 0x000fe40004800000 */
[----:B------:R-:W-:Y:S02]  /*a220*/  FSEL R252, R21, -INF , !P5 ;  /* 0xff80000015fc7808 */ /* 0x000fe40006800000 */
[----:B------:R-:W-:Y:S01]  /*a230*/  ISETP.GE.AND P1, PT, R33, R3, PT ;  /* 0x000000032100720c */ /* 0x000fe20003f26270 */
[----:B------:R-:W-:Y:S01]  /*a240*/  HMMA.16816.F32.BF16 R8, R56, R28, R8 ;  /* 0x0000001c3808723c */ /* 0x000fe20000041808 */
[----:B------:R-:W-:Y:S02]  /*a250*/  IADD3 R21, R44, 0x20, RZ ;  /* 0x000000202c157810 */ /* 0x000fe40007ffe0ff */
[----:B------:R-:W-:Y:S02]  /*a260*/  FSEL R184, R20, -INF , !P6 ;  /* 0xff80000014b87808 */ /* 0x000fe40007000000 */
[----:B------:R-:W-:-:S02]  /*a270*/  FSEL R183, R22, -INF , !P0 ;  /* 0xff80000016b77808 */ /* 0x000fc40004000000 */
[CC--:B------:R-:W-:Y:S01]  /*a280*/  ISETP.GE.AND P6, PT, R34.reuse, R247.reuse, PT ;  /* 0x000000f72200720c */ /* 0x0c0fe20003fc6270 */
[-C--:B------:R-:W-:Y:S01]  /*a290*/  HMMA.16816.F32.BF16 R4, R56, R30.reuse, R4 ;  /* 0x0000001e3804723c */ /* 0x080fe20000041804 */
[-C--:B------:R-:W-:Y:S02]  /*a2a0*/  ISETP.GE.AND P5, PT, R34, R246.reuse, PT ;  /* 0x000000f62200720c */ /* 0x080fe40003fa6270 */
[----:B------:R-:W-:Y:S02]  /*a2b0*/  ISETP.GE.AND P0, PT, R33, R246, PT ;  /* 0x000000f62100720c */ /* 0x000fe40003f06270 */
[----:B------:R-:W-:Y:S02]  /*a2c0*/  FSEL R177, R23, -INF , !P1 ;  /* 0xff80000017b17808 */ /* 0x000fe40004800000 */
[----:B------:R-:W-:Y:S01]  /*a2d0*/  IADD3 R20, R44, 0x21, RZ ;  /* 0x000000212c147810 */ /* 0x000fe20007ffe0ff */
[----:B------:R-:W-:Y:S01]  /*a2e0*/  HMMA.16816.F32.BF16 R60, R188, R30, R60 ;  /* 0x0000001ebc3c723c */ /* 0x000fe2000004183c */
[----:B------:R-:W-:-:S02]  /*a2f0*/  ISETP.GE.AND P1, PT, R21, R247, PT ;  /* 0x000000f71500720c */ /* 0x000fc40003f26270 */
[----:B------:R-:W-:Y:S02]  /*a300*/  FSEL R196, R172, -INF , !P6 ;  /* 0xff800000acc47808 */ /* 0x000fe40007000000 */
[----:B------:R-:W-:Y:S02]  /*a310*/  FSEL R248, R174, -INF , !P5 ;  /* 0xff800000aef87808 */ /* 0x000fe40006800000 */
[----:B------:R-:W-:Y:S02]  /*a320*/  FSEL R242, R175, -INF , !P0 ;  /* 0xff800000aff27808 */ /* 0x000fe40004000000 */
[-C--:B------:R-:W-:Y:S02]  /*a330*/  ISETP.GE.AND P6, PT, R33, R247.reuse, PT ;  /* 0x000000f72100720c */ /* 0x080fe40003fc6270 */
[----:B------:R-:W-:Y:S02]  /*a340*/  ISETP.GE.AND P5, PT, R21, R246, PT ;  /* 0x000000f61500720c */ /* 0x000fe40003fa6270 */
[----:B------:R-:W-:-:S02]  /*a350*/  ISETP.GE.AND P0, PT, R20, R247, PT ;  /* 0x000000f71400720c */ /* 0x000fc40003f06270 */
[----:B------:R-:W-:Y:S02]  /*a360*/  FSEL R176, R168, -INF , !P1 ;  /* 0xff800000a8b07808 */ /* 0x000fe40004800000 */
[----:B------:R-:W-:Y:S02]  /*a370*/  ISETP.GE.AND P1, PT, R20, R246, PT ;  /* 0x000000f61400720c */ /* 0x000fe40003f26270 */
[----:B------:R-:W-:Y:S02]  /*a380*/  FSEL R250, R173, -INF , !P6 ;  /* 0xff800000adfa7808 */ /* 0x000fe40007000000 */
[----:B------:R-:W-:Y:S02]  /*a390*/  FSEL R178, R169, -INF , !P0 ;  /* 0xff800000a9b27808 */ /* 0x000fe40004000000 */
[----:B------:R-:W-:Y:S02]  /*a3a0*/  FSEL R172, R170, -INF , !P5 ;  /* 0xff800000aaac7808 */ /* 0x000fe40006800000 */
[----:B------:R-:W-:-:S02]  /*a3b0*/  ISETP.GE.AND P6, PT, R21, R236, PT ;  /* 0x000000ec1500720c */ /* 0x000fc40003fc6270 */
[-C--:B------:R-:W-:Y:S02]  /*a3c0*/  ISETP.GE.AND P0, PT, R21, R3.reuse, PT ;  /* 0x000000031500720c */ /* 0x080fe40003f06270 */
[----:B------:R-:W-:Y:S02]  /*a3d0*/  FSEL R170, R171, -INF , !P1 ;  /* 0xff800000abaa7808 */ /* 0x000fe40004800000 */
[----:B------:R-:W-:Y:S02]  /*a3e0*/  IADD3 R21, R44, 0x28, RZ ;  /* 0x000000282c157810 */ /* 0x000fe40007ffe0ff */
[C---:B------:R-:W-:Y:S02]  /*a3f0*/  ISETP.GE.AND P5, PT, R20.reuse, R236, PT ;  /* 0x000000ec1400720c */ /* 0x040fe40003fa6270 */
[----:B------:R-:W-:Y:S02]  /*a400*/  ISETP.GE.AND P1, PT, R20, R3, PT ;  /* 0x000000031400720c */ /* 0x000fe40003f26270 */
[----:B------:R-:W-:-:S02]  /*a410*/  IADD3 R20, R44, 0x29, RZ ;  /* 0x000000292c147810 */ /* 0x000fc40007ffe0ff */
[----:B------:R-:W-:Y:S02]  /*a420*/  FSEL R187, R18, -INF , !P0 ;  /* 0xff80000012bb7808 */ /* 0x000fe40004000000 */
[----:B------:R-:W-:Y:S02]  /*a430*/  FSEL R200, R17, -INF , !P5 ;  /* 0xff80000011c87808 */ /* 0x000fe40006800000 */
[----:B------:R-:W-:Y:S02]  /*a440*/  ISETP.GE.AND P0, PT, R21, R3, PT ;  /* 0x000000031500720c */ /* 0x000fe40003f06270 */
[----:B------:R-:W-:Y:S02]  /*a450*/  ISETP.GE.AND P5, PT, R20, R236, PT ;  /* 0x000000ec1400720c */ /* 0x000fe40003fa6270 */
[----:B------:R-:W-:Y:S02]  /*a460*/  FSEL R181, R14, -INF , !P0 ;  /* 0xff8000000eb57808 */ /* 0x000fe40004000000 */
[----:B------:R-:W-:-:S02]  /*a470*/  FSEL R198, R13, -INF , !P5 ;  /* 0xff8000000dc67808 */ /* 0x000fc40006800000 */
[----:B------:R-:W-:Y:S02]  /*a480*/  ISETP.GE.AND P0, PT, R20, R246, PT ;  /* 0x000000f61400720c */ /* 0x000fe40003f06270 */
[----:B------:R-:W-:Y:S02]  /*a490*/  IADD3 R13, R44, 0x31, RZ ;  /* 0x000000312c0d7810 */ /* 0x000fe40007ffe0ff */
[----:B------:R-:W-:Y:S02]  /*a4a0*/  FSEL R174, R167, -INF , !P0 ;  /* 0xff800000a7ae7808 */ /* 0x000fe40004000000 */
[----:B------:R-:W-:Y:S02]  /*a4b0*/  ISETP.GE.AND P0, PT, R13, R247, PT ;  /* 0x000000f70d00720c */ /* 0x000fe40003f06270 */
[----:B------:R-:W-:Y:S02]  /*a4c0*/  FSEL R210, R16, -INF , !P6 ;  /* 0xff80000010d27808 */ /* 0x000fe40007000000 */
[----:B------:R-:W-:-:S02]  /*a4d0*/  FSEL R50, R205, -INF , !P0 ;  /* 0xff800000cd327808 */ /* 0x000fc40004000000 */
[----:B------:R-:W-:Y:S02]  /*a4e0*/  ISETP.GE.AND P6, PT, R21, R236, PT ;  /* 0x000000ec1500720c */ /* 0x000fe40003fc6270 */
[----:B------:R-:W-:Y:S02]  /*a4f0*/  ISETP.GE.AND P0, PT, R13, R246, PT ;  /* 0x000000f60d00720c */ /* 0x000fe40003f06270 */
[----:B------:R-:W-:Y:S02]  /*a500*/  FSEL R202, R12, -INF , !P6 ;  /* 0xff8000000cca7808 */ /* 0x000fe40007000000 */
[----:B------:R-:W-:Y:S02]  /*a510*/  FSEL R34, R207, -INF , !P0 ;  /* 0xff800000cf227808 */ /* 0x000fe40004000000 */
[C---:B------:R-:W-:Y:S02]  /*a520*/  IADD3 R14, R44.reuse, 0x30, RZ ;  /* 0x000000302c0e7810 */ /* 0x040fe40007ffe0ff */
[----:B------:R-:W-:-:S02]  /*a530*/  IADD3 R12, R44, 0x38, RZ ;  /* 0x000000382c0c7810 */ /* 0x000fc40007ffe0ff */
[----:B------:R-:W-:Y:S02]  /*a540*/  ISETP.GE.AND P0, PT, R13, R236, PT ;  /* 0x000000ec0d00720c */ /* 0x000fe40003f06270 */
[----:B------:R-:W-:Y:S02]  /*a550*/  ISETP.GE.AND P6, PT, R21, R247, PT ;  /* 0x000000f71500720c */ /* 0x000fe40003fc6270 */
[----:B------:R-:W-:Y:S02]  /*a560*/  IADD3 R44, R44, 0x39, RZ ;  /* 0x000000392c2c7810 */ /* 0x000fe40007ffe0ff */
[----:B------:R-:W-:Y:S02]  /*a570*/  FSEL R179, R19, -INF , !P1 ;  /* 0xff80000013b37808 */ /* 0x000fe40004800000 */
[----:B------:R-:W-:Y:S02]  /*a580*/  ISETP.GE.AND P1, PT, R20, R3, PT ;  /* 0x000000031400720c */ /* 0x000fe40003f26270 */
[----:B------:R-:W-:-:S02]  /*a590*/  FSEL R67, R9, -INF , !P0 ;  /* 0xff80000009437808 */ /* 0x000fc40004000000 */
[----:B------:R-:W-:Y:S02]  /*a5a0*/  FSEL R182, R164, -INF , !P6 ;  /* 0xff800000a4b67808 */ /* 0x000fe40007000000 */
[----:B------:R-:W-:Y:S02]  /*a5b0*/  ISETP.GE.AND P0, PT, R44, R236, PT ;  /* 0x000000ec2c00720c */ /* 0x000fe40003f06270 */
[----:B------:R-:W-:Y:S02]  /*a5c0*/  ISETP.GE.AND P5, PT, R21, R246, PT ;  /* 0x000000f61500720c */ /* 0x000fe40003fa6270 */
[-C--:B------:R-:W-:Y:S02]  /*a5d0*/  ISETP.GE.AND P6, PT, R20, R247.reuse, PT ;  /* 0x000000f71400720c */ /* 0x080fe40003fc6270 */
[----:B------:R-:W-:Y:S02]  /*a5e0*/  FSEL R185, R15, -INF , !P1 ;  /* 0xff8000000fb97808 */ /* 0x000fe40004800000 */
[----:B------:R-:W-:-:S02]  /*a5f0*/  ISETP.GE.AND P1, PT, R44, R247, PT ;  /* 0x000000f72c00720c */ /* 0x000fc40003f26270 */
[----:B------:R-:W-:Y:S02]  /*a600*/  FSEL R64, R5, -INF , !P0 ;  /* 0xff80000005407808 */ /* 0x000fe40004000000 */
[----:B------:R-:W-:Y:S02]  /*a610*/  FSEL R186, R165, -INF , !P6 ;  /* 0xff800000a5ba7808 */ /* 0x000fe40007000000 */
[----:B------:R-:W-:Y:S02]  /*a620*/  FSEL R180, R166, -INF , !P5 ;  /* 0xff800000a6b47808 */ /* 0x000fe40006800000 */
[----:B------:R-:W-:Y:S02]  /*a630*/  ISETP.GE.AND P0, PT, R12, R3, PT ;  /* 0x000000030c00720c */ /* 0x000fe40003f06270 */
[-C--:B------:R-:W-:Y:S02]  /*a640*/  ISETP.GE.AND P5, PT, R14, R247.reuse, PT ;  /* 0x000000f70e00720c */ /* 0x080fe40003fa6270 */
[----:B------:R-:W-:-:S02]  /*a650*/  ISETP.GE.AND P6, PT, R12, R247, PT ;  /* 0x000000f70c00720c */ /* 0x000fc40003fc6270 */
[----:B------:R-:W-:Y:S02]  /*a660*/  FSEL R35, R61, -INF , !P1 ;  /* 0xff8000003d237808 */ /* 0x000fe40004800000 */
[----:B------:R-:W-:Y:S02]  /*a670*/  FSEL R61, R6, -INF , !P0 ;  /* 0xff800000063d7808 */ /* 0x000fe40004000000 */
[----:B------:R-:W-:Y:S02]  /*a680*/  FSEL R48, R204, -INF , !P5 ;  /* 0xff800000cc307808 */ /* 0x000fe40006800000 */
[----:B------:R-:W-:Y:S02]  /*a690*/  FSEL R32, R60, -INF , !P6 ;  /* 0xff8000003c207808 */ /* 0x000fe40007000000 */
[----:B------:R-:W-:Y:S02]  /*a6a0*/  PLOP3.LUT P0, PT, PT, PT, UP0, 0x80, 0x0 ;  /* 0x000000000000781c */ /* 0x000fe40003f0f008 */
[----:B------:R-:W-:-:S02]  /*a6b0*/  ISETP.GE.AND P5, PT, R14, R246, PT ;  /* 0x000000f60e00720c */ /* 0x000fc40003fa6270 */
[-C--:B------:R-:W-:Y:S02]  /*a6c0*/  ISETP.GE.AND P6, PT, R14, R236.reuse, PT ;  /* 0x000000ec0e00720c */ /* 0x080fe40003fc6270 */
[----:B------:R-:W-:Y:S02]  /*a6d0*/  FSEL R33, R206, -INF , !P5 ;  /* 0xff800000ce217808 */ /* 0x000fe40006800000 */
[----:B------:R-:W-:Y:S02]  /*a6e0*/  FSEL R164, R8, -INF , !P6 ;  /* 0xff80000008a47808 */ /* 0x000fe40007000000 */
[-C--:B------:R-:W-:Y:S02]  /*a6f0*/  ISETP.GE.AND P5, PT, R14, R3.reuse, PT ;  /* 0x000000030e00720c */ /* 0x080fe40003fa6270 */
[----:B------:R-:W-:Y:S02]  /*a700*/  ISETP.GE.AND P1, PT, R13, R3, PT ;  /* 0x000000030d00720c */ /* 0x000fe40003f26270 */
[----:B------:R-:W-:-:S02]  /*a710*/  ISETP.GE.AND P6, PT, R12, R236, PT ;  /* 0x000000ec0c00720c */ /* 0x000fc40003fc6270 */
[----:B------:R-:W-:Y:S02]  /*a720*/  FSEL R65, R10, -INF , !P5 ;  /* 0xff8000000a417808 */ /* 0x000fe40006800000 */
[----:B------:R-:W-:Y:S02]  /*a730*/  FSEL R66, R4, -INF , !P6 ;  /* 0xff80000004427808 */ /* 0x000fe40007000000 */
[----:B------:R-:W-:Y:S02]  /*a740*/  FSEL R59, R11, -INF , !P1 ;  /* 0xff8000000b3b7808 */ /* 0x000fe40004800000 */
[-C--:B------:R-:W-:Y:S02]  /*a750*/  ISETP.GE.AND P6, PT, R12, R246.reuse, PT ;  /* 0x000000f60c00720c */ /* 0x080fe40003fc6270 */
[C---:B------:R-:W-:Y:S02]  /*a760*/  ISETP.GE.AND P5, PT, R44.reuse, R246, PT ;  /* 0x000000f62c00720c */ /* 0x040fe40003fa6270 */
[----:B------:R-:W-:-:S02]  /*a770*/  ISETP.GE.AND P1, PT, R44, R3, PT ;  /* 0x000000032c00720c */ /* 0x000fc40003f26270 */
[----:B------:R-:W-:Y:S02]  /*a780*/  FSEL R43, R62, -INF , !P6 ;  /* 0xff8000003e2b7808 */ /* 0x000fe40007000000 */
[----:B------:R-:W-:Y:S02]  /*a790*/  FSEL R55, R7, -INF , !P1 ;  /* 0xff80000007377808 */ /* 0x000fe40004800000 */
[----:B------:R-:W-:Y:S01]  /*a7a0*/  FSEL R44, R63, -INF , !P5 ;  /* 0xff8000003f2c7808 */ /* 0x000fe20006800000 */
[----:B------:R-:W-:Y:S05]  /*a7b0*/  @!P0 BRA `(.L_x_71) ;  /* 0x000003f000008947 */ /* 0x000fea0003800000 */
        /* <DEDUP_REMOVED lines=15> */
[----:B------:R-:W-:Y:S01]  /*a8b0*/  @!P3 LEA R8, P5, R5, c[0x0][0x168], 0x1 ;  /* 0x00005a000508ba11 */ /* 0x000fe200078a08ff */
[----:B------:R-:W-:-:S03]  /*a8c0*/  ULDC.64 UR4, c[0x0][0x118] ;  /* 0x0000460000047ab9 */ /* 0x000fc60000000a00 */
[----:B------:R-:W-:Y:S02]  /*a8d0*/  LEA.HI.X R4, R4, R227, R3, 0x6, P1 ;  /* 0x000000e304047211 */ /* 0x000fe400008f3403 */
[C---:B------:R-:W-:Y:S02]  /*a8e0*/  @!P4 LEA R12, P1, R5.reuse, c[0x0][0x168], 0x1 ;  /* 0x00005a00050cca11 */ /* 0x040fe400078208ff */
[C---:B------:R-:W-:Y:S02]  /*a8f0*/  IADD3 R3, P6, R5.reuse, UR7, RZ ;  /* 0x0000000705037c10 */ /* 0x040fe4000ffde0ff */
[C-C-:B------:R-:W-:Y:S02]  /*a900*/  @!P4 LEA.HI.X R13, R5.reuse, c[0x0][0x16c], R4.reuse, 0x1, P1 ;  /* 0x00005b00050dca11 */ /* 0x140fe400008f0c04 */
[C---:B------:R-:W-:Y:S02]  /*a910*/  @!P2 LEA R6, P1, R5.reuse, c[0x0][0x168], 0x1 ;  /* 0x00005a000506aa11 */ /* 0x040fe400078208ff */
[C-C-:B------:R-:W-:Y:S01]  /*a920*/  @!P3 LEA.HI.X R9, R5.reuse, c[0x0][0x16c], R4.reuse, 0x1, P5 ;  /* 0x00005b000509ba11 */ /* 0x140fe200028f0c04 */
[----:B------:R-:W-:Y:S01]  /*a930*/  @!PT LDS RZ, [RZ] ;  /* 0x00000000fffff984 */ /* 0x000fe20000000800 */
[----:B------:R-:W-:Y:S01]  /*a940*/  @!PT LDS RZ, [RZ] ;  /* 0x00000000fffff984 */ /* 0x000fe20000000800 */
[----:B------:R-:W-:Y:S01]  /*a950*/  @!PT LDS RZ, [RZ] ;  /* 0x00000000fffff984 */ /* 0x000fe20000000800 */
[----:B------:R1:W-:Y:S01]  /*a960*/  @!P4 LDGSTS.E.BYPASS.LTC128B.128 [R221+0x6000], [R12.64] ;  /* 0x060000000cddcfae */ /* 0x0003e2000b901d44 */
[----:B------:R-:W-:-:S02]  /*a970*/  @!P2 LEA.HI.X R7, R5, c[0x0][0x16c], R4, 0x1, P1 ;  /* 0x00005b000507aa11 */ /* 0x000fc400008f0c04 */
        /* <DEDUP_REMOVED lines=8> */
[C-C-:B------:R-:W-:Y:S02]  /*aa00*/  @!P4 LEA.HI.X R11, R3.reuse, c[0x0][0x16c], R4.reuse, 0x1, P5 ;  /* 0x00005b00030bca11 */ /* 0x140fe400028f0c04 */
        /* <DEDUP_REMOVED lines=24> */
.L_x_73:
[----:B------:R-:W-:Y:S05]  /*ab90*/  BSYNC B0 ;  /* 0x0000000000007941 */ /* 0x000fea0003800000 */
.L_x_72:
[----:B------:R-:W0:Y:S02]  /*aba0*/  LDGDEPBAR ;  /* 0x00000000000079af */ /* 0x000e240000000000 */
.L_x_71:
[----:B------:R-:W-:Y:S01]  /*abb0*/  FMNMX.FTZ R4, R2, R53, !PT ;  /* 0x0000003502047209 */ /* 0x000fe20007810000 */
[----:B------:R-:W-:Y:S01]  /*abc0*/  LDSM.16.MT88.4 R24, [R214+0x9000] ;  /* 0x00900000d618783b */ /* 0x000fe20000004200 */
[----:B-1----:R-:W-:Y:S01]  /*abd0*/  FMNMX.FTZ R10, R0, R241, !PT ;  /* 0x000000f1000a7209 */ /* 0x002fe20007810000 */
[----:B------:R-:W-:Y:S01]  /*abe0*/  @UP0 UIADD3 UR8, UR8, -0x4, URZ ;  /* 0xfffffffc08080890 */ /* 0x000fe2000fffe03f */
[----:B------:R-:W-:Y:S01]  /*abf0*/  FMNMX.FTZ R4, R45, R4, !PT ;  /* 0x000000042d047209 */ /* 0x000fe20007810000 */
[----:B------:R-:W-:Y:S01]  /*ac00*/  LDSM.16.MT88.4 R20, [R212+0x9000] ;  /* 0x00900000d414783b */ /* 0x000fe20000004200 */
[----:B------:R-:W-:Y:S02]  /*ac10*/  FMNMX.FTZ R10, R211, R10, !PT ;  /* 0x0000000ad30a7209 */ /* 0x000fe40007810000 */
[----:B------:R-:W-:Y:S01]  /*ac20*/  FMNMX.FTZ R3, R37, R4, !PT ;  /* 0x0000000425037209 */ /* 0x000fe20007810000 */
[----:B------:R-:W-:Y:S01]  /*ac30*/  LDSM.16.MT88.4 R16, [R214+0xa000] ;  /* 0x00a00000d610783b */ /* 0x000fe20000004200 */
[----:B------:R-:W-:-:S02]  /*ac40*/  FMNMX.FTZ R10, R243, R10, !PT ;  /* 0x0000000af30a7209 */ /* 0x000fc40007810000 */
        /* <DEDUP_REMOVED lines=27> */
[----:B------:R-:W-:Y:S01]  /*ae00*/  FMNMX.FTZ R10, R59, R10, !PT ;  /* 0x0000000a3b0a7209 */ /* 0x000fe20007810000 */
[----:B------:R-:W-:Y:S01]  /*ae10*/  SHFL.BFLY PT, R7, R6, 0x2, 0x1f ;  /* 0x0c401f0006077f89 */ /* 0x000fe200000e0000 */
        /* <DEDUP_REMOVED lines=9> */
[----:B------:R-:W1:Y:S01]  /*aeb0*/  SHFL.BFLY PT, R4, R9, 0x2, 0x1f ;  /* 0x0c401f0009047f89 */ /* 0x000e6200000e0000 */
        /* <DEDUP_REMOVED lines=13> */
[----:B-1----:R-:W-:Y:S02]  /*af90*/  FMNMX.FTZ R4, R9, R4, !PT ;  /* 0x0000000409047209 */ /* 0x002fe40007810000 */
[----:B------:R-:W-:Y:S02]  /*afa0*/  FMNMX.FTZ R7, R6, R7, !PT ;  /* 0x0000000706077209 */ /* 0x000fe40007810000 */
[----:B------:R-:W-:Y:S01]  /*afb0*/  FMNMX.FTZ R6, R174, R3, !PT ;  /* 0x00000003ae067209 */ /* 0x000fe20007810000 */
[----:B------:R-:W1:Y:S01]  /*afc0*/  SHFL.BFLY PT, R165, R4, 0x1, 0x1f ;  /* 0x0c201f0004a57f89 */ /* 0x000e6200000e0000 */
        /* <DEDUP_REMOVED lines=8> */
[----:B------:R-:W-:-:S03]  /*b050*/  FMNMX.FTZ R167, R44, R167, !PT ;  /* 0x000000a72ca77209 */ /* 0x000fc60007810000 */
[----:B------:R-:W3:Y:S01]  /*b060*/  SHFL.BFLY PT, R168, R3, 0x2, 0x1f ;  /* 0x0c401f0003a87f89 */ /* 0x000ee200000e0000 */
[----:B-1----:R-:W-:-:S03]  /*b070*/  FMNMX.FTZ R165, R4, R165, !PT ;  /* 0x000000a504a57209 */ /* 0x002fc60007810000 */
[----:B------:R-:W1:Y:S01]  /*b080*/  SHFL.BFLY PT, R4, R167, 0x2, 0x1f ;  /* 0x0c401f00a7047f89 */ /* 0x000e6200000e0000 */
[----:B--2---:R-:W-:Y:S01]  /*b090*/  FMNMX.FTZ R166, R7, R166, !PT ;  /* 0x000000a607a67209 */ /* 0x004fe20007810000 */
[C---:B------:R-:W-:Y:S01]  /*b0a0*/  FMUL.FTZ R58, R165.reuse, c[0x0][0x23c] ;  /* 0x00008f00a53a7a20 */ /* 0x040fe20000410000 */
[----:B------:R-:W-:Y:S02]  /*b0b0*/  FSETP.NEU.FTZ.AND P1, PT, R165, -INF , PT ;  /* 0xff800000a500780b */ /* 0x000fe40003f3d000 */
[C---:B------:R-:W-:Y:S01]  /*b0c0*/  FSETP.NEU.FTZ.AND P2, PT, R166.reuse, -INF , PT ;  /* 0xff800000a600780b */ /* 0x040fe20003f5d000 */
[----:B------:R-:W-:Y:S01]  /*b0d0*/  FMUL.FTZ R63, R166, c[0x0][0x23c] ;  /* 0x00008f00a63f7a20 */ /* 0x000fe20000410000 */
[----:B------:R-:W-:Y:S02]  /*b0e0*/  FSEL R58, R58, RZ, P1 ;  /* 0x000000ff3a3a7208 */ /* 0x000fe40000800000 */
[----:B------:R-:W-:Y:S02]  /*b0f0*/  FSEL R7, R166, RZ, P2 ;  /* 0x000000ffa6077208 */ /* 0x000fe40001000000 */
[----:B------:R-:W-:Y:S01]  /*b100*/  FSEL R63, R63, RZ, P2 ;  /* 0x000000ff3f3f7208 */ /* 0x000fe20001000000 */
[----:B------:R-:W-:-:S02]  /*b110*/  FFMA.FTZ R173, R195, c[0x0][0x23c], -R58 ;  /* 0x00008f00c3ad7a23 */ /* 0x000fc4000001083a */
[----:B------:R-:W-:Y:S01]  /*b120*/  FADD.FTZ R6, R2, -R7 ;  /* 0x8000000702067221 */ /* 0x000fe20000010000 */
[----:B---3--:R-:W-:Y:S01]  /*b130*/  FMNMX.FTZ R168, R3, R168, !PT ;  /* 0x000000a803a87209 */ /* 0x008fe20007810000 */
[--C-:B------:R-:W-:Y:S01]  /*b140*/  FFMA.FTZ R40, R45, c[0x0][0x23c], -R63.reuse ;  /* 0x00008f002d287a23 */ /* 0x100fe2000001083f */
[----:B------:R-:W-:Y:S01]  /*b150*/  FSEL R7, R165, RZ, P1 ;  /* 0x000000ffa5077208 */ /* 0x000fe20000800000 */
[----:B------:R-:W-:Y:S01]  /*b160*/  FMUL.FTZ R6, R6, c[0x0][0x23c] ;  /* 0x00008f0006067a20 */ /* 0x000fe20000410000 */
[----:B------:R-:W-:Y:S01]  /*b170*/  MUFU.EX2 R173, R173 ;  /* 0x000000ad00ad7308 */ /* 0x000fe20000000800 */
[----:B------:R-:W2:Y:S01]  /*b180*/  SHFL.BFLY PT, R5, R168, 0x1, 0x1f ;  /* 0x0c201f00a8057f89 */ /* 0x000ea200000e0000 */
[----:B------:R-:W-:Y:S01]  /*b190*/  FFMA.FTZ R39, R37, c[0x0][0x23c], -R63 ;  /* 0x00008f0025277a23 */ /* 0x000fe2000001083f */
[----:B-1----:R-:W-:Y:S01]  /*b1a0*/  FMNMX.FTZ R167, R167, R4, !PT ;  /* 0x00000004a7a77209 */ /* 0x002fe20007810000 */
[----:B------:R-:W-:Y:S02]  /*b1b0*/  FADD.FTZ R0, R0, -R7 ;  /* 0x8000000700007221 */ /* 0x000fe40000010000 */
[----:B------:R-:W-:-:S02]  /*b1c0*/  FFMA.FTZ R38, R36, c[0x0][0x23c], -R63 ;  /* 0x00008f0024267a23 */ /* 0x000fc4000001083f */
[----:B------:R-:W1:Y:S01]  /*b1d0*/  MUFU.EX2 R42, R6 ;  /* 0x00000006002a7308 */ /* 0x000e620000000800 */
[----:B------:R-:W3:Y:S01]  /*b1e0*/  SHFL.BFLY PT, R4, R167, 0x1, 0x1f ;  /* 0x0c201f00a7047f89 */ /* 0x000ee200000e0000 */
[----:B------:R-:W-:Y:S02]  /*b1f0*/  FFMA.FTZ R41, R53, c[0x0][0x23c], -R63 ;  /* 0x00008f0035297a23 */ /* 0x000fe4000001083f */
[--C-:B------:R-:W-:Y:S02]  /*b200*/  FFMA.FTZ R37, R241, c[0x0][0x23c], -R58.reuse ;  /* 0x00008f00f1257a23 */ /* 0x100fe4000001083a */
[--C-:B------:R-:W-:Y:S02]  /*b210*/  FFMA.FTZ R36, R211, c[0x0][0x23c], -R58.reuse ;  /* 0x00008f00d3247a23 */ /* 0x100fe4000001083a */
[--C-:B------:R-:W-:Y:S01]  /*b220*/  FFMA.FTZ R3, R243, c[0x0][0x23c], -R58.reuse ;  /* 0x00008f00f3037a23 */ /* 0x100fe2000001083a */
[----:B------:R-:W-:Y:S01]  /*b230*/  MUFU.EX2 R41, R41 ;  /* 0x0000002900297308 */ /* 0x000fe20000000800 */
[----:B------:R-:W-:-:S02]  /*b240*/  FFMA.FTZ R2, R249, c[0x0][0x23c], -R58 ;  /* 0x00008f00f9027a23 */ /* 0x000fc4000001083a */
[----:B------:R-:W-:Y:S02]  /*b250*/  FMUL.FTZ R0, R0, c[0x0][0x23c] ;  /* 0x00008f0000007a20 */ /* 0x000fe40000410000 */
[----:B------:R-:W-:Y:S02]  /*b260*/  FFMA.FTZ R171, R184, c[0x0][0x23c], -R63 ;  /* 0x00008f00b8ab7a23 */ /* 0x000fe4000001083f */
[-C--:B-1----:R-:W-:Y:S01]  /*b270*/  FMUL.FTZ R156, R156, R42.reuse ;  /* 0x0000002a9c9c7220 */ /* 0x082fe20000410000 */
[----:B--2---:R-:W-:Y:S01]  /*b280*/  FMNMX.FTZ R168, R168, R5, !PT ;  /* 0x00000005a8a87209 */ /* 0x004fe20007810000 */
[----:B------:R-:W1:Y:S01]  /*b290*/  MUFU.EX2 R40, R40 ;  /* 0x0000002800287308 */ /* 0x000e620000000800 */
[----:B------:R-:W-:Y:S02]  /*b2a0*/  FMUL.FTZ R157, R157, R42 ;  /* 0x0000002a9d9d7220 */ /* 0x000fe40000410000 */
[C---:B------:R-:W-:Y:S01]  /*b2b0*/  FSETP.NEU.FTZ.AND P2, PT, R168.reuse, -INF , PT ;  /* 0xff800000a800780b */ /* 0x040fe20003f5d000 */
[----:B------:R-:W-:-:S02]  /*b2c0*/  FMUL.FTZ R45, R168, c[0x0][0x23c] ;  /* 0x00008f00a82d7a20 */ /* 0x000fc40000410000 */
[----:B------:R-:W-:Y:S01]  /*b2d0*/  FMUL.FTZ R152, R152, R42 ;  /* 0x0000002a98987220 */ /* 0x000fe20000410000 */
[----:B---3--:R-:W-:Y:S01]  /*b2e0*/  FMNMX.FTZ R167, R167, R4, !PT ;  /* 0x00000004a7a77209 */ /* 0x008fe20007810000 */
[----:B------:R-:W-:Y:S01]  /*b2f0*/  MUFU.EX2 R39, R39 ;  /* 0x0000002700277308 */ /* 0x000fe20000000800 */
[----:B------:R-:W-:Y:S01]  /*b300*/  FSEL R45, R45, RZ, P2 ;  /* 0x000000ff2d2d7208 */ /* 0x000fe20001000000 */
[----:B------:R-:W2:Y:S01]  /*b310*/  LDSM.16.MT88.4 R4, [R214+0xb000] ;  /* 0x00b00000d604783b */ /* 0x000ea20000004200 */
[C---:B------:R-:W-:Y:S01]  /*b320*/  FSETP.NEU.FTZ.AND P1, PT, R167.reuse, -INF , PT ;  /* 0xff800000a700780b */ /* 0x040fe20003f3d000 */
[----:B------:R-:W-:Y:S02]  /*b330*/  FMUL.FTZ R8, R167, c[0x0][0x23c] ;  /* 0x00008f00a7087a20 */ /* 0x000fe40000410000 */
[--C-:B------:R-:W-:Y:S01]  /*b340*/  FFMA.FTZ R9, R47, c[0x0][0x23c], -R45.reuse ;  /* 0x00008f002f097a23 */ /* 0x100fe2000001082d */
[----:B------:R-:W-:Y:S01]  /*b350*/  FSEL R169, R167, RZ, P1 ;  /* 0x000000ffa7a97208 */ /* 0x000fe20000800000 */
[--C-:B------:R-:W-:Y:S01]  /*b360*/  FFMA.FTZ R47, R46, c[0x0][0x23c], -R45.reuse ;  /* 0x00008f002e2f7a23 */ /* 0x100fe2000001082d */
[----:B------:R-:W3:Y:S01]  /*b370*/  MUFU.EX2 R38, R38 ;  /* 0x0000002600267308 */ /* 0x000ee20000000800 */
[--C-:B------:R-:W-:Y:S01]  /*b380*/  FFMA.FTZ R56, R51, c[0x0][0x23c], -R45.reuse ;  /* 0x00008f0033387a23 */ /* 0x100fe2000001082d */
[----:B------:R-:W-:Y:S01]  /*b390*/  FSEL R51, R8, RZ, P1 ;  /* 0x000000ff08337208 */ /* 0x000fe20000800000 */
[----:B------:R-:W-:Y:S01]  /*b3a0*/  FFMA.FTZ R57, R49, c[0x0][0x23c], -R45 ;  /* 0x00008f0031397a23 */ /* 0x000fe2000001082d */
[----:B-1----:R-:W-:Y:S01]  /*b3b0*/  F2FP.BF16.PACK_AB R28, R40, R41 ;  /* 0x00000029281c723e */ /* 0x002fe200000010ff */
[----:B------:R-:W-:-:S02]  /*b3c0*/  FADD.FTZ R169, R208, -R169 ;  /* 0x800000a9d0a97221 */ /* 0x000fc40000010000 */
[--C-:B------:R-:W-:Y:S01]  /*b3d0*/  FFMA.FTZ R53, R52, c[0x0][0x23c], -R51.reuse ;  /* 0x00008f0034357a23 */ /* 0x100fe20000010833 */
[----:B------:R1:W-:Y:S01]  /*b3e0*/  MUFU.EX2 R46, R9 ;  /* 0x00000009002e7308 */ /* 0x0003e20000000800 */
[--C-:B------:R-:W-:Y:S02]  /*b3f0*/  FFMA.FTZ R54, R54, c[0x0][0x23c], -R51.reuse ;  /* 0x00008f0036367a23 */ /* 0x100fe40000010833 */
[----:B------:R-:W-:Y:S02]  /*b400*/  FMUL.FTZ R62, R169, c[0x0][0x23c] ;  /* 0x00008f00a93e7a20 */ /* 0x000fe40000410000 */
[----:B------:R-:W-:Y:S02]  /*b410*/  FFMA.FTZ R201, R201, c[0x0][0x23c], -R51 ;  /* 0x00008f00c9c97a23 */ /* 0x000fe40000010833 */
[-C--:B------:R-:W-:Y:S01]  /*b420*/  FMUL.FTZ R153, R153, R42.reuse ;  /* 0x0000002a99997220 */ /* 0x080fe20000410000 */
[----:B------:R4:W-:Y:S01]  /*b430*/  MUFU.EX2 R49, R56 ;  /* 0x0000003800317308 */ /* 0x0009e20000000800 */
[----:B---3--:R-:W-:Y:S01]  /*b440*/  F2FP.BF16.PACK_AB R30, R38, R39 ;  /* 0x00000027261e723e */ /* 0x008fe200000010ff */
[----:B------:R-:W-:-:S02]  /*b450*/  FMUL.FTZ R76, R76, R42 ;  /* 0x0000002a4c4c7220 */ /* 0x000fc40000410000 */
[-C--:B------:R-:W-:Y:S02]  /*b460*/  FMUL.FTZ R77, R77, R42.reuse ;  /* 0x0000002a4d4d7220 */ /* 0x080fe40000410000 */
[-C--:B------:R-:W-:Y:S01]  /*b470*/  FMUL.FTZ R80, R80, R42.reuse ;  /* 0x0000002a50507220 */ /* 0x080fe20000410000 */
[----:B-1----:R-:W1:Y:S01]  /*b480*/  LDSM.16.MT88.4 R8, [R212+0xb000] ;  /* 0x00b00000d408783b */ /* 0x002e620000004200 */
[----:B------:R3:W-:Y:S01]  /*b490*/  MUFU.EX2 R52, R57 ;  /* 0x0000003900347308 */ /* 0x0007e20000000800 */
[-C--:B------:R-:W-:Y:S02]  /*b4a0*/  FMUL.FTZ R81, R81, R42.reuse ;  /* 0x0000002a51517220 */ /* 0x080fe40000410000 */
[-C--:B------:R-:W-:Y:S02]  /*b4b0*/  FMUL.FTZ R92, R92, R42.reuse ;  /* 0x0000002a5c5c7220 */ /* 0x080fe40000410000 */
[----:B------:R-:W-:Y:S01]  /*b4c0*/  FMUL.FTZ R93, R93, R42 ;  /* 0x0000002a5d5d7220 */ /* 0x000fe20000410000 */
[----:B----4-:R-:W-:-:S02]  /*b4d0*/  FSEL R56, R168, RZ, P2 ;  /* 0x000000ffa8387208 */ /* 0x010fc40001000000 */
[----:B------:R-:W-:Y:S01]  /*b4e0*/  MUFU.EX2 R37, R37 ;  /* 0x0000002500257308 */ /* 0x000fe20000000800 */
[-C--:B------:R-:W-:Y:S02]  /*b4f0*/  FMUL.FTZ R96, R96, R42.reuse ;  /* 0x0000002a60607220 */ /* 0x080fe40000410000 */
[-C--:B------:R-:W-:Y:S02]  /*b500*/  FMUL.FTZ R97, R97, R42.reuse ;  /* 0x0000002a61617220 */ /* 0x080fe40000410000 */
[-C--:B------:R-:W-:Y:S02]  /*b510*/  FMUL.FTZ R104, R104, R42.reuse ;  /* 0x0000002a68687220 */ /* 0x080fe40000410000 */
[----:B------:R-:W-:Y:S01]  /*b520*/  FMUL.FTZ R105, R105, R42 ;  /* 0x0000002a69697220 */ /* 0x000fe20000410000 */
[----:B------:R-:W4:Y:S01]  /*b530*/  MUFU.EX2 R36, R36 ;  /* 0x0000002400247308 */ /* 0x000f220000000800 */
[----:B---3--:R-:W-:Y:S02]  /*b540*/  FADD.FTZ R57, R209, -R56 ;  /* 0x80000038d1397221 */ /* 0x008fe40000010000 */
[----:B------:R-:W-:-:S02]  /*b550*/  FFMA.FTZ R56, R203, c[0x0][0x23c], -R51 ;  /* 0x00008f00cb387a23 */ /* 0x000fc40000010833 */
[----:B------:R-:W-:Y:S02]  /*b560*/  FMUL.FTZ R60, R57, c[0x0][0x23c] ;  /* 0x00008f00393c7a20 */ /* 0x000fe40000410000 */
[-C--:B------:R-:W-:Y:S01]  /*b570*/  FMUL.FTZ R108, R108, R42.reuse ;  /* 0x0000002a6c6c7220 */ /* 0x080fe20000410000 */
[----:B------:R-:W-:Y:S01]  /*b580*/  MUFU.EX2 R3, R3 ;  /* 0x0000000300037308 */ /* 0x000fe20000000800 */
[-C--:B------:R-:W-:Y:S02]  /*b590*/  FMUL.FTZ R109, R109, R42.reuse ;  /* 0x0000002a6d6d7220 */ /* 0x080fe40000410000 */
[-C--:B------:R-:W-:Y:S02]  /*b5a0*/  FMUL.FTZ R116, R116, R42.reuse ;  /* 0x0000002a74747220 */ /* 0x080fe40000410000 */
[-C--:B------:R-:W-:Y:S02]  /*b5b0*/  FMUL.FTZ R117, R117, R42.reuse ;  /* 0x0000002a75757220 */ /* 0x080fe40000410000 */
[-C--:B------:R-:W-:Y:S01]  /*b5c0*/  FMUL.FTZ R120, R120, R42.reuse ;  /* 0x0000002a78787220 */ /* 0x080fe20000410000 */
[----:B------:R-:W3:Y:S01]  /*b5d0*/  MUFU.EX2 R2, R2 ;  /* 0x0000000200027308 */ /* 0x000ee20000000800 */
[----:B----4-:R-:W-:Y:S01]  /*b5e0*/  F2FP.BF16.PACK_AB R29, R36, R37 ;  /* 0x00000025241d723e */ /* 0x010fe200000010ff */
[----:B------:R-:W-:-:S02]  /*b5f0*/  FMUL.FTZ R121, R121, R42 ;  /* 0x0000002a79797220 */ /* 0x000fc40000410000 */
[-C--:B------:R-:W-:Y:S02]  /*b600*/  FMUL.FTZ R128, R128, R42.reuse ;  /* 0x0000002a80807220 */ /* 0x080fe40000410000 */
[-C--:B------:R-:W-:Y:S02]  /*b610*/  FMUL.FTZ R129, R129, R42.reuse ;  /* 0x0000002a81817220 */ /* 0x080fe40000410000 */
[----:B------:R-:W4:Y:S01]  /*b620*/  MUFU.EX2 R0, R0 ;  /* 0x0000000000007308 */ /* 0x000f220000000800 */
[-C--:B------:R-:W-:Y:S02]  /*b630*/  FMUL.FTZ R132, R132, R42.reuse ;  /* 0x0000002a84847220 */ /* 0x080fe40000410000 */
[----:B------:R-:W-:Y:S02]  /*b640*/  FMUL.FTZ R133, R133, R42 ;  /* 0x0000002a85857220 */ /* 0x000fe40000410000 */
[--C-:B------:R-:W-:Y:S02]  /*b650*/  FFMA.FTZ R169, R199, c[0x0][0x23c], -R63.reuse ;  /* 0x00008f00c7a97a23 */ /* 0x100fe4000001083f */
[----:B------:R-:W-:Y:S01]  /*b660*/  FFMA.FTZ R188, R252, c[0x0][0x23c], -R63 ;  /* 0x00008f00fcbc7a23 */ /* 0x000fe2000001083f */
[----:B------:R-:W-:Y:S01]  /*b670*/  MUFU.EX2 R47, R47 ;  /* 0x0000002f002f7308 */ /* 0x000fe20000000800 */
[----:B---3--:R-:W-:Y:S01]  /*b680*/  F2FP.BF16.PACK_AB R31, R2, R3 ;  /* 0x00000003021f723e */ /* 0x008fe200000010ff */
[----:B------:R-:W-:-:S02]  /*b690*/  FFMA.FTZ R190, R193, c[0x0][0x23c], -R58 ;  /* 0x00008f00c1be7a23 */ /* 0x000fc4000001083a */
[----:B------:R-:W-:Y:S02]  /*b6a0*/  FFMA.FTZ R175, R183, c[0x0][0x23c], -R58 ;  /* 0x00008f00b7af7a23 */ /* 0x000fe4000001083a */
[----:B------:R-:W-:Y:S02]  /*b6b0*/  FFMA.FTZ R197, R197, c[0x0][0x23c], -R63 ;  /* 0x00008f00c5c57a23 */ /* 0x000fe4000001083f */
[----:B------:R-:W-:Y:S01]  /*b6c0*/  MUFU.EX2 R53, R53 ;  /* 0x0000003500357308 */ /* 0x000fe20000000800 */
[-C--:B----4-:R-:W-:Y:S02]  /*b6d0*/  FMUL.FTZ R158, R158, R0.reuse ;  /* 0x000000009e9e7220 */ /* 0x090fe40000410000 */
        /* <DEDUP_REMOVED lines=21> */
[----:B------:R-:W3:Y:S01]  /*b830*/  MUFU.EX2 R60, R60 ;  /* 0x0000003c003c7308 */ /* 0x000ee20000000800 */
[-C--:B------:R-:W-:Y:S01]  /*b840*/  FMUL.FTZ R118, R118, R0.reuse ;  /* 0x0000000076767220 */ /* 0x080fe20000410000 */
[C---:B------:R-:W-:Y:S01]  /*b850*/  HMMA.16816.F32.BF16 R80, R28.reuse, R22, R80 ;  /* 0x000000161c50723c */ /* 0x040fe20000041850 */
[-C--:B------:R-:W-:Y:S02]  /*b860*/  FMUL.FTZ R119, R119, R0.reuse ;  /* 0x0000000077777220 */ /* 0x080fe40000410000 */
[-C--:B------:R-:W-:Y:S02]  /*b870*/  FMUL.FTZ R122, R122, R0.reuse ;  /* 0x000000007a7a7220 */ /* 0x080fe40000410000 */
[-C--:B------:R-:W-:Y:S01]  /*b880*/  FMUL.FTZ R123, R123, R0.reuse ;  /* 0x000000007b7b7220 */ /* 0x080fe20000410000 */
[----:B------:R-:W4:Y:S01]  /*b890*/  MUFU.EX2 R62, R62 ;  /* 0x0000003e003e7308 */ /* 0x000f220000000800 */
[-C--:B------:R-:W-:Y:S01]  /*b8a0*/  FMUL.FTZ R130, R130, R0.reuse ;  /* 0x0000000082827220 */ /* 0x080fe20000410000 */
[----:B------:R-:W-:Y:S01]  /*b8b0*/  HMMA.16816.F32.BF16 R92, R28, R16, R92 ;  /* 0x000000101c5c723c */ /* 0x000fe2000004185c */
[----:B------:R-:W-:-:S02]  /*b8c0*/  FMUL.FTZ R131, R131, R0 ;  /* 0x0000000083837220 */ /* 0x000fc40000410000 */
[-C--:B------:R-:W-:Y:S02]  /*b8d0*/  FMUL.FTZ R134, R134, R0.reuse ;  /* 0x0000000086867220 */ /* 0x080fe40000410000 */
[----:B------:R-:W-:Y:S01]  /*b8e0*/  FMUL.FTZ R135, R135, R0 ;  /* 0x0000000087877220 */ /* 0x000fe20000410000 */
[----:B------:R-:W-:Y:S01]  /*b8f0*/  MUFU.EX2 R169, R169 ;  /* 0x000000a900a97308 */ /* 0x000fe20000000800 */
[-C--:B---3--:R-:W-:Y:S01]  /*b900*/  FMUL.FTZ R144, R144, R60.reuse ;  /* 0x0000003c90907220 */ /* 0x088fe20000410000 */
[C---:B------:R-:W-:Y:S01]  /*b910*/  HMMA.16816.F32.BF16 R96, R28.reuse, R18, R96 ;  /* 0x000000121c60723c */ /* 0x040fe20000041860 */
[-C--:B------:R-:W-:Y:S02]  /*b920*/  FMUL.FTZ R145, R145, R60.reuse ;  /* 0x0000003c91917220 */ /* 0x080fe40000410000 */
[-C--:B------:R-:W-:Y:S02]  /*b930*/  FMUL.FTZ R160, R160, R60.reuse ;  /* 0x0000003ca0a07220 */ /* 0x080fe40000410000 */
[----:B------:R-:W-:Y:S01]  /*b940*/  FMUL.FTZ R161, R161, R60 ;  /* 0x0000003ca1a17220 */ /* 0x000fe20000410000 */
[----:B------:R3:W5:Y:S01]  /*b950*/  MUFU.EX2 R184, R197 ;  /* 0x000000c500b87308 */ /* 0x0007620000000800 */
[-C--:B----4-:R-:W-:Y:S01]  /*b960*/  FMUL.FTZ R146, R146, R62.reuse ;  /* 0x0000003e92927220 */ /* 0x090fe20000410000 */
        /* <DEDUP_REMOVED lines=12> */
[----:B--2---:R-:W-:Y:S01]  /*ba30*/  HMMA.16816.F32.BF16 R116, R28, R4, R116 ;  /* 0x000000041c74723c */ /* 0x004fe20000041874 */
[----:B------:R-:W-:-:S02]  /*ba40*/  FMUL.FTZ R73, R73, R60 ;  /* 0x0000003c49497220 */ /* 0x000fc40000410000 */
[-C--:B------:R-:W-:Y:S02]  /*ba50*/  FMUL.FTZ R74, R74, R62.reuse ;  /* 0x0000003e4a4a7220 */ /* 0x080fe40000410000 */
[----:B------:R-:W-:Y:S01]  /*ba60*/  FMUL.FTZ R75, R75, R62 ;  /* 0x0000003e4b4b7220 */ /* 0x000fe20000410000 */
[----:B------:R-:W2:Y:S01]  /*ba70*/  MUFU.EX2 R190, R190 ;  /* 0x000000be00be7308 */ /* 0x000ea20000000800 */
[-C--:B------:R-:W-:Y:S01]  /*ba80*/  FMUL.FTZ R84, R84, R60.reuse ;  /* 0x0000003c54547220 */ /* 0x080fe20000410000 */
[C---:B------:R-:W-:Y:S01]  /*ba90*/  HMMA.16816.F32.BF16 R120, R28.reuse, R6, R120 ;  /* 0x000000061c78723c */ /* 0x040fe20000041878 */
[----:B------:R-:W-:Y:S02]  /*baa0*/  FMUL.FTZ R85, R85, R60 ;  /* 0x0000003c55557220 */ /* 0x000fe40000410000 */
[-C--:B------:R-:W-:Y:S02]  /*bab0*/  FMUL.FTZ R86, R86, R62.reuse ;  /* 0x0000003e56567220 */ /* 0x080fe40000410000 */
[----:B------:R-:W-:Y:S01]  /*bac0*/  FMUL.FTZ R87, R87, R62 ;  /* 0x0000003e57577220 */ /* 0x000fe20000410000 */
[----:B------:R-:W-:Y:S01]  /*bad0*/  MUFU.EX2 R175, R175 ;  /* 0x000000af00af7308 */ /* 0x000fe20000000800 */
[-C--:B------:R-:W-:Y:S01]  /*bae0*/  FMUL.FTZ R88, R88, R60.reuse ;  /* 0x0000003c58587220 */ /* 0x080fe20000410000 */
[----:B-1----:R-:W-:Y:S01]  /*baf0*/  HMMA.16816.F32.BF16 R128, R28, R8, R128 ;  /* 0x000000081c80723c */ /* 0x002fe20000041880 */
        /* <DEDUP_REMOVED lines=13> */
[----:B------:R-:W-:Y:S01]  /*bbd0*/  FMUL.FTZ R150, R150, R62 ;  /* 0x0000003e96967220 */ /* 0x000fe20000410000 */
[----:B------:R-:W-:Y:S01]  /*bbe0*/  F2FP.BF16.PACK_AB R31, R57, R56 ;  /* 0x00000038391f723e */ /* 0x000fe200000010ff */
[----:B------:R-:W-:Y:S02]  /*bbf0*/  FMUL.FTZ R151, R151, R62 ;  /* 0x0000003e97977220 */ /* 0x000fe40000410000 */
        /* <DEDUP_REMOVED lines=15> */
[----:B------:R-:W1:Y:S01]  /*bcf0*/  LDSM.16.MT88.4 R24, [R214+0x9400] ;  /* 0x00940000d618783b */ /* 0x000e620000004200 */
[-C--:B------:R-:W-:Y:S02]  /*bd00*/  FMUL.FTZ R136, R136, R60.reuse ;  /* 0x0000003c88887220 */ /* 0x080fe40000410000 */
[----:B------:R-:W-:-:S02]  /*bd10*/  FMUL.FTZ R137, R137, R60 ;  /* 0x0000003c89897220 */ /* 0x000fc40000410000 */
[-C--:B------:R-:W-:Y:S01]  /*bd20*/  FMUL.FTZ R138, R138, R62.reuse ;  /* 0x0000003e8a8a7220 */ /* 0x080fe20000410000 */
[C---:B------:R-:W-:Y:S01]  /*bd30*/  HMMA.16816.F32.BF16 R72, R28.reuse, R20, R72 ;  /* 0x000000141c48723c */ /* 0x040fe20000041848 */
[----:B------:R-:W-:Y:S02]  /*bd40*/  FMUL.FTZ R139, R139, R62 ;  /* 0x0000003e8b8b7220 */ /* 0x000fe40000410000 */
[----:B------:R-:W-:Y:S02]  /*bd50*/  FFMA.FTZ R4, R177, c[0x0][0x23c], -R58 ;  /* 0x00008f00b1047a23 */ /* 0x000fe4000001083a */
[--C-:B------:R-:W-:Y:S02]  /*bd60*/  FFMA.FTZ R177, R192, c[0x0][0x23c], -R45.reuse ;  /* 0x00008f00c0b17a23 */ /* 0x100fe4000001082d */
[----:B------:R4:W1:Y:S01]  /*bd70*/  MUFU.EX2 R192, R4 ;  /* 0x0000000400c07308 */ /* 0x0008620000000800 */
[----:B------:R-:W-:Y:S01]  /*bd80*/  HMMA.16816.F32.BF16 R84, R28, R22, R84 ;  /* 0x000000161c54723c */ /* 0x000fe20000041854 */
[----:B------:R-:W1:Y:S01]  /*bd90*/  LDSM.16.MT88.4 R20, [R212+0x9400] ;  /* 0x00940000d414783b */ /* 0x000e620000004200 */
[----:B------:R-:W-:-:S02]  /*bda0*/  FFMA.FTZ R183, R196, c[0x0][0x23c], -R45 ;  /* 0x00008f00c4b77a23 */ /* 0x000fc4000001082d */
[--C-:B------:R-:W-:Y:S02]  /*bdb0*/  FFMA.FTZ R194, R194, c[0x0][0x23c], -R45.reuse ;  /* 0x00008f00c2c27a23 */ /* 0x100fe4000001082d */
[----:B------:R-:W-:Y:S01]  /*bdc0*/  FFMA.FTZ R196, R250, c[0x0][0x23c], -R45 ;  /* 0x00008f00fac47a23 */ /* 0x000fe2000001082d */
[----:B------:R-:W-:Y:S01]  /*bdd0*/  MUFU.EX2 R177, R177 ;  /* 0x000000b100b17308 */ /* 0x000fe20000000800 */
[C---:B------:R-:W-:Y:S01]  /*bde0*/  HMMA.16816.F32.BF16 R88, R28.reuse, R16, R88 ;  /* 0x000000101c58723c */ /* 0x040fe20000041858 */
[--C-:B------:R-:W-:Y:S02]  /*bdf0*/  FFMA.FTZ R189, R240, c[0x0][0x23c], -R51.reuse ;  /* 0x00008f00f0bd7a23 */ /* 0x100fe40000010833 */
[--C-:B------:R-:W-:Y:S02]  /*be00*/  FFMA.FTZ R204, R234, c[0x0][0x23c], -R51.reuse ;  /* 0x00008f00eacc7a23 */ /* 0x100fe40000010833 */
[--C-:B------:R-:W-:Y:S02]  /*be10*/  FFMA.FTZ R191, R248, c[0x0][0x23c], -R51.reuse ;  /* 0x00008f00f8bf7a23 */ /* 0x100fe40000010833 */
[----:B------:R-:W-:Y:S01]  /*be20*/  FFMA.FTZ R206, R242, c[0x0][0x23c], -R51 ;  /* 0x00008f00f2ce7a23 */ /* 0x000fe20000010833 */
[----:B------:R-:W-:Y:S01]  /*be30*/  HMMA.16816.F32.BF16 R100, R28, R18, R100 ;  /* 0x000000121c64723c */ /* 0x000fe20000041864 */
[----:B------:R-:W1:Y:S01]  /*be40*/  LDSM.16.MT88.4 R16, [R214+0xa400] ;  /* 0x00a40000d610783b */ /* 0x000e620000004200 */
[----:B------:R-:W1:Y:S01]  /*be50*/  MUFU.EX2 R194, R194 ;  /* 0x000000c200c27308 */ /* 0x000e620000000800 */
[----:B------:R-:W-:-:S02]  /*be60*/  FFMA.FTZ R195, R202, c[0x0][0x23c], -R63 ;  /* 0x00008f00cac37a23 */ /* 0x000fc4000001083f */
[--C-:B------:R-:W-:Y:S02]  /*be70*/  FFMA.FTZ R202, R179, c[0x0][0x23c], -R58.reuse ;  /* 0x00008f00b3ca7a23 */ /* 0x100fe4000001083a */
        /* <DEDUP_REMOVED lines=8> */
[----:B------:R-:W1:Y:S01]  /*bf00*/  LDSM.16.MT88.4 R12, [R212+0xa400] ;  /* 0x00a40000d40c783b */ /* 0x000e620000004200 */
[----:B------:R-:W-:Y:S01]  /*bf10*/  MUFU.EX2 R196, R196 ;  /* 0x000000c400c47308 */ /* 0x000fe20000000800 */
[----:B------:R-:W-:-:S02]  /*bf20*/  FFMA.FTZ R208, R185, c[0x0][0x23c], -R58 ;  /* 0x00008f00b9d07a23 */ /* 0x000fc4000001083a */
[----:B------:R-:W-:Y:S02]  /*bf30*/  FFMA.FTZ R181, R178, c[0x0][0x23c], -R45 ;  /* 0x00008f00b2b57a23 */ /* 0x000fe4000001082d */
[----:B---3--:R-:W-:Y:S01]  /*bf40*/  FFMA.FTZ R197, R170, c[0x0][0x23c], -R51 ;  /* 0x00008f00aac57a23 */ /* 0x008fe20000010833 */
[C---:B------:R-:W-:Y:S01]  /*bf50*/  HMMA.16816.F32.BF16 R124, R28.reuse, R6, R124 ;  /* 0x000000061c7c723c */ /* 0x040fe2000004187c */
[----:B----4-:R-:W-:Y:S01]  /*bf60*/  LDSM.16.MT88.4 R4, [R212+0xb400] ;  /* 0x00b40000d404783b */ /* 0x010fe20000004200 */
[----:B------:R-:W-:Y:S01]  /*bf70*/  MUFU.EX2 R189, R189 ;  /* 0x000000bd00bd7308 */ /* 0x000fe20000000800 */
[--C-:B------:R-:W-:Y:S02]  /*bf80*/  FFMA.FTZ R176, R176, c[0x0][0x23c], -R45.reuse ;  /* 0x00008f00b0b07a23 */ /* 0x100fe4000001082d */
[--C-:B------:R-:W-:Y:S02]  /*bf90*/  FFMA.FTZ R178, R182, c[0x0][0x23c], -R45.reuse ;  /* 0x00008f00b6b27a23 */ /* 0x100fe4000001082d */
[----:B------:R-:W-:Y:S01]  /*bfa0*/  FFMA.FTZ R185, R186, c[0x0][0x23c], -R45 ;  /* 0x00008f00bab97a23 */ /* 0x000fe2000001082d */
[----:B------:R-:W-:Y:S01]  /*bfb0*/  HMMA.16816.F32.BF16 R140, R28, R8, R140 ;  /* 0x000000081c8c723c */ /* 0x000fe2000004188c */
[--C-:B------:R-:W-:Y:S01]  /*bfc0*/  FFMA.FTZ R172, R172, c[0x0][0x23c], -R51.reuse ;  /* 0x00008f00acac7a23 */ /* 0x100fe20000010833 */
[----:B------:R-:W3:Y:S01]  /*bfd0*/  MUFU.EX2 R204, R204 ;  /* 0x000000cc00cc7308 */ /* 0x000ee20000000800 */
[----:B------:R-:W-:-:S02]  /*bfe0*/  FFMA.FTZ R170, R180, c[0x0][0x23c], -R51 ;  /* 0x00008f00b4aa7a23 */ /* 0x000fc40000010833 */
[----:B------:R-:W-:Y:S02]  /*bff0*/  FFMA.FTZ R199, R174, c[0x0][0x23c], -R51 ;  /* 0x00008f00aec77a23 */ /* 0x000fe40000010833 */
[----:B------:R-:W-:Y:S01]  /*c000*/  FFMA.FTZ R46, R237, R60, R46 ;  /* 0x0000003ced2e7223 */ /* 0x000fe2000001002e */
[----:B------:R-:W-:Y:S01]  /*c010*/  HMMA.16816.F32.BF16 R136, R28, R10, R136 ;  /* 0x0000000a1c88723c */ /* 0x000fe20000041888 */
[----:B------:R-:W4:Y:S01]  /*c020*/  LDSM.16.MT88.4 R8, [R214+0xb400] ;  /* 0x00b40000d608783b */ /* 0x000f220000004200 */
[----:B------:R-:W-:Y:S01]  /*c030*/  MUFU.EX2 R191, R191 ;  /* 0x000000bf00bf7308 */ /* 0x000fe20000000800 */
[----:B------:R-:W-:Y:S02]  /*c040*/  FFMA.FTZ R53, R232, R62, R53 ;  /* 0x0000003ee8357223 */ /* 0x000fe40000010035 */
[----:B------:R-:W-:Y:S02]  /*c050*/  FFMA.FTZ R41, R235, R42, R41 ;  /* 0x0000002aeb297223 */ /* 0x000fe40000010029 */
[----:B-----5:R-:W-:Y:S01]  /*c060*/  F2FP.BF16.PACK_AB R28, R184, R169 ;  /* 0x000000a9b81c723e */ /* 0x020fe200000010ff */
[----:B------:R-:W-:Y:S01]  /*c070*/  FFMA.FTZ R37, R233, R0, R37 ;  /* 0x00000000e9257223 */ /* 0x000fe20000010025 */
[----:B--2---:R-:W-:Y:S01]  /*c080*/  F2FP.BF16.PACK_AB R29, R190, R173 ;  /* 0x000000adbe1d723e */ /* 0x004fe200000010ff */
[----:B------:R-:W2:Y:S01]  /*c090*/  MUFU.EX2 R206, R206 ;  /* 0x000000ce00ce7308 */ /* 0x000ea20000000800 */
[----:B------:R-:W-:Y:S01]  /*c0a0*/  F2FP.BF16.PACK_AB R30, R188, R171 ;  /* 0x000000abbc1e723e */ /* 0x000fe200000010ff */
[----:B------:R-:W-:Y:S01]  /*c0b0*/  FADD.FTZ R46, R47, R46 ;  /* 0x0000002e2f2e7221 */ /* 0x000fe20000010000 */
[----:B-1----:R-:W-:Y:S01]  /*c0c0*/  F2FP.BF16.PACK_AB R31, R192, R175 ;  /* 0x000000afc01f723e */ /* 0x002fe200000010ff */
[----:B------:R-:W-:-:S02]  /*c0d0*/  FADD.FTZ R53, R54, R53 ;  /* 0x0000003536357221 */ /* 0x000fc40000010000 */
[----:B------:R-:W-:Y:S02]  /*c0e0*/  FADD.FTZ R40, R40, R41 ;  /* 0x0000002928287221 */ /* 0x000fe40000010000 */
[----:B------:R-:W-:Y:S01]  /*c0f0*/  MUFU.EX2 R193, R193 ;  /* 0x000000c100c17308 */ /* 0x000fe20000000800 */
[----:B------:R-:W-:Y:S01]  /*c100*/  FADD.FTZ R36, R36, R37 ;  /* 0x0000002524247221 */ /* 0x000fe20000010000 */
[C---:B------:R-:W-:Y:S01]  /*c110*/  HMMA.16816.F32.BF16 R156, R28.reuse, R24, R156 ;  /* 0x000000181c9c723c */ /* 0x040fe2000004189c */
[----:B------:R-:W-:Y:S02]  /*c120*/  FADD.FTZ R49, R49, R46 ;  /* 0x0000002e31317221 */ /* 0x000fe40000010000 */
[----:B------:R-:W-:Y:S02]  /*c130*/  FADD.FTZ R56, R56, R53 ;  /* 0x0000003538387221 */ /* 0x000fe40000010000 */
[----:B------:R-:W-:Y:S01]  /*c140*/  FADD.FTZ R39, R39, R40 ;  /* 0x0000002827277221 */ /* 0x000fe20000010000 */
[----:B------:R-:W1:Y:S01]  /*c150*/  MUFU.EX2 R200, R200 ;  /* 0x000000c800c87308 */ /* 0x000e620000000800 */
[----:B------:R-:W-:Y:S01]  /*c160*/  FADD.FTZ R3, R3, R36 ;  /* 0x0000002403037221 */ /* 0x000fe20000010000 */
[----:B------:R-:W-:Y:S01]  /*c170*/  HMMA.16816.F32.BF16 R152, R28, R26, R152 ;  /* 0x0000001a1c98723c */ /* 0x000fe20000041898 */
[----:B------:R-:W-:-:S02]  /*c180*/  FADD.FTZ R52, R52, R49 ;  /* 0x0000003134347221 */ /* 0x000fc40000010000 */
[----:B------:R-:W-:Y:S02]  /*c190*/  FADD.FTZ R56, R57, R56 ;  /* 0x0000003839387221 */ /* 0x000fe40000010000 */
[----:B------:R-:W-:Y:S01]  /*c1a0*/  FADD.FTZ R38, R38, R39 ;  /* 0x0000002726267221 */ /* 0x000fe20000010000 */
[----:B------:R-:W-:Y:S01]  /*c1b0*/  MUFU.EX2 R195, R195 ;  /* 0x000000c300c37308 */ /* 0x000fe20000000800 */
[----:B------:R-:W-:Y:S01]  /*c1c0*/  FADD.FTZ R2, R2, R3 ;  /* 0x0000000302027221 */ /* 0x000fe20000010000 */
        /* <DEDUP_REMOVED lines=11> */
[----:B------:R-:W-:Y:S01]  /*c280*/  FADD.FTZ R169, R169, R38 ;  /* 0x00000026a9a97221 */ /* 0x000fe20000010000 */
[C---:B------:R-:W-:Y:S01]  /*c290*/  HMMA.16816.F32.BF16 R92, R28.reuse, R16, R92 ;  /* 0x000000101c5c723c */ /* 0x040fe2000004185c */
[----:B------:R-:W-:Y:S02]  /*c2a0*/  FADD.FTZ R173, R173, R2 ;  /* 0x00000002adad7221 */ /* 0x000fe40000010000 */
[----:B------:R-:W-:Y:S02]  /*c2b0*/  FFMA.FTZ R58, R55, c[0x0][0x23c], -R58 ;  /* 0x00008f00373a7a23 */ /* 0x000fe4000001083a */
[----:B------:R-:W-:Y:S01]  /*c2c0*/  FADD.FTZ R184, R184, R169 ;  /* 0x000000a9b8b87221 */ /* 0x000fe20000010000 */
[----:B------:R-:W5:Y:S01]  /*c2d0*/  MUFU.EX2 R202, R202 ;  /* 0x000000ca00ca7308 */ /* 0x000f620000000800 */
[----:B------:R-:W-:Y:S01]  /*c2e0*/  FADD.FTZ R190, R190, R173 ;  /* 0x000000adbebe7221 */ /* 0x000fe20000010000 */
[----:B------:R-:W-:Y:S01]  /*c2f0*/  HMMA.16816.F32.BF16 R96, R28, R18, R96 ;  /* 0x000000121c60723c */ /* 0x000fe20000041860 */
[----:B------:R-:W-:-:S02]  /*c300*/  FADD.FTZ R171, R171, R184 ;  /* 0x000000b8abab7221 */ /* 0x000fc40000010000 */
[----:B------:R-:W-:Y:S02]  /*c310*/  FADD.FTZ R175, R175, R190 ;  /* 0x000000beafaf7221 */ /* 0x000fe40000010000 */
[--C-:B------:R-:W-:Y:S01]  /*c320*/  FFMA.FTZ R48, R48, c[0x0][0x23c], -R45.reuse ;  /* 0x00008f0030307a23 */ /* 0x100fe2000001082d */
[----:B------:R-:W-:Y:S01]  /*c330*/  MUFU.EX2 R179, R179 ;  /* 0x000000b300b37308 */ /* 0x000fe20000000800 */
[----:B------:R-:W-:Y:S01]  /*c340*/  FFMA.FTZ R55, R50, c[0x0][0x23c], -R45 ;  /* 0x00008f0032377a23 */ /* 0x000fe2000001082d */
[C---:B------:R-:W-:Y:S01]  /*c350*/  HMMA.16816.F32.BF16 R104, R28.reuse, R12, R104 ;  /* 0x0000000c1c68723c */ /* 0x040fe20000041868 */
[--C-:B------:R-:W-:Y:S02]  /*c360*/  FFMA.FTZ R33, R33, c[0x0][0x23c], -R51.reuse ;  /* 0x00008f0021217a23 */ /* 0x100fe40000010833 */
[----:B------:R-:W-:Y:S02]  /*c370*/  FFMA.FTZ R34, R34, c[0x0][0x23c], -R51 ;  /* 0x00008f0022227a23 */ /* 0x000fe40000010833 */
[--C-:B------:R-:W-:Y:S01]  /*c380*/  FFMA.FTZ R32, R32, c[0x0][0x23c], -R45.reuse ;  /* 0x00008f0020207a23 */ /* 0x100fe2000001082d */
[----:B------:R-:W1:Y:S01]  /*c390*/  MUFU.EX2 R208, R208 ;  /* 0x000000d000d07308 */ /* 0x000e620000000800 */
[----:B------:R-:W-:Y:S01]  /*c3a0*/  FFMA.FTZ R35, R35, c[0x0][0x23c], -R45 ;  /* 0x00008f0023237a23 */ /* 0x000fe2000001082d */
[----:B------:R-:W-:Y:S01]  /*c3b0*/  HMMA.16816.F32.BF16 R108, R28, R14, R108 ;  /* 0x0000000e1c6c723c */ /* 0x000fe2000004186c */
[----:B------:R-:W-:-:S02]  /*c3c0*/  FFMA.FTZ R43, R43, c[0x0][0x23c], -R51 ;  /* 0x00008f002b2b7a23 */ /* 0x000fc40000010833 */
[----:B------:R-:W-:Y:S02]  /*c3d0*/  FFMA.FTZ R44, R44, c[0x0][0x23c], -R51 ;  /* 0x00008f002c2c7a23 */ /* 0x000fe40000010833 */
[----:B------:R-:W-:Y:S01]  /*c3e0*/  FADD.FTZ R188, R188, R171 ;  /* 0x000000abbcbc7221 */ /* 0x000fe20000010000 */
[----:B------:R-:W-:Y:S01]  /*c3f0*/  MUFU.EX2 R176, R176 ;  /* 0x000000b000b07308 */ /* 0x000fe20000000800 */
[----:B------:R-:W-:Y:S01]  /*c400*/  FADD.FTZ R192, R192, R175 ;  /* 0x000000afc0c07221 */ /* 0x000fe20000010000 */
[C---:B----4-:R-:W-:Y:S06]  /*c410*/  HMMA.16816.F32.BF16 R116, R28.reuse, R8, R116 ;  /* 0x000000081c74723c */ /* 0x050fec0000041874 */
[----:B------:R-:W4:Y:S02]  /*c420*/  MUFU.EX2 R181, R181 ;  /* 0x000000b500b57308 */ /* 0x000f240000000800 */
[C---:B------:R-:W-:Y:S06]  /*c430*/  HMMA.16816.F32.BF16 R120, R28.reuse, R10, R120 ;  /* 0x0000000a1c78723c */ /* 0x040fec0000041878 */
[----:B------:R-:W-:Y:S02]  /*c440*/  MUFU.EX2 R178, R178 ;  /* 0x000000b200b27308 */ /* 0x000fe40000000800 */
[C---:B------:R-:W-:Y:S06]  /*c450*/  HMMA.16816.F32.BF16 R128, R28.reuse, R4, R128 ;  /* 0x000000041c80723c */ /* 0x040fec0000041880 */
[----:B------:R-:W-:Y:S02]  /*c460*/  MUFU.EX2 R185, R185 ;  /* 0x000000b900b97308 */ /* 0x000fe40000000800 */
[----:B------:R-:W-:Y:S06]  /*c470*/  HMMA.16816.F32.BF16 R132, R28, R6, R132 ;  /* 0x000000061c84723c */ /* 0x000fec0000041884 */
[----:B------:R-:W-:Y:S01]  /*c480*/  MUFU.EX2 R172, R172 ;  /* 0x000000ac00ac7308 */ /* 0x000fe20000000800 */
[----:B------:R-:W-:Y:S01]  /*c490*/  F2FP.BF16.PACK_AB R28, R194, R177 ;  /* 0x000000b1c21c723e */ /* 0x000fe200000010ff */
[----:B------:R-:W-:Y:S01]  /*c4a0*/  FADD.FTZ R177, R177, R52 ;  /* 0x00000034b1b17221 */ /* 0x000fe20000010000 */
[----:B---3--:R-:W-:Y:S01]  /*c4b0*/  F2FP.BF16.PACK_AB R29, R204, R189 ;  /* 0x000000bdcc1d723e */ /* 0x008fe200000010ff */
[----:B------:R-:W-:Y:S01]  /*c4c0*/  FADD.FTZ R189, R189, R56 ;  /* 0x00000038bdbd7221 */ /* 0x000fe20000010000 */
[----:B------:R-:W-:Y:S01]  /*c4d0*/  F2FP.BF16.PACK_AB R30, R196, R183 ;  /* 0x000000b7c41e723e */ /* 0x000fe200000010ff */
[----:B------:R-:W-:Y:S01]  /*c4e0*/  FADD.FTZ R194, R194, R177 ;  /* 0x000000b1c2c27221 */ /* 0x000fe20000010000 */
[----:B--2---:R-:W-:Y:S01]  /*c4f0*/  F2FP.BF16.PACK_AB R31, R206, R191 ;  /* 0x000000bfce1f723e */ /* 0x004fe200000010ff */
[----:B------:R-:W2:Y:S01]  /*c500*/  MUFU.EX2 R197, R197 ;  /* 0x000000c500c57308 */ /* 0x000ea20000000800 */
        /* <DEDUP_REMOVED lines=8> */
[----:B------:R-:W3:Y:S01]  /*c590*/  LDSM.16.MT88.4 R24, [R214+0x9800] ;  /* 0x00980000d618783b */ /* 0x000ee20000004200 */
        /* <DEDUP_REMOVED lines=14> */
[----:B------:R-:W2:Y:S01]  /*c680*/  LDSM.16.MT88.4 R12, [R212+0xa800] ;  /* 0x00a80000d40c783b */ /* 0x000ea20000004200 */
[----:B------:R-:W1:Y:S06]  /*c690*/  MUFU.EX2 R59, R59 ;  /* 0x0000003b003b7308 */ /* 0x000e6c0000000800 */
[C---:B------:R-:W-:Y:S02]  /*c6a0*/  HMMA.16816.F32.BF16 R144, R28.reuse, R8, R144 ;  /* 0x000000081c90723c */ /* 0x040fe40000041890 */
[----:B------:R-:W-:Y:S06]  /*c6b0*/  MUFU.EX2 R61, R61 ;  /* 0x0000003d003d7308 */ /* 0x000fec0000000800 */
[C---:B------:R-:W-:Y:S01]  /*c6c0*/  HMMA.16816.F32.BF16 R124, R28.reuse, R10, R124 ;  /* 0x0000000a1c7c723c */ /* 0x040fe2000004187c */
[----:B------:R-:W2:Y:S01]  /*c6d0*/  LDSM.16.MT88.4 R8, [R214+0xb800] ;  /* 0x00b80000d608783b */ /* 0x000ea20000004200 */
[----:B------:R-:W1:Y:S06]  /*c6e0*/  MUFU.EX2 R58, R58 ;  /* 0x0000003a003a7308 */ /* 0x000e6c0000000800 */
[C---:B------:R-:W-:Y:S02]  /*c6f0*/  HMMA.16816.F32.BF16 R140, R28.reuse, R4, R140 ;  /* 0x000000041c8c723c */ /* 0x040fe4000004188c */
[----:B------:R-:W-:Y:S06]  /*c700*/  MUFU.EX2 R48, R48 ;  /* 0x0000003000307308 */ /* 0x000fec0000000800 */
[----:B------:R-:W-:Y:S01]  /*c710*/  HMMA.16816.F32.BF16 R136, R28, R6, R136 ;  /* 0x000000061c88723c */ /* 0x000fe20000041888 */
[----:B------:R-:W2:Y:S01]  /*c720*/  LDSM.16.MT88.4 R4, [R212+0xb800] ;  /* 0x00b80000d404783b */ /* 0x000ea20000004200 */
[----:B------:R-:W2:Y:S05]  /*c730*/  MUFU.EX2 R55, R55 ;  /* 0x0000003700377308 */ /* 0x000eaa0000000800 */
[----:B-1----:R-:W-:Y:S01]  /*c740*/  F2FP.BF16.PACK_AB R28, R200, R193 ;  /* 0x000000c1c81c723e */ /* 0x002fe200000010ff */
[----:B------:R-:W-:Y:S01]  /*c750*/  FADD.FTZ R193, R193, R188 ;  /* 0x000000bcc1c17221 */ /* 0x000fe20000010000 */
[----:B-----5:R-:W-:Y:S01]  /*c760*/  F2FP.BF16.PACK_AB R29, R202, R187 ;  /* 0x000000bbca1d723e */ /* 0x020fe200000010ff */
[----:B------:R-:W-:Y:S01]  /*c770*/  MUFU.EX2 R33, R33 ;  /* 0x0000002100217308 */ /* 0x000fe20000000800 */
[----:B------:R-:W-:Y:S01]  /*c780*/  F2FP.BF16.PACK_AB R30, R198, R195 ;  /* 0x000000c3c61e723e */ /* 0x000fe200000010ff */
[----:B------:R-:W-:Y:S01]  /*c790*/  FADD.FTZ R187, R187, R192 ;  /* 0x000000c0bbbb7221 */ /* 0x000fe20000010000 */
[----:B------:R-:W-:Y:S01]  /*c7a0*/  F2FP.BF16.PACK_AB R31, R208, R179 ;  /* 0x000000b3d01f723e */ /* 0x000fe200000010ff */
[----:B------:R-:W-:-:S02]  /*c7b0*/  FADD.FTZ R200, R200, R193 ;  /* 0x000000c1c8c87221 */ /* 0x000fc40000010000 */
[----:B------:R-:W-:Y:S02]  /*c7c0*/  FADD.FTZ R202, R202, R187 ;  /* 0x000000bbcaca7221 */ /* 0x000fe40000010000 */
[----:B------:R-:W1:Y:S01]  /*c7d0*/  MUFU.EX2 R34, R34 ;  /* 0x0000002200227308 */ /* 0x000e620000000800 */
[----:B------:R-:W-:Y:S01]  /*c7e0*/  FADD.FTZ R195, R195, R200 ;  /* 0x000000c8c3c37221 */ /* 0x000fe20000010000 */
[C---:B---3--:R-:W-:Y:S01]  /*c7f0*/  HMMA.16816.F32.BF16 R156, R28.reuse, R24, R156 ;  /* 0x000000181c9c723c */ /* 0x048fe2000004189c */
[----:B------:R-:W-:Y:S02]  /*c800*/  FADD.FTZ R179, R179, R202 ;  /* 0x000000cab3b37221 */ /* 0x000fe40000010000 */
[----:B------:R-:W-:Y:S02]  /*c810*/  FADD.FTZ R195, R198, R195 ;  /* 0x000000c3c6c37221 */ /* 0x000fe40000010000 */
[----:B------:R-:W-:Y:S01]  /*c820*/  FADD.FTZ R179, R208, R179 ;  /* 0x000000b3d0b37221 */ /* 0x000fe20000010000 */
[----:B------:R-:W-:Y:S02]  /*c830*/  MUFU.EX2 R32, R32 ;  /* 0x0000002000207308 */ /* 0x000fe40000000800 */
[C---:B------:R-:W-:Y:S06]  /*c840*/  HMMA.16816.F32.BF16 R152, R28.reuse, R26, R152 ;  /* 0x0000001a1c98723c */ /* 0x040fec0000041898 */
[----:B------:R-:W3:Y:S02]  /*c850*/  MUFU.EX2 R35, R35 ;  /* 0x0000002300237308 */ /* 0x000ee40000000800 */
[C---:B------:R-:W-:Y:S06]  /*c860*/  HMMA.16816.F32.BF16 R76, R28.reuse, R20, R76 ;  /* 0x000000141c4c723c */ /* 0x040fec000004184c */
[----:B------:R-:W-:Y:S02]  /*c870*/  MUFU.EX2 R43, R43 ;  /* 0x0000002b002b7308 */ /* 0x000fe40000000800 */
[C---:B------:R-:W-:Y:S06]  /*c880*/  HMMA.16816.F32.BF16 R80, R28.reuse, R22, R80 ;  /* 0x000000161c50723c */ /* 0x040fec0000041850 */
[----:B------:R-:W5:Y:S02]  /*c890*/  MUFU.EX2 R44, R44 ;  /* 0x0000002c002c7308 */ /* 0x000f640000000800 */
[C---:B------:R-:W-:Y:S08]  /*c8a0*/  HMMA.16816.F32.BF16 R92, R28.reuse, R16, R92 ;  /* 0x000000101c5c723c */ /* 0x040ff0000004185c */
[C---:B------:R-:W-:Y:S08]  /*c8b0*/  HMMA.16816.F32.BF16 R96, R28.reuse, R18, R96 ;  /* 0x000000121c60723c */ /* 0x040ff00000041860 */
[C---:B--2---:R-:W-:Y:S08]  /*c8c0*/  HMMA.16816.F32.BF16 R104, R28.reuse, R12, R104 ;  /* 0x0000000c1c68723c */ /* 0x044ff00000041868 */
[C---:B------:R-:W-:Y:S08]  /*c8d0*/  HMMA.16816.F32.BF16 R108, R28.reuse, R14, R108 ;  /* 0x0000000e1c6c723c */ /* 0x040ff0000004186c */
[C---:B------:R-:W-:Y:S08]  /*c8e0*/  HMMA.16816.F32.BF16 R116, R28.reuse, R8, R116 ;  /* 0x000000081c74723c */ /* 0x040ff00000041874 */
[C---:B------:R-:W-:Y:S08]  /*c8f0*/  HMMA.16816.F32.BF16 R120, R28.reuse, R10, R120 ;  /* 0x0000000a1c78723c */ /* 0x040ff00000041878 */
[C---:B------:R-:W-:Y:S08]  /*c900*/  HMMA.16816.F32.BF16 R128, R28.reuse, R4, R128 ;  /* 0x000000041c80723c */ /* 0x040ff00000041880 */
[----:B------:R-:W-:Y:S07]  /*c910*/  HMMA.16816.F32.BF16 R132, R28, R6, R132 ;  /* 0x000000061c84723c */ /* 0x000fee0000041884 */
[----:B----4-:R-:W-:Y:S01]  /*c920*/  F2FP.BF16.PACK_AB R28, R181, R176 ;  /* 0x000000b0b51c723e */ /* 0x010fe200000010ff */
        /* <DEDUP_REMOVED lines=16> */
[----:B------:R-:W4:Y:S07]  /*ca30*/  LDSM.16.MT88.4 R20, [R212+0x9c00] ;  /* 0x009c0000d414783b */ /* 0x000f2e0000004200 */
        /* <DEDUP_REMOVED lines=22> */
[----:B--2---:R-:W-:Y:S01]  /*cba0*/  HMMA.16816.F32.BF16 R156, R28, R24, R156 ;  /* 0x000000181c9c723c */ /* 0x004fe2000004189c */
[----:B------:R-:W-:Y:S02]  /*cbb0*/  FADD.FTZ R235, R63, R66 ;  /* 0x000000423feb7221 */ /* 0x000fe40000010000 */
[----:B------:R-:W-:-:S05]  /*cbc0*/  FADD.FTZ R233, R58, R61 ;  /* 0x0000003d3ae97221 */ /* 0x000fca0000010000 */
[C---:B------:R-:W-:Y:S08]  /*cbd0*/  HMMA.16816.F32.BF16 R152, R28.reuse, R26, R152 ;  /* 0x0000001a1c98723c */ /* 0x040ff00000041898 */
[C---:B----4-:R-:W-:Y:S08]  /*cbe0*/  HMMA.16816.F32.BF16 R76, R28.reuse, R20, R76 ;  /* 0x000000141c4c723c */ /* 0x050ff0000004184c */
        /* <DEDUP_REMOVED lines=34> */
.L_x_67:
[----:B------:R-:W-:-:S12]  /*ce10*/  UIADD3 UR8, UR19, -0x1, URZ ;  /* 0xffffffff13087890 */ /* 0x000fd8000fffe03f */
.L_x_74:
[----:B------:R-:W-:Y:S01]  /*ce20*/  ISETP.LE.AND P0, PT, RZ, UR8, PT ;  /* 0x00000008ff007c0c */ /* 0x000fe2000bf03270 */
[----:B------:R-:W-:-:S12]  /*ce30*/  ULDC.64 UR16, c[0x0][0x118] ;  /* 0x0000460000107ab9 */ /* 0x000fd80000000a00 */
[----:B------:R-:W-:Y:S05]  /*ce40*/  @!P0 BRA `(.L_x_75) ;  /* 0x0000329000008947 */ /* 0x000fea0003800000 */
[----:B------:R-:W-:Y:S01]  /*ce50*/  IMAD.MOV.U32 R2, RZ, RZ, R167 ;  /* 0x000000ffff027224 */ /* 0x000fe200078e00a7 */
[----:B------:R-:W-:Y:S01]  /*ce60*/  MOV R0, R165 ;  /* 0x000000a500007202 */ /* 0x000fe20000000f00 */
[----:B------:R-:W-:Y:S01]  /*ce70*/  IMAD.MOV.U32 R3, RZ, RZ, R168 ;  /* 0x000000ffff037224 */ /* 0x000fe200078e00a8 */
[----:B------:R-:W-:Y:S01]  /*ce80*/  ISETP.GE.AND P4, PT, R228, c[0x0][0x220], PT ;  /* 0x00008800e4007a0c */ /* 0x000fe20003f86270 */
[----:B------:R-:W-:Y:S01]  /*ce90*/  IMAD.MOV.U32 R169, RZ, RZ, R166 ;  /* 0x000000ffffa97224 */ /* 0x000fe200078e00a6 */
[----:B------:R-:W-:Y:S02]  /*cea0*/  ISETP.GE.AND P3, PT, R223, c[0x0][0x220], PT ;  /* 0x00008800df007a0c */ /* 0x000fe40003f66270 */
[----:B------:R-:W-:Y:S02]  /*ceb0*/  ISETP.GE.AND P2, PT, R222, c[0x0][0x220], PT ;  /* 0x00008800de007a0c */ /* 0x000fe40003f46270 */
[----:B------:R-:W-:Y:S01]  /*cec0*/  MOV R239, R245 ;  /* 0x000000f500ef7202 */ /* 0x000fe20000000f00 */
[----:B------:R-:W-:Y:S05]  /*ced0*/  BRA `(.L_x_76) ;  /* 0x000003c000007947 */ /* 0x000fea0003800000 */
.L_x_78:
[----:B------:R1:W-:Y:S01]  /*cee0*/  @P4 STS [R221+0x6000], RZ ;  /* 0x006000ffdd004388 */ /* 0x0003e20000000800 */
[----:B------:R-:W-:Y:S02]  /*cef0*/  UIADD3 UR19, UR8, -0x1, URZ ;  /* 0xffffffff08137890 */ /* 0x000fe4000fffe03f */
[----:B------:R-:W-:Y:S01]  /*cf00*/  ULDC.64 UR4, c[0x0][0x198] ;  /* 0x0000660000047ab9 */ /* 0x000fe20000000a00 */
[----:B------:R1:W-:Y:S01]  /*cf10*/  @P4 STS [R221+0x6004], RZ ;  /* 0x006004ffdd004388 */ /* 0x0003e20000000800 */
[----:B------:R-:W-:Y:S02]  /*cf20*/  USHF.R.S32.HI UR13, URZ, 0x1f, UR19 ;  /* 0x0000001f3f0d7899 */ /* 0x000fe40008011413 */
[----:B------:R-:W-:Y:S01]  /*cf30*/  UIMAD.WIDE.U32 UR20, UR19, UR4, URZ ;  /* 0x00000004131472a5 */ /* 0x000fe2000f8e003f */
[----:B------:R1:W-:Y:S01]  /*cf40*/  @P4 STS.64 [R221+0x6008], RZ ;  /* 0x006008ffdd004388 */ /* 0x0003e20000000a00 */
[----:B------:R-:W-:Y:S04]  /*cf50*/  UIMAD UR13, UR13, UR4, URZ ;  /* 0x000000040d0d72a4 */ /* 0x000fe8000f8e023f */
[----:B------:R-:W-:Y:S01]  /*cf60*/  UIMAD UR13, UR19, UR5, UR13 ;  /* 0x00000005130d72a4 */ /* 0x000fe2000f8e020d */
[----:B------:R-:W-:Y:S02]  /*cf70*/  IMAD.U32 R165, RZ, RZ, UR20 ;  /* 0x00000014ffa57e24 */ /* 0x000fe4000f8e00ff */
[----:B------:R-:W-:Y:S01]  /*cf80*/  IMAD.U32 R164, RZ, RZ, UR20 ;  /* 0x00000014ffa47e24 */ /* 0x000fe2000f8e00ff */
[----:B------:R-:W-:Y:S02]  /*cf90*/  UIADD3 UR13, UR21, UR13, URZ ;  /* 0x0000000d150d7290 */ /* 0x000fe4000fffe03f */
[----:B------:R-:W-:Y:S04]  /*cfa0*/  LEA R166, P1, R165, R224, 0x6 ;  /* 0x000000e0a5a67211 */ /* 0x000fe800078230ff */
[----:B------:R-:W-:Y:S01]  /*cfb0*/  IMAD.U32 R165, RZ, RZ, UR13 ;  /* 0x0000000dffa57e24 */ /* 0x000fe2000f8e00ff */
[C---:B------:R-:W-:Y:S02]  /*cfc0*/  @!P4 LEA R170, P0, R166.reuse, c[0x0][0x168], 0x1 ;  /* 0x00005a00a6aaca11 */ /* 0x040fe400078008ff */
[----:B------:R-:W-:Y:S02]  /*cfd0*/  @!P3 LEA R174, P6, R166, c[0x0][0x168], 0x1 ;  /* 0x00005a00a6aeba11 */ /* 0x000fe400078c08ff */
[----:B------:R-:W-:Y:S02]  /*cfe0*/  LEA.HI.X R165, R164, R227, R165, 0x6, P1 ;  /* 0x000000e3a4a57211 */ /* 0x000fe400008f34a5 */
[C---:B------:R-:W-:Y:S02]  /*cff0*/  IADD3 R164, P1, R166.reuse, UR7, RZ ;  /* 0x00000007a6a47c10 */ /* 0x040fe4000ff3e0ff */
[C-C-:B------:R-:W-:Y:S02]  /*d000*/  @!P4 LEA.HI.X R171, R166.reuse, c[0x0][0x16c], R165.reuse, 0x1, P0 ;  /* 0x00005b00a6abca11 */ /* 0x140fe400000f0ca5 */
[C-C-:B------:R-:W-:Y:S02]  /*d010*/  @!P3 LEA.HI.X R175, R166.reuse, c[0x0][0x16c], R165.reuse, 0x1, P6 ;  /* 0x00005b00a6afba11 */ /* 0x140fe400030f0ca5 */
[----:B------:R-:W-:Y:S01]  /*d020*/  @!P2 LEA R172, P0, R166, c[0x0][0x168], 0x1 ;  /* 0x00005a00a6acaa11 */ /* 0x000fe200078008ff */
[----:B------:R-:W-:Y:S01]  /*d030*/  @!PT LDS RZ, [RZ] ;  /* 0x00000000fffff984 */ /* 0x000fe20000000800 */
[----:B------:R-:W-:Y:S01]  /*d040*/  @!PT LDS RZ, [RZ] ;  /* 0x00000000fffff984 */ /* 0x000fe20000000800 */
[----:B------:R-:W-:Y:S01]  /*d050*/  @!PT LDS RZ, [RZ] ;  /* 0x00000000fffff984 */ /* 0x000fe20000000800 */
[----:B------:R1:W-:Y:S01]  /*d060*/  @!P4 LDGSTS.E.BYPASS.LTC128B.128 [R221+0x6000], [R170.64] ;  /* 0x06000000aaddcfae */ /* 0x0003e2000b901d50 */
[----:B------:R-:W-:Y:S02]  /*d070*/  @!P4 LEA R176, P6, R164, c[0x0][0x168], 0x1 ;  /* 0x00005a00a4b0ca11 */ /* 0x000fe400078c08ff */
[----:B------:R-:W-:Y:S01]  /*d080*/  @!P2 LEA.HI.X R173, R166, c[0x0][0x16c], R165, 0x1, P0 ;  /* 0x00005b00a6adaa11 */ /* 0x000fe200000f0ca5 */
[----:B------:R1:W-:Y:S01]  /*d090*/  @P3 STS.128 [R221+0x7000], RZ ;  /* 0x007000ffdd003388 */ /* 0x0003e20000000c00 */
[C---:B------:R-:W-:Y:S02]  /*d0a0*/  @!P2 LEA R166, P0, R164.reuse, c[0x0][0x168], 0x1 ;  /* 0x00005a00a4a6aa11 */ /* 0x040fe400078008ff */
[----:B------:R-:W-:Y:S01]  /*d0b0*/  IADD3.X R165, R165, UR6, RZ, P1, !PT ;  /* 0x00000006a5a57c10 */ /* 0x000fe20008ffe4ff */
[----:B------:R-:W-:Y:S01]  /*d0c0*/  @!PT LDS RZ, [RZ] ;  /* 0x00000000fffff984 */ /* 0x000fe20000000800 */
[----:B------:R-:W-:Y:S01]  /*d0d0*/  @!PT LDS RZ, [RZ] ;  /* 0x00000000fffff984 */ /* 0x000fe20000000800 */
[----:B------:R-:W-:Y:S01]  /*d0e0*/  @!PT LDS RZ, [RZ] ;  /* 0x00000000fffff984 */ /* 0x000fe20000000800 */
[----:B------:R1:W-:Y:S01]  /*d0f0*/  @!P3 LDGSTS.E.BYPASS.LTC128B.128 [R221+0x7000], [R174.64+0x40] ;  /* 0x07000040aeddbfae */ /* 0x0003e2000b901d50 */
[C---:B------:R-:W-:Y:S02]  /*d100*/  @!P3 LEA R178, P1, R164.reuse, c[0x0][0x168], 0x1 ;  /* 0x00005a00a4b2ba11 */ /* 0x040fe400078208ff */
[C-C-:B------:R-:W-:Y:S01]  /*d110*/  @!P4 LEA.HI.X R177, R164.reuse, c[0x0][0x16c], R165.reuse, 0x1, P6 ;  /* 0x00005b00a4b1ca11 */ /* 0x140fe200030f0ca5 */
[----:B------:R1:W-:Y:S01]  /*d120*/  @P2 STS.128 [R221+0x8000], RZ ;  /* 0x008000ffdd002388 */ /* 0x0003e20000000c00 */
[C-C-:B------:R-:W-:Y:S02]  /*d130*/  @!P3 LEA.HI.X R179, R164.reuse, c[0x0][0x16c], R165.reuse, 0x1, P1 ;  /* 0x00005b00a4b3ba11 */ /* 0x140fe400008f0ca5 */
[----:B------:R-:W-:Y:S01]  /*d140*/  @!P2 LEA.HI.X R167, R164, c[0x0][0x16c], R165, 0x1, P0 ;  /* 0x00005b00a4a7aa11 */ /* 0x000fe200000f0ca5 */
        /* <DEDUP_REMOVED lines=18> */
[----:B------:R1:W-:Y:S04]  /*d270*/  @!P2 LDGSTS.E.BYPASS.LTC128B.128 [R221+0x8800], [R166.64+0x80] ;  /* 0x08800080a6ddafae */ /* 0x0003e8000b901d50 */
[----:B------:R-:W0:Y:S01]  /*d280*/  LDGDEPBAR ;  /* 0x00000000000079af */ /* 0x000e220000000000 */
[----:B------:R-:W-:-:S05]  /*d290*/  BRA `(.L_x_77) ;  /* 0x00000be000007947 */ /* 0x000fca0003800000 */
.L_x_76:
[----:B------:R-:W-:Y:S04]  /*d2a0*/  DEPBAR.LE SB0, 0x0 ;  /* 0x000080000000791a */ /* 0x000fe80000000000 */
[----:B------:R-:W-:Y:S01]  /*d2b0*/  BAR.SYNC.DEFER_BLOCKING 0x0 ;  /* 0x0000000000007b1d */ /* 0x000fe20000010000 */
[----:B------:R-:W-:Y:S01]  /*d2c0*/  USHF.R.S32.HI UR5, URZ, 0x1f, UR8 ;  /* 0x0000001f3f057899 */ /* 0x000fe20008011408 */
[----:B------:R-:W-:Y:S01]  /*d2d0*/  IMAD.WIDE.U32 R248, R218, UR8, R238 ;  /* 0x00000008daf87c25 */ /* 0x000fe2000f8e00ee */
[----:B------:R-:W-:Y:S04]  /*d2e0*/  UIMAD UR4, UR11, UR8, URZ ;  /* 0x000000080b0472a4 */ /* 0x000fe8000f8e023f */
[----:B------:R-:W-:Y:S01]  /*d2f0*/  UIMAD UR4, UR5, UR14, UR4 ;  /* 0x0000000e050472a4 */ /* 0x000fe2000f8e0204 */
[C---:B------:R-:W-:Y:S02]  /*d300*/  @!P4 LEA R6, P1, R248.reuse, c[0x0][0x170], 0x1 ;  /* 0x00005c00f806ca11 */ /* 0x040fe400078208ff */
[C---:B------:R-:W-:Y:S02]  /*d310*/  @!P3 LEA R246, P0, R248.reuse, c[0x0][0x170], 0x1 ;  /* 0x00005c00f8f6ba11 */ /* 0x040fe400078008ff */
[C---:B------:R-:W-:Y:S02]  /*d320*/  @!P2 LEA R244, P5, R248.reuse, c[0x0][0x170], 0x1 ;  /* 0x00005c00f8f4aa11 */ /* 0x040fe400078a08ff */
[----:B------:R-:W-:Y:S02]  /*d330*/  IADD3 R170, R249, UR4, RZ ;  /* 0x00000004f9aa7c10 */ /* 0x000fe4000fffe0ff */
[C---:B------:R-:W-:Y:S02]  /*d340*/  IADD3 R171, P6, R248.reuse, UR12, RZ ;  /* 0x0000000cf8ab7c10 */ /* 0x040fe4000ffde0ff */
[C-C-:B------:R-:W-:Y:S02]  /*d350*/  @!P4 LEA.HI.X R7, R248.reuse, c[0x0][0x174], R170.reuse, 0x1, P1 ;  /* 0x00005d00f807ca11 */ /* 0x140fe400008f0caa */
[C-C-:B------:R-:W-:Y:S02]  /*d360*/  @!P3 LEA.HI.X R247, R248.reuse, c[0x0][0x174], R170.reuse, 0x1, P0 ;  /* 0x00005d00f8f7ba11 */ /* 0x140fe400000f0caa */
[----:B------:R-:W-:Y:S01]  /*d370*/  @!P2 LEA.HI.X R245, R248, c[0x0][0x174], R170, 0x1, P5 ;  /* 0x00005d00f8f5aa11 */ /* 0x000fe200028f0caa */
[----:B------:R-:W-:Y:S01]  /*d380*/  @P4 STS [R221+0x9000], RZ ;  /* 0x009000ffdd004388 */ /* 0x000fe20000000800 */
[----:B------:R-:W-:Y:S02]  /*d390*/  IADD3.X R168, R170, UR18, RZ, P6, !PT ;  /* 0x00000012aaa87c10 */ /* 0x000fe4000b7fe4ff */
[C---:B------:R-:W-:Y:S02]  /*d3a0*/  @!P4 LEA R250, P6, R171.reuse, c[0x0][0x170], 0x1 ;  /* 0x00005c00abfaca11 */ /* 0x040fe400078c08ff */
[C---:B------:R-:W-:Y:S01]  /*d3b0*/  @!P3 LEA R242, P1, R171.reuse, c[0x0][0x170], 0x1 ;  /* 0x00005c00abf2ba11 */ /* 0x040fe200078208ff */
[----:B------:R-:W-:Y:S01]  /*d3c0*/  @P4 STS [R221+0x9004], RZ ;  /* 0x009004ffdd004388 */ /* 0x000fe20000000800 */
[C-C-:B------:R-:W-:Y:S02]  /*d3d0*/  @!P4 LEA.HI.X R251, R171.reuse, c[0x0][0x174], R168.reuse, 0x1, P6 ;  /* 0x00005d00abfbca11 */ /* 0x140fe400030f0ca8 */
[C-C-:B------:R-:W-:Y:S02]  /*d3e0*/  @!P3 LEA.HI.X R243, R171.reuse, c[0x0][0x174], R168.reuse, 0x1, P1 ;  /* 0x00005d00abf3ba11 */ /* 0x140fe400008f0ca8 */
[C---:B------:R-:W-:Y:S01]  /*d3f0*/  @!P2 LEA R240, P0, R171.reuse, c[0x0][0x170], 0x1 ;  /* 0x00005c00abf0aa11 */ /* 0x040fe200078008ff */
[----:B------:R-:W-:Y:S01]  /*d400*/  @P4 STS.64 [R221+0x9008], RZ ;  /* 0x009008ffdd004388 */ /* 0x000fe20000000a00 */
[----:B------:R-:W-:Y:S02]  /*d410*/  ISETP.LT.AND P5, PT, RZ, UR8, PT ;  /* 0x00000008ff007c0c */ /* 0x000fe4000bfa1270 */
[----:B------:R-:W-:Y:S03]  /*d420*/  @!P2 LEA.HI.X R241, R171, c[0x0][0x174], R168, 0x1, P0 ;  /* 0x00005d00abf1aa11 */ /* 0x000fe600000f0ca8 */
[----:B------:R-:W-:Y:S01]  /*d430*/  @!PT LDS RZ, [RZ] ;  /* 0x00000000fffff984 */ /* 0x000fe20000000800 */
[----:B------:R-:W-:Y:S01]  /*d440*/  @!PT LDS RZ, [RZ] ;  /* 0x00000000fffff984 */ /* 0x000fe20000000800 */
[----:B------:R-:W-:Y:S01]  /*d450*/  @!PT LDS RZ, [RZ] ;  /* 0x00000000fffff984 */ /* 0x000fe20000000800 */
[----:B------:R1:W-:Y:S06]  /*d460*/  @!P4 LDGSTS.E.BYPASS.LTC128B.128 [R221+0x9000], [R6.64] ;  /* 0x0900000006ddcfae */ /* 0x0003ec000b901d50 */
[----:B------:R-:W-:Y:S06]  /*d470*/  @P3 STS.128 [R221+0xa000], RZ ;  /* 0x00a000ffdd003388 */ /* 0x000fec0000000c00 */
[----:B------:R-:W-:Y:S01]  /*d480*/  @!PT LDS RZ, [RZ] ;  /* 0x00000000fffff984 */ /* 0x000fe20000000800 */
[----:B------:R-:W-:Y:S01]  /*d490*/  @!PT LDS RZ, [RZ] ;  /* 0x00000000fffff984 */ /* 0x000fe20000000800 */
[----:B------:R-:W-:Y:S01]  /*d4a0*/  @!PT LDS RZ, [RZ] ;  /* 0x00000000fffff984 */ /* 0x000fe20000000800 */
[----:B------:R2:W-:Y:S06]  /*d4b0*/  @!P3 LDGSTS.E.BYPASS.LTC128B.128 [R221+0xa000], [R246.64+0x40] ;  /* 0x0a000040f6ddbfae */ /* 0x0005ec000b901d50 */
        /* <DEDUP_REMOVED lines=20> */
[----:B------:R-:W-:Y:S06]  /*d600*/  LDSM.16.M88.4 R164, [R217] ;  /* 0x00000000d9a4783b */ /* 0x000fec0000000200 */
[----:B------:R-:W1:Y:S06]  /*d610*/  LDSM.16.M88.4 R172, [R216+0x6000] ;  /* 0x00600000d8ac783b */ /* 0x000e6c0000000200 */
[----:B------:R-:W3:Y:S06]  /*d620*/  LDSM.16.M88.4 R176, [R217+0x1000] ;  /* 0x00100000d9b0783b */ /* 0x000eec0000000200 */
[----:B------:R-:W4:Y:S06]  /*d630*/  LDSM.16.M88.4 R180, [R216+0x6400] ;  /* 0x00640000d8b4783b */ /* 0x000f2c0000000200 */
[----:B------:R-:W0:Y:S06]  /*d640*/  LDGDEPBAR ;  /* 0x00000000000079af */ /* 0x000e2c0000000000 */
[----:B------:R-:W5:Y:S06]  /*d650*/  LDSM.16.M88.4 R184, [R216+0x6800] ;  /* 0x00680000d8b8783b */ /* 0x000f6c0000000200 */
[----:B------:R-:W2:Y:S06]  /*d660*/  LDSM.16.M88.4 R188, [R216+0x6c00] ;  /* 0x006c0000d8bc783b */ /* 0x000eac0000000200 */
[----:B------:R-:W-:Y:S01]  /*d670*/  LDSM.16.M88.4 R192, [R215] ;  /* 0x00000000d7c0783b */ /* 0x000fe20000000200 */
[-C--:B-1----:R-:W-:Y:S05]  /*d680*/  HMMA.16816.F32.BF16 R4, R164, R172.reuse, RZ ;  /* 0x000000aca404723c */ /* 0x082fea00000418ff */
[----:B------:R-:W1:Y:S03]  /*d690*/  LDSM.16.M88.4 R196, [R213+0x6000] ;  /* 0x00600000d5c4783b */ /* 0x000e660000000200 */
[C---:B---3--:R-:W-:Y:S03]  /*d6a0*/  HMMA.16816.F32.BF16 R8, R176.reuse, R172, RZ ;  /* 0x000000acb008723c */ /* 0x048fe600000418ff */
[----:B------:R-:W3:Y:S06]  /*d6b0*/  LDSM.16.M88.4 R200, [R215+0x1000] ;  /* 0x00100000d7c8783b */ /* 0x000eec0000000200 */
[----:B------:R-:W-:Y:S01]  /*d6c0*/  LDSM.16.M88.4 R204, [R213+0x6800] ;  /* 0x00680000d5cc783b */ /* 0x000fe20000000200 */
[-C--:B------:R-:W-:Y:S05]  /*d6d0*/  HMMA.16816.F32.BF16 R12, R176, R174.reuse, RZ ;  /* 0x000000aeb00c723c */ /* 0x080fea00000418ff */
[----:B------:R-:W-:Y:S03]  /*d6e0*/  LDSM.16.M88.4 R208, [R213+0x6c00] ;  /* 0x006c0000d5d0783b */ /* 0x000fe60000000200 */
[C---:B------:R-:W-:Y:S03]  /*d6f0*/  HMMA.16816.F32.BF16 R16, R164.reuse, R174, RZ ;  /* 0x000000aea410723c */ /* 0x040fe600000418ff */
[----:B------:R-:W1:Y:S05]  /*d700*/  LDSM.16.M88.4 R172, [R213+0x6400] ;  /* 0x00640000d5ac783b */ /* 0x000e6a0000000200 */
[-C--:B----4-:R-:W-:Y:S08]  /*d710*/  HMMA.16816.F32.BF16 R20, R164, R180.reuse, RZ ;  /* 0x000000b4a414723c */ /* 0x090ff000000418ff */
[C---:B------:R-:W-:Y:S08]  /*d720*/  HMMA.16816.F32.BF16 R24, R176.reuse, R180, RZ ;  /* 0x000000b4b018723c */ /* 0x040ff000000418ff */
        /* <DEDUP_REMOVED lines=8> */
[-C--:B--2---:R-:W-:Y:S08]  /*d7b0*/  HMMA.16816.F32.BF16 R52, R164, R188.reuse, RZ ;  /* 0x000000bca434723c */ /* 0x084ff000000418ff */
[C---:B------:R-:W-:Y:S08]  /*d7c0*/  HMMA.16816.F32.BF16 R56, R176.reuse, R188, RZ ;  /* 0x000000bcb038723c */ /* 0x040ff000000418ff */
[-C--:B------:R-:W-:Y:S01]  /*d7d0*/  HMMA.16816.F32.BF16 R60, R176, R190.reuse, RZ ;  /* 0x000000beb03c723c */ /* 0x080fe200000418ff */
[----:B------:R-:W-:Y:S07]  /*d7e0*/  LDSM.16.M88.4 R176, [R216+0x7000] ;  /* 0x00700000d8b0783b */ /* 0x000fee0000000200 */
[----:B------:R-:W-:Y:S01]  /*d7f0*/  HMMA.16816.F32.BF16 R64, R164, R190, RZ ;  /* 0x000000bea440723c */ /* 0x000fe200000418ff */
[----:B------:R-:W2:Y:S06]  /*d800*/  LDSM.16.M88.4 R164, [R217+0x2000] ;  /* 0x00200000d9a4783b */ /* 0x000eac0000000200 */
[----:B------:R-:W-:Y:S01]  /*d810*/  LDSM.16.M88.4 R188, [R216+0x7c00] ;  /* 0x007c0000d8bc783b */ /* 0x000fe20000000200 */
[-C--:B-1----:R-:W-:Y:S08]  /*d820*/  HMMA.16816.F32.BF16 R4, R192, R196.reuse, R4 ;  /* 0x000000c4c004723c */ /* 0x082ff00000041804 */
        /* <DEDUP_REMOVED lines=19> */
[----:B------:R-:W3:Y:S06]  /*d960*/  LDSM.16.M88.4 R192, [R215+0x2000] ;  /* 0x00200000d7c0783b */ /* 0x000eec0000000200 */
[----:B------:R-:W-:Y:S01]  /*d970*/  LDSM.16.M88.4 R208, [R213+0x7c00] ;  /* 0x007c0000d5d0783b */ /* 0x000fe20000000200 */
[-C--:B--2---:R-:W-:Y:S08]  /*d980*/  HMMA.16816.F32.BF16 R4, R164, R176.reuse, R4 ;  /* 0x000000b0a404723c */ /* 0x084ff00000041804 */
[C---:B------:R-:W-:Y:S08]  /*d990*/  HMMA.16816.F32.BF16 R8, R180.reuse, R176, R8 ;  /* 0x000000b0b408723c */ /* 0x040ff00000041808 */
[-C--:B------:R-:W-:Y:S08]  /*d9a0*/  HMMA.16816.F32.BF16 R12, R180, R178.reuse, R12 ;  /* 0x000000b2b40c723c */ /* 0x080ff0000004180c */
[C---:B------:R-:W-:Y:S01]  /*d9b0*/  HMMA.16816.F32.BF16 R16, R164.reuse, R178, R16 ;  /* 0x000000b2a410723c */ /* 0x040fe20000041810 */
[----:B------:R-:W2:Y:S07]  /*d9c0*/  LDSM.16.M88.4 R176, [R213+0x7400] ;  /* 0x00740000d5b0783b */ /* 0x000eae0000000200 */
[-C--:B------:R-:W-:Y:S08]  /*d9d0*/  HMMA.16816.F32.BF16 R20, R164, R184.reuse, R20 ;  /* 0x000000b8a414723c */ /* 0x080ff00000041814 */
        /* <DEDUP_REMOVED lines=14> */
[----:B------:R-:W1:Y:S06]  /*dac0*/  LDSM.16.M88.4 R164, [R217+0x4000] ;  /* 0x00400000d9a4783b */ /* 0x000e6c0000000200 */
[----:B------:R-:W-:Y:S01]  /*dad0*/  LDSM.16.M88.4 R188, [R216+0x8c00] ;  /* 0x008c0000d8bc783b */ /* 0x000fe20000000200 */
[-C--:B---3--:R-:W-:Y:S08]  /*dae0*/  HMMA.16816.F32.BF16 R4, R192, R196.reuse, R4 ;  /* 0x000000c4c004723c */ /* 0x088ff00000041804 */
        /* <DEDUP_REMOVED lines=20> */
[----:B------:R-:W4:Y:S01]  /*dc30*/  LDSM.16.M88.4 R208, [R213+0x8800] ;  /* 0x00880000d5d0783b */ /* 0x000f220000000200 */
[-C--:B-1----:R-:W-:Y:S08]  /*dc40*/  HMMA.16816.F32.BF16 R4, R164, R172.reuse, R4 ;  /* 0x000000aca404723c */ /* 0x082ff00000041804 */
[C---:B------:R-:W-:Y:S08]  /*dc50*/  HMMA.16816.F32.BF16 R8, R180.reuse, R172, R8 ;  /* 0x000000acb408723c */ /* 0x040ff00000041808 */
[-C--:B------:R-:W-:Y:S08]  /*dc60*/  HMMA.16816.F32.BF16 R12, R180, R174.reuse, R12 ;  /* 0x000000aeb40c723c */ /* 0x080ff0000004180c */
[C---:B------:R-:W-:Y:S01]  /*dc70*/  HMMA.16816.F32.BF16 R16, R164.reuse, R174, R16 ;  /* 0x000000aea410723c */ /* 0x040fe20000041810 */
[----:B------:R-:W1:Y:S01]  /*dc80*/  LDSM.16.M88.4 R172, [R213+0x8c00] ;  /* 0x008c0000d5ac783b */ /* 0x000e620000000200 */
[----:B------:R-:W-:Y:S05]  /*dc90*/  DEPBAR.LE SB0, 0x0 ;  /* 0x000080000000791a */ /* 0x000fea0000000000 */
[----:B------:R-:W-:Y:S01]  /*dca0*/  BAR.SYNC.DEFER_BLOCKING 0x0 ;  /* 0x0000000000007b1d */ /* 0x000fe20000010000 */
[-C--:B--2---:R-:W-:Y:S08]  /*dcb0*/  HMMA.16816.F32.BF16 R20, R164, R176.reuse, R20 ;  /* 0x000000b0a414723c */ /* 0x084ff00000041814 */
        /* <DEDUP_REMOVED lines=19> */
[-C--:B----4-:R-:W-:Y:S08]  /*ddf0*/  HMMA.16816.F32.BF16 R36, R192, R208.reuse, R36 ;  /* 0x000000d0c024723c */ /* 0x090ff00000041824 */
[C---:B------:R-:W-:Y:S08]  /*de00*/  HMMA.16816.F32.BF16 R40, R200.reuse, R208, R40 ;  /* 0x000000d0c828723c */ /* 0x040ff00000041828 */
[-C--:B------:R-:W-:Y:S08]  /*de10*/  HMMA.16816.F32.BF16 R44, R200, R210.reuse, R44 ;  /* 0x000000d2c82c723c */ /* 0x080ff0000004182c */
[C---:B------:R-:W-:Y:S08]  /*de20*/  HMMA.16816.F32.BF16 R48, R192.reuse, R210, R48 ;  /* 0x000000d2c030723c */ /* 0x040ff00000041830 */
[-C--:B-1----:R-:W-:Y:S08]  /*de30*/  HMMA.16816.F32.BF16 R52, R192, R172.reuse, R52 ;  /* 0x000000acc034723c */ /* 0x082ff00000041834 */
[C---:B------:R-:W-:Y:S08]  /*de40*/  HMMA.16816.F32.BF16 R56, R200.reuse, R172, R56 ;  /* 0x000000acc838723c */ /* 0x040ff00000041838 */
[-C--:B------:R-:W-:Y:S08]  /*de50*/  HMMA.16816.F32.BF16 R60, R200, R174.reuse, R60 ;  /* 0x000000aec83c723c */ /* 0x080ff0000004183c */
[----:B------:R-:W-:Y:S01]  /*de60*/  HMMA.16816.F32.BF16 R64, R192, R174, R64 ;  /* 0x000000aec040723c */ /* 0x000fe20000041840 */
[----:B------:R-:W-:-:S07]  /*de70*/  @P5 BRA `(.L_x_78) ;  /* 0xfffff06000005947 */ /* 0x000fce000383ffff */
.L_x_77:
[----:B------:R-:W-:Y:S01]  /*de80*/  FMNMX.FTZ R164, R4, R3, !PT ;  /* 0x0000000304a47209 */ /* 0x000fe20007810000 */
[----:B-1----:R-:W-:Y:S01]  /*de90*/  LDSM.16.MT88.4 R176, [R212+0x9000] ;  /* 0x00900000d4b0783b */ /* 0x002fe20000004200 */
[----:B------:R-:W-:Y:S01]  /*dea0*/  FMNMX.FTZ R166, R6, R2, !PT ;  /* 0x0000000206a67209 */ /* 0x000fe20007810000 */
[----:B------:R-:W-:Y:S01]  /*deb0*/  UIADD3 UR8, UR8, -0x1, URZ ;  /* 0xffffffff08087890 */ /* 0x000fe2000fffe03f */
        /* <DEDUP_REMOVED lines=62> */
[----:B------:R-:W-:Y:S04]  /*e2a0*/  FMNMX.FTZ R164, R62, R165, !PT ;  /* 0x000000a53ea47209 */ /* 0x000fe80007810000 */
        /* <DEDUP_REMOVED lines=97> */
[--C-:B------:R-:W-:Y:S02]  /*e8c0*/  FFMA.FTZ R250, R62, c[0x0][0x23c], -R189.reuse ;  /* 0x00008f003efa7a23 */ /* 0x100fe400000108bd */
[C---:B------:R-:W-:Y:S01]  /*e8d0*/  FMUL.FTZ R68, R164.reuse, R68 ;  /* 0x00000044a4447220 */ /* 0x040fe20000410000 */
[----:B------:R-:W3:Y:S01]  /*e8e0*/  MUFU.EX2 R0, R0 ;  /* 0x0000000000007308 */ /* 0x000ee20000000800 */
[C---:B------:R-:W-:Y:S02]  /*e8f0*/  FMUL.FTZ R69, R164.reuse, R69 ;  /* 0x00000045a4457220 */ /* 0x040fe40000410000 */
[C---:B------:R-:W-:Y:S02]  /*e900*/  FMUL.FTZ R70, R3.reuse, R70 ;  /* 0x0000004603467220 */ /* 0x040fe40000410000 */
[C---:B------:R-:W-:Y:S02]  /*e910*/  FMUL.FTZ R71, R3.reuse, R71 ;  /* 0x0000004703477220 */ /* 0x040fe40000410000 */
[C---:B------:R-:W-:Y:S02]  /*e920*/  FMUL.FTZ R88, R164.reuse, R88 ;  /* 0x00000058a4587220 */ /* 0x040fe40000410000 */
[----:B------:R-:W-:Y:S01]  /*e930*/  FMUL.FTZ R89, R164, R89 ;  /* 0x00000059a4597220 */ /* 0x000fe20000410000 */
[----:B------:R-:W-:Y:S01]  /*e940*/  MUFU.EX2 R181, R181 ;  /* 0x000000b500b57308 */ /* 0x000fe20000000800 */
[C---:B------:R-:W-:Y:S02]  /*e950*/  FMUL.FTZ R90, R3.reuse, R90 ;  /* 0x0000005a035a7220 */ /* 0x040fe40000410000 */
[C---:B------:R-:W-:Y:S01]  /*e960*/  FMUL.FTZ R91, R3.reuse, R91 ;  /* 0x0000005b035b7220 */ /* 0x040fe20000410000 */
        /* <DEDUP_REMOVED lines=14> */
[----:B------:R-:W-:Y:S02]  /*ea50*/  FMUL.FTZ R95, R0, R95 ;  /* 0x0000005f005f7220 */ /* 0x000fe40000410000 */
[----:B------:R-:W-:Y:S01]  /*ea60*/  FMUL.FTZ R97, R2, R97 ;  /* 0x0000006102617220 */ /* 0x000fe20000410000 */
[----:B--2---:R-:W-:Y:S01]  /*ea70*/  F2FP.BF16.PACK_AB R156, R184, R181 ;  /* 0x000000b5b89c723e */ /* 0x004fe200000010ff */
[C---:B------:R-:W-:Y:S02]  /*ea80*/  FMUL.FTZ R98, R0.reuse, R98 ;  /* 0x0000006200627220 */ /* 0x040fe40000410000 */
[----:B------:R-:W-:Y:S02]  /*ea90*/  FMUL.FTZ R99, R0, R99 ;  /* 0x0000006300637220 */ /* 0x000fe40000410000 */
[C---:B------:R-:W-:Y:S01]  /*eaa0*/  FMUL.FTZ R100, R164.reuse, R100 ;  /* 0x00000064a4647220 */ /* 0x040fe20000410000 */
[----:B------:R-:W-:Y:S01]  /*eab0*/  MUFU.EX2 R185, R185 ;  /* 0x000000b900b97308 */ /* 0x000fe20000000800 */
[----:B------:R-:W-:Y:S02]  /*eac0*/  FMUL.FTZ R101, R164, R101 ;  /* 0x00000065a4657220 */ /* 0x000fe40000410000 */
[C---:B------:R-:W-:Y:S02]  /*ead0*/  FMUL.FTZ R102, R3.reuse, R102 ;  /* 0x0000006603667220 */ /* 0x040fe40000410000 */
[----:B------:R-:W-:Y:S02]  /*eae0*/  FMUL.FTZ R103, R3, R103 ;  /* 0x0000006703677220 */ /* 0x000fe40000410000 */
[--C-:B------:R-:W-:Y:S02]  /*eaf0*/  FFMA.FTZ R192, R32, c[0x0][0x23c], -R194.reuse ;  /* 0x00008f0020c07a23 */ /* 0x100fe400000108c2 */
[C---:B------:R-:W-:Y:S01]  /*eb00*/  FMUL.FTZ R32, R164.reuse, R144 ;  /* 0x00000090a4207220 */ /* 0x040fe20000410000 */
[----:B------:R-:W2:Y:S01]  /*eb10*/  MUFU.EX2 R188, R188 ;  /* 0x000000bc00bc7308 */ /* 0x000ea20000000800 */
[--C-:B------:R-:W-:Y:S02]  /*eb20*/  FFMA.FTZ R195, R33, c[0x0][0x23c], -R194.reuse ;  /* 0x00008f0021c37a23 */ /* 0x100fe400000108c2 */
[----:B------:R-:W-:Y:S01]  /*eb30*/  FMUL.FTZ R33, R164, R145 ;  /* 0x00000091a4217220 */ /* 0x000fe20000410000 */
[----:B---3--:R-:W-:Y:S01]  /*eb40*/  F2FP.BF16.PACK_AB R157, R186, R183 ;  /* 0x000000b7ba9d723e */ /* 0x008fe200000010ff */
[C---:B------:R-:W-:Y:S02]  /*eb50*/  FMUL.FTZ R116, R2.reuse, R116 ;  /* 0x0000007402747220 */ /* 0x040fe40000410000 */
[----:B------:R-:W-:Y:S02]  /*eb60*/  FMUL.FTZ R117, R2, R117 ;  /* 0x0000007502757220 */ /* 0x000fe40000410000 */
[C---:B------:R-:W-:Y:S01]  /*eb70*/  FMUL.FTZ R118, R0.reuse, R118 ;  /* 0x0000007600767220 */ /* 0x040fe20000410000 */
[----:B------:R-:W-:Y:S01]  /*eb80*/  MUFU.EX2 R187, R187 ;  /* 0x000000bb00bb7308 */ /* 0x000fe20000000800 */
[----:B------:R-:W-:Y:S02]  /*eb90*/  FMUL.FTZ R119, R0, R119 ;  /* 0x0000007700777220 */ /* 0x000fe40000410000 */
[C---:B------:R-:W-:Y:S02]  /*eba0*/  FMUL.FTZ R120, R2.reuse, R120 ;  /* 0x0000007802787220 */ /* 0x040fe40000410000 */
[----:B------:R-:W-:Y:S02]  /*ebb0*/  FMUL.FTZ R121, R2, R121 ;  /* 0x0000007902797220 */ /* 0x000fe40000410000 */
[C---:B------:R-:W-:Y:S02]  /*ebc0*/  FMUL.FTZ R122, R0.reuse, R122 ;  /* 0x0000007a007a7220 */ /* 0x040fe40000410000 */
[----:B------:R-:W-:Y:S01]  /*ebd0*/  FMUL.FTZ R123, R0, R123 ;  /* 0x0000007b007b7220 */ /* 0x000fe20000410000 */
[----:B------:R-:W3:Y:S01]  /*ebe0*/  MUFU.EX2 R190, R190 ;  /* 0x000000be00be7308 */ /* 0x000ee20000000800 */
[C---:B------:R-:W-:Y:S02]  /*ebf0*/  FMUL.FTZ R124, R164.reuse, R124 ;  /* 0x0000007ca47c7220 */ /* 0x040fe40000410000 */
[----:B------:R-:W-:Y:S01]  /*ec00*/  FMUL.FTZ R125, R164, R125 ;  /* 0x0000007da47d7220 */ /* 0x000fe20000410000 */
[----:B--2---:R-:W-:Y:S01]  /*ec10*/  F2FP.BF16.PACK_AB R158, R188, R185 ;  /* 0x000000b9bc9e723e */ /* 0x004fe200000010ff */
[C---:B------:R-:W-:Y:S02]  /*ec20*/  FMUL.FTZ R126, R3.reuse, R126 ;  /* 0x0000007e037e7220 */ /* 0x040fe40000410000 */
[C---:B------:R-:W-:Y:S02]  /*ec30*/  FMUL.FTZ R127, R3.reuse, R127 ;  /* 0x0000007f037f7220 */ /* 0x040fe40000410000 */
[--C-:B------:R-:W-:Y:S01]  /*ec40*/  FFMA.FTZ R196, R26, c[0x0][0x23c], -R189.reuse ;  /* 0x00008f001ac47a23 */ /* 0x100fe200000108bd */
[----:B------:R-:W-:Y:S01]  /*ec50*/  MUFU.EX2 R210, R210 ;  /* 0x000000d200d27308 */ /* 0x000fe20000000800 */
[----:B------:R-:W-:Y:S02]  /*ec60*/  FMUL.FTZ R26, R3, R142 ;  /* 0x0000008e031a7220 */ /* 0x000fe40000410000 */
[----:B------:R-:W-:Y:S02]  /*ec70*/  FFMA.FTZ R197, R27, c[0x0][0x23c], -R189 ;  /* 0x00008f001bc57a23 */ /* 0x000fe400000108bd */
[----:B------:R-:W-:Y:S02]  /*ec80*/  FMUL.FTZ R27, R3, R143 ;  /* 0x0000008f031b7220 */ /* 0x000fe40000410000 */
[--C-:B------:R-:W-:Y:S02]  /*ec90*/  FFMA.FTZ R198, R28, c[0x0][0x23c], -R191.reuse ;  /* 0x00008f001cc67a23 */ /* 0x100fe400000108bf */
[----:B------:R-:W-:Y:S01]  /*eca0*/  FFMA.FTZ R199, R29, c[0x0][0x23c], -R191 ;  /* 0x00008f001dc77a23 */ /* 0x000fe200000108bf */
[----:B------:R-:W2:Y:S01]  /*ecb0*/  MUFU.EX2 R211, R211 ;  /* 0x000000d300d37308 */ /* 0x000ea20000000800 */
[--C-:B------:R-:W-:Y:S02]  /*ecc0*/  FFMA.FTZ R200, R30, c[0x0][0x23c], -R189.reuse ;  /* 0x00008f001ec87a23 */ /* 0x100fe400000108bd */
[----:B------:R-:W-:Y:S01]  /*ecd0*/  FFMA.FTZ R201, R31, c[0x0][0x23c], -R189 ;  /* 0x00008f001fc97a23 */ /* 0x000fe200000108bd */
[----:B---3--:R-:W-:Y:S01]  /*ece0*/  F2FP.BF16.PACK_AB R159, R190, R187 ;  /* 0x000000bbbe9f723e */ /* 0x008fe200000010ff */
[--C-:B------:R-:W-:Y:S02]  /*ecf0*/  FFMA.FTZ R236, R44, c[0x0][0x23c], -R191.reuse ;  /* 0x00008f002cec7a23 */ /* 0x100fe400000108bf */
[----:B------:R-:W-:Y:S02]  /*ed00*/  FFMA.FTZ R243, R45, c[0x0][0x23c], -R191 ;  /* 0x00008f002df37a23 */ /* 0x000fe400000108bf */
[--C-:B------:R-:W-:Y:S01]  /*ed10*/  FFMA.FTZ R240, R46, c[0x0][0x23c], -R189.reuse ;  /* 0x00008f002ef07a23 */ /* 0x100fe200000108bd */
[----:B------:R-:W-:Y:S01]  /*ed20*/  MUFU.EX2 R234, R234 ;  /* 0x000000ea00ea7308 */ /* 0x000fe20000000800 */
[C---:B------:R-:W-:Y:S04]  /*ed30*/  HMMA.16816.F32.BF16 R12, R156.reuse, R172, R12 ;  /* 0x000000ac9c0c723c */ /* 0x040fe8000004180c */
[--C-:B------:R-:W-:Y:S02]  /*ed40*/  FFMA.FTZ R245, R47, c[0x0][0x23c], -R189.reuse ;  /* 0x00008f002ff57a23 */ /* 0x100fe400000108bd */
[----:B------:R-:W-:Y:S02]  /*ed50*/  FFMA.FTZ R189, R63, c[0x0][0x23c], -R189 ;  /* 0x00008f003fbd7a23 */ /* 0x000fe400000108bd */
[-C--:B------:R-:W-:Y:S01]  /*ed60*/  HMMA.16816.F32.BF16 R16, R156, R174.reuse, R16 ;  /* 0x000000ae9c10723c */ /* 0x080fe20000041810 */
[----:B------:R-:W3:Y:S03]  /*ed70*/  MUFU.EX2 R241, R241 ;  /* 0x000000f100f17308 */ /* 0x000ee60000000800 */
[C---:B------:R-:W-:Y:S01]  /*ed80*/  FMUL.FTZ R72, R164.reuse, R72 ;  /* 0x00000048a4487220 */ /* 0x040fe20000410000 */
[----:B--2---:R-:W-:Y:S01]  /*ed90*/  F2FP.BF16.PACK_AB R44, R211, R210 ;  /* 0x000000d2d32c723e */ /* 0x004fe200000010ff */
[C---:B------:R-:W-:Y:S02]  /*eda0*/  FMUL.FTZ R73, R164.reuse, R73 ;  /* 0x00000049a4497220 */ /* 0x040fe40000410000 */
[C---:B------:R-:W-:Y:S01]  /*edb0*/  HMMA.16816.F32.BF16 R68, R160.reuse, R174, R68 ;  /* 0x000000aea044723c */ /* 0x040fe20000041844 */
[----:B------:R-:W2:Y:S02]  /*edc0*/  LDSM.16.MT88.4 R172, [R212+0xa000] ;  /* 0x00a00000d4ac783b */ /* 0x000ea40000004200 */
[----:B------:R-:W-:Y:S01]  /*edd0*/  MUFU.EX2 R236, R236 ;  /* 0x000000ec00ec7308 */ /* 0x000fe20000000800 */
[C---:B------:R-:W-:Y:S02]  /*ede0*/  FMUL.FTZ R74, R3.reuse, R74 ;  /* 0x0000004a034a7220 */ /* 0x040fe40000410000 */
[----:B------:R-:W-:Y:S02]  /*edf0*/  FMUL.FTZ R75, R3, R75 ;  /* 0x0000004b034b7220 */ /* 0x000fe40000410000 */
[C---:B------:R-:W-:Y:S04]  /*ee00*/  FMUL.FTZ R84, R164.reuse, R84 ;  /* 0x00000054a4547220 */ /* 0x040fe80000410000 */
[----:B------:R-:W-:Y:S01]  /*ee10*/  FMUL.FTZ R85, R164, R85 ;  /* 0x00000055a4557220 */ /* 0x000fe20000410000 */
[-C--:B------:R-:W-:Y:S01]  /*ee20*/  HMMA.16816.F32.BF16 R72, R160, R176.reuse, R72 ;  /* 0x000000b0a048723c */ /* 0x080fe20000041848 */
[----:B------:R-:W4:Y:S02]  /*ee30*/  MUFU.EX2 R243, R243 ;  /* 0x000000f300f37308 */ /* 0x000f240000000800 */
[C---:B------:R-:W-:Y:S01]  /*ee40*/  FMUL.FTZ R76, R2.reuse, R76 ;  /* 0x0000004c024c7220 */ /* 0x040fe20000410000 */
[----:B---3--:R-:W-:Y:S01]  /*ee50*/  F2FP.BF16.PACK_AB R45, R241, R234 ;  /* 0x000000eaf12d723e */ /* 0x008fe200000010ff */
[----:B------:R-:W-:Y:S02]  /*ee60*/  FMUL.FTZ R77, R2, R77 ;  /* 0x0000004d024d7220 */ /* 0x000fe40000410000 */
[C---:B------:R-:W-:Y:S02]  /*ee70*/  FMUL.FTZ R78, R0.reuse, R78 ;  /* 0x0000004e004e7220 */ /* 0x040fe40000410000 */
[----:B------:R-:W-:Y:S02]  /*ee80*/  FMUL.FTZ R79, R0, R79 ;  /* 0x0000004f004f7220 */ /* 0x000fe40000410000 */
[----:B------:R-:W-:Y:S01]  /*ee90*/  MUFU.EX2 R240, R240 ;  /* 0x000000f000f07308 */ /* 0x000fe20000000800 */
[C---:B------:R-:W-:Y:S02]  /*eea0*/  FMUL.FTZ R86, R3.reuse, R86 ;  /* 0x0000005603567220 */ /* 0x040fe40000410000 */
[----:B------:R-:W-:Y:S02]  /*eeb0*/  FMUL.FTZ R87, R3, R87 ;  /* 0x0000005703577220 */ /* 0x000fe40000410000 */
[C---:B------:R-:W-:Y:S04]  /*eec0*/  HMMA.16816.F32.BF16 R76, R156.reuse, R176, R76 ;  /* 0x000000b09c4c723c */ /* 0x040fe8000004184c */
[C---:B------:R-:W-:Y:S01]  /*eed0*/  FMUL.FTZ R80, R2.reuse, R80 ;  /* 0x0000005002507220 */ /* 0x040fe20000410000 */
[----:B------:R-:W3:Y:S01]  /*eee0*/  MUFU.EX2 R245, R245 ;  /* 0x000000f500f57308 */ /* 0x000ee20000000800 */
[----:B------:R-:W-:Y:S02]  /*eef0*/  FMUL.FTZ R81, R2, R81 ;  /* 0x0000005102517220 */ /* 0x000fe40000410000 */
[C---:B------:R-:W-:Y:S01]  /*ef00*/  FMUL.FTZ R82, R0.reuse, R82 ;  /* 0x0000005200527220 */ /* 0x040fe20000410000 */
[----:B----4-:R-:W-:Y:S03]  /*ef10*/  F2FP.BF16.PACK_AB R46, R243, R236 ;  /* 0x000000ecf32e723e */ /* 0x010fe600000010ff */
[----:B------:R-:W-:Y:S02]  /*ef20*/  FMUL.FTZ R83, R0, R83 ;  /* 0x0000005300537220 */ /* 0x000fe40000410000 */
[--C-:B------:R-:W-:Y:S01]  /*ef30*/  FFMA.FTZ R176, R20, c[0x0][0x23c], -R194.reuse ;  /* 0x00008f0014b07a23 */ /* 0x100fe200000108c2 */
[----:B------:R-:W-:Y:S01]  /*ef40*/  MUFU.EX2 R192, R192 ;  /* 0x000000c000c07308 */ /* 0x000fe20000000800 */
[C---:B------:R-:W-:Y:S02]  /*ef50*/  FMUL.FTZ R20, R164.reuse, R148 ;  /* 0x00000094a4147220 */ /* 0x040fe40000410000 */
[--C-:B------:R-:W-:Y:S01]  /*ef60*/  FFMA.FTZ R177, R21, c[0x0][0x23c], -R194.reuse ;  /* 0x00008f0015b17a23 */ /* 0x100fe200000108c2 */
[-C--:B------:R-:W-:Y:S03]  /*ef70*/  HMMA.16816.F32.BF16 R80, R156, R178.reuse, R80 ;  /* 0x000000b29c50723c */ /* 0x080fe60000041850 */
[----:B------:R-:W-:Y:S02]  /*ef80*/  FMUL.FTZ R21, R164, R149 ;  /* 0x00000095a4157220 */ /* 0x000fe40000410000 */
[C---:B------:R-:W-:Y:S01]  /*ef90*/  FMUL.FTZ R104, R2.reuse, R104 ;  /* 0x0000006802687220 */ /* 0x040fe20000410000 */
[----:B------:R-:W-:Y:S01]  /*efa0*/  MUFU.EX2 R176, R176 ;  /* 0x000000b000b07308 */ /* 0x000fe20000000800 */
[----:B------:R-:W-:Y:S01]  /*efb0*/  FMUL.FTZ R105, R2, R105 ;  /* 0x0000006902697220 */ /* 0x000fe20000410000 */
[C---:B------:R-:W-:Y:S04]  /*efc0*/  HMMA.16816.F32.BF16 R84, R160.reuse, R178, R84 ;  /* 0x000000b2a054723c */ /* 0x040fe80000041854 */
[----:B---3--:R-:W-:Y:S01]  /*efd0*/  F2FP.BF16.PACK_AB R47, R245, R240 ;  /* 0x000000f0f52f723e */ /* 0x008fe200000010ff */
[----:B------:R-:W-:Y:S02]  /*efe0*/  FMUL.FTZ R106, R0, R106 ;  /* 0x0000006a006a7220 */ /* 0x000fe40000410000 */
[--C-:B------:R-:W-:Y:S01]  /*eff0*/  FFMA.FTZ R178, R22, c[0x0][0x23c], -R193.reuse ;  /* 0x00008f0016b27a23 */ /* 0x100fe200000108c1 */
[-C--:B-1----:R-:W-:Y:S01]  /*f000*/  HMMA.16816.F32.BF16 R88, R160, R152.reuse, R88 ;  /* 0x00000098a058723c */ /* 0x082fe20000041858 */
[----:B------:R-:W1:Y:S03]  /*f010*/  MUFU.EX2 R177, R177 ;  /* 0x000000b100b17308 */ /* 0x000e660000000800 */
[----:B------:R-:W-:Y:S02]  /*f020*/  FMUL.FTZ R22, R3, R150 ;  /* 0x0000009603167220 */ /* 0x000fe40000410000 */
[--C-:B------:R-:W-:Y:S02]  /*f030*/  FFMA.FTZ R179, R23, c[0x0][0x23c], -R193.reuse ;  /* 0x00008f0017b37a23 */ /* 0x100fe400000108c1 */
[C---:B------:R-:W-:Y:S03]  /*f040*/  HMMA.16816.F32.BF16 R92, R156.reuse, R152, R92 ;  /* 0x000000989c5c723c */ /* 0x040fe6000004185c */
[----:B------:R-:W-:Y:S01]  /*f050*/  MUFU.EX2 R178, R178 ;  /* 0x000000b200b27308 */ /* 0x000fe20000000800 */
[C---:B------:R-:W-:Y:S02]  /*f060*/  FMUL.FTZ R23, R3.reuse, R151 ;  /* 0x0000009703177220 */ /* 0x040fe40000410000 */
[----:B------:R-:W3:Y:S01]  /*f070*/  LDSM.16.MT88.4 R148, [R214+0xb000] ;  /* 0x00b00000d694783b */ /* 0x000ee20000004200 */
[----:B------:R-:W-:Y:S01]  /*f080*/  FMUL.FTZ R107, R0, R107 ;  /* 0x0000006b006b7220 */ /* 0x000fe20000410000 */
[-C--:B------:R-:W-:Y:S04]  /*f090*/  HMMA.16816.F32.BF16 R96, R156, R154.reuse, R96 ;  /* 0x0000009a9c60723c */ /* 0x080fe80000041860 */
[C---:B------:R-:W-:Y:S01]  /*f0a0*/  FMUL.FTZ R108, R2.reuse, R108 ;  /* 0x0000006c026c7220 */ /* 0x040fe20000410000 */
[----:B------:R-:W4:Y:S01]  /*f0b0*/  MUFU.EX2 R179, R179 ;  /* 0x000000b300b37308 */ /* 0x000f220000000800 */
[----:B------:R-:W-:Y:S02]  /*f0c0*/  FMUL.FTZ R109, R2, R109 ;  /* 0x0000006d026d7220 */ /* 0x000fe40000410000 */
[C---:B------:R-:W-:Y:S01]  /*f0d0*/  HMMA.16816.F32.BF16 R100, R160.reuse, R154, R100 ;  /* 0x0000009aa064723c */ /* 0x040fe20000041864 */
[----:B------:R-:W-:Y:S03]  /*f0e0*/  LDSM.16.MT88.4 R152, [R214+0xa400] ;  /* 0x00a40000d698783b */ /* 0x000fe60000004200 */
[C---:B------:R-:W-:Y:S02]  /*f0f0*/  FMUL.FTZ R110, R0.reuse, R110 ;  /* 0x0000006e006e7220 */ /* 0x040fe40000410000 */
[----:B------:R-:W-:Y:S01]  /*f100*/  FMUL.FTZ R111, R0, R111 ;  /* 0x0000006f006f7220 */ /* 0x000fe20000410000 */
[----:B------:R-:W5:Y:S01]  /*f110*/  MUFU.EX2 R195, R195 ;  /* 0x000000c300c37308 */ /* 0x000f620000000800 */
[-C--:B--2---:R-:W-:Y:S04]  /*f120*/  HMMA.16816.F32.BF16 R20, R160, R172.reuse, R20 ;  /* 0x000000aca014723c */ /* 0x084fe80000041814 */
[C---:B------:R-:W-:Y:S02]  /*f130*/  FMUL.FTZ R112, R164.reuse, R112 ;  /* 0x00000070a4707220 */ /* 0x040fe40000410000 */
[----:B------:R-:W-:Y:S02]  /*f140*/  FMUL.FTZ R113, R164, R113 ;  /* 0x00000071a4717220 */ /* 0x000fe40000410000 */
[C---:B------:R-:W-:Y:S01]  /*f150*/  HMMA.16816.F32.BF16 R104, R156.reuse, R172, R104 ;  /* 0x000000ac9c68723c */ /* 0x040fe20000041868 */
[----:B------:R-:W-:Y:S03]  /*f160*/  MUFU.EX2 R196, R196 ;  /* 0x000000c400c47308 */ /* 0x000fe60000000800 */
[C---:B------:R-:W-:Y:S02]  /*f170*/  FMUL.FTZ R114, R3.reuse, R114 ;  /* 0x0000007203727220 */ /* 0x040fe40000410000 */
[C---:B------:R-:W-:Y:S02]  /*f180*/  FMUL.FTZ R115, R3.reuse, R115 ;  /* 0x0000007303737220 */ /* 0x040fe40000410000 */
[-C--:B------:R-:W-:Y:S03]  /*f190*/  HMMA.16816.F32.BF16 R108, R156, R174.reuse, R108 ;  /* 0x000000ae9c6c723c */ /* 0x080fe6000004186c */
[----:B------:R-:W-:Y:S01]  /*f1a0*/  MUFU.EX2 R197, R197 ;  /* 0x000000c500c57308 */ /* 0x000fe20000000800 */
[--C-:B------:R-:W-:Y:S02]  /*f1b0*/  FFMA.FTZ R172, R34, c[0x0][0x23c], -R193.reuse ;  /* 0x00008f0022ac7a23 */ /* 0x100fe400000108c1 */
[----:B------:R-:W-:Y:S02]  /*f1c0*/  FMUL.FTZ R34, R3, R146 ;  /* 0x0000009203227220 */ /* 0x000fe40000410000 */
[C---:B------:R-:W-:Y:S04]  /*f1d0*/  HMMA.16816.F32.BF16 R112, R160.reuse, R174, R112 ;  /* 0x000000aea070723c */ /* 0x040fe80000041870 */
[----:B------:R-:W-:Y:S01]  /*f1e0*/  FFMA.FTZ R173, R35, c[0x0][0x23c], -R193 ;  /* 0x00008f0023ad7a23 */ /* 0x000fe200000108c1 */
[----:B------:R-:W-:Y:S01]  /*f1f0*/  MUFU.EX2 R172, R172 ;  /* 0x000000ac00ac7308 */ /* 0x000fe20000000800 */
[----:B------:R-:W-:Y:S02]  /*f200*/  FMUL.FTZ R35, R3, R147 ;  /* 0x0000009303237220 */ /* 0x000fe40000410000 */
[----:B------:R-:W2:Y:S01]  /*f210*/  LDSM.16.MT88.4 R144, [R212+0xb000] ;  /* 0x00b00000d490783b */ /* 0x000ea20000004200 */
[--C-:B------:R-:W-:Y:S03]  /*f220*/  FFMA.FTZ R174, R24, c[0x0][0x23c], -R191.reuse ;  /* 0x00008f0018ae7a23 */ /* 0x100fe600000108bf */
[C---:B------:R-:W-:Y:S01]  /*f230*/  FMUL.FTZ R24, R164.reuse, R140 ;  /* 0x0000008ca4187220 */ /* 0x040fe20000410000 */
[-C--:B---3--:R-:W-:Y:S02]  /*f240*/  HMMA.16816.F32.BF16 R32, R160, R148.reuse, R32 ;  /* 0x00000094a020723c */ /* 0x088fe40000041820 */
[----:B------:R-:W3:Y:S01]  /*f250*/  MUFU.EX2 R173, R173 ;  /* 0x000000ad00ad7308 */ /* 0x000ee20000000800 */
[----:B------:R-:W-:Y:S02]  /*f260*/  FFMA.FTZ R175, R25, c[0x0][0x23c], -R191 ;  /* 0x00008f0019af7a23 */ /* 0x000fe400000108bf */
[----:B------:R-:W-:Y:S02]  /*f270*/  FMUL.FTZ R25, R164, R141 ;  /* 0x0000008da4197220 */ /* 0x000fe40000410000 */
[----:B------:R-:W3:Y:S01]  /*f280*/  LDSM.16.MT88.4 R140, [R214+0x9400] ;  /* 0x00940000d68c783b */ /* 0x000ee20000004200 */
[C---:B------:R-:W-:Y:S04]  /*f290*/  HMMA.16816.F32.BF16 R116, R156.reuse, R148, R116 ;  /* 0x000000949c74723c */ /* 0x040fe80000041874 */
[C---:B------:R-:W-:Y:S01]  /*f2a0*/  FMUL.FTZ R128, R2.reuse, R128 ;  /* 0x0000008002807220 */ /* 0x040fe20000410000 */
[----:B------:R-:W-:Y:S01]  /*f2b0*/  MUFU.EX2 R174, R174 ;  /* 0x000000ae00ae7308 */ /* 0x000fe20000000800 */
[----:B------:R-:W-:Y:S02]  /*f2c0*/  FMUL.FTZ R129, R2, R129 ;  /* 0x0000008102817220 */ /* 0x000fe40000410000 */
[-C--:B------:R-:W-:Y:S04]  /*f2d0*/  HMMA.16816.F32.BF16 R120, R156, R150.reuse, R120 ;  /* 0x000000969c78723c */ /* 0x080fe80000041878 */
[C---:B------:R-:W-:Y:S02]  /*f2e0*/  FMUL.FTZ R130, R0.reuse, R130 ;  /* 0x0000008200827220 */ /* 0x040fe40000410000 */
[----:B------:R-:W-:Y:S01]  /*f2f0*/  FMUL.FTZ R131, R0, R131 ;  /* 0x0000008300837220 */ /* 0x000fe20000410000 */
[----:B------:R-:W3:Y:S01]  /*f300*/  MUFU.EX2 R175, R175 ;  /* 0x000000af00af7308 */ /* 0x000ee20000000800 */
[C---:B------:R-:W-:Y:S01]  /*f310*/  HMMA.16816.F32.BF16 R124, R160.reuse, R150, R124 ;  /* 0x00000096a07c723c */ /* 0x040fe2000004187c */
[----:B------:R-:W3:Y:S03]  /*f320*/  LDSM.16.MT88.4 R148, [R212+0x9400] ;  /* 0x00940000d494783b */ /* 0x000ee60000004200 */
[C---:B------:R-:W-:Y:S02]  /*f330*/  FMUL.FTZ R132, R2.reuse, R132 ;  /* 0x0000008402847220 */ /* 0x040fe40000410000 */
[----:B------:R-:W-:Y:S02]  /*f340*/  FMUL.FTZ R133, R2, R133 ;  /* 0x0000008502857220 */ /* 0x000fe40000410000 */
[C---:B------:R-:W-:Y:S01]  /*f350*/  FMUL.FTZ R134, R0.reuse, R134 ;  /* 0x0000008600867220 */ /* 0x040fe20000410000 */
[----:B------:R-:W-:Y:S01]  /*f360*/  MUFU.EX2 R198, R198 ;  /* 0x000000c600c67308 */ /* 0x000fe20000000800 */
[-C--:B--2---:R-:W-:Y:S03]  /*f370*/  HMMA.16816.F32.BF16 R24, R160, R144.reuse, R24 ;  /* 0x00000090a018723c */ /* 0x084fe60000041818 */
[----:B------:R-:W-:Y:S02]  /*f380*/  FMUL.FTZ R135, R0, R135 ;  /* 0x0000008700877220 */ /* 0x000fe40000410000 */
[C---:B------:R-:W-:Y:S01]  /*f390*/  FMUL.FTZ R28, R164.reuse, R136 ;  /* 0x00000088a41c7220 */ /* 0x040fe20000410000 */
[----:B-1----:R-:W-:Y:S01]  /*f3a0*/  F2FP.BF16.PACK_AB R136, R177, R176 ;  /* 0x000000b0b188723e */ /* 0x002fe200000010ff */
[----:B------:R-:W-:Y:S01]  /*f3b0*/  FMUL.FTZ R29, R164, R137 ;  /* 0x00000089a41d7220 */ /* 0x000fe20000410000 */
[C---:B------:R-:W-:Y:S01]  /*f3c0*/  HMMA.16816.F32.BF16 R128, R156.reuse, R144, R128 ;  /* 0x000000909c80723c */ /* 0x040fe20000041880 */
[----:B------:R-:W1:Y:S03]  /*f3d0*/  MUFU.EX2 R199, R199 ;  /* 0x000000c700c77308 */ /* 0x000e660000000800 */
[----:B----4-:R-:W-:Y:S01]  /*f3e0*/  F2FP.BF16.PACK_AB R137, R179, R178 ;  /* 0x000000b2b389723e */ /* 0x010fe200000010ff */
[----:B------:R-:W-:Y:S01]  /*f3f0*/  FMUL.FTZ R30, R3, R138 ;  /* 0x0000008a031e7220 */ /* 0x000fe20000410000 */
[----:B-----5:R-:W-:Y:S01]  /*f400*/  F2FP.BF16.PACK_AB R138, R195, R192 ;  /* 0x000000c0c38a723e */ /* 0x020fe200000010ff */
[----:B------:R-:W-:Y:S01]  /*f410*/  FMUL.FTZ R31, R3, R139 ;  /* 0x0000008b031f7220 */ /* 0x000fe20000410000 */
[-C--:B------:R-:W-:Y:S03]  /*f420*/  HMMA.16816.F32.BF16 R132, R156, R146.reuse, R132 ;  /* 0x000000929c84723c */ /* 0x080fe60000041884 */
[----:B------:R-:W-:Y:S01]  /*f430*/  MUFU.EX2 R200, R200 ;  /* 0x000000c800c87308 */ /* 0x000fe20000000800 */
[----:B---3--:R-:W-:Y:S01]  /*f440*/  F2FP.BF16.PACK_AB R139, R173, R172 ;  /* 0x000000acad8b723e */ /* 0x008fe200000010ff */
[--C-:B------:R-:W-:Y:S01]  /*f450*/  FFMA.FTZ R64, R64, c[0x0][0x23c], -R194.reuse ;  /* 0x00008f0040407a23 */ /* 0x100fe200000108c2 */
[----:B------:R-:W-:Y:S01]  /*f460*/  F2FP.BF16.PACK_AB R144, R175, R174 ;  /* 0x000000aeaf90723e */ /* 0x000fe200000010ff */
[----:B------:R-:W-:Y:S01]  /*f470*/  FFMA.FTZ R194, R65, c[0x0][0x23c], -R194 ;  /* 0x00008f0041c27a23 */ /* 0x000fe200000108c2 */
[----:B------:R-:W-:Y:S04]  /*f480*/  HMMA.16816.F32.BF16 R28, R160, R146, R28 ;  /* 0x00000092a01c723c */ /* 0x000fe8000004181c */
[----:B------:R-:W-:Y:S01]  /*f490*/  F2FP.BF16.PACK_AB R145, R197, R196 ;  /* 0x000000c4c591723e */ /* 0x000fe200000010ff */
[----:B------:R-:W2:Y:S01]  /*f4a0*/  MUFU.EX2 R201, R201 ;  /* 0x000000c900c97308 */ /* 0x000ea20000000800 */
[--C-:B------:R-:W-:Y:S02]  /*f4b0*/  FFMA.FTZ R66, R66, c[0x0][0x23c], -R193.reuse ;  /* 0x00008f0042427a23 */ /* 0x100fe400000108c1 */
[-C--:B------:R-:W-:Y:S05]  /*f4c0*/  HMMA.16816.F32.BF16 R8, R136, R140.reuse, R8 ;  /* 0x0000008c8808723c */ /* 0x080fea0000041808 */
[----:B-1----:R-:W-:Y:S01]  /*f4d0*/  F2FP.BF16.PACK_AB R146, R199, R198 ;  /* 0x000000c6c792723e */ /* 0x002fe200000010ff */
[----:B------:R-:W-:Y:S01]  /*f4e0*/  FFMA.FTZ R193, R67, c[0x0][0x23c], -R193 ;  /* 0x00008f0043c17a23 */ /* 0x000fe200000108c1 */
[----:B------:R1:W-:Y:S01]  /*f4f0*/  MUFU.EX2 R65, R194 ;  /* 0x000000c200417308 */ /* 0x0003e20000000800 */
[----:B------:R-:W-:Y:S04]  /*f500*/  FFMA.FTZ R67, R56, c[0x0][0x23c], -R191 ;  /* 0x00008f0038437a23 */ /* 0x000fe800000108bf */
[----:B------:R-:W-:Y:S02]  /*f510*/  FFMA.FTZ R169, R164, R237, R169 ;  /* 0x000000eda4a97223 */ /* 0x000fe400000100a9 */
[----:B------:R-:W-:Y:S01]  /*f520*/  FFMA.FTZ R5, R3, R232, R5 ;  /* 0x000000e803057223 */ /* 0x000fe20000010005 */
[----:B------:R-:W-:Y:S01]  /*f530*/  MOV R3, R168 ;  /* 0x000000a800037202 */ /* 0x000fe20000000f00 */
[----:B------:R-:W-:Y:S01]  /*f540*/  FFMA.FTZ R181, R2, R235, R181 ;  /* 0x000000eb02b57223 */ /* 0x000fe200000100b5 */
[----:B------:R-:W-:Y:S01]  /*f550*/  MUFU.EX2 R202, R202 ;  /* 0x000000ca00ca7308 */ /* 0x000fe20000000800 */
[----:B------:R-:W-:Y:S01]  /*f560*/  FFMA.FTZ R183, R0, R233, R183 ;  /* 0x000000e900b77223 */ /* 0x000fe200000100b7 */
[----:B------:R-:W-:Y:S01]  /*f570*/  MOV R0, R165 ;  /* 0x000000a500007202 */ /* 0x000fe20000000f00 */
[----:B------:R-:W-:Y:S01]  /*f580*/  FADD.FTZ R170, R170, R169 ;  /* 0x000000a9aaaa7221 */ /* 0x000fe20000010000 */
[----:B--2---:R-:W-:Y:S01]  /*f590*/  F2FP.BF16.PACK_AB R147, R201, R200 ;  /* 0x000000c8c993723e */ /* 0x004fe200000010ff */
[----:B------:R-:W-:Y:S01]  /*f5a0*/  FADD.FTZ R6, R6, R5 ;  /* 0x0000000506067221 */ /* 0x000fe20000010000 */
[----:B------:R-:W-:Y:S01]  /*f5b0*/  MOV R2, R167 ;  /* 0x000000a700027202 */ /* 0x000fe20000000f00 */
[----:B------:R-:W-:Y:S01]  /*f5c0*/  FADD.FTZ R184, R184, R181 ;  /* 0x000000b5b8b87221 */ /* 0x000fe20000010000 */
[----:B------:R-:W-:Y:S01]  /*f5d0*/  MOV R169, R166 ;  /* 0x000000a600a97202 */ /* 0x000fe20000000f00 */
        /* <DEDUP_REMOVED lines=9> */
[----:B------:R-:W-:Y:S01]  /*f670*/  LDSM.16.MT88.4 R60, [R212+0xac00] ;  /* 0x00ac0000d43c783b */ /* 0x000fe20000004200 */
[----:B------:R-:W-:Y:S01]  /*f680*/  FADD.FTZ R171, R171, R6 ;  /* 0x00000006abab7221 */ /* 0x000fe20000010000 */
[C---:B------:R-:W-:Y:S03]  /*f690*/  HMMA.16816.F32.BF16 R68, R136.reuse, R142, R68 ;  /* 0x0000008e8844723c */ /* 0x040fe60000041844 */
[----:B------:R-:W1:Y:S01]  /*f6a0*/  MUFU.EX2 R205, R205 ;  /* 0x000000cd00cd7308 */ /* 0x000e620000000800 */
[----:B------:R-:W-:Y:S02]  /*f6b0*/  FADD.FTZ R185, R185, R184 ;  /* 0x000000b8b9b97221 */ /* 0x000fe40000010000 */
[----:B------:R-:W3:Y:S01]  /*f6c0*/  LDSM.16.MT88.4 R140, [R212+0xa400] ;  /* 0x00a40000d48c783b */ /* 0x000ee20000004200 */
[----:B------:R-:W-:Y:S01]  /*f6d0*/  FADD.FTZ R187, R187, R186 ;  /* 0x000000babbbb7221 */ /* 0x000fe20000010000 */
        /* <DEDUP_REMOVED lines=26> */
[----:B------:R-:W1:Y:S01]  /*f880*/  MUFU.EX2 R247, R247 ;  /* 0x000000f700f77308 */ /* 0x000e620000000800 */
[C---:B------:R-:W-:Y:S04]  /*f890*/  HMMA.16816.F32.BF16 R100, R136.reuse, R154, R100 ;  /* 0x0000009a8864723c */ /* 0x040fe80000041864 */
[----:B------:R-:W-:Y:S02]  /*f8a0*/  FADD.FTZ R198, R198, R175 ;  /* 0x000000afc6c67221 */ /* 0x000fe40000010000 */
[----:B------:R-:W-:Y:S02]  /*f8b0*/  FADD.FTZ R200, R200, R197 ;  /* 0x000000c5c8c87221 */ /* 0x000fe40000010000 */
[-C--:B---3--:R-:W-:Y:S01]  /*f8c0*/  HMMA.16816.F32.BF16 R20, R136, R140.reuse, R20 ;  /* 0x0000008c8814723c */ /* 0x088fe20000041814 */
[----:B------:R-:W-:Y:S03]  /*f8d0*/  MUFU.EX2 R244, R244 ;  /* 0x000000f400f47308 */ /* 0x000fe60000000800 */
[----:B------:R-:W-:Y:S02]  /*f8e0*/  FADD.FTZ R195, R195, R192 ;  /* 0x000000c0c3c37221 */ /* 0x000fe40000010000 */
[----:B------:R-:W-:Y:S02]  /*f8f0*/  FADD.FTZ R173, R173, R172 ;  /* 0x000000acadad7221 */ /* 0x000fe40000010000 */
[C---:B------:R-:W-:Y:S03]  /*f900*/  HMMA.16816.F32.BF16 R104, R144.reuse, R140, R104 ;  /* 0x0000008c9068723c */ /* 0x040fe60000041868 */
[----:B------:R-:W3:Y:S01]  /*f910*/  MUFU.EX2 R249, R249 ;  /* 0x000000f900f97308 */ /* 0x000ee20000000800 */
[----:B------:R-:W-:Y:S02]  /*f920*/  FADD.FTZ R199, R199, R198 ;  /* 0x000000c6c7c77221 */ /* 0x000fe40000010000 */
[----:B------:R-:W-:Y:S02]  /*f930*/  FADD.FTZ R201, R201, R200 ;  /* 0x000000c8c9c97221 */ /* 0x000fe40000010000 */
[-C--:B------:R-:W-:Y:S04]  /*f940*/  HMMA.16816.F32.BF16 R108, R144, R142.reuse, R108 ;  /* 0x0000008e906c723c */ /* 0x080fe8000004186c */
[----:B------:R-:W-:Y:S01]  /*f950*/  FADD.FTZ R210, R210, R199 ;  /* 0x000000c7d2d27221 */ /* 0x000fe20000010000 */
[----:B------:R-:W1:Y:S01]  /*f960*/  MUFU.EX2 R64, R64 ;  /* 0x0000004000407308 */ /* 0x000e620000000800 */
[----:B------:R-:W-:Y:S02]  /*f970*/  FADD.FTZ R234, R234, R201 ;  /* 0x000000c9eaea7221 */ /* 0x000fe40000010000 */
[C---:B------:R-:W-:Y:S01]  /*f980*/  HMMA.16816.F32.BF16 R112, R136.reuse, R142, R112 ;  /* 0x0000008e8870723c */ /* 0x040fe20000041870 */
[----:B------:R-:W3:Y:S03]  /*f990*/  LDSM.16.MT88.4 R140, [R212+0x9800] ;  /* 0x00980000d48c783b */ /* 0x000ee60000004200 */
[----:B------:R-:W-:Y:S02]  /*f9a0*/  FADD.FTZ R211, R211, R210 ;  /* 0x000000d2d3d37221 */ /* 0x000fe40000010000 */
[----:B------:R-:W-:Y:S01]  /*f9b0*/  FADD.FTZ R241, R241, R234 ;  /* 0x000000eaf1f17221 */ /* 0x000fe20000010000 */
[----:B------:R-:W-:Y:S01]  /*f9c0*/  MUFU.EX2 R66, R66 ;  /* 0x0000004200427308 */ /* 0x000fe20000000800 */
[-C--:B------:R-:W-:Y:S04]  /*f9d0*/  HMMA.16816.F32.BF16 R32, R136, R36.reuse, R32 ;  /* 0x000000248820723c */ /* 0x080fe80000041820 */
[----:B------:R-:W-:Y:S02]  /*f9e0*/  FADD.FTZ R236, R236, R211 ;  /* 0x000000d3ecec7221 */ /* 0x000fe40000010000 */
[----:B------:R-:W-:Y:S02]  /*f9f0*/  FADD.FTZ R240, R240, R241 ;  /* 0x000000f1f0f07221 */ /* 0x000fe40000010000 */
[C---:B------:R-:W-:Y:S01]  /*fa00*/  HMMA.16816.F32.BF16 R116, R144.reuse, R36, R116 ;  /* 0x000000249074723c */ /* 0x040fe20000041874 */
[----:B------:R-:W3:Y:S03]  /*fa10*/  MUFU.EX2 R193, R193 ;  /* 0x000000c100c17308 */ /* 0x000ee60000000800 */
[----:B------:R-:W-:Y:S02]  /*fa20*/  FADD.FTZ R236, R243, R236 ;  /* 0x000000ecf3ec7221 */ /* 0x000fe40000010000 */
[----:B------:R-:W-:Y:S01]  /*fa30*/  FADD.FTZ R245, R245, R240 ;  /* 0x000000f0f5f57221 */ /* 0x000fe20000010000 */
[----:B--2---:R-:W-:Y:S01]  /*fa40*/  F2FP.BF16.PACK_AB R36, R203, R202 ;  /* 0x000000cacb24723e */ /* 0x004fe200000010ff */
[-C--:B------:R-:W-:Y:S03]  /*fa50*/  HMMA.16816.F32.BF16 R120, R144, R38.reuse, R120 ;  /* 0x000000269078723c */ /* 0x080fe60000041878 */
[----:B------:R-:W-:Y:S01]  /*fa60*/  MUFU.EX2 R67, R67 ;  /* 0x0000004300437308 */ /* 0x000fe20000000800 */
[----:B-1----:R-:W-:Y:S01]  /*fa70*/  F2FP.BF16.PACK_AB R37, R205, R204 ;  /* 0x000000cccd25723e */ /* 0x002fe200000010ff */
[----:B------:R-:W-:Y:S02]  /*fa80*/  FADD.FTZ R202, R202, R195 ;  /* 0x000000c3caca7221 */ /* 0x000fe40000010000 */
[----:B------:R-:W-:Y:S01]  /*fa90*/  FADD.FTZ R204, R204, R173 ;  /* 0x000000adcccc7221 */ /* 0x000fe20000010000 */
[C---:B------:R-:W-:Y:S04]  /*faa0*/  HMMA.16816.F32.BF16 R124, R136.reuse, R38, R124 ;  /* 0x00000026887c723c */ /* 0x040fe8000004187c */
[----:B------:R-:W-:Y:S01]  /*fab0*/  FADD.FTZ R203, R203, R202 ;  /* 0x000000cacbcb7221 */ /* 0x000fe20000010000 */
[----:B------:R-:W1:Y:S01]  /*fac0*/  MUFU.EX2 R194, R194 ;  /* 0x000000c200c27308 */ /* 0x000e620000000800 */
        /* <DEDUP_REMOVED lines=13> */
[----:B------:R-:W4:Y:S02]  /*fba0*/  LDSM.16.MT88.4 R48, [R214+0xa800] ;  /* 0x00a80000d630783b */ /* 0x000f240000004200 */
[----:B------:R-:W-:Y:S04]  /*fbb0*/  MUFU.EX2 R248, R248 ;  /* 0x000000f800f87308 */ /* 0x000fe80000000800 */
[----:B------:R-:W-:Y:S01]  /*fbc0*/  F2FP.BF16.PACK_AB R136, R247, R242 ;  /* 0x000000f2f788723e */ /* 0x000fe200000010ff */
[-C--:B------:R-:W-:Y:S05]  /*fbd0*/  HMMA.16816.F32.BF16 R8, R36, R40.reuse, R8 ;  /* 0x000000282408723c */ /* 0x080fea0000041808 */
[----:B---3--:R-:W-:Y:S01]  /*fbe0*/  F2FP.BF16.PACK_AB R137, R249, R244 ;  /* 0x000000f4f989723e */ /* 0x008fe200000010ff */
[----:B------:R-:W3:Y:S01]  /*fbf0*/  MUFU.EX2 R191, R191 ;  /* 0x000000bf00bf7308 */ /* 0x000ee20000000800 */
[----:B------:R-:W-:Y:S01]  /*fc00*/  F2FP.BF16.PACK_AB R138, R65, R64 ;  /* 0x00000040418a723e */ /* 0x000fe200000010ff */
[C---:B------:R-:W-:Y:S04]  /*fc10*/  HMMA.16816.F32.BF16 R12, R44.reuse, R40, R12 ;  /* 0x000000282c0c723c */ /* 0x040fe8000004180c */
[----:B------:R-:W-:Y:S01]  /*fc20*/  F2FP.BF16.PACK_AB R139, R193, R66 ;  /* 0x00000042c18b723e */ /* 0x000fe200000010ff */
[----:B------:R-:W-:Y:S02]  /*fc30*/  FADD.FTZ R242, R242, R207 ;  /* 0x000000cff2f27221 */ /* 0x000fe40000010000 */
[----:B------:R-:W-:Y:S01]  /*fc40*/  FADD.FTZ R244, R244, R209 ;  /* 0x000000d1f4f47221 */ /* 0x000fe20000010000 */
[-C--:B------:R-:W-:Y:S01]  /*fc50*/  HMMA.16816.F32.BF16 R16, R44, R42.reuse, R16 ;  /* 0x0000002a2c10723c */ /* 0x080fe20000041810 */
[----:B------:R-:W-:Y:S03]  /*fc60*/  MUFU.EX2 R250, R250 ;  /* 0x000000fa00fa7308 */ /* 0x000fe60000000800 */
[----:B------:R-:W-:Y:S02]  /*fc70*/  FADD.FTZ R247, R247, R242 ;  /* 0x000000f2f7f77221 */ /* 0x000fe40000010000 */
[----:B------:R-:W-:Y:S02]  /*fc80*/  FADD.FTZ R249, R249, R244 ;  /* 0x000000f4f9f97221 */ /* 0x000fe40000010000 */
[C---:B------:R-:W-:Y:S01]  /*fc90*/  HMMA.16816.F32.BF16 R68, R36.reuse, R42, R68 ;  /* 0x0000002a2444723c */ /* 0x040fe20000041844 */
[----:B------:R-:W5:Y:S02]  /*fca0*/  LDSM.16.MT88.4 R40, [R212+0xa800] ;  /* 0x00a80000d428783b */ /* 0x000f640000004200 */
[----:B------:R-:W1:Y:S01]  /*fcb0*/  MUFU.EX2 R189, R189 ;  /* 0x000000bd00bd7308 */ /* 0x000e620000000800 */
[----:B------:R-:W-:Y:S02]  /*fcc0*/  FADD.FTZ R64, R64, R247 ;  /* 0x000000f740407221 */ /* 0x000fe40000010000 */
[----:B------:R-:W-:Y:S02]  /*fcd0*/  FADD.FTZ R66, R66, R249 ;  /* 0x000000f942427221 */ /* 0x000fe40000010000 */
[-C--:B------:R-:W-:Y:S04]  /*fce0*/  HMMA.16816.F32.BF16 R72, R36, R140.reuse, R72 ;  /* 0x0000008c2448723c */ /* 0x080fe80000041848 */
[----:B------:R-:W-:Y:S02]  /*fcf0*/  FADD.FTZ R237, R65, R64 ;  /* 0x0000004041ed7221 */ /* 0x000fe40000010000 */
[----:B------:R-:W-:Y:S02]  /*fd00*/  FADD.FTZ R232, R193, R66 ;  /* 0x00000042c1e87221 */ /* 0x000fe40000010000 */
[C---:B------:R-:W-:Y:S08]  /*fd10*/  HMMA.16816.F32.BF16 R76, R44.reuse, R140, R76 ;  /* 0x0000008c2c4c723c */ /* 0x040ff0000004184c */
[-C--:B------:R-:W-:Y:S08]  /*fd20*/  HMMA.16816.F32.BF16 R80, R44, R142.reuse, R80 ;  /* 0x0000008e2c50723c */ /* 0x080ff00000041850 */
[C---:B------:R-:W-:Y:S08]  /*fd30*/  HMMA.16816.F32.BF16 R84, R36.reuse, R142, R84 ;  /* 0x0000008e2454723c */ /* 0x040ff00000041854 */
[-C--:B----4-:R-:W-:Y:S08]  /*fd40*/  HMMA.16816.F32.BF16 R88, R36, R48.reuse, R88 ;  /* 0x000000302458723c */ /* 0x090ff00000041858 */
[C---:B------:R-:W-:Y:S08]  /*fd50*/  HMMA.16816.F32.BF16 R92, R44.reuse, R48, R92 ;  /* 0x000000302c5c723c */ /* 0x040ff0000004185c */
[-C--:B------:R-:W-:Y:S08]  /*fd60*/  HMMA.16816.F32.BF16 R96, R44, R50.reuse, R96 ;  /* 0x000000322c60723c */ /* 0x080ff00000041860 */
[C---:B------:R-:W-:Y:S01]  /*fd70*/  HMMA.16816.F32.BF16 R100, R36.reuse, R50, R100 ;  /* 0x000000322464723c */ /* 0x040fe20000041864 */
[----:B------:R-:W4:Y:S07]  /*fd80*/  LDSM.16.MT88.4 R48, [R212+0xb800] ;  /* 0x00b80000d430783b */ /* 0x000f2e0000004200 */
[-C--:B-----5:R-:W-:Y:S08]  /*fd90*/  HMMA.16816.F32.BF16 R20, R36, R40.reuse, R20 ;  /* 0x000000282414723c */ /* 0x0a0ff00000041814 */
[C---:B------:R-:W-:Y:S08]  /*fda0*/  HMMA.16816.F32.BF16 R104, R44.reuse, R40, R104 ;  /* 0x000000282c68723c */ /* 0x040ff00000041868 */
[-C--:B------:R-:W-:Y:S08]  /*fdb0*/  HMMA.16816.F32.BF16 R108, R44, R42.reuse, R108 ;  /* 0x0000002a2c6c723c */ /* 0x080ff0000004186c */
[C---:B------:R-:W-:Y:S01]  /*fdc0*/  HMMA.16816.F32.BF16 R112, R36.reuse, R42, R112 ;  /* 0x0000002a2470723c */ /* 0x040fe20000041870 */
[----:B------:R-:W5:Y:S07]  /*fdd0*/  LDSM.16.MT88.4 R40, [R214+0x9c00] ;  /* 0x009c0000d628783b */ /* 0x000f6e0000004200 */
[-C--:B------:R-:W-:Y:S08]  /*fde0*/  HMMA.16816.F32.BF16 R32, R36, R52.reuse, R32 ;  /* 0x000000342420723c */ /* 0x080ff00000041820 */
[C---:B------:R-:W-:Y:S08]  /*fdf0*/  HMMA.16816.F32.BF16 R116, R44.reuse, R52, R116 ;  /* 0x000000342c74723c */ /* 0x040ff00000041874 */
[-C--:B------:R-:W-:Y:S08]  /*fe00*/  HMMA.16816.F32.BF16 R120, R44, R54.reuse, R120 ;  /* 0x000000362c78723c */ /* 0x080ff00000041878 */
[C---:B------:R-:W-:Y:S01]  /*fe10*/  HMMA.16816.F32.BF16 R124, R36.reuse, R54, R124 ;  /* 0x00000036247c723c */ /* 0x040fe2000004187c */
[----:B------:R-:W2:Y:S07]  /*fe20*/  LDSM.16.MT88.4 R52, [R212+0x9c00] ;  /* 0x009c0000d434783b */ /* 0x000eae0000004200 */
[-C--:B----4-:R-:W-:Y:S08]  /*fe30*/  HMMA.16816.F32.BF16 R24, R36, R48.reuse, R24 ;  /* 0x000000302418723c */ /* 0x090ff00000041818 */
[C---:B------:R-:W-:Y:S08]  /*fe40*/  HMMA.16816.F32.BF16 R128, R44.reuse, R48, R128 ;  /* 0x000000302c80723c */ /* 0x040ff00000041880 */
[-C--:B------:R-:W-:Y:S01]  /*fe50*/  HMMA.16816.F32.BF16 R132, R44, R50.reuse, R132 ;  /* 0x000000322c84723c */ /* 0x080fe20000041884 */
[----:B------:R-:W4:Y:S07]  /*fe60*/  LDSM.16.MT88.4 R44, [R214+0xbc00] ;  /* 0x00bc0000d62c783b */ /* 0x000f2e0000004200 */
[----:B------:R-:W-:Y:S07]  /*fe70*/  HMMA.16816.F32.BF16 R28, R36, R50, R28 ;  /* 0x00000032241c723c */ /* 0x000fee000004181c */
[----:B-1----:R-:W-:Y:S01]  /*fe80*/  F2FP.BF16.PACK_AB R36, R194, R67 ;  /* 0x00000043c224723e */ /* 0x002fe200000010ff */
[-C--:B-----5:R-:W-:Y:S01]  /*fe90*/  HMMA.16816.F32.BF16 R160, R136, R40.reuse, R8 ;  /* 0x0000002888a0723c */ /* 0x0a0fe20000041808 */
[----:B------:R-:W1:Y:S04]  /*fea0*/  LDSM.16.MT88.4 R8, [R212+0xbc00] ;  /* 0x00bc0000d408783b */ /* 0x000e680000004200 */
[----:B--2---:R-:W-:Y:S01]  /*feb0*/  F2FP.BF16.PACK_AB R37, R251, R246 ;  /* 0x000000f6fb25723e */ /* 0x004fe200000010ff */
[----:B------:R-:W-:Y:S01]  /*fec0*/  FADD.FTZ R67, R67, R236 ;  /* 0x000000ec43437221 */ /* 0x000fe20000010000 */
[----:B---3--:R-:W-:Y:S01]  /*fed0*/  F2FP.BF16.PACK_AB R38, R191, R248 ;  /* 0x000000f8bf26723e */ /* 0x008fe200000010ff */
[----:B------:R-:W-:Y:S01]  /*fee0*/  FADD.FTZ R246, R246, R245 ;  /* 0x000000f5f6f67221 */ /* 0x000fe20000010000 */
[----:B------:R-:W-:Y:S03]  /*fef0*/  F2FP.BF16.PACK_AB R39, R189, R250 ;  /* 0x000000fabd27723e */ /* 0x000fe600000010ff */
[----:B------:R-:W-:Y:S02]  /*ff00*/  FADD.FTZ R67, R194, R67 ;  /* 0x00000043c2437221 */ /* 0x000fe40000010000 */
[----:B------:R-:W-:Y:S02]  /*ff10*/  FADD.FTZ R251, R251, R246 ;  /* 0x000000f6fbfb7221 */ /* 0x000fe40000010000 */
[C---:B------:R-:W-:Y:S04]  /*ff20*/  HMMA.16816.F32.BF16 R156, R36.reuse, R40, R12 ;  /* 0x00000028249c723c */ /* 0x040fe8000004180c */
        /* <DEDUP_REMOVED lines=27> */
.L_x_75:
[----:B------:R-:W1:Y:S01]  /*100e0*/  SHFL.BFLY PT, R0, R237, 0x2, 0x1f ;  /* 0x0c401f00ed007f89 */ /* 0x000e6200000e0000 */
[----:B------:R-:W2:Y:S01]  /*100f0*/  S2UR UR6, SR_CTAID.Y ;  /* 0x00000000000679c3 */ /* 0x000ea20000002600 */
[----:B------:R-:W-:Y:S01]  /*10100*/  UISETP.NE.AND UP0, UPT, UR9, -0x1, UPT ;  /* 0xffffffff0900788c */ /* 0x000fe2000bf05270 */
[----:B------:R-:W-:Y:S01]  /*10110*/  BSSY B0, `(.L_x_79) ;  /* 0x000016b000007945 */ /* 0x000fe20003800000 */
[----:B------:R-:W3:Y:S01]  /*10120*/  SHFL.BFLY PT, R3, R232, 0x2, 0x1f ;  /* 0x0c401f00e8037f89 */ /* 0x000ee200000e0000 */
[----:B------:R-:W-:-:S02]  /*10130*/  ULDC.64 UR4, c[0x0][0x1e8] ;  /* 0x00007a0000047ab9 */ /* 0x000fc40000000a00 */
[----:B------:R-:W-:Y:S01]  /*10140*/  ULDC UR8, c[0x0][0x214] ;  /* 0x0000850000087ab9 */ /* 0x000fe20000000800 */
[----:B------:R-:W4:Y:S01]  /*10150*/  SHFL.BFLY PT, R2, R235, 0x2, 0x1f ;  /* 0x0c401f00eb027f89 */ /* 0x000f2200000e0000 */
[----:B------:R-:W5:Y:S01]  /*10160*/  S2UR UR11, SR_CTAID.X ;  /* 0x00000000000b79c3 */ /* 0x000f620000002500 */
[----:B------:R-:W-:Y:S02]  /*10170*/  UMOV UR24, URZ ;  /* 0x0000003f00187c82 */ /* 0x000fe40008000000 */
[----:B------:R-:W-:Y:S02]  /*10180*/  UMOV UR25, URZ ;  /* 0x0000003f00197c82 */ /* 0x000fe40008000000 */
[----:B------:R-:W-:-:S03]  /*10190*/  @UP0 UIMAD.WIDE.U32 UR18, UR9, UR4, URZ ;  /* 0x00000004091202a5 */ /* 0x000fc6000f8e003f */
[----:B------:R-:W5:Y:S01]  /*101a0*/  S2UR UR12, SR_CTAID.Z ;  /* 0x00000000000c79c3 */ /* 0x000f620000002700 */
[----:B------:R-:W-:-:S03]  /*101b0*/  @UP0 UIMAD UR7, UR9, UR5, UR19 ;  /* 0x00000005090702a4 */ /* 0x000fc6000f8e0213 */
[----:B------:R-:W-:Y:S01]  /*101c0*/  ULDC.64 UR4, c[0x0][0x1e0] ;  /* 0x0000780000047ab9 */ /* 0x000fe20000000a00 */
[----:B-1----:R-:W-:Y:S01]  /*101d0*/  FADD.FTZ R5, R0, R237 ;  /* 0x000000ed00057221 */ /* 0x002fe20000010000 */
[----:B--2---:R-:W-:Y:S01]  /*101e0*/  @!UP0 USHF.R.S32.HI UR13, URZ, 0x1f, UR6 ;  /* 0x0000001f3f0d8899 */ /* 0x004fe20008011406 */
[----:B------:R-:W1:Y:S01]  /*101f0*/  SHFL.BFLY PT, R0, R233, 0x2, 0x1f ;  /* 0x0c401f00e9007f89 */ /* 0x000e6200000e0000 */
[----:B------:R-:W-:Y:S01]  /*10200*/  @!UP0 UIMAD.WIDE.U32 UR22, UR6, UR4, URZ ;  /* 0x00000004061682a5 */ /* 0x000fe2000f8e003f */
[----:B---3--:R-:W-:Y:S01]  /*10210*/  FADD.FTZ R6, R3, R232 ;  /* 0x000000e803067221 */ /* 0x008fe20000010000 */
[----:B------:R-:W-:Y:S01]  /*10220*/  @!UP0 UIMAD UR13, UR13, UR4, URZ ;  /* 0x000000040d0d82a4 */ /* 0x000fe2000f8e023f */
[----:B------:R-:W2:Y:S01]  /*10230*/  SHFL.BFLY PT, R4, R5, 0x1, 0x1f ;  /* 0x0c201f0005047f89 */ /* 0x000ea200000e0000 */
[----:B----4-:R-:W-:Y:S01]  /*10240*/  FADD.FTZ R2, R2, R235 ;  /* 0x000000eb02027221 */ /* 0x010fe20000010000 */
[----:B------:R-:W-:Y:S02]  /*10250*/  ULDC.U8 UR4, c[0x0][0x329] ;  /* 0x0000ca4000047ab9 */ /* 0x000fe40000000000 */
[----:B------:R-:W3:Y:S01]  /*10260*/  SHFL.BFLY PT, R3, R6, 0x1, 0x1f ;  /* 0x0c201f0006037f89 */ /* 0x000ee200000e0000 */
[----:B------:R-:W-:-:S02]  /*10270*/  UISETP.NE.AND UP1, UPT, UR4, URZ, UPT ;  /* 0x0000003f0400728c */ /* 0x000fc4000bf25270 */
[----:B------:R-:W-:Y:S01]  /*10280*/  @!UP0 UIMAD UR13, UR6, UR5, UR13 ;  /* 0x00000005060d82a4 */ /* 0x000fe2000f8e020d */
[----:B------:R-:W4:Y:S01]  /*10290*/  SHFL.BFLY PT, R9, R2, 0x1, 0x1f ;  /* 0x0c201f0002097f89 */ /* 0x000f2200000e0000 */
[----:B------:R-:W-:Y:S02]  /*102a0*/  @!UP0 UMOV UR18, UR22 ;  /* 0x0000001600128c82 */ /* 0x000fe40008000000 */
[----:B------:R-:W-:Y:S02]  /*102b0*/  ULDC.U8 UR5, c[0x0][0x328] ;  /* 0x0000ca0000057ab9 */ /* 0x000fe40000000000 */
[----:B------:R-:W-:Y:S02]  /*102c0*/  UISETP.NE.AND UP2, UPT, UR5, URZ, UPT ;  /* 0x0000003f0500728c */ /* 0x000fe4000bf45270 */
[----:B------:R-:W-:Y:S02]  /*102d0*/  @!UP0 UIADD3 UR7, UR23, UR13, URZ ;  /* 0x0000000d17078290 */ /* 0x000fe4000fffe03f */
[----:B------:R-:W-:-:S02]  /*102e0*/  UISETP.NE.OR UP3, UPT, UR4, URZ, !UP2 ;  /* 0x0000003f0400728c */ /* 0x000fc4000d765670 */
[----:B------:R-:W-:Y:S01]  /*102f0*/  @UP1 ULDC UR14, c[0x0][0x210] ;  /* 0x00008400000e1ab9 */ /* 0x000fe20000000800 */
[----:B-1----:R-:W-:Y:S01]  /*10300*/  FADD.FTZ R8, R0, R233 ;  /* 0x000000e900087221 */ /* 0x002fe20000010000 */
[----:B------:R-:W-:Y:S01]  /*10310*/  MOV R0, 0x3f800000 ;  /* 0x3f80000000007802 */ /* 0x000fe20000000f00 */
[----:B------:R-:W-:Y:S01]  /*10320*/  ULDC UR5, c[0x0][0x234] ;  /* 0x00008d0000057ab9 */ /* 0x000fe20000000800 */
[----:B--2---:R-:W-:Y:S02]  /*10330*/  FADD.FTZ R4, R5, R4 ;  /* 0x0000000405047221 */ /* 0x004fe40000010000 */
[----:B------:R-:W1:Y:S01]  /*10340*/  SHFL.BFLY PT, R7, R8, 0x1, 0x1f ;  /* 0x0c201f0008077f89 */ /* 0x000e6200000e0000 */
[----:B------:R-:W-:Y:S01]  /*10350*/  MOV R5, 0x3f800000 ;  /* 0x3f80000000057802 */ /* 0x000fe20000000f00 */
[----:B------:R-:W-:Y:S01]  /*10360*/  @UP1 UIMAD UR14, UR14, UR8, URZ ;  /* 0x000000080e0e12a4 */ /* 0x000fe2000f8e023f */
[----:B---3--:R-:W-:Y:S01]  /*10370*/  FADD.FTZ R3, R6, R3 ;  /* 0x0000000306037221 */ /* 0x008fe20000010000 */
[----:B------:R-:W-:Y:S01]  /*10380*/  FSETP.NE.FTZ.AND P5, PT, R4, RZ, PT ;  /* 0x000000ff0400720b */ /* 0x000fe20003fb5000 */
[----:B------:R-:W-:Y:S01]  /*10390*/  @!UP1 USEL UR14, UR8, UR5, !UP2 ;  /* 0x00000005080e9287 */ /* 0x000fe2000d000000 */
[----:B----4-:R-:W-:-:S02]  /*103a0*/  FADD.FTZ R6, R2, R9 ;  /* 0x0000000902067221 */ /* 0x010fc40000010000 */
[----:B------:R-:W-:Y:S01]  /*103b0*/  FSETP.NE.FTZ.AND P4, PT, R3, RZ, PT ;  /* 0x000000ff0300720b */ /* 0x000fe20003f95000 */
[----:B------:R-:W-:Y:S01]  /*103c0*/  ULDC UR4, c[0x0][0x1c0] ;  /* 0x0000700000047ab9 */ /* 0x000fe20000000800 */
[----:B------:R-:W-:Y:S01]  /*103d0*/  MOV R2, 0x3f800000 ;  /* 0x3f80000000027802 */ /* 0x000fe20000000f00 */
[----:B------:R-:W-:Y:S01]  /*103e0*/  @UP1 UMOV UR19, 0x1 ;  /* 0x0000000100131882 */ /* 0x000fe20000000000 */
[----:B------:R-:W-:Y:S01]  /*103f0*/  FSETP.NE.FTZ.AND P3, PT, R6, RZ, PT ;  /* 0x000000ff0600720b */ /* 0x000fe20003f75000 */
[----:B------:R-:W-:Y:S02]  /*10400*/  @!UP1 UIMAD UR19, UR14, UR4, URZ ;  /* 0x000000040e1392a4 */ /* 0x000fe4000f8e023f */
[----:B------:R-:W-:Y:S02]  /*10410*/  @!UP3 UIMAD UR21, UR6, UR8, URZ ;  /* 0x000000080615b2a4 */ /* 0x000fe4000f8e023f */
[----:B------:R-:W2:Y:S01]  /*10420*/  @P5 MUFU.RCP R0, R4 ;  /* 0x0000000400005308 */ /* 0x000ea20000001000 */
[----:B------:R-:W-:-:S02]  /*10430*/  @UP1 ULDC UR20, c[0x0][0x210] ;  /* 0x0000840000141ab9 */ /* 0x000fc40000000800 */
[----:B------:R-:W-:Y:S02]  /*10440*/  UIMAD UR5, UR6, UR19, URZ ;  /* 0x00000013060572a4 */ /* 0x000fe4000f8e023f */
[----:B------:R-:W-:Y:S01]  /*10450*/  @!UP1 UMOV UR20, 0x1 ;  /* 0x0000000100149882 */ /* 0x000fe20000000000 */
[----:B-1----:R-:W-:Y:S02]  /*10460*/  FADD.FTZ R7, R8, R7 ;  /* 0x0000000708077221 */ /* 0x002fe40000010000 */
[----:B------:R-:W1:Y:S01]  /*10470*/  @P4 MUFU.RCP R5, R3 ;  /* 0x0000000300054308 */ /* 0x000e620000001000 */
[----:B------:R-:W-:Y:S02]  /*10480*/  @!UP3 USEL UR21, UR21, UR9, !UP0 ;  /* 0x000000091515b287 */ /* 0x000fe4000c000000 */
[----:B-----5:R-:W-:Y:S01]  /*10490*/  UIMAD UR4, UR11, UR20, URZ ;  /* 0x000000140b0472a4 */ /* 0x020fe2000f8e023f */
[----:B------:R-:W-:Y:S01]  /*104a0*/  FSETP.NE.FTZ.AND P2, PT, R7, RZ, PT ;  /* 0x000000ff0700720b */ /* 0x000fe20003f55000 */
[----:B------:R-:W-:-:S02]  /*104b0*/  USEL UR5, UR5, URZ, UP3 ;  /* 0x0000003f05057287 */ /* 0x000fc40009800000 */
[----:B------:R-:W-:Y:S01]  /*104c0*/  USHF.L.U32 UR4, UR4, 0x7, URZ ;  /* 0x0000000704047899 */ /* 0x000fe2000800063f */
[C---:B--2---:R-:W-:Y:S01]  /*104d0*/  FMUL.FTZ R160, R0.reuse, R160 ;  /* 0x000000a000a07220 */ /* 0x044fe20000410000 */
[----:B------:R-:W-:Y:S01]  /*104e0*/  @P5 MUFU.LG2 R4, R4 ;  /* 0x0000000400045308 */ /* 0x000fe20000000c00 */
[C---:B------:R-:W-:Y:S01]  /*104f0*/  FMUL.FTZ R161, R0.reuse, R161 ;  /* 0x000000a100a17220 */ /* 0x040fe20000410000 */
[----:B------:R-:W-:Y:S01]  /*10500*/  UIMAD UR14, UR12, UR14, UR5 ;  /* 0x0000000e0c0e72a4 */ /* 0x000fe2000f8e0205 */
[C---:B------:R-:W-:Y:S01]  /*10510*/  FMUL.FTZ R68, R0.reuse, R68 ;  /* 0x0000004400447220 */ /* 0x040fe20000410000 */
[----:B------:R-:W-:Y:S01]  /*10520*/  @!UP3 UMOV UR24, UR21 ;  /* 0x000000150018bc82 */ /* 0x000fe20008000000 */
[C---:B------:R-:W-:Y:S01]  /*10530*/  FMUL.FTZ R69, R0.reuse, R69 ;  /* 0x0000004500457220 */ /* 0x040fe20000410000 */
[----:B------:R-:W-:Y:S01]  /*10540*/  F2FP.BF16.PACK_AB R160, R161, R160 ;  /* 0x000000a0a1a0723e */ /* 0x000fe200000010ff */
[C---:B------:R-:W-:Y:S01]  /*10550*/  FMUL.FTZ R72, R0.reuse, R72 ;  /* 0x0000004800487220 */ /* 0x040fe20000410000 */
[----:B------:R-:W-:Y:S01]  /*10560*/  @P2 MUFU.RCP R2, R7 ;  /* 0x0000000700022308 */ /* 0x000fe20000001000 */
[C---:B------:R-:W-:Y:S01]  /*10570*/  FMUL.FTZ R73, R0.reuse, R73 ;  /* 0x0000004900497220 */ /* 0x040fe20000410000 */
[----:B------:R-:W-:Y:S01]  /*10580*/  F2FP.BF16.PACK_AB R68, R69, R68 ;  /* 0x000000444544723e */ /* 0x000fe200000010ff */
[C---:B------:R-:W-:Y:S01]  /*10590*/  FMUL.FTZ R84, R0.reuse, R84 ;  /* 0x0000005400547220 */ /* 0x040fe20000410000 */
[----:B------:R-:W-:Y:S01]  /*105a0*/  USHF.R.S32.HI UR5, URZ, 0x1f, UR4 ;  /* 0x0000001f3f057899 */ /* 0x000fe20008011404 */
[C---:B------:R-:W-:Y:S01]  /*105b0*/  FMUL.FTZ R85, R0.reuse, R85 ;  /* 0x0000005500557220 */ /* 0x040fe20000410000 */
[----:B------:R-:W-:Y:S01]  /*105c0*/  F2FP.BF16.PACK_AB R72, R73, R72 ;  /* 0x000000484948723e */ /* 0x000fe200000010ff */
[C---:B------:R-:W-:Y:S01]  /*105d0*/  FMUL.FTZ R88, R0.reuse, R88 ;  /* 0x0000005800587220 */ /* 0x040fe20000410000 */
[----:B------:R-:W-:Y:S01]  /*105e0*/  @P4 MUFU.LG2 R3, R3 ;  /* 0x0000000300034308 */ /* 0x000fe20000000c00 */
[C---:B------:R-:W-:Y:S01]  /*105f0*/  FMUL.FTZ R89, R0.reuse, R89 ;  /* 0x0000005900597220 */ /* 0x040fe20000410000 */
[----:B------:R-:W-:Y:S01]  /*10600*/  F2FP.BF16.PACK_AB R84, R85, R84 ;  /* 0x000000545554723e */ /* 0x000fe200000010ff */
[C---:B------:R-:W-:Y:S01]  /*10610*/  FMUL.FTZ R100, R0.reuse, R100 ;  /* 0x0000006400647220 */ /* 0x040fe20000410000 */
[----:B------:R-:W-:Y:S01]  /*10620*/  @!UP3 USHF.R.S32.HI UR25, URZ, 0x1f, UR21 ;  /* 0x0000001f3f19b899 */ /* 0x000fe20008011415 */
[C---:B------:R-:W-:Y:S01]  /*10630*/  FMUL.FTZ R101, R0.reuse, R101 ;  /* 0x0000006500657220 */ /* 0x040fe20000410000 */
[----:B------:R-:W-:Y:S01]  /*10640*/  F2FP.BF16.PACK_AB R88, R89, R88 ;  /* 0x000000585958723e */ /* 0x000fe200000010ff */
[C---:B------:R-:W-:Y:S01]  /*10650*/  FMUL.FTZ R148, R0.reuse, R148 ;  /* 0x0000009400947220 */ /* 0x040fe20000410000 */
[----:B------:R-:W-:Y:S01]  /*10660*/  @P2 MUFU.LG2 R7, R7 ;  /* 0x0000000700072308 */ /* 0x000fe20000000c00 */
[C---:B------:R-:W-:Y:S01]  /*10670*/  FMUL.FTZ R149, R0.reuse, R149 ;  /* 0x0000009500957220 */ /* 0x040fe20000410000 */
[----:B------:R-:W-:Y:S01]  /*10680*/  F2FP.BF16.PACK_AB R100, R101, R100 ;  /* 0x000000646564723e */ /* 0x000fe200000010ff */
[C---:B------:R-:W-:Y:S01]  /*10690*/  FMUL.FTZ R112, R0.reuse, R112 ;  /* 0x0000007000707220 */ /* 0x040fe20000410000 */
[----:B------:R-:W-:Y:S01]  /*106a0*/  USHF.R.S32.HI UR6, URZ, 0x1f, UR14 ;  /* 0x0000001f3f067899 */ /* 0x000fe2000801140e */
[C---:B------:R-:W-:Y:S01]  /*106b0*/  FMUL.FTZ R113, R0.reuse, R113 ;  /* 0x0000007100717220 */ /* 0x040fe20000410000 */
[----:B------:R-:W-:Y:S01]  /*106c0*/  F2FP.BF16.PACK_AB R148, R149, R148 ;  /* 0x000000949594723e */ /* 0x000fe200000010ff */
[C---:B------:R-:W-:Y:S01]  /*106d0*/  FMUL.FTZ R144, R0.reuse, R144 ;  /* 0x0000009000907220 */ /* 0x040fe20000410000 */
[----:B------:R-:W-:Y:S01]  /*106e0*/  UIADD3 UR4, UP2, UP1, UR4, UR24, UR14 ;  /* 0x0000001804047290 */ /* 0x000fe2000f95e00e */
[C---:B------:R-:W-:Y:S01]  /*106f0*/  FMUL.FTZ R145, R0.reuse, R145 ;  /* 0x0000009100917220 */ /* 0x040fe20000410000 */
[----:B------:R-:W-:Y:S01]  /*10700*/  F2FP.BF16.PACK_AB R112, R113, R112 ;  /* 0x000000707170723e */ /* 0x000fe200000010ff */
[C---:B------:R-:W-:Y:S01]  /*10710*/  FMUL.FTZ R124, R0.reuse, R124 ;  /* 0x0000007c007c7220 */ /* 0x040fe20000410000 */
[----:B------:R-:W-:Y:S01]  /*10720*/  UIADD3.X UR5, UR5, UR25, UR6, UP2, UP1 ;  /* 0x0000001905057290 */ /* 0x000fe200097e2406 */
        /* <DEDUP_REMOVED lines=8> */
[----:B-1----:R-:W-:Y:S01]  /*107b0*/  FMUL.FTZ R162, R5, R162 ;  /* 0x000000a205a27220 */ /* 0x002fe20000410000 */
        /* <DEDUP_REMOVED lines=72> */
[C---:B------:R-:W-:Y:S01]  /*10c40*/  FMUL.FTZ R138, R5.reuse, R138 ;  /* 0x0000008a058a7220 */ /* 0x040fe20000410000 */
[----:B-1----:R-:W-:Y:S01]  /*10c50*/  SHF.R.S32.HI R9, RZ, 0x1f, R0 ;  /* 0x0000001fff097819 */ /* 0x002fe20000011400 */
[----:B------:R-:W-:Y:S01]  /*10c60*/  FMUL.FTZ R5, R5, R139 ;  /* 0x0000008b05057220 */ /* 0x000fe20000410000 */
        /* <DEDUP_REMOVED lines=13> */
[C---:B------:R-:W-:Y:S01]  /*10d40*/  FMUL.FTZ R83, R2.reuse, R83 ;  /* 0x0000005302537220 */ /* 0x040fe20000410000 */
[----:B------:R-:W-:Y:S01]  /*10d50*/  LEA.HI R11, R11, R10, RZ, 0x3 ;  /* 0x0000000a0b0b7211 */ /* 0x000fe200078f18ff */
[C---:B------:R-:W-:Y:S01]  /*10d60*/  FMUL.FTZ R82, R2.reuse, R82 ;  /* 0x0000005202527220 */ /* 0x040fe20000410000 */
[----:B------:R-:W-:Y:S01]  /*10d70*/  IADD3 R16, -R15, R0, RZ ;  /* 0x000000000f107210 */ /* 0x000fe20007ffe1ff */
[C---:B------:R-:W-:Y:S01]  /*10d80*/  FMUL.FTZ R95, R2.reuse, R95 ;  /* 0x0000005f025f7220 */ /* 0x040fe20000410000 */
[----:B------:R-:W-:Y:S01]  /*10d90*/  LOP3.LUT R11, R11, 0xfffffff8, RZ, 0xc0, !PT ;  /* 0xfffffff80b0b7812 */ /* 0x000fe200078ec0ff */
[C---:B------:R-:W-:Y:S01]  /*10da0*/  FMUL.FTZ R94, R2.reuse, R94 ;  /* 0x0000005e025e7220 */ /* 0x040fe20000410000 */
[----:B------:R-:W-:Y:S01]  /*10db0*/  F2FP.BF16.PACK_AB R138, R5, R138 ;  /* 0x0000008a058a723e */ /* 0x000fe200000010ff */
[----:B------:R-:W-:Y:S01]  /*10dc0*/  FMUL.FTZ R99, R2, R99 ;  /* 0x0000006302637220 */ /* 0x000fe20000410000 */
[----:B------:R-:W-:Y:S01]  /*10dd0*/  IADD3 R11, R10, -R11, RZ ;  /* 0x8000000b0a0b7210 */ /* 0x000fe20007ffe0ff */
[C---:B------:R-:W-:Y:S01]  /*10de0*/  FMUL.FTZ R98, R2.reuse, R98 ;  /* 0x0000006202627220 */ /* 0x040fe20000410000 */
[----:B------:R-:W-:Y:S01]  /*10df0*/  F2FP.BF16.PACK_AB R158, R159, R158 ;  /* 0x0000009e9f9e723e */ /* 0x000fe200000010ff */
[C---:B------:R-:W-:Y:S01]  /*10e00*/  FMUL.FTZ R107, R2.reuse, R107 ;  /* 0x0000006b026b7220 */ /* 0x040fe20000410000 */
[----:B------:R-:W-:Y:S01]  /*10e10*/  LEA.HI R12, R11, R11, RZ, 0x1 ;  /* 0x0000000b0b0c7211 */ /* 0x000fe200078f08ff */
[C---:B------:R-:W-:Y:S01]  /*10e20*/  FMUL.FTZ R106, R2.reuse, R106 ;  /* 0x0000006a026a7220 */ /* 0x040fe20000410000 */
[----:B------:R-:W-:Y:S01]  /*10e30*/  F2FP.BF16.PACK_AB R154, R155, R154 ;  /* 0x0000009a9b9a723e */ /* 0x000fe200000010ff */
[C---:B------:R-:W-:Y:S01]  /*10e40*/  FMUL.FTZ R111, R2.reuse, R111 ;  /* 0x0000006f026f7220 */ /* 0x040fe20000410000 */
[----:B------:R-:W-:Y:S01]  /*10e50*/  SHF.R.S32.HI R14, RZ, 0x1, R12 ;  /* 0x00000001ff0e7819 */ /* 0x000fe2000001140c */
[----:B------:R-:W-:Y:S01]  /*10e60*/  FMUL.FTZ R110, R2, R110 ;  /* 0x0000006e026e7220 */ /* 0x000fe20000410000 */
[----:B------:R-:W-:Y:S01]  /*10e70*/  LOP3.LUT R12, R12, 0x3fffffe, RZ, 0xc0, !PT ;  /* 0x03fffffe0c0c7812 */ /* 0x000fe200078ec0ff */
[----:B------:R-:W-:Y:S01]  /*10e80*/  FMUL.FTZ R119, R2, R119 ;  /* 0x0000007702777220 */ /* 0x000fe20000410000 */
[----:B------:R-:W-:Y:S01]  /*10e90*/  SHF.L.U32 R15, R14, 0x6, RZ ;  /* 0x000000060e0f7819 */ /* 0x000fe200000006ff */
[C---:B------:R-:W-:Y:S01]  /*10ea0*/  FMUL.FTZ R118, R2.reuse, R118 ;  /* 0x0000007602767220 */ /* 0x040fe20000410000 */
[----:B------:R-:W-:Y:S01]  /*10eb0*/  IADD3 R12, R11, -R12, RZ ;  /* 0x8000000c0b0c7210 */ /* 0x000fe20007ffe0ff */
[C---:B------:R-:W-:Y:S01]  /*10ec0*/  FMUL.FTZ R123, R2.reuse, R123 ;  /* 0x0000007b027b7220 */ /* 0x040fe20000410000 */
[----:B------:R-:W-:Y:S01]  /*10ed0*/  LEA R11, R13, R16, 0x8 ;  /* 0x000000100d0b7211 */ /* 0x000fe200078e40ff */
[C---:B------:R-:W-:Y:S01]  /*10ee0*/  FMUL.FTZ R122, R2.reuse, R122 ;  /* 0x0000007a027a7220 */ /* 0x040fe20000410000 */
[----:B------:R-:W-:Y:S01]  /*10ef0*/  LOP3.LUT R15, R15, 0xc0, RZ, 0xc0, !PT ;  /* 0x000000c00f0f7812 */ /* 0x000fe200078ec0ff */
[----:B------:R-:W-:Y:S01]  /*10f00*/  FMUL.FTZ R131, R2, R131 ;  /* 0x0000008302837220 */ /* 0x000fe20000410000 */
[----:B------:R-:W-:Y:S01]  /*10f10*/  LEA R11, R12, R11, 0x4 ;  /* 0x0000000b0c0b7211 */ /* 0x000fe200078e20ff */
[----:B------:R-:W-:Y:S01]  /*10f20*/  FMUL.FTZ R130, R2, R130 ;  /* 0x0000008202827220 */ /* 0x000fe20000410000 */
[----:B------:R-:W-:Y:S01]  /*10f30*/  LOP3.LUT R12, R14, 0x1, RZ, 0xc0, !PT ;  /* 0x000000010e0c7812 */ /* 0x000fe200078ec0ff */
[C---:B------:R-:W-:Y:S01]  /*10f40*/  FMUL.FTZ R135, R2.reuse, R135 ;  /* 0x0000008702877220 */ /* 0x040fe20000410000 */
[----:B------:R-:W-:Y:S01]  /*10f50*/  LEA.HI R16, R15, R15, RZ, 0x1d ;  /* 0x0000000f0f107211 */ /* 0x000fe200078fe8ff */
[----:B------:R-:W-:Y:S01]  /*10f60*/  FMUL.FTZ R2, R2, R134 ;  /* 0x0000008602027220 */ /* 0x000fe20000410000 */
[----:B------:R-:W-:-:S02]  /*10f70*/  ISETP.NE.U32.AND P1, PT, R12, 0x1, PT ;  /* 0x000000010c00780c */ /* 0x000fc40003f25070 */
[----:B------:R-:W-:Y:S02]  /*10f80*/  LEA R11, R11, R16, 0x1 ;  /* 0x000000100b0b7211 */ /* 0x000fe400078e08ff */
[----:B------:R-:W-:Y:S02]  /*10f90*/  LOP3.LUT P0, RZ, R14, 0x2, RZ, 0xc0, !PT ;  /* 0x000000020eff7812 */ /* 0x000fe4000780c0ff */
[----:B------:R-:W-:Y:S02]  /*10fa0*/  SHF.L.U32 R11, R11, 0x1, RZ ;  /* 0x000000010b0b7819 */ /* 0x000fe400000006ff */
[----:B------:R-:W-:Y:S02]  /*10fb0*/  MOV R12, 0x20 ;  /* 0x00000020000c7802 */ /* 0x000fe40000000f00 */
[----:B------:R-:W-:Y:S01]  /*10fc0*/  IADD3 R5, R11, -0x10, RZ ;  /* 0xfffffff00b057810 */ /* 0x000fe20007ffe0ff */
[----:B------:R-:W-:Y:S01]  /*10fd0*/  STS [R11], R160 ;  /* 0x000000a00b007388 */ /* 0x000fe20000000800 */
[----:B------:R-:W-:-:S02]  /*10fe0*/  SEL R12, R12, 0xffffffe0, !P0 ;  /* 0xffffffe00c0c7807 */ /* 0x000fc40004000000 */
[C---:B------:R-:W-:Y:S01]  /*10ff0*/  @P1 IADD3 R5, R11.reuse, 0x10, RZ ;  /* 0x000000100b051810 */ /* 0x040fe20007ffe0ff */
[----:B------:R-:W-:Y:S01]  /*11000*/  STS [R11+0x200], R162 ;  /* 0x000200a20b007388 */ /* 0x000fe20000000800 */
[----:B------:R-:W-:Y:S02]  /*11010*/  IADD3 R15, R11, R12, RZ ;  /* 0x0000000c0b0f7210 */ /* 0x000fe40007ffe0ff */
[----:B------:R-:W-:Y:S01]  /*11020*/  IADD3 R17, R12, R5, RZ ;  /* 0x000000050c117210 */ /* 0x000fe20007ffe0ff */
[----:B------:R-:W-:Y:S01]  /*11030*/  STS [R5], R68 ;  /* 0x0000004405007388 */ /* 0x000fe20000000800 */
[----:B------:R-:W-:Y:S02]  /*11040*/  F2FP.BF16.PACK_AB R78, R79, R78 ;  /* 0x0000004e4f4e723e */ /* 0x000fe400000010ff */
[----:B------:R-:W-:Y:S01]  /*11050*/  F2FP.BF16.PACK_AB R82, R83, R82 ;  /* 0x000000525352723e */ /* 0x000fe200000010ff */
[----:B------:R-:W-:Y:S01]  /*11060*/  STS [R5+0x200], R70 ;  /* 0x0002004605007388 */ /* 0x000fe20000000800 */
[----:B------:R-:W-:-:S02]  /*11070*/  F2FP.BF16.PACK_AB R94, R95, R94 ;  /* 0x0000005e5f5e723e */ /* 0x000fc400000010ff */
[----:B------:R-:W-:Y:S01]  /*11080*/  F2FP.BF16.PACK_AB R98, R99, R98 ;  /* 0x000000626362723e */ /* 0x000fe200000010ff */
[----:B------:R-:W-:Y:S01]  /*11090*/  STS [R11+0x1000], R156 ;  /* 0x0010009c0b007388 */ /* 0x000fe20000000800 */
[----:B------:R-:W-:Y:S02]  /*110a0*/  F2FP.BF16.PACK_AB R106, R107, R106 ;  /* 0x0000006a6b6a723e */ /* 0x000fe400000010ff */
        /* <DEDUP_REMOVED lines=11> */
[----:B------:R-:W-:Y:S01]  /*11160*/  MOV R0, 0x7f800000 ;  /* 0x7f80000000007802 */ /* 0x000fe20000000f00 */
[----:B------:R-:W-:Y:S01]  /*11170*/  STS [R15+0x200], R74 ;  /* 0x0002004a0f007388 */ /* 0x000fe20000000800 */
[----:B------:R-:W-:Y:S02]  /*11180*/  LOP3.LUT P0, RZ, R9, 0x3, RZ, 0xc0, !PT ;  /* 0x0000000309ff7812 */ /* 0x000fe4000780c0ff */
[----:B------:R-:W-:Y:S01]  /*11190*/  MOV R9, 0x7f800000 ;  /* 0x7f80000000097802 */ /* 0x000fe20000000f00 */
[----:B------:R-:W-:Y:S04]  /*111a0*/  STS [R17], R84 ;  /* 0x0000005411007388 */ /* 0x000fe80000000800 */
        /* <DEDUP_REMOVED lines=28> */
[----:B------:R3:W-:Y:S04]  /*11370*/  STS [R5+0x5200], R122 ;  /* 0x0052007a05007388 */ /* 0x0007e80000000800 */
[----:B------:R-:W-:Y:S04]  /*11380*/  STS [R15+0x4000], R140 ;  /* 0x0040008c0f007388 */ /* 0x000fe80000000800 */
[----:B------:R-:W-:Y:S04]  /*11390*/  STS [R15+0x4200], R142 ;  /* 0x0042008e0f007388 */ /* 0x000fe80000000800 */
[----:B------:R-:W-:Y:S04]  /*113a0*/  STS [R17+0x4000], R136 ;  /* 0x0040008811007388 */ /* 0x000fe80000000800 */
[----:B------:R-:W-:Y:S01]  /*113b0*/  STS [R17+0x4200], R138 ;  /* 0x0042008a11007388 */ /* 0x000fe20000000800 */
[----:B-1----:R-:W-:-:S02]  /*113c0*/  @P5 FMUL.FTZ R11, R4, 0.69314718246459960938 ;  /* 0x3f317218040b5820 */ /* 0x002fc40000410000 */
[----:B------:R-:W-:Y:S01]  /*113d0*/  @P4 FMUL.FTZ R4, R3, 0.69314718246459960938 ;  /* 0x3f31721803044820 */ /* 0x000fe20000410000 */
[----:B------:R-:W-:Y:S01]  /*113e0*/  STS [R15+0x5000], R128 ;  /* 0x005000800f007388 */ /* 0x000fe20000000800 */
[----:B--2---:R-:W-:Y:S02]  /*113f0*/  @P3 FMUL.FTZ R3, R6, 0.69314718246459960938 ;  /* 0x3f31721806033820 */ /* 0x004fe40000410000 */
[----:B------:R-:W-:Y:S01]  /*11400*/  @P2 FMUL.FTZ R6, R7, 0.69314718246459960938 ;  /* 0x3f31721807062820 */ /* 0x000fe20000410000 */
[----:B------:R-:W-:Y:S01]  /*11410*/  STS [R15+0x5200], R130 ;  /* 0x005200820f007388 */ /* 0x000fe20000000800 */
[----:B---3--:R-:W-:Y:S01]  /*11420*/  MOV R5, 0x7f800000 ;  /* 0x7f80000000057802 */ /* 0x008fe20000000f00 */
[----:B------:R-:W-:Y:S02]  /*11430*/  @P5 FFMA.FTZ R5, R168, c[0x0][0x238], R11 ;  /* 0x00008e00a8055a23 */ /* 0x000fe4000001000b */
[----:B------:R-:W-:Y:S01]  /*11440*/  STS [R17+0x5000], R132 ;  /* 0x0050008411007388 */ /* 0x000fe20000000800 */
[----:B------:R-:W-:-:S02]  /*11450*/  @P4 FFMA.FTZ R9, R167, c[0x0][0x238], R4 ;  /* 0x00008e00a7094a23 */ /* 0x000fc40000010004 */
[----:B------:R-:W-:Y:S01]  /*11460*/  @P3 FFMA.FTZ R0, R166, c[0x0][0x238], R3 ;  /* 0x00008e00a6003a23 */ /* 0x000fe20000010003 */
[----:B------:R1:W-:Y:S04]  /*11470*/  STS [R17+0x5200], R2 ;  /* 0x0052000211007388 */ /* 0x0003e80000000800 */
[----:B------:R-:W-:Y:S01]  /*11480*/  BAR.SYNC.DEFER_BLOCKING 0x0 ;  /* 0x0000000000007b1d */ /* 0x000fe20000010000 */
[----:B-1----:R-:W-:Y:S01]  /*11490*/  MOV R2, 0x7f800000 ;  /* 0x7f80000000027802 */ /* 0x002fe20000000f00 */
[----:B------:R-:W-:-:S04]  /*114a0*/  @P2 FFMA.FTZ R2, R165, c[0x0][0x238], R6 ;  /* 0x00008e00a5022a23 */ /* 0x000fc80000010006 */
[----:B------:R1:W2:Y:S04]  /*114b0*/  LDS.128 R56, [R221] ;  /* 0x00000000dd387984 */ /* 0x0002a80000000c00 */
[----:B------:R1:W3:Y:S04]  /*114c0*/  LDS.128 R52, [R221+0x800] ;  /* 0x00080000dd347984 */ /* 0x0002e80000000c00 */
[----:B------:R1:W4:Y:S04]  /*114d0*/  LDS.128 R48, [R221+0x1000] ;  /* 0x00100000dd307984 */ /* 0x0003280000000c00 */
[----:B------:R1:W1:Y:S04]  /*114e0*/  LDS.128 R44, [R221+0x1800] ;  /* 0x00180000dd2c7984 */ /* 0x0002680000000c00 */
[----:B------:R1:W1:Y:S04]  /*114f0*/  LDS.128 R40, [R221+0x2000] ;  /* 0x00200000dd287984 */ /* 0x0002680000000c00 */
        /* <DEDUP_REMOVED lines=8> */
[----:B--23--:R-:W-:-:S04]  /*11580*/  SHF.R.S32.HI R4, RZ, 0x1f, R13 ;  /* 0x0000001fff047819 */ /* 0x00cfc8000001140d */
[----:B------:R-:W-:-:S04]  /*11590*/  LEA.HI R4, R4, R13, RZ, 0x2 ;  /* 0x0000000d04047211 */ /* 0x000fc800078f10ff */
[----:B------:R-:W-:-:S05]  /*115a0*/  LOP3.LUT R4, R4, 0xffffffc, RZ, 0xc0, !PT ;  /* 0x0ffffffc04047812 */ /* 0x000fca00078ec0ff */
[----:B------:R-:W-:-:S04]  /*115b0*/  IMAD.IADD R4, R13, 0x1, -R4 ;  /* 0x000000010d047824 */ /* 0x000fc800078e0a04 */
[----:B------:R-:W-:-:S05]  /*115c0*/  IMAD R3, R4, 0x10, R219 ;  /* 0x0000001004037824 */ /* 0x000fca00078e02db */
[C---:B------:R-:W-:Y:S02]  /*115d0*/  ISETP.GE.AND P6, PT, R3.reuse, UR10, PT ;  /* 0x0000000a03007c0c */ /* 0x040fe4000bfc6270 */
[C---:B------:R-:W-:Y:S02]  /*115e0*/  IADD3 R7, R3.reuse, 0x8, RZ ;  /* 0x0000000803077810 */ /* 0x040fe40007ffe0ff */
[----:B------:R-:W-:Y:S02]  /*115f0*/  IADD3 R12, R3, 0x40, RZ ;  /* 0x00000040030c7810 */ /* 0x000fe40007ffe0ff */
[----:B------:R-:W-:Y:S02]  /*11600*/  ISETP.GE.AND P5, PT, R7, UR10, PT ;  /* 0x0000000a07007c0c */ /* 0x000fe4000bfa6270 */
[----:B------:R-:W-:Y:S02]  /*11610*/  IADD3 R11, R3, 0x48, RZ ;  /* 0x00000048030b7810 */ /* 0x000fe40007ffe0ff */
[----:B------:R-:W-:-:S02]  /*11620*/  ISETP.GE.AND P4, PT, R12, UR10, PT ;  /* 0x0000000a0c007c0c */ /* 0x000fc4000bf86270 */
[----:B------:R-:W-:Y:S01]  /*11630*/  ISETP.GE.AND P3, PT, R11, UR10, PT ;  /* 0x0000000a0b007c0c */ /* 0x000fe2000bf66270 */
[----:B------:R-:W-:-:S05]  /*11640*/  @!P6 IMAD R3, R3, UR20, RZ ;  /* 0x000000140303ec24 */ /* 0x000fca000f8e02ff */
[----:B------:R-:W-:Y:S01]  /*11650*/  @!P6 IADD3 R6, P0, R3, UR4, RZ ;  /* 0x000000040306ec10 */ /* 0x000fe2000ff1e0ff */
[----:B------:R-:W-:-:S03]  /*11660*/  @!P5 IMAD R7, R7, UR20, RZ ;  /* 0x000000140707dc24 */ /* 0x000fc6000f8e02ff */
[----:B------:R-:W-:Y:S01]  /*11670*/  @!P6 LEA.HI.X.SX32 R3, R3, UR5, 0x1, P0 ;  /* 0x000000050303ec11 */ /* 0x000fe200080f0eff */
[----:B------:R-:W-:Y:S01]  /*11680*/  @!P4 IMAD R12, R12, UR20, RZ ;  /* 0x000000140c0ccc24 */ /* 0x000fe2000f8e02ff */
[C---:B------:R-:W-:Y:S01]  /*11690*/  @!P6 LEA R14, P1, R6.reuse, c[0x0][0x200], 0x2 ;  /* 0x00008000060eea11 */ /* 0x040fe200078210ff */
[----:B------:R-:W-:Y:S01]  /*116a0*/  @!P3 IMAD R11, R11, UR20, RZ ;  /* 0x000000140b0bbc24 */ /* 0x000fe2000f8e02ff */
[C---:B------:R-:W-:Y:S02]  /*116b0*/  @!P5 IADD3 R4, P0, R7.reuse, UR4, RZ ;  /* 0x000000040704dc10 */ /* 0x040fe4000ff1e0ff */
[----:B------:R-:W-:Y:S02]  /*116c0*/  @!P6 LEA.HI.X R15, R6, c[0x0][0x204], R3, 0x2, P1 ;  /* 0x00008100060fea11 */ /* 0x000fe400008f1403 */
[----:B------:R-:W-:Y:S02]  /*116d0*/  @!P5 LEA.HI.X.SX32 R3, R7, UR5, 0x1, P0 ;  /* 0x000000050703dc11 */ /* 0x000fe400080f0eff */
[----:B------:R-:W-:Y:S01]  /*116e0*/  @!P5 LEA R64, P2, R4, c[0x0][0x200], 0x2 ;  /* 0x000080000440da11 */ /* 0x000fe200078410ff */
[----:B------:R2:W-:Y:S01]  /*116f0*/  @!P6 STG.E [R14.64], R5 ;  /* 0x000000050e00e986 */ /* 0x0005e2000c101910 */
[----:B------:R-:W-:-:S02]  /*11700*/  @!P4 IADD3 R6, P1, R12, UR4, RZ ;  /* 0x000000040c06cc10 */ /* 0x000fc4000ff3e0ff */
[C---:B------:R-:W-:Y:S02]  /*11710*/  @!P3 IADD3 R7, P0, R11.reuse, UR4, RZ ;  /* 0x000000040b07bc10 */ /* 0x040fe4000ff1e0ff */
[----:B------:R-:W-:Y:S02]  /*11720*/  @!P5 LEA.HI.X R65, R4, c[0x0][0x204], R3, 0x2, P2 ;  /* 0x000081000441da11 */ /* 0x000fe400010f1403 */
[----:B------:R-:W-:Y:S02]  /*11730*/  @!P4 LEA.HI.X.SX32 R3, R12, UR5, 0x1, P1 ;  /* 0x000000050c03cc11 */ /* 0x000fe400088f0eff */
[----:B------:R-:W-:Y:S01]  /*11740*/  @!P3 LEA.HI.X.SX32 R4, R11, UR5, 0x1, P0 ;  /* 0x000000050b04bc11 */ /* 0x000fe200080f0eff */
[----:B------:R2:W-:Y:S01]  /*11750*/  @!P5 STG.E [R64.64], R9 ;  /* 0x000000094000d986 */ /* 0x0005e2000c101910 */
[----:B------:R-:W-:Y:S02]  /*11760*/  @!P4 LEA R66, P1, R6, c[0x0][0x200], 0x2 ;  /* 0x000080000642ca11 */ /* 0x000fe400078210ff */
[----:B------:R-:W-:-:S02]  /*11770*/  @!P3 LEA R12, P0, R7, c[0x0][0x200], 0x2 ;  /* 0x00008000070cba11 */ /* 0x000fc400078010ff */
[----:B------:R-:W-:Y:S02]  /*11780*/  @!P4 LEA.HI.X R67, R6, c[0x0][0x204], R3, 0x2, P1 ;  /* 0x000081000643ca11 */ /* 0x000fe400008f1403 */
[----:B------:R-:W-:-:S03]  /*11790*/  @!P3 LEA.HI.X R13, R7, c[0x0][0x204], R4, 0x2, P0 ;  /* 0x00008100070dba11 */ /* 0x000fc600000f1404 */
[----:B------:R2:W-:Y:S04]  /*117a0*/  @!P4 STG.E [R66.64], R0 ;  /* 0x000000004200c986 */ /* 0x0005e8000c101910 */
[----:B------:R2:W-:Y:S02]  /*117b0*/  @!P3 STG.E [R12.64], R2 ;  /* 0x000000020c00b986 */ /* 0x0005e4000c101910 */
.L_x_80:
[----:B--23--:R-:W-:Y:S05]  /*117c0*/  BSYNC B0 ;  /* 0x0000000000007941 */ /* 0x00cfea0003800000 */
.L_x_79:
[----:B------:R-:W2:Y:S01]  /*117d0*/  S2R R0, SR_CTAID.Z ;  /* 0x0000000000007919 */ /* 0x000ea20000002700 */
[----:B------:R-:W-:Y:S01]  /*117e0*/  UIMAD UR11, UR11, -0x80, UR15 ;  /* 0xffffff800b0b78a4 */ /* 0x000fe2000f8e020f */
[----:B------:R-:W-:Y:S01]  /*117f0*/  SHF.R.S32.HI R2, RZ, 0x1f, R228 ;  /* 0x0000001fff027819 */ /* 0x000fe200000114e4 */
[----:B------:R-:W-:Y:S01]  /*11800*/  USHF.R.S32.HI UR6, URZ, 0x1f, UR12 ;  /* 0x0000001f3f067899 */ /* 0x000fe2000801140c */
[----:B------:R-:W-:Y:S01]  /*11810*/  IADD3 R4, P0, R228, UR18, RZ ;  /* 0x00000012e4047c10 */ /* 0x000fe2000ff1e0ff */
[----:B------:R-:W-:Y:S01]  /*11820*/  ULDC.64 UR4, c[0x0][0x1f0] ;  /* 0x00007c0000047ab9 */ /* 0x000fe20000000a00 */
[----:B------:R-:W-:Y:S01]  /*11830*/  BSSY B0, `(.L_x_81) ;  /* 0x0000015000007945 */ /* 0x000fe20003800000 */
[----:B------:R-:W-:Y:S01]  /*11840*/  UIMAD UR4, UR6, UR4, URZ ;  /* 0x00000004060472a4 */ /* 0x000fe2000f8e023f */
[----:B------:R-:W-:-:S02]  /*11850*/  IADD3.X R5, R2, UR7, RZ, P0, !PT ;  /* 0x0000000702057c10 */ /* 0x000fc400087fe4ff */
[----:B------:R-:W-:Y:S01]  /*11860*/  ISETP.GE.AND P0, PT, R10, UR11, PT ;  /* 0x0000000b0a007c0c */ /* 0x000fe2000bf06270 */
[----:B------:R-:W-:Y:S02]  /*11870*/  UIMAD UR4, UR12, UR5, UR4 ;  /* 0x000000050c0472a4 */ /* 0x000fe4000f8e0204 */
[----:B--2---:R-:W-:-:S05]  /*11880*/  IMAD.WIDE.U32 R4, R0, c[0x0][0x1f0], R4 ;  /* 0x00007c0000047a25 */ /* 0x004fca00078e0004 */
[----:B------:R-:W-:-:S05]  /*11890*/  IADD3 R7, R5, UR4, RZ ;  /* 0x0000000405077c10 */ /* 0x000fca000fffe0ff */
[----:B------:R-:W-:Y:S05]  /*118a0*/  @P0 BRA `(.L_x_82) ;  /* 0x000000d000000947 */ /* 0x000fea0003800000 */
[----:B------:R-:W-:Y:S01]  /*118b0*/  IMAD R3, R231, c[0x0][0x1e8], RZ ;  /* 0x00007a00e7037a24 */ /* 0x000fe200078e02ff */
[----:B------:R-:W-:Y:S01]  /*118c0*/  ISETP.GE.AND P3, PT, R228, c[0x0][0x220], PT ;  /* 0x00008800e4007a0c */ /* 0x000fe20003f66270 */
[----:B------:R-:W-:Y:S01]  /*118d0*/  IMAD.MOV.U32 R6, RZ, RZ, R4 ;  /* 0x000000ffff067224 */ /* 0x000fe200078e0004 */
[----:B------:R-:W-:Y:S01]  /*118e0*/  ISETP.GE.AND P2, PT, R223, c[0x0][0x220], PT ;  /* 0x00008800df007a0c */ /* 0x000fe20003f46270 */
[----:B------:R-:W-:Y:S01]  /*118f0*/  IMAD R0, R230, c[0x0][0x1ec], R3 ;  /* 0x00007b00e6007a24 */ /* 0x000fe200078e0203 */
[----:B------:R-:W-:Y:S01]  /*11900*/  ISETP.GE.AND P1, PT, R222, c[0x0][0x220], PT ;  /* 0x00008800de007a0c */ /* 0x000fe20003f26270 */
[----:B------:R-:W-:-:S04]  /*11910*/  IMAD.WIDE.U32 R10, R230, c[0x0][0x1e8], R6 ;  /* 0x00007a00e60a7a25 */ /* 0x000fc800078e0006 */
[----:B------:R-:W-:Y:S01]  /*11920*/  IMAD.IADD R0, R11, 0x1, R0 ;  /* 0x000000010b007824 */ /* 0x000fe200078e0200 */
[----:B------:R-:W-:-:S04]  /*11930*/  LEA R2, P0, R10, c[0x0][0x1d0], 0x1 ;  /* 0x000074000a027a11 */ /* 0x000fc800078008ff */
[----:B------:R-:W-:-:S05]  /*11940*/  LEA.HI.X R3, R10, c[0x0][0x1d4], R0, 0x1, P0 ;  /* 0x000075000a037a11 */ /* 0x000fca00000f0c00 */
[----:B------:R2:W-:Y:S04]  /*11950*/  @!P3 STG.E.128 [R2.64], R56 ;  /* 0x000000380200b986 */ /* 0x0005e8000c101d10 */
[----:B-1----:R2:W-:Y:S04]  /*11960*/  @!P2 STG.E.128 [R2.64+0x40], R40 ;  /* 0x000040280200a986 */ /* 0x0025e8000c101d10 */
[----:B------:R2:W-:Y:S02]  /*11970*/  @!P1 STG.E.128 [R2.64+0x80], R24 ;  /* 0x0000801802009986 */ /* 0x0005e4000c101d10 */
.L_x_82:
[----:B------:R-:W-:Y:S05]  /*11980*/  BSYNC B0 ;  /* 0x0000000000007941 */ /* 0x000fea0003800000 */
.L_x_81:
[----:B------:R-:W-:Y:S01]  /*11990*/  LEA.HI.SX32 R8, R8, 0x20, 0x1e ;  /* 0x0000002008087811 */ /* 0x000fe200078ff2ff */
[----:B------:R-:W-:Y:S03]  /*119a0*/  BSSY B0, `(.L_x_83) ;  /* 0x0000013000007945 */ /* 0x000fe60003800000 */
[----:B------:R-:W-:-:S13]  /*119b0*/  ISETP.GE.AND P0, PT, R8, UR11, PT ;  /* 0x0000000b08007c0c */ /* 0x000fda000bf06270 */
[----:B------:R-:W-:Y:S05]  /*119c0*/  @P0 BRA `(.L_x_84) ;  /* 0x0000010000000947 */ /* 0x000fea0003800000 */
[----:B--2---:R-:W-:Y:S01]  /*119d0*/  IADD3 R2, P0, R230, 0x20, RZ ;  /* 0x00000020e6027810 */ /* 0x004fe20007f1e0ff */
[----:B------:R-:W-:Y:S01]  /*119e0*/  IMAD.MOV.U32 R8, RZ, RZ, R4 ;  /* 0x000000ffff087224 */ /* 0x000fe200078e0004 */
[----:B------:R-:W-:Y:S02]  /*119f0*/  MOV R9, R7 ;  /* 0x0000000700097202 */ /* 0x000fe40000000f00 */
[----:B------:R-:W-:Y:S01]  /*11a00*/  ISETP.GE.AND P2, PT, R228, c[0x0][0x220], PT ;  /* 0x00008800e4007a0c */ /* 0x000fe20003f46270 */
[----:B------:R-:W-:Y:S01]  /*11a10*/  IMAD.X R0, RZ, RZ, R231, P0 ;  /* 0x000000ffff007224 */ /* 0x000fe200000e06e7 */
[----:B------:R-:W-:Y:S01]  /*11a20*/  ISETP.GE.AND P1, PT, R223, c[0x0][0x220], PT ;  /* 0x00008800df007a0c */ /* 0x000fe20003f26270 */
[----:B------:R-:W-:Y:S01]  /*11a30*/  IMAD.WIDE.U32 R8, R2, c[0x0][0x1e8], R8 ;  /* 0x00007a0002087a25 */ /* 0x000fe200078e0008 */
[----:B------:R-:W-:-:S03]  /*11a40*/  ISETP.GE.AND P0, PT, R222, c[0x0][0x220], PT ;  /* 0x00008800de007a0c */ /* 0x000fc60003f06270 */
[----:B------:R-:W-:-:S04]  /*11a50*/  IMAD R3, R0, c[0x0][0x1e8], RZ ;  /* 0x00007a0000037a24 */ /* 0x000fc800078e02ff */
[----:B------:R-:W-:Y:S01]  /*11a60*/  IMAD R3, R2, c[0x0][0x1ec], R3 ;  /* 0x00007b0002037a24 */ /* 0x000fe200078e0203 */
[----:B------:R-:W-:-:S03]  /*11a70*/  LEA R2, P3, R8, c[0x0][0x1d0], 0x1 ;  /* 0x0000740008027a11 */ /* 0x000fc600078608ff */
[----:B------:R-:W-:-:S05]  /*11a80*/  IMAD.IADD R3, R9, 0x1, R3 ;  /* 0x0000000109037824 */ /* 0x000fca00078e0203 */
[----:B------:R-:W-:-:S05]  /*11a90*/  LEA.HI.X R3, R8, c[0x0][0x1d4], R3, 0x1, P3 ;  /* 0x0000750008037a11 */ /* 0x000fca00018f0c03 */
[----:B------:R2:W-:Y:S04]  /*11aa0*/  @!P2 STG.E.128 [R2.64], R52 ;  /* 0x000000340200a986 */ /* 0x0005e8000c101d10 */
[----:B-1----:R2:W-:Y:S04]  /*11ab0*/  @!P1 STG.E.128 [R2.64+0x40], R36 ;  /* 0x0000402402009986 */ /* 0x0025e8000c101d10 */
[----:B------:R2:W-:Y:S02]  /*11ac0*/  @!P0 STG.E.128 [R2.64+0x80], R20 ;  /* 0x0000801402008986 */ /* 0x0005e4000c101d10 */
.L_x_84:
[----:B------:R-:W-:Y:S05]  /*11ad0*/  BSYNC B0 ;  /* 0x0000000000007941 */ /* 0x000fea0003800000 */
.L_x_83:
[----:B--2---:R-:W2:Y:S01]  /*11ae0*/  S2R R3, SR_TID.X ;  /* 0x0000000000037919 */ /* 0x004ea20000002100 */
[----:B------:R-:W-:Y:S01]  /*11af0*/  BSSY B0, `(.L_x_85) ;  /* 0x0000017000007945 */ /* 0x000fe20003800000 */
[----:B--2---:R-:W-:-:S04]  /*11b00*/  SHF.R.S32.HI R0, RZ, 0x1f, R3 ;  /* 0x0000001fff007819 */ /* 0x004fc80000011403 */
[----:B------:R-:W-:-:S04]  /*11b10*/  LEA.HI R0, R0, R3, RZ, 0x2 ;  /* 0x0000000300007211 */ /* 0x000fc800078f10ff */
[----:B------:R-:W-:-:S04]  /*11b20*/  SHF.R.S32.HI R0, RZ, 0x2, R0 ;  /* 0x00000002ff007819 */ /* 0x000fc80000011400 */
[----:B------:R-:W-:-:S04]  /*11b30*/  IADD3 R0, R0, 0x40, RZ ;  /* 0x0000004000007810 */ /* 0x000fc80007ffe0ff */
[----:B------:R-:W-:-:S13]  /*11b40*/  ISETP.GE.AND P0, PT, R0, UR10, PT ;  /* 0x0000000a00007c0c */ /* 0x000fda000bf06270 */
[----:B------:R-:W-:Y:S05]  /*11b50*/  @P0 BRA `(.L_x_86) ;  /* 0x0000010000000947 */ /* 0x000fea0003800000 */
[----:B------:R-:W-:Y:S01]  /*11b60*/  IADD3 R2, P0, R230, 0x40, RZ ;  /* 0x00000040e6027810 */ /* 0x000fe20007f1e0ff */
        /* <DEDUP_REMOVED lines=12> */
[----:B----4-:R2:W-:Y:S04]  /*11c30*/  @!P2 STG.E.128 [R2.64], R48 ;  /* 0x000000300200a986 */ /* 0x0105e8000c101d10 */
[----:B-1----:R2:W-:Y:S04]  /*11c40*/  @!P1 STG.E.128 [R2.64+0x40], R32 ;  /* 0x0000402002009986 */ /* 0x0025e8000c101d10 */
[----:B------:R2:W-:Y:S02]  /*11c50*/  @!P0 STG.E.128 [R2.64+0x80], R16 ;  /* 0x0000801002008986 */ /* 0x0005e4000c101d10 */
.L_x_86:
[----:B------:R-:W-:Y:S05]  /*11c60*/  BSYNC B0 ;  /* 0x0000000000007941 */ /* 0x000fea0003800000 */
.L_x_85:
[----:B------:R-:W-:-:S13]  /*11c70*/  ISETP.GE.AND P0, PT, R220, UR10, PT ;  /* 0x0000000adc007c0c */ /* 0x000fda000bf06270 */
[----:B------:R-:W-:Y:S05]  /*11c80*/  @P0 EXIT ;  /* 0x000000000000094d */ /* 0x000fea0003800000 */
[----:B------:R-:W-:Y:S01]  /*11c90*/  IADD3 R0, P0, R230, 0x60, RZ ;  /* 0x00000060e6007810 */ /* 0x000fe20007f1e0ff */
[----:B------:R-:W-:Y:S01]  /*11ca0*/  IMAD.MOV.U32 R5, RZ, RZ, R7 ;  /* 0x000000ffff057224 */ /* 0x000fe200078e0007 */
[----:B------:R-:W-:-:S03]  /*11cb0*/  ISETP.GE.AND P1, PT, R228, c[0x0][0x220], PT ;  /* 0x00008800e4007a0c */ /* 0x000fc60003f26270 */
[----:B------:R-:W-:Y:S01]  /*11cc0*/  IMAD.X R230, RZ, RZ, R231, P0 ;  /* 0x000000ffffe67224 */ /* 0x000fe200000e06e7 */
[----:B------:R-:W-:Y:S01]  /*11cd0*/  ISETP.GE.AND P0, PT, R223, c[0x0][0x220], PT ;  /* 0x00008800df007a0c */ /* 0x000fe20003f06270 */
[----:B------:R-:W-:-:S04]  /*11ce0*/  IMAD.WIDE.U32 R4, R0, c[0x0][0x1e8], R4 ;  /* 0x00007a0000047a25 */ /* 0x000fc800078e0004 */
[----:B--2---:R-:W-:Y:S01]  /*11cf0*/  IMAD R3, R230, c[0x0][0x1e8], RZ ;  /* 0x00007a00e6037a24 */ /* 0x004fe200078e02ff */
[----:B------:R-:W-:-:S03]  /*11d00*/  LEA R2, P2, R4, c[0x0][0x1d0], 0x1 ;  /* 0x0000740004027a11 */ /* 0x000fc600078408ff */
[----:B------:R-:W-:-:S04]  /*11d10*/  IMAD R3, R0, c[0x0][0x1ec], R3 ;  /* 0x00007b0000037a24 */ /* 0x000fc800078e0203 */
[----:B------:R-:W-:-:S05]  /*11d20*/  IMAD.IADD R3, R5, 0x1, R3 ;  /* 0x0000000105037824 */ /* 0x000fca00078e0203 */
[----:B------:R-:W-:-:S05]  /*11d30*/  LEA.HI.X R3, R4, c[0x0][0x1d4], R3, 0x1, P2 ;  /* 0x0000750004037a11 */ /* 0x000fca00010f0c03 */
[----:B-1----:R1:W-:Y:S01]  /*11d40*/  @!P0 STG.E.128 [R2.64+0x40], R28 ;  /* 0x0000401c02008986 */ /* 0x0023e2000c101d10 */
[----:B------:R-:W-:-:S03]  /*11d50*/  ISETP.GE.AND P0, PT, R222, c[0x0][0x220], PT ;  /* 0x00008800de007a0c */ /* 0x000fc60003f06270 */
[----:B------:R1:W-:Y:S10]  /*11d60*/  @!P1 STG.E.128 [R2.64], R44 ;  /* 0x0000002c02009986 */ /* 0x0003f4000c101d10 */
[----:B------:R-:W-:Y:S05]  /*11d70*/  @P0 EXIT ;  /* 0x000000000000094d */ /* 0x000fea0003800000 */
[----:B------:R-:W-:Y:S01]  /*11d80*/  STG.E.128 [R2.64+0x80], R60 ;  /* 0x0000803c02007986 */ /* 0x000fe2000c101d10 */
[----:B------:R-:W-:Y:S05]  /*11d90*/  EXIT ;  /* 0x000000000000794d */ /* 0x000fea0003800000 */
.L_x_45:
[----:B-1----:R-:W-:Y:S01]  /*11da0*/  UISETP.NE.AND UP4, UPT, UR9, -0x1, UPT ;  /* 0xffffffff0900788c */ /* 0x002fe2000bf85270 */
[----:B------:R-:W-:Y:S01]  /*11db0*/  SHF.R.S32.HI R3, RZ, 0x1f, R2 ;  /* 0x0000001fff037819 */ /* 0x000fe20000011402 */
[----:B------:R-:W-:Y:S01]  /*11dc0*/  ULDC.64 UR6, c[0x0][0x1e8] ;  /* 0x00007a0000067ab9 */ /* 0x000fe20000000a00 */
[----:B------:R-:W1:Y:S01]  /*11dd0*/  S2R R10, SR_CTAID.Z ;  /* 0x00000000000a7919 */ /* 0x000e620000002700 */
[----:B------:R-:W-:Y:S01]  /*11de0*/  ULDC.64 UR4, c[0x0][0x1e0] ;  /* 0x0000780000047ab9 */ /* 0x000fe20000000a00 */
[----:B------:R-:W-:Y:S01]  /*11df0*/  LEA.HI R14, R3, R2, RZ, 0x2 ;  /* 0x00000002030e7211 */ /* 0x000fe200078f10ff */
[----:B------:R-:W-:Y:S01]  /*11e00*/  ULDC.U8 UR18, c[0x0][0x328] ;  /* 0x0000ca0000127ab9 */ /* 0x000fe20000000000 */
[----:B------:R-:W2:Y:S01]  /*11e10*/  S2R R17, SR_CTAID.X ;  /* 0x0000000000117919 */ /* 0x000ea20000002500 */
[----:B------:R-:W-:Y:S01]  /*11e20*/  USHF.R.S32.HI UR14, URZ, 0x1f, UR11 ;  /* 0x0000001f3f0e7899 */ /* 0x000fe2000801140b */
[----:B------:R-:W-:Y:S01]  /*11e30*/  LOP3.LUT R7, R14, 0xfffffffc, RZ, 0xc0, !PT ;  /* 0xfffffffc0e077812 */ /* 0x000fe200078ec0ff */
[----:B------:R-:W-:Y:S01]  /*11e40*/  UISETP.NE.AND UP3, UPT, UR18, URZ, UPT ;  /* 0x0000003f1200728c */ /* 0x000fe2000bf65270 */
[----:B------:R-:W-:Y:S01]  /*11e50*/  SHF.R.S32.HI R14, RZ, 0x2, R14 ;  /* 0x00000002ff0e7819 */ /* 0x000fe2000001140e */
[----:B------:R-:W-:Y:S01]  /*11e60*/  @UP4 UIMAD.WIDE.U32 UR16, UR9, UR6, URZ ;  /* 0x00000006091042a5 */ /* 0x000fe2000f8e003f */
[----:B------:R-:W-:Y:S01]  /*11e70*/  BSSY B0, `(.L_x_87) ;  /* 0x0000041000007945 */ /* 0x000fe20003800000 */
[----:B------:R-:W-:Y:S01]  /*11e80*/  @!UP4 USHF.R.S32.HI UR19, URZ, 0x1f, UR10 ;  /* 0x0000001f3f13c899 */ /* 0x000fe2000801140a */
[----:B------:R-:W-:Y:S01]  /*11e90*/  IMAD.IADD R7, R2, 0x1, -R7 ;  /* 0x0000000102077824 */ /* 0x000fe200078e0a07 */
[----:B------:R-:W-:Y:S01]  /*11ea0*/  @UP4 UIMAD UR7, UR9, UR7, UR17 ;  /* 0x00000007090742a4 */ /* 0x000fe2000f8e0211 */
[----:B------:R-:W-:Y:S01]  /*11eb0*/  SHF.R.S32.HI R15, RZ, 0x1f, R14 ;  /* 0x0000001fff0f7819 */ /* 0x000fe2000001140e */
[----:B------:R-:W-:Y:S01]  /*11ec0*/  @!UP4 UIMAD UR19, UR19, UR4, URZ ;  /* 0x000000041313c2a4 */ /* 0x000fe2000f8e023f */
[----:B------:R-:W-:Y:S01]  /*11ed0*/  IMAD.SHL.U32 R6, R7, 0x8, RZ ;  /* 0x0000000807067824 */ /* 0x000fe200078e00ff */
[----:B------:R-:W-:-:S02]  /*11ee0*/  ULDC.U8 UR17, c[0x0][0x329] ;  /* 0x0000ca4000117ab9 */ /* 0x000fc40000000000 */
[----:B------:R-:W-:Y:S02]  /*11ef0*/  UISETP.NE.AND UP1, UPT, UR17, URZ, UPT ;  /* 0x0000003f1100728c */ /* 0x000fe4000bf25270 */
[----:B------:R-:W-:Y:S01]  /*11f00*/  @!UP4 UIMAD.WIDE.U32 UR20, UR10, UR4, URZ ;  /* 0x000000040a14c2a5 */ /* 0x000fe2000f8e003f */
[C---:B------:R-:W-:Y:S01]  /*11f10*/  IADD3 R5, R6.reuse, 0x20, RZ ;  /* 0x0000002006057810 */ /* 0x040fe20007ffe0ff */
[----:B------:R-:W-:Y:S01]  /*11f20*/  @!UP4 UIMAD UR19, UR10, UR5, UR19 ;  /* 0x000000050a13c2a4 */ /* 0x000fe2000f8e0213 */
[----:B------:R-:W-:Y:S01]  /*11f30*/  IADD3 R4, R6, 0x40, RZ ;  /* 0x0000004006047810 */ /* 0x000fe20007ffe0ff */
[----:B------:R-:W-:Y:S02]  /*11f40*/  UISETP.NE.OR UP2, UPT, UR17, URZ, !UP3 ;  /* 0x0000003f1100728c */ /* 0x000fe4000df45670 */
[----:B------:R-:W-:Y:S01]  /*11f50*/  ULDC.64 UR4, c[0x0][0x1f0] ;  /* 0x00007c0000047ab9 */ /* 0x000fe20000000a00 */
[----:B--2---:R-:W-:Y:S01]  /*11f60*/  IMAD.WIDE R16, R17, 0x80, R14 ;  /* 0x0000008011107825 */ /* 0x004fe200078e020e */
[----:B------:R-:W-:-:S02]  /*11f70*/  UIMAD UR4, UR14, UR4, URZ ;  /* 0x000000040e0472a4 */ /* 0x000fc4000f8e023f */
[----:B------:R-:W-:Y:S02]  /*11f80*/  ULDC UR13, c[0x0][0x214] ;  /* 0x00008500000d7ab9 */ /* 0x000fe40000000800 */
[----:B------:R-:W-:Y:S02]  /*11f90*/  @UP1 ULDC UR14, c[0x0][0x210] ;  /* 0x00008400000e1ab9 */ /* 0x000fe40000000800 */
[----:B------:R-:W-:Y:S02]  /*11fa0*/  ULDC UR8, c[0x0][0x234] ;  /* 0x00008d0000087ab9 */ /* 0x000fe40000000800 */
[----:B------:R-:W-:Y:S02]  /*11fb0*/  @UP1 UIMAD UR14, UR14, UR13, URZ ;  /* 0x0000000d0e0e12a4 */ /* 0x000fe4000f8e023f */
[----:B------:R-:W-:Y:S02]  /*11fc0*/  UISETP.NE.OR UP0, UPT, UR9, -0x1, UP2 ;  /* 0xffffffff0900788c */ /* 0x000fe40009705670 */
[----:B------:R-:W-:-:S02]  /*11fd0*/  @!UP1 USEL UR14, UR13, UR8, !UP3 ;  /* 0x000000080d0e9287 */ /* 0x000fc4000d800000 */
[----:B------:R-:W-:Y:S02]  /*11fe0*/  ULDC UR6, c[0x0][0x1c0] ;  /* 0x0000700000067ab9 */ /* 0x000fe40000000800 */
[----:B------:R-:W-:Y:S02]  /*11ff0*/  @UP1 UMOV UR17, 0x1 ;  /* 0x0000000100111882 */ /* 0x000fe40000000000 */
[----:B------:R-:W-:Y:S02]  /*12000*/  @!UP1 UIMAD UR17, UR14, UR6, URZ ;  /* 0x000000060e1192a4 */ /* 0x000fe4000f8e023f */
[----:B------:R-:W-:Y:S02]  /*12010*/  @!UP4 UMOV UR16, UR20 ;  /* 0x000000140010cc82 */ /* 0x000fe40008000000 */
[----:B------:R-:W-:Y:S01]  /*12020*/  @!UP4 UIADD3 UR7, UR21, UR19, URZ ;  /* 0x000000131507c290 */ /* 0x000fe2000fffe03f */
[----:B------:R-:W-:Y:S01]  /*12030*/  IADD3 R2, P0, R6, UR16, RZ ;  /* 0x0000001006027c10 */ /* 0x000fe2000ff1e0ff */
[----:B------:R-:W-:-:S02]  /*12040*/  UIADD3 UR15, -UR12, UR15, URZ ;  /* 0x0000000f0c0f7290 */ /* 0x000fc4000fffe13f */
[----:B------:R-:W-:Y:S02]  /*12050*/  UIMAD UR17, UR10, UR17, URZ ;  /* 0x000000110a1172a4 */ /* 0x000fe4000f8e023f */
[----:B------:R-:W-:Y:S01]  /*12060*/  @!UP0 UIMAD UR9, UR10, UR13, URZ ;  /* 0x0000000d0a0982a4 */ /* 0x000fe2000f8e023f */
[----:B------:R-:W-:Y:S01]  /*12070*/  LEA.HI.X.SX32 R3, R6, UR7, 0x1, P0 ;  /* 0x0000000706037c11 */ /* 0x000fe200080f0eff */
[----:B------:R-:W-:Y:S01]  /*12080*/  @UP1 ULDC UR18, c[0x0][0x210] ;  /* 0x0000840000121ab9 */ /* 0x000fe20000000800 */
[----:B------:R-:W-:Y:S01]  /*12090*/  ISETP.GE.AND P0, PT, R14, UR15, PT ;  /* 0x0000000f0e007c0c */ /* 0x000fe2000bf06270 */
[----:B------:R-:W-:Y:S02]  /*120a0*/  USEL UR17, UR17, URZ, UP2 ;  /* 0x0000003f11117287 */ /* 0x000fe40009000000 */
[----:B------:R-:W-:Y:S01]  /*120b0*/  @!UP1 UMOV UR18, 0x1 ;  /* 0x0000000100129882 */ /* 0x000fe20000000000 */
[----:B-1----:R-:W-:Y:S01]  /*120c0*/  IMAD.WIDE.U32 R10, R10, c[0x0][0x1f0], R2 ;  /* 0x00007c000a0a7a25 */ /* 0x002fe200078e0002 */
[----:B------:R-:W-:-:S02]  /*120d0*/  UIMAD UR12, UR12, UR18, URZ ;  /* 0x000000120c0c72a4 */ /* 0x000fc4000f8e023f */
[----:B------:R-:W-:Y:S02]  /*120e0*/  UIMAD UR17, UR11, UR14, UR17 ;  /* 0x0000000e0b1172a4 */ /* 0x000fe4000f8e0211 */
[----:B------:R-:W-:Y:S02]  /*120f0*/  UMOV UR22, URZ ;  /* 0x0000003f00167c82 */ /* 0x000fe40008000000 */
[----:B------:R-:W-:Y:S02]  /*12100*/  UIMAD UR4, UR11, UR5, UR4 ;  /* 0x000000050b0472a4 */ /* 0x000fe4000f8e0204 */
[----:B------:R-:W-:Y:S02]  /*12110*/  @!UP2 UMOV UR22, UR9 ;  /* 0x000000090016ac82 */ /* 0x000fe40008000000 */
[----:B------:R-:W-:Y:S02]  /*12120*/  UMOV UR23, URZ ;  /* 0x0000003f00177c82 */ /* 0x000fe40008000000 */
[----:B------:R-:W-:Y:S01]  /*12130*/  USHF.R.S32.HI UR6, URZ, 0x1f, UR12 ;  /* 0x0000001f3f067899 */ /* 0x000fe2000801140c */
[----:B------:R-:W-:Y:S01]  /*12140*/  IADD3 R13, R11, UR4, RZ ;  /* 0x000000040b0d7c10 */ /* 0x000fe2000fffe0ff */
[----:B------:R-:W-:-:S02]  /*12150*/  @!UP2 USHF.R.S32.HI UR23, URZ, 0x1f, UR9 ;  /* 0x0000001f3f17a899 */ /* 0x000fc40008011409 */
[----:B------:R-:W-:Y:S02]  /*12160*/  USHF.R.S32.HI UR7, URZ, 0x1f, UR17 ;  /* 0x0000001f3f077899 */ /* 0x000fe40008011411 */
[----:B------:R-:W-:Y:S02]  /*12170*/  UIADD3 UR12, UP1, UP0, UR12, UR22, UR17 ;  /* 0x000000160c0c7290 */ /* 0x000fe4000f83e011 */
[----:B------:R-:W-:Y:S02]  /*12180*/  ULDC.64 UR4, c[0x0][0x118] ;  /* 0x0000460000047ab9 */ /* 0x000fe40000000a00 */
[----:B------:R-:W-:Y:S01]  /*12190*/  UIADD3.X UR6, UR6, UR23, UR7, UP1, UP0 ;  /* 0x0000001706067290 */ /* 0x000fe20008fe0407 */
[----:B------:R-:W-:Y:S06]  /*121a0*/  @P0 BRA `(.L_x_88) ;  /* 0x000000d000000947 */ /* 0x000fec0003800000 */
        /* <DEDUP_REMOVED lines=10> */
[----:B------:R1:W-:Y:S04]  /*12250*/  @!P2 STG.E.128 [R2.64], RZ ;  /* 0x000000ff0200a986 */ /* 0x0003e8000c101d04 */
[----:B------:R1:W-:Y:S04]  /*12260*/  @!P1 STG.E.128 [R2.64+0x40], RZ ;  /* 0x000040ff02009986 */ /* 0x0003e8000c101d04 */
[----:B------:R1:W-:Y:S02]  /*12270*/  @!P0 STG.E.128 [R2.64+0x80], RZ ;  /* 0x000080ff02008986 */ /* 0x0003e4000c101d04 */
.L_x_88:
[----:B------:R-:W-:Y:S05]  /*12280*/  BSYNC B0 ;  /* 0x0000000000007941 */ /* 0x000fea0003800000 */
.L_x_87:
[----:B-1----:R-:W-:Y:S01]  /*12290*/  IADD3 R3, R14, 0x20, RZ ;  /* 0x000000200e037810 */ /* 0x002fe20007ffe0ff */
[----:B------:R-:W-:Y:S03]  /*122a0*/  BSSY B0, `(.L_x_89) ;  /* 0x0000013000007945 */ /* 0x000fe60003800000 */
        /* <DEDUP_REMOVED lines=10> */
[----:B------:R-:W-:Y:S01]  /*12350*/  IMAD R0, R0, c[0x0][0x1e8], RZ ;  /* 0x00007a0000007a24 */ /* 0x000fe200078e02ff */
[----:B------:R-:W-:-:S03]  /*12360*/  LEA R8, P3, R18, c[0x0][0x1d0], 0x1 ;  /* 0x0000740012087a11 */ /* 0x000fc600078608ff */
[----:B------:R-:W-:-:S04]  /*12370*/  IMAD R0, R9, c[0x0][0x1ec], R0 ;  /* 0x00007b0009007a24 */ /* 0x000fc800078e0200 */
[----:B------:R-:W-:-:S05]  /*12380*/  IMAD.IADD R0, R19, 0x1, R0 ;  /* 0x0000000113007824 */ /* 0x000fca00078e0200 */
[----:B------:R-:W-:-:S05]  /*12390*/  LEA.HI.X R9, R18, c[0x0][0x1d4], R0, 0x1, P3 ;  /* 0x0000750012097a11 */ /* 0x000fca00018f0c00 */
[----:B------:R1:W-:Y:S04]  /*123a0*/  @!P2 STG.E.128 [R8.64], RZ ;  /* 0x000000ff0800a986 */ /* 0x0003e8000c101d04 */
[----:B------:R1:W-:Y:S04]  /*123b0*/  @!P1 STG.E.128 [R8.64+0x40], RZ ;  /* 0x000040ff08009986 */ /* 0x0003e8000c101d04 */
[----:B------:R1:W-:Y:S02]  /*123c0*/  @!P0 STG.E.128 [R8.64+0x80], RZ ;  /* 0x000080ff08008986 */ /* 0x0003e4000c101d04 */
.L_x_90:
[----:B------:R-:W-:Y:S05]  /*123d0*/  BSYNC B0 ;  /* 0x0000000000007941 */ /* 0x000fea0003800000 */
.L_x_89:
[----:B------:R-:W-:Y:S01]  /*123e0*/  IADD3 R2, R14, 0x40, RZ ;  /* 0x000000400e027810 */ /* 0x000fe20007ffe0ff */
[----:B------:R-:W-:Y:S03]  /*123f0*/  BSSY B0, `(.L_x_91) ;  /* 0x0000013000007945 */ /* 0x000fe60003800000 */
[----:B------:R-:W-:-:S13]  /*12400*/  ISETP.GE.AND P0, PT, R2, UR15, PT ;  /* 0x0000000f02007c0c */ /* 0x000fda000bf06270 */
[----:B------:R-:W-:Y:S05]  /*12410*/  @P0 BRA `(.L_x_92) ;  /* 0x0000010000000947 */ /* 0x000fea0003800000 */
[----:B-1----:R-:W-:Y:S01]  /*12420*/  IADD3 R9, P0, R16, 0x40, RZ ;  /* 0x0000004010097810 */ /* 0x002fe20007f1e0ff */
        /* <DEDUP_REMOVED lines=15> */
.L_x_92:
[----:B------:R-:W-:Y:S05]  /*12520*/  BSYNC B0 ;  /* 0x0000000000007941 */ /* 0x000fea0003800000 */
.L_x_91:
[----:B------:R-:W-:Y:S01]  /*12530*/  IADD3 R0, R14, 0x60, RZ ;  /* 0x000000600e007810 */ /* 0x000fe20007ffe0ff */
[----:B------:R-:W-:Y:S03]  /*12540*/  BSSY B0, `(.L_x_93) ;  /* 0x0000012000007945 */ /* 0x000fe60003800000 */
[----:B------:R-:W-:-:S13]  /*12550*/  ISETP.GE.AND P0, PT, R0, UR15, PT ;  /* 0x0000000f00007c0c */ /* 0x000fda000bf06270 */
        /* <DEDUP_REMOVED lines=16> */
.L_x_94:
[----:B------:R-:W-:Y:S05]  /*12660*/  BSYNC B0 ;  /* 0x0000000000007941 */ /* 0x000fea0003800000 */
.L_x_93:
[----:B------:R-:W-:-:S04]  /*12670*/  ISETP.NE.AND P6, PT, R7, RZ, PT ;  /* 0x000000ff0700720c */ /* 0x000fc80003fc5270 */
[----:B------:R-:W-:Y:S02]  /*12680*/  ISETP.GE.OR P5, PT, R14, UR15, P6 ;  /* 0x0000000f0e007c0c */ /* 0x000fe4000b7a6670 */
[----:B------:R-:W-:Y:S02]  /*12690*/  ISETP.GE.OR P4, PT, R3, UR15, P6 ;  /* 0x0000000f03007c0c */ /* 0x000fe4000b786670 */
[----:B------:R-:W-:Y:S02]  /*126a0*/  ISETP.GE.OR P3, PT, R2, UR15, P6 ;  /* 0x0000000f02007c0c */ /* 0x000fe4000b766670 */
[----:B------:R-:W-:-:S07]  /*126b0*/  ISETP.GE.OR P6, PT, R0, UR15, P6 ;  /* 0x0000000f00007c0c */ /* 0x000fce000b7c6670 */
[----:B------:R-:W-:Y:S02]  /*126c0*/  @!P5 IMAD R7, R14, UR18, RZ ;  /* 0x000000120e07dc24 */ /* 0x000fe4000f8e02ff */
[----:B-1----:R-:W-:Y:S02]  /*126d0*/  @!P4 IMAD R8, R3, UR18, RZ ;  /* 0x000000120308cc24 */ /* 0x002fe4000f8e02ff */
[----:B------:R-:W-:Y:S01]  /*126e0*/  @!P3 IMAD R4, R2, UR18, RZ ;  /* 0x000000120204bc24 */ /* 0x000fe2000f8e02ff */
[C---:B------:R-:W-:Y:S02]  /*126f0*/  @!P5 IADD3 R6, P0, R7.reuse, UR12, RZ ;  /* 0x0000000c0706dc10 */ /* 0x040fe4000ff1e0ff */
[----:B------:R-:W-:Y:S02]  /*12700*/  @!P4 IADD3 R3, P1, R8, UR12, RZ ;  /* 0x0000000c0803cc10 */ /* 0x000fe4000ff3e0ff */
[----:B------:R-:W-:Y:S02]  /*12710*/  @!P5 LEA.HI.X.SX32 R7, R7, UR6, 0x1, P0 ;  /* 0x000000060707dc11 */ /* 0x000fe400080f0eff */
[----:B------:R-:W-:-:S02]  /*12720*/  @!P5 LEA R10, P2, R6, c[0x0][0x200], 0x2 ;  /* 0x00008000060ada11 */ /* 0x000fc400078410ff */
[----:B------:R-:W-:Y:S02]  /*12730*/  @!P3 IADD3 R5, P0, R4, UR12, RZ ;  /* 0x0000000c0405bc10 */ /* 0x000fe4000ff1e0ff */
[----:B------:R-:W-:Y:S02]  /*12740*/  @!P4 LEA.HI.X.SX32 R2, R8, UR6, 0x1, P1 ;  /* 0x000000060802cc11 */ /* 0x000fe400088f0eff */
[----:B------:R-:W-:Y:S02]  /*12750*/  @!P5 LEA.HI.X R11, R6, c[0x0][0x204], R7, 0x2, P2 ;  /* 0x00008100060bda11 */ /* 0x000fe400010f1407 */
[----:B------:R-:W-:Y:S02]  /*12760*/  @!P4 LEA R8, P1, R3, c[0x0][0x200], 0x2 ;  /* 0x000080000308ca11 */ /* 0x000fe400078210ff */
[----:B------:R-:W-:Y:S02]  /*12770*/  @!P3 LEA.HI.X.SX32 R4, R4, UR6, 0x1, P0 ;  /* 0x000000060404bc11 */ /* 0x000fe400080f0eff */
[----:B------:R-:W-:-:S02]  /*12780*/  @!P3 LEA R6, P0, R5, c[0x0][0x200], 0x2 ;  /* 0x000080000506ba11 */ /* 0x000fc400078010ff */
[----:B------:R-:W-:Y:S01]  /*12790*/  @!P4 LEA.HI.X R9, R3, c[0x0][0x204], R2, 0x2, P1 ;  /* 0x000081000309ca11 */ /* 0x000fe200008f1402 */
[----:B------:R-:W-:Y:S01]  /*127a0*/  @!P5 IMAD.MOV.U32 R2, RZ, RZ, 0x7f800000 ;  /* 0x7f800000ff02d424 */ /* 0x000fe200078e00ff */
[----:B------:R-:W-:Y:S01]  /*127b0*/  @!P3 LEA.HI.X R7, R5, c[0x0][0x204], R4, 0x2, P0 ;  /* 0x000081000507ba11 */ /* 0x000fe200000f1404 */
[----:B------:R-:W-:Y:S02]  /*127c0*/  @!P4 IMAD.MOV.U32 R5, RZ, RZ, 0x7f800000 ;  /* 0x7f800000ff05c424 */ /* 0x000fe400078e00ff */
[----:B------:R-:W-:Y:S01]  /*127d0*/  @!P3 IMAD.MOV.U32 R3, RZ, RZ, 0x7f800000 ;  /* 0x7f800000ff03b424 */ /* 0x000fe200078e00ff */
[----:B------:R1:W-:Y:S04]  /*127e0*/  @!P5 STG.E [R10.64], R2 ;  /* 0x000000020a00d986 */ /* 0x0003e8000c101904 */
[----:B------:R1:W-:Y:S04]  /*127f0*/  @!P4 STG.E [R8.64], R5 ;  /* 0x000000050800c986 */ /* 0x0003e8000c101904 */
[----:B------:R1:W-:Y:S01]  /*12800*/  @!P3 STG.E [R6.64], R3 ;  /* 0x000000030600b986 */ /* 0x0003e2000c101904 */
[----:B------:R-:W-:Y:S05]  /*12810*/  @P6 EXIT ;  /* 0x000000000000694d */ /* 0x000fea0003800000 */
[----:B------:R-:W-:Y:S02]  /*12820*/  IMAD R0, R0, UR18, RZ ;  /* 0x0000001200007c24 */ /* 0x000fe4000f8e02ff */
[----:B-1----:R-:W-:-:S03]  /*12830*/  IMAD.MOV.U32 R5, RZ, RZ, 0x7f800000 ;  /* 0x7f800000ff057424 */ /* 0x002fc600078e00ff */
[----:B------:R-:W-:-:S04]  /*12840*/  IADD3 R3, P0, R0, UR12, RZ ;  /* 0x0000000c00037c10 */ /* 0x000fc8000ff1e0ff */
[----:B------:R-:W-:Y:S02]  /*12850*/  LEA.HI.X.SX32 R0, R0, UR6, 0x1, P0 ;  /* 0x0000000600007c11 */ /* 0x000fe400080f0eff */
[----:B------:R-:W-:-:S04]  /*12860*/  LEA R2, P0, R3, c[0x0][0x200], 0x2 ;  /* 0x0000800003027a11 */ /* 0x000fc800078010ff */
[----:B------:R-:W-:-:S05]  /*12870*/  LEA.HI.X R3, R3, c[0x0][0x204], R0, 0x2, P0 ;  /* 0x0000810003037a11 */ /* 0x000fca00000f1400 */
[----:B------:R-:W-:Y:S01]  /*12880*/  STG.E [R2.64], R5 ;  /* 0x0000000502007986 */ /* 0x000fe2000c101904 */
[----:B------:R-:W-:Y:S05]  /*12890*/  EXIT ;  /* 0x000000000000794d */ /* 0x000fea0003800000 */
.L_x_95:
        /* <DEDUP_REMOVED lines=14> */
.L_x_980:


//--------------------- .text._ZN5flash16flash_fwd_kernelI23Flash_fwd_kernel_traitsILi96ELi128ELi64ELi4ELb0ELb0EN7cutlass10bfloat16_tE19Flash_kernel_traitsILi96ELi128ELi64ELi4ES3_EELb0ELb1ELb0ELb1ELb0ELb0ELb0ELb0EEEvNS_16Flash_fwd_paramsE --------------------------
	.section	.text._ZN5flash16flash_fwd_kernelI23Flash_fwd_kernel_traitsILi96ELi128ELi64ELi4ELb0ELb0EN7cutlass10bfloat16_tE19Flash_kernel_traitsILi96ELi128ELi64ELi4ES3_EELb0ELb1ELb0ELb1ELb0ELb0ELb0ELb0EEEvNS_16Flash_fwd_paramsE,"ax",@progbits
	.sectioninfo	@"SHI_REGISTERS=255"
	.align	128
        .global         _ZN5flash16flash_fwd_kernelI23Flash_fwd_kernel_traitsILi96ELi128ELi64ELi4ELb0ELb0EN7cutlass10bfloat16_tE19Flash_kernel_traitsILi96ELi128ELi64ELi4ES3_EELb0ELb1ELb0ELb1ELb0ELb0ELb0ELb0EEEvNS_16Flash_fwd_paramsE
        .type           _ZN5flash16flash_fwd_kernelI23Flash_fwd_kernel_traitsILi96ELi128ELi64ELi4ELb0ELb0EN7cutlass10bfloat16_tE19Flash_kernel_traitsILi96ELi128ELi64ELi4ES3_EELb0ELb1ELb0ELb1ELb0ELb0ELb0ELb0EEEvNS_16Flash_fwd_paramsE,@function
        .size           _ZN5flash16flash_fwd_kernelI23Flash_fwd_kernel_traitsILi96ELi128ELi64ELi4ELb0ELb0EN7cutlass10bfloat16_tE19Flash_kernel_traitsILi96ELi128ELi64ELi4ES3_EELb0ELb1ELb0ELb1ELb0ELb0ELb0ELb0EEEvNS_16Flash_fwd_paramsE,(.L_x_981 - _ZN5flash16flash_fwd_kernelI23Flash_fwd_kernel_traitsILi96ELi128ELi64ELi4ELb0ELb0EN7cutlass10bfloat16_tE19Flash_kernel_traitsILi96ELi128ELi64ELi4ES3_EELb0ELb1ELb0ELb1ELb0ELb0ELb0ELb0EEEvNS_16Flash_fwd_paramsE)
        .other          _ZN5flash16flash_fwd_kernelI23Flash_fwd_kernel_traitsILi96ELi128ELi64ELi4ELb0ELb0EN7cutlass10bfloat16_tE19Flash_kernel_traitsILi96ELi128ELi64ELi4ES3_EELb0ELb1ELb0ELb1ELb0ELb0ELb0ELb0EEEvNS_16Flash_fwd_paramsE,@"STO_CUDA_ENTRY STV_DEFAULT"
_ZN5flash16flash_fwd_kernelI23Flash_fwd_kernel_traitsILi96ELi128ELi64ELi4ELb0ELb0EN7cutlass10bfloat16_tE19Flash_kernel_traitsILi96ELi128ELi64ELi4ES3_EELb0ELb1ELb0ELb1ELb0ELb0ELb0ELb0EEEvNS_16Flash_fwd_paramsE:
.text._ZN5flash16flash_fwd_kernelI23Flash_fwd_kernel_traitsILi96ELi128ELi64ELi4ELb0ELb0EN7cutlass10bfloat16_tE19Flash_kernel_traitsILi96ELi128ELi64ELi4ES3_EELb0ELb1ELb0ELb1ELb0ELb0ELb0ELb0EEEvNS_16Flash_fwd_paramsE:
        /* <DEDUP_REMOVED lines=55> */
.L_x_96:
[----:B------:R-:W-:Y:S02]  /*0370*/  ULDC UR6, c[0x0][0x218] ;  /* 0x0000860000067ab9 */ /* 0x000fe40000000800 */
.L_x_97:
        /* <DEDUP_REMOVED lines=43> */
[----:B------:R-:W-:Y:S02]  /*0630*/  @UP0 UIADD3 UR18, UR14, UR15, URZ ;  /* 0x0000000f0e120290 */ /* 0x000fe4000fffe03f */
[----:B------:R-:W-:Y:S02]  /*0640*/  @UP1 UIMAD UR13, UR9, UR5, UR17 ;  /* 0x00000005090d12a4 */ /* 0x000fe4000f8e0211 */
[----:B------:R-:W-:Y:S02]  /*0650*/  @!UP1 USHF.R.S32.HI UR17, URZ, 0x1f, UR24 ;  /* 0x0000001f3f119899 */ /* 0x000fe40008011418 */
[----:B------:R-:W-:Y:S02]  /*0660*/  ULDC.64 UR4, c[0x0][0x198] ;  /* 0x0000660000047ab9 */ /* 0x000fe40000000a00 */
[----:B------:R-:W-:-:S02]  /*0670*/  @!UP1 UIMAD UR17, UR17, UR6, URZ ;  /* 0x00000006111192a4 */ /* 0x000fc4000f8e023f */
[----:B------:R-:W-:Y:S02]  /*0680*/  @!UP1 UIMAD.WIDE.U32 UR28, UR24, UR6, URZ ;  /* 0x00000006181c92a5 */ /* 0x000fe4000f8e003f */
[----:B------:R-:W-:Y:S02]  /*0690*/  @UP0 UIMAD.WIDE.U32 UR22, UR18, UR4, URZ ;  /* 0x00000004121602a5 */ /* 0x000fe4000f8e003f */
[----:B------:R-:W-:Y:S02]  /*06a0*/  @!UP1 UIMAD UR17, UR24, UR7, UR17 ;  /* 0x00000007181192a4 */ /* 0x000fe4000f8e0211 */
[----:B------:R-:W-:Y:S02]  /*06b0*/  @UP0 UIMAD UR7, UR18, UR5, UR23 ;  /* 0x00000005120702a4 */ /* 0x000fe4000f8e0217 */
[----:B------:R-:W-:Y:S02]  /*06c0*/  @UP1 UMOV UR6, UR16 ;  /* 0x0000001000061c82 */ /* 0x000fe40008000000 */
[----:B------:R-:W-:-:S02]  /*06d0*/  USHF.R.S32.HI UR23, URZ, 0x1f, UR26 ;  /* 0x0000001f3f177899 */ /* 0x000fc4000801141a */
[----:B------:R-:W-:Y:S02]  /*06e0*/  @!UP1 UIADD3 UR13, UR29, UR17, URZ ;  /* 0x000000111d0d9290 */ /* 0x000fe4000fffe03f */
[----:B------:R-:W-:Y:S01]  /*06f0*/  @!UP1 UMOV UR6, UR28 ;  /* 0x0000001c00069c82 */ /* 0x000fe20008000000 */
        /* <DEDUP_REMOVED lines=8> */
[----:B------:R-:W-:Y:S02]  /*0780*/  UIMAD UR7, UR7, UR4, URZ ;  /* 0x00000004070772a4 */ /* 0x000fe4000f8e023f */
[----:B------:R-:W-:Y:S02]  /*0790*/  UIADD3 UR17, UR19, UR16, URZ ;  /* 0x0000001013117290 */ /* 0x000fe4000fffe03f */
[----:B------:R-:W-:Y:S02]  /*07a0*/  UIMAD UR7, UR24, UR5, UR7 ;  /* 0x00000005180772a4 */ /* 0x000fe4000f8e0207 */
[----:B------:R-:W-:-:S02]  /*07b0*/  UMOV UR16, UR18 ;  /* 0x0000001200107c82 */ /* 0x000fc40008000000 */
[----:B------:R-:W-:-:S04]  /*07c0*/  UIMAD.WIDE.U32 UR4, UR24, UR4, UR16 ;  /* 0x00000004180472a5 */ /* 0x000fc8000f8e0010 */
[----:B------:R-:W-:-:S03]  /*07d0*/  UIADD3 UR7, UR5, UR7, URZ ;  /* 0x0000000705077290 */ /* 0x000fc6000fffe03f */
[----:B------:R-:W-:Y:S02]  /*07e0*/  UMOV UR22, UR4 ;  /* 0x0000000400167c82 */ /* 0x000fe40008000000 */
.L_x_99:
        /* <DEDUP_REMOVED lines=11> */
[----:B-1----:R-:W-:Y:S02]  /*08a0*/  IABS R0, R0 ;  /* 0x0000000000007213 */ /* 0x002fe40000000000 */
[----:B--2---:R-:W-:-:S05]  /*08b0*/  IADD3 R6, R6, 0xffffffe, RZ ;  /* 0x0ffffffe06067810 */ /* 0x004fca0007ffe0ff */
        /* <DEDUP_REMOVED lines=29> */
.L_x_100:
[----:B------:R-:W-:Y:S01]  /*0a90*/  SHF.R.S32.HI R5, RZ, 0x1f, R2 ;  /* 0x0000001fff057819 */ /* 0x000fe20000011402 */
[----:B------:R-:W1:Y:S01]  /*0aa0*/  S2R R18, SR_CTAID.Z ;  /* 0x0000000000127919 */ /* 0x000e620000002700 */
[----:B------:R-:W-:Y:S01]  /*0ab0*/  UIADD3 UR5, -UR25, UR12, URZ ;  /* 0x0000000c19057290 */ /* 0x000fe2000fffe13f */
[----:B------:R-:W-:Y:S01]  /*0ac0*/  SHF.R.S32.HI R241, RZ, 0x1f, R234 ;  /* 0x0000001ffff17819 */ /* 0x000fe200000114ea */
[----:B------:R-:W-:Y:S01]  /*0ad0*/  IMAD.MOV.U32 R4, RZ, RZ, 0x10 ;  /* 0x00000010ff047424 */ /* 0x000fe200078e00ff */
[CC--:B------:R-:W-:Y:S01]  /*0ae0*/  LEA.HI R15, R5.reuse, R2.reuse, RZ, 0x2 ;  /* 0x00000002050f7211 */ /* 0x0c0fe200078f10ff */
[----:B------:R-:W-:Y:S01]  /*0af0*/  IMAD.U32 R23, RZ, RZ, UR10 ;  /* 0x0000000aff177e24 */ /* 0x000fe2000f8e00ff */
[-C--:B------:R-:W-:Y:S01]  /*0b00*/  LEA.HI R12, R5, R2.reuse, RZ, 0x3 ;  /* 0x00000002050c7211 */ /* 0x080fe200078f18ff */
[----:B------:R-:W-:Y:S01]  /*0b10*/  IMAD R227, R241, c[0x0][0x1b0], RZ ;  /* 0x00006c00f1e37a24 */ /* 0x000fe200078e02ff */
[----:B------:R-:W-:Y:S01]  /*0b20*/  LOP3.LUT R3, R15, 0xfffffffc, RZ, 0xc0, !PT ;  /* 0xfffffffc0f037812 */ /* 0x000fe200078ec0ff */
[----:B------:R-:W-:Y:S01]  /*0b30*/  IMAD R241, R241, c[0x0][0x1b8], RZ ;  /* 0x00006e00f1f17a24 */ /* 0x000fe200078e02ff */
[----:B------:R-:W-:Y:S01]  /*0b40*/  SHF.R.S32.HI R7, RZ, 0x3, R12 ;  /* 0x00000003ff077819 */ /* 0x000fe2000001140c */
[----:B------:R-:W-:Y:S01]  /*0b50*/  IMAD R227, R234, c[0x0][0x1b4], R227 ;  /* 0x00006d00eae37a24 */ /* 0x000fe200078e02e3 */
[----:B------:R-:W-:Y:S01]  /*0b60*/  LEA.HI R11, R5, R2, RZ, 0x4 ;  /* 0x00000002050b7211 */ /* 0x000fe200078f20ff */
[----:B------:R-:W-:Y:S01]  /*0b70*/  IMAD.IADD R228, R2, 0x1, -R3 ;  /* 0x0000000102e47824 */ /* 0x000fe200078e0a03 */
[----:B------:R-:W-:Y:S01]  /*0b80*/  SHF.R.S32.HI R16, RZ, 0x2, R15 ;  /* 0x00000002ff107819 */ /* 0x000fe2000001140f */
[----:B------:R-:W-:Y:S01]  /*0b90*/  IMAD.SHL.U32 R19, R7, 0x40, RZ ;  /* 0x0000004007137824 */ /* 0x000fe200078e00ff */
[----:B------:R-:W-:Y:S01]  /*0ba0*/  LOP3.LUT R3, R11, 0xfffffff0, RZ, 0xc0, !PT ;  /* 0xfffffff00b037812 */ /* 0x000fe200078ec0ff */
[----:B------:R-:W-:Y:S01]  /*0bb0*/  IMAD.SHL.U32 R228, R228, 0x8, RZ ;  /* 0x00000008e4e47824 */ /* 0x000fe200078e00ff */
[----:B------:R-:W-:Y:S01]  /*0bc0*/  LEA.HI R15, R15, R16, RZ, 0x1 ;  /* 0x000000100f0f7211 */ /* 0x000fe200078f08ff */
[----:B------:R-:W-:Y:S01]  /*0bd0*/  IMAD R241, R234, c[0x0][0x1bc], R241 ;  /* 0x00006f00eaf17a24 */ /* 0x000fe200078e02f1 */
[----:B------:R-:W-:Y:S01]  /*0be0*/  LOP3.LUT R19, R19, 0xc0, RZ, 0xc0, !PT ;  /* 0x000000c013137812 */ /* 0x000fe200078ec0ff */
[----:B------:R-:W-:Y:S01]  /*0bf0*/  IMAD.IADD R10, R2, 0x1, -R3 ;  /* 0x00000001020a7824 */ /* 0x000fe200078e0a03 */
[----:B------:R-:W-:Y:S01]  /*0c00*/  LEA.HI R5, R5, R2, RZ, 0x5 ;  /* 0x0000000205057211 */ /* 0x000fe200078f28ff */
[----:B------:R-:W-:Y:S01]  /*0c10*/  BSSY B0, `(.L_x_101) ;  /* 0x0000050000007945 */ /* 0x000fe20003800000 */
[----:B------:R-:W-:-:S02]  /*0c20*/  LOP3.LUT R0, R19, 0x18, R228, 0xf8, !PT ;  /* 0x0000001813007812 */ /* 0x000fc400078ef8e4 */
[----:B------:R-:W-:Y:S02]  /*0c30*/  SHF.R.U32.HI R19, RZ, 0x3, R19 ;  /* 0x00000003ff137819 */ /* 0x000fe40000011613 */
[----:B------:R-:W-:Y:S02]  /*0c40*/  LEA.HI R9, R10, R10, RZ, 0x1 ;  /* 0x0000000a0a097211 */ /* 0x000fe400078f08ff */
[----:B------:R-:W-:Y:S02]  /*0c50*/  LOP3.LUT R19, R0, R19, RZ, 0x3c, !PT ;  /* 0x0000001300137212 */ /* 0x000fe400078e3cff */
[----:B------:R-:W-:Y:S02]  /*0c60*/  LOP3.LUT R15, R15, 0x7fffffe, RZ, 0xc0, !PT ;  /* 0x07fffffe0f0f7812 */ /* 0x000fe400078ec0ff */
[--C-:B------:R-:W-:Y:S02]  /*0c70*/  SHF.R.S32.HI R0, RZ, 0x1, R9.reuse ;  /* 0x00000001ff007819 */ /* 0x100fe40000011409 */
[----:B------:R-:W-:Y:S01]  /*0c80*/  SHF.R.S32.HI R3, RZ, 0x1f, R9 ;  /* 0x0000001fff037819 */ /* 0x000fe20000011409 */
[----:B------:R-:W-:Y:S01]  /*0c90*/  IMAD.IADD R15, R16, 0x1, -R15 ;  /* 0x00000001100f7824 */ /* 0x000fe200078e0a0f */
[----:B------:R-:W-:-:S02]  /*0ca0*/  SHF.R.S32.HI R6, RZ, 0x5, R5 ;  /* 0x00000005ff067819 */ /* 0x000fc40000011405 */
[----:B------:R-:W-:Y:S02]  /*0cb0*/  LEA.HI R3, R3, R0, RZ, 0x2 ;  /* 0x0000000003037211 */ /* 0x000fe400078f10ff */
[----:B------:R-:W-:Y:S01]  /*0cc0*/  SHF.R.S32.HI R17, RZ, 0x1f, R16 ;  /* 0x0000001fff117819 */ /* 0x000fe20000011410 */
[----:B------:R-:W-:Y:S01]  /*0cd0*/  IMAD R220, R6, 0x8, R15 ;  /* 0x0000000806dc7824 */ /* 0x000fe200078e020f */
[--C-:B------:R-:W-:Y:S02]  /*0ce0*/  SHF.R.S32.HI R229, RZ, 0x1f, R228.reuse ;  /* 0x0000001fffe57819 */ /* 0x100fe400000114e4 */
[----:B------:R-:W-:Y:S01]  /*0cf0*/  IADD3 R20, P0, R228, UR6, RZ ;  /* 0x00000006e4147c10 */ /* 0x000fe2000ff1e0ff */
[----:B------:R-:W-:Y:S01]  /*0d00*/  IMAD R13, R17, c[0x0][0x198], RZ ;  /* 0x00006600110d7a24 */ /* 0x000fe200078e02ff */
[----:B------:R-:W-:Y:S01]  /*0d10*/  LOP3.LUT R3, R3, 0xfffffffc, RZ, 0xc0, !PT ;  /* 0xfffffffc03037812 */ /* 0x000fe200078ec0ff */
[----:B------:R-:W-:Y:S01]  /*0d20*/  IMAD.WIDE.U32 R14, R16, c[0x0][0x198], R228 ;  /* 0x00006600100e7a25 */ /* 0x000fe200078e00e4 */
[----:B------:R-:W-:-:S02]  /*0d30*/  IADD3.X R21, R229, UR13, RZ, P0, !PT ;  /* 0x0000000de5157c10 */ /* 0x000fc400087fe4ff */
[----:B------:R-:W-:Y:S01]  /*0d40*/  LOP3.LUT R5, R5, 0xffffffe0, RZ, 0xc0, !PT ;  /* 0xffffffe005057812 */ /* 0x000fe200078ec0ff */
[----:B------:R-:W-:Y:S01]  /*0d50*/  IMAD.IADD R3, R0, 0x1, -R3 ;  /* 0x0000000100037824 */ /* 0x000fe200078e0a03 */
[----:B------:R-:W-:Y:S01]  /*0d60*/  IADD3 R224, P0, R14, UR22, RZ ;  /* 0x000000160ee07c10 */ /* 0x000fe2000ff1e0ff */
[----:B------:R-:W-:Y:S01]  /*0d70*/  IMAD.U32 R220, R220, 0x20, R19 ;  /* 0x00000020dcdc7824 */ /* 0x000fe200078e0013 */
[----:B------:R-:W-:Y:S01]  /*0d80*/  IADD3 R222, R228, 0x20, RZ ;  /* 0x00000020e4de7810 */ /* 0x000fe20007ffe0ff */
[----:B------:R-:W-:Y:S01]  /*0d90*/  IMAD R0, R16, c[0x0][0x19c], R13 ;  /* 0x0000670010007a24 */ /* 0x000fe200078e020d */
[----:B------:R-:W-:Y:S01]  /*0da0*/  LOP3.LUT P1, RZ, R3, 0x2, RZ, 0xc0, !PT ;  /* 0x0000000203ff7812 */ /* 0x000fe2000782c0ff */
[----:B-1----:R-:W-:Y:S01]  /*0db0*/  IMAD.WIDE.U32 R18, R18, c[0x0][0x1a8], R20 ;  /* 0x00006a0012127a25 */ /* 0x002fe200078e0014 */
[----:B------:R-:W-:Y:S02]  /*0dc0*/  IADD3 R221, R228, 0x40, RZ ;  /* 0x00000040e4dd7810 */ /* 0x000fe40007ffe0ff */
[----:B------:R-:W-:Y:S01]  /*0dd0*/  IADD3.X R225, R15, UR7, R0, P0, !PT ;  /* 0x000000070fe17c10 */ /* 0x000fe200087fe400 */
[----:B------:R-:W-:Y:S01]  /*0de0*/  IMAD R13, R17, c[0x0][0x1a0], RZ ;  /* 0x00006800110d7a24 */ /* 0x000fe200078e02ff */
[----:B------:R-:W-:Y:S01]  /*0df0*/  ULDC.64 UR6, c[0x0][0x1a8] ;  /* 0x00006a0000067ab9 */ /* 0x000fe20000000a00 */
[----:B------:R-:W-:Y:S01]  /*0e00*/  IMAD.WIDE.U32 R20, R16, c[0x0][0x1a0], R228 ;  /* 0x0000680010147a25 */ /* 0x000fe200078e00e4 */
[----:B------:R-:W-:-:S03]  /*0e10*/  UIMAD UR6, UR23, UR6, URZ ;  /* 0x00000006170672a4 */ /* 0x000fc6000f8e023f */
[----:B------:R-:W-:Y:S01]  /*0e20*/  IMAD R0, R16, c[0x0][0x1a4], R13 ;  /* 0x0000690010007a24 */ /* 0x000fe200078e020d */
[----:B------:R-:W-:Y:S01]  /*0e30*/  IADD3 R14, P0, R20, UR16, RZ ;  /* 0x00000010140e7c10 */ /* 0x000fe2000ff1e0ff */
[----:B------:R-:W-:Y:S01]  /*0e40*/  UIMAD UR6, UR26, UR7, UR6 ;  /* 0x000000071a0672a4 */ /* 0x000fe2000f8e0206 */
[----:B------:R-:W-:Y:S02]  /*0e50*/  IMAD.WIDE.U32 R224, R234, c[0x0][0x1b0], R224 ;  /* 0x00006c00eae07a25 */ /* 0x000fe400078e00e0 */
[----:B------:R-:W-:Y:S02]  /*0e60*/  IADD3.X R15, R21, UR4, R0, P0, !PT ;  /* 0x00000004150f7c10 */ /* 0x000fe400087fe400 */
[----:B------:R-:W-:Y:S01]  /*0e70*/  ISETP.GE.AND P0, PT, R16, UR5, PT ;  /* 0x0000000510007c0c */ /* 0x000fe2000bf06270 */
[----:B------:R-:W-:Y:S01]  /*0e80*/  IMAD.WIDE R22, R23, 0x80, R16 ;  /* 0x0000008017167825 */ /* 0x000fe200078e0210 */
[----:B------:R-:W-:Y:S02]  /*0e90*/  IADD3 R21, R19, UR6, RZ ;  /* 0x0000000613157c10 */ /* 0x000fe4000fffe0ff */
[----:B------:R-:W-:Y:S01]  /*0ea0*/  SEL R0, R4, 0xfffffff0, !P1 ;  /* 0xfffffff004007807 */ /* 0x000fe20004800000 */
[----:B------:R-:W-:-:S04]  /*0eb0*/  IMAD.WIDE.U32 R234, R234, c[0x0][0x1b8], R14 ;  /* 0x00006e00eaea7a25 */ /* 0x000fc800078e000e */
        /* <DEDUP_REMOVED lines=37> */
.L_x_102:
[----:B------:R-:W-:Y:S05]  /*1110*/  BSYNC B0 ;  /* 0x0000000000007941 */ /* 0x000fea0003800000 */
.L_x_101:
        /* <DEDUP_REMOVED lines=37> */
.L_x_104:
[----:B------:R-:W-:Y:S05]  /*1370*/  BSYNC B0 ;  /* 0x0000000000007941 */ /* 0x000fea0003800000 */
.L_x_103:
        /* <DEDUP_REMOVED lines=37> */
.L_x_106:
[----:B------:R-:W-:Y:S05]  /*15d0*/  BSYNC B0 ;  /* 0x0000000000007941 */ /* 0x000fea0003800000 */
.L_x_105:
        /* <DEDUP_REMOVED lines=8> */
[----:B------:R-:W-:Y:S01]  /*1660*/  IADD3 R13, P0, R22, 0x60, RZ ;  /* 0x00000060160d7810 */ /* 0x000fe20007f1e0ff */
[----:B------:R-:W-:Y:S01]  /*1670*/  IMAD.MOV.U32 R19, RZ, RZ, R21 ;  /* 0x000000ffff137224 */ /* 0x000fe200078e0015 */
[----:B------:R-:W-:Y:S02]  /*1680*/  ISETP.GE.AND P3, PT, R228, c[0x0][0x220], PT ;  /* 0x00008800e4007a0c */ /* 0x000fe40003f66270 */
[----:B------:R-:W-:Y:S01]  /*1690*/  ISETP.GE.AND P2, PT, R222, c[0x0][0x220], PT ;  /* 0x00008800de007a0c */ /* 0x000fe20003f46270 */
[----:B-1----:R-:W-:Y:S01]  /*16a0*/  IMAD.X R14, RZ, RZ, R23, P0 ;  /* 0x000000ffff0e7224 */ /* 0x002fe200000e0617 */
        /* <DEDUP_REMOVED lines=27> */
.L_x_108:
[----:B------:R-:W-:Y:S05]  /*1860*/  BSYNC B0 ;  /* 0x0000000000007941 */ /* 0x000fea0003800000 */
.L_x_107:
        /* <DEDUP_REMOVED lines=39> */
.L_x_110:
[----:B------:R-:W-:Y:S05]  /*1ae0*/  BSYNC B0 ;  /* 0x0000000000007941 */ /* 0x000fea0003800000 */
.L_x_109:
[----:B------:R-:W-:Y:S01]  /*1af0*/  ISETP.GE.AND P0, PT, R5, UR13, PT ;  /* 0x0000000d05007c0c */ /* 0x000fe2000bf06270 */
[----:B------:R-:W-:Y:S01]  /*1b00*/  UMOV UR15, 0x5 ;  /* 0x00000005000f7882 */ /* 0x000fe20000000000 */
[----:B------:R-:W-:Y:S01]  /*1b10*/  BSSY B0, `(.L_x_111) ;  /* 0x0000020000007945 */ /* 0x000fe20003800000 */
[----:B------:R-:W-:Y:S02]  /*1b20*/  ULDC UR22, c[0x0][0x19c] ;  /* 0x0000670000167ab9 */ /* 0x000fe40000000800 */
[----:B------:R-:W-:Y:S02]  /*1b30*/  USHF.L.U32 UR18, UR6, 0x5, URZ ;  /* 0x0000000506127899 */ /* 0x000fe4000800063f */
[----:B------:R-:W-:-:S06]  /*1b40*/  USHF.L.U64.HI UR22, UR6, UR15, UR22 ;  /* 0x0000000f06167299 */ /* 0x000fcc0008010216 */
[----:B------:R-:W-:Y:S05]  /*1b50*/  @P0 BRA `(.L_x_112) ;  /* 0x000001b000000947 */ /* 0x000fea0003800000 */
        /* <DEDUP_REMOVED lines=27> */
.L_x_112:
[----:B------:R-:W-:Y:S05]  /*1d10*/  BSYNC B0 ;  /* 0x0000000000007941 */ /* 0x000fea0003800000 */
.L_x_111:
[----:B------:R-:W-:Y:S01]  /*1d20*/  ULDC.64 UR6, c[0x0][0x318] ;  /* 0x0000c60000067ab9 */ /* 0x000fe20000000a00 */
[----:B------:R-:W0:Y:S01]  /*1d30*/  LDGDEPBAR ;  /* 0x00000000000079af */ /* 0x000e220000000000 */
[----:B------:R-:W-:-:S04]  /*1d40*/  UISETP.NE.U32.AND UP1, UPT, URZ, UR6, UPT ;  /* 0x000000063f00728c */ /* 0x000fc8000bf25070 */
[----:B------:R-:W-:-:S03]  /*1d50*/  UISETP.NE.AND.EX UP1, UPT, URZ, UR7, UPT, UP1 ;  /* 0x000000073f00728c */ /* 0x000fc6000bf25310 */
[----:B------:R-:W-:-:S03]  /*1d60*/  ULDC.64 UR6, c[0x0][0x320] ;  /* 0x0000c80000067ab9 */ /* 0x000fc60000000a00 */
[----:B------:R-:W-:-:S05]  /*1d70*/  PLOP3.LUT P0, PT, PT, PT, UP1, 0x80, 0x0 ;  /* 0x000000000000781c */ /* 0x000fca0003f0f018 */
[----:B------:R-:W-:Y:S02]  /*1d80*/  @UP1 USHF.R.S32.HI UR27, URZ, 0x1f, UR24 ;  /* 0x0000001f3f1b1899 */ /* 0x000fe40008011418 */
[----:B------:R-:W-:Y:S02]  /*1d90*/  @UP1 UMOV UR28, UR26 ;  /* 0x0000001a001c1c82 */ /* 0x000fe40008000000 */
[----:B------:R-:W-:Y:S02]  /*1da0*/  @UP1 UIMAD UR27, UR27, UR6, URZ ;  /* 0x000000061b1b12a4 */ /* 0x000fe4000f8e023f */
[----:B------:R-:W-:Y:S02]  /*1db0*/  @UP1 UMOV UR29, UR23 ;  /* 0x00000017001d1c82 */ /* 0x000fe40008000000 */
[----:B------:R-:W-:Y:S01]  /*1dc0*/  @UP1 UIMAD.WIDE.U32 UR28, UR24, UR6, UR28 ;  /* 0x00000006181c12a5 */ /* 0x000fe2000f8e001c */
[----:B------:R-:W-:Y:S01]  /*1dd0*/  ISETP.GE.AND P1, PT, R16, UR13, PT ;  /* 0x0000000d10007c0c */ /* 0x000fe2000bf26270 */
[----:B------:R-:W-:Y:S01]  /*1de0*/  @UP1 UIMAD UR7, UR24, UR7, UR27 ;  /* 0x00000007180712a4 */ /* 0x000fe2000f8e021b */
[----:B------:R-:W-:-:S04]  /*1df0*/  DEPBAR.LE SB0, 0x0 ;  /* 0x000080000000791a */ /* 0x000fc80000000000 */
[----:B------:R-:W-:Y:S02]  /*1e00*/  ULDC UR6, c[0x0][0x318] ;  /* 0x0000c60000067ab9 */ /* 0x000fe40000000800 */
[----:B------:R-:W-:Y:S02]  /*1e10*/  @UP1 ULEA UR26, UP0, UR28, UR6, 0x2 ;  /* 0x000000061c1a1291 */ /* 0x000fe4000f80103f */
[----:B------:R-:W-:Y:S02]  /*1e20*/  @UP1 UIADD3 UR7, UR29, UR7, URZ ;  /* 0x000000071d071290 */ /* 0x000fe4000fffe03f */
[----:B------:R-:W-:Y:S02]  /*1e30*/  ULDC UR6, c[0x0][0x31c] ;  /* 0x0000c70000067ab9 */ /* 0x000fe40000000800 */
[----:B------:R-:W-:Y:S01]  /*1e40*/  @UP1 ULEA.HI.X UR27, UR28, UR6, UR7, 0x2, UP0 ;  /* 0x000000061c1b1291 */ /* 0x000fe200080f1407 */
[----:B-1----:R-:W-:Y:S01]  /*1e50*/  IMAD.U32 R18, RZ, RZ, UR26 ;  /* 0x0000001aff127e24 */ /* 0x002fe2000f8e00ff */
[----:B------:R-:W1:Y:S01]  /*1e60*/  @P0 MUFU.RCP R14, c[0x0][0x238] ;  /* 0x00008e00000e0b08 */ /* 0x000e620000001000 */
[----:B------:R-:W-:Y:S01]  /*1e70*/  SHF.R.S32.HI R16, RZ, 0x4, R11 ;  /* 0x00000004ff107819 */ /* 0x000fe2000001140b */
[----:B------:R-:W-:-:S02]  /*1e80*/  ULDC.64 UR6, c[0x0][0x1a0] ;  /* 0x0000680000067ab9 */ /* 0x000fc40000000a00 */
[----:B------:R-:W-:-:S05]  /*1e90*/  IMAD.U32 R19, RZ, RZ, UR27 ;  /* 0x0000001bff137e24 */ /* 0x000fca000f8e00ff */
[----:B------:R2:W1:Y:S01]  /*1ea0*/  @P0 LDG.E R13, [R18.64] ;  /* 0x00000014120d0981 */ /* 0x000462000c1e1900 */
[----:B------:R-:W-:Y:S01]  /*1eb0*/  SHF.R.S32.HI R15, RZ, 0x1f, R10 ;  /* 0x0000001fff0f7819 */ /* 0x000fe2000001140a */
[----:B------:R-:W-:Y:S01]  /*1ec0*/  USHF.L.U32 UR24, UR6, 0x6, URZ ;  /* 0x0000000606187899 */ /* 0x000fe2000800063f */
[----:B------:R-:W-:Y:S01]  /*1ed0*/  LOP3.LUT R21, R12, 0xfffffff8, RZ, 0xc0, !PT ;  /* 0xfffffff80c157812 */ /* 0x000fe200078ec0ff */
[----:B------:R-:W-:Y:S01]  /*1ee0*/  BAR.SYNC.DEFER_BLOCKING 0x0 ;  /* 0x0000000000007b1d */ /* 0x000fe20000010000 */
[----:B------:R-:W-:Y:S01]  /*1ef0*/  SHF.R.S32.HI R17, RZ, 0x1f, R8 ;  /* 0x0000001fff117819 */ /* 0x000fe20000011408 */
[----:B------:R-:W-:Y:S01]  /*1f00*/  USHF.L.U64.HI UR23, UR6, UR4, UR7 ;  /* 0x0000000406177299 */ /* 0x000fe20008010207 */
[----:B------:R-:W-:Y:S01]  /*1f10*/  LEA.HI R12, R11, R16, RZ, 0x1 ;  /* 0x000000100b0c7211 */ /* 0x000fe200078f08ff */
[----:B------:R-:W-:Y:S01]  /*1f20*/  IMAD.IADD R21, R2, 0x1, -R21 ;  /* 0x0000000102157824 */ /* 0x000fe200078e0a15 */
[----:B------:R-:W-:Y:S01]  /*1f30*/  LEA.HI R11, R15, R10, RZ, 0x3 ;  /* 0x0000000a0f0b7211 */ /* 0x000fe200078f18ff */
[----:B------:R-:W-:Y:S01]  /*1f40*/  IMAD.SHL.U32 R215, R7, 0x8, RZ ;  /* 0x0000000807d77824 */ /* 0x000fe200078e00ff */
[----:B------:R-:W-:Y:S01]  /*1f50*/  LEA.HI R17, R17, R8, RZ, 0x2 ;  /* 0x0000000811117211 */ /* 0x000fe200078f10ff */
[----:B------:R-:W-:Y:S01]  /*1f60*/  UIMAD UR4, UR23, UR14, URZ ;  /* 0x0000000e170472a4 */ /* 0x000fe2000f8e023f */
[----:B------:R-:W-:Y:S01]  /*1f70*/  LOP3.LUT R9, R9, 0x7fffffe, RZ, 0xc0, !PT ;  /* 0x07fffffe09097812 */ /* 0x000fe200078ec0ff */
[----:B------:R-:W-:Y:S01]  /*1f80*/  IMAD.SHL.U32 R11, R11, 0x20, RZ ;  /* 0x000000200b0b7824 */ /* 0x000fe200078e00ff */
[----:B------:R-:W-:Y:S01]  /*1f90*/  LOP3.LUT R15, R12, 0xfffffffe, RZ, 0xc0, !PT ;  /* 0xfffffffe0c0f7812 */ /* 0x000fe200078ec0ff */
[----:B------:R-:W-:Y:S01]  /*1fa0*/  IMAD.U32 R217, RZ, RZ, UR24 ;  /* 0x00000018ffd97e24 */ /* 0x000fe2000f8e00ff */
[----:B------:R-:W-:Y:S01]  /*1fb0*/  LEA R12, R6, UR25, 0x4 ;  /* 0x00000019060c7c11 */ /* 0x000fe2000f8e20ff */
[----:B------:R-:W-:Y:S01]  /*1fc0*/  IMAD.IADD R9, R10, 0x1, -R9 ;  /* 0x000000010a097824 */ /* 0x000fe200078e0a09 */
[----:B------:R-:W-:Y:S01]  /*1fd0*/  SHF.R.S32.HI R17, RZ, 0x2, R17 ;  /* 0x00000002ff117819 */ /* 0x000fe20000011411 */
[----:B------:R-:W-:Y:S01]  /*1fe0*/  IMAD.IADD R15, R16, 0x1, -R15 ;  /* 0x00000001100f7824 */ /* 0x000fe200078e0a0f */
[----:B------:R-:W-:Y:S01]  /*1ff0*/  LOP3.LUT R11, R11, 0xffffff00, RZ, 0xc0, !PT ;  /* 0xffffff000b0b7812 */ /* 0x000fe200078ec0ff */
[----:B------:R-:W-:Y:S01]  /*2000*/  IMAD.MOV.U32 R240, RZ, RZ, R234 ;  /* 0x000000fffff07224 */ /* 0x000fe200078e00ea */
[----:B------:R-:W-:Y:S01]  /*2010*/  IADD3 R17, R12, 0x1, R17 ;  /* 0x000000010c117810 */ /* 0x000fe20007ffe011 */
[----:B------:R-:W-:Y:S01]  /*2020*/  IMAD.U32 R12, RZ, RZ, UR11 ;  /* 0x0000000bff0c7e24 */ /* 0x000fe2000f8e00ff */
[----:B--2---:R-:W-:Y:S01]  /*2030*/  SHF.R.S32.HI R19, RZ, 0x1f, R6 ;  /* 0x0000001fff137819 */ /* 0x004fe20000011406 */
[--C-:B------:R-:W-:Y:S01]  /*2040*/  IMAD R16, R6, 0x200, R11.reuse ;  /* 0x0000020006107824 */ /* 0x100fe200078e020b */
[----:B------:R-:W-:Y:S01]  /*2050*/  LEA.HI R10, R21, R21, RZ, 0x1 ;  /* 0x00000015150a7211 */ /* 0x000fe200078f08ff */
[----:B------:R2:W-:Y:S01]  /*2060*/  @P1 STS [R220+0x9000], RZ ;  /* 0x009000ffdc001388 */ /* 0x0005e20000000800 */
[----:B------:R-:W-:Y:S01]  /*2070*/  LEA.HI R19, R19, R6, RZ, 0x2 ;  /* 0x0000000613137211 */ /* 0x000fe200078f10ff */
[----:B------:R-:W-:Y:S01]  /*2080*/  UIMAD UR19, UR19, UR24, UR4 ;  /* 0x00000018131372a4 */ /* 0x000fe2000f8e0204 */
[----:B------:R-:W-:Y:S01]  /*2090*/  LOP3.LUT R8, R10, 0x7fffffe, RZ, 0xc0, !PT ;  /* 0x07fffffe0a087812 */ /* 0x000fe200078ec0ff */
[----:B------:R2:W-:Y:S01]  /*20a0*/  @P1 STS [R220+0x9004], RZ ;  /* 0x009004ffdc001388 */ /* 0x0005e20000000800 */
[----:B------:R-:W-:Y:S01]  /*20b0*/  LOP3.LUT R19, R19, 0xfffffffc, RZ, 0xc0, !PT ;  /* 0xfffffffc13137812 */ /* 0x000fe200078ec0ff */
[----:B------:R-:W-:Y:S01]  /*20c0*/  IMAD R11, R9, 0x20, R11 ;  /* 0x00000020090b7824 */ /* 0x000fe200078e020b */
[----:B------:R-:W-:Y:S01]  /*20d0*/  SHF.R.S32.HI R10, RZ, 0x1, R10 ;  /* 0x00000001ff0a7819 */ /* 0x000fe2000001140a */
[----:B------:R2:W-:Y:S01]  /*20e0*/  @P1 STS.64 [R220+0x9008], RZ ;  /* 0x009008ffdc001388 */ /* 0x0005e20000000a00 */
[----:B------:R-:W-:Y:S01]  /*20f0*/  IMAD.IADD R8, R21, 0x1, -R8 ;  /* 0x0000000115087824 */ /* 0x000fe200078e0a08 */
[----:B------:R-:W-:Y:S01]  /*2100*/  UMOV UR4, URZ ;  /* 0x0000003f00047c82 */ /* 0x000fe20008000000 */
[----:B------:R-:W-:Y:S01]  /*2110*/  IMAD.IADD R218, R6, 0x1, -R19 ;  /* 0x0000000106da7824 */ /* 0x000fe200078e0a13 */
[----:B------:R-:W-:Y:S01]  /*2120*/  IADD3 R6, R12, -UR12, R17 ;  /* 0x8000000c0c067c10 */ /* 0x000fe2000fffe011 */
[----:B------:R-:W-:Y:S01]  /*2130*/  IMAD.SHL.U32 R12, R3, 0x40, RZ ;  /* 0x00000040030c7824 */ /* 0x000fe200078e00ff */
[----:B------:R2:W-:Y:S01]  /*2140*/  @P1 STS.128 [R220+0xa000], RZ ;  /* 0x00a000ffdc001388 */ /* 0x0005e20000000c00 */
[----:B------:R-:W-:Y:S01]  /*2150*/  IMAD.SHL.U32 R3, R15, 0x8, RZ ;  /* 0x000000080f037824 */ /* 0x000fe200078e00ff */
[----:B------:R-:W-:Y:S01]  /*2160*/  BSSY B0, `(.L_x_113) ;  /* 0x0000036000007945 */ /* 0x000fe20003800000 */
[----:B------:R-:W-:Y:S01]  /*2170*/  IMAD R16, R9, 0x20, R16 ;  /* 0x0000002009107824 */ /* 0x000fe200078e0210 */
[----:B------:R2:W-:Y:S01]  /*2180*/  @P1 STS.128 [R220+0xb000], RZ ;  /* 0x00b000ffdc001388 */ /* 0x0005e20000000c00 */
[----:B------:R-:W-:Y:S01]  /*2190*/  LOP3.LUT R12, R12, 0xc0, RZ, 0xc0, !PT ;  /* 0x000000c00c0c7812 */ /* 0x000fe200078ec0ff */
[----:B------:R-:W-:-:S02]  /*21a0*/  IMAD.SHL.U32 R219, R2, 0x2, RZ ;  /* 0x0000000202db7824 */ /* 0x000fc400078e00ff */
[----:B------:R-:W-:Y:S01]  /*21b0*/  IMAD R8, R15, 0x8, R8 ;  /* 0x000000080f087824 */ /* 0x000fe200078e0208 */
[----:B------:R-:W-:Y:S02]  /*21c0*/  LOP3.LUT R3, R12, 0x8, R3, 0xf8, !PT ;  /* 0x000000080c037812 */ /* 0x000fe400078ef803 */
[----:B------:R-:W-:Y:S02]  /*21d0*/  SHF.R.U32.HI R12, RZ, 0x3, R12 ;  /* 0x00000003ff0c7819 */ /* 0x000fe4000001160c */
[----:B------:R-:W-:Y:S02]  /*21e0*/  LOP3.LUT R219, R219, 0x6, RZ, 0xc0, !PT ;  /* 0x00000006dbdb7812 */ /* 0x000fe400078ec0ff */
[----:B------:R-:W-:-:S05]  /*21f0*/  LOP3.LUT R3, R3, R12, RZ, 0x3c, !PT ;  /* 0x0000000c03037212 */ /* 0x000fca00078e3cff */
[C---:B------:R-:W-:Y:S02]  /*2200*/  IMAD.IADD R216, R3.reuse, 0x1, R16 ;  /* 0x0000000103d87824 */ /* 0x040fe400078e0210 */
[----:B------:R-:W-:Y:S01]  /*2210*/  IMAD.IADD R2, R3, 0x1, R11 ;  /* 0x0000000103027824 */ /* 0x000fe200078e020b */
[----:B------:R-:W-:Y:S01]  /*2220*/  IADD3 R3, R6, c[0x0][0x2e8], RZ ;  /* 0x0000ba0006037a10 */ /* 0x000fe20007ffe0ff */
[----:B-1----:R-:W-:-:S04]  /*2230*/  @P0 FMUL.FTZ R13, R13, R14 ;  /* 0x0000000e0d0d0220 */ /* 0x002fc80000410000 */
[----:B------:R1:W3:Y:S01]  /*2240*/  @P0 R2UR UR25, R13 ;  /* 0x000000000d1903c2 */ /* 0x0002e200000e0000 */
[C---:B------:R-:W-:Y:S01]  /*2250*/  LOP3.LUT P0, RZ, R10.reuse, 0x2, RZ, 0xc0, !PT ;  /* 0x000000020aff7812 */ /* 0x040fe2000780c0ff */
[----:B------:R-:W-:-:S03]  /*2260*/  IMAD.SHL.U32 R10, R10, 0x40, RZ ;  /* 0x000000400a0a7824 */ /* 0x000fc600078e00ff */
[----:B------:R-:W-:Y:S02]  /*2270*/  SEL R4, R4, 0xfffffff0, !P0 ;  /* 0xfffffff004047807 */ /* 0x000fe40004000000 */
[----:B------:R-:W-:-:S04]  /*2280*/  LOP3.LUT R10, R10, 0xc0, RZ, 0xc0, !PT ;  /* 0x000000c00a0a7812 */ /* 0x000fc800078ec0ff */
[----:B------:R-:W-:Y:S02]  /*2290*/  LOP3.LUT R215, R10, 0x8, R215, 0xf8, !PT ;  /* 0x000000080ad77812 */ /* 0x000fe400078ef8d7 */
[----:B------:R-:W-:-:S04]  /*22a0*/  SHF.R.U32.HI R10, RZ, 0x3, R10 ;  /* 0x00000003ff0a7819 */ /* 0x000fc8000001160a */
[----:B------:R-:W-:-:S05]  /*22b0*/  LOP3.LUT R215, R215, R10, RZ, 0x3c, !PT ;  /* 0x0000000ad7d77212 */ /* 0x000fca00078e3cff */
[----:B------:R-:W-:Y:S02]  /*22c0*/  IMAD.U32 R215, R8, 0x20, R215 ;  /* 0x0000002008d77824 */ /* 0x000fe400078e00d7 */
[----:B-1----:R-:W-:Y:S01]  /*22d0*/  IMAD.WIDE.U32 R12, R217, UR14, R240 ;  /* 0x0000000ed90c7c25 */ /* 0x002fe2000f8e00f0 */
[----:B---3--:R-:W-:-:S04]  /*22e0*/  @UP1 UMOV UR4, UR25 ;  /* 0x0000001900041c82 */ /* 0x008fc80008000000 */
[----:B------:R-:W-:Y:S01]  /*22f0*/  IADD3 R7, R13, UR19, RZ ;  /* 0x000000130d077c10 */ /* 0x000fe2000fffe0ff */
[----:B------:R-:W-:Y:S05]  /*2300*/  @P1 BRA `(.L_x_114) ;  /* 0x000001b000001947 */ /* 0x000fea0003800000 */
[----:B--2---:R-:W-:Y:S02]  /*2310*/  ISETP.GE.AND P3, PT, R228, c[0x0][0x220], PT ;  /* 0x00008800e4007a0c */ /* 0x004fe40003f66270 */
[----:B------:R-:W-:Y:S02]  /*2320*/  ISETP.GE.AND P2, PT, R222, c[0x0][0x220], PT ;  /* 0x00008800de007a0c */ /* 0x000fe40003f46270 */
        /* <DEDUP_REMOVED lines=25> */
.L_x_114:
[----:B--2---:R-:W-:Y:S05]  /*24c0*/  BSYNC B0 ;  /* 0x0000000000007941 */ /* 0x004fea0003800000 */
.L_x_113:
        /* <DEDUP_REMOVED lines=14> */
[C---:B-1----:R-:W-:Y:S01]  /*25b0*/  @!P3 LEA R10, P4, R12.reuse, c[0x0][0x170], 0x1 ;  /* 0x00005c000c0aba11 */ /* 0x042fe200078808ff */
        /* <DEDUP_REMOVED lines=21> */
.L_x_116:
[----:B------:R-:W-:Y:S05]  /*2710*/  BSYNC B0 ;  /* 0x0000000000007941 */ /* 0x000fea0003800000 */
.L_x_115:
[----:B------:R-:W-:Y:S01]  /*2720*/  IMAD.SHL.U32 R216, R216, 0x2, RZ ;  /* 0x00000002d8d87824 */ /* 0x000fe200078e00ff */
[----:B------:R-:W-:Y:S01]  /*2730*/  IADD3 R170, R3, 0x8, RZ ;  /* 0x0000000803aa7810 */ /* 0x000fe20007ffe0ff */
[----:B------:R-:W-:Y:S01]  /*2740*/  IMAD.SHL.U32 R215, R215, 0x2, RZ ;  /* 0x00000002d7d77824 */ /* 0x000fe200078e00ff */
[C---:B------:R-:W-:Y:S01]  /*2750*/  IADD3 R169, R3.reuse, 0x40, RZ ;  /* 0x0000004003a97810 */ /* 0x040fe20007ffe0ff */
[----:B------:R-:W-:Y:S01]  /*2760*/  IMAD R214, R0, 0x2, R216 ;  /* 0x0000000200d67824 */ /* 0x000fe200078e02d8 */
[----:B------:R-:W-:Y:S01]  /*2770*/  LDSM.16.M88.4 R80, [R216] ;  /* 0x00000000d850783b */ /* 0x000fe20000000200 */
[----:B------:R-:W-:Y:S01]  /*2780*/  IMAD R212, R4, 0x2, R215 ;  /* 0x0000000204d47824 */ /* 0x000fe200078e02d7 */
[----:B------:R-:W-:Y:S01]  /*2790*/  IMNMX R232, R3, UR11, PT ;  /* 0x0000000b03e87c17 */ /* 0x000fe2000b800200 */
[----:B------:R-:W-:Y:S01]  /*27a0*/  UISETP.GE.AND UP0, UPT, UR8, 0x2, UPT ;  /* 0x000000020800788c */ /* 0x000fe2000bf06270 */
[----:B------:R-:W4:Y:S01]  /*27b0*/  LDSM.16.M88.4 R48, [R215+0x6000] ;  /* 0x00600000d730783b */ /* 0x000f220000000200 */
[----:B------:R-:W-:-:S02]  /*27c0*/  IMNMX R170, R170, UR11, PT ;  /* 0x0000000baaaa7c17 */ /* 0x000fc4000b800200 */
[----:B------:R-:W-:Y:S01]  /*27d0*/  IMNMX R169, R169, UR11, PT ;  /* 0x0000000ba9a97c17 */ /* 0x000fe2000b800200 */
[----:B------:R-:W5:Y:S04]  /*27e0*/  LDSM.16.M88.4 R24, [R216+0x1000] ;  /* 0x00100000d818783b */ /* 0x000f680000000200 */
[----:B------:R-:W1:Y:S04]  /*27f0*/  LDSM.16.M88.4 R96, [R215+0x6400] ;  /* 0x00640000d760783b */ /* 0x000e680000000200 */
[----:B------:R-:W2:Y:S04]  /*2800*/  LDSM.16.M88.4 R88, [R215+0x6800] ;  /* 0x00680000d758783b */ /* 0x000ea80000000200 */
[----:B-1----:R-:W1:Y:S04]  /*2810*/  LDSM.16.M88.4 R8, [R215+0x6c00] ;  /* 0x006c0000d708783b */ /* 0x002e680000000200 */
[----:B---3--:R-:W-:Y:S04]  /*2820*/  LDSM.16.M88.4 R4, [R214] ;  /* 0x00000000d604783b */ /* 0x008fe80000000200 */
[----:B------:R-:W3:Y:S04]  /*2830*/  LDSM.16.M88.4 R112, [R212+0x6000] ;  /* 0x00600000d470783b */ /* 0x000ee80000000200 */
[----:B------:R-:W1:Y:S04]  /*2840*/  LDSM.16.M88.4 R108, [R214+0x1000] ;  /* 0x00100000d66c783b */ /* 0x000e680000000200 */
[----:B------:R-:W1:Y:S04]  /*2850*/  LDSM.16.M88.4 R104, [R212+0x6400] ;  /* 0x00640000d468783b */ /* 0x000e680000000200 */
[----:B------:R-:W1:Y:S04]  /*2860*/  LDSM.16.M88.4 R76, [R212+0x6800] ;  /* 0x00680000d44c783b */ /* 0x000e680000000200 */
[----:B------:R-:W1:Y:S01]  /*2870*/  LDSM.16.M88.4 R72, [R212+0x6c00] ;  /* 0x006c0000d448783b */ /* 0x000e620000000200 */
[-C--:B----4-:R-:W-:Y:S03]  /*2880*/  HMMA.16816.F32.BF16 R60, R80, R48.reuse, RZ ;  /* 0x00000030503c723c */ /* 0x090fe600000418ff */
[----:B------:R-:W-:Y:S04]  /*2890*/  LDSM.16.M88.4 R64, [R216+0x3000] ;  /* 0x00300000d840783b */ /* 0x000fe80000000200 */
[----:B------:R-:W4:Y:S01]  /*28a0*/  LDSM.16.M88.4 R68, [R215+0x7000] ;  /* 0x00700000d744783b */ /* 0x000f220000000200 */
[C---:B-----5:R-:W-:Y:S03]  /*28b0*/  HMMA.16816.F32.BF16 R56, R24.reuse, R48, RZ ;  /* 0x000000301838723c */ /* 0x060fe600000418ff */
[----:B------:R-:W-:Y:S04]  /*28c0*/  LDSM.16.M88.4 R20, [R215+0x7400] ;  /* 0x00740000d714783b */ /* 0x000fe80000000200 */
[----:B------:R-:W-:Y:S01]  /*28d0*/  LDSM.16.M88.4 R16, [R215+0x7800] ;  /* 0x00780000d710783b */ /* 0x000fe20000000200 */
[C---:B------:R-:W-:Y:S03]  /*28e0*/  HMMA.16816.F32.BF16 R52, R24.reuse, R50, RZ ;  /* 0x000000321834723c */ /* 0x040fe600000418ff */
[----:B------:R-:W-:Y:S04]  /*28f0*/  LDSM.16.M88.4 R12, [R215+0x7c00] ;  /* 0x007c0000d70c783b */ /* 0x000fe80000000200 */
[----:B------:R-:W-:Y:S01]  /*2900*/  LDSM.16.M88.4 R120, [R212+0x7000] ;  /* 0x00700000d478783b */ /* 0x000fe20000000200 */
[C---:B------:R-:W-:Y:S03]  /*2910*/  HMMA.16816.F32.BF16 R44, R24.reuse, R96, RZ ;  /* 0x00000060182c723c */ /* 0x040fe600000418ff */
[----:B------:R-:W-:Y:S04]  /*2920*/  LDSM.16.M88.4 R116, [R214+0x2000] ;  /* 0x00200000d674783b */ /* 0x000fe80000000200 */
[----:B------:R-:W0:Y:S01]  /*2930*/  LDGDEPBAR ;  /* 0x00000000000079af */ /* 0x000e220000000000 */
[C---:B--2---:R-:W-:Y:S08]  /*2940*/  HMMA.16816.F32.BF16 R36, R24.reuse, R88, RZ ;  /* 0x000000581824723c */ /* 0x044ff000000418ff */
[C---:B------:R-:W-:Y:S08]  /*2950*/  HMMA.16816.F32.BF16 R40, R24.reuse, R98, RZ ;  /* 0x000000621828723c */ /* 0x040ff000000418ff */
[----:B------:R-:W-:Y:S08]  /*2960*/  HMMA.16816.F32.BF16 R32, R24, R90, RZ ;  /* 0x0000005a1820723c */ /* 0x000ff000000418ff */
[C---:B------:R-:W-:Y:S08]  /*2970*/  HMMA.16816.F32.BF16 R100, R80.reuse, R96, RZ ;  /* 0x000000605064723c */ /* 0x040ff000000418ff */
[C---:B------:R-:W-:Y:S08]  /*2980*/  HMMA.16816.F32.BF16 R92, R80.reuse, R88, RZ ;  /* 0x00000058505c723c */ /* 0x040ff000000418ff */
[----:B------:R-:W-:Y:S08]  /*2990*/  HMMA.16816.F32.BF16 R48, R80, R50, RZ ;  /* 0x000000325030723c */ /* 0x000ff000000418ff */
[----:B-1----:R-:W-:Y:S08]  /*29a0*/  HMMA.16816.F32.BF16 R28, R24, R8, RZ ;  /* 0x00000008181c723c */ /* 0x002ff000000418ff */
[C---:B------:R-:W-:Y:S08]  /*29b0*/  HMMA.16816.F32.BF16 R96, R80.reuse, R98, RZ ;  /* 0x000000625060723c */ /* 0x040ff000000418ff */
[C---:B------:R-:W-:Y:S08]  /*29c0*/  HMMA.16816.F32.BF16 R88, R80.reuse, R90, RZ ;  /* 0x0000005a5058723c */ /* 0x040ff000000418ff */
[----:B------:R-:W-:Y:S08]  /*29d0*/  HMMA.16816.F32.BF16 R84, R80, R8, RZ ;  /* 0x000000085054723c */ /* 0x000ff000000418ff */
[-C--:B------:R-:W-:Y:S08]  /*29e0*/  HMMA.16816.F32.BF16 R24, R24, R10.reuse, RZ ;  /* 0x0000000a1818723c */ /* 0x080ff000000418ff */
[----:B------:R-:W-:Y:S01]  /*29f0*/  HMMA.16816.F32.BF16 R80, R80, R10, RZ ;  /* 0x0000000a5050723c */ /* 0x000fe200000418ff */
[----:B------:R-:W1:Y:S07]  /*2a00*/  LDSM.16.M88.4 R8, [R216+0x2000] ;  /* 0x00200000d808783b */ /* 0x000e6e0000000200 */
[-C--:B---3--:R-:W-:Y:S08]  /*2a10*/  HMMA.16816.F32.BF16 R60, R4, R112.reuse, R60 ;  /* 0x00000070043c723c */ /* 0x088ff0000004183c */
        /* <DEDUP_REMOVED lines=9> */
[C---:B------:R-:W-:Y:S08]  /*2ab0*/  HMMA.16816.F32.BF16 R100, R4.reuse, R104, R100 ;  /* 0x000000680464723c */ /* 0x040ff00000041864 */
[C---:B------:R-:W-:Y:S08]  /*2ac0*/  HMMA.16816.F32.BF16 R92, R4.reuse, R76, R92 ;  /* 0x0000004c045c723c */ /* 0x040ff0000004185c */
[C---:B------:R-:W-:Y:S08]  /*2ad0*/  HMMA.16816.F32.BF16 R84, R4.reuse, R72, R84 ;  /* 0x000000480454723c */ /* 0x040ff00000041854 */
[C---:B------:R-:W-:Y:S01]  /*2ae0*/  HMMA.16816.F32.BF16 R48, R4.reuse, R114, R48 ;  /* 0x000000720430723c */ /* 0x040fe20000041830 */
[----:B------:R-:W-:Y:S07]  /*2af0*/  LDSM.16.M88.4 R112, [R212+0x7400] ;  /* 0x00740000d470783b */ /* 0x000fee0000000200 */
[C---:B------:R-:W-:Y:S01]  /*2b00*/  HMMA.16816.F32.BF16 R96, R4.reuse, R106, R96 ;  /* 0x0000006a0460723c */ /* 0x040fe20000041860 */
[----:B------:R-:W-:Y:S07]  /*2b10*/  LDSM.16.M88.4 R104, [R212+0x7c00] ;  /* 0x007c0000d468783b */ /* 0x000fee0000000200 */
[C---:B------:R-:W-:Y:S01]  /*2b20*/  HMMA.16816.F32.BF16 R88, R4.reuse, R78, R88 ;  /* 0x0000004e0458723c */ /* 0x040fe20000041858 */
[----:B------:R-:W-:Y:S07]  /*2b30*/  LDSM.16.M88.4 R76, [R216+0x5000] ;  /* 0x00500000d84c783b */ /* 0x000fee0000000200 */
[----:B------:R-:W-:Y:S01]  /*2b40*/  HMMA.16816.F32.BF16 R80, R4, R74, R80 ;  /* 0x0000004a0450723c */ /* 0x000fe20000041850 */
[----:B------:R-:W2:Y:S04]  /*2b50*/  LDSM.16.M88.4 R4, [R214+0x3000] ;  /* 0x00300000d604783b */ /* 0x000ea80000000200 */
[----:B------:R-:W3:Y:S03]  /*2b60*/  LDSM.16.M88.4 R72, [R215+0x8000] ;  /* 0x00800000d748783b */ /* 0x000ee60000000200 */
[-C--:B----4-:R-:W-:Y:S08]  /*2b70*/  HMMA.16816.F32.BF16 R56, R64, R68.reuse, R56 ;  /* 0x000000444038723c */ /* 0x090ff00000041838 */
        /* <DEDUP_REMOVED lines=10> */
[C---:B------:R-:W-:Y:S01]  /*2c20*/  HMMA.16816.F32.BF16 R80, R8.reuse, R14, R80 ;  /* 0x0000000e0850723c */ /* 0x040fe20000041850 */
[----:B------:R-:W1:Y:S07]  /*2c30*/  LDSM.16.M88.4 R12, [R216+0x4000] ;  /* 0x00400000d80c783b */ /* 0x000e6e0000000200 */
[C---:B------:R-:W-:Y:S01]  /*2c40*/  HMMA.16816.F32.BF16 R48, R8.reuse, R70, R48 ;  /* 0x000000460830723c */ /* 0x040fe20000041830 */
[----:B------:R-:W-:Y:S07]  /*2c50*/  LDSM.16.M88.4 R68, [R215+0x8400] ;  /* 0x00840000d744783b */ /* 0x000fee0000000200 */
[C---:B------:R-:W-:Y:S08]  /*2c60*/  HMMA.16816.F32.BF16 R92, R8.reuse, R16, R92 ;  /* 0x00000010085c723c */ /* 0x040ff0000004185c */
[C---:B------:R-:W-:Y:S01]  /*2c70*/  HMMA.16816.F32.BF16 R88, R8.reuse, R18, R88 ;  /* 0x000000120858723c */ /* 0x040fe20000041858 */
[----:B------:R-:W4:Y:S07]  /*2c80*/  LDSM.16.M88.4 R16, [R215+0x8c00] ;  /* 0x008c0000d710783b */ /* 0x000f2e0000000200 */
[----:B------:R-:W-:Y:S08]  /*2c90*/  HMMA.16816.F32.BF16 R100, R8, R20, R100 ;  /* 0x000000140864723c */ /* 0x000ff00000041864 */
[-C--:B--2---:R-:W-:Y:S08]  /*2ca0*/  HMMA.16816.F32.BF16 R56, R4, R120.reuse, R56 ;  /* 0x000000780438723c */ /* 0x084ff00000041838 */
[----:B------:R-:W-:Y:S08]  /*2cb0*/  HMMA.16816.F32.BF16 R60, R116, R120, R60 ;  /* 0x00000078743c723c */ /* 0x000ff0000004183c */
[----:B------:R-:W-:Y:S01]  /*2cc0*/  HMMA.16816.F32.BF16 R96, R8, R22, R96 ;  /* 0x000000160860723c */ /* 0x000fe20000041860 */
[----:B------:R-:W-:Y:S04]  /*2cd0*/  LDSM.16.M88.4 R20, [R212+0x8000] ;  /* 0x00800000d414783b */ /* 0x000fe80000000200 */
[----:B------:R-:W-:Y:S03]  /*2ce0*/  LDSM.16.M88.4 R8, [R214+0x4000] ;  /* 0x00400000d608783b */ /* 0x000fe60000000200 */
        /* <DEDUP_REMOVED lines=9> */
[C---:B------:R-:W-:Y:S08]  /*2d80*/  HMMA.16816.F32.BF16 R92, R116.reuse, R108, R92 ;  /* 0x0000006c745c723c */ /* 0x040ff0000004185c */
[C---:B------:R-:W-:Y:S08]  /*2d90*/  HMMA.16816.F32.BF16 R88, R116.reuse, R110, R88 ;  /* 0x0000006e7458723c */ /* 0x040ff00000041858 */
[C---:B------:R-:W-:Y:S08]  /*2da0*/  HMMA.16816.F32.BF16 R84, R116.reuse, R104, R84 ;  /* 0x000000687454723c */ /* 0x040ff00000041854 */
[----:B------:R-:W-:Y:S08]  /*2db0*/  HMMA.16816.F32.BF16 R100, R116, R112, R100 ;  /* 0x000000707464723c */ /* 0x000ff00000041864 */
[-C--:B---3--:R-:W-:Y:S08]  /*2dc0*/  HMMA.16816.F32.BF16 R56, R76, R72.reuse, R56 ;  /* 0x000000484c38723c */ /* 0x088ff00000041838 */
[----:B-1----:R-:W-:Y:S08]  /*2dd0*/  HMMA.16816.F32.BF16 R60, R12, R72, R60 ;  /* 0x000000480c3c723c */ /* 0x002ff0000004183c */
[C---:B------:R-:W-:Y:S08]  /*2de0*/  HMMA.16816.F32.BF16 R52, R76.reuse, R74, R52 ;  /* 0x0000004a4c34723c */ /* 0x040ff00000041834 */
[C---:B------:R-:W-:Y:S08]  /*2df0*/  HMMA.16816.F32.BF16 R36, R76.reuse, R64, R36 ;  /* 0x000000404c24723c */ /* 0x040ff00000041824 */
[----:B------:R-:W-:Y:S08]  /*2e00*/  HMMA.16816.F32.BF16 R32, R76, R66, R32 ;  /* 0x000000424c20723c */ /* 0x000ff00000041820 */
[C---:B------:R-:W-:Y:S08]  /*2e10*/  HMMA.16816.F32.BF16 R48, R12.reuse, R74, R48 ;  /* 0x0000004a0c30723c */ /* 0x040ff00000041830 */
[C---:B------:R-:W-:Y:S08]  /*2e20*/  HMMA.16816.F32.BF16 R92, R12.reuse, R64, R92 ;  /* 0x000000400c5c723c */ /* 0x040ff0000004185c */
[----:B------:R-:W-:Y:S01]  /*2e30*/  HMMA.16816.F32.BF16 R88, R12, R66, R88 ;  /* 0x000000420c58723c */ /* 0x000fe20000041858 */
[----:B------:R-:W1:Y:S07]  /*2e40*/  LDSM.16.M88.4 R64, [R212+0x8400] ;  /* 0x00840000d440783b */ /* 0x000e6e0000000200 */
[-C--:B----4-:R-:W-:Y:S08]  /*2e50*/  HMMA.16816.F32.BF16 R28, R76, R16.reuse, R28 ;  /* 0x000000104c1c723c */ /* 0x090ff0000004181c */
[----:B------:R-:W-:Y:S07]  /*2e60*/  HMMA.16816.F32.BF16 R84, R12, R16, R84 ;  /* 0x000000100c54723c */ /* 0x000fee0000041854 */
[----:B------:R-:W-:Y:S01]  /*2e70*/  IMAD.U32 R16, RZ, RZ, UR14 ;  /* 0x0000000eff107e24 */ /* 0x000fe2000f8e00ff */
[C---:B------:R-:W-:Y:S08]  /*2e80*/  HMMA.16816.F32.BF16 R96, R116.reuse, R114, R96 ;  /* 0x000000727460723c */ /* 0x040ff00000041860 */
[----:B------:R-:W-:Y:S08]  /*2e90*/  HMMA.16816.F32.BF16 R80, R116, R106, R80 ;  /* 0x0000006a7450723c */ /* 0x000ff00000041850 */
[-C--:B------:R-:W-:Y:S08]  /*2ea0*/  HMMA.16816.F32.BF16 R44, R76, R68.reuse, R44 ;  /* 0x000000444c2c723c */ /* 0x080ff0000004182c */
[----:B------:R-:W-:Y:S07]  /*2eb0*/  HMMA.16816.F32.BF16 R100, R12, R68, R100 ;  /* 0x000000440c64723c */ /* 0x000fee0000041864 */
[----:B------:R-:W-:Y:S01]  /*2ec0*/  IMAD R69, R16, 0x40, R219 ;  /* 0x0000004010457824 */ /* 0x000fe200078e02db */
[----:B--2---:R-:W-:Y:S04]  /*2ed0*/  HMMA.16816.F32.BF16 R56, R4, R20, R56 ;  /* 0x000000140438723c */ /* 0x004fe80000041838 */
[----:B------:R-:W-:-:S04]  /*2ee0*/  IADD3 R17, R69, 0x1, RZ ;  /* 0x0000000145117810 */ /* 0x000fc80007ffe0ff */
[----:B------:R-:W-:Y:S01]  /*2ef0*/  HMMA.16816.F32.BF16 R60, R8, R20, R60 ;  /* 0x00000014083c723c */ /* 0x000fe2000004183c */
[----:B------:R-:W2:Y:S01]  /*2f00*/  I2F R16, R17 ;  /* 0x0000001100107306 */ /* 0x000ea20000201400 */
[C---:B------:R-:W-:Y:S02]  /*2f10*/  ISETP.GE.AND P1, PT, R17.reuse, R232, PT ;  /* 0x000000e81100720c */ /* 0x040fe40003f26270 */
[C---:B------:R-:W-:Y:S02]  /*2f20*/  ISETP.GE.AND P0, PT, R17.reuse, R170, PT ;  /* 0x000000aa1100720c */ /* 0x040fe40003f06270 */
[----:B------:R-:W-:Y:S02]  /*2f30*/  ISETP.GE.AND P4, PT, R17, R169, PT ;  /* 0x000000a91100720c */ /* 0x000fe40003f86270 */
[----:B------:R-:W-:Y:S01]  /*2f40*/  IADD3 R20, R3, 0x48, RZ ;  /* 0x0000004803147810 */ /* 0x000fe20007ffe0ff */
[----:B------:R-:W-:Y:S03]  /*2f50*/  HMMA.16816.F32.BF16 R52, R4, R22, R52 ;  /* 0x000000160434723c */ /* 0x000fe60000041834 */
[----:B------:R-:W-:-:S02]  /*2f60*/  IMNMX R3, R20, UR11, PT ;  /* 0x0000000b14037c17 */ /* 0x000fc4000b800200 */
[----:B------:R-:W-:Y:S02]  /*2f70*/  IADD3 R20, R69, 0x8, RZ ;  /* 0x0000000845147810 */ /* 0x000fe40007ffe0ff */
[----:B------:R-:W-:Y:S01]  /*2f80*/  ISETP.GE.AND P2, PT, R17, R3, PT ;  /* 0x000000031100720c */ /* 0x000fe20003f46270 */
[----:B------:R-:W-:Y:S01]  /*2f90*/  HMMA.16816.F32.BF16 R48, R8, R22, R48 ;  /* 0x000000160830723c */ /* 0x000fe20000041830 */
[----:B------:R-:W3:Y:S01]  /*2fa0*/  I2F R17, R20 ;  /* 0x0000001400117306 */ /* 0x000ee20000201400 */
[----:B--2---:R-:W-:Y:S01]  /*2fb0*/  FFMA.FTZ R57, R16, UR4, R57 ;  /* 0x0000000410397c23 */ /* 0x004fe20008010039 */
[----:B------:R-:W-:Y:S01]  /*2fc0*/  ISETP.GE.AND P6, PT, R20, R232, PT ;  /* 0x000000e81400720c */ /* 0x000fe20003fc6270 */
[----:B------:R-:W-:Y:S01]  /*2fd0*/  FFMA.FTZ R59, R16, UR4, R59 ;  /* 0x00000004103b7c23 */ /* 0x000fe2000801003b */
[----:B------:R-:W-:Y:S02]  /*2fe0*/  ISETP.GE.AND P5, PT, R20, R170, PT ;  /* 0x000000aa1400720c */ /* 0x000fe40003fa6270 */
[C---:B------:R-:W-:Y:S01]  /*2ff0*/  FFMA.FTZ R61, R16.reuse, UR4, R61 ;  /* 0x00000004103d7c23 */ /* 0x040fe2000801003d */
[----:B------:R-:W-:Y:S01]  /*3000*/  HMMA.16816.F32.BF16 R96, R12, R70, R96 ;  /* 0x000000460c60723c */ /* 0x000fe20000041860 */
[----:B------:R-:W-:Y:S01]  /*3010*/  FFMA.FTZ R63, R16, UR4, R63 ;  /* 0x00000004103f7c23 */ /* 0x000fe2000801003f */
[----:B------:R-:W-:-:S02]  /*3020*/  ISETP.GE.AND P3, PT, R20, R169, PT ;  /* 0x000000a91400720c */ /* 0x000fc40003f66270 */
[----:B------:R-:W-:Y:S02]  /*3030*/  FSEL R74, R61, -INF , !P1 ;  /* 0xff8000003d4a7808 */ /* 0x000fe40004800000 */
[----:B------:R-:W-:Y:S02]  /*3040*/  ISETP.GE.AND P1, PT, R20, R3, PT ;  /* 0x000000031400720c */ /* 0x000fe40003f26270 */
[----:B------:R-:W-:Y:S01]  /*3050*/  HMMA.16816.F32.BF16 R80, R12, R18, R80 ;  /* 0x000000120c50723c */ /* 0x000fe20000041850 */
[----:B---3--:R-:W-:Y:S01]  /*3060*/  FFMA.FTZ R52, R17, UR4, R52 ;  /* 0x0000000411347c23 */ /* 0x008fe20008010034 */
[----:B------:R-:W-:Y:S01]  /*3070*/  FSEL R68, R63, -INF , !P0 ;  /* 0xff8000003f447808 */ /* 0x000fe20004000000 */
[----:B------:R-:W-:-:S03]  /*3080*/  FFMA.FTZ R54, R17, UR4, R54 ;  /* 0x0000000411367c23 */ /* 0x000fc60008010036 */
[----:B------:R-:W-:Y:S02]  /*3090*/  FSEL R52, R52, -INF , !P3 ;  /* 0xff80000034347808 */ /* 0x000fe40005800000 */
[----:B------:R-:W-:Y:S01]  /*30a0*/  IADD3 R12, R69, 0x9, RZ ;  /* 0x00000009450c7810 */ /* 0x000fe20007ffe0ff */
[----:B------:R-:W-:Y:S01]  /*30b0*/  HMMA.16816.F32.BF16 R40, R76, R70, R40 ;  /* 0x000000464c28723c */ /* 0x000fe20000041828 */
[C---:B------:R-:W-:Y:S02]  /*30c0*/  FFMA.FTZ R48, R17.reuse, UR4, R48 ;  /* 0x0000000411307c23 */ /* 0x040fe40008010030 */
[----:B------:R-:W2:Y:S01]  /*30d0*/  I2F R16, R12 ;  /* 0x0000000c00107306 */ /* 0x000ea20000201400 */
[----:B------:R-:W-:Y:S01]  /*30e0*/  FFMA.FTZ R50, R17, UR4, R50 ;  /* 0x0000000411327c23 */ /* 0x000fe20008010032 */
[----:B------:R-:W-:Y:S02]  /*30f0*/  ISETP.GE.AND P0, PT, R12, R232, PT ;  /* 0x000000e80c00720c */ /* 0x000fe40003f06270 */
[----:B------:R-:W-:Y:S01]  /*3100*/  FSEL R72, R48, -INF , !P6 ;  /* 0xff80000030487808 */ /* 0x000fe20007000000 */
[----:B-1----:R-:W-:Y:S01]  /*3110*/  HMMA.16816.F32.BF16 R100, R8, R64, R100 ;  /* 0x000000400864723c */ /* 0x002fe20000041864 */
[----:B------:R-:W-:-:S07]  /*3120*/  ISETP.GE.AND P6, PT, R12, R3, PT ;  /* 0x000000030c00720c */ /* 0x000fce0003fc6270 */
[----:B------:R-:W-:Y:S01]  /*3130*/  HMMA.16816.F32.BF16 R44, R4, R64, R44 ;  /* 0x00000040042c723c */ /* 0x000fe2000004182c */
[----:B--2---:R-:W-:Y:S01]  /*3140*/  FFMA.FTZ R20, R16, UR4, R49 ;  /* 0x0000000410147c23 */ /* 0x004fe20008010031 */
[----:B------:R-:W-:Y:S01]  /*3150*/  FSEL R49, R54, -INF , !P1 ;  /* 0xff80000036317808 */ /* 0x000fe20004800000 */
[C---:B------:R-:W-:Y:S02]  /*3160*/  FFMA.FTZ R51, R16.reuse, UR4, R51 ;  /* 0x0000000410337c23 */ /* 0x040fe40008010033 */
[----:B------:R-:W-:-:S03]  /*3170*/  FFMA.FTZ R53, R16, UR4, R53 ;  /* 0x0000000410357c23 */ /* 0x000fc60008010035 */
[----:B------:R-:W-:Y:S01]  /*3180*/  HMMA.16816.F32.BF16 R24, R76, R18, R24 ;  /* 0x000000124c18723c */ /* 0x000fe20000041818 */
[----:B------:R-:W-:-:S06]  /*3190*/  FFMA.FTZ R55, R16, UR4, R55 ;  /* 0x0000000410377c23 */ /* 0x000fcc0008010037 */
[----:B------:R-:W-:Y:S01]  /*31a0*/  IADD3 R19, R69, 0x10, RZ ;  /* 0x0000001045137810 */ /* 0x000fe20007ffe0ff */
[-C--:B------:R-:W-:Y:S01]  /*31b0*/  HMMA.16816.F32.BF16 R96, R8, R66.reuse, R96 ;  /* 0x000000420860723c */ /* 0x080fe20000041860 */
[----:B------:R-:W-:Y:S02]  /*31c0*/  FSEL R78, R57, -INF , !P4 ;  /* 0xff800000394e7808 */ /* 0x000fe40006000000 */
[----:B------:R-:W1:Y:S01]  /*31d0*/  I2F R17, R19 ;  /* 0x0000001300117306 */ /* 0x000e620000201400 */
[----:B------:R-:W-:Y:S02]  /*31e0*/  FSEL R57, R59, -INF , !P2 ;  /* 0xff8000003b397808 */ /* 0x000fe40005000000 */
[C---:B------:R-:W-:Y:S02]  /*31f0*/  ISETP.GE.AND P4, PT, R12.reuse, R170, PT ;  /* 0x000000aa0c00720c */ /* 0x040fe40003f86270 */
[----:B------:R-:W-:Y:S01]  /*3200*/  ISETP.GE.AND P2, PT, R12, R169, PT ;  /* 0x000000a90c00720c */ /* 0x000fe20003f46270 */
[----:B------:R-:W-:Y:S01]  /*3210*/  HMMA.16816.F32.BF16 R40, R4, R66, R40 ;  /* 0x000000420428723c */ /* 0x000fe20000041828 */
[----:B------:R-:W2:Y:S01]  /*3220*/  LDSM.16.M88.4 R12, [R212+0x8800] ;  /* 0x00880000d40c783b */ /* 0x000ea20000000200 */
[----:B------:R-:W-:-:S02]  /*3230*/  FSEL R76, R50, -INF , !P5 ;  /* 0xff800000324c7808 */ /* 0x000fc40006800000 */
[----:B------:R-:W-:Y:S02]  /*3240*/  FSEL R50, R20, -INF , !P0 ;  /* 0xff80000014327808 */ /* 0x000fe40004000000 */
[C---:B------:R-:W-:Y:S02]  /*3250*/  ISETP.GE.AND P5, PT, R19.reuse, R232, PT ;  /* 0x000000e81300720c */ /* 0x040fe40003fa6270 */
[C---:B------:R-:W-:Y:S02]  /*3260*/  ISETP.GE.AND P3, PT, R19.reuse, R170, PT ;  /* 0x000000aa1300720c */ /* 0x040fe40003f66270 */
[----:B------:R-:W-:Y:S01]  /*3270*/  ISETP.GE.AND P1, PT, R19, R169, PT ;  /* 0x000000a91300720c */ /* 0x000fe20003f26270 */
[----:B-1----:R-:W-:Y:S01]  /*3280*/  FFMA.FTZ R100, R17, UR4, R100 ;  /* 0x0000000411647c23 */ /* 0x002fe20008010064 */
[----:B------:R-:W-:Y:S01]  /*3290*/  ISETP.GE.AND P0, PT, R19, R3, PT ;  /* 0x000000031300720c */ /* 0x000fe20003f06270 */
[----:B------:R-:W-:Y:S01]  /*32a0*/  FFMA.FTZ R102, R17, UR4, R102 ;  /* 0x0000000411667c23 */ /* 0x000fe20008010066 */
[----:B------:R-:W-:Y:S01]  /*32b0*/  IADD3 R18, R69, 0x11, RZ ;  /* 0x0000001145127810 */ /* 0x000fe20007ffe0ff */
[----:B------:R-:W-:Y:S01]  /*32c0*/  FFMA.FTZ R20, R17, UR4, R44 ;  /* 0x0000000411147c23 */ /* 0x000fe2000801002c */
[----:B------:R-:W-:Y:S01]  /*32d0*/  IADD3 R19, R69, 0x18, RZ ;  /* 0x0000001845137810 */ /* 0x000fe20007ffe0ff */
[----:B------:R-:W-:Y:S01]  /*32e0*/  FFMA.FTZ R21, R17, UR4, R46 ;  /* 0x0000000411157c23 */ /* 0x000fe2000801002e */
[----:B------:R-:W1:Y:S01]  /*32f0*/  I2F R16, R18 ;  /* 0x0000001200107306 */ /* 0x000e620000201400 */
[----:B------:R-:W-:-:S02]  /*3300*/  FSEL R54, R53, -INF , !P2 ;  /* 0xff80000035367808 */ /* 0x000fc40005000000 */
[----:B------:R-:W-:Y:S02]  /*3310*/  FSEL R70, R51, -INF , !P4 ;  /* 0xff80000033467808 */ /* 0x000fe40006000000 */
[----:B------:R-:W-:Y:S02]  /*3320*/  FSEL R53, R55, -INF , !P6 ;  /* 0xff80000037357808 */ /* 0x000fe40007000000 */
[----:B------:R-:W-:Y:S01]  /*3330*/  FSEL R124, R100, -INF , !P5 ;  /* 0xff800000647c7808 */ /* 0x000fe20006800000 */
[----:B------:R-:W3:Y:S01]  /*3340*/  I2F R17, R19 ;  /* 0x0000001300117306 */ /* 0x000ee20000201400 */
[C---:B------:R-:W-:Y:S02]  /*3350*/  ISETP.GE.AND P4, PT, R18.reuse, R232, PT ;  /* 0x000000e81200720c */ /* 0x040fe40003f86270 */
[C---:B------:R-:W-:Y:S02]  /*3360*/  ISETP.GE.AND P2, PT, R18.reuse, R170, PT ;  /* 0x000000aa1200720c */ /* 0x040fe40003f46270 */
[----:B------:R-:W-:-:S02]  /*3370*/  ISETP.GE.AND P6, PT, R18, R169, PT ;  /* 0x000000a91200720c */ /* 0x000fc40003fc6270 */
[----:B------:R-:W-:Y:S01]  /*3380*/  ISETP.GE.AND P5, PT, R18, R3, PT ;  /* 0x000000031200720c */ /* 0x000fe20003fa6270 */
[C---:B-1----:R-:W-:Y:S01]  /*3390*/  FFMA.FTZ R101, R16.reuse, UR4, R101 ;  /* 0x0000000410657c23 */ /* 0x042fe20008010065 */
[----:B------:R-:W-:Y:S01]  /*33a0*/  IADD3 R18, R69, 0x19, RZ ;  /* 0x0000001945127810 */ /* 0x000fe20007ffe0ff */
[----:B------:R-:W-:Y:S01]  /*33b0*/  FFMA.FTZ R103, R16, UR4, R103 ;  /* 0x0000000410677c23 */ /* 0x000fe20008010067 */
[----:B------:R-:W-:Y:S01]  /*33c0*/  FSEL R236, R102, -INF , !P3 ;  /* 0xff80000066ec7808 */ /* 0x000fe20005800000 */
[C---:B------:R-:W-:Y:S01]  /*33d0*/  FFMA.FTZ R22, R16.reuse, UR4, R45 ;  /* 0x0000000410167c23 */ /* 0x040fe2000801002d */
[----:B------:R-:W-:Y:S01]  /*33e0*/  ISETP.GE.AND P3, PT, R19, R232, PT ;  /* 0x000000e81300720c */ /* 0x000fe20003f66270 */
[----:B------:R-:W-:Y:S01]  /*33f0*/  FFMA.FTZ R23, R16, UR4, R47 ;  /* 0x0000000410177c23 */ /* 0x000fe2000801002f */
[----:B------:R-:W1:Y:S01]  /*3400*/  I2F R44, R18 ;  /* 0x00000012002c7306 */ /* 0x000e620000201400 */
[C---:B---3--:R-:W-:Y:S01]  /*3410*/  FFMA.FTZ R96, R17.reuse, UR4, R96 ;  /* 0x0000000411607c23 */ /* 0x048fe20008010060 */
[----:B------:R-:W-:Y:S01]  /*3420*/  FSEL R20, R20, -INF , !P1 ;  /* 0xff80000014147808 */ /* 0x000fe20004800000 */
[----:B------:R-:W-:Y:S01]  /*3430*/  FFMA.FTZ R100, R17, UR4, R40 ;  /* 0x0000000411647c23 */ /* 0x000fe20008010028 */
[----:B------:R-:W-:Y:S01]  /*3440*/  FSEL R21, R21, -INF , !P0 ;  /* 0xff80000015157808 */ /* 0x000fe20004000000 */
[----:B------:R-:W-:Y:S01]  /*3450*/  FFMA.FTZ R98, R17, UR4, R98 ;  /* 0x0000000411627c23 */ /* 0x000fe20008010062 */
[----:B------:R-:W-:Y:S01]  /*3460*/  FSEL R246, R101, -INF , !P4 ;  /* 0xff80000065f67808 */ /* 0x000fe20006000000 */
[----:B------:R-:W-:Y:S01]  /*3470*/  FFMA.FTZ R42, R17, UR4, R42 ;  /* 0x00000004112a7c23 */ /* 0x000fe2000801002a */
[----:B------:R-:W-:Y:S01]  /*3480*/  FSEL R188, R103, -INF , !P2 ;  /* 0xff80000067bc7808 */ /* 0x000fe20005000000 */
[----:B--2---:R-:W-:Y:S01]  /*3490*/  HMMA.16816.F32.BF16 R92, R8, R12, R92 ;  /* 0x0000000c085c723c */ /* 0x004fe2000004185c */
[----:B------:R-:W-:-:S02]  /*34a0*/  FSEL R22, R22, -INF , !P6 ;  /* 0xff80000016167808 */ /* 0x000fc40007000000 */
[----:B------:R-:W-:Y:S02]  /*34b0*/  FSEL R23, R23, -INF , !P5 ;  /* 0xff80000017177808 */ /* 0x000fe40006800000 */
[----:B------:R-:W-:Y:S02]  /*34c0*/  FSEL R244, R96, -INF , !P3 ;  /* 0xff80000060f47808 */ /* 0x000fe40005800000 */
[C---:B------:R-:W-:Y:S01]  /*34d0*/  ISETP.GE.AND P1, PT, R19.reuse, R170, PT ;  /* 0x000000aa1300720c */ /* 0x040fe20003f26270 */
[----:B------:R-:W-:Y:S01]  /*34e0*/  HMMA.16816.F32.BF16 R36, R4, R12, R36 ;  /* 0x0000000c0424723c */ /* 0x000fe20000041824 */
[C---:B------:R-:W-:Y:S01]  /*34f0*/  ISETP.GE.AND P0, PT, R19.reuse, R169, PT ;  /* 0x000000a91300720c */ /* 0x040fe20003f06270 */
[C---:B-1----:R-:W-:Y:S01]  /*3500*/  FFMA.FTZ R97, R44.reuse, UR4, R97 ;  /* 0x000000042c617c23 */ /* 0x042fe20008010061 */
[----:B------:R-:W-:Y:S01]  /*3510*/  ISETP.GE.AND P4, PT, R19, R3, PT ;  /* 0x000000031300720c */ /* 0x000fe20003f86270 */
[----:B------:R-:W-:Y:S01]  /*3520*/  FFMA.FTZ R99, R44, UR4, R99 ;  /* 0x000000042c637c23 */ /* 0x000fe20008010063 */
[----:B------:R-:W-:Y:S01]  /*3530*/  ISETP.GE.AND P2, PT, R18, R232, PT ;  /* 0x000000e81200720c */ /* 0x000fe20003f46270 */
[----:B------:R-:W-:Y:S01]  /*3540*/  FFMA.FTZ R41, R44, UR4, R41 ;  /* 0x000000042c297c23 */ /* 0x000fe20008010029 */
[C---:B------:R-:W-:Y:S01]  /*3550*/  ISETP.GE.AND P6, PT, R18.reuse, R170, PT ;  /* 0x000000aa1200720c */ /* 0x040fe20003fc6270 */
[----:B------:R-:W-:Y:S01]  /*3560*/  HMMA.16816.F32.BF16 R88, R8, R14, R88 ;  /* 0x0000000e0858723c */ /* 0x000fe20000041858 */
[----:B------:R-:W-:Y:S01]  /*3570*/  ISETP.GE.AND P5, PT, R18, R169, PT ;  /* 0x000000a91200720c */ /* 0x000fe20003fa6270 */
[----:B------:R-:W-:Y:S01]  /*3580*/  FFMA.FTZ R43, R44, UR4, R43 ;  /* 0x000000042c2b7c23 */ /* 0x000fe2000801002b */
[----:B------:R-:W-:-:S02]  /*3590*/  ISETP.GE.AND P3, PT, R18, R3, PT ;  /* 0x000000031200720c */ /* 0x000fc40003f66270 */
[----:B------:R-:W1:Y:S01]  /*35a0*/  LDSM.16.M88.4 R16, [R212+0x8c00] ;  /* 0x008c0000d410783b */ /* 0x000e620000000200 */
[----:B------:R-:W-:Y:S01]  /*35b0*/  IADD3 R12, R69, 0x20, RZ ;  /* 0x00000020450c7810 */ /* 0x000fe20007ffe0ff */
[----:B------:R-:W-:-:S04]  /*35c0*/  DEPBAR.LE SB0, 0x0 ;  /* 0x000080000000791a */ /* 0x000fc80000000000 */
[----:B------:R-:W-:Y:S01]  /*35d0*/  IADD3 R40, R69, 0x21, RZ ;  /* 0x0000002145287810 */ /* 0x000fe20007ffe0ff */
[----:B------:R-:W2:Y:S01]  /*35e0*/  I2F R13, R12 ;  /* 0x0000000c000d7306 */ /* 0x000ea20000201400 */
[----:B------:R-:W-:Y:S01]  /*35f0*/  FSEL R242, R98, -INF , !P1 ;  /* 0xff80000062f27808 */ /* 0x000fe20004800000 */
[----:B------:R-:W-:Y:S01]  /*3600*/  HMMA.16816.F32.BF16 R32, R4, R14, R32 ;  /* 0x0000000e0420723c */ /* 0x000fe20000041820 */
[----:B------:R-:W-:Y:S02]  /*3610*/  FSEL R100, R100, -INF , !P0 ;  /* 0xff80000064647808 */ /* 0x000fe40004000000 */
[----:B------:R-:W-:Y:S02]  /*3620*/  FSEL R61, R42, -INF , !P4 ;  /* 0xff8000002a3d7808 */ /* 0x000fe40006000000 */
[----:B------:R-:W-:Y:S02]  /*3630*/  FSEL R248, R97, -INF , !P2 ;  /* 0xff80000061f87808 */ /* 0x000fe40005000000 */
[----:B------:R-:W-:-:S02]  /*3640*/  ISETP.GE.AND P1, PT, R12, R232, PT ;  /* 0x000000e80c00720c */ /* 0x000fc40003f26270 */
[C---:B------:R-:W-:Y:S02]  /*3650*/  ISETP.GE.AND P0, PT, R12.reuse, R170, PT ;  /* 0x000000aa0c00720c */ /* 0x040fe40003f06270 */
[C---:B------:R-:W-:Y:S02]  /*3660*/  ISETP.GE.AND P4, PT, R12.reuse, R169, PT ;  /* 0x000000a90c00720c */ /* 0x040fe40003f86270 */
[----:B------:R-:W-:Y:S01]  /*3670*/  ISETP.GE.AND P2, PT, R12, R3, PT ;  /* 0x000000030c00720c */ /* 0x000fe20003f46270 */
[----:B--2---:R-:W-:Y:S01]  /*3680*/  FFMA.FTZ R94, R13, UR4, R94 ;  /* 0x000000040d5e7c23 */ /* 0x004fe2000801005e */
[----:B------:R-:W2:Y:S01]  /*3690*/  I2F R12, R40 ;  /* 0x00000028000c7306 */ /* 0x000ea20000201400 */
[----:B------:R-:W-:Y:S01]  /*36a0*/  FSEL R238, R99, -INF , !P6 ;  /* 0xff80000063ee7808 */ /* 0x000fe20007000000 */
[C---:B------:R-:W-:Y:S01]  /*36b0*/  FFMA.FTZ R36, R13.reuse, UR4, R36 ;  /* 0x000000040d247c23 */ /* 0x040fe20008010024 */
[----:B------:R-:W-:Y:S01]  /*36c0*/  ISETP.GE.AND P6, PT, R40, R232, PT ;  /* 0x000000e82800720c */ /* 0x000fe20003fc6270 */
[----:B------:R-:W-:Y:S01]  /*36d0*/  FFMA.FTZ R38, R13, UR4, R38 ;  /* 0x000000040d267c23 */ /* 0x000fe20008010026 */
[----:B------:R-:W-:Y:S01]  /*36e0*/  IADD3 R14, R69, 0x28, RZ ;  /* 0x00000028450e7810 */ /* 0x000fe20007ffe0ff */
[----:B------:R-:W-:Y:S01]  /*36f0*/  FFMA.FTZ R92, R13, UR4, R92 ;  /* 0x000000040d5c7c23 */ /* 0x000fe2000801005c */
[----:B------:R-:W-:-:S02]  /*3700*/  FSEL R102, R41, -INF , !P5 ;  /* 0xff80000029667808 */ /* 0x000fc40006800000 */
[----:B------:R-:W-:Y:S01]  /*3710*/  FSEL R204, R94, -INF , !P0 ;  /* 0xff8000005ecc7808 */ /* 0x000fe20004000000 */
[----:B------:R-:W3:Y:S01]  /*3720*/  I2F R41, R14 ;  /* 0x0000000e00297306 */ /* 0x000ee20000201400 */
[----:B------:R-:W-:Y:S02]  /*3730*/  FSEL R186, R36, -INF , !P4 ;  /* 0xff80000024ba7808 */ /* 0x000fe40006000000 */
[----:B------:R-:W-:Y:S02]  /*3740*/  FSEL R181, R38, -INF , !P2 ;  /* 0xff80000026b57808 */ /* 0x000fe40005000000 */
[----:B------:R-:W-:Y:S01]  /*3750*/  ISETP.GE.AND P0, PT, R14, R232, PT ;  /* 0x000000e80e00720c */ /* 0x000fe20003f06270 */
[----:B--2---:R-:W-:Y:S01]  /*3760*/  FFMA.FTZ R93, R12, UR4, R93 ;  /* 0x000000040c5d7c23 */ /* 0x004fe2000801005d */
[-C--:B------:R-:W-:Y:S01]  /*3770*/  ISETP.GE.AND P4, PT, R14, R170.reuse, PT ;  /* 0x000000aa0e00720c */ /* 0x080fe20003f86270 */
[----:B------:R-:W-:Y:S01]  /*3780*/  FFMA.FTZ R95, R12, UR4, R95 ;  /* 0x000000040c5f7c23 */ /* 0x000fe2000801005f */
[----:B------:R-:W-:Y:S01]  /*3790*/  ISETP.GE.AND P2, PT, R14, R169, PT ;  /* 0x000000a90e00720c */ /* 0x000fe20003f46270 */
[C---:B------:R-:W-:Y:S01]  /*37a0*/  FFMA.FTZ R37, R12.reuse, UR4, R37 ;  /* 0x000000040c257c23 */ /* 0x040fe20008010025 */
[----:B------:R-:W-:Y:S01]  /*37b0*/  FSEL R210, R93, -INF , !P6 ;  /* 0xff8000005dd27808 */ /* 0x000fe20007000000 */
[----:B------:R-:W-:Y:S01]  /*37c0*/  FFMA.FTZ R39, R12, UR4, R39 ;  /* 0x000000040c277c23 */ /* 0x000fe20008010027 */
[----:B------:R-:W-:Y:S01]  /*37d0*/  ISETP.GE.AND P6, PT, R14, R3, PT ;  /* 0x000000030e00720c */ /* 0x000fe20003fc6270 */
[-C--:B-1----:R-:W-:Y:S01]  /*37e0*/  HMMA.16816.F32.BF16 R84, R8, R16.reuse, R84 ;  /* 0x000000100854723c */ /* 0x082fe20000041854 */
[----:B------:R-:W-:Y:S01]  /*37f0*/  IADD3 R38, R69, 0x29, RZ ;  /* 0x0000002945267810 */ /* 0x000fe20007ffe0ff */
[----:B---3--:R-:W-:Y:S01]  /*3800*/  FFMA.FTZ R88, R41, UR4, R88 ;  /* 0x0000000429587c23 */ /* 0x008fe20008010058 */
[----:B------:R-:W-:Y:S01]  /*3810*/  FSEL R47, R43, -INF , !P3 ;  /* 0xff8000002b2f7808 */ /* 0x000fe20005800000 */
[C---:B------:R-:W-:Y:S01]  /*3820*/  FFMA.FTZ R34, R41.reuse, UR4, R34 ;  /* 0x0000000429227c23 */ /* 0x040fe20008010022 */
[----:B------:R-:W1:Y:S01]  /*3830*/  I2F R36, R38 ;  /* 0x0000002600247306 */ /* 0x000e620000201400 */
[----:B------:R-:W-:Y:S01]  /*3840*/  ISETP.GE.AND P5, PT, R40, R170, PT ;  /* 0x000000aa2800720c */ /* 0x000fe20003fa6270 */
[----:B------:R-:W-:Y:S01]  /*3850*/  FFMA.FTZ R90, R41, UR4, R90 ;  /* 0x00000004295a7c23 */ /* 0x000fe2000801005a */
[----:B------:R-:W-:Y:S01]  /*3860*/  HMMA.16816.F32.BF16 R12, R4, R16, R28 ;  /* 0x00000010040c723c */ /* 0x000fe2000004181c */
[----:B------:R-:W-:-:S02]  /*3870*/  FSEL R208, R88, -INF , !P0 ;  /* 0xff80000058d07808 */ /* 0x000fc40004000000 */
[----:B------:R-:W-:Y:S02]  /*3880*/  ISETP.GE.AND P0, PT, R38, R3, PT ;  /* 0x000000032600720c */ /* 0x000fe40003f06270 */
[----:B------:R-:W-:Y:S02]  /*3890*/  ISETP.GE.AND P3, PT, R40, R169, PT ;  /* 0x000000a92800720c */ /* 0x000fe40003f66270 */
[C---:B------:R-:W-:Y:S01]  /*38a0*/  IADD3 R16, R69.reuse, 0x31, RZ ;  /* 0x0000003145107810 */ /* 0x040fe20007ffe0ff */
[-C--:B------:R-:W-:Y:S01]  /*38b0*/  HMMA.16816.F32.BF16 R80, R8, R18.reuse, R80 ;  /* 0x000000120850723c */ /* 0x080fe20000041850 */
[----:B------:R-:W-:Y:S01]  /*38c0*/  IADD3 R29, R69, 0x30, RZ ;  /* 0x00000030451d7810 */ /* 0x000fe20007ffe0ff */
[----:B------:R-:W-:Y:S01]  /*38d0*/  FFMA.FTZ R28, R41, UR4, R32 ;  /* 0x00000004291c7c23 */ /* 0x000fe20008010020 */
[----:B------:R-:W2:Y:S01]  /*38e0*/  I2F R8, R16 ;  /* 0x0000001000087306 */ /* 0x000ea20000201400 */
[----:B------:R-:W-:Y:S01]  /*38f0*/  FSEL R230, R92, -INF , !P1 ;  /* 0xff8000005ce67808 */ /* 0x000fe20004800000 */
[----:B-1----:R-:W-:Y:S01]  /*3900*/  FFMA.FTZ R35, R36, UR4, R35 ;  /* 0x0000000424237c23 */ /* 0x002fe20008010023 */
[----:B------:R-:W-:Y:S01]  /*3910*/  ISETP.GE.AND P1, PT, R40, R3, PT ;  /* 0x000000032800720c */ /* 0x000fe20003f26270 */
[C---:B------:R-:W-:Y:S01]  /*3920*/  FFMA.FTZ R89, R36.reuse, UR4, R89 ;  /* 0x0000000424597c23 */ /* 0x040fe20008010059 */
[----:B------:R-:W-:Y:S01]  /*3930*/  HMMA.16816.F32.BF16 R24, R4, R18, R24 ;  /* 0x000000120418723c */ /* 0x000fe20000041818 */
[----:B------:R-:W-:Y:S01]  /*3940*/  FSEL R200, R95, -INF , !P5 ;  /* 0xff8000005fc87808 */ /* 0x000fe20006800000 */
[C---:B------:R-:W-:Y:S01]  /*3950*/  FFMA.FTZ R91, R36.reuse, UR4, R91 ;  /* 0x00000004245b7c23 */ /* 0x040fe2000801005b */
[----:B------:R-:W1:Y:S01]  /*3960*/  I2F R7, R69 ;  /* 0x0000004500077306 */ /* 0x000e620000201400 */
[----:B------:R-:W-:Y:S01]  /*3970*/  FSEL R193, R35, -INF , !P0 ;  /* 0xff80000023c17808 */ /* 0x000fe20004000000 */
[----:B------:R-:W-:Y:S01]  /*3980*/  FFMA.FTZ R30, R36, UR4, R33 ;  /* 0x00000004241e7c23 */ /* 0x000fe20008010021 */
[----:B------:R-:W-:-:S02]  /*3990*/  ISETP.GE.AND P0, PT, R16, R169, PT ;  /* 0x000000a91000720c */ /* 0x000fc40003f06270 */
[C---:B------:R-:W-:Y:S02]  /*39a0*/  IADD3 R6, R69.reuse, 0x39, RZ ;  /* 0x0000003945067810 */ /* 0x040fe40007ffe0ff */
[----:B------:R-:W-:Y:S01]  /*39b0*/  IADD3 R4, R69, 0x38, RZ ;  /* 0x0000003845047810 */ /* 0x000fe20007ffe0ff */
[C---:B--2---:R-:W-:Y:S01]  /*39c0*/  FFMA.FTZ R85, R8.reuse, UR4, R85 ;  /* 0x0000000408557c23 */ /* 0x044fe20008010055 */
[----:B------:R-:W2:Y:S01]  /*39d0*/  I2F R17, R29 ;  /* 0x0000001d00117306 */ /* 0x000ea20000201400 */
[C---:B------:R-:W-:Y:S01]  /*39e0*/  FFMA.FTZ R87, R8.reuse, UR4, R87 ;  /* 0x0000000408577c23 */ /* 0x040fe20008010057 */
[----:B------:R-:W-:Y:S01]  /*39f0*/  FSEL R180, R37, -INF , !P3 ;  /* 0xff80000025b47808 */ /* 0x000fe20005800000 */
[----:B------:R-:W-:Y:S01]  /*3a00*/  FFMA.FTZ R13, R8, UR4, R13 ;  /* 0x00000004080d7c23 */ /* 0x000fe2000801000d */
[----:B------:R-:W-:Y:S01]  /*3a10*/  ISETP.GE.AND P5, PT, R38, R232, PT ;  /* 0x000000e82600720c */ /* 0x000fe20003fa6270 */
[----:B------:R-:W-:Y:S01]  /*3a20*/  FFMA.FTZ R15, R8, UR4, R15 ;  /* 0x00000004080f7c23 */ /* 0x000fe2000801000f */
[----:B------:R-:W-:Y:S01]  /*3a30*/  ISETP.GE.AND P3, PT, R38, R170, PT ;  /* 0x000000aa2600720c */ /* 0x000fe20003f66270 */
[----:B-1----:R-:W-:Y:S01]  /*3a40*/  FFMA.FTZ R62, R7, UR4, R62 ;  /* 0x00000004073e7c23 */ /* 0x002fe2000801003e */
[----:B------:R-:W1:Y:S01]  /*3a50*/  I2F R8, R6 ;  /* 0x0000000600087306 */ /* 0x000e620000201400 */
[----:B------:R-:W-:Y:S01]  /*3a60*/  FSEL R194, R13, -INF , !P0 ;  /* 0xff8000000dc27808 */ /* 0x000fe20004000000 */
[----:B------:R-:W-:Y:S01]  /*3a70*/  FFMA.FTZ R9, R7, UR4, R56 ;  /* 0x0000000407097c23 */ /* 0x000fe20008010038 */
[----:B------:R-:W-:-:S02]  /*3a80*/  FSEL R195, R39, -INF , !P1 ;  /* 0xff80000027c37808 */ /* 0x000fc40004800000 */
[-C--:B------:R-:W-:Y:S02]  /*3a90*/  ISETP.GE.AND P0, PT, R69, R170.reuse, PT ;  /* 0x000000aa4500720c */ /* 0x080fe40003f06270 */
[-C--:B------:R-:W-:Y:S01]  /*3aa0*/  ISETP.GE.AND P1, PT, R38, R169.reuse, PT ;  /* 0x000000a92600720c */ /* 0x080fe20003f26270 */
[----:B------:R-:W3:Y:S01]  /*3ab0*/  I2F R5, R4 ;  /* 0x0000000400057306 */ /* 0x000ee20000201400 */
[----:B------:R-:W-:Y:S01]  /*3ac0*/  FSEL R28, R28, -INF , !P2 ;  /* 0xff8000001c1c7808 */ /* 0x000fe20005000000 */
[C---:B--2---:R-:W-:Y:S01]  /*3ad0*/  FFMA.FTZ R86, R17.reuse, UR4, R86 ;  /* 0x0000000411567c23 */ /* 0x044fe20008010056 */
[----:B------:R-:W-:Y:S01]  /*3ae0*/  FSEL R189, R34, -INF , !P6 ;  /* 0xff80000022bd7808 */ /* 0x000fe20007000000 */
[----:B------:R-:W-:Y:S01]  /*3af0*/  FFMA.FTZ R12, R17, UR4, R12 ;  /* 0x00000004110c7c23 */ /* 0x000fe2000801000c */
[----:B------:R-:W-:Y:S01]  /*3b00*/  FSEL R198, R89, -INF , !P5 ;  /* 0xff80000059c67808 */ /* 0x000fe20006800000 */
[----:B------:R-:W-:Y:S01]  /*3b10*/  FFMA.FTZ R14, R17, UR4, R14 ;  /* 0x00000004110e7c23 */ /* 0x000fe2000801000e */
[----:B------:R-:W-:Y:S01]  /*3b20*/  FSEL R206, R91, -INF , !P3 ;  /* 0xff8000005bce7808 */ /* 0x000fe20005800000 */
[C---:B-1----:R-:W-:Y:S01]  /*3b30*/  FFMA.FTZ R81, R8.reuse, UR4, R81 ;  /* 0x0000000408517c23 */ /* 0x042fe20008010051 */
[C---:B------:R-:W-:Y:S01]  /*3b40*/  ISETP.GE.AND P2, PT, R29.reuse, R170, PT ;  /* 0x000000aa1d00720c */ /* 0x040fe20003f46270 */
[C---:B------:R-:W-:Y:S01]  /*3b50*/  FFMA.FTZ R64, R8.reuse, UR4, R83 ;  /* 0x0000000408407c23 */ /* 0x040fe20008010053 */
[C---:B------:R-:W-:Y:S01]  /*3b60*/  ISETP.GE.AND P6, PT, R29.reuse, R169, PT ;  /* 0x000000a91d00720c */ /* 0x040fe20003fc6270 */
[C---:B------:R-:W-:Y:S01]  /*3b70*/  FFMA.FTZ R25, R8.reuse, UR4, R25 ;  /* 0x0000000408197c23 */ /* 0x040fe20008010019 */
[----:B------:R-:W-:Y:S01]  /*3b80*/  ISETP.GE.AND P5, PT, R29, R3, PT ;  /* 0x000000031d00720c */ /* 0x000fe20003fa6270 */
[----:B------:R-:W-:Y:S01]  /*3b90*/  FFMA.FTZ R27, R8, UR4, R27 ;  /* 0x00000004081b7c23 */ /* 0x000fe2000801001b */
[-C--:B------:R-:W-:Y:S01]  /*3ba0*/  ISETP.GE.AND P3, PT, R16, R232.reuse, PT ;  /* 0x000000e81000720c */ /* 0x080fe20003f66270 */
[----:B------:R-:W-:Y:S01]  /*3bb0*/  FFMA.FTZ R84, R17, UR4, R84 ;  /* 0x0000000411547c23 */ /* 0x000fe20008010054 */
[----:B------:R-:W-:Y:S01]  /*3bc0*/  FSEL R8, R62, -INF , !P0 ;  /* 0xff8000003e087808 */ /* 0x000fe20004000000 */
[C---:B---3--:R-:W-:Y:S01]  /*3bd0*/  FFMA.FTZ R80, R5.reuse, UR4, R80 ;  /* 0x0000000405507c23 */ /* 0x048fe20008010050 */
[----:B------:R-:W-:Y:S01]  /*3be0*/  FSEL R202, R90, -INF , !P4 ;  /* 0xff8000005aca7808 */ /* 0x000fe20006000000 */
[C---:B------:R-:W-:Y:S01]  /*3bf0*/  FFMA.FTZ R24, R5.reuse, UR4, R24 ;  /* 0x0000000405187c23 */ /* 0x040fe20008010018 */
[----:B------:R-:W-:Y:S01]  /*3c00*/  FSEL R30, R30, -INF , !P1 ;  /* 0xff8000001e1e7808 */ /* 0x000fe20004800000 */
[C---:B------:R-:W-:Y:S01]  /*3c10*/  FFMA.FTZ R66, R5.reuse, UR4, R82 ;  /* 0x0000000405427c23 */ /* 0x040fe20008010052 */
[----:B------:R-:W-:Y:S01]  /*3c20*/  PLOP3.LUT P0, PT, PT, PT, UP0, 0x80, 0x0 ;  /* 0x000000000000781c */ /* 0x000fe20003f0f008 */
[----:B------:R-:W-:Y:S01]  /*3c30*/  FFMA.FTZ R26, R5, UR4, R26 ;  /* 0x00000004051a7c23 */ /* 0x000fe2000801001a */
[----:B------:R-:W-:Y:S01]  /*3c40*/  BAR.SYNC.DEFER_BLOCKING 0x0 ;  /* 0x0000000000007b1d */ /* 0x000fe20000010000 */
        /* <DEDUP_REMOVED lines=8> */
[C---:B------:R-:W-:Y:S02]  /*3cd0*/  ISETP.GE.AND P5, PT, R4.reuse, R169, PT ;  /* 0x000000a90400720c */ /* 0x040fe40003fa6270 */
[-C--:B------:R-:W-:Y:S01]  /*3ce0*/  ISETP.GE.AND P3, PT, R4, R3.reuse, PT ;  /* 0x000000030400720c */ /* 0x080fe20003f66270 */
[C---:B------:R-:W-:Y:S01]  /*3cf0*/  FFMA.FTZ R4, R7.reuse, UR4, R60 ;  /* 0x0000000407047c23 */ /* 0x040fe2000801003c */
[----:B------:R-:W-:Y:S01]  /*3d00*/  FSEL R178, R84, -INF , !P4 ;  /* 0xff80000054b27808 */ /* 0x000fe20006000000 */
[----:B------:R-:W-:Y:S01]  /*3d10*/  FFMA.FTZ R7, R7, UR4, R58 ;  /* 0x0000000407077c23 */ /* 0x000fe2000801003a */
[----:B------:R-:W-:Y:S02]  /*3d20*/  FSEL R164, R87, -INF , !P1 ;  /* 0xff80000057a47808 */ /* 0x000fe40004800000 */
[----:B------:R-:W-:-:S02]  /*3d30*/  ISETP.GE.AND P4, PT, R16, R3, PT ;  /* 0x000000031000720c */ /* 0x000fc40003f86270 */
[----:B------:R-:W-:Y:S02]  /*3d40*/  ISETP.GE.AND P1, PT, R69, R232, PT ;  /* 0x000000e84500720c */ /* 0x000fe40003f26270 */
[----:B------:R-:W-:Y:S02]  /*3d50*/  FSEL R185, R15, -INF , !P4 ;  /* 0xff8000000fb97808 */ /* 0x000fe40006000000 */
[----:B------:R-:W-:Y:S02]  /*3d60*/  FSEL R176, R80, -INF , !P2 ;  /* 0xff80000050b07808 */ /* 0x000fe40005000000 */
[----:B------:R-:W-:Y:S02]  /*3d70*/  FSEL R66, R66, -INF , !P6 ;  /* 0xff80000042427808 */ /* 0x000fe40007000000 */
[----:B------:R-:W-:Y:S02]  /*3d80*/  FSEL R192, R24, -INF , !P5 ;  /* 0xff80000018c07808 */ /* 0x000fe40006800000 */
[----:B------:R-:W-:-:S02]  /*3d90*/  FSEL R183, R26, -INF , !P3 ;  /* 0xff8000001ab77808 */ /* 0x000fc40005800000 */
[----:B------:R-:W-:Y:S02]  /*3da0*/  FSEL R4, R4, -INF , !P1 ;  /* 0xff80000004047808 */ /* 0x000fe40004800000 */
[C---:B------:R-:W-:Y:S02]  /*3db0*/  ISETP.GE.AND P4, PT, R69.reuse, R169, PT ;  /* 0x000000a94500720c */ /* 0x040fe40003f86270 */
[----:B------:R-:W-:Y:S02]  /*3dc0*/  ISETP.GE.AND P2, PT, R69, R3, PT ;  /* 0x000000034500720c */ /* 0x000fe40003f46270 */
[C---:B------:R-:W-:Y:S02]  /*3dd0*/  ISETP.GE.AND P6, PT, R6.reuse, R232, PT ;  /* 0x000000e80600720c */ /* 0x040fe40003fc6270 */
[C---:B------:R-:W-:Y:S02]  /*3de0*/  ISETP.GE.AND P5, PT, R6.reuse, R170, PT ;  /* 0x000000aa0600720c */ /* 0x040fe40003fa6270 */
        /* <DEDUP_REMOVED lines=66> */
.L_x_119:
[----:B------:R-:W-:Y:S05]  /*4210*/  BSYNC B0 ;  /* 0x0000000000007941 */ /* 0x000fea0003800000 */
.L_x_118:
[----:B------:R-:W0:Y:S02]  /*4220*/  LDGDEPBAR ;  /* 0x00000000000079af */ /* 0x000e240000000000 */
.L_x_117:
[----:B-1----:R-:W-:Y:S02]  /*4230*/  FMNMX.FTZ R11, R9, R78, !PT ;  /* 0x0000004e090b7209 */ /* 0x002fe40007810000 */
        /* <DEDUP_REMOVED lines=58> */
[----:B-1----:R-:W-:Y:S01]  /*45e0*/  FMNMX.FTZ R6, R15, R6, !PT ;  /* 0x000000060f067209 */ /* 0x002fe20007810000 */
[----:B------:R-:W1:Y:S01]  /*45f0*/  SHFL.BFLY PT, R168, R5, 0x2, 0x1f ;  /* 0x0c401f0005a87f89 */ /* 0x000e6200000e0000 */
[----:B------:R-:W-:Y:S02]  /*4600*/  FMNMX.FTZ R167, R206, R11, !PT ;  /* 0x0000000bcea77209 */ /* 0x000fe40007810000 */
[----:B--2---:R-:W-:Y:S01]  /*4610*/  FMNMX.FTZ R166, R13, R166, !PT ;  /* 0x000000a60da67209 */ /* 0x004fe20007810000 */
[----:B------:R-:W2:Y:S01]  /*4620*/  SHFL.BFLY PT, R165, R6, 0x1, 0x1f ;  /* 0x0c201f0006a57f89 */ /* 0x000ea200000e0000 */
[----:B------:R-:W-:-:S02]  /*4630*/  FMNMX.FTZ R167, R172, R167, !PT ;  /* 0x000000a7aca77209 */ /* 0x000fc40007810000 */
[----:B------:R-:W-:Y:S01]  /*4640*/  SHF.L.U32 R213, R2, 0x1, RZ ;  /* 0x0000000102d57819 */ /* 0x000fe200000006ff */
[----:B------:R-:W-:Y:S01]  /*4650*/  FMUL.FTZ R191, R166, c[0x0][0x23c] ;  /* 0x00008f00a6bf7a20 */ /* 0x000fe20000410000 */
[----:B------:R-:W-:Y:S02]  /*4660*/  FMNMX.FTZ R167, R164, R167, !PT ;  /* 0x000000a7a4a77209 */ /* 0x000fe40007810000 */
[----:B------:R-:W-:Y:S01]  /*4670*/  FSETP.NEU.FTZ.AND P1, PT, R166, -INF , PT ;  /* 0xff800000a600780b */ /* 0x000fe20003f3d000 */
[----:B------:R-:W-:Y:S01]  /*4680*/  LDSM.16.MT88.4 R148, [R213+0x9000] ;  /* 0x00900000d594783b */ /* 0x000fe20000004200 */
[----:B------:R-:W-:Y:S02]  /*4690*/  FMNMX.FTZ R167, R66, R167, !PT ;  /* 0x000000a742a77209 */ /* 0x000fe40007810000 */
[----:B------:R-:W-:Y:S01]  /*46a0*/  LEA R171, R0, R213, 0x1 ;  /* 0x000000d500ab7211 */ /* 0x000fe200078e08ff */
[----:B------:R-:W-:Y:S01]  /*46b0*/  LDSM.16.MT88.4 R96, [R213+0xa000] ;  /* 0x00a00000d560783b */ /* 0x000fe20000004200 */
[----:B------:R-:W-:-:S02]  /*46c0*/  FMNMX.FTZ R167, R64, R167, !PT ;  /* 0x000000a740a77209 */ /* 0x000fc40007810000 */
[----:B------:R-:W-:Y:S01]  /*46d0*/  FSEL R191, R191, RZ, P1 ;  /* 0x000000ffbfbf7208 */ /* 0x000fe20000800000 */
[----:B------:R-:W-:Y:S01]  /*46e0*/  LDSM.16.MT88.4 R80, [R171+0x9000] ;  /* 0x00900000ab50783b */ /* 0x000fe20000004200 */
[----:B-1----:R-:W-:-:S03]  /*46f0*/  FMNMX.FTZ R168, R5, R168, !PT ;  /* 0x000000a805a87209 */ /* 0x002fc60007810000 */
[----:B------:R-:W-:Y:S01]  /*4700*/  LDSM.16.MT88.4 R140, [R171+0xa000] ;  /* 0x00a00000ab8c783b */ /* 0x000fe20000004200 */
[--C-:B------:R-:W-:Y:S01]  /*4710*/  FFMA.FTZ R48, R9, c[0x0][0x23c], -R191.reuse ;  /* 0x00008f0009307a23 */ /* 0x100fe200000108bf */
[----:B--2---:R-:W-:Y:S02]  /*4720*/  FMNMX.FTZ R165, R6, R165, !PT ;  /* 0x000000a506a57209 */ /* 0x004fe40007810000 */
[----:B------:R-:W1:Y:S01]  /*4730*/  SHFL.BFLY PT, R5, R168, 0x1, 0x1f ;  /* 0x0c201f00a8057f89 */ /* 0x000e6200000e0000 */
[--C-:B------:R-:W-:Y:S01]  /*4740*/  FFMA.FTZ R45, R78, c[0x0][0x23c], -R191.reuse ;  /* 0x00008f004e2d7a23 */ /* 0x100fe200000108bf */
[C---:B------:R-:W-:Y:S02]  /*4750*/  FSETP.NEU.FTZ.AND P1, PT, R165.reuse, -INF , PT ;  /* 0xff800000a500780b */ /* 0x040fe40003f3d000 */
[----:B------:R-:W2:Y:S01]  /*4760*/  SHFL.BFLY PT, R6, R167, 0x2, 0x1f ;  /* 0x0c401f00a7067f89 */ /* 0x000ea200000e0000 */
[----:B------:R-:W-:Y:S01]  /*4770*/  FMUL.FTZ R184, R165, c[0x0][0x23c] ;  /* 0x00008f00a5b87a20 */ /* 0x000fe20000410000 */
[----:B------:R-:W-:Y:S01]  /*4780*/  MUFU.EX2 R48, R48 ;  /* 0x0000003000307308 */ /* 0x000fe20000000800 */
[--C-:B------:R-:W-:Y:S01]  /*4790*/  FFMA.FTZ R46, R52, c[0x0][0x23c], -R191.reuse ;  /* 0x00008f00342e7a23 */ /* 0x100fe200000108bf */
[----:B------:R-:W-:Y:S01]  /*47a0*/  LDSM.16.MT88.4 R120, [R213+0xb000] ;  /* 0x00b00000d578783b */ /* 0x000fe20000004200 */
[--C-:B------:R-:W-:Y:S01]  /*47b0*/  FFMA.FTZ R39, R54, c[0x0][0x23c], -R191.reuse ;  /* 0x00008f0036277a23 */ /* 0x100fe200000108bf */
[----:B------:R-:W-:Y:S01]  /*47c0*/  FSEL R184, R184, RZ, P1 ;  /* 0x000000ffb8b87208 */ /* 0x000fe20000800000 */
[--C-:B------:R-:W-:Y:S01]  /*47d0*/  FFMA.FTZ R43, R20, c[0x0][0x23c], -R191.reuse ;  /* 0x00008f00142b7a23 */ /* 0x100fe200000108bf */
[----:B------:R-:W-:Y:S01]  /*47e0*/  LDSM.16.MT88.4 R24, [R213+0x9400] ;  /* 0x00940000d518783b */ /* 0x000fe20000004200 */
[----:B------:R-:W-:Y:S01]  /*47f0*/  FFMA.FTZ R36, R22, c[0x0][0x23c], -R191 ;  /* 0x00008f0016247a23 */ /* 0x000fe200000108bf */
[----:B------:R-:W3:Y:S01]  /*4800*/  MUFU.EX2 R45, R45 ;  /* 0x0000002d002d7308 */ /* 0x000ee20000000800 */
[--C-:B------:R-:W-:Y:S01]  /*4810*/  FFMA.FTZ R44, R7, c[0x0][0x23c], -R184.reuse ;  /* 0x00008f00072c7a23 */ /* 0x100fe200000108b8 */
[----:B------:R-:W-:Y:S01]  /*4820*/  LDSM.16.MT88.4 R16, [R213+0xa400] ;  /* 0x00a40000d510783b */ /* 0x000fe20000004200 */
[----:B------:R-:W-:-:S02]  /*4830*/  FFMA.FTZ R51, R57, c[0x0][0x23c], -R184 ;  /* 0x00008f0039337a23 */ /* 0x000fc400000108b8 */
[--C-:B------:R-:W-:Y:S01]  /*4840*/  FFMA.FTZ R49, R49, c[0x0][0x23c], -R184.reuse ;  /* 0x00008f0031317a23 */ /* 0x100fe200000108b8 */
[----:B------:R-:W-:Y:S01]  /*4850*/  LDSM.16.MT88.4 R12, [R171+0xa400] ;  /* 0x00a40000ab0c783b */ /* 0x000fe20000004200 */
[--C-:B------:R-:W-:Y:S01]  /*4860*/  FFMA.FTZ R40, R53, c[0x0][0x23c], -R184.reuse ;  /* 0x00008f0035287a23 */ /* 0x100fe200000108b8 */
[----:B------:R-:W-:Y:S01]  /*4870*/  MUFU.EX2 R46, R46 ;  /* 0x0000002e002e7308 */ /* 0x000fe20000000800 */
[----:B------:R-:W-:Y:S01]  /*4880*/  FFMA.FTZ R41, R21, c[0x0][0x23c], -R184 ;  /* 0x00008f0015297a23 */ /* 0x000fe200000108b8 */
[----:B-1----:R-:W-:Y:S01]  /*4890*/  FMNMX.FTZ R168, R168, R5, !PT ;  /* 0x00000005a8a87209 */ /* 0x002fe20007810000 */
[----:B------:R-:W-:Y:S01]  /*48a0*/  LDSM.16.MT88.4 R32, [R171+0xb400] ;  /* 0x00b40000ab20783b */ /* 0x000fe20000004200 */
[--C-:B------:R-:W-:Y:S01]  /*48b0*/  FFMA.FTZ R37, R100, c[0x0][0x23c], -R191.reuse ;  /* 0x00008f0064257a23 */ /* 0x100fe200000108bf */
[----:B--2---:R-:W-:Y:S02]  /*48c0*/  FMNMX.FTZ R167, R167, R6, !PT ;  /* 0x00000006a7a77209 */ /* 0x004fe40007810000 */
[C---:B------:R-:W-:Y:S01]  /*48d0*/  FMUL.FTZ R175, R168.reuse, c[0x0][0x23c] ;  /* 0x00008f00a8af7a20 */ /* 0x040fe20000410000 */
[----:B------:R-:W-:Y:S01]  /*48e0*/  FSETP.NEU.FTZ.AND P1, PT, R168, -INF , PT ;  /* 0xff800000a800780b */ /* 0x000fe20003f3d000 */
[----:B------:R-:W1:Y:S01]  /*48f0*/  MUFU.EX2 R39, R39 ;  /* 0x0000002700277308 */ /* 0x000e620000000800 */
[----:B---3--:R-:W-:Y:S01]  /*4900*/  F2FP.BF16.PACK_AB R128, R45, R48 ;  /* 0x000000302d80723e */ /* 0x008fe200000010ff */
[----:B------:R-:W2:Y:S01]  /*4910*/  SHFL.BFLY PT, R0, R167, 0x1, 0x1f ;  /* 0x0c201f00a7007f89 */ /* 0x000ea200000e0000 */
[----:B------:R-:W-:Y:S01]  /*4920*/  FSEL R175, R175, RZ, P1 ;  /* 0x000000ffafaf7208 */ /* 0x000fe20000800000 */
[----:B------:R-:W-:-:S02]  /*4930*/  FFMA.FTZ R2, R102, c[0x0][0x23c], -R191 ;  /* 0x00008f0066027a23 */ /* 0x000fc400000108bf */
[--C-:B------:R-:W-:Y:S02]  /*4940*/  FFMA.FTZ R38, R61, c[0x0][0x23c], -R184.reuse ;  /* 0x00008f003d267a23 */ /* 0x100fe400000108b8 */
[--C-:B------:R-:W-:Y:S01]  /*4950*/  FFMA.FTZ R59, R4, c[0x0][0x23c], -R175.reuse ;  /* 0x00008f00043b7a23 */ /* 0x100fe200000108af */
[----:B------:R-:W-:Y:S01]  /*4960*/  MUFU.EX2 R44, R44 ;  /* 0x0000002c002c7308 */ /* 0x000fe20000000800 */
[----:B------:R-:W3:Y:S01]  /*4970*/  LDSM.16.MT88.4 R4, [R171+0xb000] ;  /* 0x00b00000ab04783b */ /* 0x000ee20000004200 */
[--C-:B------:R-:W-:Y:S02]  /*4980*/  FFMA.FTZ R54, R74, c[0x0][0x23c], -R175.reuse ;  /* 0x00008f004a367a23 */ /* 0x100fe400000108af */
[--C-:B------:R-:W-:Y:S02]  /*4990*/  FFMA.FTZ R55, R72, c[0x0][0x23c], -R175.reuse ;  /* 0x00008f0048377a23 */ /* 0x100fe400000108af */
[----:B------:R-:W-:Y:S01]  /*49a0*/  FFMA.FTZ R50, R50, c[0x0][0x23c], -R175 ;  /* 0x00008f0032327a23 */ /* 0x000fe200000108af */
[----:B-1----:R-:W-:Y:S01]  /*49b0*/  F2FP.BF16.PACK_AB R130, R39, R46 ;  /* 0x0000002e2782723e */ /* 0x002fe200000010ff */
[----:B------:R-:W1:Y:S01]  /*49c0*/  MUFU.EX2 R51, R51 ;  /* 0x0000003300337308 */ /* 0x000e620000000800 */
[----:B------:R-:W-:-:S02]  /*49d0*/  FFMA.FTZ R47, R47, c[0x0][0x23c], -R184 ;  /* 0x00008f002f2f7a23 */ /* 0x000fc400000108b8 */
[--C-:B------:R-:W-:Y:S02]  /*49e0*/  FFMA.FTZ R56, R124, c[0x0][0x23c], -R175.reuse ;  /* 0x00008f007c387a23 */ /* 0x100fe400000108af */
[--C-:B------:R-:W-:Y:S02]  /*49f0*/  FFMA.FTZ R61, R246, c[0x0][0x23c], -R175.reuse ;  /* 0x00008f00f63d7a23 */ /* 0x100fe400000108af */
[----:B------:R-:W-:Y:S01]  /*4a00*/  FFMA.FTZ R58, R244, c[0x0][0x23c], -R175 ;  /* 0x00008f00f43a7a23 */ /* 0x000fe200000108af */
[----:B------:R-:W-:Y:S01]  /*4a10*/  MUFU.EX2 R49, R49 ;  /* 0x0000003100317308 */ /* 0x000fe20000000800 */
[----:B--2---:R-:W-:Y:S01]  /*4a20*/  FMNMX.FTZ R167, R167, R0, !PT ;  /* 0x00000000a7a77209 */ /* 0x004fe20007810000 */
[----:B------:R-:W-:Y:S02]  /*4a30*/  FFMA.FTZ R0, R23, c[0x0][0x23c], -R184 ;  /* 0x00008f0017007a23 */ /* 0x000fe400000108b8 */
[----:B------:R-:W2:Y:S01]  /*4a40*/  LDSM.16.MT88.4 R20, [R171+0x9400] ;  /* 0x00940000ab14783b */ /* 0x000ea20000004200 */
[C---:B------:R-:W-:Y:S01]  /*4a50*/  FSETP.NEU.FTZ.AND P1, PT, R167.reuse, -INF , PT ;  /* 0xff800000a700780b */ /* 0x040fe20003f3d000 */
[----:B------:R-:W-:-:S02]  /*4a60*/  FMUL.FTZ R173, R167, c[0x0][0x23c] ;  /* 0x00008f00a7ad7a20 */ /* 0x000fc40000410000 */
[----:B------:R-:W4:Y:S01]  /*4a70*/  MUFU.EX2 R40, R40 ;  /* 0x0000002800287308 */ /* 0x000f220000000800 */
[----:B-1----:R-:W-:Y:S01]  /*4a80*/  F2FP.BF16.PACK_AB R129, R51, R44 ;  /* 0x0000002c3381723e */ /* 0x002fe200000010ff */
[----:B------:R-:W-:Y:S01]  /*4a90*/  FFMA.FTZ R63, R248, c[0x0][0x23c], -R175 ;  /* 0x00008f00f83f7a23 */ /* 0x000fe200000108af */
[----:B------:R-:W-:Y:S01]  /*4aa0*/  FSEL R173, R173, RZ, P1 ;  /* 0x000000ffadad7208 */ /* 0x000fe20000800000 */
[--C-:B------:R-:W-:Y:S02]  /*4ab0*/  FFMA.FTZ R177, R186, c[0x0][0x23c], -R191.reuse ;  /* 0x00008f00bab17a23 */ /* 0x100fe400000108bf */
[----:B------:R-:W-:Y:S02]  /*4ac0*/  FFMA.FTZ R180, R180, c[0x0][0x23c], -R191 ;  /* 0x00008f00b4b47a23 */ /* 0x000fe400000108bf */
[--C-:B------:R-:W-:Y:S01]  /*4ad0*/  FFMA.FTZ R57, R8, c[0x0][0x23c], -R173.reuse ;  /* 0x00008f0008397a23 */ /* 0x100fe200000108ad */
[----:B------:R-:W-:Y:S01]  /*4ae0*/  MUFU.EX2 R59, R59 ;  /* 0x0000003b003b7308 */ /* 0x000fe20000000800 */
[--C-:B------:R-:W-:Y:S01]  /*4af0*/  FFMA.FTZ R52, R68, c[0x0][0x23c], -R173.reuse ;  /* 0x00008f0044347a23 */ /* 0x100fe200000108ad */
[----:B------:R-:W1:Y:S01]  /*4b00*/  LDSM.16.MT88.4 R8, [R213+0xb400] ;  /* 0x00b40000d508783b */ /* 0x000e620000004200 */
[----:B------:R-:W-:-:S02]  /*4b10*/  FFMA.FTZ R53, R76, c[0x0][0x23c], -R173 ;  /* 0x00008f004c357a23 */ /* 0x000fc400000108ad */
[--C-:B------:R-:W-:Y:S01]  /*4b20*/  FFMA.FTZ R42, R70, c[0x0][0x23c], -R173.reuse ;  /* 0x00008f00462a7a23 */ /* 0x100fe200000108ad */
[----:B----4-:R-:W-:Y:S02]  /*4b30*/  F2FP.BF16.PACK_AB R131, R40, R49 ;  /* 0x000000312883723e */ /* 0x010fe400000010ff */
[----:B------:R-:W4:Y:S01]  /*4b40*/  MUFU.EX2 R54, R54 ;  /* 0x0000003600367308 */ /* 0x000f220000000800 */
[--C-:B------:R-:W-:Y:S02]  /*4b50*/  FFMA.FTZ R65, R236, c[0x0][0x23c], -R173.reuse ;  /* 0x00008f00ec417a23 */ /* 0x100fe400000108ad */
[--C-:B------:R-:W-:Y:S02]  /*4b60*/  FFMA.FTZ R60, R188, c[0x0][0x23c], -R173.reuse ;  /* 0x00008f00bc3c7a23 */ /* 0x100fe400000108ad */
[--C-:B------:R-:W-:Y:S01]  /*4b70*/  FFMA.FTZ R62, R242, c[0x0][0x23c], -R173.reuse ;  /* 0x00008f00f23e7a23 */ /* 0x100fe200000108ad */
[----:B------:R-:W-:Y:S01]  /*4b80*/  HMMA.16816.F32.BF16 R156, R128, R148, RZ ;  /* 0x00000094809c723c */ /* 0x000fe200000418ff */
[----:B------:R-:W-:Y:S01]  /*4b90*/  FFMA.FTZ R67, R238, c[0x0][0x23c], -R173 ;  /* 0x00008f00ee437a23 */ /* 0x000fe200000108ad */
[----:B------:R-:W-:Y:S01]  /*4ba0*/  MUFU.EX2 R55, R55 ;  /* 0x0000003700377308 */ /* 0x000fe20000000800 */
[----:B------:R-:W-:-:S02]  /*4bb0*/  FFMA.FTZ R181, R181, c[0x0][0x23c], -R184 ;  /* 0x00008f00b5b57a23 */ /* 0x000fc400000108b8 */
[--C-:B------:R-:W-:Y:S02]  /*4bc0*/  FFMA.FTZ R186, R195, c[0x0][0x23c], -R184.reuse ;  /* 0x00008f00c3ba7a23 */ /* 0x100fe400000108b8 */
[--C-:B------:R-:W-:Y:S01]  /*4bd0*/  FFMA.FTZ R189, R189, c[0x0][0x23c], -R184.reuse ;  /* 0x00008f00bdbd7a23 */ /* 0x100fe200000108b8 */
[C---:B------:R-:W-:Y:S01]  /*4be0*/  HMMA.16816.F32.BF16 R72, R128.reuse, R80, RZ ;  /* 0x000000508048723c */ /* 0x040fe200000418ff */
[----:B------:R-:W-:Y:S01]  /*4bf0*/  FFMA.FTZ R188, R193, c[0x0][0x23c], -R184 ;  /* 0x00008f00c1bc7a23 */ /* 0x000fe200000108b8 */
[----:B------:R-:W5:Y:S01]  /*4c00*/  MUFU.EX2 R50, R50 ;  /* 0x0000003200327308 */ /* 0x000f620000000800 */
[----:B----4-:R-:W-:Y:S01]  /*4c10*/  F2FP.BF16.PACK_AB R132, R54, R59 ;  /* 0x0000003b3684723e */ /* 0x010fe200000010ff */
[----:B------:R-:W-:Y:S02]  /*4c20*/  FFMA.FTZ R197, R202, c[0x0][0x23c], -R173 ;  /* 0x00008f00cac57a23 */ /* 0x000fe400000108ad */
[--C-:B------:R-:W-:Y:S02]  /*4c30*/  FFMA.FTZ R193, R230, c[0x0][0x23c], -R175.reuse ;  /* 0x00008f00e6c17a23 */ /* 0x100fe400000108af */
[----:B------:R-:W-:Y:S01]  /*4c40*/  HMMA.16816.F32.BF16 R88, R128, R96, RZ ;  /* 0x000000608058723c */ /* 0x000fe200000418ff */
[----:B------:R-:W-:Y:S01]  /*4c50*/  FFMA.FTZ R198, R198, c[0x0][0x23c], -R175 ;  /* 0x00008f00c6c67a23 */ /* 0x000fe200000108af */
[----:B------:R-:W-:Y:S01]  /*4c60*/  MUFU.EX2 R57, R57 ;  /* 0x0000003900397308 */ /* 0x000fe20000000800 */
[----:B------:R-:W-:-:S02]  /*4c70*/  FFMA.FTZ R195, R204, c[0x0][0x23c], -R173 ;  /* 0x00008f00ccc37a23 */ /* 0x000fc400000108ad */
[--C-:B------:R-:W-:Y:S02]  /*4c80*/  FFMA.FTZ R200, R200, c[0x0][0x23c], -R173.reuse ;  /* 0x00008f00c8c87a23 */ /* 0x100fe400000108ad */
[----:B------:R-:W-:Y:S01]  /*4c90*/  FFMA.FTZ R202, R206, c[0x0][0x23c], -R173 ;  /* 0x00008f00ceca7a23 */ /* 0x000fe200000108ad */
[C---:B------:R-:W-:Y:S01]  /*4ca0*/  HMMA.16816.F32.BF16 R144, R128.reuse, R140, RZ ;  /* 0x0000008c8090723c */ /* 0x040fe200000418ff */
[----:B------:R-:W-:Y:S01]  /*4cb0*/  FFMA.FTZ R210, R210, c[0x0][0x23c], -R175 ;  /* 0x00008f00d2d27a23 */ /* 0x000fe200000108af */
[----:B------:R-:W4:Y:S01]  /*4cc0*/  MUFU.EX2 R52, R52 ;  /* 0x0000003400347308 */ /* 0x000f220000000800 */
        /* <DEDUP_REMOVED lines=9> */
[C---:B---3--:R-:W-:Y:S01]  /*4d60*/  HMMA.16816.F32.BF16 R136, R128.reuse, R4, RZ ;  /* 0x000000048088723c */ /* 0x048fe200000418ff */
[----:B------:R-:W-:Y:S01]  /*4d70*/  FADD.FTZ R55, R50, R55 ;  /* 0x0000003732377221 */ /* 0x000fe20000010000 */
[----:B------:R-:W3:Y:S01]  /*4d80*/  MUFU.EX2 R42, R42 ;  /* 0x0000002a002a7308 */ /* 0x000ee20000000800 */
[----:B----4-:R-:W-:Y:S01]  /*4d90*/  F2FP.BF16.PACK_AB R133, R52, R57 ;  /* 0x000000393485723e */ /* 0x010fe200000010ff */
[----:B------:R-:W-:Y:S02]  /*4da0*/  FADD.FTZ R52, R57, R52 ;  /* 0x0000003439347221 */ /* 0x000fe40000010000 */
[----:B------:R-:W-:Y:S02]  /*4db0*/  FADD.FTZ R46, R39, R46 ;  /* 0x0000002e272e7221 */ /* 0x000fe40000010000 */
[----:B------:R-:W-:Y:S01]  /*4dc0*/  HMMA.16816.F32.BF16 R152, R128, R150, RZ ;  /* 0x000000968098723c */ /* 0x000fe200000418ff */
[----:B------:R-:W-:Y:S01]  /*4dd0*/  FADD.FTZ R40, R40, R49 ;  /* 0x0000003128287221 */ /* 0x000fe20000010000 */
[----:B------:R-:W-:Y:S01]  /*4de0*/  MUFU.EX2 R43, R43 ;  /* 0x0000002b002b7308 */ /* 0x000fe20000000800 */
[----:B------:R-:W-:-:S02]  /*4df0*/  FFMA.FTZ R199, R194, c[0x0][0x23c], -R191 ;  /* 0x00008f00c2c77a23 */ /* 0x000fc400000108bf */
[--C-:B------:R-:W-:Y:S02]  /*4e00*/  FFMA.FTZ R231, R190, c[0x0][0x23c], -R191.reuse ;  /* 0x00008f00bee77a23 */ /* 0x100fe400000108bf */
[--C-:B------:R-:W-:Y:S01]  /*4e10*/  FFMA.FTZ R196, R196, c[0x0][0x23c], -R191.reuse ;  /* 0x00008f00c4c47a23 */ /* 0x100fe200000108bf */
[C---:B------:R-:W-:Y:S01]  /*4e20*/  HMMA.16816.F32.BF16 R76, R128.reuse, R82, RZ ;  /* 0x00000052804c723c */ /* 0x040fe200000418ff */
[----:B------:R-:W-:Y:S01]  /*4e30*/  FFMA.FTZ R192, R192, c[0x0][0x23c], -R191 ;  /* 0x00008f00c0c07a23 */ /* 0x000fe200000108bf */
[C---:B---3--:R-:W-:Y:S01]  /*4e40*/  F2FP.BF16.PACK_AB R135, R42.reuse, R53 ;  /* 0x000000352a87723e */ /* 0x048fe200000010ff */
[----:B------:R-:W3:Y:S01]  /*4e50*/  MUFU.EX2 R36, R36 ;  /* 0x0000002400247308 */ /* 0x000ee20000000800 */
[----:B------:R-:W-:Y:S02]  /*4e60*/  FADD.FTZ R53, R53, R52 ;  /* 0x0000003435357221 */ /* 0x000fe40000010000 */
[----:B------:R-:W-:Y:S02]  /*4e70*/  FFMA.FTZ R187, R187, c[0x0][0x23c], -R184 ;  /* 0x00008f00bbbb7a23 */ /* 0x000fe400000108b8 */
[----:B------:R-:W-:Y:S01]  /*4e80*/  HMMA.16816.F32.BF16 R92, R128, R98, RZ ;  /* 0x00000062805c723c */ /* 0x000fe200000418ff */
[----:B------:R-:W-:-:S02]  /*4e90*/  FADD.FTZ R42, R42, R53 ;  /* 0x000000352a2a7221 */ /* 0x000fc40000010000 */
[----:B------:R-:W-:Y:S01]  /*4ea0*/  MUFU.EX2 R37, R37 ;  /* 0x0000002500257308 */ /* 0x000fe20000000800 */
[--C-:B------:R-:W-:Y:S02]  /*4eb0*/  FFMA.FTZ R190, R185, c[0x0][0x23c], -R184.reuse ;  /* 0x00008f00b9be7a23 */ /* 0x100fe400000108b8 */
[--C-:B------:R-:W-:Y:S02]  /*4ec0*/  FFMA.FTZ R194, R183, c[0x0][0x23c], -R184.reuse ;  /* 0x00008f00b7c27a23 */ /* 0x100fe400000108b8 */
[----:B------:R-:W-:Y:S01]  /*4ed0*/  HMMA.16816.F32.BF16 R104, R128, R142, RZ ;  /* 0x0000008e8068723c */ /* 0x000fe200000418ff */
[----:B------:R-:W-:Y:S02]  /*4ee0*/  FFMA.FTZ R223, R179, c[0x0][0x23c], -R184 ;  /* 0x00008f00b3df7a23 */ /* 0x000fe400000108b8 */
[----:B------:R-:W-:Y:S01]  /*4ef0*/  MUFU.EX2 R2, R2 ;  /* 0x0000000200027308 */ /* 0x000fe20000000800 */
[--C-:B------:R-:W-:Y:S02]  /*4f00*/  FFMA.FTZ R178, R178, c[0x0][0x23c], -R175.reuse ;  /* 0x00008f00b2b27a23 */ /* 0x100fe400000108af */
[----:B------:R-:W-:-:S02]  /*4f10*/  FFMA.FTZ R179, R182, c[0x0][0x23c], -R175 ;  /* 0x00008f00b6b37a23 */ /* 0x000fc400000108af */
[C---:B------:R-:W-:Y:S01]  /*4f20*/  HMMA.16816.F32.BF16 R116, R128.reuse, R122, RZ ;  /* 0x0000007a8074723c */ /* 0x040fe200000418ff */
[--C-:B------:R-:W-:Y:S02]  /*4f30*/  FFMA.FTZ R176, R176, c[0x0][0x23c], -R175.reuse ;  /* 0x00008f00b0b07a23 */ /* 0x100fe400000108af */
[----:B------:R-:W-:Y:S01]  /*4f40*/  MUFU.EX2 R41, R41 ;  /* 0x0000002900297308 */ /* 0x000fe20000000800 */
[----:B------:R-:W-:Y:S02]  /*4f50*/  FFMA.FTZ R233, R174, c[0x0][0x23c], -R175 ;  /* 0x00008f00aee97a23 */ /* 0x000fe400000108af */
[--C-:B------:R-:W-:Y:S02]  /*4f60*/  FFMA.FTZ R172, R172, c[0x0][0x23c], -R173.reuse ;  /* 0x00008f00acac7a23 */ /* 0x100fe400000108ad */
[----:B------:R-:W-:Y:S01]  /*4f70*/  HMMA.16816.F32.BF16 R128, R128, R6, RZ ;  /* 0x000000068080723c */ /* 0x000fe200000418ff */
[----:B------:R-:W-:Y:S02]  /*4f80*/  FFMA.FTZ R66, R66, c[0x0][0x23c], -R173 ;  /* 0x00008f0042427a23 */ /* 0x000fe400000108ad */
[----:B------:R-:W4:Y:S05]  /*4f90*/  MUFU.EX2 R0, R0 ;  /* 0x0000000000007308 */ /* 0x000f2a0000000800 */
        /* <DEDUP_REMOVED lines=11> */
[----:B------:R-:W-:Y:S04]  /*5050*/  MUFU.EX2 R63, R63 ;  /* 0x0000003f003f7308 */ /* 0x000fe80000000800 */
[----:B---3--:R-:W-:Y:S01]  /*5060*/  F2FP.BF16.PACK_AB R4, R36, R43 ;  /* 0x0000002b2404723e */ /* 0x008fe200000010ff */
[----:B------:R-:W-:Y:S01]  /*5070*/  HMMA.16816.F32.BF16 R148, R132, R150, RZ ;  /* 0x000000968494723c */ /* 0x000fe200000418ff */
[----:B----4-:R-:W-:Y:S01]  /*5080*/  F2FP.BF16.PACK_AB R5, R0, R41 ;  /* 0x000000290005723e */ /* 0x010fe200000010ff */
[----:B------:R-:W-:Y:S01]  /*5090*/  FADD.FTZ R43, R43, R46 ;  /* 0x0000002e2b2b7221 */ /* 0x000fe20000010000 */
[----:B------:R-:W-:Y:S01]  /*50a0*/  MUFU.EX2 R65, R65 ;  /* 0x0000004100417308 */ /* 0x000fe20000000800 */
[----:B------:R-:W-:-:S02]  /*50b0*/  FADD.FTZ R41, R41, R40 ;  /* 0x0000002829297221 */ /* 0x000fc40000010000 */
[----:B------:R-:W-:Y:S02]  /*50c0*/  FADD.FTZ R36, R36, R43 ;  /* 0x0000002b24247221 */ /* 0x000fe40000010000 */
[C---:B------:R-:W-:Y:S01]  /*50d0*/  HMMA.16816.F32.BF16 R80, R132.reuse, R82, RZ ;  /* 0x000000528450723c */ /* 0x040fe200000418ff */
[----:B------:R-:W-:Y:S02]  /*50e0*/  FADD.FTZ R41, R0, R41 ;  /* 0x0000002900297221 */ /* 0x000fe40000010000 */
[----:B------:R-:W3:Y:S05]  /*50f0*/  MUFU.EX2 R60, R60 ;  /* 0x0000003c003c7308 */ /* 0x000eea0000000800 */
[C---:B------:R-:W-:Y:S03]  /*5100*/  HMMA.16816.F32.BF16 R96, R132.reuse, R98, RZ ;  /* 0x000000628460723c */ /* 0x040fe600000418ff */
[----:B------:R-:W-:Y:S05]  /*5110*/  MUFU.EX2 R62, R62 ;  /* 0x0000003e003e7308 */ /* 0x000fea0000000800 */
[C---:B------:R-:W-:Y:S03]  /*5120*/  HMMA.16816.F32.BF16 R140, R132.reuse, R142, RZ ;  /* 0x0000008e848c723c */ /* 0x040fe600000418ff */
[----:B------:R-:W4:Y:S05]  /*5130*/  MUFU.EX2 R67, R67 ;  /* 0x0000004300437308 */ /* 0x000f2a0000000800 */
[C---:B------:R-:W-:Y:S03]  /*5140*/  HMMA.16816.F32.BF16 R120, R132.reuse, R122, RZ ;  /* 0x0000007a8478723c */ /* 0x040fe600000418ff */
[----:B------:R-:W-:Y:S05]  /*5150*/  MUFU.EX2 R177, R177 ;  /* 0x000000b100b17308 */ /* 0x000fea0000000800 */
[----:B------:R-:W-:Y:S03]  /*5160*/  HMMA.16816.F32.BF16 R132, R132, R6, RZ ;  /* 0x000000068484723c */ /* 0x000fe600000418ff */
[----:B------:R-:W1:Y:S04]  /*5170*/  MUFU.EX2 R180, R180 ;  /* 0x000000b400b47308 */ /* 0x000e680000000800 */
[----:B------:R-:W-:Y:S01]  /*5180*/  F2FP.BF16.PACK_AB R6, R2, R37 ;  /* 0x000000250206723e */ /* 0x000fe200000010ff */
[----:B------:R-:W-:Y:S01]  /*5190*/  FADD.FTZ R37, R37, R36 ;  /* 0x0000002425257221 */ /* 0x000fe20000010000 */
[----:B-----5:R-:W-:Y:S01]  /*51a0*/  F2FP.BF16.PACK_AB R7, R47, R38 ;  /* 0x000000262f07723e */ /* 0x020fe200000010ff */
[----:B------:R-:W-:Y:S01]  /*51b0*/  FADD.FTZ R38, R38, R41 ;  /* 0x0000002926267221 */ /* 0x000fe20000010000 */
[----:B------:R-:W-:Y:S01]  /*51c0*/  MUFU.EX2 R181, R181 ;  /* 0x000000b500b57308 */ /* 0x000fe20000000800 */
[----:B------:R-:W-:-:S02]  /*51d0*/  FADD.FTZ R2, R2, R37 ;  /* 0x0000002502027221 */ /* 0x000fc40000010000 */
[----:B------:R-:W-:Y:S02]  /*51e0*/  FADD.FTZ R38, R47, R38 ;  /* 0x000000262f267221 */ /* 0x000fe40000010000 */
[C---:B------:R-:W-:Y:S03]  /*51f0*/  HMMA.16816.F32.BF16 R156, R4.reuse, R24, R156 ;  /* 0x00000018049c723c */ /* 0x040fe6000004189c */
[----:B------:R-:W5:Y:S05]  /*5200*/  MUFU.EX2 R186, R186 ;  /* 0x000000ba00ba7308 */ /* 0x000f6a0000000800 */
[C---:B--2---:R-:W-:Y:S03]  /*5210*/  HMMA.16816.F32.BF16 R72, R4.reuse, R20, R72 ;  /* 0x000000140448723c */ /* 0x044fe60000041848 */
[----:B------:R-:W-:Y:S05]  /*5220*/  MUFU.EX2 R189, R189 ;  /* 0x000000bd00bd7308 */ /* 0x000fea0000000800 */
[C---:B------:R-:W-:Y:S03]  /*5230*/  HMMA.16816.F32.BF16 R88, R4.reuse, R16, R88 ;  /* 0x000000100458723c */ /* 0x040fe60000041858 */
[----:B------:R-:W-:Y:S05]  /*5240*/  MUFU.EX2 R188, R188 ;  /* 0x000000bc00bc7308 */ /* 0x000fea0000000800 */
[C---:B------:R-:W-:Y:S03]  /*5250*/  HMMA.16816.F32.BF16 R144, R4.reuse, R12, R144 ;  /* 0x0000000c0490723c */ /* 0x040fe60000041890 */
[----:B------:R-:W-:Y:S05]  /*5260*/  MUFU.EX2 R193, R193 ;  /* 0x000000c100c17308 */ /* 0x000fea0000000800 */
[C---:B-1----:R-:W-:Y:S03]  /*5270*/  HMMA.16816.F32.BF16 R112, R4.reuse, R8, R112 ;  /* 0x000000080470723c */ /* 0x042fe60000041870 */
        /* <DEDUP_REMOVED lines=17> */
[C---:B---3--:R-:W-:Y:S01]  /*5390*/  F2FP.BF16.PACK_AB R5, R60.reuse, R65 ;  /* 0x000000413c05723e */ /* 0x048fe200000010ff */
[----:B------:R-:W-:Y:S01]  /*53a0*/  FADD.FTZ R65, R65, R42 ;  /* 0x0000002a41417221 */ /* 0x000fe20000010000 */
[----:B------:R-:W-:Y:S01]  /*53b0*/  F2FP.BF16.PACK_AB R6, R63, R58 ;  /* 0x0000003a3f06723e */ /* 0x000fe200000010ff */
[----:B------:R-:W-:Y:S01]  /*53c0*/  FADD.FTZ R61, R61, R56 ;  /* 0x000000383d3d7221 */ /* 0x000fe20000010000 */
[----:B----4-:R-:W-:Y:S01]  /*53d0*/  F2FP.BF16.PACK_AB R7, R67, R62 ;  /* 0x0000003e4307723e */ /* 0x010fe200000010ff */
        /* <DEDUP_REMOVED lines=28> */
[----:B------:R-:W1:Y:S03]  /*55a0*/  LDSM.16.MT88.4 R16, [R171+0xa800] ;  /* 0x00a80000ab10783b */ /* 0x000e660000004200 */
[----:B------:R-:W-:Y:S04]  /*55b0*/  MUFU.EX2 R172, R172 ;  /* 0x000000ac00ac7308 */ /* 0x000fe80000000800 */
[C---:B------:R-:W-:Y:S01]  /*55c0*/  HMMA.16816.F32.BF16 R140, R4.reuse, R14, R140 ;  /* 0x0000000e048c723c */ /* 0x040fe2000004188c */
[----:B------:R-:W3:Y:S03]  /*55d0*/  LDSM.16.MT88.4 R12, [R213+0xb800] ;  /* 0x00b80000d50c783b */ /* 0x000ee60000004200 */
[----:B------:R-:W-:Y:S04]  /*55e0*/  MUFU.EX2 R176, R176 ;  /* 0x000000b000b07308 */ /* 0x000fe80000000800 */
[C---:B------:R-:W-:Y:S01]  /*55f0*/  HMMA.16816.F32.BF16 R120, R4.reuse, R10, R120 ;  /* 0x0000000a0478723c */ /* 0x040fe20000041878 */
[----:B------:R-:W4:Y:S03]  /*5600*/  LDSM.16.MT88.4 R8, [R171+0xb800] ;  /* 0x00b80000ab08783b */ /* 0x000f260000004200 */
[----:B------:R-:W-:Y:S04]  /*5610*/  MUFU.EX2 R233, R233 ;  /* 0x000000e900e97308 */ /* 0x000fe80000000800 */
[----:B------:R-:W-:Y:S04]  /*5620*/  HMMA.16816.F32.BF16 R132, R4, R34, R132 ;  /* 0x000000220484723c */ /* 0x000fe80000041884 */
[----:B------:R-:W1:Y:S03]  /*5630*/  MUFU.EX2 R34, R210 ;  /* 0x000000d200227308 */ /* 0x000e660000000800 */
[----:B------:R-:W-:Y:S01]  /*5640*/  FFMA.FTZ R35, R208, c[0x0][0x23c], -R175 ;  /* 0x00008f00d0237a23 */ /* 0x000fe200000108af */
[----:B------:R-:W-:Y:S01]  /*5650*/  F2FP.BF16.PACK_AB R4, R180, R177 ;  /* 0x000000b1b404723e */ /* 0x000fe200000010ff */
[--C-:B------:R-:W-:Y:S01]  /*5660*/  FFMA.FTZ R175, R164, c[0x0][0x23c], -R173.reuse ;  /* 0x00008f00a4af7a23 */ /* 0x100fe200000108ad */
[----:B-----5:R-:W-:Y:S01]  /*5670*/  F2FP.BF16.PACK_AB R5, R186, R181 ;  /* 0x000000b5ba05723e */ /* 0x020fe200000010ff */
[----:B------:R-:W-:Y:S01]  /*5680*/  FFMA.FTZ R173, R64, c[0x0][0x23c], -R173 ;  /* 0x00008f0040ad7a23 */ /* 0x000fe200000108ad */
[----:B--2---:R-:W-:Y:S01]  /*5690*/  F2FP.BF16.PACK_AB R6, R33, R32 ;  /* 0x000000202106723e */ /* 0x004fe200000010ff */
[----:B------:R-:W2:Y:S01]  /*56a0*/  MUFU.EX2 R35, R35 ;  /* 0x0000002300237308 */ /* 0x000ea20000000800 */
[----:B------:R-:W-:Y:S01]  /*56b0*/  F2FP.BF16.PACK_AB R7, R188, R189 ;  /* 0x000000bdbc07723e */ /* 0x000fe200000010ff */
[----:B------:R-:W-:-:S02]  /*56c0*/  FADD.FTZ R177, R177, R2 ;  /* 0x00000002b1b17221 */ /* 0x000fc40000010000 */
[----:B------:R-:W-:Y:S02]  /*56d0*/  FADD.FTZ R181, R181, R38 ;  /* 0x00000026b5b57221 */ /* 0x000fe40000010000 */
[----:B------:R-:W-:Y:S02]  /*56e0*/  FADD.FTZ R177, R180, R177 ;  /* 0x000000b1b4b17221 */ /* 0x000fe40000010000 */
[----:B-1----:R-:W-:Y:S01]  /*56f0*/  HMMA.16816.F32.BF16 R156, R4, R28, R156 ;  /* 0x0000001c049c723c */ /* 0x002fe2000004189c */
[----:B------:R-:W1:Y:S01]  /*5700*/  MUFU.EX2 R175, R175 ;  /* 0x000000af00af7308 */ /* 0x000e620000000800 */
[----:B------:R-:W-:Y:S02]  /*5710*/  FADD.FTZ R186, R186, R181 ;  /* 0x000000b5baba7221 */ /* 0x000fe40000010000 */
[----:B------:R-:W-:Y:S02]  /*5720*/  FADD.FTZ R32, R32, R177 ;  /* 0x000000b120207221 */ /* 0x000fe40000010000 */
[----:B------:R-:W-:-:S02]  /*5730*/  FADD.FTZ R189, R189, R186 ;  /* 0x000000babdbd7221 */ /* 0x000fc40000010000 */
[----:B---3--:R-:W-:Y:S01]  /*5740*/  HMMA.16816.F32.BF16 R72, R4, R24, R72 ;  /* 0x000000180448723c */ /* 0x008fe20000041848 */
[----:B------:R-:W-:Y:S01]  /*5750*/  MUFU.EX2 R66, R66 ;  /* 0x0000004200427308 */ /* 0x000fe20000000800 */
[----:B------:R-:W-:Y:S02]  /*5760*/  FADD.FTZ R33, R33, R32 ;  /* 0x0000002021217221 */ /* 0x000fe40000010000 */
[----:B------:R-:W-:-:S04]  /*5770*/  FADD.FTZ R188, R188, R189 ;  /* 0x000000bdbcbc7221 */ /* 0x000fc80000010000 */
[C---:B----4-:R-:W-:Y:S01]  /*5780*/  HMMA.16816.F32.BF16 R88, R4.reuse, R20, R88 ;  /* 0x000000140458723c */ /* 0x050fe20000041858 */
[----:B------:R-:W3:Y:S07]  /*5790*/  MUFU.EX2 R173, R173 ;  /* 0x000000ad00ad7308 */ /* 0x000eee0000000800 */
        /* <DEDUP_REMOVED lines=41> */
[C---:B------:R-:W-:Y:S01]  /*5a30*/  F2FP.BF16.PACK_AB R5, R190.reuse, R187 ;  /* 0x000000bbbe05723e */ /* 0x040fe200000010ff */
        /* <DEDUP_REMOVED lines=80> */
[----:B------:R-:W-:Y:S01]  /*5f40*/  @P3 STS.128 [R220+0xa000], RZ ;  /* 0x00a000ffdc003388 */ /* 0x000fe20000000c00 */
[----:B------:R-:W-:-:S03]  /*5f50*/  IMAD.U32 R0, RZ, RZ, UR14 ;  /* 0x0000000eff007e24 */ /* 0x000fc6000f8e00ff */
[----:B------:R-:W-:Y:S01]  /*5f60*/  @!PT LDS RZ, [RZ] ;  /* 0x00000000fffff984 */ /* 0x000fe20000000800 */
[----:B------:R-:W-:Y:S01]  /*5f70*/  @!PT LDS RZ, [RZ] ;  /* 0x00000000fffff984 */ /* 0x000fe20000000800 */
[----:B------:R-:W-:Y:S01]  /*5f80*/  @!PT LDS RZ, [RZ] ;  /* 0x00000000fffff984 */ /* 0x000fe20000000800 */
[----:B------:R2:W-:Y:S01]  /*5f90*/  @!P3 LDGSTS.E.BYPASS.LTC128B.128 [R220+0xa000], [R6.64+0x40] ;  /* 0x0a00004006dcbfae */ /* 0x0005e2000b901d54 */
[----:B------:R-:W-:-:S03]  /*5fa0*/  IMAD R0, R0, 0x40, R219 ;  /* 0x0000004000007824 */ /* 0x000fc600078e02db */
[----:B------:R-:W-:Y:S02]  /*5fb0*/  @P2 STS.128 [R220+0xb000], RZ ;  /* 0x00b000ffdc002388 */ /* 0x000fe40000000c00 */
[----:B------:R-:W-:Y:S02]  /*5fc0*/  IADD3 R2, R0, 0x1, RZ ;  /* 0x0000000100027810 */ /* 0x000fe40007ffe0ff */
[----:B------:R-:W-:Y:S01]  /*5fd0*/  @!PT LDS RZ, [RZ] ;  /* 0x00000000fffff984 */ /* 0x000fe20000000800 */
[----:B------:R-:W-:Y:S01]  /*5fe0*/  @!PT LDS RZ, [RZ] ;  /* 0x00000000fffff984 */ /* 0x000fe20000000800 */
[----:B------:R-:W-:Y:S01]  /*5ff0*/  @!PT LDS RZ, [RZ] ;  /* 0x00000000fffff984 */ /* 0x000fe20000000800 */
[----:B------:R3:W-:Y:S02]  /*6000*/  @!P2 LDGSTS.E.BYPASS.LTC128B.128 [R220+0xb000], [R8.64+0x80] ;  /* 0x0b00008008dcafae */ /* 0x0007e4000b901d54 */
[C---:B------:R-:W-:Y:S02]  /*6010*/  ISETP.GE.AND P0, PT, R2.reuse, R232, PT ;  /* 0x000000e80200720c */ /* 0x040fe40003f06270 */
[----:B------:R-:W-:Y:S01]  /*6020*/  @P4 STS.128 [R220+0x9800], RZ ;  /* 0x009800ffdc004388 */ /* 0x000fe20000000c00 */
[C---:B------:R-:W-:Y:S02]  /*6030*/  ISETP.GE.AND P6, PT, R2.reuse, R170, PT ;  /* 0x000000aa0200720c */ /* 0x040fe40003fc6270 */
[C---:B------:R-:W-:Y:S01]  /*6040*/  ISETP.GE.AND P5, PT, R2.reuse, R169, PT ;  /* 0x000000a90200720c */ /* 0x040fe20003fa6270 */
[----:B------:R-:W-:Y:S01]  /*6050*/  @!PT LDS RZ, [RZ] ;  /* 0x00000000fffff984 */ /* 0x000fe20000000800 */
[----:B------:R-:W-:Y:S01]  /*6060*/  @!PT LDS RZ, [RZ] ;  /* 0x00000000fffff984 */ /* 0x000fe20000000800 */
[----:B------:R-:W-:Y:S01]  /*6070*/  @!PT LDS RZ, [RZ] ;  /* 0x00000000fffff984 */ /* 0x000fe20000000800 */
[----:B------:R3:W-:Y:S01]  /*6080*/  @!P4 LDGSTS.E.BYPASS.LTC128B.128 [R220+0x9800], [R10.64] ;  /* 0x098000000adccfae */ /* 0x0007e2000b901d54 */
[----:B------:R-:W-:-:S03]  /*6090*/  ISETP.GE.AND P1, PT, R2, R3, PT ;  /* 0x000000030200720c */ /* 0x000fc60003f26270 */
        /* <DEDUP_REMOVED lines=79> */
[C---:B------:R-:W-:Y:S01]  /*6590*/  HMMA.16816.F32.BF16 R180, R236.reuse, R206, R180 ;  /* 0x000000ceecb4723c */ /* 0x040fe200000418b4 */
[----:B------:R-:W-:Y:S07]  /*65a0*/  LDSM.16.M88.4 R204, [R216+0x4000] ;  /* 0x00400000d8cc783b */ /* 0x000fee0000000200 */
        /* <DEDUP_REMOVED lines=14> */
[----:B------:R-:W1:Y:S07]  /*6690*/  LDSM.16.M88.4 R52, [R215+0x8000] ;  /* 0x00800000d734783b */ /* 0x000e6e0000000200 */
[C---:B------:R-:W-:Y:S08]  /*66a0*/  HMMA.16816.F32.BF16 R192, R56.reuse, R48, R192 ;  /* 0x0000003038c0723c */ /* 0x040ff000000418c0 */
[C---:B------:R-:W-:Y:S01]  /*66b0*/  HMMA.16816.F32.BF16 R188, R56.reuse, R50, R188 ;  /* 0x0000003238bc723c */ /* 0x040fe200000418bc */
[----:B------:R-:W-:Y:S07]  /*66c0*/  LDSM.16.M88.4 R48, [R215+0x8800] ;  /* 0x00880000d730783b */ /* 0x000fee0000000200 */
[C---:B------:R-:W-:Y:S08]  /*66d0*/  HMMA.16816.F32.BF16 R184, R56.reuse, R44, R184 ;  /* 0x0000002c38b8723c */ /* 0x040ff000000418b8 */
[C---:B------:R-:W-:Y:S01]  /*66e0*/  HMMA.16816.F32.BF16 R180, R56.reuse, R46, R180 ;  /* 0x0000002e38b4723c */ /* 0x040fe200000418b4 */
[----:B------:R-:W-:Y:S07]  /*66f0*/  LDSM.16.M88.4 R44, [R214+0x5000] ;  /* 0x00500000d62c783b */ /* 0x000fee0000000200 */
[C---:B------:R-:W-:Y:S08]  /*6700*/  HMMA.16816.F32.BF16 R176, R56.reuse, R40, R176 ;  /* 0x0000002838b0723c */ /* 0x040ff000000418b0 */
[C---:B------:R-:W-:Y:S01]  /*6710*/  HMMA.16816.F32.BF16 R172, R56.reuse, R42, R172 ;  /* 0x0000002a38ac723c */ /* 0x040fe200000418ac */
[----:B------:R-:W2:Y:S07]  /*6720*/  LDSM.16.M88.4 R40, [R212+0x8000] ;  /* 0x00800000d428783b */ /* 0x000eae0000000200 */
[----:B------:R-:W-:Y:S01]  /*6730*/  HMMA.16816.F32.BF16 R236, R56, R36, R64 ;  /* 0x0000002438ec723c */ /* 0x000fe20000041840 */
[----:B------:R-:W3:Y:S07]  /*6740*/  LDSM.16.M88.4 R64, [R214+0x4000] ;  /* 0x00400000d640783b */ /* 0x000eee0000000200 */
[-C--:B-1----:R-:W-:Y:S08]  /*6750*/  HMMA.16816.F32.BF16 R32, R196, R52.reuse, R32 ;  /* 0x00000034c420723c */ /* 0x082ff00000041820 */
[----:B------:R-:W-:Y:S08]  /*6760*/  HMMA.16816.F32.BF16 R192, R204, R52, R192 ;  /* 0x00000034ccc0723c */ /* 0x000ff000000418c0 */
[-C--:B------:R-:W-:Y:S08]  /*6770*/  HMMA.16816.F32.BF16 R28, R196, R54.reuse, R28 ;  /* 0x00000036c41c723c */ /* 0x080ff0000004181c */
[----:B------:R-:W-:Y:S08]  /*6780*/  HMMA.16816.F32.BF16 R188, R204, R54, R188 ;  /* 0x00000036ccbc723c */ /* 0x000ff000000418bc */
[----:B------:R-:W-:Y:S01]  /*6790*/  HMMA.16816.F32.BF16 R60, R56, R38, R60 ;  /* 0x00000026383c723c */ /* 0x000fe2000004183c */
[----:B------:R-:W1:Y:S07]  /*67a0*/  LDSM.16.M88.4 R36, [R212+0x8400] ;  /* 0x00840000d424783b */ /* 0x000e6e0000000200 */
[-C--:B--2---:R-:W-:Y:S08]  /*67b0*/  HMMA.16816.F32.BF16 R32, R44, R40.reuse, R32 ;  /* 0x000000282c20723c */ /* 0x084ff00000041820 */
[----:B---3--:R-:W-:Y:S01]  /*67c0*/  HMMA.16816.F32.BF16 R192, R64, R40, R192 ;  /* 0x0000002840c0723c */ /* 0x008fe200000418c0 */
[----:B------:R-:W2:Y:S07]  /*67d0*/  I2F R40, R2 ;  /* 0x0000000200287306 */ /* 0x000eae0000201400 */
[----:B------:R-:W-:Y:S08]  /*67e0*/  HMMA.16816.F32.BF16 R24, R196, R200, R24 ;  /* 0x000000c8c418723c */ /* 0x000ff00000041818 */
[----:B------:R-:W-:Y:S01]  /*67f0*/  HMMA.16816.F32.BF16 R28, R44, R42, R28 ;  /* 0x0000002a2c1c723c */ /* 0x000fe2000004181c */
[----:B--2---:R-:W-:Y:S01]  /*6800*/  FFMA.FTZ R33, R40, UR4, R33 ;  /* 0x0000000428217c23 */ /* 0x004fe20008010021 */
[----:B------:R-:W-:Y:S01]  /*6810*/  IADD3 R2, R0, 0x9, RZ ;  /* 0x0000000900027810 */ /* 0x000fe20007ffe0ff */
[----:B------:R-:W-:-:S05]  /*6820*/  FFMA.FTZ R35, R40, UR4, R35 ;  /* 0x0000000428237c23 */ /* 0x000fca0008010023 */
[----:B------:R-:W-:Y:S01]  /*6830*/  HMMA.16816.F32.BF16 R188, R64, R42, R188 ;  /* 0x0000002a40bc723c */ /* 0x000fe200000418bc */
[----:B------:R-:W-:Y:S01]  /*6840*/  FFMA.FTZ R55, R40, UR4, R195 ;  /* 0x0000000428377c23 */ /* 0x000fe200080100c3 */
[----:B------:R-:W-:-:S04]  /*6850*/  FSEL R58, R35, -INF , !P1 ;  /* 0xff800000233a7808 */ /* 0x000fc80004800000 */
[----:B------:R-:W-:Y:S02]  /*6860*/  FSEL R55, R55, -INF , !P6 ;  /* 0xff80000037377808 */ /* 0x000fe40007000000 */
[----:B------:R-:W-:Y:S01]  /*6870*/  HMMA.16816.F32.BF16 R184, R204, R200, R184 ;  /* 0x000000c8ccb8723c */ /* 0x000fe200000418b8 */
[----:B------:R-:W-:-:S04]  /*6880*/  IADD3 R42, R0, 0x8, RZ ;  /* 0x00000008002a7810 */ /* 0x000fc80007ffe0ff */
[----:B------:R-:W2:Y:S01]  /*6890*/  I2F R41, R42 ;  /* 0x0000002a00297306 */ /* 0x000ea20000201400 */
[C---:B------:R-:W-:Y:S02]  /*68a0*/  ISETP.GE.AND P6, PT, R42.reuse, R170, PT ;  /* 0x000000aa2a00720c */ /* 0x040fe40003fc6270 */
[----:B------:R-:W-:Y:S01]  /*68b0*/  HMMA.16816.F32.BF16 R16, R196, R48, R16 ;  /* 0x00000030c410723c */ /* 0x000fe20000041810 */
[----:B------:R-:W-:-:S07]  /*68c0*/  ISETP.GE.AND P1, PT, R42, R3, PT ;  /* 0x000000032a00720c */ /* 0x000fce0003f26270 */
[----:B------:R-:W-:Y:S01]  /*68d0*/  HMMA.16816.F32.BF16 R176, R204, R48, R176 ;  /* 0x00000030ccb0723c */ /* 0x000fe200000418b0 */
[----:B--2---:R-:W-:-:S06]  /*68e0*/  FFMA.FTZ R56, R41, UR4, R188 ;  /* 0x0000000429387c23 */ /* 0x004fcc00080100bc */
[----:B------:R-:W-:Y:S01]  /*68f0*/  FFMA.FTZ R48, R40, UR4, R193 ;  /* 0x0000000428307c23 */ /* 0x000fe200080100c1 */
[C---:B------:R-:W-:Y:S01]  /*6900*/  HMMA.16816.F32.BF16 R20, R196.reuse, R202, R20 ;  /* 0x000000cac414723c */ /* 0x040fe20000041814 */
[----:B------:R-:W-:Y:S01]  /*6910*/  FSEL R49, R33, -INF , !P5 ;  /* 0xff80000021317808 */ /* 0x000fe20006800000 */
[----:B------:R-:W-:Y:S01]  /*6920*/  FFMA.FTZ R57, R41, UR4, R190 ;  /* 0x0000000429397c23 */ /* 0x000fe200080100be */
[----:B------:R-:W-:Y:S02]  /*6930*/  ISETP.GE.AND P5, PT, R42, R169, PT ;  /* 0x000000a92a00720c */ /* 0x000fe40003fa6270 */
[----:B------:R-:W-:Y:S02]  /*6940*/  FSEL R48, R48, -INF , !P0 ;  /* 0xff80000030307808 */ /* 0x000fe40004000000 */
[----:B------:R-:W-:Y:S01]  /*6950*/  ISETP.GE.AND P0, PT, R42, R232, PT ;  /* 0x000000e82a00720c */ /* 0x000fe20003f06270 */
[----:B------:R-:W-:Y:S01]  /*6960*/  HMMA.16816.F32.BF16 R12, R196, R50, R12 ;  /* 0x00000032c40c723c */ /* 0x000fe2000004180c */
[----:B------:R-:W-:-:S02]  /*6970*/  IADD3 R33, R0, 0x10, RZ ;  /* 0x0000001000217810 */ /* 0x000fc40007ffe0ff */
[----:B------:R-:W-:Y:S02]  /*6980*/  FSEL R56, R56, -INF , !P0 ;  /* 0xff80000038387808 */ /* 0x000fe40004000000 */
[----:B------:R-:W2:Y:S01]  /*6990*/  I2F R35, R33 ;  /* 0x0000002100237306 */ /* 0x000ea20000201400 */
[----:B------:R-:W-:Y:S02]  /*69a0*/  FSEL R57, R57, -INF , !P6 ;  /* 0xff80000039397808 */ /* 0x000fe40007000000 */
[----:B------:R-:W-:Y:S01]  /*69b0*/  HMMA.16816.F32.BF16 R172, R204, R50, R172 ;  /* 0x00000032ccac723c */ /* 0x000fe200000418ac */
[C---:B------:R-:W-:Y:S02]  /*69c0*/  ISETP.GE.AND P0, PT, R2.reuse, R232, PT ;  /* 0x000000e80200720c */ /* 0x040fe40003f06270 */
[----:B------:R-:W-:-:S04]  /*69d0*/  ISETP.GE.AND P6, PT, R2, R170, PT ;  /* 0x000000aa0200720c */ /* 0x000fc80003fc6270 */
[C---:B------:R-:W-:Y:S01]  /*69e0*/  FFMA.FTZ R51, R41.reuse, UR4, R28 ;  /* 0x0000000429337c23 */ /* 0x040fe2000801001c */
[----:B-1----:R-:W-:Y:S01]  /*69f0*/  HMMA.16816.F32.BF16 R24, R44, R36, R24 ;  /* 0x000000242c18723c */ /* 0x002fe20000041818 */
[----:B------:R-:W-:Y:S02]  /*6a00*/  FFMA.FTZ R28, R41, UR4, R30 ;  /* 0x00000004291c7c23 */ /* 0x000fe4000801001e */
[----:B------:R-:W1:Y:S01]  /*6a10*/  LDSM.16.M88.4 R40, [R212+0x8800] ;  /* 0x00880000d428783b */ /* 0x000e620000000200 */
[----:B------:R-:W-:Y:S02]  /*6a20*/  FSEL R51, R51, -INF , !P5 ;  /* 0xff80000033337808 */ /* 0x000fe40006800000 */
[----:B------:R-:W-:Y:S02]  /*6a30*/  FSEL R28, R28, -INF , !P1 ;  /* 0xff8000001c1c7808 */ /* 0x000fe40004800000 */
[----:B------:R-:W-:Y:S01]  /*6a40*/  HMMA.16816.F32.BF16 R180, R204, R202, R180 ;  /* 0x000000caccb4723c */ /* 0x000fe200000418b4 */
[----:B------:R-:W-:-:S02]  /*6a50*/  ISETP.GE.AND P5, PT, R2, R169, PT ;  /* 0x000000a90200720c */ /* 0x000fc40003fa6270 */
[----:B------:R-:W-:-:S05]  /*6a60*/  ISETP.GE.AND P1, PT, R2, R3, PT ;  /* 0x000000030200720c */ /* 0x000fca0003f26270 */
[----:B------:R-:W-:Y:S01]  /*6a70*/  HMMA.16816.F32.BF16 R184, R64, R36, R184 ;  /* 0x0000002440b8723c */ /* 0x000fe200000418b8 */
[----:B------:R3:W4:Y:S07]  /*6a80*/  I2F R36, R2 ;  /* 0x0000000200247306 */ /* 0x00072e0000201400 */
[----:B------:R-:W-:Y:S01]  /*6a90*/  HMMA.16816.F32.BF16 R20, R44, R38, R20 ;  /* 0x000000262c14723c */ /* 0x000fe20000041814 */
[C---:B--2---:R-:W-:Y:S01]  /*6aa0*/  FFMA.FTZ R193, R35.reuse, UR4, R24 ;  /* 0x0000000423c17c23 */ /* 0x044fe20008010018 */
[----:B------:R-:W-:Y:S01]  /*6ab0*/  IADD3 R24, R0, 0x18, RZ ;  /* 0x0000001800187810 */ /* 0x000fe20007ffe0ff */
[----:B------:R-:W-:-:S05]  /*6ac0*/  FFMA.FTZ R26, R35, UR4, R26 ;  /* 0x00000004231a7c23 */ /* 0x000fca000801001a */
[----:B------:R-:W-:Y:S01]  /*6ad0*/  HMMA.16816.F32.BF16 R180, R64, R38, R180 ;  /* 0x0000002640b4723c */ /* 0x000fe200000418b4 */
[----:B---3--:R-:W-:Y:S01]  /*6ae0*/  IADD3 R2, R0, 0x11, RZ ;  /* 0x0000001100027810 */ /* 0x008fe20007ffe0ff */
[C---:B----4-:R-:W-:Y:S02]  /*6af0*/  FFMA.FTZ R52, R36.reuse, UR4, R189 ;  /* 0x0000000424347c23 */ /* 0x050fe400080100bd */
[C---:B------:R-:W-:Y:S02]  /*6b00*/  FFMA.FTZ R191, R36.reuse, UR4, R191 ;  /* 0x0000000424bf7c23 */ /* 0x040fe400080100bf */
[----:B------:R-:W-:Y:S01]  /*6b10*/  FFMA.FTZ R29, R36, UR4, R29 ;  /* 0x00000004241d7c23 */ /* 0x000fe2000801001d */
[----:B------:R-:W-:Y:S01]  /*6b20*/  FSEL R52, R52, -INF , !P0 ;  /* 0xff80000034347808 */ /* 0x000fe20004000000 */
[----:B------:R-:W-:Y:S01]  /*6b30*/  FFMA.FTZ R30, R36, UR4, R31 ;  /* 0x00000004241e7c23 */ /* 0x000fe2000801001f */
[----:B------:R-:W-:Y:S01]  /*6b40*/  HMMA.16816.F32.BF16 R8, R196, R208, R8 ;  /* 0x000000d0c408723c */ /* 0x000fe20000041808 */
[----:B------:R-:W2:Y:S01]  /*6b50*/  I2F R36, R2 ;  /* 0x0000000200247306 */ /* 0x000ea20000201400 */
[----:B------:R-:W-:Y:S01]  /*6b60*/  FSEL R29, R29, -INF , !P5 ;  /* 0xff8000001d1d7808 */ /* 0x000fe20006800000 */
[C---:B------:R-:W-:Y:S01]  /*6b70*/  FFMA.FTZ R184, R35.reuse, UR4, R184 ;  /* 0x0000000423b87c23 */ /* 0x040fe200080100b8 */
[----:B------:R-:W-:Y:S01]  /*6b80*/  FSEL R30, R30, -INF , !P1 ;  /* 0xff8000001e1e7808 */ /* 0x000fe20004800000 */
[----:B------:R-:W-:Y:S01]  /*6b90*/  FFMA.FTZ R186, R35, UR4, R186 ;  /* 0x0000000423ba7c23 */ /* 0x000fe200080100ba */
[----:B------:R-:W-:-:S02]  /*6ba0*/  ISETP.GE.AND P0, PT, R33, R232, PT ;  /* 0x000000e82100720c */ /* 0x000fc40003f06270 */
[----:B------:R-:W-:Y:S01]  /*6bb0*/  HMMA.16816.F32.BF16 R236, R204, R208, R236 ;  /* 0x000000d0ccec723c */ /* 0x000fe200000418ec */
[C---:B------:R-:W-:Y:S01]  /*6bc0*/  ISETP.GE.AND P5, PT, R33.reuse, R169, PT ;  /* 0x000000a92100720c */ /* 0x040fe20003fa6270 */
[----:B------:R-:W3:Y:S01]  /*6bd0*/  I2F R31, R24 ;  /* 0x00000018001f7306 */ /* 0x000ee20000201400 */
[----:B------:R-:W-:Y:S02]  /*6be0*/  ISETP.GE.AND P1, PT, R33, R3, PT ;  /* 0x000000032100720c */ /* 0x000fe40003f26270 */
[----:B------:R-:W-:Y:S02]  /*6bf0*/  FSEL R190, R184, -INF , !P0 ;  /* 0xff800000b8be7808 */ /* 0x000fe40004000000 */
[----:B------:R-:W-:Y:S01]  /*6c00*/  FSEL R209, R191, -INF , !P6 ;  /* 0xff800000bfd17808 */ /* 0x000fe20007000000 */
[----:B------:R-:W-:Y:S01]  /*6c10*/  HMMA.16816.F32.BF16 R4, R196, R210, R4 ;  /* 0x000000d2c404723c */ /* 0x000fe20000041804 */
[----:B------:R-:W-:Y:S01]  /*6c20*/  ISETP.GE.AND P6, PT, R33, R170, PT ;  /* 0x000000aa2100720c */ /* 0x000fe20003fc6270 */
[C---:B--2---:R-:W-:Y:S01]  /*6c30*/  FFMA.FTZ R185, R36.reuse, UR4, R185 ;  /* 0x0000000424b97c23 */ /* 0x044fe200080100b9 */
[----:B------:R-:W-:Y:S01]  /*6c40*/  FSEL R193, R193, -INF , !P5 ;  /* 0xff800000c1c17808 */ /* 0x000fe20006800000 */
[----:B------:R-:W-:Y:S01]  /*6c50*/  FFMA.FTZ R187, R36, UR4, R187 ;  /* 0x0000000424bb7c23 */ /* 0x000fe200080100bb */
[----:B------:R-:W-:Y:S01]  /*6c60*/  FSEL R188, R26, -INF , !P1 ;  /* 0xff8000001abc7808 */ /* 0x000fe20004800000 */
[----:B------:R-:W-:Y:S01]  /*6c70*/  FFMA.FTZ R25, R36, UR4, R25 ;  /* 0x0000000424197c23 */ /* 0x000fe20008010019 */
[----:B------:R-:W-:Y:S01]  /*6c80*/  FSEL R197, R186, -INF , !P6 ;  /* 0xff800000bac57808 */ /* 0x000fe20007000000 */
[----:B------:R-:W-:Y:S01]  /*6c90*/  FFMA.FTZ R27, R36, UR4, R27 ;  /* 0x00000004241b7c23 */ /* 0x000fe2000801001b */
[C---:B------:R-:W-:Y:S01]  /*6ca0*/  ISETP.GE.AND P0, PT, R2.reuse, R232, PT ;  /* 0x000000e80200720c */ /* 0x040fe20003f06270 */
[-C--:B-1----:R-:W-:Y:S01]  /*6cb0*/  HMMA.16816.F32.BF16 R16, R44, R40.reuse, R16 ;  /* 0x000000282c10723c */ /* 0x082fe20000041810 */
[C---:B------:R-:W-:Y:S01]  /*6cc0*/  ISETP.GE.AND P6, PT, R2.reuse, R170, PT ;  /* 0x000000aa0200720c */ /* 0x040fe20003fc6270 */
[C---:B---3--:R-:W-:Y:S01]  /*6cd0*/  FFMA.FTZ R180, R31.reuse, UR4, R180 ;  /* 0x000000041fb47c23 */ /* 0x048fe200080100b4 */
[C---:B------:R-:W-:Y:S01]  /*6ce0*/  ISETP.GE.AND P5, PT, R2.reuse, R169, PT ;  /* 0x000000a90200720c */ /* 0x040fe20003fa6270 */
[C---:B------:R-:W-:Y:S01]  /*6cf0*/  FFMA.FTZ R182, R31.reuse, UR4, R182 ;  /* 0x000000041fb67c23 */ /* 0x040fe200080100b6 */
[----:B------:R-:W-:Y:S01]  /*6d00*/  ISETP.GE.AND P1, PT, R2, R3, PT ;  /* 0x000000030200720c */ /* 0x000fe20003f26270 */
[----:B------:R-:W-:Y:S01]  /*6d10*/  FFMA.FTZ R22, R31, UR4, R22 ;  /* 0x000000041f167c23 */ /* 0x000fe20008010016 */
[----:B------:R-:W-:Y:S01]  /*6d20*/  IADD3 R2, R0, 0x19, RZ ;  /* 0x0000001900027810 */ /* 0x000fe20007ffe0ff */
[----:B------:R-:W-:Y:S01]  /*6d30*/  HMMA.16816.F32.BF16 R176, R64, R40, R176 ;  /* 0x0000002840b0723c */ /* 0x000fe200000418b0 */
[----:B------:R-:W-:-:S02]  /*6d40*/  FSEL R208, R185, -INF , !P0 ;  /* 0xff800000b9d07808 */ /* 0x000fc40004000000 */
[----:B------:R-:W1:Y:S01]  /*6d50*/  I2F R36, R2 ;  /* 0x0000000200247306 */ /* 0x000e620000201400 */
[----:B------:R-:W-:Y:S01]  /*6d60*/  FSEL R201, R187, -INF , !P6 ;  /* 0xff800000bbc97808 */ /* 0x000fe20007000000 */
[----:B------:R-:W-:Y:S01]  /*6d70*/  FFMA.FTZ R187, R31, UR4, R20 ;  /* 0x000000041fbb7c23 */ /* 0x000fe20008010014 */
[----:B------:R-:W-:Y:S02]  /*6d80*/  FSEL R185, R25, -INF , !P5 ;  /* 0xff80000019b97808 */ /* 0x000fe40006800000 */
[----:B------:R-:W-:Y:S01]  /*6d90*/  FSEL R242, R27, -INF , !P1 ;  /* 0xff8000001bf27808 */ /* 0x000fe20004800000 */
[----:B------:R-:W-:Y:S01]  /*6da0*/  HMMA.16816.F32.BF16 R60, R204, R210, R60 ;  /* 0x000000d2cc3c723c */ /* 0x000fe2000004183c */
[C---:B------:R-:W-:Y:S02]  /*6db0*/  ISETP.GE.AND P0, PT, R24.reuse, R232, PT ;  /* 0x000000e81800720c */ /* 0x040fe40003f06270 */
[C---:B------:R-:W-:Y:S02]  /*6dc0*/  ISETP.GE.AND P6, PT, R24.reuse, R170, PT ;  /* 0x000000aa1800720c */ /* 0x040fe40003fc6270 */
[----:B------:R-:W-:-:S02]  /*6dd0*/  ISETP.GE.AND P5, PT, R24, R169, PT ;  /* 0x000000a91800720c */ /* 0x000fc40003fa6270 */
[----:B------:R-:W-:Y:S01]  /*6de0*/  ISETP.GE.AND P1, PT, R24, R3, PT ;  /* 0x000000031800720c */ /* 0x000fe20003f26270 */
[-C--:B------:R-:W-:Y:S01]  /*6df0*/  HMMA.16816.F32.BF16 R12, R44, R42.reuse, R12 ;  /* 0x0000002a2c0c723c */ /* 0x080fe2000004180c */
[----:B------:R-:W2:Y:S01]  /*6e00*/  LDSM.16.M88.4 R24, [R212+0x8c00] ;  /* 0x008c0000d418783b */ /* 0x000ea20000000200 */
[----:B------:R-:W-:Y:S01]  /*6e10*/  IADD3 R20, R0, 0x20, RZ ;  /* 0x0000002000147810 */ /* 0x000fe20007ffe0ff */
[----:B-1----:R-:W-:Y:S01]  /*6e20*/  FFMA.FTZ R183, R36, UR4, R183 ;  /* 0x0000000424b77c23 */ /* 0x002fe200080100b7 */
[----:B------:R-:W-:Y:S01]  /*6e30*/  FSEL R203, R182, -INF , !P6 ;  /* 0xff800000b6cb7808 */ /* 0x000fe20007000000 */
[----:B------:R-:W-:Y:S01]  /*6e40*/  FFMA.FTZ R181, R36, UR4, R181 ;  /* 0x0000000424b57c23 */ /* 0x000fe200080100b5 */
[----:B------:R-:W1:Y:S01]  /*6e50*/  I2F R31, R20 ;  /* 0x00000014001f7306 */ /* 0x000e620000201400 */
[----:B------:R-:W-:Y:S01]  /*6e60*/  FSEL R200, R180, -INF , !P0 ;  /* 0xff800000b4c87808 */ /* 0x000fe20004000000 */
[----:B------:R-:W-:Y:S01]  /*6e70*/  FFMA.FTZ R21, R36, UR4, R21 ;  /* 0x0000000424157c23 */ /* 0x000fe20008010015 */
[----:B------:R-:W-:Y:S01]  /*6e80*/  ISETP.GE.AND P6, PT, R2, R170, PT ;  /* 0x000000aa0200720c */ /* 0x000fe20003fc6270 */
[----:B------:R-:W-:Y:S01]  /*6e90*/  FFMA.FTZ R23, R36, UR4, R23 ;  /* 0x0000000424177c23 */ /* 0x000fe20008010017 */
[----:B------:R-:W-:Y:S01]  /*6ea0*/  FSEL R187, R187, -INF , !P5 ;  /* 0xff800000bbbb7808 */ /* 0x000fe20006800000 */
[----:B------:R-:W-:Y:S01]  /*6eb0*/  HMMA.16816.F32.BF16 R172, R64, R42, R172 ;  /* 0x0000002a40ac723c */ /* 0x000fe200000418ac */
[----:B------:R-:W-:Y:S01]  /*6ec0*/  FSEL R244, R22, -INF , !P1 ;  /* 0xff80000016f47808 */ /* 0x000fe20004800000 */
[----:B------:R-:W-:-:S04]  /*6ed0*/  DEPBAR.LE SB0, 0x0 ;  /* 0x000080000000791a */ /* 0x000fc80000000000 */
[C---:B------:R-:W-:Y:S02]  /*6ee0*/  ISETP.GE.AND P0, PT, R2.reuse, R232, PT ;  /* 0x000000e80200720c */ /* 0x040fe40003f06270 */
[C---:B------:R-:W-:Y:S02]  /*6ef0*/  ISETP.GE.AND P5, PT, R2.reuse, R169, PT ;  /* 0x000000a90200720c */ /* 0x040fe40003fa6270 */
[----:B------:R-:W-:Y:S01]  /*6f00*/  ISETP.GE.AND P1, PT, R2, R3, PT ;  /* 0x000000030200720c */ /* 0x000fe20003f26270 */
[C---:B-1----:R-:W-:Y:S01]  /*6f10*/  FFMA.FTZ R189, R31.reuse, UR4, R16 ;  /* 0x000000041fbd7c23 */ /* 0x042fe20008010010 */
[----:B------:R-:W-:Y:S01]  /*6f20*/  IADD3 R2, R0, 0x21, RZ ;  /* 0x0000002100027810 */ /* 0x000fe20007ffe0ff */
[----:B------:R-:W-:Y:S01]  /*6f30*/  FFMA.FTZ R176, R31, UR4, R176 ;  /* 0x000000041fb07c23 */ /* 0x000fe200080100b0 */
[----:B------:R-:W-:Y:S01]  /*6f40*/  FSEL R205, R183, -INF , !P6 ;  /* 0xff800000b7cd7808 */ /* 0x000fe20007000000 */
[----:B------:R-:W-:Y:S01]  /*6f50*/  FFMA.FTZ R18, R31, UR4, R18 ;  /* 0x000000041f127c23 */ /* 0x000fe20008010012 */
[----:B------:R-:W-:Y:S01]  /*6f60*/  FSEL R202, R181, -INF , !P0 ;  /* 0xff800000b5ca7808 */ /* 0x000fe20004000000 */
[----:B------:R-:W-:Y:S01]  /*6f70*/  FFMA.FTZ R181, R31, UR4, R178 ;  /* 0x000000041fb57c23 */ /* 0x000fe200080100b2 */
[----:B------:R-:W-:-:S02]  /*6f80*/  FSEL R183, R21, -INF , !P5 ;  /* 0xff80000015b77808 */ /* 0x000fc40006800000 */
[----:B------:R-:W-:Y:S02]  /*6f90*/  FSEL R204, R23, -INF , !P1 ;  /* 0xff80000017cc7808 */ /* 0x000fe40004800000 */
[C---:B------:R-:W-:Y:S02]  /*6fa0*/  ISETP.GE.AND P0, PT, R20.reuse, R232, PT ;  /* 0x000000e81400720c */ /* 0x040fe40003f06270 */
[C---:B------:R-:W-:Y:S02]  /*6fb0*/  ISETP.GE.AND P6, PT, R20.reuse, R170, PT ;  /* 0x000000aa1400720c */ /* 0x040fe40003fc6270 */
[C---:B------:R-:W-:Y:S02]  /*6fc0*/  ISETP.GE.AND P5, PT, R20.reuse, R169, PT ;  /* 0x000000a91400720c */ /* 0x040fe40003fa6270 */
[----:B------:R-:W-:Y:S01]  /*6fd0*/  ISETP.GE.AND P1, PT, R20, R3, PT ;  /* 0x000000031400720c */ /* 0x000fe20003f26270 */
[----:B--2---:R-:W-:Y:S01]  /*6fe0*/  HMMA.16816.F32.BF16 R8, R44, R24, R8 ;  /* 0x000000182c08723c */ /* 0x004fe20000041808 */
[----:B------:R-:W1:Y:S01]  /*6ff0*/  I2F R20, R2 ;  /* 0x0000000200147306 */ /* 0x000e620000201400 */
[----:B------:R-:W-:-:S02]  /*7000*/  IADD3 R16, R0, 0x28, RZ ;  /* 0x0000002800107810 */ /* 0x000fc40007ffe0ff */
[----:B------:R-:W-:Y:S02]  /*7010*/  FSEL R178, R176, -INF , !P0 ;  /* 0xff800000b0b27808 */ /* 0x000fe40004000000 */
[----:B------:R-:W-:Y:S02]  /*7020*/  FSEL R181, R181, -INF , !P6 ;  /* 0xff800000b5b57808 */ /* 0x000fe40007000000 */
[----:B------:R-:W-:Y:S01]  /*7030*/  FSEL R189, R189, -INF , !P5 ;  /* 0xff800000bdbd7808 */ /* 0x000fe20006800000 */
[----:B------:R-:W2:Y:S01]  /*7040*/  I2F R21, R16 ;  /* 0x0000001000157306 */ /* 0x000ea20000201400 */
[----:B------:R-:W-:Y:S01]  /*7050*/  FSEL R186, R18, -INF , !P1 ;  /* 0xff80000012ba7808 */ /* 0x000fe20004800000 */
[----:B------:R-:W-:Y:S01]  /*7060*/  HMMA.16816.F32.BF16 R4, R44, R26, R4 ;  /* 0x0000001a2c04723c */ /* 0x000fe20000041804 */
[C---:B------:R-:W-:Y:S02]  /*7070*/  ISETP.GE.AND P0, PT, R2.reuse, R232, PT ;  /* 0x000000e80200720c */ /* 0x040fe40003f06270 */
[----:B------:R-:W-:-:S02]  /*7080*/  ISETP.GE.AND P6, PT, R2, R170, PT ;  /* 0x000000aa0200720c */ /* 0x000fc40003fc6270 */
[----:B------:R-:W-:Y:S01]  /*7090*/  ISETP.GE.AND P5, PT, R2, R169, PT ;  /* 0x000000a90200720c */ /* 0x000fe20003fa6270 */
[----:B-1----:R-:W-:Y:S01]  /*70a0*/  FFMA.FTZ R182, R20, UR4, R177 ;  /* 0x0000000414b67c23 */ /* 0x002fe200080100b1 */
[----:B------:R-:W-:Y:S01]  /*70b0*/  ISETP.GE.AND P1, PT, R2, R3, PT ;  /* 0x000000030200720c */ /* 0x000fe20003f26270 */
[----:B------:R-:W-:Y:S01]  /*70c0*/  FFMA.FTZ R177, R20, UR4, R179 ;  /* 0x0000000414b17c23 */ /* 0x000fe200080100b3 */
[----:B------:R-:W-:Y:S01]  /*70d0*/  IADD3 R2, R0, 0x29, RZ ;  /* 0x0000002900027810 */ /* 0x000fe20007ffe0ff */
[----:B------:R-:W-:Y:S01]  /*70e0*/  FFMA.FTZ R17, R20, UR4, R17 ;  /* 0x0000000414117c23 */ /* 0x000fe20008010011 */
[----:B------:R-:W-:Y:S01]  /*70f0*/  FSEL R182, R182, -INF , !P0 ;  /* 0xff800000b6b67808 */ /* 0x000fe20004000000 */
[----:B------:R-:W-:Y:S01]  /*7100*/  FFMA.FTZ R19, R20, UR4, R19 ;  /* 0x0000000414137c23 */ /* 0x000fe20008010013 */
[----:B------:R-:W-:Y:S01]  /*7110*/  FSEL R177, R177, -INF , !P6 ;  /* 0xff800000b1b17808 */ /* 0x000fe20007000000 */
[----:B--2---:R-:W-:Y:S01]  /*7120*/  FFMA.FTZ R195, R21, UR4, R12 ;  /* 0x0000000415c37c23 */ /* 0x004fe2000801000c */
[----:B------:R-:W-:Y:S01]  /*7130*/  FSEL R191, R17, -INF , !P5 ;  /* 0xff80000011bf7808 */ /* 0x000fe20006800000 */
[----:B------:R-:W-:Y:S01]  /*7140*/  FFMA.FTZ R172, R21, UR4, R172 ;  /* 0x0000000415ac7c23 */ /* 0x000fe200080100ac */
[----:B------:R-:W-:Y:S01]  /*7150*/  FSEL R184, R19, -INF , !P1 ;  /* 0xff80000013b87808 */ /* 0x000fe20004800000 */
[C---:B------:R-:W-:Y:S01]  /*7160*/  FFMA.FTZ R174, R21.reuse, UR4, R174 ;  /* 0x0000000415ae7c23 */ /* 0x040fe200080100ae */
[----:B------:R-:W-:Y:S01]  /*7170*/  BAR.SYNC.DEFER_BLOCKING 0x0 ;  /* 0x0000000000007b1d */ /* 0x000fe20000010000 */
[C---:B------:R-:W-:Y:S01]  /*7180*/  ISETP.GE.AND P0, PT, R16.reuse, R232, PT ;  /* 0x000000e81000720c */ /* 0x040fe20003f06270 */
[----:B------:R-:W-:Y:S01]  /*7190*/  FFMA.FTZ R14, R21, UR4, R14 ;  /* 0x00000004150e7c23 */ /* 0x000fe2000801000e */
[C---:B------:R-:W-:Y:S01]  /*71a0*/  ISETP.GE.AND P6, PT, R16.reuse, R170, PT ;  /* 0x000000aa1000720c */ /* 0x040fe20003fc6270 */
[----:B------:R-:W-:Y:S01]  /*71b0*/  HMMA.16816.F32.BF16 R236, R64, R24, R236 ;  /* 0x0000001840ec723c */ /* 0x000fe200000418ec */
[----:B------:R-:W-:-:S02]  /*71c0*/  ISETP.GE.AND P5, PT, R16, R169, PT ;  /* 0x000000a91000720c */ /* 0x000fc40003fa6270 */
[----:B------:R-:W-:Y:S02]  /*71d0*/  ISETP.GE.AND P1, PT, R16, R3, PT ;  /* 0x000000031000720c */ /* 0x000fe40003f26270 */
[----:B------:R-:W1:Y:S01]  /*71e0*/  I2F R16, R2 ;  /* 0x0000000200107306 */ /* 0x000e620000201400 */
[----:B------:R-:W-:Y:S02]  /*71f0*/  IADD3 R12, R0, 0x30, RZ ;  /* 0x00000030000c7810 */ /* 0x000fe40007ffe0ff */
[----:B------:R-:W-:Y:S01]  /*7200*/  FSEL R176, R172, -INF , !P0 ;  /* 0xff800000acb07808 */ /* 0x000fe20004000000 */
[----:B------:R-:W-:Y:S01]  /*7210*/  HMMA.16816.F32.BF16 R24, R64, R26, R60 ;  /* 0x0000001a4018723c */ /* 0x000fe2000004183c */
[----:B------:R-:W-:Y:S02]  /*7220*/  FSEL R179, R174, -INF , !P6 ;  /* 0xff800000aeb37808 */ /* 0x000fe40007000000 */
[----:B------:R-:W-:Y:S01]  /*7230*/  FSEL R195, R195, -INF , !P5 ;  /* 0xff800000c3c37808 */ /* 0x000fe20006800000 */
[----:B------:R-:W2:Y:S01]  /*7240*/  I2F R17, R12 ;  /* 0x0000000c00117306 */ /* 0x000ea20000201400 */
[----:B------:R-:W-:-:S02]  /*7250*/  FSEL R196, R14, -INF , !P1 ;  /* 0xff8000000ec47808 */ /* 0x000fc40004800000 */
[C---:B------:R-:W-:Y:S02]  /*7260*/  ISETP.GE.AND P0, PT, R2.reuse, R232, PT ;  /* 0x000000e80200720c */ /* 0x040fe40003f06270 */
[C---:B------:R-:W-:Y:S02]  /*7270*/  ISETP.GE.AND P6, PT, R2.reuse, R170, PT ;  /* 0x000000aa0200720c */ /* 0x040fe40003fc6270 */
[----:B------:R-:W-:Y:S01]  /*7280*/  ISETP.GE.AND P5, PT, R2, R169, PT ;  /* 0x000000a90200720c */ /* 0x000fe20003fa6270 */
[----:B-1----:R-:W-:Y:S01]  /*7290*/  FFMA.FTZ R199, R16, UR4, R13 ;  /* 0x0000000410c77c23 */ /* 0x002fe2000801000d */
[----:B------:R-:W-:Y:S01]  /*72a0*/  IADD3 R13, R0, 0x31, RZ ;  /* 0x00000031000d7810 */ /* 0x000fe20007ffe0ff */
[----:B------:R-:W-:Y:S01]  /*72b0*/  FFMA.FTZ R15, R16, UR4, R15 ;  /* 0x00000004100f7c23 */ /* 0x000fe2000801000f */
[----:B------:R-:W-:Y:S01]  /*72c0*/  ISETP.GE.AND P1, PT, R2, R3, PT ;  /* 0x000000030200720c */ /* 0x000fe20003f26270 */
[C---:B------:R-:W-:Y:S01]  /*72d0*/  FFMA.FTZ R173, R16.reuse, UR4, R173 ;  /* 0x0000000410ad7c23 */ /* 0x040fe200080100ad */
[----:B------:R-:W1:Y:S01]  /*72e0*/  I2F R2, R13 ;  /* 0x0000000d00027306 */ /* 0x000e620000201400 */
[----:B------:R-:W-:Y:S01]  /*72f0*/  FSEL R199, R199, -INF , !P5 ;  /* 0xff800000c7c77808 */ /* 0x000fe20006800000 */
[----:B------:R-:W-:Y:S01]  /*7300*/  FFMA.FTZ R175, R16, UR4, R175 ;  /* 0x0000000410af7c23 */ /* 0x000fe200080100af */
[----:B------:R-:W-:Y:S01]  /*7310*/  FSEL R198, R15, -INF , !P1 ;  /* 0xff8000000fc67808 */ /* 0x000fe20004800000 */
[C---:B--2---:R-:W-:Y:S01]  /*7320*/  FFMA.FTZ R172, R17.reuse, UR4, R8 ;  /* 0x0000000411ac7c23 */ /* 0x044fe20008010008 */
[----:B------:R-:W-:Y:S01]  /*7330*/  IADD3 R8, R0, 0x38, RZ ;  /* 0x0000003800087810 */ /* 0x000fe20007ffe0ff */
[C---:B------:R-:W-:Y:S01]  /*7340*/  FFMA.FTZ R50, R17.reuse, UR4, R236 ;  /* 0x0000000411327c23 */ /* 0x040fe200080100ec */
[----:B------:R-:W-:Y:S01]  /*7350*/  ISETP.GE.AND P5, PT, R12, R169, PT ;  /* 0x000000a90c00720c */ /* 0x000fe20003fa6270 */
[----:B------:R-:W-:Y:S01]  /*7360*/  FFMA.FTZ R33, R17, UR4, R238 ;  /* 0x0000000411217c23 */ /* 0x000fe200080100ee */
[----:B------:R-:W2:Y:S01]  /*7370*/  I2F R15, R8 ;  /* 0x00000008000f7306 */ /* 0x000ea20000201400 */
[----:B------:R-:W-:Y:S01]  /*7380*/  FSEL R180, R173, -INF , !P0 ;  /* 0xff800000adb47808 */ /* 0x000fe20004000000 */
[----:B------:R-:W-:Y:S01]  /*7390*/  FFMA.FTZ R10, R17, UR4, R10 ;  /* 0x00000004110a7c23 */ /* 0x000fe2000801000a */
[----:B------:R-:W-:-:S02]  /*73a0*/  FSEL R172, R172, -INF , !P5 ;  /* 0xff800000acac7808 */ /* 0x000fc40006800000 */
[----:B------:R-:W-:Y:S01]  /*73b0*/  ISETP.GE.AND P5, PT, R13, R169, PT ;  /* 0x000000a90d00720c */ /* 0x000fe20003fa6270 */
[----:B-1----:R-:W-:Y:S01]  /*73c0*/  FFMA.FTZ R9, R2, UR4, R9 ;  /* 0x0000000402097c23 */ /* 0x002fe20008010009 */
[----:B------:R-:W-:Y:S01]  /*73d0*/  ISETP.GE.AND P0, PT, R12, R232, PT ;  /* 0x000000e80c00720c */ /* 0x000fe20003f06270 */
[C---:B------:R-:W-:Y:S01]  /*73e0*/  FFMA.FTZ R54, R2.reuse, UR4, R237 ;  /* 0x0000000402367c23 */ /* 0x040fe200080100ed */
[----:B------:R-:W-:Y:S01]  /*73f0*/  FSEL R175, R175, -INF , !P6 ;  /* 0xff800000afaf7808 */ /* 0x000fe20007000000 */
[C---:B------:R-:W-:Y:S01]  /*7400*/  FFMA.FTZ R35, R2.reuse, UR4, R239 ;  /* 0x0000000402237c23 */ /* 0x040fe200080100ef */
[----:B------:R-:W-:Y:S01]  /*7410*/  FSEL R164, R9, -INF , !P5 ;  /* 0xff80000009a47808 */ /* 0x000fe20006800000 */
[----:B------:R-:W-:Y:S01]  /*7420*/  FFMA.FTZ R11, R2, UR4, R11 ;  /* 0x00000004020b7c23 */ /* 0x000fe2000801000b */
[----:B------:R-:W1:Y:S01]  /*7430*/  I2F R9, R0 ;  /* 0x0000000000097306 */ /* 0x000e620000201400 */
[----:B------:R-:W-:Y:S01]  /*7440*/  ISETP.GE.AND P6, PT, R12, R170, PT ;  /* 0x000000aa0c00720c */ /* 0x000fe20003fc6270 */
[C---:B--2---:R-:W-:Y:S01]  /*7450*/  FFMA.FTZ R62, R15.reuse, UR4, R6 ;  /* 0x000000040f3e7c23 */ /* 0x044fe20008010006 */
[----:B------:R-:W-:Y:S01]  /*7460*/  IADD3 R6, R0, 0x39, RZ ;  /* 0x0000003900067810 */ /* 0x000fe20007ffe0ff */
[C---:B------:R-:W-:Y:S01]  /*7470*/  FFMA.FTZ R24, R15.reuse, UR4, R24 ;  /* 0x000000040f187c23 */ /* 0x040fe20008010018 */
[----:B------:R-:W-:Y:S01]  /*7480*/  ISETP.GE.AND P1, PT, R12, R3, PT ;  /* 0x000000030c00720c */ /* 0x000fe20003f26270 */
[----:B------:R-:W-:Y:S01]  /*7490*/  FFMA.FTZ R4, R15, UR4, R4 ;  /* 0x000000040f047c23 */ /* 0x000fe20008010004 */
[----:B------:R-:W-:Y:S01]  /*74a0*/  FSEL R50, R50, -INF , !P0 ;  /* 0xff80000032327808 */ /* 0x000fe20004000000 */
[----:B------:R-:W2:Y:S01]  /*74b0*/  I2F R2, R6 ;  /* 0x0000000600027306 */ /* 0x000ea20000201400 */
[----:B------:R-:W-:Y:S01]  /*74c0*/  ISETP.GE.AND P0, PT, R13, R232, PT ;  /* 0x000000e80d00720c */ /* 0x000fe20003f06270 */
[----:B------:R-:W-:Y:S01]  /*74d0*/  FFMA.FTZ R26, R15, UR4, R26 ;  /* 0x000000040f1a7c23 */ /* 0x000fe2000801001a */
[----:B------:R-:W-:-:S02]  /*74e0*/  FSEL R33, R33, -INF , !P6 ;  /* 0xff80000021217808 */ /* 0x000fc40007000000 */
[----:B------:R-:W-:Y:S02]  /*74f0*/  FSEL R66, R10, -INF , !P1 ;  /* 0xff8000000a427808 */ /* 0x000fe40004800000 */
[----:B------:R-:W-:Y:S01]  /*7500*/  ISETP.GE.AND P6, PT, R13, R170, PT ;  /* 0x000000aa0d00720c */ /* 0x000fe20003fc6270 */
[----:B-1----:R-:W-:Y:S01]  /*7510*/  FFMA.FTZ R53, R9, UR4, R194 ;  /* 0x0000000409357c23 */ /* 0x002fe200080100c2 */
[----:B------:R-:W-:Y:S01]  /*7520*/  ISETP.GE.AND P1, PT, R13, R3, PT ;  /* 0x000000030d00720c */ /* 0x000fe20003f26270 */
[----:B------:R-:W-:Y:S01]  /*7530*/  FFMA.FTZ R32, R9, UR4, R32 ;  /* 0x0000000409207c23 */ /* 0x000fe20008010020 */
[----:B------:R-:W-:Y:S02]  /*7540*/  FSEL R54, R54, -INF , !P0 ;  /* 0xff80000036367808 */ /* 0x000fe40004000000 */
[----:B------:R-:W-:Y:S02]  /*7550*/  ISETP.GE.AND P0, PT, R8, R232, PT ;  /* 0x000000e80800720c */ /* 0x000fe40003f06270 */
[----:B------:R-:W-:Y:S01]  /*7560*/  FSEL R35, R35, -INF , !P6 ;  /* 0xff80000023237808 */ /* 0x000fe20007000000 */
[C---:B--2---:R-:W-:Y:S01]  /*7570*/  FFMA.FTZ R25, R2.reuse, UR4, R25 ;  /* 0x0000000402197c23 */ /* 0x044fe20008010019 */
[----:B------:R-:W-:Y:S01]  /*7580*/  FSEL R60, R11, -INF , !P1 ;  /* 0xff8000000b3c7808 */ /* 0x000fe20004800000 */
[----:B------:R-:W-:Y:S01]  /*7590*/  FFMA.FTZ R27, R2, UR4, R27 ;  /* 0x00000004021b7c23 */ /* 0x000fe2000801001b */
[----:B------:R-:W-:Y:S01]  /*75a0*/  ISETP.GE.AND P6, PT, R8, R170, PT ;  /* 0x000000aa0800720c */ /* 0x000fe20003fc6270 */
[----:B------:R-:W-:Y:S01]  /*75b0*/  FFMA.FTZ R5, R2, UR4, R5 ;  /* 0x0000000402057c23 */ /* 0x000fe20008010005 */
[----:B------:R-:W-:Y:S01]  /*75c0*/  ISETP.GE.AND P5, PT, R8, R169, PT ;  /* 0x000000a90800720c */ /* 0x000fe20003fa6270 */
[----:B------:R-:W-:Y:S01]  /*75d0*/  FFMA.FTZ R7, R2, UR4, R7 ;  /* 0x0000000402077c23 */ /* 0x000fe20008010007 */
[----:B------:R-:W-:Y:S01]  /*75e0*/  ISETP.GE.AND P1, PT, R8, R3, PT ;  /* 0x000000030800720c */ /* 0x000fe20003f26270 */
[----:B------:R-:W-:Y:S01]  /*75f0*/  FFMA.FTZ R8, R9, UR4, R192 ;  /* 0x0000000409087c23 */ /* 0x000fe200080100c0 */
[----:B------:R-:W-:-:S02]  /*7600*/  FSEL R37, R24, -INF , !P0 ;  /* 0xff80000018257808 */ /* 0x000fc40004000000 */
[-C--:B------:R-:W-:Y:S02]  /*7610*/  ISETP.GE.AND P0, PT, R0, R232.reuse, PT ;  /* 0x000000e80000720c */ /* 0x080fe40003f06270 */
[----:B------:R-:W-:Y:S01]  /*7620*/  FSEL R67, R4, -INF , !P5 ;  /* 0xff80000004437808 */ /* 0x000fe20006800000 */
[----:B------:R-:W-:Y:S01]  /*7630*/  FFMA.FTZ R4, R9, UR4, R34 ;  /* 0x0000000409047c23 */ /* 0x000fe20008010022 */
[----:B------:R-:W-:Y:S02]  /*7640*/  FSEL R8, R8, -INF , !P0 ;  /* 0xff80000008087808 */ /* 0x000fe40004000000 */
[----:B------:R-:W-:Y:S02]  /*7650*/  ISETP.GE.AND P0, PT, R6, R232, PT ;  /* 0x000000e80600720c */ /* 0x000fe40003f06270 */
[----:B------:R-:W-:Y:S02]  /*7660*/  FSEL R36, R26, -INF , !P6 ;  /* 0xff8000001a247808 */ /* 0x000fe40007000000 */
[----:B------:R-:W-:-:S02]  /*7670*/  FSEL R44, R25, -INF , !P0 ;  /* 0xff800000192c7808 */ /* 0x000fc40004000000 */
[----:B------:R-:W-:Y:S02]  /*7680*/  PLOP3.LUT P0, PT, PT, PT, UP0, 0x40, 0x0 ;  /* 0x000000000000781c */ /* 0x000fe40003f0e808 */
[----:B------:R-:W-:Y:S02]  /*7690*/  FSEL R62, R62, -INF , !P1 ;  /* 0xff8000003e3e7808 */ /* 0x000fe40004800000 */
[C---:B------:R-:W-:Y:S02]  /*76a0*/  ISETP.GE.AND P6, PT, R0.reuse, R170, PT ;  /* 0x000000aa0000720c */ /* 0x040fe40003fc6270 */
[C---:B------:R-:W-:Y:S02]  /*76b0*/  ISETP.GE.AND P5, PT, R0.reuse, R169, PT ;  /* 0x000000a90000720c */ /* 0x040fe40003fa6270 */
[----:B------:R-:W-:Y:S02]  /*76c0*/  ISETP.GE.AND P1, PT, R0, R3, PT ;  /* 0x000000030000720c */ /* 0x000fe40003f26270 */
[----:B------:R-:W-:-:S02]  /*76d0*/  FSEL R53, R53, -INF , !P6 ;  /* 0xff80000035357808 */ /* 0x000fc40007000000 */
[----:B------:R-:W-:Y:S02]  /*76e0*/  FSEL R9, R32, -INF , !P5 ;  /* 0xff80000020097808 */ /* 0x000fe40006800000 */
[----:B------:R-:W-:Y:S02]  /*76f0*/  FSEL R4, R4, -INF , !P1 ;  /* 0xff80000004047808 */ /* 0x000fe40004800000 */
[C---:B------:R-:W-:Y:S02]  /*7700*/  ISETP.GE.AND P6, PT, R6.reuse, R170, PT ;  /* 0x000000aa0600720c */ /* 0x040fe40003fc6270 */
[C---:B------:R-:W-:Y:S02]  /*7710*/  ISETP.GE.AND P5, PT, R6.reuse, R169, PT ;  /* 0x000000a90600720c */ /* 0x040fe40003fa6270 */
[----:B------:R-:W-:Y:S02]  /*7720*/  ISETP.GE.AND P1, PT, R6, R3, PT ;  /* 0x000000030600720c */ /* 0x000fe40003f26270 */
[----:B------:R-:W-:-:S02]  /*7730*/  FSEL R47, R27, -INF , !P6 ;  /* 0xff8000001b2f7808 */ /* 0x000fc40007000000 */
        /* <DEDUP_REMOVED lines=9> */
[----:B------:R-:W-:Y:S02]  /*77d0*/  UIMAD.WIDE.U32 UR26, UR16, UR6, URZ ;  /* 0x00000006101a72a5 */ /* 0x000fe4000f8e003f */
[----:B------:R-:W-:Y:S01]  /*77e0*/  UIMAD UR11, UR11, UR6, URZ ;  /* 0x000000060b0b72a4 */ /* 0x000fe2000f8e023f */
[----:B------:R1:W-:Y:S03]  /*77f0*/  @P4 STS.64 [R220+0x6008], RZ ;  /* 0x006008ffdc004388 */ /* 0x0003e60000000a00 */
[----:B------:R-:W-:Y:S01]  /*7800*/  UIMAD UR7, UR16, UR7, UR11 ;  /* 0x00000007100772a4 */ /* 0x000fe2000f8e020b */
[----:B------:R-:W-:-:S02]  /*7810*/  IMAD.U32 R5, RZ, RZ, UR26 ;  /* 0x0000001aff057e24 */ /* 0x000fc4000f8e00ff */
[----:B------:R-:W-:Y:S01]  /*7820*/  IMAD.U32 R2, RZ, RZ, UR26 ;  /* 0x0000001aff027e24 */ /* 0x000fe2000f8e00ff */
[----:B------:R-:W-:Y:S02]  /*7830*/  UIADD3 UR7, UR27, UR7, URZ ;  /* 0x000000071b077290 */ /* 0x000fe4000fffe03f */
[----:B------:R-:W-:-:S04]  /*7840*/  LEA R5, P0, R5, R224, 0x6 ;  /* 0x000000e005057211 */ /* 0x000fc800078030ff */
[----:B------:R-:W-:Y:S01]  /*7850*/  IMAD.U32 R7, RZ, RZ, UR7 ;  /* 0x00000007ff077e24 */ /* 0x000fe2000f8e00ff */
[C---:B------:R-:W-:Y:S02]  /*7860*/  @!P4 LEA R16, P5, R5.reuse, c[0x0][0x168], 0x1 ;  /* 0x00005a000510ca11 */ /* 0x040fe400078a08ff */
[C---:B------:R-:W-:Y:S02]  /*7870*/  @!P2 LEA R10, P1, R5.reuse, c[0x0][0x168], 0x1 ;  /* 0x00005a00050aaa11 */ /* 0x040fe400078208ff */
        /* <DEDUP_REMOVED lines=10> */
[----:B------:R-:W-:Y:S02]  /*7920*/  @!P4 LEA R14, P5, R0, c[0x0][0x168], 0x1 ;  /* 0x00005a00000eca11 */ /* 0x000fe400078a08ff */
        /* <DEDUP_REMOVED lines=32> */
.L_x_123:
[----:B------:R-:W-:Y:S05]  /*7b30*/  BSYNC B0 ;  /* 0x0000000000007941 */ /* 0x000fea0003800000 */
.L_x_122:
[----:B------:R-:W0:Y:S02]  /*7b40*/  LDGDEPBAR ;  /* 0x00000000000079af */ /* 0x000e240000000000 */
.L_x_121:
[----:B------:R-:W-:Y:S01]  /*7b50*/  FMNMX.FTZ R0, R166, R9, !PT ;  /* 0x00000009a6007209 */ /* 0x000fe20007810000 */
[----:B------:R-:W-:Y:S01]  /*7b60*/  LDSM.16.MT88.4 R24, [R213+0x9000] ;  /* 0x00900000d518783b */ /* 0x000fe20000004200 */
[----:B------:R-:W-:Y:S02]  /*7b70*/  FMNMX.FTZ R5, R165, R4, !PT ;  /* 0x00000004a5057209 */ /* 0x000fe40007810000 */
[----:B------:R-:W-:Y:S01]  /*7b80*/  FMNMX.FTZ R0, R49, R0, !PT ;  /* 0x0000000031007209 */ /* 0x000fe20007810000 */
[----:B------:R-:W-:Y:S01]  /*7b90*/  LDSM.16.MT88.4 R20, [R171+0x9000] ;  /* 0x00900000ab14783b */ /* 0x000fe20000004200 */
[----:B------:R-:W-:Y:S02]  /*7ba0*/  FMNMX.FTZ R5, R58, R5, !PT ;  /* 0x000000053a057209 */ /* 0x000fe40007810000 */
[----:B------:R-:W-:Y:S01]  /*7bb0*/  FMNMX.FTZ R0, R51, R0, !PT ;  /* 0x0000000033007209 */ /* 0x000fe20007810000 */
[----:B-1----:R-:W-:Y:S01]  /*7bc0*/  LDSM.16.MT88.4 R16, [R213+0xa000] ;  /* 0x00a00000d510783b */ /* 0x002fe20000004200 */
        /* <DEDUP_REMOVED lines=40> */
[----:B------:R-:W2:Y:S01]  /*7e50*/  SHFL.BFLY PT, R5, R0, 0x2, 0x1f ;  /* 0x0c401f0000057f89 */ /* 0x000ea200000e0000 */
[----:B------:R-:W-:Y:S02]  /*7e60*/  FMNMX.FTZ R6, R201, R6, !PT ;  /* 0x00000006c9067209 */ /* 0x000fe40007810000 */
        /* <DEDUP_REMOVED lines=13> */
[----:B--2---:R-:W-:Y:S02]  /*7f40*/  FMNMX.FTZ R5, R0, R5, !PT ;  /* 0x0000000500057209 */ /* 0x004fe40007810000 */
[----:B------:R-:W-:Y:S02]  /*7f50*/  FMNMX.FTZ R6, R175, R6, !PT ;  /* 0x00000006af067209 */ /* 0x000fe40007810000 */
[----:B------:R-:W-:Y:S01]  /*7f60*/  FMNMX.FTZ R7, R50, R7, !PT ;  /* 0x0000000732077209 */ /* 0x000fe20007810000 */
[----:B------:R-:W2:Y:S01]  /*7f70*/  SHFL.BFLY PT, R0, R5, 0x1, 0x1f ;  /* 0x0c201f0005007f89 */ /* 0x000ea200000e0000 */
[----:B------:R-:W-:-:S02]  /*7f80*/  FMNMX.FTZ R10, R33, R6, !PT ;  /* 0x00000006210a7209 */ /* 0x000fc40007810000 */
[----:B------:R-:W-:-:S04]  /*7f90*/  FMNMX.FTZ R6, R54, R7, !PT ;  /* 0x0000000736067209 */ /* 0x000fc80007810000 */
[----:B------:R-:W-:Y:S02]  /*7fa0*/  FMNMX.FTZ R7, R37, R6, !PT ;  /* 0x0000000625077209 */ /* 0x000fe40007810000 */
[----:B-1----:R-:W-:Y:S02]  /*7fb0*/  FMNMX.FTZ R2, R11, R2, !PT ;  /* 0x000000020b027209 */ /* 0x002fe40007810000 */
[----:B------:R-:W-:Y:S02]  /*7fc0*/  FMNMX.FTZ R6, R44, R7, !PT ;  /* 0x000000072c067209 */ /* 0x000fe40007810000 */
[----:B------:R-:W-:Y:S01]  /*7fd0*/  FMNMX.FTZ R11, R35, R10, !PT ;  /* 0x0000000a230b7209 */ /* 0x000fe20007810000 */
[C---:B------:R-:W-:Y:S01]  /*7fe0*/  FMUL.FTZ R174, R2.reuse, c[0x0][0x23c] ;  /* 0x00008f0002ae7a20 */ /* 0x040fe20000410000 */
[----:B------:R-:W-:Y:S01]  /*7ff0*/  FSETP.NEU.FTZ.AND P1, PT, R2, -INF , PT ;  /* 0xff8000000200780b */ /* 0x000fe20003f3d000 */
[----:B------:R-:W1:Y:S01]  /*8000*/  SHFL.BFLY PT, R237, R6, 0x2, 0x1f ;  /* 0x0c401f0006ed7f89 */ /* 0x000e6200000e0000 */
[----:B------:R-:W-:-:S02]  /*8010*/  FMNMX.FTZ R236, R36, R11, !PT ;  /* 0x0000000b24ec7209 */ /* 0x000fc40007810000 */
[----:B------:R-:W-:Y:S02]  /*8020*/  FSEL R174, R174, RZ, P1 ;  /* 0x000000ffaeae7208 */ /* 0x000fe40000800000 */
[----:B------:R-:W-:Y:S02]  /*8030*/  FMNMX.FTZ R236, R47, R236, !PT ;  /* 0x000000ec2fec7209 */ /* 0x000fe40007810000 */
[----:B--2---:R-:W-:Y:S01]  /*8040*/  FMNMX.FTZ R0, R5, R0, !PT ;  /* 0x0000000005007209 */ /* 0x004fe20007810000 */
[--C-:B------:R-:W-:Y:S01]  /*8050*/  FFMA.FTZ R41, R49, c[0x0][0x23c], -R174.reuse ;  /* 0x00008f0031297a23 */ /* 0x100fe200000108ae */
[----:B------:R-:W-:Y:S01]  /*8060*/  FSEL R7, R2, RZ, P1 ;  /* 0x000000ff02077208 */ /* 0x000fe20000800000 */
[----:B------:R-:W2:Y:S01]  /*8070*/  SHFL.BFLY PT, R5, R236, 0x2, 0x1f ;  /* 0x0c401f00ec057f89 */ /* 0x000ea200000e0000 */
[C---:B------:R-:W-:Y:S01]  /*8080*/  FSETP.NEU.FTZ.AND P0, PT, R0.reuse, -INF , PT ;  /* 0xff8000000000780b */ /* 0x040fe20003f1d000 */
[C---:B------:R-:W-:Y:S02]  /*8090*/  FMUL.FTZ R61, R0.reuse, c[0x0][0x23c] ;  /* 0x00008f00003d7a20 */ /* 0x040fe40000410000 */
[--C-:B------:R-:W-:Y:S01]  /*80a0*/  FFMA.FTZ R42, R9, c[0x0][0x23c], -R174.reuse ;  /* 0x00008f00092a7a23 */ /* 0x100fe200000108ae */
[----:B------:R-:W-:Y:S01]  /*80b0*/  FSEL R10, R0, RZ, P0 ;  /* 0x000000ff000a7208 */ /* 0x000fe20000000000 */
[--C-:B------:R-:W-:Y:S01]  /*80c0*/  FFMA.FTZ R40, R51, c[0x0][0x23c], -R174.reuse ;  /* 0x00008f0033287a23 */ /* 0x100fe200000108ae */
[----:B------:R-:W-:Y:S01]  /*80d0*/  FSEL R61, R61, RZ, P0 ;  /* 0x000000ff3d3d7208 */ /* 0x000fe20000000000 */
[----:B------:R-:W-:Y:S01]  /*80e0*/  FFMA.FTZ R39, R29, c[0x0][0x23c], -R174 ;  /* 0x00008f001d277a23 */ /* 0x000fe200000108ae */
[----:B------:R-:W-:Y:S01]  /*80f0*/  MUFU.EX2 R41, R41 ;  /* 0x0000002900297308 */ /* 0x000fe20000000800 */
[----:B------:R-:W-:-:S02]  /*8100*/  FADD.FTZ R10, R165, -R10 ;  /* 0x8000000aa50a7221 */ /* 0x000fc40000010000 */
[----:B------:R-:W-:Y:S01]  /*8110*/  FFMA.FTZ R38, R4, c[0x0][0x23c], -R61 ;  /* 0x00008f0004267a23 */ /* 0x000fe2000001083d */
[----:B-1----:R-:W-:Y:S01]  /*8120*/  FMNMX.FTZ R237, R6, R237, !PT ;  /* 0x000000ed06ed7209 */ /* 0x002fe20007810000 */
[----:B------:R-:W-:Y:S02]  /*8130*/  FADD.FTZ R6, R166, -R7 ;  /* 0x80000007a6067221 */ /* 0x000fe40000010000 */
[--C-:B------:R-:W-:Y:S01]  /*8140*/  FFMA.FTZ R34, R58, c[0x0][0x23c], -R61.reuse ;  /* 0x00008f003a227a23 */ /* 0x100fe2000001083d */
[----:B------:R-:W1:Y:S01]  /*8150*/  MUFU.EX2 R42, R42 ;  /* 0x0000002a002a7308 */ /* 0x000e620000000800 */
[----:B------:R-:W3:Y:S01]  /*8160*/  SHFL.BFLY PT, R4, R237, 0x1, 0x1f ;  /* 0x0c201f00ed047f89 */ /* 0x000ee200000e0000 */
[----:B------:R-:W-:Y:S02]  /*8170*/  FMUL.FTZ R6, R6, c[0x0][0x23c] ;  /* 0x00008f0006067a20 */ /* 0x000fe40000410000 */
[----:B------:R-:W-:Y:S01]  /*8180*/  FMUL.FTZ R45, R10, c[0x0][0x23c] ;  /* 0x00008f000a2d7a20 */ /* 0x000fe20000410000 */
[----:B--2---:R-:W-:Y:S01]  /*8190*/  FMNMX.FTZ R236, R236, R5, !PT ;  /* 0x00000005ecec7209 */ /* 0x004fe20007810000 */
[----:B------:R-:W-:-:S02]  /*81a0*/  FFMA.FTZ R32, R28, c[0x0][0x23c], -R61 ;  /* 0x00008f001c207a23 */ /* 0x000fc4000001083d */
[----:B------:R-:W2:Y:S01]  /*81b0*/  MUFU.EX2 R46, R6 ;  /* 0x00000006002e7308 */ /* 0x000ea20000000800 */
[----:B------:R-:W-:Y:S01]  /*81c0*/  FFMA.FTZ R43, R30, c[0x0][0x23c], -R61 ;  /* 0x00008f001e2b7a23 */ /* 0x000fe2000001083d */
[----:B------:R-:W4:Y:S01]  /*81d0*/  SHFL.BFLY PT, R5, R236, 0x1, 0x1f ;  /* 0x0c201f00ec057f89 */ /* 0x000f2200000e0000 */
[--C-:B------:R-:W-:Y:S02]  /*81e0*/  FFMA.FTZ R165, R193, c[0x0][0x23c], -R174.reuse ;  /* 0x00008f00c1a57a23 */ /* 0x100fe400000108ae */
[----:B------:R-:W-:-:S03]  /*81f0*/  FFMA.FTZ R166, R187, c[0x0][0x23c], -R174 ;  /* 0x00008f00bba67a23 */ /* 0x000fc600000108ae */
[----:B------:R-:W-:Y:S01]  /*8200*/  MUFU.EX2 R40, R40 ;  /* 0x0000002800287308 */ /* 0x000fe20000000800 */
[----:B-1----:R-:W-:Y:S01]  /*8210*/  F2FP.BF16.PACK_AB R28, R41, R42 ;  /* 0x0000002a291c723e */ /* 0x002fe200000010ff */
[--C-:B------:R-:W-:Y:S02]  /*8220*/  FFMA.FTZ R183, R183, c[0x0][0x23c], -R174.reuse ;  /* 0x00008f00b7b77a23 */ /* 0x100fe400000108ae */
[----:B------:R-:W-:Y:S02]  /*8230*/  FFMA.FTZ R204, R204, c[0x0][0x23c], -R61 ;  /* 0x00008f00cccc7a23 */ /* 0x000fe4000001083d */
[----:B------:R-:W-:Y:S02]  /*8240*/  FFMA.FTZ R206, R199, c[0x0][0x23c], -R174 ;  /* 0x00008f00c7ce7a23 */ /* 0x000fe400000108ae */
[----:B------:R-:W1:Y:S01]  /*8250*/  MUFU.EX2 R39, R39 ;  /* 0x0000002700277308 */ /* 0x000e620000000800 */
[----:B---3--:R-:W-:Y:S01]  /*8260*/  FMNMX.FTZ R237, R237, R4, !PT ;  /* 0x00000004eded7209 */ /* 0x008fe20007810000 */
[----:B--2---:R-:W-:-:S02]  /*8270*/  FMUL.FTZ R156, R156, R46 ;  /* 0x0000002e9c9c7220 */ /* 0x004fc40000410000 */
[-C--:B------:R-:W-:Y:S01]  /*8280*/  FMUL.FTZ R157, R157, R46.reuse ;  /* 0x0000002e9d9d7220 */ /* 0x080fe20000410000 */
[C---:B------:R-:W-:Y:S01]  /*8290*/  FSETP.NEU.FTZ.AND P1, PT, R237.reuse, -INF , PT ;  /* 0xff800000ed00780b */ /* 0x040fe20003f3d000 */
[C---:B------:R-:W-:Y:S02]  /*82a0*/  FMUL.FTZ R49, R237.reuse, c[0x0][0x23c] ;  /* 0x00008f00ed317a20 */ /* 0x040fe40000410000 */
[----:B------:R-:W-:Y:S01]  /*82b0*/  MUFU.EX2 R38, R38 ;  /* 0x0000002600267308 */ /* 0x000fe20000000800 */
[----:B------:R-:W-:Y:S01]  /*82c0*/  FSEL R63, R237, RZ, P1 ;  /* 0x000000ffed3f7208 */ /* 0x000fe20000800000 */
[-C--:B------:R-:W-:Y:S01]  /*82d0*/  FMUL.FTZ R152, R152, R46.reuse ;  /* 0x0000002e98987220 */ /* 0x080fe20000410000 */
[----:B------:R-:W-:Y:S01]  /*82e0*/  FSEL R49, R49, RZ, P1 ;  /* 0x000000ff31317208 */ /* 0x000fe20000800000 */
[----:B------:R-:W-:Y:S01]  /*82f0*/  FMUL.FTZ R153, R153, R46 ;  /* 0x0000002e99997220 */ /* 0x000fe20000410000 */
[----:B----4-:R-:W-:Y:S01]  /*8300*/  FMNMX.FTZ R236, R236, R5, !PT ;  /* 0x00000005ecec7209 */ /* 0x010fe20007810000 */
[----:B------:R-:W-:Y:S01]  /*8310*/  FADD.FTZ R63, R168, -R63 ;  /* 0x8000003fa83f7221 */ /* 0x000fe20000010000 */
[----:B------:R-:W2:Y:S01]  /*8320*/  LDSM.16.MT88.4 R4, [R213+0xb000] ;  /* 0x00b00000d504783b */ /* 0x000ea20000004200 */
[--C-:B------:R-:W-:Y:S01]  /*8330*/  FFMA.FTZ R9, R8, c[0x0][0x23c], -R49.reuse ;  /* 0x00008f0008097a23 */ /* 0x100fe20000010831 */
[C---:B------:R-:W-:Y:S01]  /*8340*/  FSETP.NEU.FTZ.AND P0, PT, R236.reuse, -INF , PT ;  /* 0xff800000ec00780b */ /* 0x040fe20003f1d000 */
[----:B------:R-:W-:Y:S01]  /*8350*/  FMUL.FTZ R8, R236, c[0x0][0x23c] ;  /* 0x00008f00ec087a20 */ /* 0x000fe20000410000 */
[----:B------:R-:W3:Y:S01]  /*8360*/  MUFU.EX2 R34, R34 ;  /* 0x0000002200227308 */ /* 0x000ee20000000800 */
[--C-:B------:R-:W-:Y:S01]  /*8370*/  FFMA.FTZ R51, R48, c[0x0][0x23c], -R49.reuse ;  /* 0x00008f0030337a23 */ /* 0x100fe20000010831 */
[----:B-1----:R-:W-:Y:S01]  /*8380*/  F2FP.BF16.PACK_AB R30, R39, R40 ;  /* 0x00000028271e723e */ /* 0x002fe200000010ff */
[--C-:B------:R-:W-:Y:S01]  /*8390*/  FFMA.FTZ R58, R56, c[0x0][0x23c], -R49.reuse ;  /* 0x00008f00383a7a23 */ /* 0x100fe20000010831 */
[----:B------:R-:W-:Y:S01]  /*83a0*/  FSEL R56, R8, RZ, P0 ;  /* 0x000000ff08387208 */ /* 0x000fe20000000000 */
[----:B------:R-:W-:-:S02]  /*83b0*/  FFMA.FTZ R65, R52, c[0x0][0x23c], -R49 ;  /* 0x00008f0034417a23 */ /* 0x000fc40000010831 */
[----:B------:R-:W-:Y:S01]  /*83c0*/  FMUL.FTZ R63, R63, c[0x0][0x23c] ;  /* 0x00008f003f3f7a20 */ /* 0x000fe20000410000 */
[----:B------:R1:W-:Y:S01]  /*83d0*/  MUFU.EX2 R48, R9 ;  /* 0x0000000900307308 */ /* 0x0003e20000000800 */
[--C-:B------:R-:W-:Y:S02]  /*83e0*/  FFMA.FTZ R64, R53, c[0x0][0x23c], -R56.reuse ;  /* 0x00008f0035407a23 */ /* 0x100fe40000010838 */
[--C-:B------:R-:W-:Y:S02]  /*83f0*/  FFMA.FTZ R57, R57, c[0x0][0x23c], -R56.reuse ;  /* 0x00008f0039397a23 */ /* 0x100fe40000010838 */
[----:B------:R-:W-:Y:S02]  /*8400*/  FFMA.FTZ R209, R209, c[0x0][0x23c], -R56 ;  /* 0x00008f00d1d17a23 */ /* 0x000fe40000010838 */
[----:B------:R-:W-:Y:S01]  /*8410*/  FMUL.FTZ R72, R72, R46 ;  /* 0x0000002e48487220 */ /* 0x000fe20000410000 */
[----:B------:R4:W-:Y:S01]  /*8420*/  MUFU.EX2 R52, R58 ;  /* 0x0000003a00347308 */ /* 0x0009e20000000800 */
[----:B---3--:R-:W-:Y:S01]  /*8430*/  F2FP.BF16.PACK_AB R29, R34, R38 ;  /* 0x00000026221d723e */ /* 0x008fe200000010ff */
[----:B------:R-:W-:-:S02]  /*8440*/  FMUL.FTZ R73, R73, R46 ;  /* 0x0000002e49497220 */ /* 0x000fc40000410000 */
[-C--:B------:R-:W-:Y:S02]  /*8450*/  FMUL.FTZ R76, R76, R46.reuse ;  /* 0x0000002e4c4c7220 */ /* 0x080fe40000410000 */
[-C--:B------:R-:W-:Y:S01]  /*8460*/  FMUL.FTZ R77, R77, R46.reuse ;  /* 0x0000002e4d4d7220 */ /* 0x080fe20000410000 */
[----:B-1----:R-:W1:Y:S01]  /*8470*/  LDSM.16.MT88.4 R8, [R171+0xb000] ;  /* 0x00b00000ab08783b */ /* 0x002e620000004200 */
[----:B------:R-:W-:Y:S01]  /*8480*/  MUFU.EX2 R53, R65 ;  /* 0x0000004100357308 */ /* 0x000fe20000000800 */
[-C--:B------:R-:W-:Y:S02]  /*8490*/  FMUL.FTZ R88, R88, R46.reuse ;  /* 0x0000002e58587220 */ /* 0x080fe40000410000 */
[-C--:B------:R-:W-:Y:S02]  /*84a0*/  FMUL.FTZ R89, R89, R46.reuse ;  /* 0x0000002e59597220 */ /* 0x080fe40000410000 */
[-C--:B------:R-:W-:Y:S02]  /*84b0*/  FMUL.FTZ R92, R92, R46.reuse ;  /* 0x0000002e5c5c7220 */ /* 0x080fe40000410000 */
[----:B----4-:R-:W-:Y:S01]  /*84c0*/  FFMA.FTZ R58, R55, c[0x0][0x23c], -R56 ;  /* 0x00008f00373a7a23 */ /* 0x010fe20000010838 */
[----:B------:R-:W-:Y:S01]  /*84d0*/  MUFU.EX2 R32, R32 ;  /* 0x0000002000207308 */ /* 0x000fe20000000800 */
[----:B------:R-:W-:-:S02]  /*84e0*/  FMUL.FTZ R93, R93, R46 ;  /* 0x0000002e5d5d7220 */ /* 0x000fc40000410000 */
[-C--:B------:R-:W-:Y:S02]  /*84f0*/  FMUL.FTZ R144, R144, R46.reuse ;  /* 0x0000002e90907220 */ /* 0x080fe40000410000 */
[-C--:B------:R-:W-:Y:S02]  /*8500*/  FMUL.FTZ R145, R145, R46.reuse ;  /* 0x0000002e91917220 */ /* 0x080fe40000410000 */
[-C--:B------:R-:W-:Y:S01]  /*8510*/  FMUL.FTZ R104, R104, R46.reuse ;  /* 0x0000002e68687220 */ /* 0x080fe20000410000 */
[----:B------:R3:W-:Y:S01]  /*8520*/  MUFU.EX2 R55, R64 ;  /* 0x0000004000377308 */ /* 0x0007e20000000800 */
[-C--:B------:R-:W-:Y:S02]  /*8530*/  FMUL.FTZ R105, R105, R46.reuse ;  /* 0x0000002e69697220 */ /* 0x080fe40000410000 */
[-C--:B------:R-:W-:Y:S02]  /*8540*/  FMUL.FTZ R112, R112, R46.reuse ;  /* 0x0000002e70707220 */ /* 0x080fe40000410000 */
[----:B------:R-:W-:-:S02]  /*8550*/  FMUL.FTZ R113, R113, R46 ;  /* 0x0000002e71717220 */ /* 0x000fc40000410000 */
[-C--:B------:R-:W-:Y:S01]  /*8560*/  FMUL.FTZ R116, R116, R46.reuse ;  /* 0x0000002e74747220 */ /* 0x080fe20000410000 */
[----:B------:R-:W4:Y:S01]  /*8570*/  MUFU.EX2 R43, R43 ;  /* 0x0000002b002b7308 */ /* 0x000f220000000800 */
[-C--:B------:R-:W-:Y:S02]  /*8580*/  FMUL.FTZ R117, R117, R46.reuse ;  /* 0x0000002e75757220 */ /* 0x080fe40000410000 */
[-C--:B------:R-:W-:Y:S02]  /*8590*/  FMUL.FTZ R136, R136, R46.reuse ;  /* 0x0000002e88887220 */ /* 0x080fe40000410000 */
[-C--:B------:R-:W-:Y:S02]  /*85a0*/  FMUL.FTZ R137, R137, R46.reuse ;  /* 0x0000002e89897220 */ /* 0x080fe40000410000 */
[-C--:B------:R-:W-:Y:S01]  /*85b0*/  FMUL.FTZ R128, R128, R46.reuse ;  /* 0x0000002e80807220 */ /* 0x080fe20000410000 */
[----:B---3--:R-:W-:Y:S01]  /*85c0*/  FSEL R64, R236, RZ, P0 ;  /* 0x000000ffec407208 */ /* 0x008fe20000000000 */
[----:B------:R-:W3:Y:S01]  /*85d0*/  MUFU.EX2 R45, R45 ;  /* 0x0000002d002d7308 */ /* 0x000ee20000000800 */
[----:B------:R-:W-:Y:S01]  /*85e0*/  FMUL.FTZ R129, R129, R46 ;  /* 0x0000002e81817220 */ /* 0x000fe20000410000 */
[----:B------:R-:W-:Y:S01]  /*85f0*/  PLOP3.LUT P0, PT, PT, PT, UP0, 0x40, 0x0 ;  /* 0x000000000000781c */ /* 0x000fe20003f0e808 */
[----:B------:R-:W-:-:S02]  /*8600*/  FFMA.FTZ R168, R185, c[0x0][0x23c], -R174 ;  /* 0x00008f00b9a87a23 */ /* 0x000fc400000108ae */
[----:B------:R-:W-:Y:S01]  /*8610*/  FADD.FTZ R65, R167, -R64 ;  /* 0x80000040a7417221 */ /* 0x000fe20000010000 */
[----:B----4-:R-:W-:Y:S02]  /*8620*/  F2FP.BF16.PACK_AB R31, R43, R32 ;  /* 0x000000202b1f723e */ /* 0x010fe400000010ff */
[----:B------:R-:W-:Y:S01]  /*8630*/  MUFU.EX2 R51, R51 ;  /* 0x0000003300337308 */ /* 0x000fe20000000800 */
[----:B------:R-:W-:Y:S02]  /*8640*/  FMUL.FTZ R65, R65, c[0x0][0x23c] ;  /* 0x00008f0041417a20 */ /* 0x000fe40000410000 */
[--C-:B------:R-:W-:Y:S02]  /*8650*/  FFMA.FTZ R167, R188, c[0x0][0x23c], -R61.reuse ;  /* 0x00008f00bca77a23 */ /* 0x100fe4000001083d */
[--C-:B------:R-:W-:Y:S02]  /*8660*/  FFMA.FTZ R188, R242, c[0x0][0x23c], -R61.reuse ;  /* 0x00008f00f2bc7a23 */ /* 0x100fe4000001083d */
[----:B------:R-:W-:Y:S01]  /*8670*/  FFMA.FTZ R185, R244, c[0x0][0x23c], -R61 ;  /* 0x00008f00f4b97a23 */ /* 0x000fe2000001083d */
        /* <DEDUP_REMOVED lines=17> */
[----:B------:R-:W3:Y:S01]  /*8790*/  MUFU.EX2 R63, R63 ;  /* 0x0000003f003f7308 */ /* 0x000ee20000000800 */
        /* <DEDUP_REMOVED lines=16> */
[----:B------:R-:W-:Y:S01]  /*88a0*/  FMUL.FTZ R131, R131, R45 ;  /* 0x0000002d83837220 */ /* 0x000fe20000410000 */
[----:B------:R-:W5:Y:S01]  /*88b0*/  MUFU.EX2 R168, R168 ;  /* 0x000000a800a87308 */ /* 0x000f620000000800 */
[-C--:B---3--:R-:W-:Y:S01]  /*88c0*/  FMUL.FTZ R160, R160, R63.reuse ;  /* 0x0000003fa0a07220 */ /* 0x088fe20000410000 */
[C---:B------:R-:W-:Y:S01]  /*88d0*/  HMMA.16816.F32.BF16 R92, R28.reuse, R18, R92 ;  /* 0x000000121c5c723c */ /* 0x040fe2000004185c */
[----:B------:R-:W-:Y:S02]  /*88e0*/  FMUL.FTZ R161, R161, R63 ;  /* 0x0000003fa1a17220 */ /* 0x000fe40000410000 */
[-C--:B----4-:R-:W-:Y:S02]  /*88f0*/  FMUL.FTZ R162, R162, R65.reuse ;  /* 0x00000041a2a27220 */ /* 0x090fe40000410000 */
        /* <DEDUP_REMOVED lines=30> */
[----:B------:R-:W-:Y:S01]  /*8ae0*/  FMUL.FTZ R99, R99, R65 ;  /* 0x0000004163637220 */ /* 0x000fe20000410000 */
[----:B------:R-:W-:Y:S01]  /*8af0*/  MUFU.EX2 R206, R206 ;  /* 0x000000ce00ce7308 */ /* 0x000fe20000000800 */
[-C--:B------:R-:W-:Y:S01]  /*8b00*/  FMUL.FTZ R100, R100, R63.reuse ;  /* 0x0000003f64647220 */ /* 0x080fe20000410000 */
[----:B------:R-:W-:Y:S01]  /*8b10*/  HMMA.16816.F32.BF16 R128, R28, R10, R128 ;  /* 0x0000000a1c80723c */ /* 0x000fe20000041880 */
[----:B------:R-:W-:Y:S02]  /*8b20*/  FMUL.FTZ R101, R101, R63 ;  /* 0x0000003f65657220 */ /* 0x000fe40000410000 */
[-C--:B------:R-:W-:Y:S02]  /*8b30*/  FMUL.FTZ R102, R102, R65.reuse ;  /* 0x0000004166667220 */ /* 0x080fe40000410000 */
[----:B------:R-:W-:-:S02]  /*8b40*/  FMUL.FTZ R103, R103, R65 ;  /* 0x0000004167677220 */ /* 0x000fc40000410000 */
[----:B------:R-:W-:Y:S01]  /*8b50*/  F2FP.BF16.PACK_AB R28, R51, R48 ;  /* 0x00000030331c723e */ /* 0x000fe200000010ff */
[----:B------:R-:W-:Y:S01]  /*8b60*/  FMUL.FTZ R140, R140, R63 ;  /* 0x0000003f8c8c7220 */ /* 0x000fe20000410000 */
        /* <DEDUP_REMOVED lines=16> */
[----:B------:R-:W1:Y:S01]  /*8c70*/  LDSM.16.MT88.4 R24, [R213+0x9400] ;  /* 0x00940000d518783b */ /* 0x000e620000004200 */
[----:B------:R-:W-:-:S02]  /*8c80*/  FMUL.FTZ R124, R124, R63 ;  /* 0x0000003f7c7c7220 */ /* 0x000fc40000410000 */
[----:B------:R-:W-:Y:S02]  /*8c90*/  FMUL.FTZ R125, R125, R63 ;  /* 0x0000003f7d7d7220 */ /* 0x000fe40000410000 */
        /* <DEDUP_REMOVED lines=8> */
[----:B------:R-:W3:Y:S01]  /*8d20*/  LDSM.16.MT88.4 R20, [R171+0x9400] ;  /* 0x00940000ab14783b */ /* 0x000ee20000004200 */
[----:B------:R-:W-:-:S02]  /*8d30*/  FFMA.FTZ R187, R190, c[0x0][0x23c], -R49 ;  /* 0x00008f00bebb7a23 */ /* 0x000fc40000010831 */
[----:B------:R4:W1:Y:S01]  /*8d40*/  MUFU.EX2 R190, R204 ;  /* 0x000000cc00be7308 */ /* 0x0008620000000800 */
[--C-:B------:R-:W-:Y:S02]  /*8d50*/  FFMA.FTZ R193, R200, c[0x0][0x23c], -R49.reuse ;  /* 0x00008f00c8c17a23 */ /* 0x100fe40000010831 */
[C---:B------:R-:W-:Y:S01]  /*8d60*/  HMMA.16816.F32.BF16 R84, R28.reuse, R16, R84 ;  /* 0x000000101c54723c */ /* 0x040fe20000041854 */
[--C-:B------:R-:W-:Y:S02]  /*8d70*/  FFMA.FTZ R194, R202, c[0x0][0x23c], -R49.reuse ;  /* 0x00008f00cac27a23 */ /* 0x100fe40000010831 */
[--C-:B------:R-:W-:Y:S02]  /*8d80*/  FFMA.FTZ R200, R201, c[0x0][0x23c], -R56.reuse ;  /* 0x00008f00c9c87a23 */ /* 0x100fe40000010838 */
[----:B------:R-:W-:Y:S01]  /*8d90*/  FFMA.FTZ R192, R208, c[0x0][0x23c], -R49 ;  /* 0x00008f00d0c07a23 */ /* 0x000fe20000010831 */
[----:B------:R-:W-:Y:S01]  /*8da0*/  MUFU.EX2 R187, R187 ;  /* 0x000000bb00bb7308 */ /* 0x000fe20000000800 */
[--C-:B------:R-:W-:Y:S01]  /*8db0*/  FFMA.FTZ R197, R197, c[0x0][0x23c], -R56.reuse ;  /* 0x00008f00c5c57a23 */ /* 0x100fe20000010838 */
[----:B------:R-:W-:Y:S01]  /*8dc0*/  HMMA.16816.F32.BF16 R96, R28, R18, R96 ;  /* 0x000000121c60723c */ /* 0x000fe20000041860 */
[----:B------:R-:W1:Y:S01]  /*8dd0*/  LDSM.16.MT88.4 R16, [R213+0xa400] ;  /* 0x00a40000d510783b */ /* 0x000e620000004200 */
[----:B------:R-:W-:-:S02]  /*8de0*/  FFMA.FTZ R201, R203, c[0x0][0x23c], -R56 ;  /* 0x00008f00cbc97a23 */ /* 0x000fc40000010838 */
[----:B------:R-:W-:Y:S02]  /*8df0*/  FFMA.FTZ R202, R205, c[0x0][0x23c], -R56 ;  /* 0x00008f00cdca7a23 */ /* 0x000fe40000010838 */
[----:B------:R-:W1:Y:S01]  /*8e00*/  MUFU.EX2 R192, R192 ;  /* 0x000000c000c07308 */ /* 0x000e620000000800 */
[--C-:B----4-:R-:W-:Y:S01]  /*8e10*/  FFMA.FTZ R204, R191, c[0x0][0x23c], -R174.reuse ;  /* 0x00008f00bfcc7a23 */ /* 0x110fe200000108ae */
[C---:B------:R-:W-:Y:S01]  /*8e20*/  HMMA.16816.F32.BF16 R100, R28.reuse, R12, R100 ;  /* 0x0000000c1c64723c */ /* 0x040fe20000041864 */
[--C-:B------:R-:W-:Y:S02]  /*8e30*/  FFMA.FTZ R191, R195, c[0x0][0x23c], -R174.reuse ;  /* 0x00008f00c3bf7a23 */ /* 0x100fe400000108ae */
[--C-:B------:R-:W-:Y:S02]  /*8e40*/  FFMA.FTZ R195, R184, c[0x0][0x23c], -R61.reuse ;  /* 0x00008f00b8c37a23 */ /* 0x100fe4000001083d */
[----:B------:R-:W-:Y:S01]  /*8e50*/  FFMA.FTZ R189, R189, c[0x0][0x23c], -R174 ;  /* 0x00008f00bdbd7a23 */ /* 0x000fe200000108ae */
[----:B------:R-:W-:Y:S01]  /*8e60*/  MUFU.EX2 R193, R193 ;  /* 0x000000c100c17308 */ /* 0x000fe20000000800 */
[--C-:B------:R-:W-:Y:S01]  /*8e70*/  FFMA.FTZ R186, R186, c[0x0][0x23c], -R61.reuse ;  /* 0x00008f00baba7a23 */ /* 0x100fe2000001083d */
[----:B------:R-:W-:Y:S01]  /*8e80*/  HMMA.16816.F32.BF16 R140, R28, R14, R140 ;  /* 0x0000000e1c8c723c */ /* 0x000fe2000004188c */
[----:B------:R-:W4:Y:S01]  /*8e90*/  LDSM.16.MT88.4 R12, [R171+0xa400] ;  /* 0x00a40000ab0c783b */ /* 0x000f220000004200 */
[----:B------:R-:W-:-:S02]  /*8ea0*/  FFMA.FTZ R184, R196, c[0x0][0x23c], -R61 ;  /* 0x00008f00c4b87a23 */ /* 0x000fc4000001083d */
[----:B------:R-:W-:Y:S02]  /*8eb0*/  FFMA.FTZ R199, R198, c[0x0][0x23c], -R61 ;  /* 0x00008f00c6c77a23 */ /* 0x000fe4000001083d */
[----:B------:R-:W-:Y:S01]  /*8ec0*/  MUFU.EX2 R194, R194 ;  /* 0x000000c200c27308 */ /* 0x000fe20000000800 */
[--C-:B------:R-:W-:Y:S01]  /*8ed0*/  FFMA.FTZ R203, R182, c[0x0][0x23c], -R49.reuse ;  /* 0x00008f00b6cb7a23 */ /* 0x100fe20000010831 */
[C---:B------:R-:W-:Y:S01]  /*8ee0*/  HMMA.16816.F32.BF16 R108, R28.reuse, R4, R108 ;  /* 0x000000041c6c723c */ /* 0x040fe2000004186c */
[--C-:B------:R-:W-:Y:S02]  /*8ef0*/  FFMA.FTZ R205, R180, c[0x0][0x23c], -R49.reuse ;  /* 0x00008f00b4cd7a23 */ /* 0x100fe40000010831 */
[--C-:B------:R-:W-:Y:S02]  /*8f00*/  FFMA.FTZ R178, R178, c[0x0][0x23c], -R49.reuse ;  /* 0x00008f00b2b27a23 */ /* 0x100fe40000010831 */
[----:B------:R-:W-:Y:S01]  /*8f10*/  FFMA.FTZ R176, R176, c[0x0][0x23c], -R49 ;  /* 0x00008f00b0b07a23 */ /* 0x000fe20000010831 */
[----:B------:R-:W-:Y:S01]  /*8f20*/  MUFU.EX2 R197, R197 ;  /* 0x000000c500c57308 */ /* 0x000fe20000000800 */
[--C-:B------:R-:W-:Y:S01]  /*8f30*/  FFMA.FTZ R180, R181, c[0x0][0x23c], -R56.reuse ;  /* 0x00008f00b5b47a23 */ /* 0x100fe20000010838 */
[----:B------:R-:W-:Y:S01]  /*8f40*/  HMMA.16816.F32.BF16 R120, R28, R6, R120 ;  /* 0x000000061c78723c */ /* 0x000fe20000041878 */
[----:B------:R-:W-:Y:S01]  /*8f50*/  LDSM.16.MT88.4 R4, [R171+0xb400] ;  /* 0x00b40000ab04783b */ /* 0x000fe20000004200 */
[----:B------:R-:W-:-:S02]  /*8f60*/  FFMA.FTZ R177, R177, c[0x0][0x23c], -R56 ;  /* 0x00008f00b1b17a23 */ /* 0x000fc40000010838 */
[--C-:B------:R-:W-:Y:S02]  /*8f70*/  FFMA.FTZ R179, R179, c[0x0][0x23c], -R56.reuse ;  /* 0x00008f00b3b37a23 */ /* 0x100fe40000010838 */
[----:B------:R-:W1:Y:S01]  /*8f80*/  MUFU.EX2 R200, R200 ;  /* 0x000000c800c87308 */ /* 0x000e620000000800 */
[----:B------:R-:W-:Y:S01]  /*8f90*/  FFMA.FTZ R182, R175, c[0x0][0x23c], -R56 ;  /* 0x00008f00afb67a23 */ /* 0x000fe20000010838 */
[C---:B------:R-:W-:Y:S01]  /*8fa0*/  HMMA.16816.F32.BF16 R124, R28.reuse, R8, R124 ;  /* 0x000000081c7c723c */ /* 0x040fe2000004187c */
[----:B------:R-:W-:Y:S02]  /*8fb0*/  FFMA.FTZ R48, R233, R63, R48 ;  /* 0x0000003fe9307223 */ /* 0x000fe40000010030 */
[----:B------:R-:W-:Y:S02]  /*8fc0*/  FFMA.FTZ R55, R230, R65, R55 ;  /* 0x00000041e6377223 */ /* 0x000fe40000010037 */
[----:B------:R-:W-:Y:S01]  /*8fd0*/  FFMA.FTZ R42, R231, R46, R42 ;  /* 0x0000002ee72a7223 */ /* 0x000fe2000001002a */
[----:B------:R-:W-:Y:S01]  /*8fe0*/  MUFU.EX2 R201, R201 ;  /* 0x000000c900c97308 */ /* 0x000fe20000000800 */
[----:B------:R-:W-:Y:S01]  /*8ff0*/  FFMA.FTZ R45, R223, R45, R38 ;  /* 0x0000002ddf2d7223 */ /* 0x000fe20000010026 */
[----:B------:R-:W-:Y:S01]  /*9000*/  HMMA.16816.F32.BF16 R132, R28, R10, R132 ;  /* 0x0000000a1c84723c */ /* 0x000fe20000041884 */
[----:B------:R-:W4:Y:S01]  /*9010*/  LDSM.16.MT88.4 R8, [R213+0xb400] ;  /* 0x00b40000d508783b */ /* 0x000f220000004200 */
[----:B------:R-:W-:-:S02]  /*9020*/  FADD.FTZ R51, R51, R48 ;  /* 0x0000003033337221 */ /* 0x000fc40000010000 */
[----:B------:R-:W-:Y:S02]  /*9030*/  FADD.FTZ R58, R58, R55 ;  /* 0x000000373a3a7221 */ /* 0x000fe40000010000 */
[----:B------:R-:W3:Y:S01]  /*9040*/  MUFU.EX2 R202, R202 ;  /* 0x000000ca00ca7308 */ /* 0x000ee20000000800 */
[----:B-----5:R-:W-:Y:S01]  /*9050*/  F2FP.BF16.PACK_AB R28, R168, R165 ;  /* 0x000000a5a81c723e */ /* 0x020fe200000010ff */
[----:B------:R-:W-:Y:S01]  /*9060*/  FADD.FTZ R41, R41, R42 ;  /* 0x0000002a29297221 */ /* 0x000fe20000010000 */
[----:B--2---:R-:W-:Y:S01]  /*9070*/  F2FP.BF16.PACK_AB R29, R188, R167 ;  /* 0x000000a7bc1d723e */ /* 0x004fe200000010ff */
[----:B------:R-:W-:Y:S01]  /*9080*/  FADD.FTZ R45, R34, R45 ;  /* 0x0000002d222d7221 */ /* 0x000fe20000010000 */
[----:B------:R-:W-:Y:S01]  /*9090*/  F2FP.BF16.PACK_AB R30, R183, R166 ;  /* 0x000000a6b71e723e */ /* 0x000fe200000010ff */
[----:B------:R-:W-:Y:S01]  /*90a0*/  FADD.FTZ R52, R52, R51 ;  /* 0x0000003334347221 */ /* 0x000fe20000010000 */
[----:B-1----:R-:W-:Y:S01]  /*90b0*/  F2FP.BF16.PACK_AB R31, R190, R185 ;  /* 0x000000b9be1f723e */ /* 0x002fe200000010ff */
[----:B------:R-:W-:Y:S01]  /*90c0*/  MUFU.EX2 R189, R189 ;  /* 0x000000bd00bd7308 */ /* 0x000fe20000000800 */
[----:B------:R-:W-:-:S02]  /*90d0*/  FADD.FTZ R57, R57, R58 ;  /* 0x0000003a39397221 */ /* 0x000fc40000010000 */
[----:B------:R-:W-:Y:S02]  /*90e0*/  FADD.FTZ R40, R40, R41 ;  /* 0x0000002928287221 */ /* 0x000fe40000010000 */
[----:B------:R-:W-:Y:S01]  /*90f0*/  FADD.FTZ R32, R32, R45 ;  /* 0x0000002d20207221 */ /* 0x000fe20000010000 */
[C---:B------:R-:W-:Y:S01]  /*9100*/  HMMA.16816.F32.BF16 R156, R28.reuse, R24, R156 ;  /* 0x000000181c9c723c */ /* 0x040fe2000004189c */
[----:B------:R-:W-:Y:S01]  /*9110*/  FADD.FTZ R52, R53, R52 ;  /* 0x0000003435347221 */ /* 0x000fe20000010000 */
[----:B------:R-:W1:Y:S01]  /*9120*/  MUFU.EX2 R204, R204 ;  /* 0x000000cc00cc7308 */ /* 0x000e620000000800 */
[----:B------:R-:W-:Y:S02]  /*9130*/  FADD.FTZ R64, R64, R57 ;  /* 0x0000003940407221 */ /* 0x000fe40000010000 */
[----:B------:R-:W-:Y:S02]  /*9140*/  FADD.FTZ R40, R39, R40 ;  /* 0x0000002827287221 */ /* 0x000fe40000010000 */
[----:B------:R-:W-:Y:S01]  /*9150*/  FADD.FTZ R32, R43, R32 ;  /* 0x000000202b207221 */ /* 0x000fe20000010000 */
[----:B------:R-:W-:Y:S01]  /*9160*/  HMMA.16816.F32.BF16 R152, R28, R26, R152 ;  /* 0x0000001a1c98723c */ /* 0x000fe20000041898 */
[--C-:B------:R-:W-:Y:S01]  /*9170*/  FFMA.FTZ R175, R164, c[0x0][0x23c], -R174.reuse ;  /* 0x00008f00a4af7a23 */ /* 0x100fe200000108ae */
[----:B------:R-:W-:Y:S01]  /*9180*/  MUFU.EX2 R191, R191 ;  /* 0x000000bf00bf7308 */ /* 0x000fe20000000800 */
[----:B------:R-:W-:-:S02]  /*9190*/  FFMA.FTZ R164, R173, c[0x0][0x23c], -R174 ;  /* 0x00008f00ada47a23 */ /* 0x000fc400000108ae */
[--C-:B------:R-:W-:Y:S02]  /*91a0*/  FFMA.FTZ R173, R60, c[0x0][0x23c], -R61.reuse ;  /* 0x00008f003cad7a23 */ /* 0x100fe4000001083d */
[----:B------:R-:W-:Y:S01]  /*91b0*/  FADD.FTZ R165, R165, R40 ;  /* 0x00000028a5a57221 */ /* 0x000fe20000010000 */
[C---:B---3--:R-:W-:Y:S01]  /*91c0*/  HMMA.16816.F32.BF16 R72, R28.reuse, R20, R72 ;  /* 0x000000141c48723c */ /* 0x048fe20000041848 */
[----:B------:R-:W-:Y:S01]  /*91d0*/  FADD.FTZ R167, R167, R32 ;  /* 0x00000020a7a77221 */ /* 0x000fe20000010000 */
[----:B------:R-:W-:Y:S01]  /*91e0*/  MUFU.EX2 R186, R186 ;  /* 0x000000ba00ba7308 */ /* 0x000fe20000000800 */
[--C-:B------:R-:W-:Y:S02]  /*91f0*/  FFMA.FTZ R172, R172, c[0x0][0x23c], -R174.reuse ;  /* 0x00008f00acac7a23 */ /* 0x100fe400000108ae */
[----:B------:R-:W-:Y:S02]  /*9200*/  FFMA.FTZ R67, R67, c[0x0][0x23c], -R174 ;  /* 0x00008f0043437a23 */ /* 0x000fe400000108ae */
[--C-:B------:R-:W-:Y:S01]  /*9210*/  FFMA.FTZ R66, R66, c[0x0][0x23c], -R61.reuse ;  /* 0x00008f0042427a23 */ /* 0x100fe2000001083d */
[----:B------:R-:W-:Y:S01]  /*9220*/  HMMA.16816.F32.BF16 R76, R28, R22, R76 ;  /* 0x000000161c4c723c */ /* 0x000fe2000004184c */
[--C-:B------:R-:W-:Y:S01]  /*9230*/  FFMA.FTZ R60, R62, c[0x0][0x23c], -R61.reuse ;  /* 0x00008f003e3c7a23 */ /* 0x100fe2000001083d */
[----:B------:R-:W2:Y:S01]  /*9240*/  MUFU.EX2 R195, R195 ;  /* 0x000000c300c37308 */ /* 0x000ea20000000800 */
[----:B------:R-:W-:-:S02]  /*9250*/  FFMA.FTZ R59, R59, c[0x0][0x23c], -R61 ;  /* 0x00008f003b3b7a23 */ /* 0x000fc4000001083d */
[----:B------:R-:W-:Y:S01]  /*9260*/  FADD.FTZ R165, R168, R165 ;  /* 0x000000a5a8a57221 */ /* 0x000fe20000010000 */
[----:B------:R-:W-:Y:S01]  /*9270*/  MOV R168, R237 ;  /* 0x000000ed00a87202 */ /* 0x000fe20000000f00 */
[----:B------:R-:W-:Y:S01]  /*9280*/  FADD.FTZ R188, R188, R167 ;  /* 0x000000a7bcbc7221 */ /* 0x000fe20000010000 */
[C---:B------:R-:W-:Y:S01]  /*9290*/  HMMA.16816.F32.BF16 R88, R28.reuse, R16, R88 ;  /* 0x000000101c58723c */ /* 0x040fe20000041858 */
[----:B------:R-:W-:Y:S01]  /*92a0*/  FFMA.FTZ R61, R54, c[0x0][0x23c], -R49 ;  /* 0x00008f00363d7a23 */ /* 0x000fe20000010831 */
[----:B------:R-:W-:Y:S01]  /*92b0*/  MUFU.EX2 R184, R184 ;  /* 0x000000b800b87308 */ /* 0x000fe20000000800 */
[----:B------:R-:W-:Y:S01]  /*92c0*/  FADD.FTZ R166, R166, R165 ;  /* 0x000000a5a6a67221 */ /* 0x000fe20000010000 */
[----:B------:R-:W-:Y:S01]  /*92d0*/  MOV R167, R236 ;  /* 0x000000ec00a77202 */ /* 0x000fe20000000f00 */
[----:B------:R-:W-:Y:S01]  /*92e0*/  FADD.FTZ R185, R185, R188 ;  /* 0x000000bcb9b97221 */ /* 0x000fe20000010000 */
[----:B------:R-:W-:Y:S01]  /*92f0*/  MOV R165, R0 ;  /* 0x0000000000a57202 */ /* 0x000fe20000000f00 */
[----:B------:R-:W-:Y:S01]  /*9300*/  FFMA.FTZ R50, R50, c[0x0][0x23c], -R49 ;  /* 0x00008f0032327a23 */ /* 0x000fe20000010831 */
[----:B------:R-:W-:Y:S01]  /*9310*/  HMMA.16816.F32.BF16 R92, R28, R18, R92 ;  /* 0x000000121c5c723c */ /* 0x000fe2000004185c */
[--C-:B------:R-:W-:Y:S01]  /*9320*/  FFMA.FTZ R33, R33, c[0x0][0x23c], -R56.reuse ;  /* 0x00008f0021217a23 */ /* 0x100fe20000010838 */
[----:B------:R-:W3:Y:S01]  /*9330*/  MUFU.EX2 R199, R199 ;  /* 0x000000c700c77308 */ /* 0x000ee20000000800 */
[----:B------:R-:W-:-:S02]  /*9340*/  FFMA.FTZ R54, R35, c[0x0][0x23c], -R56 ;  /* 0x00008f0023367a23 */ /* 0x000fc40000010838 */
[--C-:B------:R-:W-:Y:S02]  /*9350*/  FFMA.FTZ R35, R36, c[0x0][0x23c], -R56.reuse ;  /* 0x00008f0024237a23 */ /* 0x100fe40000010838 */
[--C-:B------:R-:W-:Y:S01]  /*9360*/  FFMA.FTZ R37, R37, c[0x0][0x23c], -R49.reuse ;  /* 0x00008f0025257a23 */ /* 0x100fe20000010831 */
[C---:B----4-:R-:W-:Y:S01]  /*9370*/  HMMA.16816.F32.BF16 R144, R28.reuse, R12, R144 ;  /* 0x0000000c1c90723c */ /* 0x050fe20000041890 */
[----:B------:R-:W-:Y:S01]  /*9380*/  FFMA.FTZ R44, R44, c[0x0][0x23c], -R49 ;  /* 0x00008f002c2c7a23 */ /* 0x000fe20000010831 */
[----:B------:R-:W-:Y:S01]  /*9390*/  MUFU.EX2 R178, R178 ;  /* 0x000000b200b27308 */ /* 0x000fe20000000800 */
[----:B------:R-:W-:Y:S02]  /*93a0*/  FFMA.FTZ R36, R47, c[0x0][0x23c], -R56 ;  /* 0x00008f002f247a23 */ /* 0x000fe40000010838 */
[----:B------:R-:W-:Y:S02]  /*93b0*/  FADD.FTZ R166, R183, R166 ;  /* 0x000000a6b7a67221 */ /* 0x000fe40000010000 */
[----:B------:R-:W-:Y:S01]  /*93c0*/  FADD.FTZ R185, R190, R185 ;  /* 0x000000b9beb97221 */ /* 0x000fe20000010000 */
[C---:B------:R-:W-:Y:S02]  /*93d0*/  HMMA.16816.F32.BF16 R104, R28.reuse, R14, R104 ;  /* 0x0000000e1c68723c */ /* 0x040fe40000041868 */
[----:B------:R-:W4:Y:S06]  /*93e0*/  MUFU.EX2 R203, R203 ;  /* 0x000000cb00cb7308 */ /* 0x000f2c0000000800 */
[C---:B------:R-:W-:Y:S02]  /*93f0*/  HMMA.16816.F32.BF16 R112, R28.reuse, R8, R112 ;  /* 0x000000081c70723c */ /* 0x040fe40000041870 */
[----:B------:R-:W-:Y:S06]  /*9400*/  MUFU.EX2 R176, R176 ;  /* 0x000000b000b07308 */ /* 0x000fec0000000800 */
[C---:B------:R-:W-:Y:S02]  /*9410*/  HMMA.16816.F32.BF16 R116, R28.reuse, R10, R116 ;  /* 0x0000000a1c74723c */ /* 0x040fe40000041874 */
[----:B------:R-:W-:Y:S06]  /*9420*/  MUFU.EX2 R205, R205 ;  /* 0x000000cd00cd7308 */ /* 0x000fec0000000800 */
[C---:B------:R-:W-:Y:S02]  /*9430*/  HMMA.16816.F32.BF16 R136, R28.reuse, R4, R136 ;  /* 0x000000041c88723c */ /* 0x040fe40000041888 */
[----:B------:R-:W-:Y:S06]  /*9440*/  MUFU.EX2 R180, R180 ;  /* 0x000000b400b47308 */ /* 0x000fec0000000800 */
[----:B------:R-:W-:Y:S02]  /*9450*/  HMMA.16816.F32.BF16 R128, R28, R6, R128 ;  /* 0x000000061c80723c */ /* 0x000fe40000041880 */
[----:B------:R-:W5:Y:S05]  /*9460*/  MUFU.EX2 R177, R177 ;  /* 0x000000b100b17308 */ /* 0x000f6a0000000800 */
[----:B------:R-:W-:Y:S01]  /*9470*/  F2FP.BF16.PACK_AB R28, R192, R187 ;  /* 0x000000bbc01c723e */ /* 0x000fe200000010ff */
[----:B------:R-:W-:Y:S01]  /*9480*/  FADD.FTZ R187, R187, R52 ;  /* 0x00000034bbbb7221 */ /* 0x000fe20000010000 */
[----:B------:R-:W-:Y:S01]  /*9490*/  F2FP.BF16.PACK_AB R29, R200, R197 ;  /* 0x000000c5c81d723e */ /* 0x000fe200000010ff */
        /* <DEDUP_REMOVED lines=8> */
[C---:B------:R-:W-:Y:S01]  /*9520*/  HMMA.16816.F32.BF16 R160, R28.reuse, R24, R160 ;  /* 0x000000181ca0723c */ /* 0x040fe200000418a0 */
[----:B------:R-:W-:Y:S02]  /*9530*/  FADD.FTZ R201, R201, R200 ;  /* 0x000000c8c9c97221 */ /* 0x000fe40000010000 */
[----:B------:R-:W-:Y:S02]  /*9540*/  FADD.FTZ R193, R194, R193 ;  /* 0x000000c1c2c17221 */ /* 0x000fe40000010000 */
[----:B------:R-:W-:Y:S01]  /*9550*/  FADD.FTZ R201, R202, R201 ;  /* 0x000000c9cac97221 */ /* 0x000fe20000010000 */
[----:B------:R-:W-:Y:S02]  /*9560*/  MUFU.EX2 R172, R172 ;  /* 0x000000ac00ac7308 */ /* 0x000fe40000000800 */
[C---:B------:R-:W-:Y:S01]  /*9570*/  HMMA.16816.F32.BF16 R148, R28.reuse, R26, R148 ;  /* 0x0000001a1c94723c */ /* 0x040fe20000041894 */
[----:B------:R-:W1:Y:S05]  /*9580*/  LDSM.16.MT88.4 R24, [R213+0x9800] ;  /* 0x00980000d518783b */ /* 0x000e6a0000004200 */
[----:B------:R-:W1:Y:S02]  /*9590*/  MUFU.EX2 R175, R175 ;  /* 0x000000af00af7308 */ /* 0x000e640000000800 */
[C---:B------:R-:W-:Y:S06]  /*95a0*/  HMMA.16816.F32.BF16 R68, R28.reuse, R20, R68 ;  /* 0x000000141c44723c */ /* 0x040fec0000041844 */
[----:B------:R-:W-:Y:S02]  /*95b0*/  MUFU.EX2 R67, R67 ;  /* 0x0000004300437308 */ /* 0x000fe40000000800 */
[C---:B------:R-:W-:Y:S01]  /*95c0*/  HMMA.16816.F32.BF16 R80, R28.reuse, R22, R80 ;  /* 0x000000161c50723c */ /* 0x040fe20000041850 */
[----:B------:R-:W1:Y:S05]  /*95d0*/  LDSM.16.MT88.4 R20, [R171+0x9800] ;  /* 0x00980000ab14783b */ /* 0x000e6a0000004200 */
[----:B------:R-:W-:Y:S02]  /*95e0*/  MUFU.EX2 R164, R164 ;  /* 0x000000a400a47308 */ /* 0x000fe40000000800 */
[C---:B------:R-:W-:Y:S06]  /*95f0*/  HMMA.16816.F32.BF16 R84, R28.reuse, R16, R84 ;  /* 0x000000101c54723c */ /* 0x040fec0000041854 */
[----:B------:R-:W-:Y:S02]  /*9600*/  MUFU.EX2 R66, R66 ;  /* 0x0000004200427308 */ /* 0x000fe40000000800 */
[C---:B------:R-:W-:Y:S01]  /*9610*/  HMMA.16816.F32.BF16 R96, R28.reuse, R18, R96 ;  /* 0x000000121c60723c */ /* 0x040fe20000041860 */
[----:B------:R-:W1:Y:S05]  /*9620*/  LDSM.16.MT88.4 R16, [R213+0xa800] ;  /* 0x00a80000d510783b */ /* 0x000e6a0000004200 */
[----:B------:R-:W1:Y:S02]  /*9630*/  MUFU.EX2 R173, R173 ;  /* 0x000000ad00ad7308 */ /* 0x000e640000000800 */
[C---:B------:R-:W-:Y:S06]  /*9640*/  HMMA.16816.F32.BF16 R100, R28.reuse, R12, R100 ;  /* 0x0000000c1c64723c */ /* 0x040fec0000041864 */
[----:B------:R-:W-:Y:S02]  /*9650*/  MUFU.EX2 R60, R60 ;  /* 0x0000003c003c7308 */ /* 0x000fe40000000800 */
[C---:B------:R-:W-:Y:S01]  /*9660*/  HMMA.16816.F32.BF16 R140, R28.reuse, R14, R140 ;  /* 0x0000000e1c8c723c */ /* 0x040fe2000004188c */
[----:B------:R-:W2:Y:S05]  /*9670*/  LDSM.16.MT88.4 R12, [R171+0xa800] ;  /* 0x00a80000ab0c783b */ /* 0x000eaa0000004200 */
[----:B------:R-:W1:Y:S02]  /*9680*/  MUFU.EX2 R59, R59 ;  /* 0x0000003b003b7308 */ /* 0x000e640000000800 */
[C---:B------:R-:W-:Y:S06]  /*9690*/  HMMA.16816.F32.BF16 R108, R28.reuse, R8, R108 ;  /* 0x000000081c6c723c */ /* 0x040fec000004186c */
[----:B------:R-:W-:Y:S02]  /*96a0*/  MUFU.EX2 R50, R50 ;  /* 0x0000003200327308 */ /* 0x000fe40000000800 */
[C---:B------:R-:W-:Y:S01]  /*96b0*/  HMMA.16816.F32.BF16 R120, R28.reuse, R10, R120 ;  /* 0x0000000a1c78723c */ /* 0x040fe20000041878 */
[----:B------:R-:W4:Y:S05]  /*96c0*/  LDSM.16.MT88.4 R8, [R213+0xb800] ;  /* 0x00b80000d508783b */ /* 0x000f2a0000004200 */
[----:B------:R-:W1:Y:S02]  /*96d0*/  MUFU.EX2 R61, R61 ;  /* 0x0000003d003d7308 */ /* 0x000e640000000800 */
[C---:B------:R-:W-:Y:S06]  /*96e0*/  HMMA.16816.F32.BF16 R124, R28.reuse, R4, R124 ;  /* 0x000000041c7c723c */ /* 0x040fec000004187c */
[----:B------:R-:W-:Y:S02]  /*96f0*/  MUFU.EX2 R33, R33 ;  /* 0x0000002100217308 */ /* 0x000fe40000000800 */
[----:B------:R-:W-:Y:S01]  /*9700*/  HMMA.16816.F32.BF16 R132, R28, R6, R132 ;  /* 0x000000061c84723c */ /* 0x000fe20000041884 */
[----:B------:R-:W4:Y:S05]  /*9710*/  LDSM.16.MT88.4 R4, [R171+0xb800] ;  /* 0x00b80000ab04783b */ /* 0x000f2a0000004200 */
[----:B------:R-:W4:Y:S01]  /*9720*/  MUFU.EX2 R54, R54 ;  /* 0x0000003600367308 */ /* 0x000f220000000800 */
[----:B-1----:R-:W-:Y:S01]  /*9730*/  F2FP.BF16.PACK_AB R28, R204, R189 ;  /* 0x000000bdcc1c723e */ /* 0x002fe200000010ff */
[----:B------:R-:W-:Y:S01]  /*9740*/  FADD.FTZ R189, R189, R166 ;  /* 0x000000a6bdbd7221 */ /* 0x000fe20000010000 */
[----:B--2---:R-:W-:Y:S01]  /*9750*/  F2FP.BF16.PACK_AB R29, R195, R186 ;  /* 0x000000bac31d723e */ /* 0x004fe200000010ff */
[----:B------:R-:W-:Y:S01]  /*9760*/  FADD.FTZ R186, R186, R185 ;  /* 0x000000b9baba7221 */ /* 0x000fe20000010000 */
[----:B------:R-:W-:Y:S01]  /*9770*/  F2FP.BF16.PACK_AB R30, R206, R191 ;  /* 0x000000bfce1e723e */ /* 0x000fe200000010ff */
[----:B------:R-:W-:Y:S01]  /*9780*/  FADD.FTZ R204, R204, R189 ;  /* 0x000000bdcccc7221 */ /* 0x000fe20000010000 */
[----:B---3--:R-:W-:Y:S01]  /*9790*/  F2FP.BF16.PACK_AB R31, R199, R184 ;  /* 0x000000b8c71f723e */ /* 0x008fe200000010ff */
        /* <DEDUP_REMOVED lines=9> */
[C---:B------:R-:W-:Y:S02]  /*9830*/  HMMA.16816.F32.BF16 R152, R28.reuse, R26, R152 ;  /* 0x0000001a1c98723c */ /* 0x040fe40000041898 */
[----:B------:R-:W-:Y:S06]  /*9840*/  MUFU.EX2 R35, R35 ;  /* 0x0000002300237308 */ /* 0x000fec0000000800 */
[C---:B------:R-:W-:Y:S02]  /*9850*/  HMMA.16816.F32.BF16 R72, R28.reuse, R20, R72 ;  /* 0x000000141c48723c */ /* 0x040fe40000041848 */
[----:B------:R-:W2:Y:S06]  /*9860*/  MUFU.EX2 R36, R36 ;  /* 0x0000002400247308 */ /* 0x000eac0000000800 */
        /* <DEDUP_REMOVED lines=49> */
[----:B---3--:R-:W-:Y:S01]  /*9b80*/  HMMA.16816.F32.BF16 R156, R28, R24, R156 ;  /* 0x000000181c9c723c */ /* 0x008fe2000004189c */
        /* <DEDUP_REMOVED lines=100> */
[----:B------:R-:W-:Y:S04]  /*a1d0*/  LDSM.16.M88.4 R60, [R216] ;  /* 0x00000000d83c783b */ /* 0x000fe80000000200 */
[----:B------:R-:W4:Y:S04]  /*a1e0*/  LDSM.16.M88.4 R184, [R215+0x6000] ;  /* 0x00600000d7b8783b */ /* 0x000f280000000200 */
[----:B------:R-:W5:Y:S04]  /*a1f0*/  LDSM.16.M88.4 R4, [R216+0x1000] ;  /* 0x00100000d804783b */ /* 0x000f680000000200 */
[----:B------:R-:W1:Y:S04]  /*a200*/  LDSM.16.M88.4 R176, [R215+0x6400] ;  /* 0x00640000d7b0783b */ /* 0x000e680000000200 */
[----:B------:R-:W3:Y:S04]  /*a210*/  LDSM.16.M88.4 R164, [R215+0x6800] ;  /* 0x00680000d7a4783b */ /* 0x000ee80000000200 */
[----:B------:R-:W1:Y:S04]  /*a220*/  LDSM.16.M88.4 R36, [R215+0x6c00] ;  /* 0x006c0000d724783b */ /* 0x000e680000000200 */
[----:B------:R-:W-:Y:S04]  /*a230*/  LDSM.16.M88.4 R204, [R212+0x6000] ;  /* 0x00600000d4cc783b */ /* 0x000fe80000000200 */
[----:B------:R-:W1:Y:S04]  /*a240*/  LDSM.16.M88.4 R208, [R214+0x1000] ;  /* 0x00100000d6d0783b */ /* 0x000e680000000200 */
[----:B------:R-:W2:Y:S04]  /*a250*/  LDSM.16.M88.4 R200, [R212+0x6400] ;  /* 0x00640000d4c8783b */ /* 0x000ea80000000200 */
[----:B------:R-:W2:Y:S04]  /*a260*/  LDSM.16.M88.4 R196, [R212+0x6800] ;  /* 0x00680000d4c4783b */ /* 0x000ea80000000200 */
[----:B------:R-:W2:Y:S01]  /*a270*/  LDSM.16.M88.4 R40, [R212+0x6c00] ;  /* 0x006c0000d428783b */ /* 0x000ea20000000200 */
[-C--:B----4-:R-:W-:Y:S03]  /*a280*/  HMMA.16816.F32.BF16 R188, R60, R184.reuse, RZ ;  /* 0x000000b83cbc723c */ /* 0x090fe600000418ff */
[----:B------:R-:W-:Y:S04]  /*a290*/  LDSM.16.M88.4 R192, [R216+0x3000] ;  /* 0x00300000d8c0783b */ /* 0x000fe80000000200 */
[----:B------:R-:W-:Y:S01]  /*a2a0*/  LDSM.16.M88.4 R56, [R215+0x7000] ;  /* 0x00700000d738783b */ /* 0x000fe20000000200 */
[C---:B-----5:R-:W-:Y:S03]  /*a2b0*/  HMMA.16816.F32.BF16 R32, R4.reuse, R184, RZ ;  /* 0x000000b80420723c */ /* 0x060fe600000418ff */
[----:B------:R-:W-:Y:S04]  /*a2c0*/  LDSM.16.M88.4 R52, [R215+0x7400] ;  /* 0x00740000d734783b */ /* 0x000fe80000000200 */
[----:B------:R-:W-:Y:S01]  /*a2d0*/  LDSM.16.M88.4 R48, [R215+0x7800] ;  /* 0x00780000d730783b */ /* 0x000fe20000000200 */
[C---:B------:R-:W-:Y:S03]  /*a2e0*/  HMMA.16816.F32.BF16 R28, R4.reuse, R186, RZ ;  /* 0x000000ba041c723c */ /* 0x040fe600000418ff */
[----:B------:R-:W-:Y:S04]  /*a2f0*/  LDSM.16.M88.4 R44, [R215+0x7c00] ;  /* 0x007c0000d72c783b */ /* 0x000fe80000000200 */
[----:B------:R-:W0:Y:S01]  /*a300*/  LDGDEPBAR ;  /* 0x00000000000079af */ /* 0x000e220000000000 */
[C---:B-1----:R-:W-:Y:S08]  /*a310*/  HMMA.16816.F32.BF16 R24, R4.reuse, R176, RZ ;  /* 0x000000b00418723c */ /* 0x042ff000000418ff */
[C---:B---3--:R-:W-:Y:S08]  /*a320*/  HMMA.16816.F32.BF16 R16, R4.reuse, R164, RZ ;  /* 0x000000a40410723c */ /* 0x048ff000000418ff */
[C---:B------:R-:W-:Y:S08]  /*a330*/  HMMA.16816.F32.BF16 R20, R4.reuse, R178, RZ ;  /* 0x000000b20414723c */ /* 0x040ff000000418ff */
[----:B--2---:R-:W-:Y:S08]  /*a340*/  HMMA.16816.F32.BF16 R12, R4, R166, RZ ;  /* 0x000000a6040c723c */ /* 0x004ff000000418ff */
[C---:B------:R-:W-:Y:S08]  /*a350*/  HMMA.16816.F32.BF16 R180, R60.reuse, R176, RZ ;  /* 0x000000b03cb4723c */ /* 0x040ff000000418ff */
[C---:B------:R-:W-:Y:S08]  /*a360*/  HMMA.16816.F32.BF16 R172, R60.reuse, R164, RZ ;  /* 0x000000a43cac723c */ /* 0x040ff000000418ff */
[----:B------:R-:W-:Y:S08]  /*a370*/  HMMA.16816.F32.BF16 R184, R60, R186, RZ ;  /* 0x000000ba3cb8723c */ /* 0x000ff000000418ff */
[----:B------:R-:W-:Y:S08]  /*a380*/  HMMA.16816.F32.BF16 R8, R4, R36, RZ ;  /* 0x000000240408723c */ /* 0x000ff000000418ff */
[C---:B------:R-:W-:Y:S08]  /*a390*/  HMMA.16816.F32.BF16 R176, R60.reuse, R178, RZ ;  /* 0x000000b23cb0723c */ /* 0x040ff000000418ff */
[C---:B------:R-:W-:Y:S08]  /*a3a0*/  HMMA.16816.F32.BF16 R164, R60.reuse, R166, RZ ;  /* 0x000000a63ca4723c */ /* 0x040ff000000418ff */
[----:B------:R-:W-:Y:S08]  /*a3b0*/  HMMA.16816.F32.BF16 R64, R60, R36, RZ ;  /* 0x000000243c40723c */ /* 0x000ff000000418ff */
[-C--:B------:R-:W-:Y:S08]  /*a3c0*/  HMMA.16816.F32.BF16 R4, R4, R38.reuse, RZ ;  /* 0x000000260404723c */ /* 0x080ff000000418ff */
        /* <DEDUP_REMOVED lines=11> */
[C---:B-1----:R-:W-:Y:S08]  /*a480*/  HMMA.16816.F32.BF16 R64, R36.reuse, R40, R64 ;  /* 0x000000282440723c */ /* 0x042ff00000041840 */
[C---:B------:R-:W-:Y:S01]  /*a490*/  HMMA.16816.F32.BF16 R60, R36.reuse, R42, R60 ;  /* 0x0000002a243c723c */ /* 0x040fe2000004183c */
[----:B------:R-:W1:Y:S07]  /*a4a0*/  LDSM.16.M88.4 R40, [R216+0x2000] ;  /* 0x00200000d828783b */ /* 0x000e6e0000000200 */
        /* <DEDUP_REMOVED lines=8> */
[----:B------:R-:W2:Y:S04]  /*a530*/  LDSM.16.M88.4 R36, [R214+0x3000] ;  /* 0x00300000d624783b */ /* 0x000ea80000000200 */
[----:B------:R-:W3:Y:S03]  /*a540*/  LDSM.16.M88.4 R196, [R212+0x7800] ;  /* 0x00780000d4c4783b */ /* 0x000ee60000000200 */
        /* <DEDUP_REMOVED lines=8> */
[----:B------:R-:W4:Y:S07]  /*a5d0*/  LDSM.16.M88.4 R192, [R212+0x7c00] ;  /* 0x007c0000d4c0783b */ /* 0x000f2e0000000200 */
[C---:B-1----:R-:W-:Y:S08]  /*a5e0*/  HMMA.16816.F32.BF16 R188, R40.reuse, R56, R188 ;  /* 0x0000003828bc723c */ /* 0x042ff000000418bc */
[C---:B------:R-:W-:Y:S01]  /*a5f0*/  HMMA.16816.F32.BF16 R184, R40.reuse, R58, R184 ;  /* 0x0000003a28b8723c */ /* 0x040fe200000418b8 */
[----:B------:R-:W-:Y:S07]  /*a600*/  LDSM.16.M88.4 R56, [R216+0x4000] ;  /* 0x00400000d838783b */ /* 0x000fee0000000200 */
[C---:B------:R-:W-:Y:S08]  /*a610*/  HMMA.16816.F32.BF16 R172, R40.reuse, R48, R172 ;  /* 0x0000003028ac723c */ /* 0x040ff000000418ac */
[C---:B------:R-:W-:Y:S01]  /*a620*/  HMMA.16816.F32.BF16 R164, R40.reuse, R50, R164 ;  /* 0x0000003228a4723c */ /* 0x040fe200000418a4 */
[----:B------:R-:W-:Y:S07]  /*a630*/  LDSM.16.M88.4 R48, [R215+0x8000] ;  /* 0x00800000d730783b */ /* 0x000fee0000000200 */
[C---:B------:R-:W-:Y:S08]  /*a640*/  HMMA.16816.F32.BF16 R180, R40.reuse, R52, R180 ;  /* 0x0000003428b4723c */ /* 0x040ff000000418b4 */
[C---:B------:R-:W-:Y:S01]  /*a650*/  HMMA.16816.F32.BF16 R176, R40.reuse, R54, R176 ;  /* 0x0000003628b0723c */ /* 0x040fe200000418b0 */
[----:B------:R-:W1:Y:S07]  /*a660*/  LDSM.16.M88.4 R52, [R216+0x5000] ;  /* 0x00500000d834783b */ /* 0x000e6e0000000200 */
[C---:B------:R-:W-:Y:S08]  /*a670*/  HMMA.16816.F32.BF16 R64, R40.reuse, R44, R64 ;  /* 0x0000002c2840723c */ /* 0x040ff00000041840 */
[----:B------:R-:W-:Y:S01]  /*a680*/  HMMA.16816.F32.BF16 R60, R40, R46, R60 ;  /* 0x0000002e283c723c */ /* 0x000fe2000004183c */
[----:B------:R-:W5:Y:S04]  /*a690*/  LDSM.16.M88.4 R40, [R215+0x8800] ;  /* 0x00880000d728783b */ /* 0x000f680000000200 */
[----:B------:R-:W1:Y:S03]  /*a6a0*/  LDSM.16.M88.4 R44, [R215+0x8400] ;  /* 0x00840000d72c783b */ /* 0x000e660000000200 */
[C---:B--2---:R-:W-:Y:S08]  /*a6b0*/  HMMA.16816.F32.BF16 R32, R36.reuse, R204, R32 ;  /* 0x000000cc2420723c */ /* 0x044ff00000041820 */
[C---:B------:R-:W-:Y:S08]  /*a6c0*/  HMMA.16816.F32.BF16 R28, R36.reuse, R206, R28 ;  /* 0x000000ce241c723c */ /* 0x040ff0000004181c */
[C---:B------:R-:W-:Y:S08]  /*a6d0*/  HMMA.16816.F32.BF16 R24, R36.reuse, R200, R24 ;  /* 0x000000c82418723c */ /* 0x040ff00000041818 */
[C---:B------:R-:W-:Y:S08]  /*a6e0*/  HMMA.16816.F32.BF16 R20, R36.reuse, R202, R20 ;  /* 0x000000ca2414723c */ /* 0x040ff00000041814 */
[C---:B---3--:R-:W-:Y:S08]  /*a6f0*/  HMMA.16816.F32.BF16 R16, R36.reuse, R196, R16 ;  /* 0x000000c42410723c */ /* 0x048ff00000041810 */
[C---:B------:R-:W-:Y:S08]  /*a700*/  HMMA.16816.F32.BF16 R12, R36.reuse, R198, R12 ;  /* 0x000000c6240c723c */ /* 0x040ff0000004180c */
[C---:B----4-:R-:W-:Y:S08]  /*a710*/  HMMA.16816.F32.BF16 R8, R36.reuse, R192, R8 ;  /* 0x000000c02408723c */ /* 0x050ff00000041808 */
[----:B------:R-:W-:Y:S01]  /*a720*/  HMMA.16816.F32.BF16 R4, R36, R194, R4 ;  /* 0x000000c22404723c */ /* 0x000fe20000041804 */
[----:B------:R-:W2:Y:S07]  /*a730*/  LDSM.16.M88.4 R36, [R215+0x8c00] ;  /* 0x008c0000d724783b */ /* 0x000eae0000000200 */
[C---:B------:R-:W-:Y:S08]  /*a740*/  HMMA.16816.F32.BF16 R188, R208.reuse, R204, R188 ;  /* 0x000000ccd0bc723c */ /* 0x040ff000000418bc */
[C---:B------:R-:W-:Y:S08]  /*a750*/  HMMA.16816.F32.BF16 R184, R208.reuse, R206, R184 ;  /* 0x000000ced0b8723c */ /* 0x040ff000000418b8 */
[C---:B------:R-:W-:Y:S08]  /*a760*/  HMMA.16816.F32.BF16 R172, R208.reuse, R196, R172 ;  /* 0x000000c4d0ac723c */ /* 0x040ff000000418ac */
[C---:B------:R-:W-:Y:S01]  /*a770*/  HMMA.16816.F32.BF16 R164, R208.reuse, R198, R164 ;  /* 0x000000c6d0a4723c */ /* 0x040fe200000418a4 */
[----:B------:R-:W-:Y:S07]  /*a780*/  LDSM.16.M88.4 R196, [R214+0x4000] ;  /* 0x00400000d6c4783b */ /* 0x000fee0000000200 */
[C---:B------:R-:W-:Y:S08]  /*a790*/  HMMA.16816.F32.BF16 R180, R208.reuse, R200, R180 ;  /* 0x000000c8d0b4723c */ /* 0x040ff000000418b4 */
[C---:B------:R-:W-:Y:S08]  /*a7a0*/  HMMA.16816.F32.BF16 R176, R208.reuse, R202, R176 ;  /* 0x000000cad0b0723c */ /* 0x040ff000000418b0 */
[C---:B------:R-:W-:Y:S08]  /*a7b0*/  HMMA.16816.F32.BF16 R64, R208.reuse, R192, R64 ;  /* 0x000000c0d040723c */ /* 0x040ff00000041840 */
[----:B------:R-:W-:Y:S01]  /*a7c0*/  HMMA.16816.F32.BF16 R60, R208, R194, R60 ;  /* 0x000000c2d03c723c */ /* 0x000fe2000004183c */
[----:B------:R-:W3:Y:S07]  /*a7d0*/  LDSM.16.M88.4 R192, [R212+0x8000] ;  /* 0x00800000d4c0783b */ /* 0x000eee0000000200 */
[C---:B-1----:R-:W-:Y:S08]  /*a7e0*/  HMMA.16816.F32.BF16 R32, R52.reuse, R48, R32 ;  /* 0x000000303420723c */ /* 0x042ff00000041820 */
[----:B------:R-:W-:Y:S08]  /*a7f0*/  HMMA.16816.F32.BF16 R28, R52, R50, R28 ;  /* 0x00000032341c723c */ /* 0x000ff0000004181c */
[C---:B------:R-:W-:Y:S08]  /*a800*/  HMMA.16816.F32.BF16 R188, R56.reuse, R48, R188 ;  /* 0x0000003038bc723c */ /* 0x040ff000000418bc */
[----:B------:R-:W-:Y:S01]  /*a810*/  HMMA.16816.F32.BF16 R184, R56, R50, R184 ;  /* 0x0000003238b8723c */ /* 0x000fe200000418b8 */
[----:B------:R-:W1:Y:S07]  /*a820*/  LDSM.16.M88.4 R48, [R212+0x8400] ;  /* 0x00840000d430783b */ /* 0x000e6e0000000200 */
[C---:B-----5:R-:W-:Y:S08]  /*a830*/  HMMA.16816.F32.BF16 R16, R52.reuse, R40, R16 ;  /* 0x000000283410723c */ /* 0x060ff00000041810 */
[----:B------:R-:W-:Y:S08]  /*a840*/  HMMA.16816.F32.BF16 R12, R52, R42, R12 ;  /* 0x0000002a340c723c */ /* 0x000ff0000004180c */
[C---:B------:R-:W-:Y:S08]  /*a850*/  HMMA.16816.F32.BF16 R172, R56.reuse, R40, R172 ;  /* 0x0000002838ac723c */ /* 0x040ff000000418ac */
[----:B------:R-:W-:Y:S01]  /*a860*/  HMMA.16816.F32.BF16 R164, R56, R42, R164 ;  /* 0x0000002a38a4723c */ /* 0x000fe200000418a4 */
[----:B------:R-:W4:Y:S07]  /*a870*/  LDSM.16.M88.4 R40, [R212+0x8800] ;  /* 0x00880000d428783b */ /* 0x000f2e0000000200 */
[C---:B------:R-:W-:Y:S08]  /*a880*/  HMMA.16816.F32.BF16 R24, R52.reuse, R44, R24 ;  /* 0x0000002c3418723c */ /* 0x040ff00000041818 */
[----:B------:R-:W-:Y:S08]  /*a890*/  HMMA.16816.F32.BF16 R20, R52, R46, R20 ;  /* 0x0000002e3414723c */ /* 0x000ff00000041814 */
[C---:B------:R-:W-:Y:S08]  /*a8a0*/  HMMA.16816.F32.BF16 R180, R56.reuse, R44, R180 ;  /* 0x0000002c38b4723c */ /* 0x040ff000000418b4 */
[----:B------:R-:W-:Y:S01]  /*a8b0*/  HMMA.16816.F32.BF16 R176, R56, R46, R176 ;  /* 0x0000002e38b0723c */ /* 0x000fe200000418b0 */
[----:B------:R-:W5:Y:S07]  /*a8c0*/  LDSM.16.M88.4 R44, [R214+0x5000] ;  /* 0x00500000d62c783b */ /* 0x000f6e0000000200 */
[C---:B--2---:R-:W-:Y:S08]  /*a8d0*/  HMMA.16816.F32.BF16 R8, R52.reuse, R36, R8 ;  /* 0x000000243408723c */ /* 0x044ff00000041808 */
[----:B------:R-:W-:Y:S07]  /*a8e0*/  HMMA.16816.F32.BF16 R4, R52, R38, R4 ;  /* 0x000000263404723c */ /* 0x000fee0000041804 */
[----:B------:R-:W-:Y:S01]  /*a8f0*/  IMAD.U32 R52, RZ, RZ, UR14 ;  /* 0x0000000eff347e24 */ /* 0x000fe2000f8e00ff */
[----:B------:R-:W-:Y:S03]  /*a900*/  HMMA.16816.F32.BF16 R64, R56, R36, R64 ;  /* 0x000000243840723c */ /* 0x000fe60000041840 */
[----:B------:R-:W-:-:S05]  /*a910*/  IMAD R52, R52, 0x40, R219 ;  /* 0x0000004034347824 */ /* 0x000fca00078e02db */
[----:B------:R-:W-:Y:S01]  /*a920*/  HMMA.16816.F32.BF16 R60, R56, R38, R60 ;  /* 0x00000026383c723c */ /* 0x000fe2000004183c */
[----:B------:R-:W2:Y:S01]  /*a930*/  LDSM.16.M88.4 R36, [R212+0x8c00] ;  /* 0x008c0000d424783b */ /* 0x000ea20000000200 */
[C---:B------:R-:W-:Y:S01]  /*a940*/  IADD3 R168, R52.reuse, 0x1, RZ ;  /* 0x0000000134a87810 */ /* 0x040fe20007ffe0ff */
[----:B------:R-:W-:Y:S01]  /*a950*/  I2F R57, R52 ;  /* 0x0000003400397306 */ /* 0x000fe20000201400 */
[----:B------:R-:W-:Y:S01]  /*a960*/  IADD3 R243, R52, 0x18, RZ ;  /* 0x0000001834f37810 */ /* 0x000fe20007ffe0ff */
[----:B------:R-:W-:-:S04]  /*a970*/  DEPBAR.LE SB0, 0x0 ;  /* 0x000080000000791a */ /* 0x000fc80000000000 */
[C---:B---3--:R-:W-:Y:S01]  /*a980*/  HMMA.16816.F32.BF16 R188, R196.reuse, R192, R188 ;  /* 0x000000c0c4bc723c */ /* 0x048fe200000418bc */
[C---:B------:R-:W-:Y:S01]  /*a990*/  IADD3 R245, R52.reuse, 0x29, RZ ;  /* 0x0000002934f57810 */ /* 0x040fe20007ffe0ff */
[----:B------:R-:W3:Y:S01]  /*a9a0*/  I2F R56, R168 ;  /* 0x000000a800387306 */ /* 0x000ee20000201400 */
[C---:B------:R-:W-:Y:S02]  /*a9b0*/  IADD3 R239, R52.reuse, 0x10, RZ ;  /* 0x0000001034ef7810 */ /* 0x040fe40007ffe0ff */
[C---:B------:R-:W-:Y:S02]  /*a9c0*/  IADD3 R207, R52.reuse, 0x8, RZ ;  /* 0x0000000834cf7810 */ /* 0x040fe40007ffe0ff */
[C---:B------:R-:W-:Y:S01]  /*a9d0*/  IADD3 R205, R52.reuse, 0x9, RZ ;  /* 0x0000000934cd7810 */ /* 0x040fe20007ffe0ff */
[----:B-1----:R-:W-:Y:S01]  /*a9e0*/  HMMA.16816.F32.BF16 R176, R196, R50, R176 ;  /* 0x00000032c4b0723c */ /* 0x002fe200000418b0 */
[C---:B------:R-:W-:Y:S01]  /*a9f0*/  IADD3 R211, R52.reuse, 0x19, RZ ;  /* 0x0000001934d37810 */ /* 0x040fe20007ffe0ff */
[----:B------:R-:W1:Y:S01]  /*aa00*/  I2F R209, R243 ;  /* 0x000000f300d17306 */ /* 0x000e620000201400 */
[----:B------:R-:W-:-:S02]  /*aa10*/  IADD3 R238, R52, 0x11, RZ ;  /* 0x0000001134ee7810 */ /* 0x000fc40007ffe0ff */
[-C--:B------:R-:W-:Y:S02]  /*aa20*/  ISETP.GE.AND P5, PT, R168, R232.reuse, PT ;  /* 0x000000e8a800720c */ /* 0x080fe40003fa6270 */
[CC--:B------:R-:W-:Y:S01]  /*aa30*/  ISETP.GE.AND P0, PT, R52.reuse, R232.reuse, PT ;  /* 0x000000e83400720c */ /* 0x0c0fe20003f06270 */
[----:B----4-:R-:W-:Y:S01]  /*aa40*/  HMMA.16816.F32.BF16 R172, R196, R40, R172 ;  /* 0x00000028c4ac723c */ /* 0x010fe200000418ac */
[----:B------:R-:W-:Y:S01]  /*aa50*/  ISETP.GE.AND P6, PT, R207, R232, PT ;  /* 0x000000e8cf00720c */ /* 0x000fe20003fc6270 */
[----:B------:R-:W-:Y:S01]  /*aa60*/  I2F R203, R239 ;  /* 0x000000ef00cb7306 */ /* 0x000fe20000201400 */
[----:B------:R-:W-:-:S05]  /*aa70*/  ISETP.GE.AND P1, PT, R52, R170, PT ;  /* 0x000000aa3400720c */ /* 0x000fca0003f26270 */
[----:B-----5:R-:W-:Y:S01]  /*aa80*/  HMMA.16816.F32.BF16 R32, R44, R192, R32 ;  /* 0x000000c02c20723c */ /* 0x020fe20000041820 */
[----:B---3--:R-:W-:Y:S01]  /*aa90*/  FFMA.FTZ R250, R56, UR4, R189 ;  /* 0x0000000438fa7c23 */ /* 0x008fe200080100bd */
[----:B------:R-:W-:Y:S01]  /*aaa0*/  I2F R201, R207 ;  /* 0x000000cf00c97306 */ /* 0x000fe20000201400 */
[C---:B------:R-:W-:Y:S02]  /*aab0*/  FFMA.FTZ R188, R57.reuse, UR4, R188 ;  /* 0x0000000439bc7c23 */ /* 0x040fe400080100bc */
[----:B------:R-:W-:Y:S01]  /*aac0*/  FFMA.FTZ R59, R57, UR4, R190 ;  /* 0x00000004393b7c23 */ /* 0x000fe200080100be */
[----:B------:R-:W-:Y:S01]  /*aad0*/  FSEL R250, R250, -INF , !P5 ;  /* 0xff800000fafa7808 */ /* 0x000fe20006800000 */
[----:B------:R-:W-:Y:S01]  /*aae0*/  FFMA.FTZ R191, R56, UR4, R191 ;  /* 0x0000000438bf7c23 */ /* 0x000fe200080100bf */
[----:B------:R-:W-:Y:S01]  /*aaf0*/  HMMA.16816.F32.BF16 R164, R196, R42, R164 ;  /* 0x0000002ac4a4723c */ /* 0x000fe200000418a4 */
[----:B------:R-:W-:Y:S01]  /*ab00*/  IADD3 R193, R52, 0x21, RZ ;  /* 0x0000002134c17810 */ /* 0x000fe20007ffe0ff */
[----:B------:R-:W3:Y:S01]  /*ab10*/  I2F R189, R245 ;  /* 0x000000f500bd7306 */ /* 0x000ee20000201400 */
[----:B-1----:R-:W-:Y:S01]  /*ab20*/  FFMA.FTZ R206, R209, UR4, R178 ;  /* 0x00000004d1ce7c23 */ /* 0x002fe200080100b2 */
[----:B------:R-:W-:Y:S01]  /*ab30*/  ISETP.GE.AND P5, PT, R239, R232, PT ;  /* 0x000000e8ef00720c */ /* 0x000fe20003fa6270 */
[----:B------:R-:W-:Y:S01]  /*ab40*/  FFMA.FTZ R176, R209, UR4, R176 ;  /* 0x00000004d1b07c23 */ /* 0x000fe200080100b0 */
[----:B------:R-:W-:-:S02]  /*ab50*/  FSEL R252, R188, -INF , !P0 ;  /* 0xff800000bcfc7808 */ /* 0x000fc40004000000 */
[----:B------:R-:W-:Y:S01]  /*ab60*/  HMMA.16816.F32.BF16 R180, R196, R48, R180 ;  /* 0x00000030c4b4723c */ /* 0x000fe200000418b4 */
[----:B------:R-:W-:Y:S01]  /*ab70*/  ISETP.GE.AND P0, PT, R205, R232, PT ;  /* 0x000000e8cd00720c */ /* 0x000fe20003f06270 */
[----:B------:R-:W-:Y:S01]  /*ab80*/  I2F R58, R205 ;  /* 0x000000cd003a7306 */ /* 0x000fe20000201400 */
[----:B------:R-:W-:Y:S02]  /*ab90*/  FSEL R59, R59, -INF , !P1 ;  /* 0xff8000003b3b7808 */ /* 0x000fe40004800000 */
[----:B------:R-:W-:-:S03]  /*aba0*/  ISETP.GE.AND P1, PT, R205, R170, PT ;  /* 0x000000aacd00720c */ /* 0x000fc60003f26270 */
[----:B------:R-:W-:Y:S01]  /*abb0*/  HMMA.16816.F32.BF16 R184, R196, R194, R184 ;  /* 0x000000c2c4b8723c */ /* 0x000fe200000418b8 */
[C---:B------:R-:W-:Y:S01]  /*abc0*/  FFMA.FTZ R33, R56.reuse, UR4, R33 ;  /* 0x0000000438217c23 */ /* 0x040fe20008010021 */
[----:B------:R-:W1:Y:S01]  /*abd0*/  I2F R200, R211 ;  /* 0x000000d300c87306 */ /* 0x000e620000201400 */
[----:B------:R-:W-:-:S05]  /*abe0*/  FFMA.FTZ R56, R56, UR4, R35 ;  /* 0x0000000438387c23 */ /* 0x000fca0008010023 */
[C---:B--2---:R-:W-:Y:S01]  /*abf0*/  HMMA.16816.F32.BF16 R64, R196.reuse, R36, R64 ;  /* 0x00000024c440723c */ /* 0x044fe20000041840 */
[----:B---3--:R-:W-:Y:S01]  /*ac00*/  FFMA.FTZ R53, R189, UR4, R167 ;  /* 0x00000004bd357c23 */ /* 0x008fe200080100a7 */
[----:B------:R-:W2:Y:S06]  /*ac10*/  I2F R204, R238 ;  /* 0x000000ee00cc7306 */ /* 0x000eac0000201400 */
[----:B------:R-:W-:Y:S01]  /*ac20*/  HMMA.16816.F32.BF16 R60, R196, R38, R60 ;  /* 0x00000026c43c723c */ /* 0x000fe2000004183c */
[----:B------:R-:W-:Y:S01]  /*ac30*/  FFMA.FTZ R180, R203, UR4, R180 ;  /* 0x00000004cbb47c23 */ /* 0x000fe200080100b4 */
[----:B------:R-:W3:Y:S01]  /*ac40*/  I2F R199, R193 ;  /* 0x000000c100c77306 */ /* 0x000ee20000201400 */
[----:B-1----:R-:W-:-:S02]  /*ac50*/  FFMA.FTZ R177, R200, UR4, R177 ;  /* 0x00000004c8b17c23 */ /* 0x002fc400080100b1 */
[----:B------:R-:W-:Y:S01]  /*ac60*/  FFMA.FTZ R208, R203, UR4, R182 ;  /* 0x00000004cbd07c23 */ /* 0x000fe200080100b6 */
[----:B------:R-:W-:Y:S01]  /*ac70*/  FSEL R188, R180, -INF , !P5 ;  /* 0xff800000b4bc7808 */ /* 0x000fe20006800000 */
[----:B------:R-:W-:Y:S01]  /*ac80*/  FFMA.FTZ R179, R200, UR4, R179 ;  /* 0x00000004c8b37c23 */ /* 0x000fe200080100b3 */
[C---:B------:R-:W-:Y:S01]  /*ac90*/  HMMA.16816.F32.BF16 R28, R44.reuse, R194, R28 ;  /* 0x000000c22c1c723c */ /* 0x040fe2000004181c */
[----:B------:R-:W-:Y:S01]  /*aca0*/  IADD3 R198, R52, 0x20, RZ ;  /* 0x0000002034c67810 */ /* 0x000fe20007ffe0ff */
[----:B------:R-:W-:Y:S01]  /*acb0*/  FFMA.FTZ R184, R201, UR4, R184 ;  /* 0x00000004c9b87c23 */ /* 0x000fe200080100b8 */
[-C--:B------:R-:W-:Y:S01]  /*acc0*/  ISETP.GE.AND P5, PT, R211, R232.reuse, PT ;  /* 0x000000e8d300720c */ /* 0x080fe20003fa6270 */
[----:B------:R-:W-:Y:S01]  /*acd0*/  FFMA.FTZ R246, R58, UR4, R185 ;  /* 0x000000043af67c23 */ /* 0x000fe200080100b9 */
[----:B------:R-:W1:Y:S01]  /*ace0*/  I2F R197, R198 ;  /* 0x000000c600c57306 */ /* 0x000e620000201400 */
[----:B--2---:R-:W-:Y:S01]  /*acf0*/  FFMA.FTZ R181, R204, UR4, R181 ;  /* 0x00000004ccb57c23 */ /* 0x004fe200080100b5 */
[----:B------:R-:W-:Y:S01]  /*ad00*/  IADD3 R194, R52, 0x28, RZ ;  /* 0x0000002834c27810 */ /* 0x000fe20007ffe0ff */
[C---:B------:R-:W-:Y:S01]  /*ad10*/  HMMA.16816.F32.BF16 R24, R44.reuse, R48, R24 ;  /* 0x000000302c18723c */ /* 0x040fe20000041818 */
[----:B------:R-:W-:Y:S01]  /*ad20*/  FSEL R248, R184, -INF , !P6 ;  /* 0xff800000b8f87808 */ /* 0x000fe20007000000 */
[----:B---3--:R-:W-:Y:S01]  /*ad30*/  FFMA.FTZ R178, R199, UR4, R173 ;  /* 0x00000004c7b27c23 */ /* 0x008fe200080100ad */
[----:B------:R-:W-:Y:S01]  /*ad40*/  IADD3 R173, R52, 0x31, RZ ;  /* 0x0000003134ad7810 */ /* 0x000fe20007ffe0ff */
[----:B------:R-:W-:Y:S01]  /*ad50*/  FFMA.FTZ R196, R204, UR4, R183 ;  /* 0x00000004ccc47c23 */ /* 0x000fe200080100b7 */
[----:B------:R-:W2:Y:S01]  /*ad60*/  I2F R195, R194 ;  /* 0x000000c200c37306 */ /* 0x000ea20000201400 */
[-C--:B------:R-:W-:Y:S01]  /*ad70*/  ISETP.GE.AND P6, PT, R238, R232.reuse, PT ;  /* 0x000000e8ee00720c */ /* 0x080fe20003fc6270 */
[----:B------:R-:W-:Y:S01]  /*ad80*/  FFMA.FTZ R187, R58, UR4, R187 ;  /* 0x000000043abb7c23 */ /* 0x000fe200080100bb */
[----:B------:R-:W-:Y:S01]  /*ad90*/  FSEL R246, R246, -INF , !P0 ;  /* 0xff800000f6f67808 */ /* 0x000fe20004000000 */
[----:B------:R-:W-:Y:S01]  /*ada0*/  FFMA.FTZ R186, R201, UR4, R186 ;  /* 0x00000004c9ba7c23 */ /* 0x000fe200080100ba */
[-C--:B------:R-:W-:Y:S01]  /*adb0*/  ISETP.GE.AND P0, PT, R243, R232.reuse, PT ;  /* 0x000000e8f300720c */ /* 0x080fe20003f06270 */
[----:B------:R-:W-:Y:S01]  /*adc0*/  FFMA.FTZ R175, R199, UR4, R175 ;  /* 0x00000004c7af7c23 */ /* 0x000fe200080100af */
[----:B------:R-:W-:Y:S01]  /*add0*/  FSEL R192, R177, -INF , !P5 ;  /* 0xff800000b1c07808 */ /* 0x000fe20006800000 */
[----:B------:R-:W3:Y:S01]  /*ade0*/  I2F R167, R173 ;  /* 0x000000ad00a77306 */ /* 0x000ee20000201400 */
[C---:B-1----:R-:W-:Y:S01]  /*adf0*/  FFMA.FTZ R48, R197.reuse, UR4, R172 ;  /* 0x00000004c5307c23 */ /* 0x042fe200080100ac */
[-C--:B------:R-:W-:Y:S01]  /*ae00*/  ISETP.GE.AND P5, PT, R194, R232.reuse, PT ;  /* 0x000000e8c200720c */ /* 0x080fe20003fa6270 */
[----:B------:R-:W-:Y:S01]  /*ae10*/  FFMA.FTZ R172, R197, UR4, R174 ;  /* 0x00000004c5ac7c23 */ /* 0x000fe200080100ae */
[C---:B------:R-:W-:Y:S01]  /*ae20*/  IADD3 R185, R52.reuse, 0x30, RZ ;  /* 0x0000003034b97810 */ /* 0x040fe20007ffe0ff */
[----:B------:R-:W-:Y:S01]  /*ae30*/  FFMA.FTZ R174, R189, UR4, R165 ;  /* 0x00000004bdae7c23 */ /* 0x000fe200080100a5 */
[----:B------:R-:W-:Y:S01]  /*ae40*/  FSEL R190, R181, -INF , !P6 ;  /* 0xff800000b5be7808 */ /* 0x000fe20007000000 */
[C---:B------:R-:W-:Y:S01]  /*ae50*/  HMMA.16816.F32.BF16 R20, R44.reuse, R50, R20 ;  /* 0x000000322c14723c */ /* 0x040fe20000041814 */
[C---:B--2---:R-:W-:Y:S01]  /*ae60*/  FFMA.FTZ R49, R195.reuse, UR4, R166 ;  /* 0x00000004c3317c23 */ /* 0x044fe200080100a6 */
[----:B------:R-:W-:Y:S01]  /*ae70*/  IADD3 R166, R52, 0x38, RZ ;  /* 0x0000003834a67810 */ /* 0x000fe20007ffe0ff */
[----:B------:R-:W-:Y:S01]  /*ae80*/  FFMA.FTZ R164, R195, UR4, R164 ;  /* 0x00000004c3a47c23 */ /* 0x000fe200080100a4 */
[-C--:B------:R-:W-:Y:S01]  /*ae90*/  ISETP.GE.AND P6, PT, R198, R232.reuse, PT ;  /* 0x000000e8c600720c */ /* 0x080fe20003fc6270 */
[----:B------:R-:W1:Y:S01]  /*aea0*/  I2F R183, R185 ;  /* 0x000000b900b77306 */ /* 0x000e620000201400 */
[----:B------:R-:W-:Y:S01]  /*aeb0*/  FSEL R210, R176, -INF , !P0 ;  /* 0xff800000b0d27808 */ /* 0x000fe20004000000 */
[----:B------:R-:W-:Y:S01]  /*aec0*/  FFMA.FTZ R28, R201, UR4, R28 ;  /* 0x00000004c91c7c23 */ /* 0x000fe2000801001c */
[----:B------:R-:W-:Y:S01]  /*aed0*/  FSEL R176, R164, -INF , !P5 ;  /* 0xff800000a4b07808 */ /* 0x000fe20006800000 */
[----:B---3--:R-:W-:Y:S01]  /*aee0*/  FFMA.FTZ R54, R167, UR4, R65 ;  /* 0x00000004a7367c23 */ /* 0x008fe20008010041 */
[-C--:B------:R-:W-:Y:S01]  /*aef0*/  ISETP.GE.AND P5, PT, R173, R232.reuse, PT ;  /* 0x000000e8ad00720c */ /* 0x080fe20003fa6270 */
[----:B------:R-:W-:Y:S01]  /*af00*/  FFMA.FTZ R67, R167, UR4, R67 ;  /* 0x00000004a7437c23 */ /* 0x000fe20008010043 */
[----:B------:R-:W-:Y:S01]  /*af10*/  FSEL R180, R48, -INF , !P6 ;  /* 0xff80000030b47808 */ /* 0x000fe20007000000 */
[----:B------:R-:W2:Y:S01]  /*af20*/  I2F R165, R166 ;  /* 0x000000a600a57306 */ /* 0x000ea20000201400 */
[----:B------:R-:W-:Y:S01]  /*af30*/  ISETP.GE.AND P6, PT, R245, R232, PT ;  /* 0x000000e8f500720c */ /* 0x000fe20003fc6270 */
[C---:B------:R-:W-:Y:S01]  /*af40*/  HMMA.16816.F32.BF16 R16, R44.reuse, R40, R16 ;  /* 0x000000282c10723c */ /* 0x040fe20000041810 */
[----:B------:R-:W-:Y:S01]  /*af50*/  FSEL R54, R54, -INF , !P5 ;  /* 0xff80000036367808 */ /* 0x000fe20006800000 */
[----:B------:R-:W-:Y:S01]  /*af60*/  FFMA.FTZ R201, R201, UR4, R30 ;  /* 0x00000004c9c97c23 */ /* 0x000fe2000801001e */
[----:B------:R-:W-:Y:S01]  /*af70*/  ISETP.GE.AND P5, PT, R168, R170, PT ;  /* 0x000000aaa800720c */ /* 0x000fe20003fa6270 */
[----:B------:R-:W-:Y:S01]  /*af80*/  FFMA.FTZ R29, R58, UR4, R29 ;  /* 0x000000043a1d7c23 */ /* 0x000fe2000801001d */
[----:B------:R-:W-:Y:S01]  /*af90*/  FSEL R174, R174, -INF , !P6 ;  /* 0xff800000aeae7808 */ /* 0x000fe20007000000 */
[----:B-1----:R-:W-:Y:S01]  /*afa0*/  FFMA.FTZ R55, R183, UR4, R64 ;  /* 0x00000004b7377c23 */ /* 0x002fe20008010040 */
[----:B------:R-:W-:Y:S01]  /*afb0*/  ISETP.GE.AND P6, PT, R166, R232, PT ;  /* 0x000000e8a600720c */ /* 0x000fe20003fc6270 */
[C---:B------:R-:W-:Y:S01]  /*afc0*/  HMMA.16816.F32.BF16 R12, R44.reuse, R42, R12 ;  /* 0x0000002a2c0c723c */ /* 0x040fe2000004180c */
[----:B------:R-:W-:Y:S01]  /*afd0*/  FSEL R244, R191, -INF , !P5 ;  /* 0xff800000bff47808 */ /* 0x000fe20006800000 */
[----:B------:R-:W-:Y:S01]  /*afe0*/  FFMA.FTZ R31, R58, UR4, R31 ;  /* 0x000000043a1f7c23 */ /* 0x000fe2000801001f */
[-C--:B------:R-:W-:Y:S01]  /*aff0*/  ISETP.GE.AND P5, PT, R239, R170.reuse, PT ;  /* 0x000000aaef00720c */ /* 0x080fe20003fa6270 */
[----:B------:R-:W-:Y:S01]  /*b000*/  FFMA.FTZ R24, R203, UR4, R24 ;  /* 0x00000004cb187c23 */ /* 0x000fe20008010018 */
[----:B------:R-:W-:Y:S01]  /*b010*/  FSEL R182, R187, -INF , !P1 ;  /* 0xff800000bbb67808 */ /* 0x000fe20004800000 */
[----:B--2---:R-:W-:Y:S01]  /*b020*/  FFMA.FTZ R48, R165, UR4, R60 ;  /* 0x00000004a5307c23 */ /* 0x004fe2000801003c */
[----:B------:R-:W-:Y:S01]  /*b030*/  ISETP.GE.AND P1, PT, R243, R170, PT ;  /* 0x000000aaf300720c */ /* 0x000fe20003f26270 */
[C---:B------:R-:W-:Y:S01]  /*b040*/  HMMA.16816.F32.BF16 R8, R44.reuse, R36, R8 ;  /* 0x000000242c08723c */ /* 0x040fe20000041808 */
[----:B------:R-:W-:Y:S01]  /*b050*/  ISETP.GE.AND P0, PT, R193, R232, PT ;  /* 0x000000e8c100720c */ /* 0x000fe20003f06270 */
[----:B------:R-:W-:Y:S01]  /*b060*/  FFMA.FTZ R26, R203, UR4, R26 ;  /* 0x00000004cb1a7c23 */ /* 0x000fe2000801001a */
[----:B------:R-:W-:Y:S01]  /*b070*/  FSEL R48, R48, -INF , !P6 ;  /* 0xff80000030307808 */ /* 0x000fe20007000000 */
[C---:B------:R-:W-:Y:S01]  /*b080*/  FFMA.FTZ R25, R204.reuse, UR4, R25 ;  /* 0x00000004cc197c23 */ /* 0x040fe20008010019 */
[-C--:B------:R-:W-:Y:S01]  /*b090*/  ISETP.GE.AND P6, PT, R207, R170.reuse, PT ;  /* 0x000000aacf00720c */ /* 0x080fe20003fc6270 */
[----:B------:R-:W-:Y:S01]  /*b0a0*/  FFMA.FTZ R27, R204, UR4, R27 ;  /* 0x00000004cc1b7c23 */ /* 0x000fe2000801001b */
[----:B------:R-:W-:Y:S01]  /*b0b0*/  FSEL R208, R208, -INF , !P5 ;  /* 0xff800000d0d07808 */ /* 0x000fe20006800000 */
[----:B------:R-:W-:Y:S01]  /*b0c0*/  HMMA.16816.F32.BF16 R4, R44, R38, R4 ;  /* 0x000000262c04723c */ /* 0x000fe20000041804 */
[-C--:B------:R-:W-:Y:S01]  /*b0d0*/  ISETP.GE.AND P5, PT, R211, R170.reuse, PT ;  /* 0x000000aad300720c */ /* 0x080fe20003fa6270 */
[C---:B------:R-:W-:Y:S01]  /*b0e0*/  FFMA.FTZ R20, R209.reuse, UR4, R20 ;  /* 0x00000004d1147c23 */ /* 0x040fe20008010014 */
[----:B------:R-:W-:Y:S01]  /*b0f0*/  FSEL R206, R206, -INF , !P1 ;  /* 0xff800000cece7808 */ /* 0x000fe20004800000 */
[----:B------:R-:W-:Y:S01]  /*b100*/  FFMA.FTZ R22, R209, UR4, R22 ;  /* 0x00000004d1167c23 */ /* 0x000fe20008010016 */
[----:B------:R-:W-:Y:S01]  /*b110*/  IADD3 R65, R52, 0x39, RZ ;  /* 0x0000003934417810 */ /* 0x000fe20007ffe0ff */
[----:B------:R-:W-:Y:S01]  /*b120*/  FFMA.FTZ R21, R200, UR4, R21 ;  /* 0x00000004c8157c23 */ /* 0x000fe20008010015 */
[----:B------:R-:W-:Y:S01]  /*b130*/  ISETP.GE.AND P1, PT, R198, R170, PT ;  /* 0x000000aac600720c */ /* 0x000fe20003f26270 */
[----:B------:R-:W-:Y:S01]  /*b140*/  FFMA.FTZ R23, R200, UR4, R23 ;  /* 0x00000004c8177c23 */ /* 0x000fe20008010017 */
[----:B------:R-:W-:Y:S01]  /*b150*/  FSEL R178, R178, -INF , !P0 ;  /* 0xff800000b2b27808 */ /* 0x000fe20004000000 */
[----:B------:R-:W1:Y:S01]  /*b160*/  I2F R60, R65 ;  /* 0x00000041003c7306 */ /* 0x000e620000201400 */
[----:B------:R-:W-:Y:S01]  /*b170*/  FSEL R242, R186, -INF , !P6 ;  /* 0xff800000baf27808 */ /* 0x000fe20007000000 */
[----:B------:R-:W-:Y:S01]  /*b180*/  FFMA.FTZ R16, R197, UR4, R16 ;  /* 0x00000004c5107c23 */ /* 0x000fe20008010010 */
[----:B------:R-:W-:Y:S01]  /*b190*/  ISETP.GE.AND P0, PT, R185, R232, PT ;  /* 0x000000e8b900720c */ /* 0x000fe20003f06270 */
[----:B------:R-:W-:Y:S01]  /*b1a0*/  FFMA.FTZ R18, R197, UR4, R18 ;  /* 0x00000004c5127c23 */ /* 0x000fe20008010012 */
[-C--:B------:R-:W-:Y:S01]  /*b1b0*/  ISETP.GE.AND P6, PT, R238, R170.reuse, PT ;  /* 0x000000aaee00720c */ /* 0x080fe20003fc6270 */
[----:B------:R-:W-:Y:S01]  /*b1c0*/  FFMA.FTZ R17, R199, UR4, R17 ;  /* 0x00000004c7117c23 */ /* 0x000fe20008010011 */
[----:B------:R-:W-:Y:S01]  /*b1d0*/  FSEL R202, R179, -INF , !P5 ;  /* 0xff800000b3ca7808 */ /* 0x000fe20006800000 */
[----:B------:R-:W-:Y:S01]  /*b1e0*/  FFMA.FTZ R19, R199, UR4, R19 ;  /* 0x00000004c7137c23 */ /* 0x000fe20008010013 */
[-C--:B------:R-:W-:Y:S01]  /*b1f0*/  ISETP.GE.AND P5, PT, R193, R170.reuse, PT ;  /* 0x000000aac100720c */ /* 0x080fe20003fa6270 */
[----:B------:R-:W-:Y:S01]  /*b200*/  FFMA.FTZ R12, R195, UR4, R12 ;  /* 0x00000004c30c7c23 */ /* 0x000fe2000801000c */
[----:B------:R-:W-:Y:S01]  /*b210*/  FSEL R172, R172, -INF , !P1 ;  /* 0xff800000acac7808 */ /* 0x000fe20004800000 */
[C---:B------:R-:W-:Y:S01]  /*b220*/  FFMA.FTZ R13, R189.reuse, UR4, R13 ;  /* 0x00000004bd0d7c23 */ /* 0x040fe2000801000d */
[-C--:B------:R-:W-:Y:S01]  /*b230*/  ISETP.GE.AND P1, PT, R194, R170.reuse, PT ;  /* 0x000000aac200720c */ /* 0x080fe20003f26270 */
[----:B------:R-:W-:Y:S01]  /*b240*/  FFMA.FTZ R15, R189, UR4, R15 ;  /* 0x00000004bd0f7c23 */ /* 0x000fe2000801000f */
[----:B------:R-:W-:Y:S01]  /*b250*/  FSEL R55, R55, -INF , !P0 ;  /* 0xff80000037377808 */ /* 0x000fe20004000000 */
[----:B-1----:R-:W-:Y:S01]  /*b260*/  FFMA.FTZ R63, R60, UR4, R63 ;  /* 0x000000043c3f7c23 */ /* 0x002fe2000801003f */
[----:B------:R-:W-:Y:S01]  /*b270*/  FSEL R196, R196, -INF , !P6 ;  /* 0xff800000c4c47808 */ /* 0x000fe20007000000 */
[----:B------:R-:W-:Y:S01]  /*b280*/  FFMA.FTZ R8, R183, UR4, R8 ;  /* 0x00000004b7087c23 */ /* 0x000fe20008010008 */
[C---:B------:R-:W-:Y:S01]  /*b290*/  ISETP.GE.AND P0, PT, R52.reuse, R169, PT ;  /* 0x000000a93400720c */ /* 0x040fe20003f06270 */
[----:B------:R-:W-:Y:S01]  /*b2a0*/  FFMA.FTZ R14, R195, UR4, R14 ;  /* 0x00000004c30e7c23 */ /* 0x000fe2000801000e */
[----:B------:R-:W-:Y:S01]  /*b2b0*/  ISETP.GE.AND P6, PT, R52, R3, PT ;  /* 0x000000033400720c */ /* 0x000fe20003fc6270 */
[----:B------:R-:W-:Y:S01]  /*b2c0*/  FFMA.FTZ R52, R183, UR4, R66 ;  /* 0x00000004b7347c23 */ /* 0x000fe20008010042 */
[----:B------:R-:W-:Y:S01]  /*b2d0*/  FSEL R164, R175, -INF , !P5 ;  /* 0xff800000afa47808 */ /* 0x000fe20006800000 */
[----:B------:R-:W-:Y:S01]  /*b2e0*/  FFMA.FTZ R4, R165, UR4, R4 ;  /* 0x00000004a5047c23 */ /* 0x000fe20008010004 */
[-C--:B------:R-:W-:Y:S01]  /*b2f0*/  ISETP.GE.AND P5, PT, R245, R170.reuse, PT ;  /* 0x000000aaf500720c */ /* 0x080fe20003fa6270 */
[----:B------:R-:W-:Y:S01]  /*b300*/  FFMA.FTZ R10, R183, UR4, R10 ;  /* 0x00000004b70a7c23 */ /* 0x000fe2000801000a */
[----:B------:R-:W-:Y:S01]  /*b310*/  FSEL R66, R49, -INF , !P1 ;  /* 0xff80000031427808 */ /* 0x000fe20004800000 */
[----:B------:R-:W-:Y:S01]  /*b320*/  FFMA.FTZ R9, R167, UR4, R9 ;  /* 0x00000004a7097c23 */ /* 0x000fe20008010009 */
[----:B------:R-:W-:Y:S01]  /*b330*/  BAR.SYNC.DEFER_BLOCKING 0x0 ;  /* 0x0000000000007b1d */ /* 0x000fe20000010000 */
[-C--:B------:R-:W-:Y:S01]  /*b340*/  ISETP.GE.AND P1, PT, R185, R170.reuse, PT ;  /* 0x000000aab900720c */ /* 0x080fe20003f26270 */
[----:B------:R-:W-:Y:S01]  /*b350*/  FFMA.FTZ R11, R167, UR4, R11 ;  /* 0x00000004a70b7c23 */ /* 0x000fe2000801000b */
[----:B------:R-:W-:Y:S01]  /*b360*/  FSEL R64, R53, -INF , !P5 ;  /* 0xff80000035407808 */ /* 0x000fe20006800000 */
[----:B------:R-:W-:Y:S01]  /*b370*/  FFMA.FTZ R53, R165, UR4, R62 ;  /* 0x00000004a5357c23 */ /* 0x000fe2000801003e */
[----:B------:R-:W-:Y:S01]  /*b380*/  FSEL R52, R52, -INF , !P1 ;  /* 0xff80000034347808 */ /* 0x000fe20004800000 */
[----:B------:R-:W-:Y:S01]  /*b390*/  FFMA.FTZ R62, R60, UR4, R61 ;  /* 0x000000043c3e7c23 */ /* 0x000fe2000801003d */
[-C--:B------:R-:W-:Y:S01]  /*b3a0*/  ISETP.GE.AND P5, PT, R173, R170.reuse, PT ;  /* 0x000000aaad00720c */ /* 0x080fe20003fa6270 */
[----:B------:R-:W-:Y:S01]  /*b3b0*/  FFMA.FTZ R61, R57, UR4, R32 ;  /* 0x00000004393d7c23 */ /* 0x000fe20008010020 */
[----:B------:R-:W-:Y:S01]  /*b3c0*/  ISETP.GE.AND P1, PT, R166, R170, PT ;  /* 0x000000aaa600720c */ /* 0x000fe20003f26270 */
[----:B------:R-:W-:Y:S01]  /*b3d0*/  FFMA.FTZ R6, R165, UR4, R6 ;  /* 0x00000004a5067c23 */ /* 0x000fe20008010006 */
[----:B------:R-:W-:Y:S01]  /*b3e0*/  FSEL R49, R67, -INF , !P5 ;  /* 0xff80000043317808 */ /* 0x000fe20006800000 */
[----:B------:R-:W-:Y:S01]  /*b3f0*/  FFMA.FTZ R67, R57, UR4, R34 ;  /* 0x0000000439437c23 */ /* 0x000fe20008010022 */
[----:B------:R-:W-:Y:S01]  /*b400*/  FSEL R53, R53, -INF , !P1 ;  /* 0xff80000035357808 */ /* 0x000fe20004800000 */
[C---:B------:R-:W-:Y:S01]  /*b410*/  FFMA.FTZ R5, R60.reuse, UR4, R5 ;  /* 0x000000043c057c23 */ /* 0x040fe20008010005 */
[C---:B------:R-:W-:Y:S01]  /*b420*/  ISETP.GE.AND P5, PT, R65.reuse, R232, PT ;  /* 0x000000e84100720c */ /* 0x040fe20003fa6270 */
[----:B------:R-:W-:Y:S01]  /*b430*/  FFMA.FTZ R7, R60, UR4, R7 ;  /* 0x000000043c077c23 */ /* 0x000fe20008010007 */
[----:B------:R-:W-:-:S02]  /*b440*/  ISETP.GE.AND P1, PT, R65, R170, PT ;  /* 0x000000aa4100720c */ /* 0x000fc40003f26270 */
[----:B------:R-:W-:Y:S02]  /*b450*/  FSEL R34, R62, -INF , !P5 ;  /* 0xff8000003e227808 */ /* 0x000fe40006800000 */
[----:B------:R-:W-:Y:S02]  /*b460*/  FSEL R32, R63, -INF , !P1 ;  /* 0xff8000003f207808 */ /* 0x000fe40004800000 */
[C---:B------:R-:W-:Y:S02]  /*b470*/  ISETP.GE.AND P5, PT, R168.reuse, R169, PT ;  /* 0x000000a9a800720c */ /* 0x040fe40003fa6270 */
[----:B------:R-:W-:Y:S02]  /*b480*/  ISETP.GE.AND P1, PT, R168, R3, PT ;  /* 0x00000003a800720c */ /* 0x000fe40003f26270 */
[----:B------:R-:W-:Y:S02]  /*b490*/  FSEL R57, R61, -INF , !P0 ;  /* 0xff8000003d397808 */ /* 0x000fe40004000000 */
[----:B------:R-:W-:-:S02]  /*b4a0*/  ISETP.GE.AND P0, PT, R207, R169, PT ;  /* 0x000000a9cf00720c */ /* 0x000fc40003f06270 */
[----:B------:R-:W-:Y:S02]  /*b4b0*/  FSEL R61, R67, -INF , !P6 ;  /* 0xff800000433d7808 */ /* 0x000fe40007000000 */
[----:B------:R-:W-:Y:S02]  /*b4c0*/  ISETP.GE.AND P6, PT, R207, R3, PT ;  /* 0x00000003cf00720c */ /* 0x000fe40003fc6270 */
[----:B------:R-:W-:Y:S02]  /*b4d0*/  FSEL R35, R33, -INF , !P5 ;  /* 0xff80000021237808 */ /* 0x000fe40006800000 */
[----:B------:R-:W-:Y:S02]  /*b4e0*/  FSEL R30, R56, -INF , !P1 ;  /* 0xff800000381e7808 */ /* 0x000fe40004800000 */
[C---:B------:R-:W-:Y:S02]  /*b4f0*/  ISETP.GE.AND P5, PT, R205.reuse, R169, PT ;  /* 0x000000a9cd00720c */ /* 0x040fe40003fa6270 */
[----:B------:R-:W-:-:S02]  /*b500*/  ISETP.GE.AND P1, PT, R205, R3, PT ;  /* 0x00000003cd00720c */ /* 0x000fc40003f26270 */
[----:B------:R-:W-:Y:S02]  /*b510*/  FSEL R33, R28, -INF , !P0 ;  /* 0xff8000001c217808 */ /* 0x000fe40004000000 */
[----:B------:R-:W-:Y:S02]  /*b520*/  ISETP.GE.AND P0, PT, R239, R169, PT ;  /* 0x000000a9ef00720c */ /* 0x000fe40003f06270 */
[----:B------:R-:W-:Y:S02]  /*b530*/  FSEL R28, R201, -INF , !P6 ;  /* 0xff800000c91c7808 */ /* 0x000fe40007000000 */
[----:B------:R-:W-:Y:S02]  /*b540*/  ISETP.GE.AND P6, PT, R239, R3, PT ;  /* 0x00000003ef00720c */ /* 0x000fe40003fc6270 */
[----:B------:R-:W-:Y:S02]  /*b550*/  FSEL R29, R29, -INF , !P5 ;  /* 0xff8000001d1d7808 */ /* 0x000fe40006800000 */
[----:B------:R-:W-:-:S02]  /*b560*/  FSEL R50, R31, -INF , !P1 ;  /* 0xff8000001f327808 */ /* 0x000fc40004800000 */
[C---:B------:R-:W-:Y:S02]  /*b570*/  ISETP.GE.AND P5, PT, R238.reuse, R169, PT ;  /* 0x000000a9ee00720c */ /* 0x040fe40003fa6270 */
[----:B------:R-:W-:Y:S02]  /*b580*/  ISETP.GE.AND P1, PT, R238, R3, PT ;  /* 0x00000003ee00720c */ /* 0x000fe40003f26270 */
[----:B------:R-:W-:Y:S02]  /*b590*/  FSEL R175, R24, -INF , !P0 ;  /* 0xff80000018af7808 */ /* 0x000fe40004000000 */
[C---:B------:R-:W-:Y:S02]  /*b5a0*/  ISETP.GE.AND P0, PT, R243.reuse, R169, PT ;  /* 0x000000a9f300720c */ /* 0x040fe40003f06270 */
[----:B------:R-:W-:Y:S02]  /*b5b0*/  FSEL R184, R26, -INF , !P6 ;  /* 0xff8000001ab87808 */ /* 0x000fe40007000000 */
        /* <DEDUP_REMOVED lines=31> */
[----:B------:R-:W-:Y:S02]  /*b7b0*/  PLOP3.LUT P0, PT, PT, PT, UP0, 0x80, 0x0 ;  /* 0x000000000000781c */ /* 0x000fe40003f0f008 */
[----:B------:R-:W-:Y:S02]  /*b7c0*/  ISETP.GE.AND P6, PT, R185, R3, PT ;  /* 0x00000003b900720c */ /* 0x000fe40003fc6270 */
[----:B------:R-:W-:Y:S02]  /*b7d0*/  FSEL R58, R11, -INF , !P1 ;  /* 0xff8000000b3a7808 */ /* 0x000fe40004800000 */
[----:B------:R-:W-:Y:S02]  /*b7e0*/  FSEL R62, R10, -INF , !P6 ;  /* 0xff8000000a3e7808 */ /* 0x000fe40007000000 */
[----:B------:R-:W-:Y:S02]  /*b7f0*/  ISETP.GE.AND P6, PT, R65, R169, PT ;  /* 0x000000a94100720c */ /* 0x000fe40003fc6270 */
[----:B------:R-:W-:-:S02]  /*b800*/  FSEL R169, R9, -INF , !P5 ;  /* 0xff80000009a97808 */ /* 0x000fc40006800000 */
[-C--:B------:R-:W-:Y:S02]  /*b810*/  ISETP.GE.AND P5, PT, R166, R3.reuse, PT ;  /* 0x00000003a600720c */ /* 0x080fe40003fa6270 */
[----:B------:R-:W-:Y:S02]  /*b820*/  ISETP.GE.AND P1, PT, R65, R3, PT ;  /* 0x000000034100720c */ /* 0x000fe40003f26270 */
        /* <DEDUP_REMOVED lines=19> */
[----:B------:R-:W-:-:S04]  /*b960*/  @!P4 LEA R6, P1, R5, c[0x0][0x168], 0x1 ;  /* 0x00005a000506ca11 */ /* 0x000fc800078208ff */
[----:B------:R-:W-:Y:S02]  /*b970*/  LEA.HI.X R4, R4, R227, R3, 0x6, P5 ;  /* 0x000000e304047211 */ /* 0x000fe400028f3403 */
[C---:B------:R-:W-:Y:S02]  /*b980*/  @!P3 LEA R10, P5, R5.reuse, c[0x0][0x168], 0x1 ;  /* 0x00005a00050aba11 */ /* 0x040fe400078a08ff */
[C-C-:B------:R-:W-:Y:S02]  /*b990*/  @!P4 LEA.HI.X R7, R5.reuse, c[0x0][0x16c], R4.reuse, 0x1, P1 ;  /* 0x00005b000507ca11 */ /* 0x140fe400008f0c04 */
[C---:B------:R-:W-:Y:S02]  /*b9a0*/  @!P2 LEA R8, P1, R5.reuse, c[0x0][0x168], 0x1 ;  /* 0x00005a000508aa11 */ /* 0x040fe400078208ff */
[C---:B------:R-:W-:Y:S01]  /*b9b0*/  IADD3 R3, P6, R5.reuse, UR18, RZ ;  /* 0x0000001205037c10 */ /* 0x040fe2000ffde0ff */
[----:B------:R-:W-:Y:S01]  /*b9c0*/  @!PT LDS RZ, [RZ] ;  /* 0x00000000fffff984 */ /* 0x000fe20000000800 */
[----:B------:R-:W-:Y:S01]  /*b9d0*/  @!PT LDS RZ, [RZ] ;  /* 0x00000000fffff984 */ /* 0x000fe20000000800 */
[----:B------:R-:W-:Y:S01]  /*b9e0*/  @!PT LDS RZ, [RZ] ;  /* 0x00000000fffff984 */ /* 0x000fe20000000800 */
[----:B------:R1:W-:Y:S01]  /*b9f0*/  @!P4 LDGSTS.E.BYPASS.LTC128B.128 [R220+0x6000], [R6.64] ;  /* 0x0600000006dccfae */ /* 0x0003e2000b901d54 */
[----:B------:R-:W-:-:S02]  /*ba00*/  @!P3 LEA.HI.X R11, R5, c[0x0][0x16c], R4, 0x1, P5 ;  /* 0x00005b00050bba11 */ /* 0x000fc400028f0c04 */
        /* <DEDUP_REMOVED lines=11> */
[----:B------:R-:W-:-:S03]  /*bac0*/  @!P3 LEA.HI.X R15, R3, c[0x0][0x16c], R4, 0x1, P1 ;  /* 0x00005b00030fba11 */ /* 0x000fc600008f0c04 */
        /* <DEDUP_REMOVED lines=22> */
.L_x_126:
[----:B------:R-:W-:Y:S05]  /*bc30*/  BSYNC B0 ;  /* 0x0000000000007941 */ /* 0x000fea0003800000 */
.L_x_125:
[----:B------:R-:W0:Y:S02]  /*bc40*/  LDGDEPBAR ;  /* 0x00000000000079af */ /* 0x000e240000000000 */
.L_x_124:
        /* <DEDUP_REMOVED lines=51> */
[----:B-1----:R-:W-:Y:S02]  /*bf80*/  FMNMX.FTZ R7, R4, R7, !PT ;  /* 0x0000000704077209 */ /* 0x002fe40007810000 */
        /* <DEDUP_REMOVED lines=15> */
[----:B------:R-:W-:Y:S01]  /*c080*/  FMNMX.FTZ R6, R52, R5, !PT ;  /* 0x0000000534067209 */ /* 0x000fe20007810000 */
[----:B------:R-:W-:Y:S01]  /*c090*/  LDSM.16.MT88.4 R8, [R171+0xb000] ;  /* 0x00b00000ab08783b */ /* 0x000fe20000004200 */
[----:B------:R-:W-:-:S02]  /*c0a0*/  FMNMX.FTZ R3, R54, R3, !PT ;  /* 0x0000000336037209 */ /* 0x000fc40007810000 */
[----:B------:R-:W-:Y:S01]  /*c0b0*/  FMNMX.FTZ R6, R49, R6, !PT ;  /* 0x0000000631067209 */ /* 0x000fe20007810000 */
[----:B------:R-:W1:Y:S01]  /*c0c0*/  SHFL.BFLY PT, R165, R4, 0x1, 0x1f ;  /* 0x0c201f0004a57f89 */ /* 0x000e6200000e0000 */
[----:B------:R-:W-:Y:S02]  /*c0d0*/  FMNMX.FTZ R3, R48, R3, !PT ;  /* 0x0000000330037209 */ /* 0x000fe40007810000 */
[----:B------:R-:W-:Y:S02]  /*c0e0*/  FMNMX.FTZ R167, R53, R6, !PT ;  /* 0x0000000635a77209 */ /* 0x000fe40007810000 */
[----:B------:R-:W-:Y:S02]  /*c0f0*/  FMNMX.FTZ R3, R34, R3, !PT ;  /* 0x0000000322037209 */ /* 0x000fe40007810000 */
[----:B------:R-:W-:Y:S02]  /*c100*/  FMNMX.FTZ R167, R32, R167, !PT ;  /* 0x000000a720a77209 */ /* 0x000fe40007810000 */
[----:B--2---:R-:W-:Y:S01]  /*c110*/  FMNMX.FTZ R166, R7, R166, !PT ;  /* 0x000000a607a67209 */ /* 0x004fe20007810000 */
[----:B------:R-:W2:Y:S03]  /*c120*/  SHFL.BFLY PT, R168, R3, 0x2, 0x1f ;  /* 0x0c401f0003a87f89 */ /* 0x000ea600000e0000 */
[C---:B------:R-:W-:Y:S01]  /*c130*/  FSETP.NEU.FTZ.AND P2, PT, R166.reuse, -INF , PT ;  /* 0xff800000a600780b */ /* 0x040fe20003f5d000 */
[----:B------:R-:W-:-:S03]  /*c140*/  FMUL.FTZ R170, R166, c[0x0][0x23c] ;  /* 0x00008f00a6aa7a20 */ /* 0x000fc60000410000 */
[----:B------:R-:W-:Y:S02]  /*c150*/  FSEL R7, R166, RZ, P2 ;  /* 0x000000ffa6077208 */ /* 0x000fe40001000000 */
[----:B------:R-:W-:-:S03]  /*c160*/  FSEL R170, R170, RZ, P2 ;  /* 0x000000ffaaaa7208 */ /* 0x000fc60001000000 */
[----:B------:R-:W-:Y:S01]  /*c170*/  FADD.FTZ R6, R2, -R7 ;  /* 0x8000000702067221 */ /* 0x000fe20000010000 */
[----:B-1----:R-:W-:Y:S01]  /*c180*/  FMNMX.FTZ R165, R4, R165, !PT ;  /* 0x000000a504a57209 */ /* 0x002fe20007810000 */
[--C-:B------:R-:W-:Y:S01]  /*c190*/  FFMA.FTZ R40, R57, c[0x0][0x23c], -R170.reuse ;  /* 0x00008f0039287a23 */ /* 0x100fe200000108aa */
[----:B------:R-:W1:Y:S01]  /*c1a0*/  SHFL.BFLY PT, R4, R167, 0x2, 0x1f ;  /* 0x0c401f00a7047f89 */ /* 0x000e6200000e0000 */
[----:B------:R-:W-:Y:S01]  /*c1b0*/  FMUL.FTZ R6, R6, c[0x0][0x23c] ;  /* 0x00008f0006067a20 */ /* 0x000fe20000410000 */
[C---:B------:R-:W-:Y:S01]  /*c1c0*/  FSETP.NEU.FTZ.AND P1, PT, R165.reuse, -INF , PT ;  /* 0xff800000a500780b */ /* 0x040fe20003f3d000 */
[C---:B------:R-:W-:Y:S02]  /*c1d0*/  FMUL.FTZ R57, R165.reuse, c[0x0][0x23c] ;  /* 0x00008f00a5397a20 */ /* 0x040fe40000410000 */
[----:B------:R-:W3:Y:S01]  /*c1e0*/  MUFU.EX2 R39, R6 ;  /* 0x0000000600277308 */ /* 0x000ee20000000800 */
[----:B------:R-:W-:Y:S01]  /*c1f0*/  FSEL R7, R165, RZ, P1 ;  /* 0x000000ffa5077208 */ /* 0x000fe20000800000 */
[--C-:B------:R-:W-:Y:S01]  /*c200*/  FFMA.FTZ R37, R35, c[0x0][0x23c], -R170.reuse ;  /* 0x00008f0023257a23 */ /* 0x100fe200000108aa */
[----:B--2---:R-:W-:Y:S01]  /*c210*/  FMNMX.FTZ R168, R3, R168, !PT ;  /* 0x000000a803a87209 */ /* 0x004fe20007810000 */
[----:B------:R-:W-:Y:S01]  /*c220*/  FFMA.FTZ R38, R33, c[0x0][0x23c], -R170 ;  /* 0x00008f0021267a23 */ /* 0x000fe200000108aa */
[----:B------:R-:W-:Y:S01]  /*c230*/  FSEL R57, R57, RZ, P1 ;  /* 0x000000ff39397208 */ /* 0x000fe20000800000 */
[----:B------:R-:W-:-:S02]  /*c240*/  FADD.FTZ R0, R0, -R7 ;  /* 0x8000000700007221 */ /* 0x000fc40000010000 */
[----:B------:R-:W2:Y:S01]  /*c250*/  SHFL.BFLY PT, R5, R168, 0x1, 0x1f ;  /* 0x0c201f00a8057f89 */ /* 0x000ea200000e0000 */
[----:B------:R-:W-:Y:S01]  /*c260*/  FFMA.FTZ R35, R29, c[0x0][0x23c], -R170 ;  /* 0x00008f001d237a23 */ /* 0x000fe200000108aa */
[----:B------:R-:W-:Y:S01]  /*c270*/  MUFU.EX2 R40, R40 ;  /* 0x0000002800287308 */ /* 0x000fe20000000800 */
[--C-:B------:R-:W-:Y:S02]  /*c280*/  FFMA.FTZ R36, R61, c[0x0][0x23c], -R57.reuse ;  /* 0x00008f003d247a23 */ /* 0x100fe40000010839 */
[--C-:B------:R-:W-:Y:S02]  /*c290*/  FFMA.FTZ R33, R30, c[0x0][0x23c], -R57.reuse ;  /* 0x00008f001e217a23 */ /* 0x100fe40000010839 */
[--C-:B------:R-:W-:Y:S02]  /*c2a0*/  FFMA.FTZ R3, R28, c[0x0][0x23c], -R57.reuse ;  /* 0x00008f001c037a23 */ /* 0x100fe40000010839 */
[----:B------:R-:W-:Y:S01]  /*c2b0*/  FFMA.FTZ R2, R50, c[0x0][0x23c], -R57 ;  /* 0x00008f0032027a23 */ /* 0x000fe20000010839 */
[----:B------:R-:W4:Y:S01]  /*c2c0*/  MUFU.EX2 R37, R37 ;  /* 0x0000002500257308 */ /* 0x000f220000000800 */
[----:B-1----:R-:W-:Y:S01]  /*c2d0*/  FMNMX.FTZ R167, R167, R4, !PT ;  /* 0x00000004a7a77209 */ /* 0x002fe20007810000 */
[----:B------:R-:W-:-:S02]  /*c2e0*/  FMUL.FTZ R0, R0, c[0x0][0x23c] ;  /* 0x00008f0000007a20 */ /* 0x000fc40000410000 */
[-C--:B---3--:R-:W-:Y:S02]  /*c2f0*/  FMUL.FTZ R156, R156, R39.reuse ;  /* 0x000000279c9c7220 */ /* 0x088fe40000410000 */
[----:B------:R-:W1:Y:S01]  /*c300*/  SHFL.BFLY PT, R4, R167, 0x1, 0x1f ;  /* 0x0c201f00a7047f89 */ /* 0x000e6200000e0000 */
[-C--:B------:R-:W-:Y:S01]  /*c310*/  FMUL.FTZ R157, R157, R39.reuse ;  /* 0x000000279d9d7220 */ /* 0x080fe20000410000 */
[----:B------:R-:W-:Y:S01]  /*c320*/  MUFU.EX2 R38, R38 ;  /* 0x0000002600267308 */ /* 0x000fe20000000800 */
[-C--:B------:R-:W-:Y:S02]  /*c330*/  FMUL.FTZ R152, R152, R39.reuse ;  /* 0x0000002798987220 */ /* 0x080fe40000410000 */
[-C--:B------:R-:W-:Y:S02]  /*c340*/  FMUL.FTZ R153, R153, R39.reuse ;  /* 0x0000002799997220 */ /* 0x080fe40000410000 */
[----:B------:R-:W-:Y:S01]  /*c350*/  FMUL.FTZ R72, R72, R39 ;  /* 0x0000002748487220 */ /* 0x000fe20000410000 */
[----:B--2---:R-:W-:Y:S01]  /*c360*/  FMNMX.FTZ R168, R168, R5, !PT ;  /* 0x00000005a8a87209 */ /* 0x004fe20007810000 */
[-C--:B------:R-:W-:Y:S01]  /*c370*/  FMUL.FTZ R73, R73, R39.reuse ;  /* 0x0000002749497220 */ /* 0x080fe20000410000 */
[----:B------:R-:W2:Y:S01]  /*c380*/  MUFU.EX2 R35, R35 ;  /* 0x0000002300237308 */ /* 0x000ea20000000800 */
[----:B----4-:R-:W-:Y:S01]  /*c390*/  F2FP.BF16.PACK_AB R28, R37, R40 ;  /* 0x00000028251c723e */ /* 0x010fe200000010ff */
[----:B------:R-:W-:Y:S01]  /*c3a0*/  FMUL.FTZ R76, R76, R39 ;  /* 0x000000274c4c7220 */ /* 0x000fe20000410000 */
[C---:B------:R-:W-:Y:S01]  /*c3b0*/  FSETP.NEU.FTZ.AND P2, PT, R168.reuse, -INF , PT ;  /* 0xff800000a800780b */ /* 0x040fe20003f5d000 */
[----:B------:R-:W-:-:S02]  /*c3c0*/  FMUL.FTZ R41, R168, c[0x0][0x23c] ;  /* 0x00008f00a8297a20 */ /* 0x000fc40000410000 */
[-C--:B------:R-:W-:Y:S01]  /*c3d0*/  FMUL.FTZ R77, R77, R39.reuse ;  /* 0x000000274d4d7220 */ /* 0x080fe20000410000 */
[----:B------:R-:W-:Y:S01]  /*c3e0*/  FSEL R50, R168, RZ, P2 ;  /* 0x000000ffa8327208 */ /* 0x000fe20001000000 */
[----:B------:R-:W-:Y:S01]  /*c3f0*/  MUFU.EX2 R36, R36 ;  /* 0x0000002400247308 */ /* 0x000fe20000000800 */
[----:B------:R-:W-:Y:S01]  /*c400*/  FSEL R41, R41, RZ, P2 ;  /* 0x000000ff29297208 */ /* 0x000fe20001000000 */
[-C--:B------:R-:W-:Y:S02]  /*c410*/  FMUL.FTZ R88, R88, R39.reuse ;  /* 0x0000002758587220 */ /* 0x080fe40000410000 */
[----:B------:R-:W-:Y:S01]  /*c420*/  FMUL.FTZ R89, R89, R39 ;  /* 0x0000002759597220 */ /* 0x000fe20000410000 */
[----:B-1----:R-:W-:Y:S01]  /*c430*/  FMNMX.FTZ R167, R167, R4, !PT ;  /* 0x00000004a7a77209 */ /* 0x002fe20007810000 */
[--C-:B------:R-:W-:Y:S01]  /*c440*/  FFMA.FTZ R42, R252, c[0x0][0x23c], -R41.reuse ;  /* 0x00008f00fc2a7a23 */ /* 0x100fe20000010829 */
[----:B------:R-:W1:Y:S01]  /*c450*/  LDSM.16.MT88.4 R4, [R213+0xb000] ;  /* 0x00b00000d504783b */ /* 0x000e620000004200 */
[----:B------:R-:W3:Y:S01]  /*c460*/  MUFU.EX2 R33, R33 ;  /* 0x0000002100217308 */ /* 0x000ee20000000800 */
[C---:B------:R-:W-:Y:S01]  /*c470*/  FSETP.NEU.FTZ.AND P1, PT, R167.reuse, -INF , PT ;  /* 0xff800000a700780b */ /* 0x040fe20003f3d000 */
[----:B------:R-:W-:Y:S01]  /*c480*/  FMUL.FTZ R45, R167, c[0x0][0x23c] ;  /* 0x00008f00a72d7a20 */ /* 0x000fe20000410000 */
[----:B--2---:R-:W-:Y:S01]  /*c490*/  F2FP.BF16.PACK_AB R30, R35, R38 ;  /* 0x00000026231e723e */ /* 0x004fe200000010ff */
[--C-:B------:R-:W-:Y:S01]  /*c4a0*/  FFMA.FTZ R43, R250, c[0x0][0x23c], -R41.reuse ;  /* 0x00008f00fa2b7a23 */ /* 0x100fe20000010829 */
[----:B------:R-:W-:Y:S01]  /*c4b0*/  FSEL R61, R167, RZ, P1 ;  /* 0x000000ffa73d7208 */ /* 0x000fe20000800000 */
[--C-:B------:R-:W-:Y:S01]  /*c4c0*/  FFMA.FTZ R44, R248, c[0x0][0x23c], -R41.reuse ;  /* 0x00008f00f82c7a23 */ /* 0x100fe20000010829 */
[----:B------:R-:W-:Y:S01]  /*c4d0*/  FSEL R45, R45, RZ, P1 ;  /* 0x000000ff2d2d7208 */ /* 0x000fe20000800000 */
[----:B------:R-:W-:Y:S01]  /*c4e0*/  MUFU.EX2 R3, R3 ;  /* 0x0000000300037308 */ /* 0x000fe20000000800 */
[----:B------:R-:W-:-:S02]  /*c4f0*/  FFMA.FTZ R47, R246, c[0x0][0x23c], -R41 ;  /* 0x00008f00f62f7a23 */ /* 0x000fc40000010829 */
[----:B------:R-:W-:Y:S02]  /*c500*/  FADD.FTZ R61, R236, -R61 ;  /* 0x8000003dec3d7221 */ /* 0x000fe40000010000 */
[--C-:B------:R-:W-:Y:S02]  /*c510*/  FFMA.FTZ R51, R59, c[0x0][0x23c], -R45.reuse ;  /* 0x00008f003b337a23 */ /* 0x100fe4000001082d */
[----:B------:R-:W-:Y:S01]  /*c520*/  FADD.FTZ R59, R237, -R50 ;  /* 0x80000032ed3b7221 */ /* 0x000fe20000010000 */
[----:B------:R-:W2:Y:S01]  /*c530*/  MUFU.EX2 R2, R2 ;  /* 0x0000000200027308 */ /* 0x000ea20000000800 */
[--C-:B------:R-:W-:Y:S01]  /*c540*/  FFMA.FTZ R46, R244, c[0x0][0x23c], -R45.reuse ;  /* 0x00008f00f42e7a23 */ /* 0x100fe2000001082d */
[----:B---3--:R-:W-:Y:S01]  /*c550*/  F2FP.BF16.PACK_AB R29, R33, R36 ;  /* 0x00000024211d723e */ /* 0x008fe200000010ff */
[----:B------:R-:W-:Y:S02]  /*c560*/  FFMA.FTZ R50, R242, c[0x0][0x23c], -R45 ;  /* 0x00008f00f2327a23 */ /* 0x000fe4000001082d */
[----:B------:R-:W-:-:S02]  /*c570*/  FMUL.FTZ R63, R61, c[0x0][0x23c] ;  /* 0x00008f003d3f7a20 */ /* 0x000fc40000410000 */
[----:B------:R-:W-:Y:S01]  /*c580*/  FFMA.FTZ R182, R182, c[0x0][0x23c], -R45 ;  /* 0x00008f00b6b67a23 */ /* 0x000fe2000001082d */
[----:B------:R-:W3:Y:S01]  /*c590*/  MUFU.EX2 R0, R0 ;  /* 0x0000000000007308 */ /* 0x000ee20000000800 */
[----:B------:R-:W-:Y:S02]  /*c5a0*/  FMUL.FTZ R183, R59, c[0x0][0x23c] ;  /* 0x00008f003bb77a20 */ /* 0x000fe40000410000 */
[-C--:B------:R-:W-:Y:S02]  /*c5b0*/  FMUL.FTZ R92, R92, R39.reuse ;  /* 0x000000275c5c7220 */ /* 0x080fe40000410000 */
[-C--:B------:R-:W-:Y:S02]  /*c5c0*/  FMUL.FTZ R93, R93, R39.reuse ;  /* 0x000000275d5d7220 */ /* 0x080fe40000410000 */
[----:B------:R-:W-:Y:S01]  /*c5d0*/  FMUL.FTZ R144, R144, R39 ;  /* 0x0000002790907220 */ /* 0x000fe20000410000 */
[----:B------:R-:W-:Y:S01]  /*c5e0*/  MUFU.EX2 R42, R42 ;  /* 0x0000002a002a7308 */ /* 0x000fe20000000800 */
[----:B--2---:R-:W-:Y:S01]  /*c5f0*/  F2FP.BF16.PACK_AB R31, R2, R3 ;  /* 0x00000003021f723e */ /* 0x004fe200000010ff */
[----:B------:R-:W-:-:S02]  /*c600*/  FMUL.FTZ R145, R145, R39 ;  /* 0x0000002791917220 */ /* 0x000fc40000410000 */
[-C--:B------:R-:W-:Y:S02]  /*c610*/  FMUL.FTZ R104, R104, R39.reuse ;  /* 0x0000002768687220 */ /* 0x080fe40000410000 */
[----:B------:R-:W-:Y:S02]  /*c620*/  FMUL.FTZ R105, R105, R39 ;  /* 0x0000002769697220 */ /* 0x000fe40000410000 */
[----:B------:R-:W-:Y:S01]  /*c630*/  MUFU.EX2 R43, R43 ;  /* 0x0000002b002b7308 */ /* 0x000fe20000000800 */
[-C--:B---3--:R-:W-:Y:S02]  /*c640*/  FMUL.FTZ R158, R158, R0.reuse ;  /* 0x000000009e9e7220 */ /* 0x088fe40000410000 */
        /* <DEDUP_REMOVED lines=33> */
[----:B------:R2:W-:Y:S01]  /*c860*/  MUFU.EX2 R59, R182 ;  /* 0x000000b6003b7308 */ /* 0x0005e20000000800 */
[-C--:B------:R-:W-:Y:S01]  /*c870*/  FMUL.FTZ R136, R136, R39.reuse ;  /* 0x0000002788887220 */ /* 0x080fe20000410000 */
[C---:B------:R-:W-:Y:S01]  /*c880*/  HMMA.16816.F32.BF16 R92, R28.reuse, R18, R92 ;  /* 0x000000121c5c723c */ /* 0x040fe2000004185c */
[-C--:B------:R-:W-:Y:S02]  /*c890*/  FMUL.FTZ R137, R137, R39.reuse ;  /* 0x0000002789897220 */ /* 0x080fe40000410000 */
[-C--:B------:R-:W-:Y:S02]  /*c8a0*/  FMUL.FTZ R138, R138, R0.reuse ;  /* 0x000000008a8a7220 */ /* 0x080fe40000410000 */
[----:B------:R-:W-:Y:S01]  /*c8b0*/  FMUL.FTZ R139, R139, R0 ;  /* 0x000000008b8b7220 */ /* 0x000fe20000410000 */
[----:B------:R-:W3:Y:S01]  /*c8c0*/  MUFU.EX2 R61, R183 ;  /* 0x000000b7003d7308 */ /* 0x000ee20000000800 */
[-C--:B------:R-:W-:Y:S01]  /*c8d0*/  FMUL.FTZ R128, R128, R39.reuse ;  /* 0x0000002780807220 */ /* 0x080fe20000410000 */
[----:B------:R-:W-:Y:S01]  /*c8e0*/  HMMA.16816.F32.BF16 R144, R28, R12, R144 ;  /* 0x0000000c1c90723c */ /* 0x000fe20000041890 */
[----:B------:R-:W-:-:S02]  /*c8f0*/  FMUL.FTZ R129, R129, R39 ;  /* 0x0000002781817220 */ /* 0x000fc40000410000 */
[-C--:B------:R-:W-:Y:S02]  /*c900*/  FMUL.FTZ R130, R130, R0.reuse ;  /* 0x0000000082827220 */ /* 0x080fe40000410000 */
[----:B------:R-:W-:Y:S01]  /*c910*/  FMUL.FTZ R131, R131, R0 ;  /* 0x0000000083837220 */ /* 0x000fe20000410000 */
[----:B------:R-:W4:Y:S01]  /*c920*/  MUFU.EX2 R63, R63 ;  /* 0x0000003f003f7308 */ /* 0x000f220000000800 */
[--C-:B--2---:R-:W-:Y:S01]  /*c930*/  FFMA.FTZ R182, R181, c[0x0][0x23c], -R170.reuse ;  /* 0x00008f00b5b67a23 */ /* 0x104fe200000108aa */
[C---:B------:R-:W-:Y:S01]  /*c940*/  HMMA.16816.F32.BF16 R104, R28.reuse, R14, R104 ;  /* 0x0000000e1c68723c */ /* 0x040fe20000041868 */
[--C-:B------:R-:W-:Y:S02]  /*c950*/  FFMA.FTZ R175, R175, c[0x0][0x23c], -R170.reuse ;  /* 0x00008f00afaf7a23 */ /* 0x100fe400000108aa */
[----:B------:R-:W-:Y:S02]  /*c960*/  FFMA.FTZ R177, R177, c[0x0][0x23c], -R170 ;  /* 0x00008f00b1b17a23 */ /* 0x000fe400000108aa */
[----:B------:R-:W-:Y:S01]  /*c970*/  FFMA.FTZ R186, R186, c[0x0][0x23c], -R57 ;  /* 0x00008f00baba7a23 */ /* 0x000fe20000010839 */
[----:B------:R-:W-:Y:S01]  /*c980*/  MUFU.EX2 R182, R182 ;  /* 0x000000b600b67308 */ /* 0x000fe20000000800 */
[-C--:B---3--:R-:W-:Y:S01]  /*c990*/  FMUL.FTZ R100, R100, R61.reuse ;  /* 0x0000003d64647220 */ /* 0x088fe20000410000 */
[----:B-1----:R-:W-:Y:S01]  /*c9a0*/  HMMA.16816.F32.BF16 R112, R28, R4, R112 ;  /* 0x000000041c70723c */ /* 0x002fe20000041870 */
[----:B------:R-:W-:-:S02]  /*c9b0*/  FMUL.FTZ R101, R101, R61 ;  /* 0x0000003d65657220 */ /* 0x000fc40000410000 */
[-C--:B------:R-:W-:Y:S02]  /*c9c0*/  FMUL.FTZ R160, R160, R61.reuse ;  /* 0x0000003da0a07220 */ /* 0x080fe40000410000 */
[----:B------:R-:W-:Y:S01]  /*c9d0*/  FMUL.FTZ R161, R161, R61 ;  /* 0x0000003da1a17220 */ /* 0x000fe20000410000 */
[----:B------:R-:W1:Y:S01]  /*c9e0*/  MUFU.EX2 R175, R175 ;  /* 0x000000af00af7308 */ /* 0x000e620000000800 */
[-C--:B----4-:R-:W-:Y:S01]  /*c9f0*/  FMUL.FTZ R102, R102, R63.reuse ;  /* 0x0000003f66667220 */ /* 0x090fe20000410000 */
        /* <DEDUP_REMOVED lines=85> */
[--C-:B------:R-:W-:Y:S02]  /*cf50*/  FFMA.FTZ R208, R195, c[0x0][0x23c], -R170.reuse ;  /* 0x00008f00c3d07a23 */ /* 0x100fe400000108aa */
        /* <DEDUP_REMOVED lines=51> */
[----:B------:R-:W-:Y:S01]  /*d290*/  FFMA.FTZ R164, R65, c[0x0][0x23c], -R170 ;  /* 0x00008f0041a47a23 */ /* 0x000fe200000108aa */
[C---:B-----5:R-:W-:Y:S01]  /*d2a0*/  HMMA.16816.F32.BF16 R144, R28.reuse, R12, R144 ;  /* 0x0000000c1c90723c */ /* 0x060fe20000041890 */
[--C-:B------:R-:W-:Y:S02]  /*d2b0*/  FFMA.FTZ R65, R58, c[0x0][0x23c], -R57.reuse ;  /* 0x00008f003a417a23 */ /* 0x100fe40000010839 */
[--C-:B------:R-:W-:Y:S02]  /*d2c0*/  FFMA.FTZ R62, R62, c[0x0][0x23c], -R57.reuse ;  /* 0x00008f003e3e7a23 */ /* 0x100fe40000010839 */
[----:B------:R-:W-:Y:S01]  /*d2d0*/  FFMA.FTZ R58, R60, c[0x0][0x23c], -R57 ;  /* 0x00008f003c3a7a23 */ /* 0x000fe20000010839 */
[----:B------:R-:W4:Y:S01]  /*d2e0*/  MUFU.EX2 R206, R206 ;  /* 0x000000ce00ce7308 */ /* 0x000f220000000800 */
[----:B------:R-:W-:Y:S01]  /*d2f0*/  FADD.FTZ R175, R175, R38 ;  /* 0x00000026afaf7221 */ /* 0x000fe20000010000 */
[----:B------:R-:W-:Y:S01]  /*d300*/  HMMA.16816.F32.BF16 R104, R28, R14, R104 ;  /* 0x0000000e1c68723c */ /* 0x000fe20000041868 */
[----:B------:R-:W-:-:S02]  /*d310*/  FADD.FTZ R179, R179, R2 ;  /* 0x00000002b3b37221 */ /* 0x000fc40000010000 */
[--C-:B------:R-:W-:Y:S02]  /*d320*/  FFMA.FTZ R64, R173, c[0x0][0x23c], -R170.reuse ;  /* 0x00008f00ad407a23 */ /* 0x100fe400000108aa */
[--C-:B------:R-:W-:Y:S01]  /*d330*/  FFMA.FTZ R169, R169, c[0x0][0x23c], -R170.reuse ;  /* 0x00008f00a9a97a23 */ /* 0x100fe200000108aa */
[----:B------:R-:W-:Y:S01]  /*d340*/  MUFU.EX2 R191, R191 ;  /* 0x000000bf00bf7308 */ /* 0x000fe20000000800 */
[----:B------:R-:W-:Y:S01]  /*d350*/  FFMA.FTZ R67, R67, c[0x0][0x23c], -R170 ;  /* 0x00008f0043437a23 */ /* 0x000fe200000108aa */
[C---:B------:R-:W-:Y:S01]  /*d360*/  HMMA.16816.F32.BF16 R112, R28.reuse, R8, R112 ;  /* 0x000000081c70723c */ /* 0x040fe20000041870 */
[----:B------:R-:W-:Y:S02]  /*d370*/  FFMA.FTZ R57, R56, c[0x0][0x23c], -R57 ;  /* 0x00008f0038397a23 */ /* 0x000fe40000010839 */
[----:B------:R-:W-:Y:S02]  /*d380*/  FADD.FTZ R182, R182, R175 ;  /* 0x000000afb6b67221 */ /* 0x000fe40000010000 */
[----:B------:R-:W-:Y:S01]  /*d390*/  FADD.FTZ R186, R186, R179 ;  /* 0x000000b3baba7221 */ /* 0x000fe20000010000 */
[----:B------:R-:W-:Y:S01]  /*d3a0*/  MUFU.EX2 R208, R208 ;  /* 0x000000d000d07308 */ /* 0x000fe20000000800 */
[--C-:B------:R-:W-:Y:S01]  /*d3b0*/  FFMA.FTZ R55, R55, c[0x0][0x23c], -R41.reuse ;  /* 0x00008f0037377a23 */ /* 0x100fe20000010829 */
        /* <DEDUP_REMOVED lines=8> */
[--C-:B------:R-:W-:Y:S02]  /*d440*/  FFMA.FTZ R34, R52, c[0x0][0x23c], -R45.reuse ;  /* 0x00008f0034227a23 */ /* 0x100fe4000001082d */
[--C-:B------:R-:W-:Y:S01]  /*d450*/  FFMA.FTZ R49, R49, c[0x0][0x23c], -R45.reuse ;  /* 0x00008f0031317a23 */ /* 0x100fe2000001082d */
        /* <DEDUP_REMOVED lines=63> */
[----:B------:R-:W-:Y:S02]  /*d850*/  FADD.FTZ R191, R208, R191 ;  /* 0x000000bfd0bf7221 */ /* 0x000fe40000010000 */
        /* <DEDUP_REMOVED lines=101> */
.L_x_120:
[----:B------:R-:W-:-:S12]  /*deb0*/  UIADD3 UR8, UR14, -0x1, URZ ;  /* 0xffffffff0e087890 */ /* 0x000fd8000fffe03f */
.L_x_127:
[----:B------:R-:W-:-:S13]  /*dec0*/  ISETP.LE.AND P0, PT, RZ, UR8, PT ;  /* 0x00000008ff007c0c */ /* 0x000fda000bf03270 */
        /* <DEDUP_REMOVED lines=10> */
.L_x_131:
        /* <DEDUP_REMOVED lines=60> */
.L_x_129:
        /* <DEDUP_REMOVED lines=55> */
[----:B------:R-:W2:Y:S06]  /*e6a0*/  LDSM.16.M88.4 R172, [R215+0x6000] ;  /* 0x00600000d7ac783b */ /* 0x000eac0000000200 */
[----:B------:R-:W3:Y:S06]  /*e6b0*/  LDSM.16.M88.4 R176, [R216+0x1000] ;  /* 0x00100000d8b0783b */ /* 0x000eec0000000200 */
[----:B------:R-:W4:Y:S06]  /*e6c0*/  LDSM.16.M88.4 R180, [R215+0x6400] ;  /* 0x00640000d7b4783b */ /* 0x000f2c0000000200 */
[----:B------:R-:W0:Y:S06]  /*e6d0*/  LDGDEPBAR ;  /* 0x00000000000079af */ /* 0x000e2c0000000000 */
[----:B------:R-:W5:Y:S06]  /*e6e0*/  LDSM.16.M88.4 R184, [R215+0x6800] ;  /* 0x00680000d7b8783b */ /* 0x000f6c0000000200 */
[----:B------:R-:W1:Y:S06]  /*e6f0*/  LDSM.16.M88.4 R188, [R215+0x6c00] ;  /* 0x006c0000d7bc783b */ /* 0x000e6c0000000200 */
[----:B------:R-:W-:Y:S01]  /*e700*/  LDSM.16.M88.4 R192, [R214] ;  /* 0x00000000d6c0783b */ /* 0x000fe20000000200 */
[-C--:B--2---:R-:W-:Y:S05]  /*e710*/  HMMA.16816.F32.BF16 R4, R164, R172.reuse, RZ ;  /* 0x000000aca404723c */ /* 0x084fea00000418ff */
[----:B------:R-:W2:Y:S03]  /*e720*/  LDSM.16.M88.4 R196, [R212+0x6000] ;  /* 0x00600000d4c4783b */ /* 0x000ea60000000200 */
        /* <DEDUP_REMOVED lines=22> */
[----:B------:R-:W1:Y:S06]  /*e890*/  LDSM.16.M88.4 R164, [R216+0x2000] ;  /* 0x00200000d8a4783b */ /* 0x000e6c0000000200 */
[----:B------:R-:W-:Y:S01]  /*e8a0*/  LDSM.16.M88.4 R188, [R215+0x7c00] ;  /* 0x007c0000d7bc783b */ /* 0x000fe20000000200 */
[-C--:B--2---:R-:W-:Y:S08]  /*e8b0*/  HMMA.16816.F32.BF16 R4, R192, R196.reuse, R4 ;  /* 0x000000c4c004723c */ /* 0x084ff00000041804 */
        /* <DEDUP_REMOVED lines=41> */
[----:B------:R-:W2:Y:S06]  /*eb50*/  LDSM.16.M88.4 R164, [R216+0x4000] ;  /* 0x00400000d8a4783b */ /* 0x000eac0000000200 */
[----:B------:R-:W-:Y:S01]  /*eb60*/  LDSM.16.M88.4 R188, [R215+0x8c00] ;  /* 0x008c0000d7bc783b */ /* 0x000fe20000000200 */
[-C--:B---3--:R-:W-:Y:S08]  /*eb70*/  HMMA.16816.F32.BF16 R4, R192, R196.reuse, R4 ;  /* 0x000000c4c004723c */ /* 0x088ff00000041804 */
        /* <DEDUP_REMOVED lines=21> */
[-C--:B--2---:R-:W-:Y:S08]  /*ecd0*/  HMMA.16816.F32.BF16 R4, R164, R172.reuse, R4 ;  /* 0x000000aca404723c */ /* 0x084ff00000041804 */
[C---:B------:R-:W-:Y:S08]  /*ece0*/  HMMA.16816.F32.BF16 R8, R180.reuse, R172, R8 ;  /* 0x000000acb408723c */ /* 0x040ff00000041808 */
[-C--:B------:R-:W-:Y:S08]  /*ecf0*/  HMMA.16816.F32.BF16 R12, R180, R174.reuse, R12 ;  /* 0x000000aeb40c723c */ /* 0x080ff0000004180c */
[C---:B------:R-:W-:Y:S01]  /*ed00*/  HMMA.16816.F32.BF16 R16, R164.reuse, R174, R16 ;  /* 0x000000aea410723c */ /* 0x040fe20000041810 */
[----:B------:R-:W2:Y:S01]  /*ed10*/  LDSM.16.M88.4 R172, [R212+0x8c00] ;  /* 0x008c0000d4ac783b */ /* 0x000ea20000000200 */
[----:B------:R-:W-:Y:S05]  /*ed20*/  DEPBAR.LE SB0, 0x0 ;  /* 0x000080000000791a */ /* 0x000fea0000000000 */
[----:B------:R-:W-:Y:S01]  /*ed30*/  BAR.SYNC.DEFER_BLOCKING 0x0 ;  /* 0x0000000000007b1d */ /* 0x000fe20000010000 */
[-C--:B-1----:R-:W-:Y:S08]  /*ed40*/  HMMA.16816.F32.BF16 R20, R164, R176.reuse, R20 ;  /* 0x000000b0a414723c */ /* 0x082ff00000041814 */
        /* <DEDUP_REMOVED lines=28> */
.L_x_130:
[----:B-1----:R-:W-:Y:S01]  /*ef10*/  MOV R166, UR8 ;  /* 0x0000000800a67c02 */ /* 0x002fe20008000f00 */
[----:B------:R-:W-:Y:S03]  /*ef20*/  UIADD3 UR8, UR8, -0x1, URZ ;  /* 0xffffffff08087890 */ /* 0x000fe6000fffe03f */
[----:B------:R-:W-:Y:S04]  /*ef30*/  LEA R164, R166, R219, 0x6 ;  /* 0x000000dba6a47211 */ /* 0x000fe800078e30ff */
[----:B------:R-:W-:Y:S01]  /*ef40*/  I2F R179, R164 ;  /* 0x000000a400b37306 */ /* 0x000fe20000201400 */
[C---:B------:R-:W-:Y:S02]  /*ef50*/  IADD3 R176, R164.reuse, 0x1, RZ ;  /* 0x00000001a4b07810 */ /* 0x040fe40007ffe0ff */
[C---:B------:R-:W-:Y:S02]  /*ef60*/  IADD3 R167, R164.reuse, 0x8, RZ ;  /* 0x00000008a4a77810 */ /* 0x040fe40007ffe0ff */
[C---:B------:R-:W-:Y:S02]  /*ef70*/  IADD3 R166, R164.reuse, 0x29, RZ ;  /* 0x00000029a4a67810 */ /* 0x040fe40007ffe0ff */
[C---:B------:R-:W-:Y:S02]  /*ef80*/  IADD3 R170, R164.reuse, 0x21, RZ ;  /* 0x00000021a4aa7810 */ /* 0x040fe40007ffe0ff */
[C---:B------:R-:W-:Y:S01]  /*ef90*/  IADD3 R165, R164.reuse, 0x28, RZ ;  /* 0x00000028a4a57810 */ /* 0x040fe20007ffe0ff */
[----:B------:R-:W-:Y:S01]  /*efa0*/  I2F R176, R176 ;  /* 0x000000b000b07306 */ /* 0x000fe20000201400 */
[C---:B------:R-:W-:Y:S02]  /*efb0*/  IADD3 R175, R164.reuse, 0x20, RZ ;  /* 0x00000020a4af7810 */ /* 0x040fe40007ffe0ff */
[C---:B------:R-:W-:Y:S02]  /*efc0*/  IADD3 R174, R164.reuse, 0x11, RZ ;  /* 0x00000011a4ae7810 */ /* 0x040fe40007ffe0ff */
[C---:B------:R-:W-:Y:S02]  /*efd0*/  IADD3 R173, R164.reuse, 0x18, RZ ;  /* 0x00000018a4ad7810 */ /* 0x040fe40007ffe0ff */
[C---:B------:R-:W-:Y:S02]  /*efe0*/  IADD3 R168, R164.reuse, 0x9, RZ ;  /* 0x00000009a4a87810 */ /* 0x040fe40007ffe0ff */
[C---:B------:R-:W-:Y:S01]  /*eff0*/  IADD3 R177, R164.reuse, 0x10, RZ ;  /* 0x00000010a4b17810 */ /* 0x040fe20007ffe0ff */
[----:B------:R-:W-:Y:S01]  /*f000*/  I2F R167, R167 ;  /* 0x000000a700a77306 */ /* 0x000fe20000201400 */
[----:B------:R-:W-:Y:S09]  /*f010*/  IADD3 R172, R164, 0x19, RZ ;  /* 0x00000019a4ac7810 */ /* 0x000ff20007ffe0ff */
[----:B------:R-:W-:Y:S10]  /*f020*/  I2F R174, R174 ;  /* 0x000000ae00ae7306 */ /* 0x000ff40000201400 */
[----:B------:R-:W-:Y:S10]  /*f030*/  I2F R173, R173 ;  /* 0x000000ad00ad7306 */ /* 0x000ff40000201400 */
[----:B------:R-:W-:Y:S10]  /*f040*/  I2F R166, R166 ;  /* 0x000000a600a67306 */ /* 0x000ff40000201400 */
[----:B------:R-:W-:Y:S10]  /*f050*/  I2F R170, R170 ;  /* 0x000000aa00aa7306 */ /* 0x000ff40000201400 */
[----:B------:R-:W-:Y:S10]  /*f060*/  I2F R165, R165 ;  /* 0x000000a500a57306 */ /* 0x000ff40000201400 */
[----:B------:R-:W-:Y:S10]  /*f070*/  I2F R168, R168 ;  /* 0x000000a800a87306 */ /* 0x000ff40000201400 */
[----:B------:R-:W-:Y:S10]  /*f080*/  I2F R177, R177 ;  /* 0x000000b100b17306 */ /* 0x000ff40000201400 */
[----:B------:R-:W-:Y:S10]  /*f090*/  I2F R172, R172 ;  /* 0x000000ac00ac7306 */ /* 0x000ff40000201400 */
[----:B------:R-:W1:Y:S02]  /*f0a0*/  I2F R175, R175 ;  /* 0x000000af00af7306 */ /* 0x000e640000201400 */
[----:B-1----:R-:W-:Y:S02]  /*f0b0*/  FFMA.FTZ R36, R175, UR4, R36 ;  /* 0x00000004af247c23 */ /* 0x002fe40008010024 */
[C---:B------:R-:W-:Y:S02]  /*f0c0*/  FFMA.FTZ R5, R176.reuse, UR4, R5 ;  /* 0x00000004b0057c23 */ /* 0x040fe40008010005 */
[C---:B------:R-:W-:Y:S02]  /*f0d0*/  FFMA.FTZ R7, R176.reuse, UR4, R7 ;  /* 0x00000004b0077c23 */ /* 0x040fe40008010007 */
[C---:B------:R-:W-:Y:S02]  /*f0e0*/  FFMA.FTZ R11, R176.reuse, UR4, R11 ;  /* 0x00000004b00b7c23 */ /* 0x040fe4000801000b */
[----:B------:R-:W-:Y:S01]  /*f0f0*/  FFMA.FTZ R9, R176, UR4, R9 ;  /* 0x00000004b0097c23 */ /* 0x000fe20008010009 */
[----:B------:R-:W-:Y:S01]  /*f100*/  IADD3 R176, R164, 0x30, RZ ;  /* 0x00000030a4b07810 */ /* 0x000fe20007ffe0ff */
[C---:B------:R-:W-:Y:S02]  /*f110*/  FFMA.FTZ R16, R167.reuse, UR4, R16 ;  /* 0x00000004a7107c23 */ /* 0x040fe40008010010 */
[C---:B------:R-:W-:Y:S02]  /*f120*/  FFMA.FTZ R18, R167.reuse, UR4, R18 ;  /* 0x00000004a7127c23 */ /* 0x040fe40008010012 */
[C---:B------:R-:W-:Y:S02]  /*f130*/  FFMA.FTZ R14, R167.reuse, UR4, R14 ;  /* 0x00000004a70e7c23 */ /* 0x040fe4000801000e */
[----:B------:R-:W-:Y:S02]  /*f140*/  FFMA.FTZ R12, R167, UR4, R12 ;  /* 0x00000004a70c7c23 */ /* 0x000fe4000801000c */
[----:B------:R-:W1:Y:S01]  /*f150*/  I2F R167, R176 ;  /* 0x000000b000a77306 */ /* 0x000e620000201400 */
        /* <DEDUP_REMOVED lines=9> */
[----:B------:R2:W3:Y:S01]  /*f1f0*/  I2F R173, R174 ;  /* 0x000000ae00ad7306 */ /* 0x0004e20000201400 */
[C---:B------:R-:W-:Y:S02]  /*f200*/  FFMA.FTZ R4, R179.reuse, UR4, R4 ;  /* 0x00000004b3047c23 */ /* 0x040fe40008010004 */
[----:B------:R-:W-:Y:S02]  /*f210*/  FFMA.FTZ R6, R179, UR4, R6 ;  /* 0x00000004b3067c23 */ /* 0x000fe40008010006 */
[C---:B------:R-:W-:Y:S02]  /*f220*/  FFMA.FTZ R49, R166.reuse, UR4, R49 ;  /* 0x00000004a6317c23 */ /* 0x040fe40008010031 */
[C---:B------:R-:W-:Y:S02]  /*f230*/  FFMA.FTZ R51, R166.reuse, UR4, R51 ;  /* 0x00000004a6337c23 */ /* 0x040fe40008010033 */
[C---:B------:R-:W-:Y:S02]  /*f240*/  FFMA.FTZ R47, R166.reuse, UR4, R47 ;  /* 0x00000004a62f7c23 */ /* 0x040fe4000801002f */
[----:B------:R-:W-:Y:S01]  /*f250*/  FFMA.FTZ R45, R166, UR4, R45 ;  /* 0x00000004a62d7c23 */ /* 0x000fe2000801002d */
[----:B------:R-:W-:Y:S01]  /*f260*/  FMNMX.FTZ R166, R4, R3, !PT ;  /* 0x0000000304a67209 */ /* 0x000fe20007810000 */
        /* <DEDUP_REMOVED lines=10> */
[----:B------:R-:W-:Y:S02]  /*f310*/  FFMA.FTZ R10, R179, UR4, R10 ;  /* 0x00000004b30a7c23 */ /* 0x000fe4000801000a */
[----:B------:R-:W-:Y:S01]  /*f320*/  FFMA.FTZ R17, R168, UR4, R17 ;  /* 0x00000004a8117c23 */ /* 0x000fe20008010011 */
[----:B------:R-:W-:Y:S01]  /*f330*/  FMNMX.FTZ R166, R16, R165, !PT ;  /* 0x000000a510a67209 */ /* 0x000fe20007810000 */
[C---:B-1----:R-:W-:Y:S02]  /*f340*/  FFMA.FTZ R52, R167.reuse, UR4, R52 ;  /* 0x00000004a7347c23 */ /* 0x042fe40008010034 */
[----:B------:R-:W-:Y:S01]  /*f350*/  FFMA.FTZ R54, R167, UR4, R54 ;  /* 0x00000004a7367c23 */ /* 0x000fe20008010036 */
[----:B------:R-:W-:Y:S01]  /*f360*/  FMNMX.FTZ R165, R17, R166, !PT ;  /* 0x000000a611a57209 */ /* 0x000fe20007810000 */
[C---:B------:R-:W-:Y:S02]  /*f370*/  FFMA.FTZ R58, R167.reuse, UR4, R58 ;  /* 0x00000004a73a7c23 */ /* 0x040fe4000801003a */
[----:B------:R-:W-:Y:S01]  /*f380*/  FFMA.FTZ R56, R167, UR4, R56 ;  /* 0x00000004a7387c23 */ /* 0x000fe20008010038 */
[----:B------:R-:W-:Y:S01]  /*f390*/  FMNMX.FTZ R167, R7, R170, !PT ;  /* 0x000000aa07a77209 */ /* 0x000fe20007810000 */
[----:B------:R-:W-:Y:S02]  /*f3a0*/  FFMA.FTZ R8, R179, UR4, R8 ;  /* 0x00000004b3087c23 */ /* 0x000fe40008010008 */
[----:B------:R-:W-:Y:S01]  /*f3b0*/  FFMA.FTZ R19, R168, UR4, R19 ;  /* 0x00000004a8137c23 */ /* 0x000fe20008010013 */
[----:B------:R-:W-:Y:S01]  /*f3c0*/  FMNMX.FTZ R170, R18, R167, !PT ;  /* 0x000000a712aa7209 */ /* 0x000fe20007810000 */
[----:B------:R-:W-:Y:S01]  /*f3d0*/  FFMA.FTZ R20, R177, UR4, R20 ;  /* 0x00000004b1147c23 */ /* 0x000fe20008010014 */
[----:B--2---:R-:W-:Y:S01]  /*f3e0*/  FMNMX.FTZ R174, R8, R169, !PT ;  /* 0x000000a908ae7209 */ /* 0x004fe20007810000 */
[C---:B------:R-:W-:Y:S01]  /*f3f0*/  FFMA.FTZ R33, R172.reuse, UR4, R33 ;  /* 0x00000004ac217c23 */ /* 0x040fe20008010021 */
[----:B------:R-:W-:Y:S01]  /*f400*/  FMNMX.FTZ R167, R19, R170, !PT ;  /* 0x000000aa13a77209 */ /* 0x000fe20007810000 */
[----:B------:R-:W-:Y:S01]  /*f410*/  FFMA.FTZ R35, R172, UR4, R35 ;  /* 0x00000004ac237c23 */ /* 0x000fe20008010023 */
[----:B------:R-:W-:Y:S01]  /*f420*/  FMNMX.FTZ R166, R20, R165, !PT ;  /* 0x000000a514a67209 */ /* 0x000fe20007810000 */
[C---:B------:R-:W-:Y:S02]  /*f430*/  FFMA.FTZ R31, R172.reuse, UR4, R31 ;  /* 0x00000004ac1f7c23 */ /* 0x040fe4000801001f */
[----:B------:R-:W-:Y:S01]  /*f440*/  FFMA.FTZ R29, R172, UR4, R29 ;  /* 0x00000004ac1d7c23 */ /* 0x000fe2000801001d */
[----:B------:R-:W-:Y:S01]  /*f450*/  FMNMX.FTZ R172, R10, R0, !PT ;  /* 0x000000000aac7209 */ /* 0x000fe20007810000 */
[----:B------:R-:W-:Y:S01]  /*f460*/  FFMA.FTZ R22, R177, UR4, R22 ;  /* 0x00000004b1167c23 */ /* 0x000fe20008010016 */
[----:B------:R-:W-:Y:S01]  /*f470*/  FMNMX.FTZ R165, R21, R166, !PT ;  /* 0x000000a615a57209 */ /* 0x000fe20007810000 */
[C---:B------:R-:W-:Y:S02]  /*f480*/  FFMA.FTZ R38, R175.reuse, UR4, R38 ;  /* 0x00000004af267c23 */ /* 0x040fe40008010026 */
[C---:B------:R-:W-:Y:S01]  /*f490*/  FFMA.FTZ R42, R175.reuse, UR4, R42 ;  /* 0x00000004af2a7c23 */ /* 0x040fe2000801002a */
[----:B------:R-:W-:Y:S01]  /*f4a0*/  FMNMX.FTZ R170, R22, R167, !PT ;  /* 0x000000a716aa7209 */ /* 0x000fe20007810000 */
[----:B------:R-:W-:Y:S01]  /*f4b0*/  FFMA.FTZ R40, R175, UR4, R40 ;  /* 0x00000004af287c23 */ /* 0x000fe20008010028 */
[----:B------:R-:W-:Y:S01]  /*f4c0*/  FMNMX.FTZ R175, R11, R172, !PT ;  /* 0x000000ac0baf7209 */ /* 0x000fe20007810000 */
[----:B------:R-:W-:Y:S01]  /*f4d0*/  FFMA.FTZ R15, R168, UR4, R15 ;  /* 0x00000004a80f7c23 */ /* 0x000fe2000801000f */
[----:B------:R-:W-:Y:S01]  /*f4e0*/  FMNMX.FTZ R166, R32, R165, !PT ;  /* 0x000000a520a67209 */ /* 0x000fe20007810000 */
[----:B------:R-:W-:Y:S01]  /*f4f0*/  FFMA.FTZ R13, R168, UR4, R13 ;  /* 0x00000004a80d7c23 */ /* 0x000fe2000801000d */
[----:B------:R-:W-:Y:S01]  /*f500*/  IADD3 R168, R164, 0x31, RZ ;  /* 0x00000031a4a87810 */ /* 0x000fe20007ffe0ff */
[C---:B------:R-:W-:Y:S01]  /*f510*/  FFMA.FTZ R26, R177.reuse, UR4, R26 ;  /* 0x00000004b11a7c23 */ /* 0x040fe2000801001a */
[----:B------:R-:W-:Y:S01]  /*f520*/  FMNMX.FTZ R172, R14, R175, !PT ;  /* 0x000000af0eac7209 */ /* 0x000fe20007810000 */
[----:B------:R-:W-:Y:S01]  /*f530*/  FFMA.FTZ R24, R177, UR4, R24 ;  /* 0x00000004b1187c23 */ /* 0x000fe20008010018 */
[----:B------:R-:W-:Y:S01]  /*f540*/  FMNMX.FTZ R177, R9, R174, !PT ;  /* 0x000000ae09b17209 */ /* 0x000fe20007810000 */
[----:B---3--:R-:W-:Y:S01]  /*f550*/  FFMA.FTZ R64, R173, UR4, R64 ;  /* 0x00000004ad407c23 */ /* 0x008fe20008010040 */
[----:B------:R-:W1:Y:S01]  /*f560*/  I2F R168, R168 ;  /* 0x000000a800a87306 */ /* 0x000e620000201400 */
[----:B------:R-:W-:Y:S01]  /*f570*/  FMNMX.FTZ R175, R15, R172, !PT ;  /* 0x000000ac0faf7209 */ /* 0x000fe20007810000 */
[----:B------:R-:W-:Y:S01]  /*f580*/  FFMA.FTZ R66, R173, UR4, R66 ;  /* 0x00000004ad427c23 */ /* 0x000fe20008010042 */
[----:B------:R-:W-:Y:S01]  /*f590*/  FMNMX.FTZ R167, R23, R170, !PT ;  /* 0x000000aa17a77209 */ /* 0x000fe20007810000 */
[C---:B------:R-:W-:Y:S01]  /*f5a0*/  FFMA.FTZ R62, R173.reuse, UR4, R62 ;  /* 0x00000004ad3e7c23 */ /* 0x040fe2000801003e */
[----:B------:R-:W-:Y:S01]  /*f5b0*/  FMNMX.FTZ R174, R12, R177, !PT ;  /* 0x000000b10cae7209 */ /* 0x000fe20007810000 */
[----:B------:R-:W-:Y:S01]  /*f5c0*/  FFMA.FTZ R60, R173, UR4, R60 ;  /* 0x00000004ad3c7c23 */ /* 0x000fe2000801003c */
[----:B------:R-:W-:Y:S02]  /*f5d0*/  FMNMX.FTZ R165, R33, R166, !PT ;  /* 0x000000a621a57209 */ /* 0x000fe40007810000 */
[----:B------:R-:W-:Y:S02]  /*f5e0*/  FMNMX.FTZ R172, R26, R175, !PT ;  /* 0x000000af1aac7209 */ /* 0x000fe40007810000 */
[----:B------:R-:W-:Y:S02]  /*f5f0*/  FMNMX.FTZ R170, R34, R167, !PT ;  /* 0x000000a722aa7209 */ /* 0x000fe40007810000 */
[----:B------:R-:W-:Y:S02]  /*f600*/  FMNMX.FTZ R177, R13, R174, !PT ;  /* 0x000000ae0db17209 */ /* 0x000fe40007810000 */
[----:B------:R-:W-:Y:S02]  /*f610*/  IADD3 R164, R164, 0x39, RZ ;  /* 0x00000039a4a47810 */ /* 0x000fe40007ffe0ff */
[----:B------:R-:W-:Y:S02]  /*f620*/  FMNMX.FTZ R166, R36, R165, !PT ;  /* 0x000000a524a67209 */ /* 0x000fe40007810000 */
[----:B------:R-:W-:Y:S02]  /*f630*/  FMNMX.FTZ R175, R27, R172, !PT ;  /* 0x000000ac1baf7209 */ /* 0x000fe40007810000 */
[----:B------:R-:W-:Y:S01]  /*f640*/  FMNMX.FTZ R167, R35, R170, !PT ;  /* 0x000000aa23a77209 */ /* 0x000fe20007810000 */
[----:B------:R-:W2:Y:S01]  /*f650*/  I2F R164, R164 ;  /* 0x000000a400a47306 */ /* 0x000ea20000201400 */
[----:B------:R-:W-:Y:S01]  /*f660*/  FMNMX.FTZ R174, R24, R177, !PT ;  /* 0x000000b118ae7209 */ /* 0x000fe20007810000 */
[C---:B-1----:R-:W-:Y:S01]  /*f670*/  FFMA.FTZ R53, R168.reuse, UR4, R53 ;  /* 0x00000004a8357c23 */ /* 0x042fe20008010035 */
[----:B------:R-:W-:Y:S01]  /*f680*/  FMNMX.FTZ R165, R37, R166, !PT ;  /* 0x000000a625a57209 */ /* 0x000fe20007810000 */
[----:B------:R-:W-:Y:S01]  /*f690*/  FFMA.FTZ R55, R168, UR4, R55 ;  /* 0x00000004a8377c23 */ /* 0x000fe20008010037 */
[----:B------:R-:W-:Y:S01]  /*f6a0*/  FMNMX.FTZ R170, R38, R167, !PT ;  /* 0x000000a726aa7209 */ /* 0x000fe20007810000 */
[----:B------:R-:W-:Y:S01]  /*f6b0*/  FFMA.FTZ R59, R168, UR4, R59 ;  /* 0x00000004a83b7c23 */ /* 0x000fe2000801003b */
[----:B------:R-:W-:Y:S01]  /*f6c0*/  FMNMX.FTZ R172, R30, R175, !PT ;  /* 0x000000af1eac7209 */ /* 0x000fe20007810000 */
[----:B------:R-:W-:Y:S01]  /*f6d0*/  FFMA.FTZ R57, R168, UR4, R57 ;  /* 0x00000004a8397c23 */ /* 0x000fe20008010039 */
        /* <DEDUP_REMOVED lines=8> */
[C---:B--2---:R-:W-:Y:S01]  /*f760*/  FFMA.FTZ R65, R164.reuse, UR4, R65 ;  /* 0x00000004a4417c23 */ /* 0x044fe20008010041 */
        /* <DEDUP_REMOVED lines=29> */
[----:B------:R-:W-:Y:S05]  /*f940*/  FMNMX.FTZ R174, R61, R168, !PT ;  /* 0x000000a83dae7209 */ /* 0x000fea0007810000 */
[----:B------:R-:W3:Y:S01]  /*f950*/  SHFL.BFLY PT, R164, R167, 0x2, 0x1f ;  /* 0x0c401f00a7a47f89 */ /* 0x000ee200000e0000 */
[----:B-1----:R-:W-:Y:S07]  /*f960*/  FMNMX.FTZ R177, R170, R175, !PT ;  /* 0x000000afaab17209 */ /* 0x002fee0007810000 */
[----:B------:R-:W1:Y:S01]  /*f970*/  SHFL.BFLY PT, R179, R174, 0x2, 0x1f ;  /* 0x0c401f00aeb37f89 */ /* 0x000e6200000e0000 */
[----:B--2---:R-:W-:Y:S07]  /*f980*/  FMNMX.FTZ R175, R172, R165, !PT ;  /* 0x000000a5acaf7209 */ /* 0x004fee0007810000 */
[----:B------:R-:W2:Y:S01]  /*f990*/  SHFL.BFLY PT, R168, R177, 0x1, 0x1f ;  /* 0x0c201f00b1a87f89 */ /* 0x000ea200000e0000 */
[----:B---3--:R-:W-:Y:S07]  /*f9a0*/  FMNMX.FTZ R166, R167, R164, !PT ;  /* 0x000000a4a7a67209 */ /* 0x008fee0007810000 */
[----:B------:R-:W3:Y:S01]  /*f9b0*/  SHFL.BFLY PT, R170, R175, 0x1, 0x1f ;  /* 0x0c201f00afaa7f89 */ /* 0x000ee200000e0000 */
[----:B-1----:R-:W-:Y:S07]  /*f9c0*/  FMNMX.FTZ R173, R174, R179, !PT ;  /* 0x000000b3aead7209 */ /* 0x002fee0007810000 */
[----:B------:R-:W1:Y:S08]  /*f9d0*/  SHFL.BFLY PT, R165, R166, 0x1, 0x1f ;  /* 0x0c201f00a6a57f89 */ /* 0x000e7000000e0000 */
[----:B------:R-:W4:Y:S01]  /*f9e0*/  SHFL.BFLY PT, R172, R173, 0x1, 0x1f ;  /* 0x0c201f00adac7f89 */ /* 0x000f2200000e0000 */
[----:B--2---:R-:W-:Y:S04]  /*f9f0*/  FMNMX.FTZ R168, R177, R168, !PT ;  /* 0x000000a8b1a87209 */ /* 0x004fe80007810000 */
[C---:B------:R-:W-:Y:S01]  /*fa00*/  FSETP.NEU.FTZ.AND P0, PT, R168.reuse, -INF , PT ;  /* 0xff800000a800780b */ /* 0x040fe20003f1d000 */
[C---:B------:R-:W-:Y:S01]  /*fa10*/  FADD.FTZ R3, -R168.reuse, R3 ;  /* 0x00000003a8037221 */ /* 0x040fe20000010100 */
[----:B---3--:R-:W-:Y:S01]  /*fa20*/  FMNMX.FTZ R167, R175, R170, !PT ;  /* 0x000000aaafa77209 */ /* 0x008fe20007810000 */
[----:B------:R-:W-:Y:S01]  /*fa30*/  FMUL.FTZ R202, R168, c[0x0][0x23c] ;  /* 0x00008f00a8ca7a20 */ /* 0x000fe20000410000 */
[----:B------:R-:W-:Y:S01]  /*fa40*/  LDSM.16.MT88.4 R176, [R171+0x9000] ;  /* 0x00900000abb0783b */ /* 0x000fe20000004200 */
[----:B------:R-:W-:Y:S02]  /*fa50*/  FMUL.FTZ R164, R3, c[0x0][0x23c] ;  /* 0x00008f0003a47a20 */ /* 0x000fe40000410000 */
[C---:B------:R-:W-:Y:S01]  /*fa60*/  FADD.FTZ R2, -R167.reuse, R2 ;  /* 0x00000002a7027221 */ /* 0x040fe20000010100 */
[----:B------:R-:W-:Y:S01]  /*fa70*/  FSEL R202, R202, RZ, P0 ;  /* 0x000000ffcaca7208 */ /* 0x000fe20000000000 */
[C---:B------:R-:W-:Y:S01]  /*fa80*/  FMUL.FTZ R198, R167.reuse, c[0x0][0x23c] ;  /* 0x00008f00a7c67a20 */ /* 0x040fe20000410000 */
[----:B-1----:R-:W-:Y:S01]  /*fa90*/  FMNMX.FTZ R165, R166, R165, !PT ;  /* 0x000000a5a6a57209 */ /* 0x002fe20007810000 */
[----:B------:R-:W-:Y:S01]  /*faa0*/  FMUL.FTZ R170, R2, c[0x0][0x23c] ;  /* 0x00008f0002aa7a20 */ /* 0x000fe20000410000 */
[----:B------:R-:W-:Y:S01]  /*fab0*/  FSETP.NEU.FTZ.AND P0, PT, R167, -INF , PT ;  /* 0xff800000a700780b */ /* 0x000fe20003f1d000 */
[----:B------:R-:W-:Y:S01]  /*fac0*/  FFMA.FTZ R191, R16, c[0x0][0x23c], -R202 ;  /* 0x00008f0010bf7a23 */ /* 0x000fe200000108ca */
[----:B------:R-:W1:Y:S01]  /*fad0*/  MUFU.EX2 R164, R164 ;  /* 0x000000a400a47308 */ /* 0x000e620000000800 */
[C---:B------:R-:W-:Y:S01]  /*fae0*/  FADD.FTZ R2, -R165.reuse, R0 ;  /* 0x00000000a5027221 */ /* 0x040fe20000010100 */
[----:B------:R-:W-:Y:S01]  /*faf0*/  FSEL R198, R198, RZ, P0 ;  /* 0x000000ffc6c67208 */ /* 0x000fe20000000000 */
[----:B------:R-:W-:Y:S01]  /*fb00*/  FMUL.FTZ R195, R165, c[0x0][0x23c] ;  /* 0x00008f00a5c37a20 */ /* 0x000fe20000410000 */
[----:B----4-:R-:W-:Y:S01]  /*fb10*/  FMNMX.FTZ R166, R173, R172, !PT ;  /* 0x000000acada67209 */ /* 0x010fe20007810000 */
[----:B------:R-:W-:Y:S01]  /*fb20*/  FMUL.FTZ R0, R2, c[0x0][0x23c] ;  /* 0x00008f0002007a20 */ /* 0x000fe20000410000 */
[----:B------:R-:W-:Y:S01]  /*fb30*/  FSETP.NEU.FTZ.AND P0, PT, R165, -INF , PT ;  /* 0xff800000a500780b */ /* 0x000fe20003f1d000 */
[----:B------:R-:W2:Y:S01]  /*fb40*/  LDSM.16.MT88.4 R172, [R213+0x9000] ;  /* 0x00900000d5ac783b */ /* 0x000ea20000004200 */
[----:B------:R-:W-:Y:S02]  /*fb50*/  FFMA.FTZ R190, R17, c[0x0][0x23c], -R202 ;  /* 0x00008f0011be7a23 */ /* 0x000fe400000108ca */
[C---:B------:R-:W-:Y:S01]  /*fb60*/  FADD.FTZ R2, -R166.reuse, R169 ;  /* 0x000000a9a6027221 */ /* 0x040fe20000010100 */
[----:B------:R3:W4:Y:S01]  /*fb70*/  MUFU.EX2 R3, R170 ;  /* 0x000000aa00037308 */ /* 0x0007220000000800 */
[----:B------:R-:W-:Y:S01]  /*fb80*/  FMUL.FTZ R194, R166, c[0x0][0x23c] ;  /* 0x00008f00a6c27a20 */ /* 0x000fe20000410000 */
[----:B------:R-:W-:Y:S01]  /*fb90*/  FSEL R195, R195, RZ, P0 ;  /* 0x000000ffc3c37208 */ /* 0x000fe20000000000 */
[----:B------:R-:W-:Y:S01]  /*fba0*/  FMUL.FTZ R169, R2, c[0x0][0x23c] ;  /* 0x00008f0002a97a20 */ /* 0x000fe20000410000 */
[----:B------:R-:W-:Y:S01]  /*fbb0*/  FSETP.NEU.FTZ.AND P0, PT, R166, -INF , PT ;  /* 0xff800000a600780b */ /* 0x000fe20003f1d000 */
[--C-:B------:R-:W-:Y:S02]  /*fbc0*/  FFMA.FTZ R187, R18, c[0x0][0x23c], -R198.reuse ;  /* 0x00008f0012bb7a23 */ /* 0x100fe400000108c6 */
[----:B------:R-:W-:Y:S01]  /*fbd0*/  FFMA.FTZ R186, R19, c[0x0][0x23c], -R198 ;  /* 0x00008f0013ba7a23 */ /* 0x000fe200000108c6 */
[----:B------:R-:W-:Y:S01]  /*fbe0*/  FSEL R194, R194, RZ, P0 ;  /* 0x000000ffc2c27208 */ /* 0x000fe20000000000 */
[--C-:B------:R-:W-:Y:S01]  /*fbf0*/  FFMA.FTZ R193, R4, c[0x0][0x23c], -R202.reuse ;  /* 0x00008f0004c17a23 */ /* 0x100fe200000108ca */
[----:B------:R5:W2:Y:S01]  /*fc00*/  MUFU.EX2 R2, R169 ;  /* 0x000000a900027308 */ /* 0x000aa20000000800 */
[----:B------:R-:W-:Y:S02]  /*fc10*/  FFMA.FTZ R192, R5, c[0x0][0x23c], -R202 ;  /* 0x00008f0005c07a23 */ /* 0x000fe400000108ca */
[--C-:B------:R-:W-:Y:S02]  /*fc20*/  FFMA.FTZ R189, R6, c[0x0][0x23c], -R198.reuse ;  /* 0x00008f0006bd7a23 */ /* 0x100fe400000108c6 */
[----:B------:R-:W-:Y:S02]  /*fc30*/  FFMA.FTZ R188, R7, c[0x0][0x23c], -R198 ;  /* 0x00008f0007bc7a23 */ /* 0x000fe400000108c6 */
[--C-:B------:R-:W-:Y:S02]  /*fc40*/  FFMA.FTZ R183, R12, c[0x0][0x23c], -R194.reuse ;  /* 0x00008f000cb77a23 */ /* 0x100fe400000108c2 */
[--C-:B------:R-:W-:Y:S01]  /*fc50*/  FFMA.FTZ R182, R13, c[0x0][0x23c], -R194.reuse ;  /* 0x00008f000db67a23 */ /* 0x100fe200000108c2 */
[----:B------:R-:W-:Y:S01]  /*fc60*/  MUFU.EX2 R193, R193 ;  /* 0x000000c100c17308 */ /* 0x000fe20000000800 */
[--C-:B------:R-:W-:Y:S02]  /*fc70*/  FFMA.FTZ R181, R10, c[0x0][0x23c], -R195.reuse ;  /* 0x00008f000ab57a23 */ /* 0x100fe400000108c3 */
[--C-:B------:R-:W-:Y:S02]  /*fc80*/  FFMA.FTZ R180, R11, c[0x0][0x23c], -R195.reuse ;  /* 0x00008f000bb47a23 */ /* 0x100fe400000108c3 */
[--C-:B---3--:R-:W-:Y:S02]  /*fc90*/  FFMA.FTZ R170, R14, c[0x0][0x23c], -R195.reuse ;  /* 0x00008f000eaa7a23 */ /* 0x108fe400000108c3 */
[--C-:B------:R-:W-:Y:S02]  /*fca0*/  FFMA.FTZ R185, R8, c[0x0][0x23c], -R194.reuse ;  /* 0x00008f0008b97a23 */ /* 0x100fe400000108c2 */
[----:B------:R-:W-:Y:S01]  /*fcb0*/  FFMA.FTZ R184, R9, c[0x0][0x23c], -R194 ;  /* 0x00008f0009b87a23 */ /* 0x000fe200000108c2 */
[----:B------:R-:W3:Y:S01]  /*fcc0*/  MUFU.EX2 R192, R192 ;  /* 0x000000c000c07308 */ /* 0x000ee20000000800 */
[C---:B-1----:R-:W-:Y:S02]  /*fcd0*/  FMUL.FTZ R4, R164.reuse, R160 ;  /* 0x000000a0a4047220 */ /* 0x042fe40000410000 */
[----:B------:R-:W-:Y:S02]  /*fce0*/  FMUL.FTZ R5, R164, R161 ;  /* 0x000000a1a4057220 */ /* 0x000fe40000410000 */
[--C-:B-----5:R-:W-:Y:S02]  /*fcf0*/  FFMA.FTZ R169, R15, c[0x0][0x23c], -R195.reuse ;  /* 0x00008f000fa97a23 */ /* 0x120fe400000108c3 */
[C---:B----4-:R-:W-:Y:S02]  /*fd00*/  FMUL.FTZ R6, R3.reuse, R162 ;  /* 0x000000a203067220 */ /* 0x050fe40000410000 */
[C---:B------:R-:W-:Y:S01]  /*fd10*/  FMUL.FTZ R7, R3.reuse, R163 ;  /* 0x000000a303077220 */ /* 0x040fe20000410000 */
[----:B------:R-:W-:Y:S01]  /*fd20*/  MUFU.EX2 R191, R191 ;  /* 0x000000bf00bf7308 */ /* 0x000fe20000000800 */
[C---:B--2---:R-:W-:Y:S02]  /*fd30*/  FMUL.FTZ R8, R2.reuse, R156 ;  /* 0x0000009c02087220 */ /* 0x044fe40000410000 */
[C---:B------:R-:W-:Y:S02]  /*fd40*/  FMUL.FTZ R9, R2.reuse, R157 ;  /* 0x0000009d02097220 */ /* 0x040fe40000410000 */
[C---:B------:R-:W-:Y:S02]  /*fd50*/  FMUL.FTZ R12, R2.reuse, R152 ;  /* 0x00000098020c7220 */ /* 0x040fe40000410000 */
[----:B------:R-:W-:Y:S02]  /*fd60*/  FMUL.FTZ R13, R2, R153 ;  /* 0x00000099020d7220 */ /* 0x000fe40000410000 */
[C---:B------:R-:W-:Y:S01]  /*fd70*/  FMUL.FTZ R16, R164.reuse, R148 ;  /* 0x00000094a4107220 */ /* 0x040fe20000410000 */
[----:B------:R-:W1:Y:S01]  /*fd80*/  MUFU.EX2 R190, R190 ;  /* 0x000000be00be7308 */ /* 0x000e620000000800 */
[----:B------:R-:W-:Y:S02]  /*fd90*/  FMUL.FTZ R17, R164, R149 ;  /* 0x00000095a4117220 */ /* 0x000fe40000410000 */
[C---:B------:R-:W-:Y:S01]  /*fda0*/  FMUL.FTZ R18, R3.reuse, R150 ;  /* 0x0000009603127220 */ /* 0x040fe20000410000 */
[----:B---3--:R-:W-:Y:S01]  /*fdb0*/  F2FP.BF16.PACK_AB R160, R192, R193 ;  /* 0x000000c1c0a0723e */ /* 0x008fe200000010ff */
[----:B------:R-:W-:Y:S02]  /*fdc0*/  FMUL.FTZ R19, R3, R151 ;  /* 0x0000009703137220 */ /* 0x000fe40000410000 */
[----:B------:R-:W2:Y:S01]  /*fdd0*/  LDSM.16.MT88.4 R148, [R213+0xa000] ;  /* 0x00a00000d594783b */ /* 0x000ea20000004200 */
[--C-:B------:R-:W-:Y:S02]  /*fde0*/  FFMA.FTZ R205, R36, c[0x0][0x23c], -R202.reuse ;  /* 0x00008f0024cd7a23 */ /* 0x100fe400000108ca */
[----:B------:R-:W-:Y:S01]  /*fdf0*/  MUFU.EX2 R189, R189 ;  /* 0x000000bd00bd7308 */ /* 0x000fe20000000800 */
[----:B------:R-:W-:Y:S02]  /*fe00*/  FFMA.FTZ R208, R37, c[0x0][0x23c], -R202 ;  /* 0x00008f0025d07a23 */ /* 0x000fe400000108ca */
[--C-:B------:R-:W-:Y:S02]  /*fe10*/  FFMA.FTZ R209, R38, c[0x0][0x23c], -R198.reuse ;  /* 0x00008f0026d17a23 */ /* 0x100fe400000108c6 */
[----:B------:R-:W-:Y:S02]  /*fe20*/  FFMA.FTZ R232, R39, c[0x0][0x23c], -R198 ;  /* 0x00008f0027e87a23 */ /* 0x000fe400000108c6 */
[----:B------:R-:W-:Y:S01]  /*fe30*/  LDSM.16.MT88.4 R36, [R171+0xa400] ;  /* 0x00a40000ab24783b */ /* 0x000fe20000004200 */
[--C-:B------:R-:W-:Y:S02]  /*fe40*/  FFMA.FTZ R207, R48, c[0x0][0x23c], -R202.reuse ;  /* 0x00008f0030cf7a23 */ /* 0x100fe400000108ca */
[----:B------:R-:W3:Y:S01]  /*fe50*/  MUFU.EX2 R188, R188 ;  /* 0x000000bc00bc7308 */ /* 0x000ee20000000800 */
[----:B------:R-:W-:Y:S02]  /*fe60*/  FFMA.FTZ R210, R49, c[0x0][0x23c], -R202 ;  /* 0x00008f0031d27a23 */ /* 0x000fe400000108ca */
[--C-:B------:R-:W-:Y:S01]  /*fe70*/  FFMA.FTZ R236, R50, c[0x0][0x23c], -R198.reuse ;  /* 0x00008f0032ec7a23 */ /* 0x100fe200000108c6 */
[----:B-1----:R-:W-:Y:S01]  /*fe80*/  F2FP.BF16.PACK_AB R162, R190, R191 ;  /* 0x000000bfbea2723e */ /* 0x002fe200000010ff */
[----:B------:R-:W-:Y:S02]  /*fe90*/  FFMA.FTZ R211, R51, c[0x0][0x23c], -R198 ;  /* 0x00008f0033d37a23 */ /* 0x000fe400000108c6 */
[----:B------:R-:W-:Y:S01]  /*fea0*/  LDSM.16.MT88.4 R48, [R213+0xb400] ;  /* 0x00b40000d530783b */ /* 0x000fe20000004200 */
[--C-:B------:R-:W-:Y:S02]  /*feb0*/  FFMA.FTZ R237, R42, c[0x0][0x23c], -R195.reuse ;  /* 0x00008f002aed7a23 */ /* 0x100fe400000108c3 */
[----:B------:R-:W-:Y:S01]  /*fec0*/  MUFU.EX2 R187, R187 ;  /* 0x000000bb00bb7308 */ /* 0x000fe20000000800 */
[--C-:B------:R-:W-:Y:S02]  /*fed0*/  FFMA.FTZ R238, R43, c[0x0][0x23c], -R195.reuse ;  /* 0x00008f002bee7a23 */ /* 0x100fe400000108c3 */
[--C-:B------:R-:W-:Y:S02]  /*fee0*/  FFMA.FTZ R241, R40, c[0x0][0x23c], -R194.reuse ;  /* 0x00008f0028f17a23 */ /* 0x100fe400000108c2 */
[----:B------:R-:W-:Y:S02]  /*fef0*/  FFMA.FTZ R242, R41, c[0x0][0x23c], -R194 ;  /* 0x00008f0029f27a23 */ /* 0x000fe400000108c2 */
[----:B------:R-:W-:Y:S01]  /*ff00*/  LDSM.16.MT88.4 R40, [R213+0x9800] ;  /* 0x00980000d528783b */ /* 0x000fe20000004200 */
[--C-:B------:R-:W-:Y:S02]  /*ff10*/  FFMA.FTZ R245, R52, c[0x0][0x23c], -R202.reuse ;  /* 0x00008f0034f57a23 */ /* 0x100fe400000108ca */
[----:B------:R-:W1:Y:S01]  /*ff20*/  MUFU.EX2 R186, R186 ;  /* 0x000000ba00ba7308 */ /* 0x000e620000000800 */
[----:B------:R-:W-:Y:S02]  /*ff30*/  FFMA.FTZ R246, R53, c[0x0][0x23c], -R202 ;  /* 0x00008f0035f67a23 */ /* 0x000fe400000108ca */
[--C-:B------:R-:W-:Y:S01]  /*ff40*/  FFMA.FTZ R247, R54, c[0x0][0x23c], -R198.reuse ;  /* 0x00008f0036f77a23 */ /* 0x100fe200000108c6 */
[----:B---3--:R-:W-:Y:S01]  /*ff50*/  F2FP.BF16.PACK_AB R161, R188, R189 ;  /* 0x000000bdbca1723e */ /* 0x008fe200000010ff */
[----:B------:R-:W-:Y:S02]  /*ff60*/  FFMA.FTZ R248, R55, c[0x0][0x23c], -R198 ;  /* 0x00008f0037f87a23 */ /* 0x000fe400000108c6 */
[----:B------:R-:W-:Y:S01]  /*ff70*/  LDSM.16.MT88.4 R52, [R213+0xb800] ;  /* 0x00b80000d534783b */ /* 0x000fe20000004200 */
[C---:B------:R-:W-:Y:S02]  /*ff80*/  FMUL.FTZ R84, R164.reuse, R84 ;  /* 0x00000054a4547220 */ /* 0x040fe40000410000 */
[----:B------:R-:W3:Y:S01]  /*ff90*/  MUFU.EX2 R0, R0 ;  /* 0x0000000000007308 */ /* 0x000ee20000000800 */
[----:B------:R-:W-:Y:S02]  /*ffa0*/  FMUL.FTZ R85, R164, R85 ;  /* 0x00000055a4557220 */ /* 0x000fe40000410000 */
[C---:B------:R-:W-:Y:S02]  /*ffb0*/  FMUL.FTZ R86, R3.reuse, R86 ;  /* 0x0000005603567220 */ /* 0x040fe40000410000 */
[C---:B------:R-:W-:Y:S02]  /*ffc0*/  FMUL.FTZ R87, R3.reuse, R87 ;  /* 0x0000005703577220 */ /* 0x040fe40000410000 */
[C---:B------:R-:W-:Y:S02]  /*ffd0*/  FMUL.FTZ R88, R2.reuse, R88 ;  /* 0x0000005802587220 */ /* 0x040fe40000410000 */
[C---:B------:R-:W-:Y:S01]  /*ffe0*/  FMUL.FTZ R89, R2.reuse, R89 ;  /* 0x0000005902597220 */ /* 0x040fe20000410000 */
[----:B------:R-:W-:Y:S01]  /*fff0*/  MUFU.EX2 R181, R181 ;  /* 0x000000b500b57308 */ /* 0x000fe20000000800 */
[C---:B------:R-:W-:Y:S02]  /*10000*/  FMUL.FTZ R92, R2.reuse, R92 ;  /* 0x0000005c025c7220 */ /* 0x040fe40000410000 */
[----:B------:R-:W-:Y:S01]  /*10010*/  FMUL.FTZ R93, R2, R93 ;  /* 0x0000005d025d7220 */ /* 0x000fe20000410000 */
[----:B-1----:R-:W-:Y:S01]  /*10020*/  F2FP.BF16.PACK_AB R163, R186, R187 ;  /* 0x000000bbbaa3723e */ /* 0x002fe200000010ff */
[C---:B------:R-:W-:Y:S02]  /*10030*/  FMUL.FTZ R96, R164.reuse, R96 ;  /* 0x00000060a4607220 */ /* 0x040fe40000410000 */
[----:B------:R-:W-:Y:S02]  /*10040*/  FMUL.FTZ R97, R164, R97 ;  /* 0x00000061a4617220 */ /* 0x000fe40000410000 */
[C---:B------:R-:W-:Y:S01]  /*10050*/  FMUL.FTZ R98, R3.reuse, R98 ;  /* 0x0000006203627220 */ /* 0x040fe20000410000 */
[----:B------:R-:W1:Y:S01]  /*10060*/  MUFU.EX2 R180, R180 ;  /* 0x000000b400b47308 */ /* 0x000e620000000800 */
[-C--:B------:R-:W-:Y:S05]  /*10070*/  HMMA.16816.F32.BF16 R4, R160, R172.reuse, R4 ;  /* 0x000000aca004723c */ /* 0x080fea0000041804 */
[C---:B---3--:R-:W-:Y:S02]  /*10080*/  FMUL.FTZ R10, R0.reuse, R158 ;  /* 0x0000009e000a7220 */ /* 0x048fe40000410000 */
[C---:B------:R-:W-:Y:S02]  /*10090*/  FMUL.FTZ R11, R0.reuse, R159 ;  /* 0x0000009f000b7220 */ /* 0x040fe40000410000 */
[----:B------:R-:W-:Y:S03]  /*100a0*/  MUFU.EX2 R170, R170 ;  /* 0x000000aa00aa7308 */ /* 0x000fe60000000800 */
[C---:B------:R-:W-:Y:S02]  /*100b0*/  FMUL.FTZ R14, R0.reuse, R154 ;  /* 0x0000009a000e7220 */ /* 0x040fe40000410000 */
[C---:B------:R-:W-:Y:S02]  /*100c0*/  FMUL.FTZ R15, R0.reuse, R155 ;  /* 0x0000009b000f7220 */ /* 0x040fe40000410000 */
[----:B------:R-:W3:Y:S01]  /*100d0*/  LDSM.16.MT88.4 R152, [R171+0xa000] ;  /* 0x00a00000ab98783b */ /* 0x000ee20000004200 */
[C---:B------:R-:W-:Y:S02]  /*100e0*/  FMUL.FTZ R90, R0.reuse, R90 ;  /* 0x0000005a005a7220 */ /* 0x040fe40000410000 */
[----:B------:R-:W4:Y:S01]  /*100f0*/  MUFU.EX2 R169, R169 ;  /* 0x000000a900a97308 */ /* 0x000f220000000800 */
[C---:B------:R-:W-:Y:S02]  /*10100*/  FMUL.FTZ R91, R0.reuse, R91 ;  /* 0x0000005b005b7220 */ /* 0x040fe40000410000 */
[----:B------:R-:W-:Y:S01]  /*10110*/  FMUL.FTZ R94, R0, R94 ;  /* 0x0000005e005e7220 */ /* 0x000fe20000410000 */
[----:B-1----:R-:W-:Y:S01]  /*10120*/  F2FP.BF16.PACK_AB R157, R180, R181 ;  /* 0x000000b5b49d723e */ /* 0x002fe200000010ff */
[----:B------:R-:W-:Y:S02]  /*10130*/  FMUL.FTZ R95, R0, R95 ;  /* 0x0000005f005f7220 */ /* 0x000fe40000410000 */
[C---:B------:R-:W-:Y:S02]  /*10140*/  FMUL.FTZ R99, R3.reuse, R99 ;  /* 0x0000006303637220 */ /* 0x040fe40000410000 */
[C---:B------:R-:W-:Y:S01]  /*10150*/  FMUL.FTZ R108, R164.reuse, R108 ;  /* 0x0000006ca46c7220 */ /* 0x040fe20000410000 */
[----:B------:R-:W-:Y:S01]  /*10160*/  MUFU.EX2 R185, R185 ;  /* 0x000000b900b97308 */ /* 0x000fe20000000800 */
[----:B------:R-:W-:Y:S02]  /*10170*/  FMUL.FTZ R109, R164, R109 ;  /* 0x0000006da46d7220 */ /* 0x000fe40000410000 */
[C---:B------:R-:W-:Y:S02]  /*10180*/  FMUL.FTZ R110, R3.reuse, R110 ;  /* 0x0000006e036e7220 */ /* 0x040fe40000410000 */
[----:B------:R-:W-:Y:S02]  /*10190*/  FMUL.FTZ R111, R3, R111 ;  /* 0x0000006f036f7220 */ /* 0x000fe40000410000 */
[C---:B------:R-:W-:Y:S02]  /*101a0*/  FMUL.FTZ R114, R0.reuse, R114 ;  /* 0x0000007200727220 */ /* 0x040fe40000410000 */
[----:B------:R-:W-:Y:S01]  /*101b0*/  FMUL.FTZ R115, R0, R115 ;  /* 0x0000007300737220 */ /* 0x000fe20000410000 */
[----:B------:R-:W1:Y:S01]  /*101c0*/  MUFU.EX2 R184, R184 ;  /* 0x000000b800b87308 */ /* 0x000e620000000800 */
[C---:B------:R-:W-:Y:S02]  /*101d0*/  FMUL.FTZ R112, R2.reuse, R112 ;  /* 0x0000007002707220 */ /* 0x040fe40000410000 */
[----:B------:R-:W-:Y:S01]  /*101e0*/  FMUL.FTZ R113, R2, R113 ;  /* 0x0000007102717220 */ /* 0x000fe20000410000 */
[----:B----4-:R-:W-:Y:S01]  /*101f0*/  F2FP.BF16.PACK_AB R159, R169, R170 ;  /* 0x000000aaa99f723e */ /* 0x010fe200000010ff */
        /* <DEDUP_REMOVED lines=9> */
[----:B------:R-:W4:Y:S01]  /*10290*/  MUFU.EX2 R182, R182 ;  /* 0x000000b600b67308 */ /* 0x000f220000000800 */
[--C-:B------:R-:W-:Y:S02]  /*102a0*/  FFMA.FTZ R197, R26, c[0x0][0x23c], -R195.reuse ;  /* 0x00008f001ac57a23 */ /* 0x100fe400000108c3 */
[----:B------:R-:W-:Y:S01]  /*102b0*/  FMUL.FTZ R26, R0, R138 ;  /* 0x0000008a001a7220 */ /* 0x000fe20000410000 */
[----:B-1----:R-:W-:Y:S01]  /*102c0*/  F2FP.BF16.PACK_AB R156, R184, R185 ;  /* 0x000000b9b89c723e */ /* 0x002fe200000010ff */
[--C-:B------:R-:W-:Y:S02]  /*102d0*/  FFMA.FTZ R196, R27, c[0x0][0x23c], -R195.reuse ;  /* 0x00008f001bc47a23 */ /* 0x100fe400000108c3 */
[----:B------:R-:W-:Y:S02]  /*102e0*/  FMUL.FTZ R27, R0, R139 ;  /* 0x0000008b001b7220 */ /* 0x000fe40000410000 */
[--C-:B------:R-:W-:Y:S01]  /*102f0*/  FFMA.FTZ R201, R24, c[0x0][0x23c], -R194.reuse ;  /* 0x00008f0018c97a23 */ /* 0x100fe200000108c2 */
[----:B------:R-:W-:Y:S01]  /*10300*/  MUFU.EX2 R197, R197 ;  /* 0x000000c500c57308 */ /* 0x000fe20000000800 */
[C---:B------:R-:W-:Y:S02]  /*10310*/  FMUL.FTZ R24, R2.reuse, R136 ;  /* 0x0000008802187220 */ /* 0x040fe40000410000 */
[--C-:B------:R-:W-:Y:S02]  /*10320*/  FFMA.FTZ R204, R25, c[0x0][0x23c], -R194.reuse ;  /* 0x00008f0019cc7a23 */ /* 0x100fe400000108c2 */
[----:B------:R-:W-:Y:S02]  /*10330*/  FMUL.FTZ R25, R2, R137 ;  /* 0x0000008902197220 */ /* 0x000fe40000410000 */
[----:B------:R-:W-:Y:S01]  /*10340*/  LDSM.16.MT88.4 R136, [R213+0x9400] ;  /* 0x00940000d588783b */ /* 0x000fe20000004200 */
[--C-:B------:R-:W-:Y:S02]  /*10350*/  FFMA.FTZ R239, R46, c[0x0][0x23c], -R195.reuse ;  /* 0x00008f002eef7a23 */ /* 0x100fe400000108c3 */
[----:B------:R-:W-:Y:S01]  /*10360*/  MUFU.EX2 R196, R196 ;  /* 0x000000c400c47308 */ /* 0x000fe20000000800 */
[--C-:B------:R-:W-:Y:S02]  /*10370*/  FFMA.FTZ R240, R47, c[0x0][0x23c], -R195.reuse ;  /* 0x00008f002ff07a23 */ /* 0x100fe400000108c3 */
[--C-:B------:R-:W-:Y:S01]  /*10380*/  FFMA.FTZ R243, R44, c[0x0][0x23c], -R194.reuse ;  /* 0x00008f002cf37a23 */ /* 0x100fe200000108c2 */
[----:B----4-:R-:W-:Y:S01]  /*10390*/  F2FP.BF16.PACK_AB R158, R182, R183 ;  /* 0x000000b7b69e723e */ /* 0x010fe200000010ff */
[----:B------:R-:W-:Y:S02]  /*103a0*/  FFMA.FTZ R244, R45, c[0x0][0x23c], -R194 ;  /* 0x00008f002df47a23 */ /* 0x000fe400000108c2 */
[C---:B------:R-:W-:Y:S02]  /*103b0*/  FMUL.FTZ R68, R164.reuse, R68 ;  /* 0x00000044a4447220 */ /* 0x040fe40000410000 */
[----:B------:R-:W-:Y:S01]  /*103c0*/  FMUL.FTZ R69, R164, R69 ;  /* 0x00000045a4457220 */ /* 0x000fe20000410000 */
[----:B------:R-:W-:Y:S01]  /*103d0*/  MUFU.EX2 R201, R201 ;  /* 0x000000c900c97308 */ /* 0x000fe20000000800 */
[C---:B------:R-:W-:Y:S04]  /*103e0*/  HMMA.16816.F32.BF16 R8, R156.reuse, R172, R8 ;  /* 0x000000ac9c08723c */ /* 0x040fe80000041808 */
[C---:B------:R-:W-:Y:S02]  /*103f0*/  FMUL.FTZ R70, R3.reuse, R70 ;  /* 0x0000004603467220 */ /* 0x040fe40000410000 */
[----:B------:R-:W-:Y:S02]  /*10400*/  FMUL.FTZ R71, R3, R71 ;  /* 0x0000004703477220 */ /* 0x000fe40000410000 */
[-C--:B------:R-:W-:Y:S01]  /*10410*/  HMMA.16816.F32.BF16 R12, R156, R174.reuse, R12 ;  /* 0x000000ae9c0c723c */ /* 0x080fe2000004180c */
[----:B------:R-:W-:Y:S03]  /*10420*/  MUFU.EX2 R204, R204 ;  /* 0x000000cc00cc7308 */ /* 0x000fe60000000800 */
[--C-:B------:R-:W-:Y:S02]  /*10430*/  FFMA.FTZ R172, R20, c[0x0][0x23c], -R202.reuse ;  /* 0x00008f0014ac7a23 */ /* 0x100fe400000108ca */
[C---:B------:R-:W-:Y:S02]  /*10440*/  FMUL.FTZ R20, R2.reuse, R144 ;  /* 0x0000009002147220 */ /* 0x040fe40000410000 */
[C---:B------:R-:W-:Y:S03]  /*10450*/  HMMA.16816.F32.BF16 R16, R160.reuse, R174, R16 ;  /* 0x000000aea010723c */ /* 0x040fe60000041810 */
[----:B------:R-:W-:Y:S01]  /*10460*/  MUFU.EX2 R237, R237 ;  /* 0x000000ed00ed7308 */ /* 0x000fe20000000800 */
[--C-:B------:R-:W-:Y:S02]  /*10470*/  FFMA.FTZ R173, R21, c[0x0][0x23c], -R202.reuse ;  /* 0x00008f0015ad7a23 */ /* 0x100fe400000108ca */
[----:B------:R-:W-:Y:S02]  /*10480*/  FMUL.FTZ R21, R2, R145 ;  /* 0x0000009102157220 */ /* 0x000fe40000410000 */
[-C--:B------:R-:W-:Y:S04]  /*10490*/  HMMA.16816.F32.BF16 R68, R160, R176.reuse, R68 ;  /* 0x000000b0a044723c */ /* 0x080fe80000041844 */
[C---:B------:R-:W-:Y:S01]  /*104a0*/  FMUL.FTZ R74, R0.reuse, R74 ;  /* 0x0000004a004a7220 */ /* 0x040fe20000410000 */
[----:B------:R-:W1:Y:S01]  /*104b0*/  MUFU.EX2 R238, R238 ;  /* 0x000000ee00ee7308 */ /* 0x000e620000000800 */
[----:B------:R-:W-:Y:S02]  /*104c0*/  FMUL.FTZ R75, R0, R75 ;  /* 0x0000004b004b7220 */ /* 0x000fe40000410000 */
[C---:B------:R-:W-:Y:S04]  /*104d0*/  FMUL.FTZ R72, R2.reuse, R72 ;  /* 0x0000004802487220 */ /* 0x040fe80000410000 */
[----:B------:R-:W-:Y:S02]  /*104e0*/  FMUL.FTZ R73, R2, R73 ;  /* 0x0000004902497220 */ /* 0x000fe40000410000 */
[--C-:B------:R-:W-:Y:S01]  /*104f0*/  FFMA.FTZ R175, R32, c[0x0][0x23c], -R202.reuse ;  /* 0x00008f0020af7a23 */ /* 0x100fe200000108ca */
[----:B------:R-:W-:Y:S01]  /*10500*/  MUFU.EX2 R239, R239 ;  /* 0x000000ef00ef7308 */ /* 0x000fe20000000800 */
[----:B------:R-:W-:Y:S02]  /*10510*/  FMUL.FTZ R32, R164, R140 ;  /* 0x0000008ca4207220 */ /* 0x000fe40000410000 */
[----:B------:R-:W-:Y:S01]  /*10520*/  FFMA.FTZ R174, R33, c[0x0][0x23c], -R202 ;  /* 0x00008f0021ae7a23 */ /* 0x000fe200000108ca */
[C---:B------:R-:W-:Y:S04]  /*10530*/  HMMA.16816.F32.BF16 R72, R156.reuse, R176, R72 ;  /* 0x000000b09c48723c */ /* 0x040fe80000041848 */
[C---:B------:R-:W-:Y:S02]  /*10540*/  FMUL.FTZ R78, R0.reuse, R78 ;  /* 0x0000004e004e7220 */ /* 0x040fe40000410000 */
[----:B------:R-:W-:Y:S01]  /*10550*/  FMUL.FTZ R79, R0, R79 ;  /* 0x0000004f004f7220 */ /* 0x000fe20000410000 */
[----:B------:R-:W4:Y:S01]  /*10560*/  MUFU.EX2 R240, R240 ;  /* 0x000000f000f07308 */ /* 0x000f220000000800 */
[C---:B------:R-:W-:Y:S04]  /*10570*/  FMUL.FTZ R76, R2.reuse, R76 ;  /* 0x0000004c024c7220 */ /* 0x040fe80000410000 */
[----:B------:R-:W-:Y:S01]  /*10580*/  FMUL.FTZ R77, R2, R77 ;  /* 0x0000004d024d7220 */ /* 0x000fe20000410000 */
[----:B-1----:R-:W-:Y:S01]  /*10590*/  F2FP.BF16.PACK_AB R45, R238, R237 ;  /* 0x000000edee2d723e */ /* 0x002fe200000010ff */
[----:B------:R-:W-:Y:S02]  /*105a0*/  FMUL.FTZ R33, R164, R141 ;  /* 0x0000008da4217220 */ /* 0x000fe40000410000 */
[--C-:B------:R-:W-:Y:S01]  /*105b0*/  FFMA.FTZ R177, R22, c[0x0][0x23c], -R198.reuse ;  /* 0x00008f0016b17a23 */ /* 0x100fe200000108c6 */
[----:B------:R-:W-:Y:S01]  /*105c0*/  MUFU.EX2 R241, R241 ;  /* 0x000000f100f17308 */ /* 0x000fe20000000800 */
[----:B------:R-:W-:Y:S01]  /*105d0*/  FMUL.FTZ R22, R0, R146 ;  /* 0x0000009200167220 */ /* 0x000fe20000410000 */
[-C--:B------:R-:W-:Y:S03]  /*105e0*/  HMMA.16816.F32.BF16 R76, R156, R178.reuse, R76 ;  /* 0x000000b29c4c723c */ /* 0x080fe6000004184c */
[C---:B------:R-:W-:Y:S02]  /*105f0*/  FMUL.FTZ R80, R164.reuse, R80 ;  /* 0x00000050a4507220 */ /* 0x040fe40000410000 */
[----:B------:R-:W-:Y:S02]  /*10600*/  FMUL.FTZ R81, R164, R81 ;  /* 0x00000051a4517220 */ /* 0x000fe40000410000 */
[C---:B------:R-:W-:Y:S01]  /*10610*/  FMUL.FTZ R82, R3.reuse, R82 ;  /* 0x0000005203527220 */ /* 0x040fe20000410000 */
[----:B------:R-:W1:Y:S01]  /*10620*/  MUFU.EX2 R242, R242 ;  /* 0x000000f200f27308 */ /* 0x000e620000000800 */
[----:B------:R-:W-:Y:S03]  /*10630*/  FMUL.FTZ R83, R3, R83 ;  /* 0x0000005303537220 */ /* 0x000fe60000410000 */
[----:B----4-:R-:W-:Y:S01]  /*10640*/  F2FP.BF16.PACK_AB R47, R240, R239 ;  /* 0x000000eff02f723e */ /* 0x010fe200000010ff */
[--C-:B------:R-:W-:Y:S02]  /*10650*/  FFMA.FTZ R176, R23, c[0x0][0x23c], -R198.reuse ;  /* 0x00008f0017b07a23 */ /* 0x100fe400000108c6 */
[----:B------:R-:W-:Y:S01]  /*10660*/  FMUL.FTZ R23, R0, R147 ;  /* 0x0000009300177220 */ /* 0x000fe20000410000 */
[C---:B------:R-:W-:Y:S01]  /*10670*/  HMMA.16816.F32.BF16 R80, R160.reuse, R178, R80 ;  /* 0x000000b2a050723c */ /* 0x040fe20000041850 */
[----:B------:R-:W-:Y:S01]  /*10680*/  LDSM.16.MT88.4 R144, [R171+0x9400] ;  /* 0x00940000ab90783b */ /* 0x000fe20000004200 */
[----:B------:R-:W-:Y:S02]  /*10690*/  MUFU.EX2 R243, R243 ;  /* 0x000000f300f37308 */ /* 0x000fe40000000800 */
[C---:B------:R-:W-:Y:S02]  /*106a0*/  FMUL.FTZ R100, R164.reuse, R100 ;  /* 0x00000064a4647220 */ /* 0x040fe40000410000 */
[----:B------:R-:W-:Y:S02]  /*106b0*/  FMUL.FTZ R101, R164, R101 ;  /* 0x00000065a4657220 */ /* 0x000fe40000410000 */
[-C--:B--2---:R-:W-:Y:S04]  /*106c0*/  HMMA.16816.F32.BF16 R84, R160, R148.reuse, R84 ;  /* 0x00000094a054723c */ /* 0x084fe80000041854 */
[--C-:B------:R-:W-:Y:S01]  /*106d0*/  FFMA.FTZ R179, R34, c[0x0][0x23c], -R198.reuse ;  /* 0x00008f0022b37a23 */ /* 0x100fe200000108c6 */
[----:B------:R-:W2:Y:S01]  /*106e0*/  MUFU.EX2 R244, R244 ;  /* 0x000000f400f47308 */ /* 0x000ea20000000800 */
[----:B------:R-:W-:Y:S02]  /*106f0*/  FMUL.FTZ R34, R3, R142 ;  /* 0x0000008e03227220 */ /* 0x000fe40000410000 */
[C---:B------:R-:W-:Y:S04]  /*10700*/  HMMA.16816.F32.BF16 R88, R156.reuse, R148, R88 ;  /* 0x000000949c58723c */ /* 0x040fe80000041858 */
[----:B-1----:R-:W-:Y:S01]  /*10710*/  F2FP.BF16.PACK_AB R44, R242, R241 ;  /* 0x000000f1f22c723e */ /* 0x002fe200000010ff */
[----:B------:R-:W-:Y:S02]  /*10720*/  FFMA.FTZ R178, R35, c[0x0][0x23c], -R198 ;  /* 0x00008f0023b27a23 */ /* 0x000fe400000108c6 */
[C---:B------:R-:W-:Y:S01]  /*10730*/  FMUL.FTZ R35, R3.reuse, R143 ;  /* 0x0000008f03237220 */ /* 0x040fe20000410000 */
[-C--:B------:R-:W-:Y:S01]  /*10740*/  HMMA.16816.F32.BF16 R92, R156, R150.reuse, R92 ;  /* 0x000000969c5c723c */ /* 0x080fe2000004185c */
[----:B------:R-:W-:Y:S01]  /*10750*/  LDSM.16.MT88.4 R140, [R171+0xb000] ;  /* 0x00b00000ab8c783b */ /* 0x000fe20000004200 */
[----:B------:R-:W-:Y:S02]  /*10760*/  MUFU.EX2 R172, R172 ;  /* 0x000000ac00ac7308 */ /* 0x000fe40000000800 */
[C---:B------:R-:W-:Y:S02]  /*10770*/  FMUL.FTZ R102, R3.reuse, R102 ;  /* 0x0000006603667220 */ /* 0x040fe40000410000 */
[C---:B------:R-:W-:Y:S02]  /*10780*/  FMUL.FTZ R103, R3.reuse, R103 ;  /* 0x0000006703677220 */ /* 0x040fe40000410000 */
[C---:B------:R-:W-:Y:S01]  /*10790*/  HMMA.16816.F32.BF16 R96, R160.reuse, R150, R96 ;  /* 0x00000096a060723c */ /* 0x040fe20000041860 */
[----:B------:R-:W1:Y:S03]  /*107a0*/  LDSM.16.MT88.4 R148, [R213+0xb000] ;  /* 0x00b00000d594783b */ /* 0x000e660000004200 */
[----:B------:R-:W-:Y:S01]  /*107b0*/  FMUL.FTZ R106, R0, R106 ;  /* 0x0000006a006a7220 */ /* 0x000fe20000410000 */
[----:B--2---:R-:W-:Y:S01]  /*107c0*/  F2FP.BF16.PACK_AB R46, R244, R243 ;  /* 0x000000f3f42e723e */ /* 0x004fe200000010ff */
[----:B------:R-:W-:Y:S01]  /*107d0*/  FMUL.FTZ R107, R0, R107 ;  /* 0x0000006b006b7220 */ /* 0x000fe20000410000 */
[----:B------:R-:W2:Y:S01]  /*107e0*/  MUFU.EX2 R173, R173 ;  /* 0x000000ad00ad7308 */ /* 0x000ea20000000800 */
[-C--:B---3--:R-:W-:Y:S04]  /*107f0*/  HMMA.16816.F32.BF16 R100, R160, R152.reuse, R100 ;  /* 0x00000098a064723c */ /* 0x088fe80000041864 */
[C---:B------:R-:W-:Y:S02]  /*10800*/  FMUL.FTZ R104, R2.reuse, R104 ;  /* 0x0000006802687220 */ /* 0x040fe40000410000 */
[----:B------:R-:W-:Y:S02]  /*10810*/  FMUL.FTZ R105, R2, R105 ;  /* 0x0000006902697220 */ /* 0x000fe40000410000 */
[C---:B------:R-:W-:Y:S01]  /*10820*/  HMMA.16816.F32.BF16 R20, R156.reuse, R152, R20 ;  /* 0x000000989c14723c */ /* 0x040fe20000041814 */
[----:B------:R-:W-:Y:S03]  /*10830*/  MUFU.EX2 R175, R175 ;  /* 0x000000af00af7308 */ /* 0x000fe60000000800 */
[C---:B------:R-:W-:Y:S02]  /*10840*/  FMUL.FTZ R124, R164.reuse, R124 ;  /* 0x0000007ca47c7220 */ /* 0x040fe40000410000 */
[----:B------:R-:W-:Y:S02]  /*10850*/  FMUL.FTZ R125, R164, R125 ;  /* 0x0000007da47d7220 */ /* 0x000fe40000410000 */
[-C--:B------:R-:W-:Y:S03]  /*10860*/  HMMA.16816.F32.BF16 R104, R156, R154.reuse, R104 ;  /* 0x0000009a9c68723c */ /* 0x080fe60000041868 */
[----:B------:R-:W3:Y:S01]  /*10870*/  MUFU.EX2 R174, R174 ;  /* 0x000000ae00ae7308 */ /* 0x000ee20000000800 */
[C---:B------:R-:W-:Y:S02]  /*10880*/  FMUL.FTZ R126, R3.reuse, R126 ;  /* 0x0000007e037e7220 */ /* 0x040fe40000410000 */
[----:B------:R-:W-:Y:S02]  /*10890*/  FMUL.FTZ R127, R3, R127 ;  /* 0x0000007f037f7220 */ /* 0x000fe40000410000 */
[C---:B------:R-:W-:Y:S04]  /*108a0*/  HMMA.16816.F32.BF16 R32, R160.reuse, R154, R32 ;  /* 0x0000009aa020723c */ /* 0x040fe80000041820 */
[--C-:B------:R-:W-:Y:S01]  /*108b0*/  FFMA.FTZ R200, R30, c[0x0][0x23c], -R195.reuse ;  /* 0x00008f001ec87a23 */ /* 0x100fe200000108c3 */
[----:B------:R-:W-:Y:S01]  /*108c0*/  MUFU.EX2 R177, R177 ;  /* 0x000000b100b17308 */ /* 0x000fe20000000800 */
[--C-:B------:R-:W-:Y:S02]  /*108d0*/  FFMA.FTZ R199, R31, c[0x0][0x23c], -R195.reuse ;  /* 0x00008f001fc77a23 */ /* 0x100fe400000108c3 */
[--C-:B------:R-:W-:Y:S01]  /*108e0*/  FFMA.FTZ R203, R28, c[0x0][0x23c], -R194.reuse ;  /* 0x00008f001ccb7a23 */ /* 0x100fe200000108c2 */
[-C--:B-1----:R-:W-:Y:S03]  /*108f0*/  HMMA.16816.F32.BF16 R108, R160, R148.reuse, R108 ;  /* 0x00000094a06c723c */ /* 0x082fe6000004186c */
[----:B------:R-:W-:Y:S02]  /*10900*/  FFMA.FTZ R206, R29, c[0x0][0x23c], -R194 ;  /* 0x00008f001dce7a23 */ /* 0x000fe400000108c2 */
[C---:B------:R-:W-:Y:S01]  /*10910*/  FMUL.FTZ R130, R0.reuse, R130 ;  /* 0x0000008200827220 */ /* 0x040fe20000410000 */
[----:B------:R-:W-:Y:S01]  /*10920*/  MUFU.EX2 R200, R200 ;  /* 0x000000c800c87308 */ /* 0x000fe20000000800 */
[----:B------:R-:W-:Y:S01]  /*10930*/  FMUL.FTZ R131, R0, R131 ;  /* 0x0000008300837220 */ /* 0x000fe20000410000 */
[C---:B------:R-:W-:Y:S04]  /*10940*/  HMMA.16816.F32.BF16 R112, R156.reuse, R148, R112 ;  /* 0x000000949c70723c */ /* 0x040fe80000041870 */
[C---:B------:R-:W-:Y:S02]  /*10950*/  FMUL.FTZ R128, R2.reuse, R128 ;  /* 0x0000008002807220 */ /* 0x040fe40000410000 */
[----:B------:R-:W-:Y:S02]  /*10960*/  FMUL.FTZ R129, R2, R129 ;  /* 0x0000008102817220 */ /* 0x000fe40000410000 */
[-C--:B------:R-:W-:Y:S01]  /*10970*/  HMMA.16816.F32.BF16 R116, R156, R150.reuse, R116 ;  /* 0x000000969c74723c */ /* 0x080fe20000041874 */
[----:B------:R-:W-:Y:S03]  /*10980*/  MUFU.EX2 R199, R199 ;  /* 0x000000c700c77308 */ /* 0x000fe60000000800 */
[C---:B------:R-:W-:Y:S01]  /*10990*/  FMUL.FTZ R28, R164.reuse, R132 ;  /* 0x00000084a41c7220 */ /* 0x040fe20000410000 */
[----:B--2---:R-:W-:Y:S01]  /*109a0*/  F2FP.BF16.PACK_AB R132, R173, R172 ;  /* 0x000000acad84723e */ /* 0x004fe200000010ff */
[----:B------:R-:W-:Y:S02]  /*109b0*/  FMUL.FTZ R29, R164, R133 ;  /* 0x00000085a41d7220 */ /* 0x000fe40000410000 */
[C---:B------:R-:W-:Y:S01]  /*109c0*/  HMMA.16816.F32.BF16 R120, R160.reuse, R150, R120 ;  /* 0x00000096a078723c */ /* 0x040fe20000041878 */
[----:B------:R-:W1:Y:S02]  /*109d0*/  LDSM.16.MT88.4 R148, [R213+0xa400] ;  /* 0x00a40000d594783b */ /* 0x000e640000004200 */
[----:B------:R-:W-:Y:S01]  /*109e0*/  MUFU.EX2 R203, R203 ;  /* 0x000000cb00cb7308 */ /* 0x000fe20000000800 */
[C---:B------:R-:W-:Y:S01]  /*109f0*/  FMUL.FTZ R30, R3.reuse, R134 ;  /* 0x00000086031e7220 */ /* 0x040fe20000410000 */
[----:B---3--:R-:W-:Y:S01]  /*10a00*/  F2FP.BF16.PACK_AB R134, R174, R175 ;  /* 0x000000afae86723e */ /* 0x008fe200000010ff */
[----:B------:R-:W-:Y:S02]  /*10a10*/  FMUL.FTZ R31, R3, R135 ;  /* 0x00000087031f7220 */ /* 0x000fe40000410000 */
[-C--:B------:R-:W-:Y:S04]  /*10a20*/  HMMA.16816.F32.BF16 R124, R160, R140.reuse, R124 ;  /* 0x0000008ca07c723c */ /* 0x080fe8000004187c */
[----:B------:R-:W-:Y:S01]  /*10a30*/  FFMA.FTZ R64, R64, c[0x0][0x23c], -R202 ;  /* 0x00008f0040407a23 */ /* 0x000fe200000108ca */
[----:B------:R-:W2:Y:S01]  /*10a40*/  MUFU.EX2 R176, R176 ;  /* 0x000000b000b07308 */ /* 0x000ea20000000800 */
[----:B------:R-:W-:Y:S02]  /*10a50*/  FFMA.FTZ R66, R66, c[0x0][0x23c], -R198 ;  /* 0x00008f0042427a23 */ /* 0x000fe400000108c6 */
[C---:B------:R-:W-:Y:S04]  /*10a60*/  HMMA.16816.F32.BF16 R24, R156.reuse, R140, R24 ;  /* 0x0000008c9c18723c */ /* 0x040fe80000041818 */
[----:B------:R-:W-:Y:S02]  /*10a70*/  FFMA.FTZ R202, R65, c[0x0][0x23c], -R202 ;  /* 0x00008f0041ca7a23 */ /* 0x000fe400000108ca */
[----:B------:R-:W-:Y:S01]  /*10a80*/  FFMA.FTZ R198, R67, c[0x0][0x23c], -R198 ;  /* 0x00008f0043c67a23 */ /* 0x000fe200000108c6 */
[----:B------:R-:W-:Y:S01]  /*10a90*/  MUFU.EX2 R179, R179 ;  /* 0x000000b300b37308 */ /* 0x000fe20000000800 */
[-C--:B------:R-:W-:Y:S04]  /*10aa0*/  HMMA.16816.F32.BF16 R128, R156, R142.reuse, R128 ;  /* 0x0000008e9c80723c */ /* 0x080fe80000041880 */
[----:B------:R-:W-:Y:S01]  /*10ab0*/  F2FP.BF16.PACK_AB R141, R196, R197 ;  /* 0x000000c5c48d723e */ /* 0x000fe200000010ff */
[--C-:B------:R-:W-:Y:S01]  /*10ac0*/  FFMA.FTZ R58, R58, c[0x0][0x23c], -R195.reuse ;  /* 0x00008f003a3a7a23 */ /* 0x100fe200000108c3 */
[----:B------:R-:W-:Y:S01]  /*10ad0*/  F2FP.BF16.PACK_AB R140, R204, R201 ;  /* 0x000000c9cc8c723e */ /* 0x000fe200000010ff */
[--C-:B------:R-:W-:Y:S01]  /*10ae0*/  FFMA.FTZ R59, R59, c[0x0][0x23c], -R195.reuse ;  /* 0x00008f003b3b7a23 */ /* 0x100fe200000108c3 */
[----:B------:R-:W-:Y:S01]  /*10af0*/  HMMA.16816.F32.BF16 R28, R160, R142, R28 ;  /* 0x0000008ea01c723c */ /* 0x000fe2000004181c */
[----:B------:R-:W3:Y:S03]  /*10b00*/  MUFU.EX2 R178, R178 ;  /* 0x000000b200b27308 */ /* 0x000ee60000000800 */
[--C-:B------:R-:W-:Y:S01]  /*10b10*/  FFMA.FTZ R62, R62, c[0x0][0x23c], -R195.reuse ;  /* 0x00008f003e3e7a23 */ /* 0x100fe200000108c3 */
[----:B--2---:R-:W-:Y:S01]  /*10b20*/  F2FP.BF16.PACK_AB R133, R176, R177 ;  /* 0x000000b1b085723e */ /* 0x004fe200000010ff */
[----:B------:R-:W-:Y:S01]  /*10b30*/  FFMA.FTZ R195, R63, c[0x0][0x23c], -R195 ;  /* 0x00008f003fc37a23 */ /* 0x000fe200000108c3 */
[----:B------:R-:W-:Y:S01]  /*10b40*/  F2FP.BF16.PACK_AB R143, R199, R200 ;  /* 0x000000c8c78f723e */ /* 0x000fe200000010ff */
[--C-:B------:R-:W-:Y:S03]  /*10b50*/  FFMA.FTZ R56, R56, c[0x0][0x23c], -R194.reuse ;  /* 0x00008f0038387a23 */ /* 0x100fe600000108c2 */
[----:B------:R-:W2:Y:S01]  /*10b60*/  MUFU.EX2 R206, R206 ;  /* 0x000000ce00ce7308 */ /* 0x000ea20000000800 */
[--C-:B------:R-:W-:Y:S02]  /*10b70*/  FFMA.FTZ R57, R57, c[0x0][0x23c], -R194.reuse ;  /* 0x00008f0039397a23 */ /* 0x100fe400000108c2 */
[--C-:B------:R-:W-:Y:S02]  /*10b80*/  FFMA.FTZ R60, R60, c[0x0][0x23c], -R194.reuse ;  /* 0x00008f003c3c7a23 */ /* 0x100fe400000108c2 */
[----:B------:R-:W-:Y:S02]  /*10b90*/  FFMA.FTZ R194, R61, c[0x0][0x23c], -R194 ;  /* 0x00008f003dc27a23 */ /* 0x000fe400000108c2 */
[----:B------:R-:W-:Y:S01]  /*10ba0*/  FFMA.FTZ R181, R0, R223, R181 ;  /* 0x000000df00b57223 */ /* 0x000fe200000100b5 */
[----:B------:R-:W-:Y:S01]  /*10bb0*/  MOV R0, R165 ;  /* 0x000000a500007202 */ /* 0x000fe20000000f00 */
[----:B------:R-:W-:Y:S01]  /*10bc0*/  FFMA.FTZ R193, R164, R233, R193 ;  /* 0x000000e9a4c17223 */ /* 0x000fe200000100c1 */
[----:B------:R-:W-:Y:S01]  /*10bd0*/  MUFU.EX2 R205, R205 ;  /* 0x000000cd00cd7308 */ /* 0x000fe20000000800 */
[----:B------:R-:W-:Y:S01]  /*10be0*/  FFMA.FTZ R189, R3, R230, R189 ;  /* 0x000000e603bd7223 */ /* 0x000fe200000100bd */
[----:B------:R-:W-:Y:S01]  /*10bf0*/  MOV R3, R168 ;  /* 0x000000a800037202 */ /* 0x000fe20000000f00 */
[----:B------:R-:W-:Y:S01]  /*10c00*/  FFMA.FTZ R185, R2, R231, R185 ;  /* 0x000000e702b97223 */ /* 0x000fe200000100b9 */
[----:B---3--:R-:W-:Y:S01]  /*10c10*/  F2FP.BF16.PACK_AB R135, R178, R179 ;  /* 0x000000b3b287723e */ /* 0x008fe200000010ff */
[----:B------:R-:W-:Y:S01]  /*10c20*/  FADD.FTZ R181, R180, R181 ;  /* 0x000000b5b4b57221 */ /* 0x000fe20000010000 */
[----:B------:R-:W-:Y:S01]  /*10c30*/  MOV R2, R167 ;  /* 0x000000a700027202 */ /* 0x000fe20000000f00 */
[----:B------:R-:W-:Y:S02]  /*10c40*/  FADD.FTZ R192, R192, R193 ;  /* 0x000000c1c0c07221 */ /* 0x000fe40000010000 */
[----:B------:R-:W-:Y:S01]  /*10c50*/  FADD.FTZ R188, R188, R189 ;  /* 0x000000bdbcbc7221 */ /* 0x000fe20000010000 */
[----:B------:R-:W3:Y:S01]  /*10c60*/  MUFU.EX2 R208, R208 ;  /* 0x000000d000d07308 */ /* 0x000ee20000000800 */
[-C--:B------:R-:W-:Y:S05]  /*10c70*/  HMMA.16816.F32.BF16 R4, R132, R136.reuse, R4 ;  /* 0x000000888404723c */ /* 0x080fea0000041804 */
[----:B--2---:R-:W-:Y:S01]  /*10c80*/  F2FP.BF16.PACK_AB R142, R206, R203 ;  /* 0x000000cbce8e723e */ /* 0x004fe200000010ff */
[----:B------:R-:W-:Y:S02]  /*10c90*/  FADD.FTZ R184, R184, R185 ;  /* 0x000000b9b8b87221 */ /* 0x000fe40000010000 */
[----:B------:R-:W-:Y:S01]  /*10ca0*/  FADD.FTZ R170, R170, R181 ;  /* 0x000000b5aaaa7221 */ /* 0x000fe20000010000 */
[----:B------:R-:W-:Y:S03]  /*10cb0*/  MUFU.EX2 R207, R207 ;  /* 0x000000cf00cf7308 */ /* 0x000fe60000000800 */
[C---:B------:R-:W-:Y:S04]  /*10cc0*/  HMMA.16816.F32.BF16 R8, R140.reuse, R136, R8 ;  /* 0x000000888c08723c */ /* 0x040fe80000041808 */
[----:B------:R-:W-:Y:S02]  /*10cd0*/  FADD.FTZ R191, R191, R192 ;  /* 0x000000c0bfbf7221 */ /* 0x000fe40000010000 */
[----:B------:R-:W-:Y:S01]  /*10ce0*/  FADD.FTZ R187, R187, R188 ;  /* 0x000000bcbbbb7221 */ /* 0x000fe20000010000 */
[----:B------:R-:W-:Y:S01]  /*10cf0*/  MUFU.EX2 R210, R210 ;  /* 0x000000d200d27308 */ /* 0x000fe20000000800 */
[-C--:B------:R-:W-:Y:S04]  /*10d00*/  HMMA.16816.F32.BF16 R12, R140, R138.reuse, R12 ;  /* 0x0000008a8c0c723c */ /* 0x080fe8000004180c */
[----:B------:R-:W-:Y:S02]  /*10d10*/  FADD.FTZ R183, R183, R184 ;  /* 0x000000b8b7b77221 */ /* 0x000fe40000010000 */
[----:B------:R-:W-:Y:S01]  /*10d20*/  FADD.FTZ R170, R169, R170 ;  /* 0x000000aaa9aa7221 */ /* 0x000fe20000010000 */
[----:B------:R-:W-:Y:S01]  /*10d30*/  MOV R169, R166 ;  /* 0x000000a600a97202 */ /* 0x000fe20000000f00 */
[C---:B------:R-:W-:Y:S01]  /*10d40*/  HMMA.16816.F32.BF16 R16, R132.reuse, R138, R16 ;  /* 0x0000008a8410723c */ /* 0x040fe20000041810 */
[----:B------:R-:W2:Y:S01]  /*10d50*/  LDSM.16.MT88.4 R136, [R171+0xb400] ;  /* 0x00b40000ab88783b */ /* 0x000ea20000004200 */
[----:B------:R-:W-:Y:S02]  /*10d60*/  MUFU.EX2 R209, R209 ;  /* 0x000000d100d17308 */ /* 0x000fe40000000800 */
[----:B------:R-:W-:Y:S02]  /*10d70*/  FADD.FTZ R191, R190, R191 ;  /* 0x000000bfbebf7221 */ /* 0x000fe40000010000 */
[----:B------:R-:W-:Y:S02]  /*10d80*/  FADD.FTZ R186, R186, R187 ;  /* 0x000000bbbaba7221 */ /* 0x000fe40000010000 */
[-C--:B------:R-:W-:Y:S04]  /*10d90*/  HMMA.16816.F32.BF16 R68, R132, R144.reuse, R68 ;  /* 0x000000908444723c */ /* 0x080fe80000041844 */
[----:B------:R-:W4:Y:S01]  /*10da0*/  MUFU.EX2 R232, R232 ;  /* 0x000000e800e87308 */ /* 0x000f220000000800 */
[----:B------:R-:W-:Y:S02]  /*10db0*/  FADD.FTZ R182, R182, R183 ;  /* 0x000000b7b6b67221 */ /* 0x000fe40000010000 */
[----:B------:R-:W-:Y:S01]  /*10dc0*/  FADD.FTZ R197, R197, R170 ;  /* 0x000000aac5c57221 */ /* 0x000fe20000010000 */
[C---:B------:R-:W-:Y:S04]  /*10dd0*/  HMMA.16816.F32.BF16 R72, R140.reuse, R144, R72 ;  /* 0x000000908c48723c */ /* 0x040fe80000041848 */
[----:B------:R-:W-:Y:S02]  /*10de0*/  FADD.FTZ R172, R172, R191 ;  /* 0x000000bfacac7221 */ /* 0x000fe40000010000 */
[----:B------:R-:W-:Y:S01]  /*10df0*/  MUFU.EX2 R236, R236 ;  /* 0x000000ec00ec7308 */ /* 0x000fe20000000800 */
[----:B------:R-:W-:Y:S01]  /*10e00*/  FADD.FTZ R177, R177, R186 ;  /* 0x000000bab1b17221 */ /* 0x000fe20000010000 */
[-C--:B------:R-:W-:Y:S04]  /*10e10*/  HMMA.16816.F32.BF16 R76, R140, R146.reuse, R76 ;  /* 0x000000928c4c723c */ /* 0x080fe8000004184c */
[----:B------:R-:W-:Y:S02]  /*10e20*/  FADD.FTZ R201, R201, R182 ;  /* 0x000000b6c9c97221 */ /* 0x000fe40000010000 */
[----:B------:R-:W-:Y:S02]  /*10e30*/  FADD.FTZ R197, R196, R197 ;  /* 0x000000c5c4c57221 */ /* 0x000fe40000010000 */
[C---:B------:R-:W-:Y:S01]  /*10e40*/  HMMA.16816.F32.BF16 R80, R132.reuse, R146, R80 ;  /* 0x000000928450723c */ /* 0x040fe20000041850 */
[----:B------:R-:W5:Y:S01]  /*10e50*/  LDSM.16.MT88.4 R144, [R171+0x9800] ;  /* 0x00980000ab90783b */ /* 0x000f620000004200 */
[----:B------:R-:W2:Y:S02]  /*10e60*/  MUFU.EX2 R211, R211 ;  /* 0x000000d300d37308 */ /* 0x000ea40000000800 */
[----:B------:R-:W-:Y:S02]  /*10e70*/  FADD.FTZ R172, R173, R172 ;  /* 0x000000acadac7221 */ /* 0x000fe40000010000 */
[----:B------:R-:W-:Y:S02]  /*10e80*/  FADD.FTZ R176, R176, R177 ;  /* 0x000000b1b0b07221 */ /* 0x000fe40000010000 */
[-C--:B-1----:R-:W-:Y:S04]  /*10e90*/  HMMA.16816.F32.BF16 R84, R132, R148.reuse, R84 ;  /* 0x000000948454723c */ /* 0x082fe80000041854 */
[----:B------:R-:W-:Y:S01]  /*10ea0*/  MUFU.EX2 R245, R245 ;  /* 0x000000f500f57308 */ /* 0x000fe20000000800 */
[----:B------:R-:W-:Y:S02]  /*10eb0*/  FADD.FTZ R204, R204, R201 ;  /* 0x000000c9cccc7221 */ /* 0x000fe40000010000 */
[----:B------:R-:W-:Y:S01]  /*10ec0*/  FADD.FTZ R200, R200, R197 ;  /* 0x000000c5c8c87221 */ /* 0x000fe20000010000 */
[C---:B------:R-:W-:Y:S04]  /*10ed0*/  HMMA.16816.F32.BF16 R88, R140.reuse, R148, R88 ;  /* 0x000000948c58723c */ /* 0x040fe80000041858 */
[----:B------:R-:W-:Y:S02]  /*10ee0*/  FADD.FTZ R175, R175, R172 ;  /* 0x000000acafaf7221 */ /* 0x000fe40000010000 */
[----:B------:R-:W1:Y:S01]  /*10ef0*/  MUFU.EX2 R246, R246 ;  /* 0x000000f600f67308 */ /* 0x000e620000000800 */
[----:B------:R-:W-:Y:S01]  /*10f00*/  FADD.FTZ R179, R179, R176 ;  /* 0x000000b0b3b37221 */ /* 0x000fe20000010000 */
[-C--:B------:R-:W-:Y:S04]  /*10f10*/  HMMA.16816.F32.BF16 R92, R140, R150.reuse, R92 ;  /* 0x000000968c5c723c */ /* 0x080fe8000004185c */
[----:B------:R-:W-:Y:S02]  /*10f20*/  FADD.FTZ R203, R203, R204 ;  /* 0x000000cccbcb7221 */ /* 0x000fe40000010000 */
[----:B------:R-:W-:Y:S02]  /*10f30*/  FADD.FTZ R200, R199, R200 ;  /* 0x000000c8c7c87221 */ /* 0x000fe40000010000 */
[C---:B------:R-:W-:Y:S01]  /*10f40*/  HMMA.16816.F32.BF16 R96, R132.reuse, R150, R96 ;  /* 0x000000968460723c */ /* 0x040fe20000041860 */
[----:B------:R-:W-:Y:S01]  /*10f50*/  LDSM.16.MT88.4 R148, [R213+0x9c00] ;  /* 0x009c0000d594783b */ /* 0x000fe20000004200 */
[----:B------:R-:W-:Y:S02]  /*10f60*/  MUFU.EX2 R64, R64 ;  /* 0x0000004000407308 */ /* 0x000fe40000000800 */
[----:B------:R-:W-:Y:S02]  /*10f70*/  FADD.FTZ R174, R174, R175 ;  /* 0x000000afaeae7221 */ /* 0x000fe40000010000 */
[----:B------:R-:W-:Y:S02]  /*10f80*/  FADD.FTZ R178, R178, R179 ;  /* 0x000000b3b2b27221 */ /* 0x000fe40000010000 */
[-C--:B------:R-:W-:Y:S04]  /*10f90*/  HMMA.16816.F32.BF16 R100, R132, R36.reuse, R100 ;  /* 0x000000248464723c */ /* 0x080fe80000041864 */
[----:B------:R-:W1:Y:S01]  /*10fa0*/  MUFU.EX2 R65, R202 ;  /* 0x000000ca00417308 */ /* 0x000e620000000800 */
[----:B------:R-:W-:Y:S02]  /*10fb0*/  FADD.FTZ R206, R206, R203 ;  /* 0x000000cbcece7221 */ /* 0x000fe40000010000 */
[----:B------:R-:W-:Y:S01]  /*10fc0*/  FADD.FTZ R237, R237, R200 ;  /* 0x000000c8eded7221 */ /* 0x000fe20000010000 */
[C---:B------:R-:W-:Y:S04]  /*10fd0*/  HMMA.16816.F32.BF16 R20, R140.reuse, R36, R20 ;  /* 0x000000248c14723c */ /* 0x040fe80000041814 */
[----:B------:R-:W-:Y:S02]  /*10fe0*/  FADD.FTZ R241, R241, R206 ;  /* 0x000000cef1f17221 */ /* 0x000fe40000010000 */
[----:B------:R-:W-:Y:S01]  /*10ff0*/  MUFU.EX2 R247, R247 ;  /* 0x000000f700f77308 */ /* 0x000fe20000000800 */
[----:B---3--:R-:W-:Y:S01]  /*11000*/  F2FP.BF16.PACK_AB R36, R208, R205 ;  /* 0x000000cdd024723e */ /* 0x008fe200000010ff */
[-C--:B------:R-:W-:Y:S04]  /*11010*/  HMMA.16816.F32.BF16 R104, R140, R38.reuse, R104 ;  /* 0x000000268c68723c */ /* 0x080fe80000041868 */
[----:B----4-:R-:W-:Y:S01]  /*11020*/  F2FP.BF16.PACK_AB R37, R232, R209 ;  /* 0x000000d1e825723e */ /* 0x010fe200000010ff */
[----:B------:R-:W-:Y:S02]  /*11030*/  FADD.FTZ R205, R205, R174 ;  /* 0x000000aecdcd7221 */ /* 0x000fe40000010000 */
[----:B------:R-:W-:Y:S01]  /*11040*/  FADD.FTZ R209, R209, R178 ;  /* 0x000000b2d1d17221 */ /* 0x000fe20000010000 */
[C---:B------:R-:W-:Y:S01]  /*11050*/  HMMA.16816.F32.BF16 R32, R132.reuse, R38, R32 ;  /* 0x000000268420723c */ /* 0x040fe20000041820 */
[----:B------:R-:W3:Y:S03]  /*11060*/  MUFU.EX2 R248, R248 ;  /* 0x000000f800f87308 */ /* 0x000ee60000000800 */
[----:B------:R-:W-:Y:S02]  /*11070*/  FADD.FTZ R238, R238, R237 ;  /* 0x000000edeeee7221 */ /* 0x000fe40000010000 */
[----:B------:R-:W-:Y:S01]  /*11080*/  FADD.FTZ R208, R208, R205 ;  /* 0x000000cdd0d07221 */ /* 0x000fe20000010000 */
[----:B------:R-:W-:Y:S01]  /*11090*/  F2FP.BF16.PACK_AB R38, R210, R207 ;  /* 0x000000cfd226723e */ /* 0x000fe200000010ff */
[-C--:B------:R-:W-:Y:S03]  /*110a0*/  HMMA.16816.F32.BF16 R108, R132, R48.reuse, R108 ;  /* 0x00000030846c723c */ /* 0x080fe6000004186c */
[----:B------:R-:W-:Y:S01]  /*110b0*/  MUFU.EX2 R66, R66 ;  /* 0x0000004200427308 */ /* 0x000fe20000000800 */
[----:B--2---:R-:W-:Y:S01]  /*110c0*/  F2FP.BF16.PACK_AB R39, R211, R236 ;  /* 0x000000ecd327723e */ /* 0x004fe200000010ff */
[----:B------:R-:W-:Y:S02]  /*110d0*/  FADD.FTZ R209, R232, R209 ;  /* 0x000000d1e8d17221 */ /* 0x000fe40000010000 */
[----:B------:R-:W-:Y:S01]  /*110e0*/  FADD.FTZ R242, R242, R241 ;  /* 0x000000f1f2f27221 */ /* 0x000fe20000010000 */
[C---:B------:R-:W-:Y:S04]  /*110f0*/  HMMA.16816.F32.BF16 R112, R140.reuse, R48, R112 ;  /* 0x000000308c70723c */ /* 0x040fe80000041870 */
[----:B------:R-:W-:Y:S01]  /*11100*/  FADD.FTZ R239, R239, R238 ;  /* 0x000000eeefef7221 */ /* 0x000fe20000010000 */
[----:B------:R-:W2:Y:S01]  /*11110*/  MUFU.EX2 R67, R198 ;  /* 0x000000c600437308 */ /* 0x000ea20000000800 */
[----:B------:R-:W-:Y:S02]  /*11120*/  FADD.FTZ R207, R207, R208 ;  /* 0x000000d0cfcf7221 */ /* 0x000fe40000010000 */
[-C--:B------:R-:W-:Y:S04]  /*11130*/  HMMA.16816.F32.BF16 R116, R140, R50.reuse, R116 ;  /* 0x000000328c74723c */ /* 0x080fe80000041874 */
[----:B------:R-:W-:Y:S02]  /*11140*/  FADD.FTZ R236, R236, R209 ;  /* 0x000000d1ecec7221 */ /* 0x000fe40000010000 */
[----:B------:R-:W-:Y:S01]  /*11150*/  FADD.FTZ R243, R243, R242 ;  /* 0x000000f2f3f37221 */ /* 0x000fe20000010000 */
[----:B------:R-:W-:Y:S01]  /*11160*/  MUFU.EX2 R58, R58 ;  /* 0x0000003a003a7308 */ /* 0x000fe20000000800 */
[C---:B------:R-:W-:Y:S01]  /*11170*/  HMMA.16816.F32.BF16 R120, R132.reuse, R50, R120 ;  /* 0x000000328478723c */ /* 0x040fe20000041878 */
[----:B------:R-:W4:Y:S03]  /*11180*/  LDSM.16.MT88.4 R48, [R213+0xa800] ;  /* 0x00a80000d530783b */ /* 0x000f260000004200 */
[----:B------:R-:W-:Y:S02]  /*11190*/  FADD.FTZ R239, R240, R239 ;  /* 0x000000eff0ef7221 */ /* 0x000fe40000010000 */
[----:B------:R-:W-:Y:S02]  /*111a0*/  FADD.FTZ R210, R210, R207 ;  /* 0x000000cfd2d27221 */ /* 0x000fe40000010000 */
[-C--:B------:R-:W-:Y:S01]  /*111b0*/  HMMA.16816.F32.BF16 R124, R132, R136.reuse, R124 ;  /* 0x00000088847c723c */ /* 0x080fe2000004187c */
[----:B------:R-:W1:Y:S03]  /*111c0*/  MUFU.EX2 R59, R59 ;  /* 0x0000003b003b7308 */ /* 0x000e660000000800 */
[----:B------:R-:W-:Y:S02]  /*111d0*/  FADD.FTZ R236, R211, R236 ;  /* 0x000000ecd3ec7221 */ /* 0x000fe40000010000 */
[----:B------:R-:W-:Y:S02]  /*111e0*/  FADD.FTZ R243, R244, R243 ;  /* 0x000000f3f4f37221 */ /* 0x000fe40000010000 */
[C---:B------:R-:W-:Y:S03]  /*111f0*/  HMMA.16816.F32.BF16 R24, R140.reuse, R136, R24 ;  /* 0x000000888c18723c */ /* 0x040fe60000041818 */
[----:B------:R-:W-:Y:S05]  /*11200*/  MUFU.EX2 R62, R62 ;  /* 0x0000003e003e7308 */ /* 0x000fea0000000800 */
[-C--:B------:R-:W-:Y:S01]  /*11210*/  HMMA.16816.F32.BF16 R128, R140, R138.reuse, R128 ;  /* 0x0000008a8c80723c */ /* 0x080fe20000041880 */
[----:B------:R-:W-:Y:S04]  /*11220*/  LDSM.16.MT88.4 R140, [R171+0xac00] ;  /* 0x00ac0000ab8c783b */ /* 0x000fe80000004200 */
[----:B------:R-:W4:Y:S03]  /*11230*/  MUFU.EX2 R195, R195 ;  /* 0x000000c300c37308 */ /* 0x000f260000000800 */
[----:B------:R-:W-:Y:S07]  /*11240*/  HMMA.16816.F32.BF16 R28, R132, R138, R28 ;  /* 0x0000008a841c723c */ /* 0x000fee000004181c */
[----:B-1----:R-:W-:Y:S01]  /*11250*/  F2FP.BF16.PACK_AB R132, R246, R245 ;  /* 0x000000f5f684723e */ /* 0x002fe200000010ff */
[-C--:B------:R-:W-:Y:S01]  /*11260*/  HMMA.16816.F32.BF16 R4, R36, R40.reuse, R4 ;  /* 0x000000282404723c */ /* 0x080fe20000041804 */
[----:B------:R-:W-:Y:S04]  /*11270*/  MUFU.EX2 R56, R56 ;  /* 0x0000003800387308 */ /* 0x000fe80000000800 */
[----:B------:R-:W-:Y:S01]  /*11280*/  F2FP.BF16.PACK_AB R134, R65, R64 ;  /* 0x000000404186723e */ /* 0x000fe200000010ff */
[----:B------:R-:W-:Y:S01]  /*11290*/  FADD.FTZ R245, R245, R210 ;  /* 0x000000d2f5f57221 */ /* 0x000fe20000010000 */
[----:B---3--:R-:W-:Y:S01]  /*112a0*/  F2FP.BF16.PACK_AB R133, R248, R247 ;  /* 0x000000f7f885723e */ /* 0x008fe200000010ff */
[C---:B------:R-:W-:Y:S03]  /*112b0*/  HMMA.16816.F32.BF16 R8, R44.reuse, R40, R8 ;  /* 0x000000282c08723c */ /* 0x040fe60000041808 */
[----:B------:R-:W1:Y:S01]  /*112c0*/  MUFU.EX2 R57, R57 ;  /* 0x0000003900397308 */ /* 0x000e620000000800 */
[----:B--2---:R-:W-:Y:S01]  /*112d0*/  F2FP.BF16.PACK_AB R135, R67, R66 ;  /* 0x000000424387723e */ /* 0x004fe200000010ff */
[----:B------:R-:W-:Y:S02]  /*112e0*/  FADD.FTZ R247, R247, R236 ;  /* 0x000000ecf7f77221 */ /* 0x000fe40000010000 */
[----:B------:R-:W-:Y:S01]  /*112f0*/  FADD.FTZ R245, R246, R245 ;  /* 0x000000f5f6f57221 */ /* 0x000fe20000010000 */
[-C--:B------:R-:W-:Y:S04]  /*11300*/  HMMA.16816.F32.BF16 R12, R44, R42.reuse, R12 ;  /* 0x0000002a2c0c723c */ /* 0x080fe8000004180c */
[----:B------:R-:W-:Y:S01]  /*11310*/  FADD.FTZ R247, R248, R247 ;  /* 0x000000f7f8f77221 */ /* 0x000fe20000010000 */
[----:B------:R-:W-:Y:S01]  /*11320*/  MUFU.EX2 R60, R60 ;  /* 0x0000003c003c7308 */ /* 0x000fe20000000800 */
[----:B------:R-:W-:Y:S02]  /*11330*/  FADD.FTZ R64, R64, R245 ;  /* 0x000000f540407221 */ /* 0x000fe40000010000 */
[C---:B------:R-:W-:Y:S01]  /*11340*/  HMMA.16816.F32.BF16 R16, R36.reuse, R42, R16 ;  /* 0x0000002a2410723c */ /* 0x040fe20000041810 */
[----:B------:R-:W2:Y:S03]  /*11350*/  LDSM.16.MT88.4 R40, [R171+0xa800] ;  /* 0x00a80000ab28783b */ /* 0x000ea60000004200 */
[----:B------:R-:W-:Y:S02]  /*11360*/  FADD.FTZ R66, R66, R247 ;  /* 0x000000f742427221 */ /* 0x000fe40000010000 */
[----:B------:R-:W-:Y:S01]  /*11370*/  FADD.FTZ R233, R65, R64 ;  /* 0x0000004041e97221 */ /* 0x000fe20000010000 */
[----:B------:R-:W3:Y:S01]  /*11380*/  MUFU.EX2 R61, R194 ;  /* 0x000000c2003d7308 */ /* 0x000ee20000000800 */
[-C--:B-----5:R-:W-:Y:S04]  /*11390*/  HMMA.16816.F32.BF16 R68, R36, R144.reuse, R68 ;  /* 0x000000902444723c */ /* 0x0a0fe80000041844 */
[----:B------:R-:W-:Y:S04]  /*113a0*/  FADD.FTZ R230, R67, R66 ;  /* 0x0000004243e67221 */ /* 0x000fe80000010000 */
        /* <DEDUP_REMOVED lines=8> */
[-C--:B--2---:R-:W-:Y:S08]  /*11430*/  HMMA.16816.F32.BF16 R100, R36, R40.reuse, R100 ;  /* 0x000000282464723c */ /* 0x084ff00000041864 */
[C---:B------:R-:W-:Y:S08]  /*11440*/  HMMA.16816.F32.BF16 R20, R44.reuse, R40, R20 ;  /* 0x000000282c14723c */ /* 0x040ff00000041814 */
[-C--:B------:R-:W-:Y:S08]  /*11450*/  HMMA.16816.F32.BF16 R104, R44, R42.reuse, R104 ;  /* 0x0000002a2c68723c */ /* 0x080ff00000041868 */
[C---:B------:R-:W-:Y:S01]  /*11460*/  HMMA.16816.F32.BF16 R32, R36.reuse, R42, R32 ;  /* 0x0000002a2420723c */ /* 0x040fe20000041820 */
[----:B------:R-:W2:Y:S07]  /*11470*/  LDSM.16.MT88.4 R40, [R171+0x9c00] ;  /* 0x009c0000ab28783b */ /* 0x000eae0000004200 */
[-C--:B------:R-:W-:Y:S08]  /*11480*/  HMMA.16816.F32.BF16 R108, R36, R52.reuse, R108 ;  /* 0x00000034246c723c */ /* 0x080ff0000004186c */
[C---:B------:R-:W-:Y:S08]  /*11490*/  HMMA.16816.F32.BF16 R112, R44.reuse, R52, R112 ;  /* 0x000000342c70723c */ /* 0x040ff00000041870 */
[-C--:B------:R-:W-:Y:S08]  /*114a0*/  HMMA.16816.F32.BF16 R116, R44, R54.reuse, R116 ;  /* 0x000000362c74723c */ /* 0x080ff00000041874 */
[C---:B------:R-:W-:Y:S01]  /*114b0*/  HMMA.16816.F32.BF16 R120, R36.reuse, R54, R120 ;  /* 0x000000362478723c */ /* 0x040fe20000041878 */
[----:B------:R-:W5:Y:S07]  /*114c0*/  LDSM.16.MT88.4 R52, [R213+0xac00] ;  /* 0x00ac0000d534783b */ /* 0x000f6e0000004200 */
[-C--:B----4-:R-:W-:Y:S08]  /*114d0*/  HMMA.16816.F32.BF16 R124, R36, R48.reuse, R124 ;  /* 0x00000030247c723c */ /* 0x090ff0000004187c */
[C---:B------:R-:W-:Y:S08]  /*114e0*/  HMMA.16816.F32.BF16 R24, R44.reuse, R48, R24 ;  /* 0x000000302c18723c */ /* 0x040ff00000041818 */
[-C--:B------:R-:W-:Y:S01]  /*114f0*/  HMMA.16816.F32.BF16 R128, R44, R50.reuse, R128 ;  /* 0x000000322c80723c */ /* 0x080fe20000041880 */
[----:B------:R-:W4:Y:S07]  /*11500*/  LDSM.16.MT88.4 R44, [R213+0xbc00] ;  /* 0x00bc0000d52c783b */ /* 0x000f2e0000004200 */
[----:B------:R-:W-:Y:S07]  /*11510*/  HMMA.16816.F32.BF16 R28, R36, R50, R28 ;  /* 0x00000032241c723c */ /* 0x000fee000004181c */
[----:B------:R-:W-:Y:S01]  /*11520*/  F2FP.BF16.PACK_AB R37, R59, R58 ;  /* 0x0000003a3b25723e */ /* 0x000fe200000010ff */
[-C--:B------:R-:W-:Y:S01]  /*11530*/  HMMA.16816.F32.BF16 R160, R132, R148.reuse, R4 ;  /* 0x0000009484a0723c */ /* 0x080fe20000041804 */
[----:B------:R-:W4:Y:S04]  /*11540*/  LDSM.16.MT88.4 R4, [R171+0xbc00] ;  /* 0x00bc0000ab04783b */ /* 0x000f280000004200 */
[----:B------:R-:W-:Y:S01]  /*11550*/  F2FP.BF16.PACK_AB R39, R195, R62 ;  /* 0x0000003ec327723e */ /* 0x000fe200000010ff */
[----:B------:R-:W-:Y:S01]  /*11560*/  FADD.FTZ R58, R58, R239 ;  /* 0x000000ef3a3a7221 */ /* 0x000fe20000010000 */
[----:B-1----:R-:W-:Y:S01]  /*11570*/  F2FP.BF16.PACK_AB R36, R57, R56 ;  /* 0x000000383924723e */ /* 0x002fe200000010ff */
[----:B------:R-:W-:Y:S01]  /*11580*/  FADD.FTZ R56, R56, R243 ;  /* 0x000000f338387221 */ /* 0x000fe20000010000 */
[----:B---3--:R-:W-:Y:S03]  /*11590*/  F2FP.BF16.PACK_AB R38, R61, R60 ;  /* 0x0000003c3d26723e */ /* 0x008fe600000010ff */
        /* <DEDUP_REMOVED lines=9> */
[-C--:B--2---:R-:W-:Y:S08]  /*11630*/  HMMA.16816.F32.BF16 R68, R132, R40.reuse, R68 ;  /* 0x000000288444723c */ /* 0x084ff00000041844 */
[C---:B------:R-:W-:Y:S08]  /*11640*/  HMMA.16816.F32.BF16 R72, R36.reuse, R40, R72 ;  /* 0x000000282448723c */ /* 0x040ff00000041848 */
[-C--:B------:R-:W-:Y:S08]  /*11650*/  HMMA.16816.F32.BF16 R76, R36, R42.reuse, R76 ;  /* 0x0000002a244c723c */ /* 0x080ff0000004184c */
        /* <DEDUP_REMOVED lines=16> */
[----:B------:R-:W-:Y:S01]  /*11760*/  HMMA.16816.F32.BF16 R132, R132, R6, R28 ;  /* 0x000000068484723c */ /* 0x000fe2000004181c */
[----:B------:R-:W-:-:S07]  /*11770*/  @P5 BRA `(.L_x_129) ;  /* 0xffffcbb000005947 */ /* 0x000fce000383ffff */
.L_x_128:
[----:B------:R-:W1:Y:S01]  /*11780*/  SHFL.BFLY PT, R7, R230, 0x2, 0x1f ;  /* 0x0c401f00e6077f89 */ /* 0x000e6200000e0000 */
[----:B------:R-:W-:Y:S01]  /*11790*/  MOV R10, 0x3f800000 ;  /* 0x3f800000000a7802 */ /* 0x000fe20000000f00 */
[----:B------:R-:W2:Y:S01]  /*117a0*/  S2UR UR4, SR_CTAID.Y ;  /* 0x00000000000479c3 */ /* 0x000ea20000002600 */
[----:B------:R-:W-:Y:S01]  /*117b0*/  MOV R9, 0x3f800000 ;  /* 0x3f80000000097802 */ /* 0x000fe20000000f00 */
[----:B------:R-:W3:Y:S01]  /*117c0*/  SHFL.BFLY PT, R0, R233, 0x2, 0x1f ;  /* 0x0c401f00e9007f89 */ /* 0x000ee200000e0000 */
[----:B------:R-:W-:Y:S01]  /*117d0*/  UISETP.NE.AND UP0, UPT, UR9, -0x1, UPT ;  /* 0xffffffff0900788c */ /* 0x000fe2000bf05270 */
[----:B------:R-:W-:Y:S01]  /*117e0*/  BSSY B0, `(.L_x_132) ;  /* 0x000016c000007945 */ /* 0x000fe20003800000 */
[----:B------:R-:W-:Y:S01]  /*117f0*/  ULDC.64 UR6, c[0x0][0x1e8] ;  /* 0x00007a0000067ab9 */ /* 0x000fe20000000a00 */
[----:B------:R-:W4:Y:S01]  /*11800*/  SHFL.BFLY PT, R4, R231, 0x2, 0x1f ;  /* 0x0c401f00e7047f89 */ /* 0x000f2200000e0000 */
[----:B------:R-:W-:Y:S01]  /*11810*/  ULDC UR11, c[0x0][0x214] ;  /* 0x00008500000b7ab9 */ /* 0x000fe20000000800 */
[----:B------:R-:W5:Y:S01]  /*11820*/  S2UR UR13, SR_CTAID.X ;  /* 0x00000000000d79c3 */ /* 0x000f620000002500 */
[----:B------:R-:W-:Y:S01]  /*11830*/  UMOV UR26, URZ ;  /* 0x0000003f001a7c82 */ /* 0x000fe20008000000 */
[----:B------:R-:W5:Y:S01]  /*11840*/  SHFL.BFLY PT, R12, R223, 0x2, 0x1f ;  /* 0x0c401f00df0c7f89 */ /* 0x000f6200000e0000 */
[----:B------:R-:W-:-:S03]  /*11850*/  UMOV UR27, URZ ;  /* 0x0000003f001b7c82 */ /* 0x000fc60008000000 */
[----:B------:R-:W-:Y:S02]  /*11860*/  @UP0 UIMAD.WIDE.U32 UR16, UR9, UR6, URZ ;  /* 0x00000006091002a5 */ /* 0x000fe4000f8e003f */
[----:B------:R-:W5:Y:S02]  /*11870*/  S2UR UR14, SR_CTAID.Z ;  /* 0x00000000000e79c3 */ /* 0x000f640000002700 */
[----:B------:R-:W-:-:S03]  /*11880*/  @UP0 UIMAD UR8, UR9, UR7, UR17 ;  /* 0x00000007090802a4 */ /* 0x000fc6000f8e0211 */
[----:B------:R-:W-:Y:S01]  /*11890*/  ULDC.64 UR6, c[0x0][0x1e0] ;  /* 0x0000780000067ab9 */ /* 0x000fe20000000a00 */
[----:B-1----:R-:W-:Y:S01]  /*118a0*/  FADD.FTZ R7, R7, R230 ;  /* 0x000000e607077221 */ /* 0x002fe20000010000 */
[----:B--2---:R-:W-:Y:S01]  /*118b0*/  @!UP0 USHF.R.S32.HI UR15, URZ, 0x1f, UR4 ;  /* 0x0000001f3f0f8899 */ /* 0x004fe20008011404 */
[----:B---3--:R-:W-:-:S03]  /*118c0*/  FADD.FTZ R5, R0, R233 ;  /* 0x000000e900057221 */ /* 0x008fc60000010000 */
[----:B------:R-:W1:Y:S01]  /*118d0*/  SHFL.BFLY PT, R8, R7, 0x1, 0x1f ;  /* 0x0c201f0007087f89 */ /* 0x000e6200000e0000 */
[----:B------:R-:W-:Y:S01]  /*118e0*/  @!UP0 UIMAD UR15, UR15, UR6, URZ ;  /* 0x000000060f0f82a4 */ /* 0x000fe2000f8e023f */
[----:B----4-:R-:W-:Y:S02]  /*118f0*/  FADD.FTZ R3, R4, R231 ;  /* 0x000000e704037221 */ /* 0x010fe40000010000 */
[----:B------:R-:W2:Y:S01]  /*11900*/  SHFL.BFLY PT, R2, R5, 0x1, 0x1f ;  /* 0x0c201f0005027f89 */ /* 0x000ea200000e0000 */
[----:B------:R-:W-:Y:S01]  /*11910*/  @!UP0 UIMAD.WIDE.U32 UR24, UR4, UR6, URZ ;  /* 0x00000006041882a5 */ /* 0x000fe2000f8e003f */
[----:B-----5:R-:W-:Y:S02]  /*11920*/  FADD.FTZ R12, R12, R223 ;  /* 0x000000df0c0c7221 */ /* 0x020fe40000010000 */
[----:B------:R-:W3:Y:S01]  /*11930*/  S2R R0, SR_TID.X ;  /* 0x0000000000007919 */ /* 0x000ee20000002100 */
[----:B------:R-:W-:Y:S02]  /*11940*/  ULDC.U8 UR6, c[0x0][0x329] ;  /* 0x0000ca4000067ab9 */ /* 0x000fe40000000000 */
[----:B------:R-:W-:Y:S01]  /*11950*/  UISETP.NE.AND UP1, UPT, UR6, URZ, UPT ;  /* 0x0000003f0600728c */ /* 0x000fe2000bf25270 */
[----:B------:R-:W4:Y:S01]  /*11960*/  SHFL.BFLY PT, R14, R3, 0x1, 0x1f ;  /* 0x0c201f00030e7f89 */ /* 0x000f2200000e0000 */
[----:B------:R-:W-:-:S02]  /*11970*/  @!UP0 UIMAD UR15, UR4, UR7, UR15 ;  /* 0x00000007040f82a4 */ /* 0x000fc4000f8e020f */
[----:B------:R-:W-:Y:S01]  /*11980*/  @!UP0 UMOV UR16, UR24 ;  /* 0x0000001800108c82 */ /* 0x000fe20008000000 */
[----:B------:R-:W5:Y:S01]  /*11990*/  SHFL.BFLY PT, R11, R12, 0x1, 0x1f ;  /* 0x0c201f000c0b7f89 */ /* 0x000f6200000e0000 */
[----:B------:R-:W-:Y:S02]  /*119a0*/  ULDC.U8 UR7, c[0x0][0x328] ;  /* 0x0000ca0000077ab9 */ /* 0x000fe40000000000 */
[----:B------:R-:W-:Y:S02]  /*119b0*/  UISETP.NE.AND UP2, UPT, UR7, URZ, UPT ;  /* 0x0000003f0700728c */ /* 0x000fe4000bf45270 */
[----:B------:R-:W-:Y:S02]  /*119c0*/  @!UP0 UIADD3 UR8, UR25, UR15, URZ ;  /* 0x0000000f19088290 */ /* 0x000fe4000fffe03f */
[----:B------:R-:W-:Y:S01]  /*119d0*/  UISETP.NE.OR UP3, UPT, UR6, URZ, !UP2 ;  /* 0x0000003f0600728c */ /* 0x000fe2000d765670 */
[----:B-1----:R-:W-:Y:S01]  /*119e0*/  FADD.FTZ R8, R7, R8 ;  /* 0x0000000807087221 */ /* 0x002fe20000010000 */
[----:B------:R-:W-:-:S02]  /*119f0*/  @UP1 ULDC UR17, c[0x0][0x210] ;  /* 0x0000840000111ab9 */ /* 0x000fc40000000800 */
[----:B------:R-:W-:Y:S01]  /*11a00*/  ULDC UR7, c[0x0][0x234] ;  /* 0x00008d0000077ab9 */ /* 0x000fe20000000800 */
[----:B--2---:R-:W-:Y:S01]  /*11a10*/  FADD.FTZ R2, R5, R2 ;  /* 0x0000000205027221 */ /* 0x004fe20000010000 */
[----:B------:R-:W-:Y:S01]  /*11a20*/  FSETP.NE.FTZ.AND P4, PT, R8, RZ, PT ;  /* 0x000000ff0800720b */ /* 0x000fe20003f95000 */
[----:B------:R-:W-:Y:S01]  /*11a30*/  @UP1 UIMAD UR17, UR17, UR11, URZ ;  /* 0x0000000b111112a4 */ /* 0x000fe2000f8e023f */
[----:B---3--:R-:W-:Y:S01]  /*11a40*/  SHF.R.S32.HI R5, RZ, 0x1f, R0 ;  /* 0x0000001fff057819 */ /* 0x008fe20000011400 */
[----:B------:R-:W-:Y:S01]  /*11a50*/  @!UP1 USEL UR17, UR11, UR7, !UP2 ;  /* 0x000000070b119287 */ /* 0x000fe2000d000000 */
[----:B------:R-:W-:Y:S01]  /*11a60*/  FSETP.NE.FTZ.AND P5, PT, R2, RZ, PT ;  /* 0x000000ff0200720b */ /* 0x000fe20003fb5000 */
[----:B------:R-:W-:Y:S01]  /*11a70*/  ULDC UR6, c[0x0][0x1c0] ;  /* 0x0000700000067ab9 */ /* 0x000fe20000000800 */
[-C--:B------:R-:W-:Y:S01]  /*11a80*/  LEA.HI R6, R5, R0.reuse, RZ, 0x2 ;  /* 0x0000000005067211 */ /* 0x080fe200078f10ff */
[----:B----4-:R-:W-:Y:S01]  /*11a90*/  FADD.FTZ R3, R3, R14 ;  /* 0x0000000e03037221 */ /* 0x010fe20000010000 */
[----:B------:R-:W-:Y:S01]  /*11aa0*/  LEA.HI R5, R5, R0, RZ, 0x5 ;  /* 0x0000000005057211 */ /* 0x000fe200078f28ff */
[----:B------:R-:W-:Y:S01]  /*11ab0*/  @UP1 UMOV UR18, 0x1 ;  /* 0x0000000100121882 */ /* 0x000fe20000000000 */
[----:B-----5:R-:W-:Y:S01]  /*11ac0*/  FADD.FTZ R11, R12, R11 ;  /* 0x0000000b0c0b7221 */ /* 0x020fe20000010000 */
[----:B------:R-:W-:-:S02]  /*11ad0*/  LOP3.LUT R7, R6, 0xfffffffc, RZ, 0xc0, !PT ;  /* 0xfffffffc06077812 */ /* 0x000fc400078ec0ff */
[----:B------:R-:W1:Y:S01]  /*11ae0*/  @P4 MUFU.RCP R10, R8 ;  /* 0x00000008000a4308 */ /* 0x000e620000001000 */
[----:B------:R-:W-:Y:S01]  /*11af0*/  FSETP.NE.FTZ.AND P3, PT, R3, RZ, PT ;  /* 0x000000ff0300720b */ /* 0x000fe20003f75000 */
[----:B------:R-:W-:Y:S01]  /*11b00*/  @!UP1 UIMAD UR18, UR17, UR6, URZ ;  /* 0x00000006111292a4 */ /* 0x000fe2000f8e023f */
[----:B------:R-:W-:Y:S01]  /*11b10*/  FSETP.NE.FTZ.AND P2, PT, R11, RZ, PT ;  /* 0x000000ff0b00720b */ /* 0x000fe20003f55000 */
[----:B------:R-:W-:Y:S01]  /*11b20*/  @!UP3 UIMAD UR22, UR4, UR11, URZ ;  /* 0x0000000b0416b2a4 */ /* 0x000fe2000f8e023f */
[----:B------:R-:W-:Y:S01]  /*11b30*/  SHF.R.S32.HI R4, RZ, 0x5, R5 ;  /* 0x00000005ff047819 */ /* 0x000fe20000011405 */
[----:B------:R-:W-:Y:S01]  /*11b40*/  @UP1 ULDC UR19, c[0x0][0x210] ;  /* 0x0000840000131ab9 */ /* 0x000fe20000000800 */
[----:B------:R-:W-:Y:S01]  /*11b50*/  IADD3 R7, -R7, R0, RZ ;  /* 0x0000000007077210 */ /* 0x000fe20007ffe1ff */
[----:B------:R-:W2:Y:S01]  /*11b60*/  @P5 MUFU.RCP R9, R2 ;  /* 0x0000000200095308 */ /* 0x000ea20000001000 */
[----:B------:R-:W-:Y:S01]  /*11b70*/  MOV R12, 0x3f800000 ;  /* 0x3f800000000c7802 */ /* 0x000fe20000000f00 */
[----:B------:R-:W-:Y:S01]  /*11b80*/  UIMAD UR4, UR4, UR18, URZ ;  /* 0x00000012040472a4 */ /* 0x000fe2000f8e023f */
[----:B------:R-:W-:Y:S01]  /*11b90*/  LEA R4, R4, R7, 0x8 ;  /* 0x0000000704047211 */ /* 0x000fe200078e40ff */
[----:B------:R-:W-:Y:S01]  /*11ba0*/  @!UP1 UMOV UR19, 0x1 ;  /* 0x0000000100139882 */ /* 0x000fe20000000000 */
[----:B------:R-:W-:Y:S01]  /*11bb0*/  MOV R7, 0x3f800000 ;  /* 0x3f80000000077802 */ /* 0x000fe20000000f00 */
[----:B------:R-:W-:Y:S01]  /*11bc0*/  @!UP3 USEL UR22, UR22, UR9, !UP0 ;  /* 0x000000091616b287 */ /* 0x000fe2000c000000 */
[----:B------:R-:W-:Y:S01]  /*11bd0*/  LOP3.LUT R5, R5, 0xffffffe0, RZ, 0xc0, !PT ;  /* 0xffffffe005057812 */ /* 0x000fe200078ec0ff */
[C---:B-1----:R-:W-:Y:S01]  /*11be0*/  FMUL.FTZ R162, R10.reuse, R162 ;  /* 0x000000a20aa27220 */ /* 0x042fe20000410000 */
[----:B------:R-:W-:Y:S01]  /*11bf0*/  @P2 MUFU.RCP R12, R11 ;  /* 0x0000000b000c2308 */ /* 0x000fe20000001000 */
[C---:B------:R-:W-:Y:S01]  /*11c00*/  FMUL.FTZ R163, R10.reuse, R163 ;  /* 0x000000a30aa37220 */ /* 0x040fe20000410000 */
[----:B------:R-:W-:Y:S01]  /*11c10*/  IADD3 R5, -R5, R0, RZ ;  /* 0x0000000005057210 */ /* 0x000fe20007ffe1ff */
[C---:B------:R-:W-:Y:S01]  /*11c20*/  FMUL.FTZ R150, R10.reuse, R150 ;  /* 0x000000960a967220 */ /* 0x040fe20000410000 */
[----:B------:R-:W-:Y:S01]  /*11c30*/  UIMAD UR6, UR13, UR19, URZ ;  /* 0x000000130d0672a4 */ /* 0x000fe2000f8e023f */
[C---:B------:R-:W-:Y:S01]  /*11c40*/  FMUL.FTZ R151, R10.reuse, R151 ;  /* 0x000000970a977220 */ /* 0x040fe20000410000 */
[----:B------:R-:W-:Y:S01]  /*11c50*/  F2FP.BF16.PACK_AB R162, R163, R162 ;  /* 0x000000a2a3a2723e */ /* 0x000fe200000010ff */
[C---:B------:R-:W-:Y:S01]  /*11c60*/  FMUL.FTZ R70, R10.reuse, R70 ;  /* 0x000000460a467220 */ /* 0x040fe20000410000 */
[----:B------:R-:W1:Y:S01]  /*11c70*/  @P3 MUFU.RCP R7, R3 ;  /* 0x0000000300073308 */ /* 0x000e620000001000 */
[C---:B------:R-:W-:Y:S01]  /*11c80*/  FMUL.FTZ R71, R10.reuse, R71 ;  /* 0x000000470a477220 */ /* 0x040fe20000410000 */
[----:B------:R-:W-:Y:S01]  /*11c90*/  F2FP.BF16.PACK_AB R150, R151, R150 ;  /* 0x000000969796723e */ /* 0x000fe200000010ff */
[C---:B------:R-:W-:Y:S01]  /*11ca0*/  FMUL.FTZ R82, R10.reuse, R82 ;  /* 0x000000520a527220 */ /* 0x040fe20000410000 */
[----:B------:R-:W-:Y:S01]  /*11cb0*/  USEL UR4, UR4, URZ, UP3 ;  /* 0x0000003f04047287 */ /* 0x000fe20009800000 */
[C---:B------:R-:W-:Y:S01]  /*11cc0*/  FMUL.FTZ R83, R10.reuse, R83 ;  /* 0x000000530a537220 */ /* 0x040fe20000410000 */
[----:B------:R-:W-:Y:S01]  /*11cd0*/  F2FP.BF16.PACK_AB R70, R71, R70 ;  /* 0x000000464746723e */ /* 0x000fe200000010ff */
[C---:B------:R-:W-:Y:S01]  /*11ce0*/  FMUL.FTZ R86, R10.reuse, R86 ;  /* 0x000000560a567220 */ /* 0x040fe20000410000 */
[----:B------:R-:W-:Y:S01]  /*11cf0*/  @P5 MUFU.LG2 R2, R2 ;  /* 0x0000000200025308 */ /* 0x000fe20000000c00 */
[C---:B------:R-:W-:Y:S01]  /*11d00*/  FMUL.FTZ R87, R10.reuse, R87 ;  /* 0x000000570a577220 */ /* 0x040fe20000410000 */
[----:B------:R-:W-:Y:S01]  /*11d10*/  F2FP.BF16.PACK_AB R82, R83, R82 ;  /* 0x000000525352723e */ /* 0x000fe200000010ff */
[C---:B------:R-:W-:Y:S01]  /*11d20*/  FMUL.FTZ R98, R10.reuse, R98 ;  /* 0x000000620a627220 */ /* 0x040fe20000410000 */
[----:B------:R-:W-:Y:S01]  /*11d30*/  USHF.L.U32 UR6, UR6, 0x7, URZ ;  /* 0x0000000706067899 */ /* 0x000fe2000800063f */
[C---:B------:R-:W-:Y:S01]  /*11d40*/  FMUL.FTZ R99, R10.reuse, R99 ;  /* 0x000000630a637220 */ /* 0x040fe20000410000 */
[----:B------:R-:W-:Y:S01]  /*11d50*/  F2FP.BF16.PACK_AB R86, R87, R86 ;  /* 0x000000565756723e */ /* 0x000fe200000010ff */
[C---:B------:R-:W-:Y:S01]  /*11d60*/  FMUL.FTZ R102, R10.reuse, R102 ;  /* 0x000000660a667220 */ /* 0x040fe20000410000 */
[----:B------:R-:W3:Y:S01]  /*11d70*/  @P4 MUFU.LG2 R8, R8 ;  /* 0x0000000800084308 */ /* 0x000ee20000000c00 */
[C---:B------:R-:W-:Y:S01]  /*11d80*/  FMUL.FTZ R103, R10.reuse, R103 ;  /* 0x000000670a677220 */ /* 0x040fe20000410000 */
[----:B------:R-:W-:Y:S01]  /*11d90*/  F2FP.BF16.PACK_AB R98, R99, R98 ;  /* 0x000000626362723e */ /* 0x000fe200000010ff */
[C---:B------:R-:W-:Y:S01]  /*11da0*/  FMUL.FTZ R142, R10.reuse, R142 ;  /* 0x0000008e0a8e7220 */ /* 0x040fe20000410000 */
[----:B------:R-:W-:Y:S01]  /*11db0*/  UIMAD UR17, UR14, UR17, UR4 ;  /* 0x000000110e1172a4 */ /* 0x000fe2000f8e0204 */
[C---:B------:R-:W-:Y:S01]  /*11dc0*/  FMUL.FTZ R143, R10.reuse, R143 ;  /* 0x0000008f0a8f7220 */ /* 0x040fe20000410000 */
[----:B------:R-:W-:Y:S01]  /*11dd0*/  F2FP.BF16.PACK_AB R102, R103, R102 ;  /* 0x000000666766723e */ /* 0x000fe200000010ff */
[C---:B------:R-:W-:Y:S01]  /*11de0*/  FMUL.FTZ R110, R10.reuse, R110 ;  /* 0x0000006e0a6e7220 */ /* 0x040fe20000410000 */
[----:B------:R-:W4:Y:S01]  /*11df0*/  @P3 MUFU.LG2 R3, R3 ;  /* 0x0000000300033308 */ /* 0x000f220000000c00 */
[C---:B------:R-:W-:Y:S01]  /*11e00*/  FMUL.FTZ R111, R10.reuse, R111 ;  /* 0x0000006f0a6f7220 */ /* 0x040fe20000410000 */
[----:B------:R-:W-:Y:S01]  /*11e10*/  F2FP.BF16.PACK_AB R142, R143, R142 ;  /* 0x0000008e8f8e723e */ /* 0x000fe200000010ff */
[C---:B------:R-:W-:Y:S01]  /*11e20*/  FMUL.FTZ R122, R10.reuse, R122 ;  /* 0x0000007a0a7a7220 */ /* 0x040fe20000410000 */
[----:B------:R-:W-:Y:S01]  /*11e30*/  @!UP3 UMOV UR26, UR22 ;  /* 0x00000016001abc82 */ /* 0x000fe20008000000 */
[C---:B------:R-:W-:Y:S01]  /*11e40*/  FMUL.FTZ R123, R10.reuse, R123 ;  /* 0x0000007b0a7b7220 */ /* 0x040fe20000410000 */
[----:B------:R-:W-:Y:S01]  /*11e50*/  F2FP.BF16.PACK_AB R110, R111, R110 ;  /* 0x0000006e6f6e723e */ /* 0x000fe200000010ff */
[C---:B------:R-:W-:Y:S01]  /*11e60*/  FMUL.FTZ R126, R10.reuse, R126 ;  /* 0x0000007e0a7e7220 */ /* 0x040fe20000410000 */
[----:B------:R-:W5:Y:S01]  /*11e70*/  @P2 MUFU.LG2 R11, R11 ;  /* 0x0000000b000b2308 */ /* 0x000f620000000c00 */
[C---:B------:R-:W-:Y:S01]  /*11e80*/  FMUL.FTZ R127, R10.reuse, R127 ;  /* 0x0000007f0a7f7220 */ /* 0x040fe20000410000 */
[----:B------:R-:W-:Y:S01]  /*11e90*/  F2FP.BF16.PACK_AB R122, R123, R122 ;  /* 0x0000007a7b7a723e */ /* 0x000fe200000010ff */
[C---:B------:R-:W-:Y:S01]  /*11ea0*/  FMUL.FTZ R134, R10.reuse, R134 ;  /* 0x000000860a867220 */ /* 0x040fe20000410000 */
[----:B------:R-:W-:Y:S01]  /*11eb0*/  USHF.R.S32.HI UR4, URZ, 0x1f, UR6 ;  /* 0x0000001f3f047899 */ /* 0x000fe20008011406 */
[----:B------:R-:W-:Y:S01]  /*11ec0*/  FMUL.FTZ R135, R10, R135 ;  /* 0x000000870a877220 */ /* 0x000fe20000410000 */
[----:B------:R-:W-:Y:S01]  /*11ed0*/  SHF.R.S32.HI R10, RZ, 0x2, R6 ;  /* 0x00000002ff0a7819 */ /* 0x000fe20000011406 */
[----:B--2---:R-:W-:Y:S01]  /*11ee0*/  FMUL.FTZ R160, R9, R160 ;  /* 0x000000a009a07220 */ /* 0x004fe20000410000 */
[----:B------:R-:W-:Y:S01]  /*11ef0*/  F2FP.BF16.PACK_AB R126, R127, R126 ;  /* 0x0000007e7f7e723e */ /* 0x000fe200000010ff */
[C---:B------:R-:W-:Y:S01]  /*11f00*/  FMUL.FTZ R161, R9.reuse, R161 ;  /* 0x000000a109a17220 */ /* 0x040fe20000410000 */
[----:B------:R-:W-:Y:S01]  /*11f10*/  SHF.R.S32.HI R13, RZ, 0x1f, R10 ;  /* 0x0000001fff0d7819 */ /* 0x000fe2000001140a */
[----:B------:R-:W-:Y:S01]  /*11f20*/  FMUL.FTZ R148, R9, R148 ;  /* 0x0000009409947220 */ /* 0x000fe20000410000 */
[----:B------:R-:W-:Y:S01]  /*11f30*/  F2FP.BF16.PACK_AB R134, R135, R134 ;  /* 0x000000868786723e */ /* 0x000fe200000010ff */
[----:B------:R-:W-:Y:S01]  /*11f40*/  FMUL.FTZ R149, R9, R149 ;  /* 0x0000009509957220 */ /* 0x000fe20000410000 */
[----:B------:R-:W-:Y:S01]  /*11f50*/  LEA.HI R13, R13, R10, RZ, 0x3 ;  /* 0x0000000a0d0d7211 */ /* 0x000fe200078f18ff */
[----:B-1----:R-:W-:Y:S01]  /*11f60*/  FMUL.FTZ R156, R7, R156 ;  /* 0x0000009c079c7220 */ /* 0x002fe20000410000 */
[----:B------:R-:W-:Y:S01]  /*11f70*/  F2FP.BF16.PACK_AB R160, R161, R160 ;  /* 0x000000a0a1a0723e */ /* 0x000fe200000010ff */
[----:B------:R-:W-:Y:S01]  /*11f80*/  FMUL.FTZ R157, R7, R157 ;  /* 0x0000009d079d7220 */ /* 0x000fe20000410000 */
[----:B------:R-:W-:Y:S01]  /*11f90*/  LOP3.LUT R13, R13, 0xfffffff8, RZ, 0xc0, !PT ;  /* 0xfffffff80d0d7812 */ /* 0x000fe200078ec0ff */
[C---:B------:R-:W-:Y:S01]  /*11fa0*/  FMUL.FTZ R159, R12.reuse, R159 ;  /* 0x0000009f0c9f7220 */ /* 0x040fe20000410000 */
[----:B------:R-:W-:Y:S01]  /*11fb0*/  F2FP.BF16.PACK_AB R148, R149, R148 ;  /* 0x000000949594723e */ /* 0x000fe200000010ff */
[----:B------:R-:W-:Y:S01]  /*11fc0*/  FMUL.FTZ R158, R12, R158 ;  /* 0x0000009e0c9e7220 */ /* 0x000fe20000410000 */
[----:B------:R-:W-:Y:S01]  /*11fd0*/  IADD3 R13, R10, -R13, RZ ;  /* 0x8000000d0a0d7210 */ /* 0x000fe20007ffe0ff */
[----:B------:R-:W-:Y:S01]  /*11fe0*/  FMUL.FTZ R152, R7, R152 ;  /* 0x0000009807987220 */ /* 0x000fe20000410000 */
[----:B------:R-:W-:Y:S01]  /*11ff0*/  F2FP.BF16.PACK_AB R156, R157, R156 ;  /* 0x0000009c9d9c723e */ /* 0x000fe200000010ff */
[----:B------:R-:W-:Y:S01]  /*12000*/  FMUL.FTZ R153, R7, R153 ;  /* 0x0000009907997220 */ /* 0x000fe20000410000 */
[----:B------:R-:W-:Y:S01]  /*12010*/  LEA.HI R14, R13, R13, RZ, 0x1 ;  /* 0x0000000d0d0e7211 */ /* 0x000fe200078f08ff */
[C---:B------:R-:W-:Y:S01]  /*12020*/  FMUL.FTZ R155, R12.reuse, R155 ;  /* 0x0000009b0c9b7220 */ /* 0x040fe20000410000 */
[----:B------:R-:W-:Y:S01]  /*12030*/  F2FP.BF16.PACK_AB R158, R159, R158 ;  /* 0x0000009e9f9e723e */ /* 0x000fe200000010ff */
[----:B------:R-:W-:Y:S01]  /*12040*/  FMUL.FTZ R154, R12, R154 ;  /* 0x0000009a0c9a7220 */ /* 0x000fe20000410000 */
[----:B------:R-:W-:Y:S01]  /*12050*/  SHF.R.S32.HI R15, RZ, 0x1, R14 ;  /* 0x00000001ff0f7819 */ /* 0x000fe2000001140e */
[C---:B------:R-:W-:Y:S01]  /*12060*/  FMUL.FTZ R68, R9.reuse, R68 ;  /* 0x0000004409447220 */ /* 0x040fe20000410000 */
[----:B------:R-:W-:Y:S01]  /*12070*/  LOP3.LUT R14, R14, 0x3fffffe, RZ, 0xc0, !PT ;  /* 0x03fffffe0e0e7812 */ /* 0x000fe200078ec0ff */
[----:B------:R-:W-:Y:S01]  /*12080*/  FMUL.FTZ R69, R9, R69 ;  /* 0x0000004509457220 */ /* 0x000fe20000410000 */
[----:B------:R-:W-:Y:S01]  /*12090*/  SHF.L.U32 R16, R15, 0x6, RZ ;  /* 0x000000060f107819 */ /* 0x000fe200000006ff */
[----:B------:R-:W-:Y:S01]  /*120a0*/  FMUL.FTZ R80, R9, R80 ;  /* 0x0000005009507220 */ /* 0x000fe20000410000 */
[----:B------:R-:W-:Y:S01]  /*120b0*/  IADD3 R13, R13, -R14, RZ ;  /* 0x8000000e0d0d7210 */ /* 0x000fe20007ffe0ff */
[----:B------:R-:W-:Y:S01]  /*120c0*/  FMUL.FTZ R81, R9, R81 ;  /* 0x0000005109517220 */ /* 0x000fe20000410000 */
[----:B------:R-:W-:Y:S01]  /*120d0*/  LOP3.LUT R16, R16, 0xc0, RZ, 0xc0, !PT ;  /* 0x000000c010107812 */ /* 0x000fe200078ec0ff */
[----:B------:R-:W-:Y:S01]  /*120e0*/  FMUL.FTZ R72, R7, R72 ;  /* 0x0000004807487220 */ /* 0x000fe20000410000 */
[----:B------:R-:W-:Y:S01]  /*120f0*/  LEA R4, R13, R4, 0x4 ;  /* 0x000000040d047211 */ /* 0x000fe200078e20ff */
[----:B------:R-:W-:Y:S01]  /*12100*/  FMUL.FTZ R73, R7, R73 ;  /* 0x0000004907497220 */ /* 0x000fe20000410000 */
[----:B------:R-:W-:Y:S01]  /*12110*/  LOP3.LUT R13, R15, 0x1, RZ, 0xc0, !PT ;  /* 0x000000010f0d7812 */ /* 0x000fe200078ec0ff */
[----:B------:R-:W-:Y:S01]  /*12120*/  FMUL.FTZ R75, R12, R75 ;  /* 0x0000004b0c4b7220 */ /* 0x000fe20000410000 */
[----:B------:R-:W-:Y:S01]  /*12130*/  LEA.HI R17, R16, R16, RZ, 0x1d ;  /* 0x0000001010117211 */ /* 0x000fe200078fe8ff */
[----:B------:R-:W-:Y:S01]  /*12140*/  FMUL.FTZ R74, R12, R74 ;  /* 0x0000004a0c4a7220 */ /* 0x000fe20000410000 */
[----:B------:R-:W-:Y:S01]  /*12150*/  ISETP.NE.U32.AND P1, PT, R13, 0x1, PT ;  /* 0x000000010d00780c */ /* 0x000fe20003f25070 */
[C---:B------:R-:W-:Y:S01]  /*12160*/  FMUL.FTZ R76, R7.reuse, R76 ;  /* 0x0000004c074c7220 */ /* 0x040fe20000410000 */
[----:B------:R-:W-:Y:S01]  /*12170*/  LEA R4, R4, R17, 0x1 ;  /* 0x0000001104047211 */ /* 0x000fe200078e08ff */
[----:B------:R-:W-:Y:S01]  /*12180*/  FMUL.FTZ R77, R7, R77 ;  /* 0x0000004d074d7220 */ /* 0x000fe20000410000 */
[----:B------:R-:W-:Y:S01]  /*12190*/  LOP3.LUT P0, RZ, R15, 0x2, RZ, 0xc0, !PT ;  /* 0x000000020fff7812 */ /* 0x000fe2000780c0ff */
[----:B------:R-:W-:Y:S01]  /*121a0*/  FMUL.FTZ R79, R12, R79 ;  /* 0x0000004f0c4f7220 */ /* 0x000fe20000410000 */
[----:B------:R-:W-:Y:S01]  /*121b0*/  SHF.L.U32 R13, R4, 0x1, RZ ;  /* 0x00000001040d7819 */ /* 0x000fe200000006ff */
[----:B------:R-:W-:Y:S01]  /*121c0*/  FMUL.FTZ R78, R12, R78 ;  /* 0x0000004e0c4e7220 */ /* 0x000fe20000410000 */
[----:B------:R-:W-:Y:S01]  /*121d0*/  MOV R4, 0x20 ;  /* 0x0000002000047802 */ /* 0x000fe20000000f00 */
[----:B------:R-:W-:Y:S01]  /*121e0*/  FMUL.FTZ R84, R9, R84 ;  /* 0x0000005409547220 */ /* 0x000fe20000410000 */
[----:B------:R-:W-:Y:S01]  /*121f0*/  IADD3 R17, R13, -0x10, RZ ;  /* 0xfffffff00d117810 */ /* 0x000fe20007ffe0ff */
[C---:B------:R-:W-:Y:S01]  /*12200*/  FMUL.FTZ R85, R9.reuse, R85 ;  /* 0x0000005509557220 */ /* 0x040fe20000410000 */
[----:B------:R-:W-:Y:S01]  /*12210*/  SEL R4, R4, 0xffffffe0, !P0 ;  /* 0xffffffe004047807 */ /* 0x000fe20004000000 */
[----:B------:R-:W-:Y:S01]  /*12220*/  FMUL.FTZ R96, R9, R96 ;  /* 0x0000006009607220 */ /* 0x000fe20000410000 */
[----:B------:R-:W-:Y:S01]  /*12230*/  @P1 IADD3 R17, R13, 0x10, RZ ;  /* 0x000000100d111810 */ /* 0x000fe20007ffe0ff */
[----:B------:R-:W-:Y:S01]  /*12240*/  FMUL.FTZ R97, R9, R97 ;  /* 0x0000006109617220 */ /* 0x000fe20000410000 */
[----:B------:R-:W-:Y:S01]  /*12250*/  F2FP.BF16.PACK_AB R152, R153, R152 ;  /* 0x000000989998723e */ /* 0x000fe200000010ff */
[----:B------:R-:W-:Y:S01]  /*12260*/  FMUL.FTZ R88, R7, R88 ;  /* 0x0000005807587220 */ /* 0x000fe20000410000 */
[----:B------:R-:W-:Y:S01]  /*12270*/  F2FP.BF16.PACK_AB R154, R155, R154 ;  /* 0x0000009a9b9a723e */ /* 0x000fe200000010ff */
[----:B------:R-:W-:Y:S01]  /*12280*/  FMUL.FTZ R89, R7, R89 ;  /* 0x0000005907597220 */ /* 0x000fe20000410000 */
[----:B------:R-:W-:Y:S01]  /*12290*/  F2FP.BF16.PACK_AB R68, R69, R68 ;  /* 0x000000444544723e */ /* 0x000fe200000010ff */
[C---:B------:R-:W-:Y:S01]  /*122a0*/  FMUL.FTZ R91, R12.reuse, R91 ;  /* 0x0000005b0c5b7220 */ /* 0x040fe20000410000 */
        /* <DEDUP_REMOVED lines=11> */
[----:B------:R-:W-:Y:S01]  /*12360*/  STS [R17], R148 ;  /* 0x0000009411007388 */ /* 0x000fe20000000800 */
[C---:B------:R-:W-:Y:S01]  /*12370*/  FMUL.FTZ R94, R12.reuse, R94 ;  /* 0x0000005e0c5e7220 */ /* 0x040fe20000410000 */
[----:B------:R-:W-:Y:S01]  /*12380*/  F2FP.BF16.PACK_AB R76, R77, R76 ;  /* 0x0000004c4d4c723e */ /* 0x000fe200000010ff */
[C---:B------:R-:W-:Y:S01]  /*12390*/  FMUL.FTZ R100, R9.reuse, R100 ;  /* 0x0000006409647220 */ /* 0x040fe20000410000 */
        /* <DEDUP_REMOVED lines=61> */
[C---:B------:R-:W-:Y:S01]  /*12770*/  FMUL.FTZ R139, R12.reuse, R139 ;  /* 0x0000008b0c8b7220 */ /* 0x040fe20000410000 */
[----:B------:R-:W-:Y:S01]  /*12780*/  F2FP.BF16.PACK_AB R112, R113, R112 ;  /* 0x000000707170723e */ /* 0x000fe200000010ff */
[C---:B------:R-:W-:Y:S01]  /*12790*/  FMUL.FTZ R138, R12.reuse, R138 ;  /* 0x0000008a0c8a7220 */ /* 0x040fe20000410000 */
[----:B------:R-:W-:Y:S01]  /*127a0*/  STS [R17+0x2200], R98 ;  /* 0x0022006211007388 */ /* 0x000fe20000000800 */
[C---:B------:R-:W-:Y:S01]  /*127b0*/  FMUL.FTZ R131, R12.reuse, R131 ;  /* 0x000000830c837220 */ /* 0x040fe20000410000 */
[----:B------:R-:W-:Y:S01]  /*127c0*/  F2FP.BF16.PACK_AB R114, R115, R114 ;  /* 0x000000727372723e */ /* 0x000fe200000010ff */
[----:B------:R-:W-:Y:S01]  /*127d0*/  FMUL.FTZ R7, R7, R129 ;  /* 0x0000008107077220 */ /* 0x000fe20000410000 */
[----:B------:R-:W-:Y:S01]  /*127e0*/  STS [R13+0x3000], R88 ;  /* 0x003000580d007388 */ /* 0x000fe20000000800 */
[----:B------:R-:W-:Y:S01]  /*127f0*/  FMUL.FTZ R12, R12, R130 ;  /* 0x000000820c0c7220 */ /* 0x000fe20000410000 */
[----:B------:R-:W-:Y:S01]  /*12800*/  F2FP.BF16.PACK_AB R116, R117, R116 ;  /* 0x000000747574723e */ /* 0x000fe200000010ff */
[----:B------:R-:W-:Y:S01]  /*12810*/  @!UP3 USHF.R.S32.HI UR27, URZ, 0x1f, UR22 ;  /* 0x0000001f3f1bb899 */ /* 0x000fe20008011416 */
[----:B------:R-:W-:Y:S01]  /*12820*/  STS [R13+0x3200], R90 ;  /* 0x0032005a0d007388 */ /* 0x000fe20000000800 */
[----:B------:R-:W-:Y:S01]  /*12830*/  F2FP.BF16.PACK_AB R118, R119, R118 ;  /* 0x000000767776723e */ /* 0x000fe200000010ff */
[----:B------:R-:W-:Y:S01]  /*12840*/  USHF.R.S32.HI UR7, URZ, 0x1f, UR17 ;  /* 0x0000001f3f077899 */ /* 0x000fe20008011411 */
[----:B------:R-:W-:Y:S01]  /*12850*/  F2FP.BF16.PACK_AB R124, R125, R124 ;  /* 0x0000007c7d7c723e */ /* 0x000fe200000010ff */
[----:B------:R-:W-:Y:S01]  /*12860*/  STS [R17+0x3000], R92 ;  /* 0x0030005c11007388 */ /* 0x000fe20000000800 */
[----:B------:R-:W-:Y:S01]  /*12870*/  F2FP.BF16.PACK_AB R9, R9, R132 ;  /* 0x000000840909723e */ /* 0x000fe200000010ff */
[----:B------:R-:W-:Y:S01]  /*12880*/  UIADD3 UR6, UP2, UP1, UR6, UR26, UR17 ;  /* 0x0000001a06067290 */ /* 0x000fe2000f95e011 */
[----:B------:R-:W-:Y:S01]  /*12890*/  F2FP.BF16.PACK_AB R136, R137, R136 ;  /* 0x000000888988723e */ /* 0x000fe200000010ff */
[----:B------:R-:W-:Y:S01]  /*128a0*/  STS [R17+0x3200], R94 ;  /* 0x0032005e11007388 */ /* 0x000fe20000000800 */
[----:B------:R-:W-:Y:S01]  /*128b0*/  F2FP.BF16.PACK_AB R138, R139, R138 ;  /* 0x0000008a8b8a723e */ /* 0x000fe200000010ff */
[----:B---3--:R-:W-:Y:S01]  /*128c0*/  @P4 FMUL.FTZ R8, R8, 0.69314718246459960938 ;  /* 0x3f31721808084820 */ /* 0x008fe20000410000 */
[----:B------:R-:W-:Y:S01]  /*128d0*/  F2FP.BF16.PACK_AB R7, R7, R128 ;  /* 0x000000800707723e */ /* 0x000fe200000010ff */
[----:B------:R-:W-:Y:S01]  /*128e0*/  STS [R15+0x2000], R100 ;  /* 0x002000640f007388 */ /* 0x000fe20000000800 */
[----:B------:R-:W-:Y:S01]  /*128f0*/  F2FP.BF16.PACK_AB R12, R131, R12 ;  /* 0x0000000c830c723e */ /* 0x000fe200000010ff */
[----:B----4-:R-:W-:Y:S01]  /*12900*/  @P3 FMUL.FTZ R3, R3, 0.69314718246459960938 ;  /* 0x3f31721803033820 */ /* 0x010fe20000410000 */
[----:B------:R-:W-:Y:S01]  /*12910*/  LOP3.LUT P0, RZ, R5, 0x3, RZ, 0xc0, !PT ;  /* 0x0000000305ff7812 */ /* 0x000fe2000780c0ff */
[----:B------:R-:W-:Y:S01]  /*12920*/  STS [R15+0x2200], R102 ;  /* 0x002200660f007388 */ /* 0x000fe20000000800 */
[----:B------:R-:W-:Y:S01]  /*12930*/  UIADD3.X UR4, UR4, UR27, UR7, UP2, UP1 ;  /* 0x0000001b04047290 */ /* 0x000fe200097e2407 */
[----:B------:R-:W-:-:S02]  /*12940*/  MOV R5, 0x7f800000 ;  /* 0x7f80000000057802 */ /* 0x000fc40000000f00 */
[----:B------:R-:W-:Y:S01]  /*12950*/  STS [R19+0x2000], R140 ;  /* 0x0020008c13007388 */ /* 0x000fe20000000800 */
[----:B------:R-:W-:Y:S01]  /*12960*/  MOV R0, 0x7f800000 ;  /* 0x7f80000000007802 */ /* 0x000fe20000000f00 */
[----:B------:R-:W-:Y:S01]  /*12970*/  @P3 FFMA.FTZ R0, R166, c[0x0][0x238], R3 ;  /* 0x00008e00a6003a23 */ /* 0x000fe20000010003 */
[----:B------:R-:W-:Y:S01]  /*12980*/  MOV R4, 0x7f800000 ;  /* 0x7f80000000047802 */ /* 0x000fe20000000f00 */
        /* <DEDUP_REMOVED lines=19> */
[----:B------:R2:W-:Y:S04]  /*12ac0*/  STS [R19+0x5000], R7 ;  /* 0x0050000713007388 */ /* 0x0005e80000000800 */
[----:B------:R3:W-:Y:S04]  /*12ad0*/  STS [R19+0x5200], R12 ;  /* 0x0052000c13007388 */ /* 0x0007e80000000800 */
[----:B------:R-:W-:Y:S01]  /*12ae0*/  BAR.SYNC.DEFER_BLOCKING 0x0 ;  /* 0x0000000000007b1d */ /* 0x000fe20000010000 */
[----:B-1----:R-:W-:-:S02]  /*12af0*/  @P5 FMUL.FTZ R9, R2, 0.69314718246459960938 ;  /* 0x3f31721802095820 */ /* 0x002fc40000410000 */
[----:B-----5:R-:W-:Y:S02]  /*12b00*/  @P2 FMUL.FTZ R2, R11, 0.69314718246459960938 ;  /* 0x3f3172180b022820 */ /* 0x020fe40000410000 */
[----:B------:R-:W-:Y:S02]  /*12b10*/  @P5 FFMA.FTZ R5, R168, c[0x0][0x238], R9 ;  /* 0x00008e00a8055a23 */ /* 0x000fe40000010009 */
[----:B------:R-:W-:Y:S01]  /*12b20*/  @P2 FFMA.FTZ R4, R165, c[0x0][0x238], R2 ;  /* 0x00008e00a5042a23 */ /* 0x000fe20000010002 */
[----:B--2---:R-:W-:Y:S01]  /*12b30*/  MOV R7, 0x7f800000 ;  /* 0x7f80000000077802 */ /* 0x004fe20000000f00 */
[----:B------:R-:W-:Y:S01]  /*12b40*/  @P4 FFMA.FTZ R7, R167, c[0x0][0x238], R8 ;  /* 0x00008e00a7074a23 */ /* 0x000fe20000010008 */
[----:B------:R3:W1:Y:S04]  /*12b50*/  LDS.128 R52, [R220] ;  /* 0x00000000dc347984 */ /* 0x0006680000000c00 */
[----:B------:R3:W2:Y:S04]  /*12b60*/  LDS.128 R48, [R220+0x800] ;  /* 0x00080000dc307984 */ /* 0x0006a80000000c00 */
        /* <DEDUP_REMOVED lines=11> */
[----:B--2---:R-:W2:Y:S02]  /*12c20*/  S2R R2, SR_TID.X ;  /* 0x0000000000027919 */ /* 0x004ea40000002100 */
[----:B--2---:R-:W-:-:S04]  /*12c30*/  SHF.R.S32.HI R3, RZ, 0x1f, R2 ;  /* 0x0000001fff037819 */ /* 0x004fc80000011402 */
[----:B------:R-:W-:-:S04]  /*12c40*/  LEA.HI R3, R3, R2, RZ, 0x5 ;  /* 0x0000000203037211 */ /* 0x000fc800078f28ff */
[----:B------:R-:W-:-:S05]  /*12c50*/  LOP3.LUT R3, R3, 0xffffffe0, RZ, 0xc0, !PT ;  /* 0xffffffe003037812 */ /* 0x000fca00078ec0ff */
[----:B------:R-:W-:-:S05]  /*12c60*/  IMAD.IADD R3, R2, 0x1, -R3 ;  /* 0x0000000102037824 */ /* 0x000fca00078e0a03 */
[----:B------:R-:W-:-:S04]  /*12c70*/  SHF.R.S32.HI R2, RZ, 0x1f, R3 ;  /* 0x0000001fff027819 */ /* 0x000fc80000011403 */
[----:B------:R-:W-:-:S04]  /*12c80*/  LEA.HI R3, R2, R3, RZ, 0x2 ;  /* 0x0000000302037211 */ /* 0x000fc800078f10ff */
[----:B------:R-:W-:-:S05]  /*12c90*/  SHF.R.S32.HI R3, RZ, 0x2, R3 ;  /* 0x00000002ff037819 */ /* 0x000fca0000011403 */
        /* <DEDUP_REMOVED lines=13> */
[----:B------:R-:W-:Y:S01]  /*12d70*/  @!P6 LEA R62, P1, R9, c[0x0][0x200], 0x2 ;  /* 0x00008000093eea11 */ /* 0x000fe200078210ff */
[----:B------:R-:W-:Y:S01]  /*12d80*/  @!P3 IMAD R11, R11, UR19, RZ ;  /* 0x000000130b0bbc24 */ /* 0x000fe2000f8e02ff */
[C---:B------:R-:W-:Y:S02]  /*12d90*/  @!P5 IADD3 R3, P0, R8.reuse, UR6, RZ ;  /* 0x000000060803dc10 */ /* 0x040fe4000ff1e0ff */
[----:B------:R-:W-:Y:S02]  /*12da0*/  @!P6 LEA.HI.X R63, R9, c[0x0][0x204], R2, 0x2, P1 ;  /* 0x00008100093fea11 */ /* 0x000fe400008f1402 */
[----:B------:R-:W-:Y:S02]  /*12db0*/  @!P5 LEA.HI.X.SX32 R2, R8, UR4, 0x1, P0 ;  /* 0x000000040802dc11 */ /* 0x000fe400080f0eff */
[----:B------:R-:W-:Y:S01]  /*12dc0*/  @!P5 LEA R64, P2, R3, c[0x0][0x200], 0x2 ;  /* 0x000080000340da11 */ /* 0x000fe200078410ff */
[----:B------:R2:W-:Y:S01]  /*12dd0*/  @!P6 STG.E [R62.64], R5 ;  /* 0x000000053e00e986 */ /* 0x0005e2000c101914 */
[----:B------:R-:W-:-:S02]  /*12de0*/  @!P4 IADD3 R8, P1, R60, UR6, RZ ;  /* 0x000000063c08cc10 */ /* 0x000fc4000ff3e0ff */
[----:B------:R-:W-:Y:S02]  /*12df0*/  @!P3 IADD3 R9, P0, R11, UR6, RZ ;  /* 0x000000060b09bc10 */ /* 0x000fe4000ff1e0ff */
        /* <DEDUP_REMOVED lines=10> */
.L_x_133:
[----:B--2---:R-:W-:Y:S05]  /*12ea0*/  BSYNC B0 ;  /* 0x0000000000007941 */ /* 0x004fea0003800000 */
.L_x_132:
[----:B------:R-:W2:Y:S01]  /*12eb0*/  S2R R4, SR_TID.X ;  /* 0x0000000000047919 */ /* 0x000ea20000002100 */
[----:B------:R-:W-:Y:S01]  /*12ec0*/  UIMAD UR12, UR13, -0x80, UR12 ;  /* 0xffffff800d0c78a4 */ /* 0x000fe2000f8e020c */
[----:B------:R-:W-:Y:S01]  /*12ed0*/  SHF.R.S32.HI R2, RZ, 0x1f, R228 ;  /* 0x0000001fff027819 */ /* 0x000fe200000114e4 */
[----:B------:R-:W-:Y:S01]  /*12ee0*/  USHF.R.S32.HI UR4, URZ, 0x1f, UR14 ;  /* 0x0000001f3f047899 */ /* 0x000fe2000801140e */
[----:B------:R-:W5:Y:S01]  /*12ef0*/  S2R R0, SR_CTAID.Z ;  /* 0x0000000000007919 */ /* 0x000f620000002700 */
[----:B------:R-:W-:Y:S01]  /*12f00*/  IADD3 R8, P0, R228, UR16, RZ ;  /* 0x00000010e4087c10 */ /* 0x000fe2000ff1e0ff */
[----:B------:R-:W-:Y:S01]  /*12f10*/  ULDC.64 UR6, c[0x0][0x1f0] ;  /* 0x00007c0000067ab9 */ /* 0x000fe20000000a00 */
[----:B------:R-:W-:Y:S01]  /*12f20*/  BSSY B0, `(.L_x_134) ;  /* 0x000001b000007945 */ /* 0x000fe20003800000 */
[----:B------:R-:W-:Y:S01]  /*12f30*/  UIMAD UR4, UR4, UR6, URZ ;  /* 0x00000006040472a4 */ /* 0x000fe2000f8e023f */
[----:B------:R-:W-:-:S02]  /*12f40*/  IADD3.X R9, R2, UR8, RZ, P0, !PT ;  /* 0x0000000802097c10 */ /* 0x000fc400087fe4ff */
[----:B------:R-:W-:Y:S01]  /*12f50*/  ISETP.GE.AND P0, PT, R10, UR12, PT ;  /* 0x0000000c0a007c0c */ /* 0x000fe2000bf06270 */
[----:B------:R-:W-:Y:S01]  /*12f60*/  UIMAD UR4, UR14, UR7, UR4 ;  /* 0x000000070e0472a4 */ /* 0x000fe2000f8e0204 */
[----:B--2---:R-:W-:-:S04]  /*12f70*/  SHF.R.S32.HI R3, RZ, 0x1f, R4 ;  /* 0x0000001fff037819 */ /* 0x004fc80000011404 */
[----:B------:R-:W-:Y:S01]  /*12f80*/  LEA.HI R3, R3, R4, RZ, 0x2 ;  /* 0x0000000403037211 */ /* 0x000fe200078f10ff */
[----:B-----5:R-:W-:-:S03]  /*12f90*/  IMAD.WIDE.U32 R8, R0, c[0x0][0x1f0], R8 ;  /* 0x00007c0000087a25 */ /* 0x020fc600078e0008 */
[----:B------:R-:W-:Y:S01]  /*12fa0*/  SHF.R.S32.HI R4, RZ, 0x2, R3 ;  /* 0x00000002ff047819 */ /* 0x000fe20000011403 */
[----:B------:R-:W-:Y:S01]  /*12fb0*/  IMAD.U32 R0, RZ, RZ, UR10 ;  /* 0x0000000aff007e24 */ /* 0x000fe2000f8e00ff */
[----:B------:R-:W-:Y:S02]  /*12fc0*/  IADD3 R11, R9, UR4, RZ ;  /* 0x00000004090b7c10 */ /* 0x000fe4000fffe0ff */
[----:B------:R-:W-:-:S05]  /*12fd0*/  SHF.R.S32.HI R5, RZ, 0x1f, R4 ;  /* 0x0000001fff057819 */ /* 0x000fca0000011404 */
[----:B------:R-:W-:Y:S01]  /*12fe0*/  IMAD.WIDE R60, R0, 0x80, R4 ;  /* 0x00000080003c7825 */ /* 0x000fe200078e0204 */
[----:B------:R-:W-:Y:S05]  /*12ff0*/  @P0 BRA `(.L_x_135) ;  /* 0x000000d000000947 */ /* 0x000fea0003800000 */
[----:B------:R-:W-:Y:S01]  /*13000*/  IMAD R0, R61, c[0x0][0x1e8], RZ ;  /* 0x00007a003d007a24 */ /* 0x000fe200078e02ff */
[----:B------:R-:W-:Y:S01]  /*13010*/  ISETP.GE.AND P3, PT, R228, c[0x0][0x220], PT ;  /* 0x00008800e4007a0c */ /* 0x000fe20003f66270 */
[----:B------:R-:W-:Y:S01]  /*13020*/  IMAD.MOV.U32 R10, RZ, RZ, R8 ;  /* 0x000000ffff0a7224 */ /* 0x000fe200078e0008 */
[----:B------:R-:W-:Y:S01]  /*13030*/  ISETP.GE.AND P2, PT, R222, c[0x0][0x220], PT ;  /* 0x00008800de007a0c */ /* 0x000fe20003f46270 */
[C---:B------:R-:W-:Y:S01]  /*13040*/  IMAD R0, R60.reuse, c[0x0][0x1ec], R0 ;  /* 0x00007b003c007a24 */ /* 0x040fe200078e0200 */
[----:B------:R-:W-:Y:S01]  /*13050*/  ISETP.GE.AND P1, PT, R221, c[0x0][0x220], PT ;  /* 0x00008800dd007a0c */ /* 0x000fe20003f26270 */
[----:B------:R-:W-:-:S04]  /*13060*/  IMAD.WIDE.U32 R2, R60, c[0x0][0x1e8], R10 ;  /* 0x00007a003c027a25 */ /* 0x000fc800078e000a */
[----:B------:R-:W-:Y:S01]  /*13070*/  IMAD.IADD R0, R3, 0x1, R0 ;  /* 0x0000000103007824 */ /* 0x000fe200078e0200 */
[----:B------:R-:W-:-:S04]  /*13080*/  LEA R62, P0, R2, c[0x0][0x1d0], 0x1 ;  /* 0x00007400023e7a11 */ /* 0x000fc800078008ff */
[----:B------:R-:W-:-:S05]  /*13090*/  LEA.HI.X R63, R2, c[0x0][0x1d4], R0, 0x1, P0 ;  /* 0x00007500023f7a11 */ /* 0x000fca00000f0c00 */
[----:B-1----:R1:W-:Y:S04]  /*130a0*/  @!P3 STG.E.128 [R62.64], R52 ;  /* 0x000000343e00b986 */ /* 0x0023e8000c101d14 */
[----:B------:R1:W-:Y:S04]  /*130b0*/  @!P2 STG.E.128 [R62.64+0x40], R36 ;  /* 0x000040243e00a986 */ /* 0x0003e8000c101d14 */
[----:B------:R1:W-:Y:S02]  /*130c0*/  @!P1 STG.E.128 [R62.64+0x80], R20 ;  /* 0x000080143e009986 */ /* 0x0003e4000c101d14 */
.L_x_135:
[----:B------:R-:W-:Y:S05]  /*130d0*/  BSYNC B0 ;  /* 0x0000000000007941 */ /* 0x000fea0003800000 */
.L_x_134:
[----:B------:R-:W-:Y:S01]  /*130e0*/  LEA.HI.SX32 R6, R6, 0x20, 0x1e ;  /* 0x0000002006067811 */ /* 0x000fe200078ff2ff */
        /* <DEDUP_REMOVED lines=19> */
.L_x_137:
[----:B------:R-:W-:Y:S05]  /*13220*/  BSYNC B0 ;  /* 0x0000000000007941 */ /* 0x000fea0003800000 */
.L_x_136:
[----:B------:R-:W-:Y:S01]  /*13230*/  IADD3 R0, R4, 0x40, RZ ;  /* 0x0000004004007810 */ /* 0x000fe20007ffe0ff */
        /* <DEDUP_REMOVED lines=19> */
.L_x_139:
[----:B------:R-:W-:Y:S05]  /*13370*/  BSYNC B0 ;  /* 0x0000000000007941 */ /* 0x000fea0003800000 */
.L_x_138:
[----:B------:R-:W-:-:S04]  /*13380*/  IADD3 R4, R4, 0x60, RZ ;  /* 0x0000006004047810 */ /* 0x000fc80007ffe0ff */
[----:B------:R-:W-:-:S13]  /*13390*/  ISETP.GE.AND P0, PT, R4, UR5, PT ;  /* 0x0000000504007c0c */ /* 0x000fda000bf06270 */
[----:B------:R-:W-:Y:S05]  /*133a0*/  @P0 EXIT ;  /* 0x000000000000094d */ /* 0x000fea0003800000 */
[----:B------:R-:W-:Y:S01]  /*133b0*/  IADD3 R0, P0, R60, 0x60, RZ ;  /* 0x000000603c007810 */ /* 0x000fe20007f1e0ff */
[----:B------:R-:W-:Y:S01]  /*133c0*/  IMAD.MOV.U32 R4, RZ, RZ, R8 ;  /* 0x000000ffff047224 */ /* 0x000fe200078e0008 */
[----:B------:R-:W-:Y:S02]  /*133d0*/  MOV R5, R11 ;  /* 0x0000000b00057202 */ /* 0x000fe40000000f00 */
[----:B------:R-:W-:Y:S01]  /*133e0*/  ISETP.GE.AND P1, PT, R228, c[0x0][0x220], PT ;  /* 0x00008800e4007a0c */ /* 0x000fe20003f26270 */
        /* <DEDUP_REMOVED lines=14> */
.L_x_98:
[----:B-1----:R-:W-:Y:S01]  /*134d0*/  UISETP.NE.AND UP4, UPT, UR9, -0x1, UPT ;  /* 0xffffffff0900788c */ /* 0x002fe2000bf85270 */
[----:B------:R-:W-:Y:S01]  /*134e0*/  SHF.R.S32.HI R3, RZ, 0x1f, R2 ;  /* 0x0000001fff037819 */ /* 0x000fe20000011402 */
[----:B------:R-:W-:Y:S01]  /*134f0*/  ULDC.64 UR6, c[0x0][0x1e8] ;  /* 0x00007a0000067ab9 */ /* 0x000fe20000000a00 */
[----:B------:R-:W1:Y:S01]  /*13500*/  S2R R10, SR_CTAID.Z ;  /* 0x00000000000a7919 */ /* 0x000e620000002700 */
[----:B------:R-:W-:Y:S01]  /*13510*/  ULDC.64 UR4, c[0x0][0x1e0] ;  /* 0x0000780000047ab9 */ /* 0x000fe20000000a00 */
[----:B------:R-:W-:Y:S01]  /*13520*/  LEA.HI R14, R3, R2, RZ, 0x2 ;  /* 0x00000002030e7211 */ /* 0x000fe200078f10ff */
[----:B------:R-:W-:Y:S01]  /*13530*/  USHF.R.S32.HI UR13, URZ, 0x1f, UR26 ;  /* 0x0000001f3f0d7899 */ /* 0x000fe2000801141a */
[----:B------:R-:W-:Y:S01]  /*13540*/  IMAD.U32 R17, RZ, RZ, UR10 ;  /* 0x0000000aff117e24 */ /* 0x000fe2000f8e00ff */
[----:B------:R-:W-:Y:S01]  /*13550*/  ULDC.U8 UR16, c[0x0][0x328] ;  /* 0x0000ca0000107ab9 */ /* 0x000fe20000000000 */
        /* <DEDUP_REMOVED lines=12> */
[----:B------:R-:W-:Y:S01]  /*13620*/  UISETP.NE.AND UP1, UPT, UR15, URZ, UPT ;  /* 0x0000003f0f00728c */ /* 0x000fe2000bf25270 */
[----:B------:R-:W-:Y:S01]  /*13630*/  IMAD.WIDE R16, R17, 0x80, R14 ;  /* 0x0000008011107825 */ /* 0x000fe200078e020e */
[----:B------:R-:W-:Y:S01]  /*13640*/  @!UP4 UIMAD.WIDE.U32 UR18, UR24, UR4, URZ ;  /* 0x000000041812c2a5 */ /* 0x000fe2000f8e003f */
[C---:B------:R-:W-:Y:S01]  /*13650*/  IADD3 R5, R6.reuse, 0x20, RZ ;  /* 0x0000002006057810 */ /* 0x040fe20007ffe0ff */
[----:B------:R-:W-:Y:S01]  /*13660*/  @!UP4 UIMAD UR17, UR24, UR5, UR17 ;  /* 0x000000051811c2a4 */ /* 0x000fe2000f8e0211 */
[----:B------:R-:W-:Y:S01]  /*13670*/  IADD3 R4, R6, 0x40, RZ ;  /* 0x0000004006047810 */ /* 0x000fe20007ffe0ff */
[----:B------:R-:W-:Y:S02]  /*13680*/  ULDC UR11, c[0x0][0x214] ;  /* 0x00008500000b7ab9 */ /* 0x000fe40000000800 */
[----:B------:R-:W-:Y:S02]  /*13690*/  ULDC.64 UR4, c[0x0][0x1f0] ;  /* 0x00007c0000047ab9 */ /* 0x000fe40000000a00 */
[----:B------:R-:W-:-:S02]  /*136a0*/  UIMAD UR4, UR13, UR4, URZ ;  /* 0x000000040d0472a4 */ /* 0x000fc4000f8e023f */
[----:B------:R-:W-:Y:S02]  /*136b0*/  UISETP.NE.OR UP2, UPT, UR15, URZ, !UP3 ;  /* 0x0000003f0f00728c */ /* 0x000fe4000df45670 */
[----:B------:R-:W-:Y:S02]  /*136c0*/  @UP1 ULDC UR13, c[0x0][0x210] ;  /* 0x00008400000d1ab9 */ /* 0x000fe40000000800 */
[----:B------:R-:W-:Y:S02]  /*136d0*/  ULDC UR8, c[0x0][0x234] ;  /* 0x00008d0000087ab9 */ /* 0x000fe40000000800 */
[----:B------:R-:W-:Y:S02]  /*136e0*/  @UP1 UIMAD UR13, UR13, UR11, URZ ;  /* 0x0000000b0d0d12a4 */ /* 0x000fe4000f8e023f */
[----:B------:R-:W-:Y:S02]  /*136f0*/  @!UP1 USEL UR13, UR11, UR8, !UP3 ;  /* 0x000000080b0d9287 */ /* 0x000fe4000d800000 */
[----:B------:R-:W-:-:S02]  /*13700*/  UISETP.NE.OR UP0, UPT, UR9, -0x1, UP2 ;  /* 0xffffffff0900788c */ /* 0x000fc40009705670 */
        /* <DEDUP_REMOVED lines=10> */
[----:B------:R-:W-:Y:S01]  /*137b0*/  USEL UR15, UR15, URZ, UP2 ;  /* 0x0000003f0f0f7287 */ /* 0x000fe20009000000 */
[----:B------:R-:W-:Y:S01]  /*137c0*/  ISETP.GE.AND P0, PT, R14, UR12, PT ;  /* 0x0000000c0e007c0c */ /* 0x000fe2000bf06270 */
[----:B------:R-:W-:Y:S02]  /*137d0*/  @UP1 ULDC UR16, c[0x0][0x210] ;  /* 0x0000840000101ab9 */ /* 0x000fe40000000800 */
[----:B------:R-:W-:Y:S01]  /*137e0*/  @!UP1 UMOV UR16, 0x1 ;  /* 0x0000000100109882 */ /* 0x000fe20000000000 */
[----:B-1----:R-:W-:Y:S01]  /*137f0*/  IMAD.WIDE.U32 R10, R10, c[0x0][0x1f0], R2 ;  /* 0x00007c000a0a7a25 */ /* 0x002fe200078e0002 */
[----:B------:R-:W-:-:S02]  /*13800*/  UIMAD UR13, UR26, UR13, UR15 ;  /* 0x0000000d1a0d72a4 */ /* 0x000fc4000f8e020f */
[----:B------:R-:W-:Y:S02]  /*13810*/  UIMAD UR25, UR25, UR16, URZ ;  /* 0x00000010191972a4 */ /* 0x000fe4000f8e023f */
[----:B------:R-:W-:Y:S02]  /*13820*/  UMOV UR22, URZ ;  /* 0x0000003f00167c82 */ /* 0x000fe40008000000 */
[----:B------:R-:W-:Y:S02]  /*13830*/  @!UP2 UMOV UR22, UR9 ;  /* 0x000000090016ac82 */ /* 0x000fe40008000000 */
[----:B------:R-:W-:Y:S02]  /*13840*/  UIMAD UR4, UR26, UR5, UR4 ;  /* 0x000000051a0472a4 */ /* 0x000fe4000f8e0204 */
[----:B------:R-:W-:Y:S02]  /*13850*/  UMOV UR23, URZ ;  /* 0x0000003f00177c82 */ /* 0x000fe40008000000 */
[----:B------:R-:W-:-:S02]  /*13860*/  USHF.R.S32.HI UR7, URZ, 0x1f, UR13 ;  /* 0x0000001f3f077899 */ /* 0x000fc4000801140d */
[----:B------:R-:W-:Y:S01]  /*13870*/  @!UP2 USHF.R.S32.HI UR23, URZ, 0x1f, UR9 ;  /* 0x0000001f3f17a899 */ /* 0x000fe20008011409 */
[----:B------:R-:W-:Y:S01]  /*13880*/  IADD3 R13, R11, UR4, RZ ;  /* 0x000000040b0d7c10 */ /* 0x000fe2000fffe0ff */
[----:B------:R-:W-:Y:S02]  /*13890*/  USHF.R.S32.HI UR6, URZ, 0x1f, UR25 ;  /* 0x0000001f3f067899 */ /* 0x000fe40008011419 */
[----:B------:R-:W-:-:S04]  /*138a0*/  UIADD3 UR13, UP1, UP0, UR25, UR22, UR13 ;  /* 0x00000016190d7290 */ /* 0x000fc8000f83e00d */
        /* <DEDUP_REMOVED lines=15> */
.L_x_141:
[----:B------:R-:W-:Y:S05]  /*139a0*/  BSYNC B0 ;  /* 0x0000000000007941 */ /* 0x000fea0003800000 */
.L_x_140:
        /* <DEDUP_REMOVED lines=20> */
.L_x_143:
[----:B------:R-:W-:Y:S05]  /*13af0*/  BSYNC B0 ;  /* 0x0000000000007941 */ /* 0x000fea0003800000 */
.L_x_142:
        /* <DEDUP_REMOVED lines=20> */
.L_x_145:
[----:B------:R-:W-:Y:S05]  /*13c40*/  BSYNC B0 ;  /* 0x0000000000007941 */ /* 0x000fea0003800000 */
.L_x_144:
        /* <DEDUP_REMOVED lines=19> */
.L_x_147:
[----:B------:R-:W-:Y:S05]  /*13d80*/  BSYNC B0 ;  /* 0x0000000000007941 */ /* 0x000fea0003800000 */
.L_x_146:
        /* <DEDUP_REMOVED lines=35> */
.L_x_148:
        /* <DEDUP_REMOVED lines=12> */
.L_x_981:


//--------------------- .text._ZN5flash16flash_fwd_kernelI23Flash_fwd_kernel_traitsILi96ELi64ELi64ELi4ELb0ELb0EN7cutlass10bfloat16_tE19Flash_kernel_traitsILi96ELi64ELi64ELi4ES3_EELb0ELb1ELb0ELb0ELb1ELb1ELb0ELb0EEEvNS_16Flash_fwd_paramsE --------------------------
	.section	.text._ZN5flash16flash_fwd_kernelI23Flash_fwd_kernel_traitsILi96ELi64ELi64ELi4ELb0ELb0EN7cutlass10bfloat16_tE19Flash_kernel_traitsILi96ELi64ELi64ELi4ES3_EELb0ELb1ELb0ELb0ELb1ELb1ELb0ELb0EEEvNS_16Flash_fwd_paramsE,"ax",@progbits
	.sectioninfo	@"SHI_REGISTERS=166"
	.align	128
        .global         _ZN5flash16flash_fwd_kernelI23Flash_fwd_kernel_traitsILi96ELi64ELi64ELi4ELb0ELb0EN7cutlass10bfloat16_tE19Flash_kernel_traitsILi96ELi64ELi64ELi4ES3_EELb0ELb1ELb0ELb0ELb1ELb1ELb0ELb0EEEvNS_16Flash_fwd_paramsE
        .type           _ZN5flash16flash_fwd_kernelI23Flash_fwd_kernel_traitsILi96ELi64ELi64ELi4ELb0ELb0EN7cutlass10bfloat16_tE19Flash_kernel_traitsILi96ELi64ELi64ELi4ES3_EELb0ELb1ELb0ELb0ELb1ELb1ELb0ELb0EEEvNS_16Flash_fwd_paramsE,@function
        .size           _ZN5flash16flash_fwd_kernelI23Flash_fwd_kernel_traitsILi96ELi64ELi64ELi4ELb0ELb0EN7cutlass10bfloat16_tE19Flash_kernel_traitsILi96ELi64ELi64ELi4ES3_EELb0ELb1ELb0ELb0ELb1ELb1ELb0ELb0EEEvNS_16Flash_fwd_paramsE,(.L_x_982 - _ZN5flash16flash_fwd_kernelI23Flash_fwd_kernel_traitsILi96ELi64ELi64ELi4ELb0ELb0EN7cutlass10bfloat16_tE19Flash_kernel_traitsILi96ELi64ELi64ELi4ES3_EELb0ELb1ELb0ELb0ELb1ELb1ELb0ELb0EEEvNS_16Flash_fwd_paramsE)
        .other          _ZN5flash16flash_fwd_kernelI23Flash_fwd_kernel_traitsILi96ELi64ELi64ELi4ELb0ELb0EN7cutlass10bfloat16_tE19Flash_kernel_traitsILi96ELi64ELi64ELi4ES3_EELb0ELb1ELb0ELb0ELb1ELb1ELb0ELb0EEEvNS_16Flash_fwd_paramsE,@"STO_CUDA_ENTRY STV_DEFAULT"
_ZN5flash16flash_fwd_kernelI23Flash_fwd_kernel_traitsILi96ELi64ELi64ELi4ELb0ELb0EN7cutlass10bfloat16_tE19Flash_kernel_traitsILi96ELi64ELi64ELi4ES3_EELb0ELb1ELb0ELb0ELb1ELb1ELb0ELb0EEEvNS_16Flash_fwd_paramsE:
.text._ZN5flash16flash_fwd_kernelI23Flash_fwd_kernel_traitsILi96ELi64ELi64ELi4ELb0ELb0EN7cutlass10bfloat16_tE19Flash_kernel_traitsILi96ELi64ELi64ELi4ES3_EELb0ELb1ELb0ELb0ELb1ELb1ELb0ELb0EEEvNS_16Flash_fwd_paramsE:
        /* <DEDUP_REMOVED lines=26> */
[----:B------:R-:W-:Y:S01]  /*01a0*/  IADD3 R3, R85, -c[0x0][0x214], R0 ;  /* 0x8000850055037a10 */ /* 0x000fe20007ffe000 */
[----:B------:R-:W2:Y:S01]  /*01b0*/  S2R R80, SR_TID.X ;  /* 0x0000000000507919 */ /* 0x000ea20000002100 */
[----:B------:R-:W-:Y:S02]  /*01c0*/  SHF.R.S32.HI R0, RZ, 0x1f, R5 ;  /* 0x0000001fff007819 */ /* 0x000fe40000011405 */
[----:B------:R-:W-:Y:S02]  /*01d0*/  IADD3 R3, R3, c[0x0][0x2e8], RZ ;  /* 0x0000ba0003037a10 */ /* 0x000fe40007ffe0ff */
[----:B------:R-:W-:-:S02]  /*01e0*/  LEA.HI R0, R0, R5, RZ, 0x6 ;  /* 0x0000000500007211 */ /* 0x000fc400078f30ff */
[----:B------:R-:W-:Y:S02]  /*01f0*/  SHF.R.S32.HI R2, RZ, 0x1f, R3 ;  /* 0x0000001fff027819 */ /* 0x000fe40000011403 */
[----:B------:R-:W-:Y:S02]  /*0200*/  SHF.R.S32.HI R0, RZ, 0x6, R0 ;  /* 0x00000006ff007819 */ /* 0x000fe40000011400 */
[----:B------:R-:W-:-:S04]  /*0210*/  LEA.HI R2, R2, R3, RZ, 0x6 ;  /* 0x0000000302027211 */ /* 0x000fc800078f30ff */
[----:B------:R-:W-:-:S04]  /*0220*/  SHF.R.S32.HI R3, RZ, 0x6, R2 ;  /* 0x00000006ff037819 */ /* 0x000fc80000011402 */
[----:B------:R-:W-:-:S04]  /*0230*/  IMNMX R84, R0, R3, PT ;  /* 0x0000000300547217 */ /* 0x000fc80003800200 */
[----:B------:R-:W-:-:S13]  /*0240*/  ISETP.GE.AND P0, PT, R84, 0x1, PT ;  /* 0x000000015400780c */ /* 0x000fda0003f06270 */
[----:B------:R-:W-:Y:S05]  /*0250*/  @!P0 BRA `(.L_x_149) ;  /* 0x000050b000008947 */ /* 0x000fea0003800000 */
[----:B-12---:R-:W-:Y:S01]  /*0260*/  IABS R0, c[0x0][0x1c8] ;  /* 0x0000720000007a13 */ /* 0x006fe20000000000 */
[----:B------:R-:W-:Y:S01]  /*0270*/  IMAD.MOV.U32 R129, RZ, RZ, c[0x0][0x1a0] ;  /* 0x00006800ff817624 */ /* 0x000fe200078e00ff */
[----:B------:R-:W-:Y:S02]  /*0280*/  SHF.R.S32.HI R19, RZ, 0x1f, R80 ;  /* 0x0000001fff137819 */ /* 0x000fe40000011450 */
[----:B------:R-:W1:Y:S01]  /*0290*/  I2F.RP R8, R0 ;  /* 0x0000000000087306 */ /* 0x000e620000209400 */
[----:B------:R-:W-:Y:S01]  /*02a0*/  LOP3.LUT R2, R9, c[0x0][0x1c8], RZ, 0x3c, !PT ;  /* 0x0000720009027a12 */ /* 0x000fe200078e3cff */
[----:B------:R-:W-:Y:S01]  /*02b0*/  IMAD.SHL.U32 R130, R129, 0x40, RZ ;  /* 0x0000004081827824 */ /* 0x000fe200078e00ff */
[CC--:B------:R-:W-:Y:S02]  /*02c0*/  LEA.HI R3, R19.reuse, R80.reuse, RZ, 0x2 ;  /* 0x0000005013037211 */ /* 0x0c0fe400078f10ff */
[----:B------:R-:W-:Y:S02]  /*02d0*/  LEA.HI R5, R19, R80, RZ, 0x4 ;  /* 0x0000005013057211 */ /* 0x000fe400078f20ff */
[----:B------:R-:W-:-:S02]  /*02e0*/  SHF.R.S32.HI R12, RZ, 0x2, R3 ;  /* 0x00000002ff0c7819 */ /* 0x000fc40000011403 */
[----:B------:R-:W-:Y:S02]  /*02f0*/  SHF.R.S32.HI R4, RZ, 0x4, R5 ;  /* 0x00000004ff047819 */ /* 0x000fe40000011405 */
[C---:B------:R-:W-:Y:S02]  /*0300*/  LEA.HI R20, R3.reuse, R12, RZ, 0x1 ;  /* 0x0000000c03147211 */ /* 0x040fe400078f08ff */
[--C-:B------:R-:W-:Y:S02]  /*0310*/  SHF.R.S32.HI R13, RZ, 0x1f, R12.reuse ;  /* 0x0000001fff0d7819 */ /* 0x100fe4000001140c */
[----:B------:R-:W-:Y:S01]  /*0320*/  LOP3.LUT R20, R20, 0x7fffffe, RZ, 0xc0, !PT ;  /* 0x07fffffe14147812 */ /* 0x000fe200078ec0ff */
[----:B-1----:R-:W1:Y:S01]  /*0330*/  MUFU.RCP R6, R8 ;  /* 0x0000000800067308 */ /* 0x002e620000001000 */
[----:B------:R-:W-:Y:S01]  /*0340*/  IADD3 R17, P1, R12, R21, RZ ;  /* 0x000000150c117210 */ /* 0x000fe20007f3e0ff */
[----:B------:R-:W-:Y:S01]  /*0350*/  IMAD.WIDE R144, R144, 0x40, R12 ;  /* 0x0000004090907825 */ /* 0x000fe200078e020c */
[----:B------:R-:W-:-:S02]  /*0360*/  LOP3.LUT R3, R3, 0xfffffffc, RZ, 0xc0, !PT ;  /* 0xfffffffc03037812 */ /* 0x000fc400078ec0ff */
[----:B------:R-:W-:Y:S01]  /*0370*/  ISETP.GE.AND P0, PT, R2, RZ, PT ;  /* 0x000000ff0200720c */ /* 0x000fe20003f06270 */
[----:B------:R-:W-:Y:S01]  /*0380*/  IMAD.IADD R20, R12, 0x1, -R20 ;  /* 0x000000010c147824 */ /* 0x000fe200078e0a14 */
[----:B------:R-:W-:Y:S01]  /*0390*/  IABS R12, R9 ;  /* 0x00000009000c7213 */ /* 0x000fe20000000000 */
[----:B------:R-:W-:Y:S01]  /*03a0*/  IMAD.IADD R140, R80, 0x1, -R3 ;  /* 0x00000001508c7824 */ /* 0x000fe200078e0a03 */
[----:B------:R-:W-:Y:S02]  /*03b0*/  LEA.HI R14, R5, R4, RZ, 0x1 ;  /* 0x00000004050e7211 */ /* 0x000fe400078f08ff */
[----:B------:R-:W-:Y:S01]  /*03c0*/  LEA.HI.X.SX32 R2, R21, R13, 0x1, P1 ;  /* 0x0000000d15027211 */ /* 0x000fe200008f0eff */
[----:B------:R-:W-:Y:S01]  /*03d0*/  IMAD.SHL.U32 R140, R140, 0x8, RZ ;  /* 0x000000088c8c7824 */ /* 0x000fe200078e00ff */
[----:B------:R-:W-:Y:S02]  /*03e0*/  LOP3.LUT R14, R14, 0xfffffffe, RZ, 0xc0, !PT ;  /* 0xfffffffe0e0e7812 */ /* 0x000fe400078ec0ff */
[----:B------:R-:W-:-:S02]  /*03f0*/  LOP3.LUT R5, R5, 0xfffffff0, RZ, 0xc0, !PT ;  /* 0xfffffff005057812 */ /* 0x000fc400078ec0ff */
[----:B-1----:R-:W-:Y:S01]  /*0400*/  IADD3 R6, R6, 0xffffffe, RZ ;  /* 0x0ffffffe06067810 */ /* 0x002fe20007ffe0ff */
[----:B------:R-:W-:Y:S01]  /*0410*/  IMAD.IADD R14, R4, 0x1, -R14 ;  /* 0x00000001040e7824 */ /* 0x000fe200078e0a0e */
[----:B------:R-:W-:Y:S01]  /*0420*/  LEA.HI R8, R19, R80, RZ, 0x3 ;  /* 0x0000005013087211 */ /* 0x000fe200078f18ff */
[----:B------:R-:W-:Y:S01]  /*0430*/  IMAD.IADD R18, R80, 0x1, -R5 ;  /* 0x0000000150127824 */ /* 0x000fe200078e0a05 */
[----:B------:R-:W1:Y:S01]  /*0440*/  F2I.FTZ.U32.TRUNC.NTZ R7, R6 ;  /* 0x0000000600077305 */ /* 0x000e62000021f000 */
[----:B------:R-:W-:Y:S02]  /*0450*/  SHF.R.S32.HI R141, RZ, 0x1f, R140 ;  /* 0x0000001fff8d7819 */ /* 0x000fe4000001148c */
[----:B------:R-:W-:Y:S02]  /*0460*/  LOP3.LUT R3, R8, 0xfffffff8, RZ, 0xc0, !PT ;  /* 0xfffffff808037812 */ /* 0x000fe400078ec0ff */
[----:B------:R-:W-:Y:S01]  /*0470*/  SHF.R.S32.HI R131, RZ, 0x3, R8 ;  /* 0x00000003ff837819 */ /* 0x000fe20000011408 */
[----:B------:R-:W-:Y:S01]  /*0480*/  IMAD.WIDE.U32 R24, R17, c[0x0][0x198], R140 ;  /* 0x0000660011187a25 */ /* 0x000fe200078e008c */
[----:B------:R-:W-:-:S02]  /*0490*/  LEA.HI R10, R18, R18, RZ, 0x1 ;  /* 0x00000012120a7211 */ /* 0x000fc400078f08ff */
[----:B------:R-:W-:Y:S01]  /*04a0*/  SHF.R.S32.HI R21, RZ, 0x1f, R18 ;  /* 0x0000001fff157819 */ /* 0x000fe20000011412 */
[----:B------:R-:W-:Y:S01]  /*04b0*/  IMAD.IADD R16, R80, 0x1, -R3 ;  /* 0x0000000150107824 */ /* 0x000fe200078e0a03 */
[----:B------:R-:W-:Y:S01]  /*04c0*/  SHF.R.S32.HI R3, RZ, 0x1f, R11 ;  /* 0x0000001fff037819 */ /* 0x000fe2000001140b */
[----:B------:R-:W-:Y:S01]  /*04d0*/  IMAD.SHL.U32 R131, R131, 0x40, RZ ;  /* 0x0000004083837824 */ /* 0x000fe200078e00ff */
[----:B------:R-:W-:Y:S01]  /*04e0*/  LEA.HI R82, R19, R80, RZ, 0x5 ;  /* 0x0000005013527211 */ /* 0x000fe200078f28ff */
[----:B------:R-:W-:Y:S01]  /*04f0*/  IMAD.WIDE.U32 R22, R11, c[0x0][0x178], R140 ;  /* 0x00005e000b167a25 */ /* 0x000fe200078e008c */
[----:B------:R-:W-:Y:S02]  /*0500*/  LEA.HI R4, R16, R16, RZ, 0x1 ;  /* 0x0000001010047211 */ /* 0x000fe400078f08ff */
[----:B------:R-:W-:Y:S01]  /*0510*/  LOP3.LUT R131, R131, 0xc0, RZ, 0xc0, !PT ;  /* 0x000000c083837812 */ /* 0x000fe200078ec0ff */
[----:B-1----:R-:W-:Y:S01]  /*0520*/  IMAD.MOV R15, RZ, RZ, -R7 ;  /* 0x000000ffff0f7224 */ /* 0x002fe200078e0a07 */
[----:B------:R-:W-:Y:S01]  /*0530*/  LOP3.LUT R5, R4, 0x3fffffe, RZ, 0xc0, !PT ;  /* 0x03fffffe04057812 */ /* 0x000fe200078ec0ff */
[----:B------:R-:W-:Y:S01]  /*0540*/  IMAD.MOV.U32 R6, RZ, RZ, RZ ;  /* 0x000000ffff067224 */ /* 0x000fe200078e00ff */
[----:B------:R-:W-:Y:S01]  /*0550*/  SHF.R.S32.HI R83, RZ, 0x5, R82 ;  /* 0x00000005ff537819 */ /* 0x000fe20000011452 */
[----:B------:R-:W-:Y:S01]  /*0560*/  IMAD R15, R15, R0, RZ ;  /* 0x000000000f0f7224 */ /* 0x000fe200078e02ff */
[----:B------:R-:W-:Y:S01]  /*0570*/  IADD3 R81, R84, -0x1, RZ ;  /* 0xffffffff54517810 */ /* 0x000fe20007ffe0ff */
[----:B------:R-:W-:Y:S01]  /*0580*/  IMAD.IADD R5, R16, 0x1, -R5 ;  /* 0x0000000110057824 */ /* 0x000fe200078e0a05 */
[----:B------:R-:W-:Y:S01]  /*0590*/  SHF.R.S32.HI R4, RZ, 0x1, R4 ;  /* 0x00000001ff047819 */ /* 0x000fe20000011404 */
[----:B------:R-:W-:Y:S01]  /*05a0*/  IMAD.HI.U32 R15, R7, R15, R6 ;  /* 0x0000000f070f7227 */ /* 0x000fe200078e0006 */
[----:B------:R-:W-:-:S02]  /*05b0*/  LOP3.LUT R6, R131, 0x18, R140, 0xf8, !PT ;  /* 0x0000001883067812 */ /* 0x000fc400078ef88c */
[----:B------:R-:W-:Y:S01]  /*05c0*/  SHF.R.U32.HI R131, RZ, 0x3, R131 ;  /* 0x00000003ff837819 */ /* 0x000fe20000011683 */
[----:B------:R-:W-:Y:S01]  /*05d0*/  IMAD R16, R2, c[0x0][0x198], RZ ;  /* 0x0000660002107a24 */ /* 0x000fe200078e02ff */
[----:B------:R-:W-:Y:S01]  /*05e0*/  LOP3.LUT R7, R10, 0x7fffffe, RZ, 0xc0, !PT ;  /* 0x07fffffe0a077812 */ /* 0x000fe200078ec0ff */
[----:B------:R-:W-:Y:S01]  /*05f0*/  IMAD.HI.U32 R15, R15, R12, RZ ;  /* 0x0000000c0f0f7227 */ /* 0x000fe200078e00ff */
[----:B------:R-:W-:Y:S02]  /*0600*/  LOP3.LUT R131, R6, R131, RZ, 0x3c, !PT ;  /* 0x0000008306837212 */ /* 0x000fe400078e3cff */
[----:B------:R-:W-:Y:S01]  /*0610*/  LEA.HI R6, R21, R18, RZ, 0x3 ;  /* 0x0000001215067211 */ /* 0x000fe200078f18ff */
[----:B------:R-:W-:Y:S02]  /*0620*/  IMAD.MOV R13, RZ, RZ, -R15 ;  /* 0x000000ffff0d7224 */ /* 0x000fe400078e0a0f */
[----:B------:R-:W-:Y:S02]  /*0630*/  IMAD R2, R2, c[0x0][0x1a0], RZ ;  /* 0x0000680002027a24 */ /* 0x000fe400078e02ff */
[----:B------:R-:W-:-:S02]  /*0640*/  IMAD R13, R0, R13, R12 ;  /* 0x0000000d000d7224 */ /* 0x000fc400078e020c */
[----:B------:R-:W-:Y:S02]  /*0650*/  IMAD R16, R17, c[0x0][0x19c], R16 ;  /* 0x0000670011107a24 */ /* 0x000fe400078e0210 */
[----:B------:R-:W-:Y:S01]  /*0660*/  IMAD R12, R3, c[0x0][0x178], RZ ;  /* 0x00005e00030c7a24 */ /* 0x000fe200078e02ff */
[----:B------:R-:W-:Y:S01]  /*0670*/  ISETP.GT.U32.AND P1, PT, R0, R13, PT ;  /* 0x0000000d0000720c */ /* 0x000fe20003f24070 */
[----:B------:R-:W-:Y:S01]  /*0680*/  IMAD.IADD R7, R18, 0x1, -R7 ;  /* 0x0000000112077824 */ /* 0x000fe200078e0a07 */
[----:B------:R-:W-:Y:S01]  /*0690*/  SHF.R.S32.HI R18, RZ, 0x1f, R9 ;  /* 0x0000001fff127819 */ /* 0x000fe20000011409 */
[----:B------:R-:W-:Y:S02]  /*06a0*/  IMAD R2, R17, c[0x0][0x1a4], R2 ;  /* 0x0000690011027a24 */ /* 0x000fe400078e0202 */
[----:B------:R-:W-:Y:S02]  /*06b0*/  IMAD.IADD R25, R25, 0x1, R16 ;  /* 0x0000000119197824 */ /* 0x000fe400078e0210 */
[----:B------:R-:W-:-:S02]  /*06c0*/  IMAD R12, R11, c[0x0][0x17c], R12 ;  /* 0x00005f000b0c7a24 */ /* 0x000fc400078e020c */
[----:B------:R-:W-:-:S04]  /*06d0*/  IMAD.WIDE.U32 R16, R17, c[0x0][0x1a0], R140 ;  /* 0x0000680011107a25 */ /* 0x000fc800078e008c */
[----:B------:R-:W-:Y:S01]  /*06e0*/  @!P1 IMAD.IADD R13, R13, 0x1, -R0 ;  /* 0x000000010d0d9824 */ /* 0x000fe200078e0a00 */
[----:B------:R-:W-:Y:S01]  /*06f0*/  @!P1 IADD3 R15, R15, 0x1, RZ ;  /* 0x000000010f0f9810 */ /* 0x000fe20007ffe0ff */
[----:B------:R-:W-:Y:S01]  /*0700*/  IMAD.IADD R23, R23, 0x1, R12 ;  /* 0x0000000117177824 */ /* 0x000fe200078e020c */
[----:B------:R-:W-:Y:S01]  /*0710*/  ISETP.NE.AND P1, PT, RZ, c[0x0][0x1c8], PT ;  /* 0x00007200ff007a0c */ /* 0x000fe20003f25270 */
[----:B------:R-:W-:Y:S01]  /*0720*/  IMAD R18, R18, c[0x0][0x1a8], RZ ;  /* 0x00006a0012127a24 */ /* 0x000fe200078e02ff */
[----:B------:R-:W-:Y:S01]  /*0730*/  ISETP.GE.U32.AND P2, PT, R13, R0, PT ;  /* 0x000000000d00720c */ /* 0x000fe20003f46070 */
[----:B------:R-:W-:Y:S02]  /*0740*/  IMAD.IADD R17, R17, 0x1, R2 ;  /* 0x0000000111117824 */ /* 0x000fe400078e0202 */
[C---:B------:R-:W-:Y:S02]  /*0750*/  IMAD R2, R3.reuse, c[0x0][0x180], RZ ;  /* 0x0000600003027a24 */ /* 0x040fe400078e02ff */
[----:B------:R-:W-:Y:S01]  /*0760*/  IMAD R12, R3, c[0x0][0x188], RZ ;  /* 0x00006200030c7a24 */ /* 0x000fe200078e02ff */
[----:B------:R-:W-:Y:S01]  /*0770*/  SHF.R.S32.HI R3, RZ, 0x1, R10 ;  /* 0x00000001ff037819 */ /* 0x000fe2000001140a */
[C---:B------:R-:W-:Y:S01]  /*0780*/  IMAD R18, R9.reuse, c[0x0][0x1ac], R18 ;  /* 0x00006b0009127a24 */ /* 0x040fe200078e0212 */
[----:B------:R-:W-:Y:S01]  /*0790*/  SHF.R.S32.HI R10, RZ, 0x1f, R10 ;  /* 0x0000001fff0a7819 */ /* 0x000fe2000001140a */
[----:B------:R-:W-:-:S03]  /*07a0*/  IMAD.WIDE.U32 R22, R9, c[0x0][0x1a8], R22 ;  /* 0x00006a0009167a25 */ /* 0x000fc600078e0016 */
[----:B------:R-:W-:Y:S01]  /*07b0*/  LEA.HI R10, R10, R3, RZ, 0x2 ;  /* 0x000000030a0a7211 */ /* 0x000fe200078f10ff */
[----:B------:R-:W-:Y:S01]  /*07c0*/  IMAD.IADD R23, R23, 0x1, R18 ;  /* 0x0000000117177824 */ /* 0x000fe200078e0212 */
[----:B------:R-:W-:Y:S01]  /*07d0*/  @P2 IADD3 R15, R15, 0x1, RZ ;  /* 0x000000010f0f2810 */ /* 0x000fe20007ffe0ff */
[----:B------:R-:W-:Y:S02]  /*07e0*/  IMAD R9, R145, c[0x0][0x190], RZ ;  /* 0x0000640091097a24 */ /* 0x000fe400078e02ff */
[----:B------:R-:W-:Y:S01]  /*07f0*/  IMAD.WIDE.U32 R132, R11, c[0x0][0x188], R16 ;  /* 0x000062000b847a25 */ /* 0x000fe200078e0010 */
[----:B------:R-:W-:-:S03]  /*0800*/  LOP3.LUT R16, R10, 0xfffffffc, RZ, 0xc0, !PT ;  /* 0xfffffffc0a107812 */ /* 0x000fc600078ec0ff */
[C---:B------:R-:W-:Y:S02]  /*0810*/  IMAD R2, R11.reuse, c[0x0][0x184], R2 ;  /* 0x000061000b027a24 */ /* 0x040fe400078e0202 */
[C---:B------:R-:W-:Y:S02]  /*0820*/  IMAD R12, R11.reuse, c[0x0][0x18c], R12 ;  /* 0x000063000b0c7a24 */ /* 0x040fe400078e020c */
[----:B------:R-:W-:-:S04]  /*0830*/  IMAD.WIDE.U32 R134, R11, c[0x0][0x180], R24 ;  /* 0x000060000b867a25 */ /* 0x000fc800078e0018 */
[----:B------:R-:W-:Y:S02]  /*0840*/  IMAD R20, R83, 0x8, R20 ;  /* 0x0000000853147824 */ /* 0x000fe400078e0214 */
[C---:B------:R-:W-:Y:S01]  /*0850*/  IMAD R0, R144.reuse, c[0x0][0x194], R9 ;  /* 0x0000650090007a24 */ /* 0x040fe200078e0209 */
[----:B------:R-:W-:Y:S01]  /*0860*/  SHF.R.S32.HI R9, RZ, 0x1f, R81 ;  /* 0x0000001fff097819 */ /* 0x000fe20000011451 */
[----:B------:R-:W-:-:S04]  /*0870*/  IMAD.WIDE.U32 R10, R144, c[0x0][0x190], R22 ;  /* 0x00006400900a7a25 */ /* 0x000fc800078e0016 */
[----:B------:R-:W-:Y:S01]  /*0880*/  @!P0 IMAD.MOV R15, RZ, RZ, -R15 ;  /* 0x000000ffff0f8224 */ /* 0x000fe200078e0a0f */
[----:B------:R-:W-:Y:S01]  /*0890*/  @!P1 LOP3.LUT R15, RZ, c[0x0][0x1c8], RZ, 0x33, !PT ;  /* 0x00007200ff0f9a12 */ /* 0x000fe200078e33ff */
[----:B------:R-:W-:Y:S01]  /*08a0*/  IMAD.U32 R131, R20, 0x20, R131 ;  /* 0x0000002014837824 */ /* 0x000fe200078e0083 */
[C---:B------:R-:W-:Y:S01]  /*08b0*/  LEA R20, P0, R10.reuse, c[0x0][0x160], 0x1 ;  /* 0x000058000a147a11 */ /* 0x040fe200078008ff */
[----:B------:R-:W-:Y:S01]  /*08c0*/  IMAD.IADD R0, R11, 0x1, R0 ;  /* 0x000000010b007824 */ /* 0x000fe200078e0200 */
[----:B------:R-:W-:Y:S01]  /*08d0*/  SHF.R.S32.HI R13, RZ, 0x1f, R15 ;  /* 0x0000001fff0d7819 */ /* 0x000fe2000001140f */
[----:B------:R-:W-:Y:S02]  /*08e0*/  IMAD.IADD R135, R135, 0x1, R2 ;  /* 0x0000000187877824 */ /* 0x000fe400078e0202 */
[----:B------:R-:W-:Y:S01]  /*08f0*/  IMAD.MOV.U32 R2, RZ, RZ, c[0x0][0x198] ;  /* 0x00006600ff027624 */ /* 0x000fe200078e00ff */
[----:B------:R-:W-:Y:S01]  /*0900*/  LEA.HI.X R21, R10, c[0x0][0x164], R0, 0x1, P0 ;  /* 0x000059000a157a11 */ /* 0x000fe200000f0c00 */
[----:B------:R-:W-:-:S02]  /*0910*/  IMAD.MOV.U32 R10, RZ, RZ, 0x6 ;  /* 0x00000006ff0a7424 */ /* 0x000fc400078e00ff */
[----:B------:R-:W-:Y:S02]  /*0920*/  IMAD.IADD R133, R133, 0x1, R12 ;  /* 0x0000000185857824 */ /* 0x000fe400078e020c */
[----:B------:R-:W-:Y:S01]  /*0930*/  IMAD R12, R13, c[0x0][0x1b0], RZ ;  /* 0x00006c000d0c7a24 */ /* 0x000fe200078e02ff */
[-C--:B------:R-:W-:Y:S01]  /*0940*/  SHF.L.U64.HI R127, R2, R10.reuse, c[0x0][0x19c] ;  /* 0x00006700027f7619 */ /* 0x080fe2000001020a */
[----:B------:R-:W-:Y:S01]  /*0950*/  IMAD.MOV.U32 R11, RZ, RZ, c[0x0][0x190] ;  /* 0x00006400ff0b7624 */ /* 0x000fe200078e00ff */
[----:B------:R-:W-:Y:S01]  /*0960*/  SHF.L.U64.HI R129, R129, R10, c[0x0][0x1a4] ;  /* 0x0000690081817619 */ /* 0x000fe2000001020a */
[----:B------:R-:W-:-:S04]  /*0970*/  IMAD.WIDE.U32 R134, R15, c[0x0][0x1b0], R134 ;  /* 0x00006c000f867a25 */ /* 0x000fc800078e0086 */
[----:B------:R-:W-:Y:S02]  /*0980*/  IMAD R137, R15, c[0x0][0x1b4], R12 ;  /* 0x00006d000f897a24 */ /* 0x000fe400078e020c */
[----:B------:R-:W-:Y:S01]  /*0990*/  IMAD.IADD R3, R3, 0x1, -R16 ;  /* 0x0000000103037824 */ /* 0x000fe200078e0a10 */
[----:B------:R-:W-:Y:S01]  /*09a0*/  LEA R16, P0, R11, R20, 0x6 ;  /* 0x000000140b107211 */ /* 0x000fe200078030ff */
[----:B------:R-:W-:Y:S02]  /*09b0*/  IMAD.MOV.U32 R0, RZ, RZ, c[0x0][0x194] ;  /* 0x00006500ff007624 */ /* 0x000fe400078e00ff */
[----:B------:R-:W-:Y:S01]  /*09c0*/  IMAD.SHL.U32 R128, R2, 0x40, RZ ;  /* 0x0000004002807824 */ /* 0x000fe200078e00ff */
[----:B------:R-:W-:Y:S01]  /*09d0*/  LOP3.LUT P1, RZ, R3, 0x2, RZ, 0xc0, !PT ;  /* 0x0000000203ff7812 */ /* 0x000fe2000782c0ff */
[----:B------:R-:W-:Y:S01]  /*09e0*/  IMAD R12, R127, R81, RZ ;  /* 0x000000517f0c7224 */ /* 0x000fe200078e02ff */
[----:B------:R-:W-:Y:S01]  /*09f0*/  LEA.HI.X R17, R11, R21, R0, 0x6, P0 ;  /* 0x000000150b117211 */ /* 0x000fe200000f3400 */
[----:B------:R-:W-:-:S02]  /*0a00*/  IMAD.IADD R137, R135, 0x1, R137 ;  /* 0x0000000187897824 */ /* 0x000fc400078e0289 */
[----:B------:R-:W-:Y:S02]  /*0a10*/  IMAD.MOV.U32 R136, RZ, RZ, R134 ;  /* 0x000000ffff887224 */ /* 0x000fe400078e0086 */
[-C--:B------:R-:W-:Y:S02]  /*0a20*/  IMAD R11, R9, R128.reuse, R12 ;  /* 0x00000080090b7224 */ /* 0x080fe400078e020c */
[----:B------:R-:W-:-:S04]  /*0a30*/  IMAD.WIDE.U32 R22, R81, R128, R136 ;  /* 0x0000008051167225 */ /* 0x000fc800078e0088 */
[----:B------:R-:W-:Y:S01]  /*0a40*/  IMAD.IADD R11, R23, 0x1, R11 ;  /* 0x00000001170b7824 */ /* 0x000fe200078e020b */
[C---:B------:R-:W-:Y:S01]  /*0a50*/  LEA R18, P0, R22.reuse, c[0x0][0x168], 0x1 ;  /* 0x00005a0016127a11 */ /* 0x040fe200078008ff */
[----:B------:R-:W-:Y:S02]  /*0a60*/  IMAD.SHL.U32 R131, R131, 0x2, RZ ;  /* 0x0000000283837824 */ /* 0x000fe400078e00ff */
[----:B------:R-:W-:Y:S01]  /*0a70*/  IMAD R0, R13, c[0x0][0x1b8], RZ ;  /* 0x00006e000d007a24 */ /* 0x000fe200078e02ff */
[----:B------:R-:W-:Y:S01]  /*0a80*/  LEA.HI.X R19, R22, c[0x0][0x16c], R11, 0x1, P0 ;  /* 0x00005b0016137a11 */ /* 0x000fe200000f0c0b */
[C---:B------:R-:W-:Y:S01]  /*0a90*/  IMAD.WIDE.U32 R132, R15.reuse, c[0x0][0x1b8], R132 ;  /* 0x00006e000f847a25 */ /* 0x040fe200078e0084 */
[----:B------:R-:W-:Y:S01]  /*0aa0*/  IADD3 R22, P0, R128, R18, RZ ;  /* 0x0000001280167210 */ /* 0x000fe20007f1e0ff */
[----:B------:R1:W-:Y:S02]  /*0ab0*/  LDGSTS.E.BYPASS.LTC128B.128 [R131], [R20.64] ;  /* 0x0000000014837fae */ /* 0x0003e4000b901d46 */
[----:B------:R-:W-:-:S02]  /*0ac0*/  IMAD R15, R15, c[0x0][0x1bc], R0 ;  /* 0x00006f000f0f7a24 */ /* 0x000fc400078e0200 */
[----:B------:R1:W-:Y:S01]  /*0ad0*/  LDGSTS.E.BYPASS.LTC128B.128 [R131+0x1000], [R20.64+0x40] ;  /* 0x0100004014837fae */ /* 0x0003e2000b901d46 */
[----:B------:R-:W-:Y:S02]  /*0ae0*/  IMAD.X R23, R127, 0x1, R19, P0 ;  /* 0x000000017f177824 */ /* 0x000fe400000e0613 */
[----:B------:R-:W-:Y:S01]  /*0af0*/  IMAD R0, R9, c[0x0][0x1a0], RZ ;  /* 0x0000680009007a24 */ /* 0x000fe200078e02ff */
[----:B------:R1:W-:Y:S01]  /*0b00*/  LDGSTS.E.BYPASS.LTC128B.128 [R131+0x2000], [R20.64+0x80] ;  /* 0x0200008014837fae */ /* 0x0003e2000b901d46 */
[----:B------:R-:W-:Y:S02]  /*0b10*/  IMAD.SHL.U32 R9, R4, 0x40, RZ ;  /* 0x0000004004097824 */ /* 0x000fe400078e00ff */
[----:B------:R-:W-:Y:S01]  /*0b20*/  IMAD R11, R81, c[0x0][0x1a4], R0 ;  /* 0x00006900510b7a24 */ /* 0x000fe200078e0200 */
[----:B------:R2:W-:Y:S01]  /*0b30*/  LDGSTS.E.BYPASS.LTC128B.128 [R131+0x800], [R16.64] ;  /* 0x0080000010837fae */ /* 0x0005e2000b901d46 */
[----:B------:R-:W-:Y:S01]  /*0b40*/  IMAD R0, R14, 0x8, R5 ;  /* 0x000000080e007824 */ /* 0x000fe200078e0205 */
[----:B------:R-:W-:Y:S01]  /*0b50*/  LOP3.LUT R9, R9, 0xc0, RZ, 0xc0, !PT ;  /* 0x000000c009097812 */ /* 0x000fe200078ec0ff */
[----:B------:R-:W-:Y:S01]  /*0b60*/  IMAD.WIDE.U32 R12, R81, c[0x0][0x1a0], RZ ;  /* 0x00006800510c7a25 */ /* 0x000fe200078e00ff */
[----:B------:R2:W-:Y:S02]  /*0b70*/  LDGSTS.E.BYPASS.LTC128B.128 [R131+0x1800], [R16.64+0x40] ;  /* 0x0180004010837fae */ /* 0x0005e4000b901d46 */
[----:B------:R-:W-:Y:S01]  /*0b80*/  LOP3.LUT R8, R9, 0x8, R8, 0xf8, !PT ;  /* 0x0000000809087812 */ /* 0x000fe200078ef808 */
[----:B------:R-:W-:Y:S01]  /*0b90*/  IMAD.SHL.U32 R5, R3, 0x40, RZ ;  /* 0x0000004003057824 */ /* 0x000fe200078e00ff */
[----:B------:R2:W-:Y:S01]  /*0ba0*/  LDGSTS.E.BYPASS.LTC128B.128 [R131+0x2800], [R16.64+0x80] ;  /* 0x0280008010837fae */ /* 0x0005e2000b901d46 */
[----:B------:R-:W-:Y:S01]  /*0bb0*/  IMAD.SHL.U32 R6, R6, 0x20, RZ ;  /* 0x0000002006067824 */ /* 0x000fe200078e00ff */
[----:B------:R-:W-:Y:S01]  /*0bc0*/  SHF.R.U32.HI R9, RZ, 0x3, R9 ;  /* 0x00000003ff097819 */ /* 0x000fe20000011609 */
[----:B------:R-:W-:Y:S01]  /*0bd0*/  IMAD.IADD R13, R13, 0x1, R11 ;  /* 0x000000010d0d7824 */ /* 0x000fe200078e020b */
[----:B------:R3:W-:Y:S01]  /*0be0*/  LDGSTS.E.BYPASS.LTC128B.128 [R131+0x3000], [R18.64] ;  /* 0x0300000012837fae */ /* 0x0007e2000b901d46 */
[----:B------:R-:W-:Y:S01]  /*0bf0*/  IMAD.SHL.U32 R14, R14, 0x8, RZ ;  /* 0x000000080e0e7824 */ /* 0x000fe200078e00ff */
[----:B------:R-:W-:Y:S01]  /*0c00*/  LEA R11, P0, R12, R132, 0x6 ;  /* 0x000000840c0b7211 */ /* 0x000fe200078030ff */
[----:B------:R-:W-:Y:S01]  /*0c10*/  IMAD.IADD R126, R133, 0x1, R15 ;  /* 0x00000001857e7824 */ /* 0x000fe200078e020f */
[----:B------:R3:W-:Y:S01]  /*0c20*/  LDGSTS.E.BYPASS.LTC128B.128 [R131+0x4000], [R18.64+0x40] ;  /* 0x0400004012837fae */ /* 0x0007e2000b901d46 */
[----:B------:R-:W-:-:S02]  /*0c30*/  LOP3.LUT R5, R5, 0xc0, RZ, 0xc0, !PT ;  /* 0x000000c005057812 */ /* 0x000fc400078ec0ff */
[----:B------:R-:W-:Y:S01]  /*0c40*/  LOP3.LUT R6, R6, 0xffffff00, RZ, 0xc0, !PT ;  /* 0xffffff0006067812 */ /* 0x000fe200078ec0ff */
[----:B------:R3:W-:Y:S01]  /*0c50*/  LDGSTS.E.BYPASS.LTC128B.128 [R131+0x5000], [R18.64+0x80] ;  /* 0x0500008012837fae */ /* 0x0007e2000b901d46 */
[----:B------:R-:W-:Y:S02]  /*0c60*/  LOP3.LUT R9, R8, R9, RZ, 0x3c, !PT ;  /* 0x0000000908097212 */ /* 0x000fe400078e3cff */
[----:B------:R-:W-:Y:S01]  /*0c70*/  LEA.HI.X R8, R12, R126, R13, 0x6, P0 ;  /* 0x0000007e0c087211 */ /* 0x000fe200000f340d */
[----:B------:R1:W-:Y:S01]  /*0c80*/  LDGSTS.E.BYPASS.LTC128B.128 [R131+0x3800], [R22.64] ;  /* 0x0380000016837fae */ /* 0x0003e2000b901d46 */
[----:B------:R-:W-:Y:S01]  /*0c90*/  LOP3.LUT R14, R5, 0x8, R14, 0xf8, !PT ;  /* 0x00000008050e7812 */ /* 0x000fe200078ef80e */
[----:B------:R-:W-:Y:S01]  /*0ca0*/  IMAD R12, R83, 0x200, R6 ;  /* 0x00000200530c7824 */ /* 0x000fe200078e0206 */
[----:B------:R-:W-:Y:S01]  /*0cb0*/  SHF.R.U32.HI R5, RZ, 0x3, R5 ;  /* 0x00000003ff057819 */ /* 0x000fe20000011605 */
[----:B------:R1:W-:Y:S01]  /*0cc0*/  LDGSTS.E.BYPASS.LTC128B.128 [R131+0x4800], [R22.64+0x40] ;  /* 0x0480004016837fae */ /* 0x0003e2000b901d46 */
[----:B------:R-:W-:-:S02]  /*0cd0*/  IMAD.U32 R0, R0, 0x20, R9 ;  /* 0x0000002000007824 */ /* 0x000fc400078e0009 */
[----:B------:R-:W-:Y:S01]  /*0ce0*/  LOP3.LUT R5, R14, R5, RZ, 0x3c, !PT ;  /* 0x000000050e057212 */ /* 0x000fe200078e3cff */
[----:B------:R1:W-:Y:S01]  /*0cf0*/  LDGSTS.E.BYPASS.LTC128B.128 [R131+0x5800], [R22.64+0x80] ;  /* 0x0580008016837fae */ /* 0x0003e2000b901d46 */
[C---:B------:R-:W-:Y:S01]  /*0d00*/  IMAD.SHL.U32 R87, R0.reuse, 0x2, RZ ;  /* 0x0000000200577824 */ /* 0x040fe200078e00ff */
[----:B------:R-:W-:Y:S01]  /*0d10*/  LEA R124, R0, 0x3000, 0x1 ;  /* 0x00003000007c7811 */ /* 0x000fe200078e08ff */
[----:B------:R-:W-:Y:S01]  /*0d20*/  IMAD R6, R7, 0x20, R6 ;  /* 0x0000002007067824 */ /* 0x000fe200078e0206 */
[----:B------:R-:W0:Y:S01]  /*0d30*/  LDGDEPBAR ;  /* 0x00000000000079af */ /* 0x000e220000000000 */
[----:B--2---:R-:W-:-:S04]  /*0d40*/  LEA R16, P0, R11, c[0x0][0x170], 0x1 ;  /* 0x00005c000b107a11 */ /* 0x004fc800078008ff */
[----:B------:R-:W-:Y:S01]  /*0d50*/  LEA.HI.X R17, R11, c[0x0][0x174], R8, 0x1, P0 ;  /* 0x00005d000b117a11 */ /* 0x000fe200000f0c08 */
[----:B------:R-:W-:-:S04]  /*0d60*/  IMAD R8, R7, 0x20, R12 ;  /* 0x0000002007087824 */ /* 0x000fc800078e020c */
[----:B------:R-:W-:Y:S01]  /*0d70*/  IMAD.IADD R125, R5, 0x1, R8 ;  /* 0x00000001057d7824 */ /* 0x000fe200078e0208 */
[----:B---3--:R-:W-:-:S03]  /*0d80*/  IADD3 R18, P0, R130, R16, RZ ;  /* 0x0000001082127210 */ /* 0x008fc60007f1e0ff */
[----:B------:R-:W-:Y:S02]  /*0d90*/  IMAD.SHL.U32 R125, R125, 0x2, RZ ;  /* 0x000000027d7d7824 */ /* 0x000fe400078e00ff */
[----:B------:R-:W-:Y:S01]  /*0da0*/  IMAD.X R19, R129, 0x1, R17, P0 ;  /* 0x0000000181137824 */ /* 0x000fe200000e0611 */
[----:B------:R-:W-:Y:S01]  /*0db0*/  LOP3.LUT P0, RZ, R4, 0x2, RZ, 0xc0, !PT ;  /* 0x0000000204ff7812 */ /* 0x000fe2000780c0ff */
[----:B------:R-:W-:-:S05]  /*0dc0*/  IMAD.MOV.U32 R4, RZ, RZ, 0x20 ;  /* 0x00000020ff047424 */ /* 0x000fca00078e00ff */
[----:B------:R-:W-:Y:S01]  /*0dd0*/  SEL R3, R4, 0xffffffe0, !P0 ;  /* 0xffffffe004037807 */ /* 0x000fe20004000000 */
[----:B------:R-:W-:-:S04]  /*0de0*/  DEPBAR.LE SB0, 0x0 ;  /* 0x000080000000791a */ /* 0x000fc80000000000 */
[----:B------:R-:W-:Y:S01]  /*0df0*/  BAR.SYNC.DEFER_BLOCKING 0x0 ;  /* 0x0000000000007b1d */ /* 0x000fe20000010000 */
[----:B------:R-:W-:Y:S01]  /*0e00*/  SEL R4, R4, 0xffffffe0, !P1 ;  /* 0xffffffe004047807 */ /* 0x000fe20004800000 */
[----:B------:R-:W-:Y:S01]  /*0e10*/  IMAD.IADD R122, R124, 0x1, R3 ;  /* 0x000000017c7a7824 */ /* 0x000fe200078e0203 */
[----:B------:R-:W-:-:S03]  /*0e20*/  LOP3.LUT R3, R82, 0xffffffe0, RZ, 0xc0, !PT ;  /* 0xffffffe052037812 */ /* 0x000fc600078ec0ff */
[----:B------:R-:W-:Y:S02]  /*0e30*/  IMAD.IADD R123, R125, 0x1, R4 ;  /* 0x000000017d7b7824 */ /* 0x000fe400078e0204 */
[C---:B------:R-:W-:Y:S02]  /*0e40*/  IMAD.IADD R0, R80.reuse, 0x1, -R3 ;  /* 0x0000000150007824 */ /* 0x040fe400078e0a03 */
[----:B------:R-:W-:-:S03]  /*0e50*/  IMAD.SHL.U32 R80, R80, 0x2, RZ ;  /* 0x0000000250507824 */ /* 0x000fc600078e00ff */
[----:B------:R-:W-:Y:S02]  /*0e60*/  SHF.R.S32.HI R3, RZ, 0x1f, R0 ;  /* 0x0000001fff037819 */ /* 0x000fe40000011400 */
[----:B------:R-:W-:Y:S02]  /*0e70*/  LOP3.LUT R80, R80, 0x6, RZ, 0xc0, !PT ;  /* 0x0000000650507812 */ /* 0x000fe400078ec0ff */
[----:B------:R-:W-:Y:S01]  /*0e80*/  LEA.HI R138, R3, R0, RZ, 0x2 ;  /* 0x00000000038a7211 */ /* 0x000fe200078f10ff */
[----:B------:R-:W-:Y:S02]  /*0e90*/  IMAD R3, R83, 0x10, R86 ;  /* 0x0000001053037824 */ /* 0x000fe400078e0256 */
[----:B------:R-:W-:Y:S01]  /*0ea0*/  IMAD R81, R81, 0x40, R80 ;  /* 0x0000004051517824 */ /* 0x000fe200078e0250 */
[----:B------:R-:W-:Y:S01]  /*0eb0*/  SHF.R.S32.HI R138, RZ, 0x2, R138 ;  /* 0x00000002ff8a7819 */ /* 0x000fe2000001148a */
[----:B------:R-:W-:Y:S01]  /*0ec0*/  @!PT LDS RZ, [RZ] ;  /* 0x00000000fffff984 */ /* 0x000fe20000000800 */
[----:B------:R-:W-:Y:S01]  /*0ed0*/  @!PT LDS RZ, [RZ] ;  /* 0x00000000fffff984 */ /* 0x000fe20000000800 */
[----:B------:R-:W-:Y:S01]  /*0ee0*/  @!PT LDS RZ, [RZ] ;  /* 0x00000000fffff984 */ /* 0x000fe20000000800 */
[----:B------:R2:W-:Y:S03]  /*0ef0*/  LDGSTS.E.BYPASS.LTC128B.128 [R131+0x6000], [R16.64] ;  /* 0x0600000010837fae */ /* 0x0005e6000b901d46 */
[----:B------:R-:W-:-:S02]  /*0f00*/  IADD3 R0, R3, 0x1, R138 ;  /* 0x0000000103007810 */ /* 0x000fc40007ffe08a */
[----:B------:R-:W-:Y:S01]  /*0f10*/  IADD3 R3, R81, 0x1, RZ ;  /* 0x0000000151037810 */ /* 0x000fe20007ffe0ff */
[----:B------:R2:W-:Y:S01]  /*0f20*/  LDGSTS.E.BYPASS.LTC128B.128 [R131+0x7000], [R16.64+0x40] ;  /* 0x0700004010837fae */ /* 0x0005e2000b901d46 */
[----:B------:R-:W-:Y:S02]  /*0f30*/  IADD3 R0, R85, -c[0x0][0x214], R0 ;  /* 0x8000850055007a10 */ /* 0x000fe40007ffe000 */
[----:B------:R-:W-:Y:S01]  /*0f40*/  IADD3 R7, R81, 0x10, RZ ;  /* 0x0000001051077810 */ /* 0x000fe20007ffe0ff */
[----:B------:R2:W-:Y:S01]  /*0f50*/  LDGSTS.E.BYPASS.LTC128B.128 [R131+0x8000], [R16.64+0x80] ;  /* 0x0800008010837fae */ /* 0x0005e2000b901d46 */
[----:B------:R-:W-:-:S03]  /*0f60*/  IADD3 R0, R0, c[0x0][0x2e8], RZ ;  /* 0x0000ba0000007a10 */ /* 0x000fc60007ffe0ff */
[----:B------:R2:W-:Y:S04]  /*0f70*/  LDGSTS.E.BYPASS.LTC128B.128 [R131+0x6800], [R18.64] ;  /* 0x0680000012837fae */ /* 0x0005e8000b901d46 */
[----:B------:R2:W-:Y:S04]  /*0f80*/  LDGSTS.E.BYPASS.LTC128B.128 [R131+0x7800], [R18.64+0x40] ;  /* 0x0780004012837fae */ /* 0x0005e8000b901d46 */
[----:B------:R2:W-:Y:S04]  /*0f90*/  LDGSTS.E.BYPASS.LTC128B.128 [R131+0x8800], [R18.64+0x80] ;  /* 0x0880008012837fae */ /* 0x0005e8000b901d46 */
[----:B------:R-:W-:Y:S04]  /*0fa0*/  LDSM.16.M88.4 R12, [R125] ;  /* 0x000000007d0c783b */ /* 0x000fe80000000200 */
[----:B------:R-:W3:Y:S04]  /*0fb0*/  LDSM.16.M88.4 R40, [R87+0x3400] ;  /* 0x003400005728783b */ /* 0x000ee80000000200 */
[----:B------:R-:W4:Y:S04]  /*0fc0*/  LDSM.16.M88.4 R8, [R87+0x3c00] ;  /* 0x003c00005708783b */ /* 0x000f280000000200 */
[----:B------:R-:W5:Y:S04]  /*0fd0*/  LDSM.16.M88.4 R48, [R87+0x3000] ;  /* 0x003000005730783b */ /* 0x000f680000000200 */
[----:B------:R-:W4:Y:S04]  /*0fe0*/  LDSM.16.M88.4 R32, [R87+0x3800] ;  /* 0x003800005720783b */ /* 0x000f280000000200 */
[----:B------:R-:W-:Y:S04]  /*0ff0*/  LDSM.16.M88.4 R72, [R123] ;  /* 0x000000007b48783b */ /* 0x000fe80000000200 */
[----:B------:R-:W5:Y:S04]  /*1000*/  LDSM.16.M88.4 R64, [R122+0x400] ;  /* 0x000400007a40783b */ /* 0x000f680000000200 */
[----:B------:R-:W5:Y:S04]  /*1010*/  LDSM.16.M88.4 R56, [R122+0xc00] ;  /* 0x000c00007a38783b */ /* 0x000f680000000200 */
[----:B------:R-:W-:Y:S04]  /*1020*/  LDSM.16.M88.4 R28, [R125+0x1000] ;  /* 0x001000007d1c783b */ /* 0x000fe80000000200 */
[----:B-1----:R-:W1:Y:S04]  /*1030*/  LDSM.16.M88.4 R20, [R87+0x4400] ;  /* 0x004400005714783b */ /* 0x002e680000000200 */
[----:B------:R-:W1:Y:S01]  /*1040*/  LDSM.16.M88.4 R60, [R122+0x800] ;  /* 0x000800007a3c783b */ /* 0x000e620000000200 */
[C---:B---3--:R-:W-:Y:S03]  /*1050*/  HMMA.16816.F32.BF16 R44, R12.reuse, R40, RZ ;  /* 0x000000280c2c723c */ /* 0x048fe600000418ff */
[----:B------:R-:W3:Y:S04]  /*1060*/  LDSM.16.M88.4 R68, [R122] ;  /* 0x000000007a44783b */ /* 0x000ee80000000200 */
[----:B--2---:R-:W-:Y:S01]  /*1070*/  LDSM.16.M88.4 R16, [R87+0x4800] ;  /* 0x004800005710783b */ /* 0x004fe20000000200 */
[C---:B------:R-:W-:Y:S03]  /*1080*/  HMMA.16816.F32.BF16 R40, R12.reuse, R42, RZ ;  /* 0x0000002a0c28723c */ /* 0x040fe600000418ff */
[----:B------:R-:W-:Y:S04]  /*1090*/  LDSM.16.M88.4 R24, [R87+0x4000] ;  /* 0x004000005718783b */ /* 0x000fe80000000200 */
[----:B------:R-:W0:Y:S01]  /*10a0*/  LDGDEPBAR ;  /* 0x00000000000079af */ /* 0x000e220000000000 */
[C---:B----4-:R-:W-:Y:S08]  /*10b0*/  HMMA.16816.F32.BF16 R76, R12.reuse, R8, RZ ;  /* 0x000000080c4c723c */ /* 0x050ff000000418ff */
[C---:B------:R-:W-:Y:S08]  /*10c0*/  HMMA.16816.F32.BF16 R8, R12.reuse, R10, RZ ;  /* 0x0000000a0c08723c */ /* 0x040ff000000418ff */
[C---:B-----5:R-:W-:Y:S08]  /*10d0*/  HMMA.16816.F32.BF16 R52, R12.reuse, R48, RZ ;  /* 0x000000300c34723c */ /* 0x060ff000000418ff */
[C---:B------:R-:W-:Y:S08]  /*10e0*/  HMMA.16816.F32.BF16 R36, R12.reuse, R32, RZ ;  /* 0x000000200c24723c */ /* 0x040ff000000418ff */
[C---:B------:R-:W-:Y:S08]  /*10f0*/  HMMA.16816.F32.BF16 R48, R12.reuse, R50, RZ ;  /* 0x000000320c30723c */ /* 0x040ff000000418ff */
[----:B------:R-:W-:Y:S01]  /*1100*/  HMMA.16816.F32.BF16 R32, R12, R34, RZ ;  /* 0x000000220c20723c */ /* 0x000fe200000418ff */
[----:B------:R-:W2:Y:S07]  /*1110*/  LDSM.16.M88.4 R12, [R87+0x4c00] ;  /* 0x004c0000570c783b */ /* 0x000eae0000000200 */
[C---:B------:R-:W-:Y:S08]  /*1120*/  HMMA.16816.F32.BF16 R44, R72.reuse, R64, R44 ;  /* 0x00000040482c723c */ /* 0x040ff0000004182c */
[C---:B------:R-:W-:Y:S01]  /*1130*/  HMMA.16816.F32.BF16 R40, R72.reuse, R66, R40 ;  /* 0x000000424828723c */ /* 0x040fe20000041828 */
[----:B------:R-:W-:Y:S07]  /*1140*/  LDSM.16.M88.4 R64, [R123+0x1000] ;  /* 0x001000007b40783b */ /* 0x000fee0000000200 */
[C---:B------:R-:W-:Y:S08]  /*1150*/  HMMA.16816.F32.BF16 R76, R72.reuse, R56, R76 ;  /* 0x00000038484c723c */ /* 0x040ff0000004184c */
[----:B------:R-:W-:Y:S01]  /*1160*/  HMMA.16816.F32.BF16 R8, R72, R58, R8 ;  /* 0x0000003a4808723c */ /* 0x000fe20000041808 */
[----:B------:R-:W-:Y:S07]  /*1170*/  LDSM.16.M88.4 R56, [R125+0x2000] ;  /* 0x002000007d38783b */ /* 0x000fee0000000200 */
[C---:B-1----:R-:W-:Y:S08]  /*1180*/  HMMA.16816.F32.BF16 R44, R28.reuse, R20, R44 ;  /* 0x000000141c2c723c */ /* 0x042ff0000004182c */
[----:B------:R-:W-:Y:S01]  /*1190*/  HMMA.16816.F32.BF16 R40, R28, R22, R40 ;  /* 0x000000161c28723c */ /* 0x000fe20000041828 */
[----:B------:R-:W1:Y:S07]  /*11a0*/  LDSM.16.M88.4 R20, [R122+0x1400] ;  /* 0x001400007a14783b */ /* 0x000e6e0000000200 */
[C---:B------:R-:W-:Y:S08]  /*11b0*/  HMMA.16816.F32.BF16 R36, R72.reuse, R60, R36 ;  /* 0x0000003c4824723c */ /* 0x040ff00000041824 */
[C---:B------:R-:W-:Y:S01]  /*11c0*/  HMMA.16816.F32.BF16 R32, R72.reuse, R62, R32 ;  /* 0x0000003e4820723c */ /* 0x040fe20000041820 */
[----:B------:R-:W4:Y:S07]  /*11d0*/  LDSM.16.M88.4 R60, [R122+0x1000] ;  /* 0x001000007a3c783b */ /* 0x000f2e0000000200 */
[C---:B---3--:R-:W-:Y:S08]  /*11e0*/  HMMA.16816.F32.BF16 R52, R72.reuse, R68, R52 ;  /* 0x000000444834723c */ /* 0x048ff00000041834 */
[----:B------:R-:W-:Y:S08]  /*11f0*/  HMMA.16816.F32.BF16 R48, R72, R70, R48 ;  /* 0x000000464830723c */ /* 0x000ff00000041830 */
[C---:B--2---:R-:W-:Y:S08]  /*1200*/  HMMA.16816.F32.BF16 R76, R28.reuse, R12, R76 ;  /* 0x0000000c1c4c723c */ /* 0x044ff0000004184c */
[C---:B------:R-:W-:Y:S01]  /*1210*/  HMMA.16816.F32.BF16 R8, R28.reuse, R14, R8 ;  /* 0x0000000e1c08723c */ /* 0x040fe20000041808 */
[----:B------:R-:W2:Y:S07]  /*1220*/  LDSM.16.M88.4 R12, [R122+0x1c00] ;  /* 0x001c00007a0c783b */ /* 0x000eae0000000200 */
[C---:B------:R-:W-:Y:S08]  /*1230*/  HMMA.16816.F32.BF16 R36, R28.reuse, R16, R36 ;  /* 0x000000101c24723c */ /* 0x040ff00000041824 */
[C---:B------:R-:W-:Y:S01]  /*1240*/  HMMA.16816.F32.BF16 R32, R28.reuse, R18, R32 ;  /* 0x000000121c20723c */ /* 0x040fe20000041820 */
[----:B------:R-:W3:Y:S07]  /*1250*/  LDSM.16.M88.4 R16, [R122+0x1800] ;  /* 0x001800007a10783b */ /* 0x000eee0000000200 */
[C---:B------:R-:W-:Y:S08]  /*1260*/  HMMA.16816.F32.BF16 R52, R28.reuse, R24, R52 ;  /* 0x000000181c34723c */ /* 0x040ff00000041834 */
[----:B------:R-:W-:Y:S01]  /*1270*/  HMMA.16816.F32.BF16 R48, R28, R26, R48 ;  /* 0x0000001a1c30723c */ /* 0x000fe20000041830 */
[----:B------:R-:W-:Y:S04]  /*1280*/  LDSM.16.M88.4 R28, [R87+0x5000] ;  /* 0x00500000571c783b */ /* 0x000fe80000000200 */
[----:B------:R-:W-:Y:S03]  /*1290*/  LDSM.16.M88.4 R24, [R87+0x5400] ;  /* 0x005400005718783b */ /* 0x000fe60000000200 */
[C---:B-1----:R-:W-:Y:S08]  /*12a0*/  HMMA.16816.F32.BF16 R44, R64.reuse, R20, R44 ;  /* 0x00000014402c723c */ /* 0x042ff0000004182c */
[C---:B------:R-:W-:Y:S01]  /*12b0*/  HMMA.16816.F32.BF16 R40, R64.reuse, R22, R40 ;  /* 0x000000164028723c */ /* 0x040fe20000041828 */
[----:B------:R-:W1:Y:S07]  /*12c0*/  LDSM.16.M88.4 R20, [R87+0x5c00] ;  /* 0x005c00005714783b */ /* 0x000e6e0000000200 */
[C---:B----4-:R-:W-:Y:S08]  /*12d0*/  HMMA.16816.F32.BF16 R52, R64.reuse, R60, R52 ;  /* 0x0000003c4034723c */ /* 0x050ff00000041834 */
[C---:B------:R-:W-:Y:S01]  /*12e0*/  HMMA.16816.F32.BF16 R48, R64.reuse, R62, R48 ;  /* 0x0000003e4030723c */ /* 0x040fe20000041830 */
[----:B------:R-:W4:Y:S07]  /*12f0*/  LDSM.16.M88.4 R60, [R87+0x5800] ;  /* 0x00580000573c783b */ /* 0x000f2e0000000200 */
[C---:B--2---:R-:W-:Y:S08]  /*1300*/  HMMA.16816.F32.BF16 R76, R64.reuse, R12, R76 ;  /* 0x0000000c404c723c */ /* 0x044ff0000004184c */
[C---:B------:R-:W-:Y:S01]  /*1310*/  HMMA.16816.F32.BF16 R8, R64.reuse, R14, R8 ;  /* 0x0000000e4008723c */ /* 0x040fe20000041808 */
[----:B------:R-:W-:Y:S07]  /*1320*/  LDSM.16.M88.4 R12, [R122+0x2400] ;  /* 0x002400007a0c783b */ /* 0x000fee0000000200 */
[C---:B---3--:R-:W-:Y:S08]  /*1330*/  HMMA.16816.F32.BF16 R36, R64.reuse, R16, R36 ;  /* 0x000000104024723c */ /* 0x048ff00000041824 */
[----:B------:R-:W-:Y:S01]  /*1340*/  HMMA.16816.F32.BF16 R68, R64, R18, R32 ;  /* 0x000000124044723c */ /* 0x000fe20000041820 */
[----:B------:R-:W-:Y:S04]  /*1350*/  LDSM.16.M88.4 R16, [R123+0x2000] ;  /* 0x002000007b10783b */ /* 0x000fe80000000200 */
[----:B------:R-:W2:Y:S03]  /*1360*/  LDSM.16.M88.4 R32, [R122+0x2000] ;  /* 0x002000007a20783b */ /* 0x000ea60000000200 */
[C---:B-1----:R-:W-:Y:S08]  /*1370*/  HMMA.16816.F32.BF16 R76, R56.reuse, R20, R76 ;  /* 0x00000014384c723c */ /* 0x042ff0000004184c */
[C---:B------:R-:W-:Y:S01]  /*1380*/  HMMA.16816.F32.BF16 R8, R56.reuse, R22, R8 ;  /* 0x000000163808723c */ /* 0x040fe20000041808 */
[----:B------:R-:W1:Y:S07]  /*1390*/  LDSM.16.M88.4 R20, [R122+0x2800] ;  /* 0x002800007a14783b */ /* 0x000e6e0000000200 */
[C---:B------:R-:W-:Y:S07]  /*13a0*/  HMMA.16816.F32.BF16 R48, R56.reuse, R30, R48 ;  /* 0x0000001e3830723c */ /* 0x040fee0000041830 */
[----:B------:R-:W-:Y:S01]  /*13b0*/  IADD3 R30, R0, 0x8, RZ ;  /* 0x00000008001e7810 */ /* 0x000fe20007ffe0ff */
[----:B------:R-:W-:Y:S01]  /*13c0*/  HMMA.16816.F32.BF16 R44, R56, R24, R44 ;  /* 0x00000018382c723c */ /* 0x000fe2000004182c */
[----:B------:R-:W-:-:S07]  /*13d0*/  IADD3 R31, R81, 0x20, RZ ;  /* 0x00000020511f7810 */ /* 0x000fce0007ffe0ff */
[----:B------:R-:W-:Y:S01]  /*13e0*/  HMMA.16816.F32.BF16 R40, R56, R26, R40 ;  /* 0x0000001a3828723c */ /* 0x000fe20000041828 */
[----:B------:R-:W3:Y:S01]  /*13f0*/  LDSM.16.M88.4 R24, [R122+0x2c00] ;  /* 0x002c00007a18783b */ /* 0x000ee20000000200 */
[----:B------:R-:W-:-:S06]  /*1400*/  DEPBAR.LE SB0, 0x0 ;  /* 0x000080000000791a */ /* 0x000fcc0000000000 */
[C---:B------:R-:W-:Y:S07]  /*1410*/  HMMA.16816.F32.BF16 R52, R56.reuse, R28, R52 ;  /* 0x0000001c3834723c */ /* 0x040fee0000041834 */
[----:B------:R-:W-:Y:S01]  /*1420*/  SHF.R.S32.HI R28, RZ, 0x1f, R82 ;  /* 0x0000001fff1c7819 */ /* 0x000fe20000011452 */
[----:B----4-:R-:W-:Y:S03]  /*1430*/  HMMA.16816.F32.BF16 R36, R56, R60, R36 ;  /* 0x0000003c3824723c */ /* 0x010fe60000041824 */
[----:B------:R-:W-:-:S04]  /*1440*/  LEA.HI R28, R28, R83, RZ, 0x2 ;  /* 0x000000531c1c7211 */ /* 0x000fc800078f10ff */
[----:B------:R-:W-:Y:S01]  /*1450*/  LOP3.LUT R28, R28, 0xfffffffc, RZ, 0xc0, !PT ;  /* 0xfffffffc1c1c7812 */ /* 0x000fe200078ec0ff */
[----:B------:R-:W-:Y:S04]  /*1460*/  HMMA.16816.F32.BF16 R68, R56, R62, R68 ;  /* 0x0000003e3844723c */ /* 0x000fe80000041844 */
[----:B------:R-:W-:-:S04]  /*1470*/  IMAD.IADD R139, R83, 0x1, -R28 ;  /* 0x00000001538b7824 */ /* 0x000fc800078e0a1c */
[C---:B--2---:R-:W-:Y:S07]  /*1480*/  HMMA.16816.F32.BF16 R48, R16.reuse, R34, R48 ;  /* 0x000000221030723c */ /* 0x044fee0000041830 */
[----:B------:R-:W-:Y:S01]  /*1490*/  IADD3 R35, R81, 0x29, RZ ;  /* 0x0000002951237810 */ /* 0x000fe20007ffe0ff */
[C---:B------:R-:W-:Y:S07]  /*14a0*/  HMMA.16816.F32.BF16 R44, R16.reuse, R12, R44 ;  /* 0x0000000c102c723c */ /* 0x040fee000004182c */
[-C--:B------:R-:W-:Y:S01]  /*14b0*/  IMNMX R12, R0, R85.reuse, PT ;  /* 0x00000055000c7217 */ /* 0x080fe20003800200 */
[----:B------:R-:W-:Y:S01]  /*14c0*/  HMMA.16816.F32.BF16 R52, R16, R32, R52 ;  /* 0x000000201034723c */ /* 0x000fe20000041834 */
[----:B------:R-:W-:-:S02]  /*14d0*/  IMNMX R0, R30, R85, PT ;  /* 0x000000551e007217 */ /* 0x000fc40003800200 */
[C---:B------:R-:W-:Y:S02]  /*14e0*/  ISETP.GE.AND P1, PT, R3.reuse, R12, PT ;  /* 0x0000000c0300720c */ /* 0x040fe40003f26270 */
[----:B------:R-:W-:Y:S02]  /*14f0*/  ISETP.GE.AND P0, PT, R3, R0, PT ;  /* 0x000000000300720c */ /* 0x000fe40003f06270 */
[C---:B------:R-:W-:Y:S01]  /*1500*/  IADD3 R3, R81.reuse, 0x8, RZ ;  /* 0x0000000851037810 */ /* 0x040fe20007ffe0ff */
[----:B------:R-:W-:Y:S01]  /*1510*/  HMMA.16816.F32.BF16 R40, R16, R14, R40 ;  /* 0x0000000e1028723c */ /* 0x000fe20000041828 */
[----:B------:R-:W-:Y:S02]  /*1520*/  IADD3 R13, R81, 0x9, RZ ;  /* 0x00000009510d7810 */ /* 0x000fe40007ffe0ff */
[C---:B------:R-:W-:Y:S02]  /*1530*/  ISETP.GE.AND P2, PT, R3.reuse, R12, PT ;  /* 0x0000000c0300720c */ /* 0x040fe40003f46270 */
[----:B------:R-:W-:-:S02]  /*1540*/  ISETP.GE.AND P5, PT, R3, R0, PT ;  /* 0x000000000300720c */ /* 0x000fc40003fa6270 */
[C---:B------:R-:W-:Y:S01]  /*1550*/  ISETP.GE.AND P3, PT, R13.reuse, R12, PT ;  /* 0x0000000c0d00720c */ /* 0x040fe20003f66270 */
[C---:B-1----:R-:W-:Y:S01]  /*1560*/  HMMA.16816.F32.BF16 R36, R16.reuse, R20, R36 ;  /* 0x000000141024723c */ /* 0x042fe20000041824 */
[----:B------:R-:W-:Y:S02]  /*1570*/  ISETP.GE.AND P4, PT, R13, R0, PT ;  /* 0x000000000d00720c */ /* 0x000fe40003f86270 */
[C---:B------:R-:W-:Y:S02]  /*1580*/  IADD3 R3, R81.reuse, 0x11, RZ ;  /* 0x0000001151037810 */ /* 0x040fe40007ffe0ff */
[----:B------:R-:W-:Y:S02]  /*1590*/  IADD3 R13, R81, 0x18, RZ ;  /* 0x00000018510d7810 */ /* 0x000fe40007ffe0ff */
[----:B------:R-:W-:Y:S01]  /*15a0*/  ISETP.GE.AND P6, PT, R7, R12, PT ;  /* 0x0000000c0700720c */ /* 0x000fe20003fc6270 */
[----:B------:R-:W-:Y:S01]  /*15b0*/  HMMA.16816.F32.BF16 R68, R16, R22, R68 ;  /* 0x000000161044723c */ /* 0x000fe20000041844 */
[----:B------:R-:W-:-:S02]  /*15c0*/  FSEL R29, R48, -INF , !P2 ;  /* 0xff800000301d7808 */ /* 0x000fc40005000000 */
[----:B------:R-:W-:Y:S02]  /*15d0*/  FSEL R59, R50, -INF , !P5 ;  /* 0xff800000323b7808 */ /* 0x000fe40006800000 */
[----:B------:R-:W-:Y:S02]  /*15e0*/  FSEL R49, R49, -INF , !P3 ;  /* 0xff80000031317808 */ /* 0x000fe40005800000 */
[----:B------:R-:W-:Y:S01]  /*15f0*/  FSEL R57, R51, -INF , !P4 ;  /* 0xff80000033397808 */ /* 0x000fe20006000000 */
[----:B---3--:R-:W-:Y:S01]  /*1600*/  HMMA.16816.F32.BF16 R76, R16, R24, R76 ;  /* 0x00000018104c723c */ /* 0x008fe2000004184c */
[----:B------:R-:W-:Y:S02]  /*1610*/  ISETP.GE.AND P2, PT, R7, R0, PT ;  /* 0x000000000700720c */ /* 0x000fe40003f46270 */
[C---:B------:R-:W-:Y:S02]  /*1620*/  ISETP.GE.AND P5, PT, R3.reuse, R12, PT ;  /* 0x0000000c0300720c */ /* 0x040fe40003fa6270 */
[----:B------:R-:W-:-:S02]  /*1630*/  ISETP.GE.AND P3, PT, R3, R0, PT ;  /* 0x000000000300720c */ /* 0x000fc40003f66270 */
[----:B------:R-:W-:Y:S01]  /*1640*/  ISETP.GE.AND P4, PT, R13, R12, PT ;  /* 0x0000000c0d00720c */ /* 0x000fe20003f86270 */
[----:B------:R-:W-:Y:S01]  /*1650*/  HMMA.16816.F32.BF16 R8, R16, R26, R8 ;  /* 0x0000001a1008723c */ /* 0x000fe20000041808 */
[----:B------:R-:W-:Y:S02]  /*1660*/  IADD3 R3, R81, 0x19, RZ ;  /* 0x0000001951037810 */ /* 0x000fe40007ffe0ff */
[----:B------:R-:W-:Y:S02]  /*1670*/  FSEL R7, R44, -INF , !P6 ;  /* 0xff8000002c077808 */ /* 0x000fe40007000000 */
[----:B------:R-:W-:Y:S02]  /*1680*/  ISETP.GE.AND P6, PT, R13, R0, PT ;  /* 0x000000000d00720c */ /* 0x000fe40003fc6270 */
[----:B------:R-:W-:Y:S02]  /*1690*/  FSEL R55, R55, -INF , !P0 ;  /* 0xff80000037377808 */ /* 0x000fe40004000000 */
[----:B------:R-:W-:-:S02]  /*16a0*/  FSEL R13, R46, -INF , !P2 ;  /* 0xff8000002e0d7808 */ /* 0x000fc40005000000 */
[----:B------:R-:W-:Y:S02]  /*16b0*/  FSEL R21, R45, -INF , !P5 ;  /* 0xff8000002d157808 */ /* 0x000fe40006800000 */
[----:B------:R-:W-:Y:S02]  /*16c0*/  FSEL R23, R47, -INF , !P3 ;  /* 0xff8000002f177808 */ /* 0x000fe40005800000 */
[----:B------:R-:W-:Y:S02]  /*16d0*/  FSEL R15, R40, -INF , !P4 ;  /* 0xff800000280f7808 */ /* 0x000fe40006000000 */
[-C--:B------:R-:W-:Y:S02]  /*16e0*/  ISETP.GE.AND P0, PT, R81, R12.reuse, PT ;  /* 0x0000000c5100720c */ /* 0x080fe40003f06270 */
[C---:B------:R-:W-:Y:S02]  /*16f0*/  ISETP.GE.AND P2, PT, R3.reuse, R12, PT ;  /* 0x0000000c0300720c */ /* 0x040fe40003f46270 */
[----:B------:R-:W-:-:S02]  /*1700*/  ISETP.GE.AND P5, PT, R3, R0, PT ;  /* 0x000000000300720c */ /* 0x000fc40003fa6270 */
[C---:B------:R-:W-:Y:S02]  /*1710*/  ISETP.GE.AND P3, PT, R31.reuse, R12, PT ;  /* 0x0000000c1f00720c */ /* 0x040fe40003f66270 */
[----:B------:R-:W-:Y:S02]  /*1720*/  ISETP.GE.AND P4, PT, R31, R0, PT ;  /* 0x000000001f00720c */ /* 0x000fe40003f86270 */
[C---:B------:R-:W-:Y:S02]  /*1730*/  IADD3 R3, R81.reuse, 0x21, RZ ;  /* 0x0000002151037810 */ /* 0x040fe40007ffe0ff */
[----:B------:R-:W-:Y:S02]  /*1740*/  IADD3 R31, R81, 0x28, RZ ;  /* 0x00000028511f7810 */ /* 0x000fe40007ffe0ff */
[----:B------:R-:W-:Y:S02]  /*1750*/  FSEL R52, R52, -INF , !P0 ;  /* 0xff80000034347808 */ /* 0x000fe40004000000 */
[----:B------:R-:W-:-:S02]  /*1760*/  FSEL R61, R41, -INF , !P2 ;  /* 0xff800000293d7808 */ /* 0x000fc40005000000 */
[----:B------:R-:W-:Y:S02]  /*1770*/  FSEL R97, R43, -INF , !P5 ;  /* 0xff8000002b617808 */ /* 0x000fe40006800000 */
[----:B------:R-:W-:Y:S02]  /*1780*/  FSEL R87, R36, -INF , !P3 ;  /* 0xff80000024577808 */ /* 0x000fe40005800000 */
[----:B------:R-:W-:Y:S02]  /*1790*/  FSEL R17, R38, -INF , !P4 ;  /* 0xff80000026117808 */ /* 0x000fe40006000000 */
[----:B------:R-:W-:Y:S02]  /*17a0*/  ISETP.NE.AND P0, PT, R84, 0x1, PT ;  /* 0x000000015400780c */ /* 0x000fe40003f05270 */
[----:B------:R-:W-:Y:S02]  /*17b0*/  ISETP.GE.AND P2, PT, R3, R0, PT ;  /* 0x000000000300720c */ /* 0x000fe40003f46270 */
[----:B------:R-:W-:-:S02]  /*17c0*/  ISETP.GE.AND P5, PT, R31, R12, PT ;  /* 0x0000000c1f00720c */ /* 0x000fc40003fa6270 */
[----:B------:R-:W-:Y:S02]  /*17d0*/  ISETP.GE.AND P3, PT, R31, R0, PT ;  /* 0x000000001f00720c */ /* 0x000fe40003f66270 */
[----:B------:R-:W-:Y:S02]  /*17e0*/  ISETP.GE.AND P4, PT, R35, R12, PT ;  /* 0x0000000c2300720c */ /* 0x000fe40003f86270 */
[C---:B------:R-:W-:Y:S02]  /*17f0*/  IADD3 R33, R81.reuse, 0x30, RZ ;  /* 0x0000003051217810 */ /* 0x040fe40007ffe0ff */
[----:B------:R-:W-:Y:S02]  /*1800*/  IADD3 R31, R81, 0x31, RZ ;  /* 0x00000031511f7810 */ /* 0x000fe40007ffe0ff */
[----:B------:R-:W-:Y:S02]  /*1810*/  FSEL R25, R42, -INF , !P6 ;  /* 0xff8000002a197808 */ /* 0x000fe40007000000 */
[----:B------:R-:W-:-:S02]  /*1820*/  FSEL R19, R39, -INF , !P2 ;  /* 0xff80000027137808 */ /* 0x000fc40005000000 */
[----:B------:R-:W-:Y:S02]  /*1830*/  FSEL R53, R53, -INF , !P1 ;  /* 0xff80000035357808 */ /* 0x000fe40004800000 */
[----:B------:R-:W-:Y:S02]  /*1840*/  FSEL R99, R70, -INF , !P3 ;  /* 0xff80000046637808 */ /* 0x000fe40005800000 */
[----:B------:R-:W-:Y:S01]  /*1850*/  FSEL R107, R69, -INF , !P4 ;  /* 0xff800000456b7808 */ /* 0x000fe20006000000 */
[----:B------:R-:W-:Y:S01]  /*1860*/  BAR.SYNC.DEFER_BLOCKING 0x0 ;  /* 0x0000000000007b1d */ /* 0x000fe20000010000 */
[-C--:B------:R-:W-:Y:S02]  /*1870*/  ISETP.GE.AND P6, PT, R3, R12.reuse, PT ;  /* 0x0000000c0300720c */ /* 0x080fe40003fc6270 */
[-C--:B------:R-:W-:Y:S02]  /*1880*/  ISETP.GE.AND P2, PT, R33, R12.reuse, PT ;  /* 0x0000000c2100720c */ /* 0x080fe40003f46270 */
[----:B------:R-:W-:-:S02]  /*1890*/  ISETP.GE.AND P1, PT, R31, R12, PT ;  /* 0x0000000c1f00720c */ /* 0x000fc40003f26270 */
[-C--:B------:R-:W-:Y:S02]  /*18a0*/  ISETP.GE.AND P3, PT, R35, R0.reuse, PT ;  /* 0x000000002300720c */ /* 0x080fe40003f66270 */
        /* <DEDUP_REMOVED lines=8> */
[----:B------:R-:W-:Y:S02]  /*1930*/  FSEL R92, R77, -INF , !P1 ;  /* 0xff8000004d5c7808 */ /* 0x000fe40004800000 */
[-C--:B------:R-:W-:Y:S02]  /*1940*/  ISETP.GE.AND P6, PT, R27, R12.reuse, PT ;  /* 0x0000000c1b00720c */ /* 0x080fe40003fc6270 */
[----:B------:R-:W-:-:S02]  /*1950*/  ISETP.GE.AND P5, PT, R3, R12, PT ;  /* 0x0000000c0300720c */ /* 0x000fc40003fa6270 */
[-C--:B------:R-:W-:Y:S02]  /*1960*/  ISETP.GE.AND P3, PT, R31, R0.reuse, PT ;  /* 0x000000001f00720c */ /* 0x080fe40003f66270 */
[-C--:B------:R-:W-:Y:S02]  /*1970*/  ISETP.GE.AND P2, PT, R27, R0.reuse, PT ;  /* 0x000000001b00720c */ /* 0x080fe40003f46270 */
[-C--:B------:R-:W-:Y:S02]  /*1980*/  ISETP.GE.AND P4, PT, R81, R0.reuse, PT ;  /* 0x000000005100720c */ /* 0x080fe40003f86270 */
[----:B------:R-:W-:Y:S01]  /*1990*/  ISETP.GE.AND P1, PT, R3, R0, PT ;  /* 0x000000000300720c */ /* 0x000fe20003f26270 */
[----:B------:R-:W-:Y:S01]  /*19a0*/  IMAD.IADD R3, R5, 0x1, R6 ;  /* 0x0000000105037824 */ /* 0x000fe200078e0206 */
[----:B------:R-:W-:Y:S02]  /*19b0*/  FSEL R54, R54, -INF , !P4 ;  /* 0xff80000036367808 */ /* 0x000fe40006000000 */
[----:B------:R-:W-:-:S02]  /*19c0*/  FSEL R89, R79, -INF , !P3 ;  /* 0xff8000004f597808 */ /* 0x000fc40005800000 */
[----:B------:R-:W-:Y:S02]  /*19d0*/  FSEL R95, R8, -INF , !P6 ;  /* 0xff800000085f7808 */ /* 0x000fe40007000000 */
[----:B------:R-:W-:Y:S02]  /*19e0*/  FSEL R85, R10, -INF , !P2 ;  /* 0xff8000000a557808 */ /* 0x000fe40005000000 */
[----:B------:R-:W-:Y:S02]  /*19f0*/  FSEL R94, R9, -INF , !P5 ;  /* 0xff800000095e7808 */ /* 0x000fe40006800000 */
[----:B------:R-:W-:Y:S01]  /*1a00*/  FSEL R35, R11, -INF , !P1 ;  /* 0xff8000000b237808 */ /* 0x000fe20004800000 */
[----:B------:R-:W-:Y:S05]  /*1a10*/  @!P0 BRA `(.L_x_150) ;  /* 0x0000017000008947 */ /* 0x000fea0003800000 */
[----:B------:R-:W-:Y:S01]  /*1a20*/  IADD3 R9, R84, -0x2, RZ ;  /* 0xfffffffe54097810 */ /* 0x000fe20007ffe0ff */
[----:B------:R-:W-:-:S03]  /*1a30*/  IMAD.SHL.U32 R6, R2, 0x20, RZ ;  /* 0x0000002002067824 */ /* 0x000fc600078e00ff */
[----:B------:R-:W-:Y:S01]  /*1a40*/  SHF.R.S32.HI R0, RZ, 0x1f, R9 ;  /* 0x0000001fff007819 */ /* 0x000fe20000011409 */
[----:B------:R-:W-:Y:S02]  /*1a50*/  IMAD R5, R127, R9, RZ ;  /* 0x000000097f057224 */ /* 0x000fe400078e02ff */
[----:B------:R-:W-:-:S04]  /*1a60*/  IMAD.WIDE.U32 R8, R9, R128, R136 ;  /* 0x0000008009087225 */ /* 0x000fc800078e0088 */
[----:B------:R-:W-:Y:S01]  /*1a70*/  IMAD R0, R0, R128, R5 ;  /* 0x0000008000007224 */ /* 0x000fe200078e0205 */
[----:B------:R-:W-:Y:S01]  /*1a80*/  LEA R10, P2, R8, c[0x0][0x168], 0x1 ;  /* 0x00005a00080a7a11 */ /* 0x000fe200078408ff */
[----:B------:R-:W-:Y:S02]  /*1a90*/  IMAD.MOV.U32 R5, RZ, RZ, 0x5 ;  /* 0x00000005ff057424 */ /* 0x000fe400078e00ff */
[----:B------:R-:W-:Y:S01]  /*1aa0*/  IMAD.IADD R0, R9, 0x1, R0 ;  /* 0x0000000109007824 */ /* 0x000fe200078e0200 */
[----:B------:R-:W-:Y:S02]  /*1ab0*/  LEA R26, P1, R6, R10, 0x1 ;  /* 0x0000000a061a7211 */ /* 0x000fe400078208ff */
[----:B------:R-:W-:Y:S02]  /*1ac0*/  SHF.L.U64.HI R5, R2, R5, c[0x0][0x19c] ;  /* 0x0000670002057619 */ /* 0x000fe40000010205 */
        /* <DEDUP_REMOVED lines=12> */
.L_x_150:
        /* <DEDUP_REMOVED lines=30> */
[----:B------:R-:W-:Y:S01]  /*1d70*/  SHF.L.U32 R121, R3, 0x1, RZ ;  /* 0x0000000103797819 */ /* 0x000fe200000006ff */
[----:B------:R-:W2:Y:S03]  /*1d80*/  SHFL.BFLY PT, R9, R0, 0x2, 0x1f ;  /* 0x0c401f0000097f89 */ /* 0x000ea600000e0000 */
[----:B------:R-:W-:Y:S01]  /*1d90*/  IADD3 R120, R4, R121, RZ ;  /* 0x0000007904787210 */ /* 0x000fe20007ffe0ff */
[----:B------:R-:W3:Y:S04]  /*1da0*/  SHFL.BFLY PT, R5, R6, 0x2, 0x1f ;  /* 0x0c401f0006057f89 */ /* 0x000ee800000e0000 */
[----:B------:R-:W-:Y:S04]  /*1db0*/  LDSM.16.MT88.4 R40, [R121+0x6000] ;  /* 0x006000007928783b */ /* 0x000fe80000004200 */
[----:B------:R-:W-:Y:S04]  /*1dc0*/  LDSM.16.MT88.4 R64, [R120+0x7000] ;  /* 0x007000007840783b */ /* 0x000fe80000004200 */
[----:B------:R-:W-:Y:S01]  /*1dd0*/  LDSM.16.MT88.4 R72, [R121+0x8000] ;  /* 0x008000007948783b */ /* 0x000fe20000004200 */
[----:B--2---:R-:W-:-:S02]  /*1de0*/  FMNMX.FTZ R9, R0, R9, !PT ;  /* 0x0000000900097209 */ /* 0x004fc40007810000 */
[----:B---3--:R-:W-:-:S03]  /*1df0*/  FMNMX.FTZ R5, R6, R5, !PT ;  /* 0x0000000506057209 */ /* 0x008fc60007810000 */
[----:B------:R-:W2:Y:S04]  /*1e00*/  SHFL.BFLY PT, R2, R9, 0x1, 0x1f ;  /* 0x0c201f0009027f89 */ /* 0x000ea800000e0000 */
[----:B------:R-:W3:Y:S01]  /*1e10*/  SHFL.BFLY PT, R0, R5, 0x1, 0x1f ;  /* 0x0c201f0005007f89 */ /* 0x000ee200000e0000 */
[----:B--2---:R-:W-:-:S03]  /*1e20*/  FMNMX.FTZ R2, R9, R2, !PT ;  /* 0x0000000209027209 */ /* 0x004fc60007810000 */
[----:B-1----:R-:W-:Y:S01]  /*1e30*/  LDSM.16.MT88.4 R8, [R120+0x6400] ;  /* 0x006400007808783b */ /* 0x002fe20000004200 */
[C---:B------:R-:W-:Y:S01]  /*1e40*/  FSETP.NEU.FTZ.AND P1, PT, R2.reuse, -INF , PT ;  /* 0xff8000000200780b */ /* 0x040fe20003f3d000 */
[----:B------:R-:W-:Y:S01]  /*1e50*/  FMUL.FTZ R96, R2, c[0x0][0x23c] ;  /* 0x00008f0002607a20 */ /* 0x000fe20000410000 */
[----:B---3--:R-:W-:-:S04]  /*1e60*/  FMNMX.FTZ R0, R5, R0, !PT ;  /* 0x0000000005007209 */ /* 0x008fc80007810000 */
[----:B------:R-:W-:Y:S01]  /*1e70*/  FSEL R96, R96, RZ, P1 ;  /* 0x000000ff60607208 */ /* 0x000fe20000800000 */
[C---:B------:R-:W-:Y:S01]  /*1e80*/  FMUL.FTZ R86, R0.reuse, c[0x0][0x23c] ;  /* 0x00008f0000567a20 */ /* 0x040fe20000410000 */
[----:B------:R-:W-:-:S03]  /*1e90*/  FSETP.NEU.FTZ.AND P1, PT, R0, -INF , PT ;  /* 0xff8000000000780b */ /* 0x000fc60003f3d000 */
[--C-:B------:R-:W-:Y:S01]  /*1ea0*/  FFMA.FTZ R24, R49, c[0x0][0x23c], -R96.reuse ;  /* 0x00008f0031187a23 */ /* 0x100fe20000010860 */
[----:B------:R-:W-:Y:S01]  /*1eb0*/  FSEL R86, R86, RZ, P1 ;  /* 0x000000ff56567208 */ /* 0x000fe20000800000 */
[----:B------:R-:W1:Y:S01]  /*1ec0*/  LDSM.16.MT88.4 R48, [R120+0x6000] ;  /* 0x006000007830783b */ /* 0x000e620000004200 */
[--C-:B------:R-:W-:Y:S02]  /*1ed0*/  FFMA.FTZ R34, R52, c[0x0][0x23c], -R96.reuse ;  /* 0x00008f0034227a23 */ /* 0x100fe40000010860 */
[--C-:B------:R-:W-:Y:S01]  /*1ee0*/  FFMA.FTZ R33, R53, c[0x0][0x23c], -R96.reuse ;  /* 0x00008f0035217a23 */ /* 0x100fe20000010860 */
[----:B------:R-:W-:Y:S01]  /*1ef0*/  MUFU.EX2 R24, R24 ;  /* 0x0000001800187308 */ /* 0x000fe20000000800 */
[----:B------:R-:W-:Y:S02]  /*1f00*/  FFMA.FTZ R29, R29, c[0x0][0x23c], -R96 ;  /* 0x00008f001d1d7a23 */ /* 0x000fe40000010860 */
[--C-:B------:R-:W-:Y:S02]  /*1f10*/  FFMA.FTZ R30, R54, c[0x0][0x23c], -R86.reuse ;  /* 0x00008f00361e7a23 */ /* 0x100fe40000010856 */
[----:B------:R-:W-:-:S02]  /*1f20*/  FFMA.FTZ R31, R55, c[0x0][0x23c], -R86 ;  /* 0x00008f00371f7a23 */ /* 0x000fc40000010856 */
[--C-:B------:R-:W-:Y:S01]  /*1f30*/  FFMA.FTZ R32, R59, c[0x0][0x23c], -R86.reuse ;  /* 0x00008f003b207a23 */ /* 0x100fe20000010856 */
[----:B------:R-:W-:Y:S01]  /*1f40*/  MUFU.EX2 R34, R34 ;  /* 0x0000002200227308 */ /* 0x000fe20000000800 */
[----:B------:R-:W-:Y:S02]  /*1f50*/  FFMA.FTZ R27, R57, c[0x0][0x23c], -R86 ;  /* 0x00008f00391b7a23 */ /* 0x000fe40000010856 */
[----:B------:R-:W2:Y:S01]  /*1f60*/  LDSM.16.MT88.4 R56, [R121+0x7000] ;  /* 0x007000007938783b */ /* 0x000ea20000004200 */
[--C-:B------:R-:W-:Y:S02]  /*1f70*/  FFMA.FTZ R28, R7, c[0x0][0x23c], -R96.reuse ;  /* 0x00008f00071c7a23 */ /* 0x100fe40000010860 */
[--C-:B------:R-:W-:Y:S01]  /*1f80*/  FFMA.FTZ R21, R21, c[0x0][0x23c], -R96.reuse ;  /* 0x00008f0015157a23 */ /* 0x100fe20000010860 */
[----:B------:R-:W3:Y:S01]  /*1f90*/  LDSM.16.MT88.4 R4, [R120+0x8000] ;  /* 0x008000007804783b */ /* 0x000ee20000004200 */
[----:B------:R-:W4:Y:S01]  /*1fa0*/  MUFU.EX2 R33, R33 ;  /* 0x0000002100217308 */ /* 0x000f220000000800 */
[----:B------:R-:W-:-:S02]  /*1fb0*/  FFMA.FTZ R20, R15, c[0x0][0x23c], -R96 ;  /* 0x00008f000f147a23 */ /* 0x000fc40000010860 */
[----:B------:R-:W-:Y:S02]  /*1fc0*/  FFMA.FTZ R3, R61, c[0x0][0x23c], -R96 ;  /* 0x00008f003d037a23 */ /* 0x000fe40000010860 */
[--C-:B------:R-:W-:Y:S02]  /*1fd0*/  FFMA.FTZ R26, R13, c[0x0][0x23c], -R86.reuse ;  /* 0x00008f000d1a7a23 */ /* 0x100fe40000010856 */
[--C-:B------:R-:W-:Y:S01]  /*1fe0*/  FFMA.FTZ R23, R23, c[0x0][0x23c], -R86.reuse ;  /* 0x00008f0017177a23 */ /* 0x100fe20000010856 */
[----:B------:R-:W5:Y:S01]  /*1ff0*/  MUFU.EX2 R29, R29 ;  /* 0x0000001d001d7308 */ /* 0x000f620000000800 */
[--C-:B------:R-:W-:Y:S01]  /*2000*/  FFMA.FTZ R25, R25, c[0x0][0x23c], -R86.reuse ;  /* 0x00008f0019197a23 */ /* 0x100fe20000010856 */
[----:B------:R-:W1:Y:S01]  /*2010*/  LDSM.16.MT88.4 R12, [R121+0x6400] ;  /* 0x00640000790c783b */ /* 0x000e620000004200 */
[----:B------:R-:W-:Y:S02]  /*2020*/  FFMA.FTZ R22, R97, c[0x0][0x23c], -R86 ;  /* 0x00008f0061167a23 */ /* 0x000fe40000010856 */
[----:B------:R-:W-:-:S02]  /*2030*/  FFMA.FTZ R97, R87, c[0x0][0x23c], -R96 ;  /* 0x00008f0057617a23 */ /* 0x000fc40000010860 */
[----:B------:R-:W-:Y:S01]  /*2040*/  FFMA.FTZ R90, R101, c[0x0][0x23c], -R96 ;  /* 0x00008f00655a7a23 */ /* 0x000fe20000010860 */
[----:B------:R-:W-:Y:S01]  /*2050*/  MUFU.EX2 R30, R30 ;  /* 0x0000001e001e7308 */ /* 0x000fe20000000800 */
[----:B----4-:R-:W-:Y:S01]  /*2060*/  F2FP.BF16.PACK_AB R80, R33, R34 ;  /* 0x000000222150723e */ /* 0x010fe200000010ff */
[----:B------:R-:W-:Y:S02]  /*2070*/  FFMA.FTZ R100, R99, c[0x0][0x23c], -R86 ;  /* 0x00008f0063647a23 */ /* 0x000fe40000010856 */
[--C-:B------:R-:W-:Y:S02]  /*2080*/  FFMA.FTZ R88, R105, c[0x0][0x23c], -R96.reuse ;  /* 0x00008f0069587a23 */ /* 0x100fe40000010860 */
[----:B------:R-:W-:Y:S02]  /*2090*/  FFMA.FTZ R87, R107, c[0x0][0x23c], -R96 ;  /* 0x00008f006b577a23 */ /* 0x000fe40000010860 */
[----:B------:R-:W4:Y:S01]  /*20a0*/  MUFU.EX2 R31, R31 ;  /* 0x0000001f001f7308 */ /* 0x000f220000000800 */
[----:B-----5:R-:W-:Y:S01]  /*20b0*/  F2FP.BF16.PACK_AB R82, R24, R29 ;  /* 0x0000001d1852723e */ /* 0x020fe200000010ff */
[----:B------:R-:W-:-:S02]  /*20c0*/  FFMA.FTZ R98, R17, c[0x0][0x23c], -R86 ;  /* 0x00008f0011627a23 */ /* 0x000fc40000010856 */
[--C-:B------:R-:W-:Y:S02]  /*20d0*/  FFMA.FTZ R101, R19, c[0x0][0x23c], -R86.reuse ;  /* 0x00008f0013657a23 */ /* 0x100fe40000010856 */
[----:B------:R-:W-:Y:S01]  /*20e0*/  FFMA.FTZ R99, R103, c[0x0][0x23c], -R86 ;  /* 0x00008f0067637a23 */ /* 0x000fe20000010856 */
[----:B------:R-:W-:Y:S01]  /*20f0*/  LDSM.16.MT88.4 R16, [R120+0x6800] ;  /* 0x006800007810783b */ /* 0x000fe20000004200 */
[----:B------:R-:W-:Y:S01]  /*2100*/  MUFU.EX2 R32, R32 ;  /* 0x0000002000207308 */ /* 0x000fe20000000800 */
[--C-:B------:R-:W-:Y:S02]  /*2110*/  FFMA.FTZ R93, R93, c[0x0][0x23c], -R96.reuse ;  /* 0x00008f005d5d7a23 */ /* 0x100fe40000010860 */
[--C-:B------:R-:W-:Y:S02]  /*2120*/  FFMA.FTZ R92, R92, c[0x0][0x23c], -R96.reuse ;  /* 0x00008f005c5c7a23 */ /* 0x100fe40000010860 */
[--C-:B------:R-:W-:Y:S02]  /*2130*/  FFMA.FTZ R95, R95, c[0x0][0x23c], -R96.reuse ;  /* 0x00008f005f5f7a23 */ /* 0x100fe40000010860 */
[----:B------:R-:W-:Y:S01]  /*2140*/  FFMA.FTZ R94, R94, c[0x0][0x23c], -R96 ;  /* 0x00008f005e5e7a23 */ /* 0x000fe20000010860 */
[----:B------:R-:W5:Y:S01]  /*2150*/  MUFU.EX2 R27, R27 ;  /* 0x0000001b001b7308 */ /* 0x000f620000000800 */
[----:B----4-:R-:W-:Y:S01]  /*2160*/  F2FP.BF16.PACK_AB R81, R31, R30 ;  /* 0x0000001e1f51723e */ /* 0x010fe200000010ff */
[----:B------:R-:W-:-:S02]  /*2170*/  FFMA.FTZ R91, R91, c[0x0][0x23c], -R86 ;  /* 0x00008f005b5b7a23 */ /* 0x000fc40000010856 */
[--C-:B------:R-:W-:Y:S02]  /*2180*/  FFMA.FTZ R96, R89, c[0x0][0x23c], -R86.reuse ;  /* 0x00008f0059607a23 */ /* 0x100fe40000010856 */
[--C-:B------:R-:W-:Y:S02]  /*2190*/  FFMA.FTZ R85, R85, c[0x0][0x23c], -R86.reuse ;  /* 0x00008f0055557a23 */ /* 0x100fe40000010856 */
[----:B------:R-:W-:Y:S01]  /*21a0*/  MUFU.EX2 R28, R28 ;  /* 0x0000001c001c7308 */ /* 0x000fe20000000800 */
[----:B------:R-:W-:Y:S02]  /*21b0*/  FFMA.FTZ R146, R35, c[0x0][0x23c], -R86 ;  /* 0x00008f0023927a23 */ /* 0x000fe40000010856 */
[----:B------:R-:W-:Y:S02]  /*21c0*/  FADD.FTZ R34, R34, R33 ;  /* 0x0000002122227221 */ /* 0x000fe40000010000 */
[----:B------:R-:W-:Y:S02]  /*21d0*/  FADD.FTZ R31, R30, R31 ;  /* 0x0000001f1e1f7221 */ /* 0x000fe40000010000 */
[----:B------:R-:W-:Y:S01]  /*21e0*/  FADD.FTZ R29, R29, R34 ;  /* 0x000000221d1d7221 */ /* 0x000fe20000010000 */
[----:B-----5:R-:W-:Y:S01]  /*21f0*/  F2FP.BF16.PACK_AB R83, R27, R32 ;  /* 0x000000201b53723e */ /* 0x020fe200000010ff */
[----:B------:R-:W4:Y:S01]  /*2200*/  MUFU.EX2 R21, R21 ;  /* 0x0000001500157308 */ /* 0x000f220000000800 */
[----:B------:R-:W-:-:S02]  /*2210*/  FADD.FTZ R32, R32, R31 ;  /* 0x0000001f20207221 */ /* 0x000fc40000010000 */
[----:B------:R-:W-:Y:S02]  /*2220*/  FADD.FTZ R29, R24, R29 ;  /* 0x0000001d181d7221 */ /* 0x000fe40000010000 */
[----:B------:R-:W-:Y:S01]  /*2230*/  FADD.FTZ R27, R27, R32 ;  /* 0x000000201b1b7221 */ /* 0x000fe20000010000 */
[C---:B-1----:R-:W-:Y:S02]  /*2240*/  HMMA.16816.F32.BF16 R44, R80.reuse, R48, RZ ;  /* 0x00000030502c723c */ /* 0x042fe400000418ff */
[----:B------:R-:W-:Y:S06]  /*2250*/  MUFU.EX2 R20, R20 ;  /* 0x0000001400147308 */ /* 0x000fec0000000800 */
[C---:B------:R-:W-:Y:S02]  /*2260*/  HMMA.16816.F32.BF16 R48, R80.reuse, R50, RZ ;  /* 0x000000325030723c */ /* 0x040fe400000418ff */
[----:B------:R-:W-:Y:S06]  /*2270*/  MUFU.EX2 R3, R3 ;  /* 0x0000000300037308 */ /* 0x000fec0000000800 */
[C---:B------:R-:W-:Y:S02]  /*2280*/  HMMA.16816.F32.BF16 R36, R80.reuse, R40, RZ ;  /* 0x000000285024723c */ /* 0x040fe400000418ff */
[----:B------:R-:W-:Y:S06]  /*2290*/  MUFU.EX2 R26, R26 ;  /* 0x0000001a001a7308 */ /* 0x000fec0000000800 */
[C---:B--2---:R-:W-:Y:S02]  /*22a0*/  HMMA.16816.F32.BF16 R52, R80.reuse, R56, RZ ;  /* 0x000000385034723c */ /* 0x044fe400000418ff */
[----:B------:R-:W1:Y:S06]  /*22b0*/  MUFU.EX2 R23, R23 ;  /* 0x0000001700177308 */ /* 0x000e6c0000000800 */
[C---:B------:R-:W-:Y:S02]  /*22c0*/  HMMA.16816.F32.BF16 R60, R80.reuse, R64, RZ ;  /* 0x00000040503c723c */ /* 0x040fe400000418ff */
[----:B------:R-:W-:Y:S06]  /*22d0*/  MUFU.EX2 R25, R25 ;  /* 0x0000001900197308 */ /* 0x000fec0000000800 */
[C---:B------:R-:W-:Y:S02]  /*22e0*/  HMMA.16816.F32.BF16 R68, R80.reuse, R72, RZ ;  /* 0x000000485044723c */ /* 0x040fe400000418ff */
[----:B------:R-:W2:Y:S06]  /*22f0*/  MUFU.EX2 R22, R22 ;  /* 0x0000001600167308 */ /* 0x000eac0000000800 */
[C---:B------:R-:W-:Y:S02]  /*2300*/  HMMA.16816.F32.BF16 R40, R80.reuse, R42, RZ ;  /* 0x0000002a5028723c */ /* 0x040fe400000418ff */
[----:B------:R-:W-:Y:S06]  /*2310*/  MUFU.EX2 R97, R97 ;  /* 0x0000006100617308 */ /* 0x000fec0000000800 */
[C---:B------:R-:W-:Y:S02]  /*2320*/  HMMA.16816.F32.BF16 R56, R80.reuse, R58, RZ ;  /* 0x0000003a5038723c */ /* 0x040fe400000418ff */
[----:B------:R-:W5:Y:S06]  /*2330*/  MUFU.EX2 R90, R90 ;  /* 0x0000005a005a7308 */ /* 0x000f6c0000000800 */
[C---:B------:R-:W-:Y:S02]  /*2340*/  HMMA.16816.F32.BF16 R64, R80.reuse, R66, RZ ;  /* 0x000000425040723c */ /* 0x040fe400000418ff */
[----:B------:R-:W-:Y:S06]  /*2350*/  MUFU.EX2 R88, R88 ;  /* 0x0000005800587308 */ /* 0x000fec0000000800 */
[C---:B------:R-:W-:Y:S02]  /*2360*/  HMMA.16816.F32.BF16 R72, R80.reuse, R74, RZ ;  /* 0x0000004a5048723c */ /* 0x040fe400000418ff */
[----:B------:R-:W-:Y:S06]  /*2370*/  MUFU.EX2 R87, R87 ;  /* 0x0000005700577308 */ /* 0x000fec0000000800 */
[C---:B---3--:R-:W-:Y:S02]  /*2380*/  HMMA.16816.F32.BF16 R76, R80.reuse, R4, RZ ;  /* 0x00000004504c723c */ /* 0x048fe400000418ff */
[----:B------:R-:W-:Y:S05]  /*2390*/  MUFU.EX2 R98, R98 ;  /* 0x0000006200627308 */ /* 0x000fea0000000800 */
[----:B----4-:R-:W-:Y:S01]  /*23a0*/  F2FP.BF16.PACK_AB R4, R21, R28 ;  /* 0x0000001c1504723e */ /* 0x010fe200000010ff */
[----:B------:R-:W-:Y:S01]  /*23b0*/  HMMA.16816.F32.BF16 R80, R80, R6, RZ ;  /* 0x000000065050723c */ /* 0x000fe200000418ff */
[----:B-1----:R-:W-:Y:S01]  /*23c0*/  F2FP.BF16.PACK_AB R5, R23, R26 ;  /* 0x0000001a1705723e */ /* 0x002fe200000010ff */
[----:B------:R-:W1:Y:S01]  /*23d0*/  MUFU.EX2 R101, R101 ;  /* 0x0000006500657308 */ /* 0x000e620000000800 */
[----:B------:R-:W-:-:S02]  /*23e0*/  FADD.FTZ R28, R28, R29 ;  /* 0x0000001d1c1c7221 */ /* 0x000fc40000010000 */
[----:B------:R-:W-:Y:S02]  /*23f0*/  FADD.FTZ R26, R26, R27 ;  /* 0x0000001b1a1a7221 */ /* 0x000fe40000010000 */
[----:B------:R-:W-:Y:S01]  /*2400*/  F2FP.BF16.PACK_AB R6, R3, R20 ;  /* 0x000000140306723e */ /* 0x000fe200000010ff */
[----:B------:R-:W-:Y:S01]  /*2410*/  FADD.FTZ R21, R21, R28 ;  /* 0x0000001c15157221 */ /* 0x000fe20000010000 */
[----:B--2---:R-:W-:Y:S01]  /*2420*/  F2FP.BF16.PACK_AB R7, R22, R25 ;  /* 0x000000191607723e */ /* 0x004fe200000010ff */
[----:B------:R-:W-:Y:S01]  /*2430*/  MUFU.EX2 R100, R100 ;  /* 0x0000006400647308 */ /* 0x000fe20000000800 */
[----:B------:R-:W-:Y:S02]  /*2440*/  FADD.FTZ R26, R23, R26 ;  /* 0x0000001a171a7221 */ /* 0x000fe40000010000 */
[----:B------:R-:W-:Y:S02]  /*2450*/  FADD.FTZ R20, R20, R21 ;  /* 0x0000001514147221 */ /* 0x000fe40000010000 */
[----:B------:R-:W-:Y:S01]  /*2460*/  FADD.FTZ R25, R25, R26 ;  /* 0x0000001a19197221 */ /* 0x000fe20000010000 */
[----:B------:R-:W-:Y:S01]  /*2470*/  HMMA.16816.F32.BF16 R44, R4, R8, R44 ;  /* 0x00000008042c723c */ /* 0x000fe2000004182c */
[----:B------:R-:W-:Y:S01]  /*2480*/  FADD.FTZ R20, R3, R20 ;  /* 0x0000001403147221 */ /* 0x000fe20000010000 */
[----:B------:R-:W2:Y:S01]  /*2490*/  MUFU.EX2 R99, R99 ;  /* 0x0000006300637308 */ /* 0x000ea20000000800 */
[----:B------:R-:W-:-:S05]  /*24a0*/  FADD.FTZ R25, R22, R25 ;  /* 0x0000001916197221 */ /* 0x000fca0000010000 */
[C---:B------:R-:W-:Y:S01]  /*24b0*/  HMMA.16816.F32.BF16 R48, R4.reuse, R10, R48 ;  /* 0x0000000a0430723c */ /* 0x040fe20000041830 */
[----:B------:R-:W3:Y:S01]  /*24c0*/  LDSM.16.MT88.4 R8, [R120+0x7400] ;  /* 0x007400007808783b */ /* 0x000ee20000004200 */
[----:B------:R-:W-:Y:S06]  /*24d0*/  MUFU.EX2 R93, R93 ;  /* 0x0000005d005d7308 */ /* 0x000fec0000000800 */
[C---:B------:R-:W-:Y:S02]  /*24e0*/  HMMA.16816.F32.BF16 R36, R4.reuse, R12, R36 ;  /* 0x0000000c0424723c */ /* 0x040fe40000041824 */
[----:B------:R-:W4:Y:S06]  /*24f0*/  MUFU.EX2 R92, R92 ;  /* 0x0000005c005c7308 */ /* 0x000f2c0000000800 */
[C---:B------:R-:W-:Y:S01]  /*2500*/  HMMA.16816.F32.BF16 R40, R4.reuse, R14, R40 ;  /* 0x0000000e0428723c */ /* 0x040fe20000041828 */
[----:B------:R-:W1:Y:S01]  /*2510*/  LDSM.16.MT88.4 R12, [R121+0x7400] ;  /* 0x00740000790c783b */ /* 0x000e620000004200 */
[----:B------:R-:W-:Y:S08]  /*2520*/  MUFU.EX2 R95, R95 ;  /* 0x0000005f005f7308 */ /* 0x000ff00000000800 */
[----:B------:R-:W-:Y:S08]  /*2530*/  MUFU.EX2 R94, R94 ;  /* 0x0000005e005e7308 */ /* 0x000ff00000000800 */
[----:B------:R-:W-:Y:S01]  /*2540*/  MUFU.EX2 R91, R91 ;  /* 0x0000005b005b7308 */ /* 0x000fe20000000800 */
[C---:B---3--:R-:W-:Y:S07]  /*2550*/  HMMA.16816.F32.BF16 R60, R4.reuse, R8, R60 ;  /* 0x00000008043c723c */ /* 0x048fee000004183c */
[----:B------:R-:W3:Y:S01]  /*2560*/  MUFU.EX2 R96, R96 ;  /* 0x0000006000607308 */ /* 0x000ee20000000800 */
[C---:B------:R-:W-:Y:S01]  /*2570*/  HMMA.16816.F32.BF16 R64, R4.reuse, R10, R64 ;  /* 0x0000000a0440723c */ /* 0x040fe20000041840 */
[----:B------:R-:W2:Y:S06]  /*2580*/  LDSM.16.MT88.4 R8, [R120+0x8400] ;  /* 0x008400007808783b */ /* 0x000eac0000004200 */
[----:B------:R-:W-:Y:S01]  /*2590*/  MUFU.EX2 R85, R85 ;  /* 0x0000005500557308 */ /* 0x000fe20000000800 */
[C---:B-1----:R-:W-:Y:S07]  /*25a0*/  HMMA.16816.F32.BF16 R52, R4.reuse, R12, R52 ;  /* 0x0000000c0434723c */ /* 0x042fee0000041834 */
[----:B------:R-:W1:Y:S01]  /*25b0*/  MUFU.EX2 R146, R146 ;  /* 0x0000009200927308 */ /* 0x000e620000000800 */
[C---:B------:R-:W-:Y:S01]  /*25c0*/  HMMA.16816.F32.BF16 R56, R4.reuse, R14, R56 ;  /* 0x0000000e0438723c */ /* 0x040fe20000041838 */
[----:B------:R-:W1:Y:S07]  /*25d0*/  LDSM.16.MT88.4 R12, [R121+0x8400] ;  /* 0x00840000790c783b */ /* 0x000e6e0000004200 */
[C---:B--2---:R-:W-:Y:S08]  /*25e0*/  HMMA.16816.F32.BF16 R76, R4.reuse, R8, R76 ;  /* 0x00000008044c723c */ /* 0x044ff0000004184c */
[C---:B------:R-:W-:Y:S01]  /*25f0*/  HMMA.16816.F32.BF16 R80, R4.reuse, R10, R80 ;  /* 0x0000000a0450723c */ /* 0x040fe20000041850 */
[----:B------:R-:W2:Y:S07]  /*2600*/  LDSM.16.MT88.4 R8, [R121+0x6800] ;  /* 0x006800007908783b */ /* 0x000eae0000004200 */
[C---:B-1----:R-:W-:Y:S08]  /*2610*/  HMMA.16816.F32.BF16 R68, R4.reuse, R12, R68 ;  /* 0x0000000c0444723c */ /* 0x042ff00000041844 */
[----:B------:R-:W-:Y:S01]  /*2620*/  HMMA.16816.F32.BF16 R72, R4, R14, R72 ;  /* 0x0000000e0448723c */ /* 0x000fe20000041848 */
[----:B------:R-:W1:Y:S06]  /*2630*/  LDSM.16.MT88.4 R12, [R121+0x7800] ;  /* 0x00780000790c783b */ /* 0x000e6c0000004200 */
[----:B-----5:R-:W-:Y:S01]  /*2640*/  F2FP.BF16.PACK_AB R4, R90, R97 ;  /* 0x000000615a04723e */ /* 0x020fe200000010ff */
        /* <DEDUP_REMOVED lines=12> */
[C---:B--2---:R-:W-:Y:S08]  /*2710*/  HMMA.16816.F32.BF16 R36, R4.reuse, R8, R36 ;  /* 0x000000080424723c */ /* 0x044ff00000041824 */
[C---:B------:R-:W-:Y:S01]  /*2720*/  HMMA.16816.F32.BF16 R40, R4.reuse, R10, R40 ;  /* 0x0000000a0428723c */ /* 0x040fe20000041828 */
[----:B------:R-:W2:Y:S07]  /*2730*/  LDSM.16.MT88.4 R8, [R120+0x7800] ;  /* 0x007800007808783b */ /* 0x000eae0000004200 */
[C---:B-1----:R-:W-:Y:S08]  /*2740*/  HMMA.16816.F32.BF16 R52, R4.reuse, R12, R52 ;  /* 0x0000000c0434723c */ /* 0x042ff00000041834 */
[C---:B------:R-:W-:Y:S01]  /*2750*/  HMMA.16816.F32.BF16 R56, R4.reuse, R14, R56 ;  /* 0x0000000e0438723c */ /* 0x040fe20000041838 */
[----:B------:R-:W1:Y:S07]  /*2760*/  LDSM.16.MT88.4 R12, [R121+0x8800] ;  /* 0x00880000790c783b */ /* 0x000e6e0000004200 */
[C---:B------:R-:W-:Y:S01]  /*2770*/  HMMA.16816.F32.BF16 R48, R4.reuse, R18, R48 ;  /* 0x000000120430723c */ /* 0x040fe20000041830 */
[----:B------:R-:W-:Y:S07]  /*2780*/  LDSM.16.MT88.4 R16, [R121+0x6c00] ;  /* 0x006c00007910783b */ /* 0x000fee0000004200 */
[C---:B--2---:R-:W-:Y:S08]  /*2790*/  HMMA.16816.F32.BF16 R60, R4.reuse, R8, R60 ;  /* 0x00000008043c723c */ /* 0x044ff0000004183c */
[C---:B------:R-:W-:Y:S01]  /*27a0*/  HMMA.16816.F32.BF16 R64, R4.reuse, R10, R64 ;  /* 0x0000000a0440723c */ /* 0x040fe20000041840 */
[----:B------:R-:W2:Y:S07]  /*27b0*/  LDSM.16.MT88.4 R8, [R120+0x8800] ;  /* 0x008800007808783b */ /* 0x000eae0000004200 */
[C---:B-1----:R-:W-:Y:S08]  /*27c0*/  HMMA.16816.F32.BF16 R68, R4.reuse, R12, R68 ;  /* 0x0000000c0444723c */ /* 0x042ff00000041844 */
[C---:B------:R-:W-:Y:S01]  /*27d0*/  HMMA.16816.F32.BF16 R72, R4.reuse, R14, R72 ;  /* 0x0000000e0448723c */ /* 0x040fe20000041848 */
[----:B------:R-:W1:Y:S07]  /*27e0*/  LDSM.16.MT88.4 R12, [R120+0x6c00] ;  /* 0x006c0000780c783b */ /* 0x000e6e0000004200 */
[C---:B--2---:R-:W-:Y:S08]  /*27f0*/  HMMA.16816.F32.BF16 R76, R4.reuse, R8, R76 ;  /* 0x00000008044c723c */ /* 0x044ff0000004184c */
[----:B------:R-:W-:Y:S01]  /*2800*/  HMMA.16816.F32.BF16 R80, R4, R10, R80 ;  /* 0x0000000a0450723c */ /* 0x000fe20000041850 */
[----:B------:R-:W2:Y:S06]  /*2810*/  LDSM.16.MT88.4 R8, [R121+0x7c00] ;  /* 0x007c00007908783b */ /* 0x000eac0000004200 */
[----:B----4-:R-:W-:Y:S01]  /*2820*/  F2FP.BF16.PACK_AB R4, R92, R93 ;  /* 0x0000005d5c04723e */ /* 0x010fe200000010ff */
[----:B------:R-:W-:Y:S01]  /*2830*/  FADD.FTZ R93, R93, R88 ;  /* 0x000000585d5d7221 */ /* 0x000fe20000010000 */
[----:B---3--:R-:W-:Y:S01]  /*2840*/  F2FP.BF16.PACK_AB R5, R96, R91 ;  /* 0x0000005b6005723e */ /* 0x008fe200000010ff */
        /* <DEDUP_REMOVED lines=12> */
[C---:B-1----:R-:W-:Y:S08]  /*2910*/  HMMA.16816.F32.BF16 R44, R4.reuse, R12, R44 ;  /* 0x0000000c042c723c */ /* 0x042ff0000004182c */
[C---:B------:R-:W-:Y:S01]  /*2920*/  HMMA.16816.F32.BF16 R48, R4.reuse, R14, R48 ;  /* 0x0000000e0430723c */ /* 0x040fe20000041830 */
[----:B------:R-:W1:Y:S07]  /*2930*/  LDSM.16.MT88.4 R12, [R121+0x8c00] ;  /* 0x008c0000790c783b */ /* 0x000e6e0000004200 */
[C---:B--2---:R-:W-:Y:S08]  /*2940*/  HMMA.16816.F32.BF16 R52, R4.reuse, R8, R52 ;  /* 0x000000080434723c */ /* 0x044ff00000041834 */
[C---:B------:R-:W-:Y:S01]  /*2950*/  HMMA.16816.F32.BF16 R56, R4.reuse, R10, R56 ;  /* 0x0000000a0438723c */ /* 0x040fe20000041838 */
[----:B------:R-:W2:Y:S07]  /*2960*/  LDSM.16.MT88.4 R8, [R120+0x8c00] ;  /* 0x008c00007808783b */ /* 0x000eae0000004200 */
[C---:B---3--:R-:W-:Y:S08]  /*2970*/  HMMA.16816.F32.BF16 R60, R4.reuse, R16, R60 ;  /* 0x00000010043c723c */ /* 0x048ff0000004183c */
[C---:B------:R-:W-:Y:S08]  /*2980*/  HMMA.16816.F32.BF16 R64, R4.reuse, R18, R64 ;  /* 0x000000120440723c */ /* 0x040ff00000041840 */
[C---:B-1----:R-:W-:Y:S08]  /*2990*/  HMMA.16816.F32.BF16 R68, R4.reuse, R12, R68 ;  /* 0x0000000c0444723c */ /* 0x042ff00000041844 */
[C---:B------:R-:W-:Y:S08]  /*29a0*/  HMMA.16816.F32.BF16 R72, R4.reuse, R14, R72 ;  /* 0x0000000e0448723c */ /* 0x040ff00000041848 */
[C---:B--2---:R-:W-:Y:S08]  /*29b0*/  HMMA.16816.F32.BF16 R76, R4.reuse, R8, R76 ;  /* 0x00000008044c723c */ /* 0x044ff0000004184c */
[----:B------:R-:W-:Y:S01]  /*29c0*/  HMMA.16816.F32.BF16 R80, R4, R10, R80 ;  /* 0x0000000a0450723c */ /* 0x000fe20000041850 */
[----:B------:R-:W-:Y:S03]  /*29d0*/  @!UPT UIADD3 URZ, URZ, URZ, URZ ;  /* 0x0000003f3f3ff290 */ /* 0x000fe6000fffe03f */
[----:B------:R-:W-:Y:S11]  /*29e0*/  @!P0 BRA `(.L_x_151) ;  /* 0x00001a4000008947 */ /* 0x000ff60003800000 */
[----:B------:R-:W-:Y:S01]  /*29f0*/  IADD3 R142, R84, -0x2, RZ ;  /* 0xfffffffe548e7810 */ /* 0x000fe20007ffe0ff */
[----:B------:R-:W-:Y:S01]  /*2a00*/  IMAD.MOV.U32 R3, RZ, RZ, R0 ;  /* 0x000000ffff037224 */ /* 0x000fe200078e0000 */
[----:B------:R-:W-:Y:S01]  /*2a10*/  MOV R85, R2 ;  /* 0x0000000200557202 */ /* 0x000fe20000000f00 */
[----:B------:R-:W-:Y:S06]  /*2a20*/  BRA `(.L_x_152) ;  /* 0x0000017000007947 */ /* 0x000fec0003800000 */
.L_x_154:
[----:B------:R-:W-:Y:S04]  /*2a30*/  IADD3 R87, R142, -0x1, RZ ;  /* 0xffffffff8e577810 */ /* 0x000fe80007ffe0ff */
[----:B------:R-:W-:Y:S01]  /*2a40*/  SHF.R.S32.HI R0, RZ, 0x1f, R87 ;  /* 0x0000001fff007819 */ /* 0x000fe20000011457 */
[C---:B------:R-:W-:Y:S04]  /*2a50*/  IMAD.WIDE.U32 R88, R87.reuse, c[0x0][0x198], RZ ;  /* 0x0000660057587a25 */ /* 0x040fe800078e00ff */
[----:B------:R-:W-:Y:S01]  /*2a60*/  IMAD R0, R0, c[0x0][0x198], RZ ;  /* 0x0000660000007a24 */ /* 0x000fe200078e02ff */
[----:B------:R-:W-:Y:S03]  /*2a70*/  LEA R2, P1, R88, R134, 0x6 ;  /* 0x0000008658027211 */ /* 0x000fe600078230ff */
[----:B------:R-:W-:Y:S01]  /*2a80*/  IMAD R0, R87, c[0x0][0x19c], R0 ;  /* 0x0000670057007a24 */ /* 0x000fe200078e0200 */
[----:B------:R-:W-:Y:S03]  /*2a90*/  LEA R90, P2, R2, c[0x0][0x168], 0x1 ;  /* 0x00005a00025a7a11 */ /* 0x000fe600078408ff */
[----:B------:R-:W-:Y:S05]  /*2aa0*/  IMAD.IADD R87, R89, 0x1, R0 ;  /* 0x0000000159577824 */ /* 0x000fea00078e0200 */
        /* <DEDUP_REMOVED lines=15> */
.L_x_152:
[----:B------:R-:W-:Y:S01]  /*2ba0*/  SHF.R.S32.HI R0, RZ, 0x1f, R142 ;  /* 0x0000001fff007819 */ /* 0x000fe2000001148e */
[----:B------:R-:W-:Y:S04]  /*2bb0*/  DEPBAR.LE SB0, 0x0 ;  /* 0x000080000000791a */ /* 0x000fe80000000000 */
[----:B------:R-:W-:Y:S01]  /*2bc0*/  BAR.SYNC.DEFER_BLOCKING 0x0 ;  /* 0x0000000000007b1d */ /* 0x000fe20000010000 */
[----:B------:R-:W-:Y:S02]  /*2bd0*/  IMAD R0, R0, c[0x0][0x1a0], RZ ;  /* 0x0000680000007a24 */ /* 0x000fe400078e02ff */
[C---:B------:R-:W-:Y:S04]  /*2be0*/  IMAD.WIDE.U32 R86, R142.reuse, c[0x0][0x1a0], RZ ;  /* 0x000068008e567a25 */ /* 0x040fe800078e00ff */
[----:B------:R-:W-:Y:S01]  /*2bf0*/  IMAD R0, R142, c[0x0][0x1a4], R0 ;  /* 0x000069008e007a24 */ /* 0x000fe200078e0200 */
[----:B------:R-:W-:Y:S03]  /*2c00*/  LEA R2, P0, R86, R132, 0x6 ;  /* 0x0000008456027211 */ /* 0x000fe600078030ff */
        /* <DEDUP_REMOVED lines=9> */
[----:B------:R-:W-:Y:S01]  /*2ca0*/  IMAD.X R151, R129, 0x1, R149, P0 ;  /* 0x0000000181977824 */ /* 0x000fe200000e0695 */
[----:B------:R-:W-:Y:S02]  /*2cb0*/  ISETP.GT.AND P0, PT, R142, RZ, PT ;  /* 0x000000ff8e00720c */ /* 0x000fe40003f04270 */
        /* <DEDUP_REMOVED lines=8> */
[----:B------:R-:W4:Y:S04]  /*2d40*/  LDSM.16.M88.4 R100, [R124+0x800] ;  /* 0x000800007c64783b */ /* 0x000f280000000200 */
[----:B------:R-:W0:Y:S04]  /*2d50*/  LDGDEPBAR ;  /* 0x00000000000079af */ /* 0x000e280000000000 */
[----:B------:R-:W5:Y:S04]  /*2d60*/  LDSM.16.M88.4 R104, [R124+0xc00] ;  /* 0x000c00007c68783b */ /* 0x000f680000000200 */
[----:B------:R-:W-:Y:S04]  /*2d70*/  LDSM.16.M88.4 R108, [R123] ;  /* 0x000000007b6c783b */ /* 0x000fe80000000200 */
[----:B------:R-:W1:Y:S04]  /*2d80*/  LDSM.16.M88.4 R112, [R122] ;  /* 0x000000007a70783b */ /* 0x000e680000000200 */
[----:B------:R-:W1:Y:S01]  /*2d90*/  LDSM.16.M88.4 R116, [R122+0x400] ;  /* 0x000400007a74783b */ /* 0x000e620000000200 */
[C---:B--2---:R-:W-:Y:S08]  /*2da0*/  HMMA.16816.F32.BF16 R4, R88.reuse, R92, RZ ;  /* 0x0000005c5804723c */ /* 0x044ff000000418ff */
[C---:B------:R-:W-:Y:S01]  /*2db0*/  HMMA.16816.F32.BF16 R8, R88.reuse, R94, RZ ;  /* 0x0000005e5808723c */ /* 0x040fe200000418ff */
[----:B------:R-:W-:Y:S07]  /*2dc0*/  LDSM.16.M88.4 R92, [R122+0xc00] ;  /* 0x000c00007a5c783b */ /* 0x000fee0000000200 */
[C---:B---3--:R-:W-:Y:S08]  /*2dd0*/  HMMA.16816.F32.BF16 R12, R88.reuse, R96, RZ ;  /* 0x00000060580c723c */ /* 0x048ff000000418ff */
[C---:B------:R-:W-:Y:S01]  /*2de0*/  HMMA.16816.F32.BF16 R16, R88.reuse, R98, RZ ;  /* 0x000000625810723c */ /* 0x040fe200000418ff */
[----:B------:R-:W-:Y:S07]  /*2df0*/  LDSM.16.M88.4 R96, [R124+0x1000] ;  /* 0x001000007c60783b */ /* 0x000fee0000000200 */
[C---:B----4-:R-:W-:Y:S08]  /*2e00*/  HMMA.16816.F32.BF16 R20, R88.reuse, R100, RZ ;  /* 0x000000645814723c */ /* 0x050ff000000418ff */
[C---:B------:R-:W-:Y:S01]  /*2e10*/  HMMA.16816.F32.BF16 R24, R88.reuse, R102, RZ ;  /* 0x000000665818723c */ /* 0x040fe200000418ff */
[----:B------:R-:W-:Y:S07]  /*2e20*/  LDSM.16.M88.4 R100, [R124+0x1c00] ;  /* 0x001c00007c64783b */ /* 0x000fee0000000200 */
[C---:B-----5:R-:W-:Y:S08]  /*2e30*/  HMMA.16816.F32.BF16 R28, R88.reuse, R104, RZ ;  /* 0x00000068581c723c */ /* 0x060ff000000418ff */
[----:B------:R-:W-:Y:S01]  /*2e40*/  HMMA.16816.F32.BF16 R32, R88, R106, RZ ;  /* 0x0000006a5820723c */ /* 0x000fe200000418ff */
[----:B------:R-:W2:Y:S07]  /*2e50*/  LDSM.16.M88.4 R88, [R122+0x800] ;  /* 0x000800007a58783b */ /* 0x000eae0000000200 */
[C---:B-1----:R-:W-:Y:S08]  /*2e60*/  HMMA.16816.F32.BF16 R4, R108.reuse, R112, R4 ;  /* 0x000000706c04723c */ /* 0x042ff00000041804 */
[C---:B------:R-:W-:Y:S08]  /*2e70*/  HMMA.16816.F32.BF16 R8, R108.reuse, R114, R8 ;  /* 0x000000726c08723c */ /* 0x040ff00000041808 */
[C---:B------:R-:W-:Y:S08]  /*2e80*/  HMMA.16816.F32.BF16 R12, R108.reuse, R116, R12 ;  /* 0x000000746c0c723c */ /* 0x040ff0000004180c */
[C---:B------:R-:W-:Y:S08]  /*2e90*/  HMMA.16816.F32.BF16 R16, R108.reuse, R118, R16 ;  /* 0x000000766c10723c */ /* 0x040ff00000041810 */
[C---:B--2---:R-:W-:Y:S08]  /*2ea0*/  HMMA.16816.F32.BF16 R20, R108.reuse, R88, R20 ;  /* 0x000000586c14723c */ /* 0x044ff00000041814 */
[C---:B------:R-:W-:Y:S01]  /*2eb0*/  HMMA.16816.F32.BF16 R24, R108.reuse, R90, R24 ;  /* 0x0000005a6c18723c */ /* 0x040fe20000041818 */
[----:B------:R-:W1:Y:S07]  /*2ec0*/  LDSM.16.M88.4 R88, [R125+0x1000] ;  /* 0x001000007d58783b */ /* 0x000e6e0000000200 */
[C---:B------:R-:W-:Y:S08]  /*2ed0*/  HMMA.16816.F32.BF16 R28, R108.reuse, R92, R28 ;  /* 0x0000005c6c1c723c */ /* 0x040ff0000004181c */
[----:B------:R-:W-:Y:S01]  /*2ee0*/  HMMA.16816.F32.BF16 R32, R108, R94, R32 ;  /* 0x0000005e6c20723c */ /* 0x000fe20000041820 */
[----:B------:R-:W2:Y:S07]  /*2ef0*/  LDSM.16.M88.4 R92, [R124+0x1400] ;  /* 0x001400007c5c783b */ /* 0x000eae0000000200 */
[C---:B-1----:R-:W-:Y:S08]  /*2f00*/  HMMA.16816.F32.BF16 R4, R88.reuse, R96, R4 ;  /* 0x000000605804723c */ /* 0x042ff00000041804 */
[C---:B------:R-:W-:Y:S01]  /*2f10*/  HMMA.16816.F32.BF16 R8, R88.reuse, R98, R8 ;  /* 0x000000625808723c */ /* 0x040fe20000041808 */
[----:B------:R-:W1:Y:S07]  /*2f20*/  LDSM.16.M88.4 R96, [R124+0x1800] ;  /* 0x001800007c60783b */ /* 0x000e6e0000000200 */
[C---:B--2---:R-:W-:Y:S08]  /*2f30*/  HMMA.16816.F32.BF16 R12, R88.reuse, R92, R12 ;  /* 0x0000005c580c723c */ /* 0x044ff0000004180c */
[C---:B------:R-:W-:Y:S01]  /*2f40*/  HMMA.16816.F32.BF16 R16, R88.reuse, R94, R16 ;  /* 0x0000005e5810723c */ /* 0x040fe20000041810 */
[----:B------:R-:W-:Y:S07]  /*2f50*/  LDSM.16.M88.4 R92, [R123+0x1000] ;  /* 0x001000007b5c783b */ /* 0x000fee0000000200 */
[C---:B-1----:R-:W-:Y:S08]  /*2f60*/  HMMA.16816.F32.BF16 R20, R88.reuse, R96, R20 ;  /* 0x000000605814723c */ /* 0x042ff00000041814 */
[C---:B------:R-:W-:Y:S01]  /*2f70*/  HMMA.16816.F32.BF16 R24, R88.reuse, R98, R24 ;  /* 0x000000625818723c */ /* 0x040fe20000041818 */
[----:B------:R-:W1:Y:S07]  /*2f80*/  LDSM.16.M88.4 R96, [R122+0x1000] ;  /* 0x001000007a60783b */ /* 0x000e6e0000000200 */
[C---:B------:R-:W-:Y:S08]  /*2f90*/  HMMA.16816.F32.BF16 R28, R88.reuse, R100, R28 ;  /* 0x00000064581c723c */ /* 0x040ff0000004181c */
[----:B------:R-:W-:Y:S01]  /*2fa0*/  HMMA.16816.F32.BF16 R32, R88, R102, R32 ;  /* 0x000000665820723c */ /* 0x000fe20000041820 */
[----:B------:R-:W2:Y:S04]  /*2fb0*/  LDSM.16.M88.4 R88, [R122+0x1400] ;  /* 0x001400007a58783b */ /* 0x000ea80000000200 */
[----:B------:R-:W-:Y:S03]  /*2fc0*/  LDSM.16.M88.4 R100, [R122+0x1c00] ;  /* 0x001c00007a64783b */ /* 0x000fe60000000200 */
        /* <DEDUP_REMOVED lines=28> */
[----:B------:R-:W1:Y:S01]  /*3190*/  LDSM.16.M88.4 R96, [R122+0x2800] ;  /* 0x002800007a60783b */ /* 0x000e620000000200 */
[----:B------:R-:W-:Y:S04]  /*31a0*/  DEPBAR.LE SB0, 0x0 ;  /* 0x000080000000791a */ /* 0x000fe80000000000 */
[----:B------:R-:W-:Y:S02]  /*31b0*/  BAR.SYNC.DEFER_BLOCKING 0x0 ;  /* 0x0000000000007b1d */ /* 0x000fe40000010000 */
[C---:B--2---:R-:W-:Y:S08]  /*31c0*/  HMMA.16816.F32.BF16 R12, R92.reuse, R88, R12 ;  /* 0x000000585c0c723c */ /* 0x044ff0000004180c */
[C---:B------:R-:W-:Y:S08]  /*31d0*/  HMMA.16816.F32.BF16 R16, R92.reuse, R90, R16 ;  /* 0x0000005a5c10723c */ /* 0x040ff00000041810 */
[C---:B-1----:R-:W-:Y:S08]  /*31e0*/  HMMA.16816.F32.BF16 R20, R92.reuse, R96, R20 ;  /* 0x000000605c14723c */ /* 0x042ff00000041814 */
[C---:B------:R-:W-:Y:S08]  /*31f0*/  HMMA.16816.F32.BF16 R24, R92.reuse, R98, R24 ;  /* 0x000000625c18723c */ /* 0x040ff00000041818 */
[C---:B------:R-:W-:Y:S08]  /*3200*/  HMMA.16816.F32.BF16 R28, R92.reuse, R100, R28 ;  /* 0x000000645c1c723c */ /* 0x040ff0000004181c */
[----:B------:R-:W-:Y:S01]  /*3210*/  HMMA.16816.F32.BF16 R32, R92, R102, R32 ;  /* 0x000000665c20723c */ /* 0x000fe20000041820 */
[----:B------:R-:W-:-:S07]  /*3220*/  @P0 BRA `(.L_x_154) ;  /* 0xfffff80000000947 */ /* 0x000fce000383ffff */
.L_x_153:
[----:B------:R-:W-:Y:S01]  /*3230*/  FMNMX.FTZ R0, R4, R85, !PT ;  /* 0x0000005504007209 */ /* 0x000fe20007810000 */
[----:B------:R-:W-:Y:S01]  /*3240*/  LDSM.16.MT88.4 R96, [R121+0x6000] ;  /* 0x006000007960783b */ /* 0x000fe20000004200 */
[----:B------:R-:W-:Y:S02]  /*3250*/  FMNMX.FTZ R84, R6, R3, !PT ;  /* 0x0000000306547209 */ /* 0x000fe40007810000 */
[----:B------:R-:W-:Y:S02]  /*3260*/  FMNMX.FTZ R87, R5, R0, !PT ;  /* 0x0000000005577209 */ /* 0x000fe40007810000 */
[----:B------:R-:W-:Y:S02]  /*3270*/  FMNMX.FTZ R93, R7, R84, !PT ;  /* 0x00000054075d7209 */ /* 0x000fe40007810000 */
        /* <DEDUP_REMOVED lines=29> */
[----:B------:R-:W-:Y:S01]  /*3450*/  IADD3 R142, R142, -0x1, RZ ;  /* 0xffffffff8e8e7810 */ /* 0x000fe20007ffe0ff */
[----:B------:R-:W-:Y:S08]  /*3460*/  SHFL.BFLY PT, R95, R88, 0x2, 0x1f ;  /* 0x0c401f00585f7f89 */ /* 0x000ff000000e0000 */
[----:B------:R-:W1:Y:S02]  /*3470*/  SHFL.BFLY PT, R0, R89, 0x2, 0x1f ;  /* 0x0c401f0059007f89 */ /* 0x000e6400000e0000 */
[----:B-1----:R-:W-:Y:S02]  /*3480*/  FMNMX.FTZ R87, R89, R0, !PT ;  /* 0x0000000059577209 */ /* 0x002fe40007810000 */
[----:B------:R-:W-:Y:S04]  /*3490*/  FMNMX.FTZ R93, R88, R95, !PT ;  /* 0x0000005f585d7209 */ /* 0x000fe80007810000 */
[----:B------:R-:W1:Y:S08]  /*34a0*/  SHFL.BFLY PT, R0, R87, 0x1, 0x1f ;  /* 0x0c201f0057007f89 */ /* 0x000e7000000e0000 */
[----:B------:R-:W2:Y:S01]  /*34b0*/  SHFL.BFLY PT, R84, R93, 0x1, 0x1f ;  /* 0x0c201f005d547f89 */ /* 0x000ea200000e0000 */
[----:B-1----:R-:W-:Y:S05]  /*34c0*/  FMNMX.FTZ R0, R87, R0, !PT ;  /* 0x0000000057007209 */ /* 0x002fea0007810000 */
[----:B------:R-:W-:Y:S01]  /*34d0*/  FMUL.FTZ R106, R0, c[0x0][0x23c] ;  /* 0x00008f00006a7a20 */ /* 0x000fe20000410000 */
[----:B--2---:R-:W-:Y:S04]  /*34e0*/  FMNMX.FTZ R2, R93, R84, !PT ;  /* 0x000000545d027209 */ /* 0x004fe80007810000 */
[C---:B------:R-:W-:Y:S01]  /*34f0*/  FSETP.NEU.FTZ.AND P1, PT, R2.reuse, -INF , PT ;  /* 0xff8000000200780b */ /* 0x040fe20003f3d000 */
[C---:B------:R-:W-:Y:S02]  /*3500*/  FADD.FTZ R84, -R2.reuse, R85 ;  /* 0x0000005502547221 */ /* 0x040fe40000010100 */
[----:B------:R-:W-:Y:S02]  /*3510*/  FMUL.FTZ R104, R2, c[0x0][0x23c] ;  /* 0x00008f0002687a20 */ /* 0x000fe40000410000 */
[----:B------:R-:W-:Y:S02]  /*3520*/  FMUL.FTZ R86, R84, c[0x0][0x23c] ;  /* 0x00008f0054567a20 */ /* 0x000fe40000410000 */
[----:B------:R-:W-:Y:S01]  /*3530*/  FADD.FTZ R85, -R0, R3 ;  /* 0x0000000300557221 */ /* 0x000fe20000010100 */
[----:B------:R-:W-:Y:S01]  /*3540*/  FSEL R104, R104, RZ, P1 ;  /* 0x000000ff68687208 */ /* 0x000fe20000800000 */
[----:B------:R1:W2:Y:S01]  /*3550*/  MUFU.EX2 R84, R86 ;  /* 0x0000005600547308 */ /* 0x0002a20000000800 */
[----:B------:R-:W-:Y:S01]  /*3560*/  FSETP.NEU.FTZ.AND P1, PT, R0, -INF , PT ;  /* 0xff8000000000780b */ /* 0x000fe20003f3d000 */
[----:B------:R-:W-:Y:S01]  /*3570*/  FMUL.FTZ R3, R85, c[0x0][0x23c] ;  /* 0x00008f0055037a20 */ /* 0x000fe20000410000 */
[----:B------:R-:W-:Y:S01]  /*3580*/  MOV R85, R2 ;  /* 0x0000000200557202 */ /* 0x000fe20000000f00 */
[--C-:B------:R-:W-:Y:S01]  /*3590*/  FFMA.FTZ R105, R4, c[0x0][0x23c], -R104.reuse ;  /* 0x00008f0004697a23 */ /* 0x100fe20000010868 */
[----:B------:R-:W-:Y:S01]  /*35a0*/  FSEL R106, R106, RZ, P1 ;  /* 0x000000ff6a6a7208 */ /* 0x000fe20000800000 */
[--C-:B------:R-:W-:Y:S02]  /*35b0*/  FFMA.FTZ R90, R5, c[0x0][0x23c], -R104.reuse ;  /* 0x00008f00055a7a23 */ /* 0x100fe40000010868 */
[----:B------:R-:W-:Y:S02]  /*35c0*/  FFMA.FTZ R111, R8, c[0x0][0x23c], -R104 ;  /* 0x00008f00086f7a23 */ /* 0x000fe40000010868 */
[--C-:B------:R-:W-:Y:S01]  /*35d0*/  FFMA.FTZ R108, R6, c[0x0][0x23c], -R106.reuse ;  /* 0x00008f00066c7a23 */ /* 0x100fe2000001086a */
[----:B------:R-:W-:Y:S01]  /*35e0*/  MUFU.EX2 R105, R105 ;  /* 0x0000006900697308 */ /* 0x000fe20000000800 */
[--C-:B------:R-:W-:Y:S02]  /*35f0*/  FFMA.FTZ R109, R7, c[0x0][0x23c], -R106.reuse ;  /* 0x00008f00076d7a23 */ /* 0x100fe4000001086a */
[--C-:B------:R-:W-:Y:S02]  /*3600*/  FFMA.FTZ R88, R10, c[0x0][0x23c], -R106.reuse ;  /* 0x00008f000a587a23 */ /* 0x100fe4000001086a */
[----:B------:R-:W-:Y:S02]  /*3610*/  FFMA.FTZ R87, R11, c[0x0][0x23c], -R106 ;  /* 0x00008f000b577a23 */ /* 0x000fe4000001086a */
[--C-:B------:R-:W-:Y:S02]  /*3620*/  FFMA.FTZ R112, R12, c[0x0][0x23c], -R104.reuse ;  /* 0x00008f000c707a23 */ /* 0x100fe40000010868 */
[----:B------:R-:W-:Y:S01]  /*3630*/  FFMA.FTZ R113, R13, c[0x0][0x23c], -R104 ;  /* 0x00008f000d717a23 */ /* 0x000fe20000010868 */
[----:B------:R-:W-:Y:S01]  /*3640*/  MUFU.EX2 R109, R109 ;  /* 0x0000006d006d7308 */ /* 0x000fe20000000800 */
[----:B------:R-:W-:Y:S02]  /*3650*/  FFMA.FTZ R114, R14, c[0x0][0x23c], -R106 ;  /* 0x00008f000e727a23 */ /* 0x000fe4000001086a */
[----:B-1----:R-:W-:Y:S02]  /*3660*/  FFMA.FTZ R86, R9, c[0x0][0x23c], -R104 ;  /* 0x00008f0009567a23 */ /* 0x002fe40000010868 */
[C---:B--2---:R-:W-:Y:S02]  /*3670*/  FMUL.FTZ R36, R84.reuse, R36 ;  /* 0x0000002454247220 */ /* 0x044fe40000410000 */
[C---:B------:R-:W-:Y:S02]  /*3680*/  FMUL.FTZ R37, R84.reuse, R37 ;  /* 0x0000002554257220 */ /* 0x040fe40000410000 */
[C---:B------:R-:W-:Y:S01]  /*3690*/  FMUL.FTZ R40, R84.reuse, R40 ;  /* 0x0000002854287220 */ /* 0x040fe20000410000 */
[----:B------:R-:W-:Y:S01]  /*36a0*/  MUFU.EX2 R111, R111 ;  /* 0x0000006f006f7308 */ /* 0x000fe20000000800 */
[C---:B------:R-:W-:Y:S02]  /*36b0*/  FMUL.FTZ R41, R84.reuse, R41 ;  /* 0x0000002954297220 */ /* 0x040fe40000410000 */
[C---:B------:R-:W-:Y:S02]  /*36c0*/  FMUL.FTZ R44, R84.reuse, R44 ;  /* 0x0000002c542c7220 */ /* 0x040fe40000410000 */
[C---:B------:R-:W-:Y:S02]  /*36d0*/  FMUL.FTZ R45, R84.reuse, R45 ;  /* 0x0000002d542d7220 */ /* 0x040fe40000410000 */
[C---:B------:R-:W-:Y:S02]  /*36e0*/  FMUL.FTZ R48, R84.reuse, R48 ;  /* 0x0000003054307220 */ /* 0x040fe40000410000 */
[C---:B------:R-:W-:Y:S01]  /*36f0*/  FMUL.FTZ R49, R84.reuse, R49 ;  /* 0x0000003154317220 */ /* 0x040fe20000410000 */
[----:B------:R-:W1:Y:S01]  /*3700*/  MUFU.EX2 R3, R3 ;  /* 0x0000000300037308 */ /* 0x000e620000000800 */
[C---:B------:R-:W-:Y:S02]  /*3710*/  FMUL.FTZ R52, R84.reuse, R52 ;  /* 0x0000003454347220 */ /* 0x040fe40000410000 */
[C---:B------:R-:W-:Y:S02]  /*3720*/  FMUL.FTZ R53, R84.reuse, R53 ;  /* 0x0000003554357220 */ /* 0x040fe40000410000 */
[C---:B------:R-:W-:Y:S02]  /*3730*/  FMUL.FTZ R56, R84.reuse, R56 ;  /* 0x0000003854387220 */ /* 0x040fe40000410000 */
[C---:B------:R-:W-:Y:S02]  /*3740*/  FMUL.FTZ R57, R84.reuse, R57 ;  /* 0x0000003954397220 */ /* 0x040fe40000410000 */
[C---:B------:R-:W-:Y:S01]  /*3750*/  FMUL.FTZ R60, R84.reuse, R60 ;  /* 0x0000003c543c7220 */ /* 0x040fe20000410000 */
[----:B------:R-:W2:Y:S01]  /*3760*/  MUFU.EX2 R90, R90 ;  /* 0x0000005a005a7308 */ /* 0x000ea20000000800 */
[C---:B------:R-:W-:Y:S02]  /*3770*/  FMUL.FTZ R61, R84.reuse, R61 ;  /* 0x0000003d543d7220 */ /* 0x040fe40000410000 */
[C---:B------:R-:W-:Y:S02]  /*3780*/  FMUL.FTZ R64, R84.reuse, R64 ;  /* 0x0000004054407220 */ /* 0x040fe40000410000 */
[C---:B------:R-:W-:Y:S02]  /*3790*/  FMUL.FTZ R65, R84.reuse, R65 ;  /* 0x0000004154417220 */ /* 0x040fe40000410000 */
[C---:B------:R-:W-:Y:S02]  /*37a0*/  FMUL.FTZ R68, R84.reuse, R68 ;  /* 0x0000004454447220 */ /* 0x040fe40000410000 */
[C---:B------:R-:W-:Y:S01]  /*37b0*/  FMUL.FTZ R69, R84.reuse, R69 ;  /* 0x0000004554457220 */ /* 0x040fe20000410000 */
[----:B------:R-:W3:Y:S01]  /*37c0*/  MUFU.EX2 R108, R108 ;  /* 0x0000006c006c7308 */ /* 0x000ee20000000800 */
[C---:B------:R-:W-:Y:S02]  /*37d0*/  FMUL.FTZ R72, R84.reuse, R72 ;  /* 0x0000004854487220 */ /* 0x040fe40000410000 */
[----:B------:R-:W-:Y:S02]  /*37e0*/  FMUL.FTZ R73, R84, R73 ;  /* 0x0000004954497220 */ /* 0x000fe40000410000 */
[C---:B-1----:R-:W-:Y:S02]  /*37f0*/  FMUL.FTZ R38, R3.reuse, R38 ;  /* 0x0000002603267220 */ /* 0x042fe40000410000 */
[C---:B------:R-:W-:Y:S02]  /*3800*/  FMUL.FTZ R39, R3.reuse, R39 ;  /* 0x0000002703277220 */ /* 0x040fe40000410000 */
[C---:B------:R-:W-:Y:S01]  /*3810*/  FMUL.FTZ R42, R3.reuse, R42 ;  /* 0x0000002a032a7220 */ /* 0x040fe20000410000 */
[----:B------:R-:W1:Y:S01]  /*3820*/  MUFU.EX2 R86, R86 ;  /* 0x0000005600567308 */ /* 0x000e620000000800 */
[C---:B------:R-:W-:Y:S02]  /*3830*/  FMUL.FTZ R43, R3.reuse, R43 ;  /* 0x0000002b032b7220 */ /* 0x040fe40000410000 */
[C---:B------:R-:W-:Y:S01]  /*3840*/  FMUL.FTZ R46, R3.reuse, R46 ;  /* 0x0000002e032e7220 */ /* 0x040fe20000410000 */
[----:B--2---:R-:W-:Y:S01]  /*3850*/  F2FP.BF16.PACK_AB R92, R90, R105 ;  /* 0x000000695a5c723e */ /* 0x004fe200000010ff */
[C---:B------:R-:W-:Y:S02]  /*3860*/  FMUL.FTZ R47, R3.reuse, R47 ;  /* 0x0000002f032f7220 */ /* 0x040fe40000410000 */
[C---:B------:R-:W-:Y:S02]  /*3870*/  FMUL.FTZ R50, R3.reuse, R50 ;  /* 0x0000003203327220 */ /* 0x040fe40000410000 */
[C---:B------:R-:W-:Y:S01]  /*3880*/  FMUL.FTZ R51, R3.reuse, R51 ;  /* 0x0000003303337220 */ /* 0x040fe20000410000 */
[----:B------:R-:W-:Y:S01]  /*3890*/  MUFU.EX2 R88, R88 ;  /* 0x0000005800587308 */ /* 0x000fe20000000800 */
[C---:B------:R-:W-:Y:S02]  /*38a0*/  FMUL.FTZ R54, R3.reuse, R54 ;  /* 0x0000003603367220 */ /* 0x040fe40000410000 */
[----:B------:R-:W-:Y:S01]  /*38b0*/  FMUL.FTZ R55, R3, R55 ;  /* 0x0000003703377220 */ /* 0x000fe20000410000 */
[----:B---3--:R-:W-:Y:S01]  /*38c0*/  F2FP.BF16.PACK_AB R93, R109, R108 ;  /* 0x0000006c6d5d723e */ /* 0x008fe200000010ff */
[C---:B------:R-:W-:Y:S02]  /*38d0*/  FMUL.FTZ R58, R3.reuse, R58 ;  /* 0x0000003a033a7220 */ /* 0x040fe40000410000 */
[C---:B------:R-:W-:Y:S02]  /*38e0*/  FMUL.FTZ R59, R3.reuse, R59 ;  /* 0x0000003b033b7220 */ /* 0x040fe40000410000 */
[C---:B------:R-:W-:Y:S01]  /*38f0*/  FMUL.FTZ R62, R3.reuse, R62 ;  /* 0x0000003e033e7220 */ /* 0x040fe20000410000 */
[----:B------:R-:W2:Y:S01]  /*3900*/  MUFU.EX2 R87, R87 ;  /* 0x0000005700577308 */ /* 0x000ea20000000800 */
[C---:B------:R-:W-:Y:S02]  /*3910*/  FMUL.FTZ R63, R3.reuse, R63 ;  /* 0x0000003f033f7220 */ /* 0x040fe40000410000 */
[C---:B------:R-:W-:Y:S01]  /*3920*/  FMUL.FTZ R66, R3.reuse, R66 ;  /* 0x0000004203427220 */ /* 0x040fe20000410000 */
[----:B-1----:R-:W-:Y:S01]  /*3930*/  F2FP.BF16.PACK_AB R94, R86, R111 ;  /* 0x0000006f565e723e */ /* 0x002fe200000010ff */
[C---:B------:R-:W-:Y:S02]  /*3940*/  FMUL.FTZ R67, R3.reuse, R67 ;  /* 0x0000004303437220 */ /* 0x040fe40000410000 */
[C---:B------:R-:W-:Y:S02]  /*3950*/  FMUL.FTZ R70, R3.reuse, R70 ;  /* 0x0000004603467220 */ /* 0x040fe40000410000 */
[C---:B------:R-:W-:Y:S01]  /*3960*/  FMUL.FTZ R71, R3.reuse, R71 ;  /* 0x0000004703477220 */ /* 0x040fe20000410000 */
[----:B------:R-:W-:Y:S01]  /*3970*/  MUFU.EX2 R112, R112 ;  /* 0x0000007000707308 */ /* 0x000fe20000000800 */
[C---:B------:R-:W-:Y:S02]  /*3980*/  FMUL.FTZ R74, R3.reuse, R74 ;  /* 0x0000004a034a7220 */ /* 0x040fe40000410000 */
[----:B------:R-:W-:Y:S02]  /*3990*/  FMUL.FTZ R75, R3, R75 ;  /* 0x0000004b034b7220 */ /* 0x000fe40000410000 */
[----:B------:R-:W-:Y:S02]  /*39a0*/  FFMA.FTZ R115, R15, c[0x0][0x23c], -R106 ;  /* 0x00008f000f737a23 */ /* 0x000fe4000001086a */
[--C-:B------:R-:W-:Y:S02]  /*39b0*/  FFMA.FTZ R116, R16, c[0x0][0x23c], -R104.reuse ;  /* 0x00008f0010747a23 */ /* 0x100fe40000010868 */
[----:B------:R-:W-:Y:S01]  /*39c0*/  FFMA.FTZ R117, R17, c[0x0][0x23c], -R104 ;  /* 0x00008f0011757a23 */ /* 0x000fe20000010868 */
[----:B------:R-:W1:Y:S01]  /*39d0*/  MUFU.EX2 R113, R113 ;  /* 0x0000007100717308 */ /* 0x000e620000000800 */
[--C-:B------:R-:W-:Y:S02]  /*39e0*/  FFMA.FTZ R118, R18, c[0x0][0x23c], -R106.reuse ;  /* 0x00008f0012767a23 */ /* 0x100fe4000001086a */
[----:B------:R-:W-:Y:S01]  /*39f0*/  FFMA.FTZ R119, R19, c[0x0][0x23c], -R106 ;  /* 0x00008f0013777a23 */ /* 0x000fe2000001086a */
[----:B--2---:R-:W-:Y:S01]  /*3a00*/  F2FP.BF16.PACK_AB R95, R87, R88 ;  /* 0x00000058575f723e */ /* 0x004fe200000010ff */
[C---:B------:R-:W-:Y:S02]  /*3a10*/  FFMA.FTZ R143, R84.reuse, R143, R105 ;  /* 0x0000008f548f7223 */ /* 0x040fe40000010069 */
[----:B------:R-:W-:Y:S02]  /*3a20*/  FFMA.FTZ R108, R3, R146, R108 ;  /* 0x00000092036c7223 */ /* 0x000fe4000001006c */
[C---:B------:R-:W-:Y:S01]  /*3a30*/  FMUL.FTZ R76, R84.reuse, R76 ;  /* 0x0000004c544c7220 */ /* 0x040fe20000410000 */
[----:B------:R-:W-:Y:S01]  /*3a40*/  MUFU.EX2 R114, R114 ;  /* 0x0000007200727308 */ /* 0x000fe20000000800 */
[C---:B------:R-:W-:Y:S05]  /*3a50*/  HMMA.16816.F32.BF16 R36, R92.reuse, R96, R36 ;  /* 0x000000605c24723c */ /* 0x040fea0000041824 */
[----:B------:R-:W-:Y:S02]  /*3a60*/  FADD.FTZ R163, R109, R108 ;  /* 0x0000006c6da37221 */ /* 0x000fe40000010000 */
[C---:B------:R-:W-:Y:S01]  /*3a70*/  FMUL.FTZ R77, R84.reuse, R77 ;  /* 0x0000004d544d7220 */ /* 0x040fe20000410000 */
[C---:B------:R-:W-:Y:S01]  /*3a80*/  HMMA.16816.F32.BF16 R40, R92.reuse, R98, R40 ;  /* 0x000000625c28723c */ /* 0x040fe20000041828 */
[----:B------:R-:W2:Y:S01]  /*3a90*/  LDSM.16.MT88.4 R96, [R121+0x7000] ;  /* 0x007000007960783b */ /* 0x000ea20000004200 */
[----:B------:R-:W3:Y:S02]  /*3aa0*/  MUFU.EX2 R115, R115 ;  /* 0x0000007300737308 */ /* 0x000ee40000000800 */
[C---:B------:R-:W-:Y:S02]  /*3ab0*/  FMUL.FTZ R78, R3.reuse, R78 ;  /* 0x0000004e034e7220 */ /* 0x040fe40000410000 */
[C---:B------:R-:W-:Y:S02]  /*3ac0*/  FMUL.FTZ R79, R3.reuse, R79 ;  /* 0x0000004f034f7220 */ /* 0x040fe40000410000 */
[C---:B------:R-:W-:Y:S04]  /*3ad0*/  HMMA.16816.F32.BF16 R44, R92.reuse, R100, R44 ;  /* 0x000000645c2c723c */ /* 0x040fe8000004182c */
[C---:B------:R-:W-:Y:S01]  /*3ae0*/  FMUL.FTZ R80, R84.reuse, R80 ;  /* 0x0000005054507220 */ /* 0x040fe20000410000 */
[----:B------:R-:W-:Y:S01]  /*3af0*/  MUFU.EX2 R116, R116 ;  /* 0x0000007400747308 */ /* 0x000fe20000000800 */
[----:B------:R-:W-:Y:S02]  /*3b00*/  FMUL.FTZ R81, R84, R81 ;  /* 0x0000005154517220 */ /* 0x000fe40000410000 */
[C---:B------:R-:W-:Y:S01]  /*3b10*/  HMMA.16816.F32.BF16 R48, R92.reuse, R102, R48 ;  /* 0x000000665c30723c */ /* 0x040fe20000041830 */
[----:B------:R-:W4:Y:S03]  /*3b20*/  LDSM.16.MT88.4 R100, [R120+0x7000] ;  /* 0x007000007864783b */ /* 0x000f260000004200 */
[C---:B------:R-:W-:Y:S02]  /*3b30*/  FMUL.FTZ R82, R3.reuse, R82 ;  /* 0x0000005203527220 */ /* 0x040fe40000410000 */
[----:B------:R-:W-:Y:S01]  /*3b40*/  FMUL.FTZ R83, R3, R83 ;  /* 0x0000005303537220 */ /* 0x000fe20000410000 */
[----:B------:R-:W5:Y:S01]  /*3b50*/  MUFU.EX2 R117, R117 ;  /* 0x0000007500757308 */ /* 0x000f620000000800 */
[--C-:B------:R-:W-:Y:S01]  /*3b60*/  FFMA.FTZ R151, R20, c[0x0][0x23c], -R104.reuse ;  /* 0x00008f0014977a23 */ /* 0x100fe20000010868 */
[----:B------:R-:W-:Y:S03]  /*3b70*/  MOV R3, R0 ;  /* 0x0000000000037202 */ /* 0x000fe60000000f00 */
[----:B------:R-:W-:Y:S02]  /*3b80*/  FFMA.FTZ R148, R21, c[0x0][0x23c], -R104 ;  /* 0x00008f0015947a23 */ /* 0x000fe40000010868 */
[--C-:B------:R-:W-:Y:S02]  /*3b90*/  FFMA.FTZ R149, R22, c[0x0][0x23c], -R106.reuse ;  /* 0x00008f0016957a23 */ /* 0x100fe4000001086a */
[----:B------:R-:W-:Y:S01]  /*3ba0*/  FFMA.FTZ R150, R23, c[0x0][0x23c], -R106 ;  /* 0x00008f0017967a23 */ /* 0x000fe2000001086a */
[----:B------:R-:W-:Y:S01]  /*3bb0*/  MUFU.EX2 R118, R118 ;  /* 0x0000007600767308 */ /* 0x000fe20000000800 */
[--C-:B------:R-:W-:Y:S02]  /*3bc0*/  FFMA.FTZ R152, R24, c[0x0][0x23c], -R104.reuse ;  /* 0x00008f0018987a23 */ /* 0x100fe40000010868 */
[----:B------:R-:W-:Y:S02]  /*3bd0*/  FFMA.FTZ R147, R25, c[0x0][0x23c], -R104 ;  /* 0x00008f0019937a23 */ /* 0x000fe40000010868 */
[--C-:B------:R-:W-:Y:S02]  /*3be0*/  FFMA.FTZ R153, R26, c[0x0][0x23c], -R106.reuse ;  /* 0x00008f001a997a23 */ /* 0x100fe4000001086a */
[----:B------:R-:W-:Y:S01]  /*3bf0*/  FFMA.FTZ R154, R27, c[0x0][0x23c], -R106 ;  /* 0x00008f001b9a7a23 */ /* 0x000fe2000001086a */
[C---:B--2---:R-:W-:Y:S02]  /*3c00*/  HMMA.16816.F32.BF16 R52, R92.reuse, R96, R52 ;  /* 0x000000605c34723c */ /* 0x044fe40000041834 */
[----:B------:R-:W2:Y:S01]  /*3c10*/  MUFU.EX2 R119, R119 ;  /* 0x0000007700777308 */ /* 0x000ea20000000800 */
[--C-:B------:R-:W-:Y:S02]  /*3c20*/  FFMA.FTZ R160, R28, c[0x0][0x23c], -R104.reuse ;  /* 0x00008f001ca07a23 */ /* 0x100fe40000010868 */
[--C-:B------:R-:W-:Y:S02]  /*3c30*/  FFMA.FTZ R159, R29, c[0x0][0x23c], -R104.reuse ;  /* 0x00008f001d9f7a23 */ /* 0x100fe40000010868 */
[--C-:B------:R-:W-:Y:S01]  /*3c40*/  FFMA.FTZ R158, R32, c[0x0][0x23c], -R104.reuse ;  /* 0x00008f00209e7a23 */ /* 0x100fe20000010868 */
[C---:B------:R-:W-:Y:S01]  /*3c50*/  HMMA.16816.F32.BF16 R56, R92.reuse, R98, R56 ;  /* 0x000000625c38723c */ /* 0x040fe20000041838 */
[----:B------:R-:W1:Y:S03]  /*3c60*/  LDSM.16.MT88.4 R96, [R121+0x8000] ;  /* 0x008000007960783b */ /* 0x000e660000004200 */
[----:B------:R-:W-:Y:S01]  /*3c70*/  FFMA.FTZ R104, R33, c[0x0][0x23c], -R104 ;  /* 0x00008f0021687a23 */ /* 0x000fe20000010868 */
[----:B------:R-:W-:Y:S01]  /*3c80*/  MUFU.EX2 R151, R151 ;  /* 0x0000009700977308 */ /* 0x000fe20000000800 */
[--C-:B------:R-:W-:Y:S02]  /*3c90*/  FFMA.FTZ R156, R30, c[0x0][0x23c], -R106.reuse ;  /* 0x00008f001e9c7a23 */ /* 0x100fe4000001086a */
[C---:B----4-:R-:W-:Y:S04]  /*3ca0*/  HMMA.16816.F32.BF16 R60, R92.reuse, R100, R60 ;  /* 0x000000645c3c723c */ /* 0x050fe8000004183c */
[--C-:B------:R-:W-:Y:S02]  /*3cb0*/  FFMA.FTZ R155, R31, c[0x0][0x23c], -R106.reuse ;  /* 0x00008f001f9b7a23 */ /* 0x100fe4000001086a */
[--C-:B------:R-:W-:Y:S01]  /*3cc0*/  FFMA.FTZ R162, R34, c[0x0][0x23c], -R106.reuse ;  /* 0x00008f0022a27a23 */ /* 0x100fe2000001086a */
[----:B------:R-:W-:Y:S01]  /*3cd0*/  MUFU.EX2 R157, R104 ;  /* 0x00000068009d7308 */ /* 0x000fe20000000800 */
[C---:B------:R-:W-:Y:S01]  /*3ce0*/  HMMA.16816.F32.BF16 R64, R92.reuse, R102, R64 ;  /* 0x000000665c40723c */ /* 0x040fe20000041840 */
[----:B------:R-:W4:Y:S03]  /*3cf0*/  LDSM.16.MT88.4 R100, [R120+0x8000] ;  /* 0x008000007864783b */ /* 0x000f260000004200 */
[----:B------:R-:W-:Y:S02]  /*3d00*/  FFMA.FTZ R106, R35, c[0x0][0x23c], -R106 ;  /* 0x00008f00236a7a23 */ /* 0x000fe4000001086a */
[----:B------:R-:W-:Y:S02]  /*3d10*/  FADD.FTZ R90, R90, R143 ;  /* 0x0000008f5a5a7221 */ /* 0x000fe40000010000 */
[----:B------:R-:W-:Y:S01]  /*3d20*/  FADD.FTZ R88, R88, R163 ;  /* 0x000000a358587221 */ /* 0x000fe20000010000 */
[----:B------:R2:W-:Y:S03]  /*3d30*/  MUFU.EX2 R161, R106 ;  /* 0x0000006a00a17308 */ /* 0x0005e60000000800 */
[----:B------:R-:W-:Y:S02]  /*3d40*/  FADD.FTZ R143, R111, R90 ;  /* 0x0000005a6f8f7221 */ /* 0x000fe40000010000 */
[----:B------:R-:W-:Y:S01]  /*3d50*/  LDSM.16.MT88.4 R108, [R121+0x7c00] ;  /* 0x007c0000796c783b */ /* 0x000fe20000004200 */
[----:B------:R-:W-:Y:S02]  /*3d60*/  FADD.FTZ R87, R87, R88 ;  /* 0x0000005857577221 */ /* 0x000fe40000010000 */
[----:B------:R-:W-:Y:S02]  /*3d70*/  FADD.FTZ R143, R86, R143 ;  /* 0x0000008f568f7221 */ /* 0x000fe40000010000 */
[----:B------:R-:W3:Y:S01]  /*3d80*/  MUFU.EX2 R148, R148 ;  /* 0x0000009400947308 */ /* 0x000ee20000000800 */
[C---:B-1----:R-:W-:Y:S09]  /*3d90*/  HMMA.16816.F32.BF16 R68, R92.reuse, R96, R68 ;  /* 0x000000605c44723c */ /* 0x042ff20000041844 */
[----:B------:R-:W-:Y:S01]  /*3da0*/  MUFU.EX2 R149, R149 ;  /* 0x0000009500957308 */ /* 0x000fe20000000800 */
[C---:B------:R-:W-:Y:S01]  /*3db0*/  HMMA.16816.F32.BF16 R72, R92.reuse, R98, R72 ;  /* 0x000000625c48723c */ /* 0x040fe20000041848 */
[----:B------:R-:W1:Y:S08]  /*3dc0*/  LDSM.16.MT88.4 R96, [R121+0x6400] ;  /* 0x006400007960783b */ /* 0x000e700000004200 */
[----:B------:R-:W1:Y:S01]  /*3dd0*/  MUFU.EX2 R150, R150 ;  /* 0x0000009600967308 */ /* 0x000e620000000800 */
[C---:B----4-:R-:W-:Y:S01]  /*3de0*/  HMMA.16816.F32.BF16 R76, R92.reuse, R100, R76 ;  /* 0x000000645c4c723c */ /* 0x050fe2000004184c */
[----:B--2---:R-:W-:Y:S07]  /*3df0*/  LDSM.16.MT88.4 R104, [R120+0x6c00] ;  /* 0x006c00007868783b */ /* 0x004fee0000004200 */
[----:B------:R-:W-:Y:S01]  /*3e00*/  HMMA.16816.F32.BF16 R80, R92, R102, R80 ;  /* 0x000000665c50723c */ /* 0x000fe20000041850 */
[----:B------:R-:W2:Y:S01]  /*3e10*/  LDSM.16.MT88.4 R100, [R120+0x6400] ;  /* 0x006400007864783b */ /* 0x000ea20000004200 */
[----:B------:R-:W-:Y:S05]  /*3e20*/  MUFU.EX2 R152, R152 ;  /* 0x0000009800987308 */ /* 0x000fea0000000800 */
[----:B------:R-:W-:Y:S01]  /*3e30*/  F2FP.BF16.PACK_AB R92, R113, R112 ;  /* 0x00000070715c723e */ /* 0x000fe200000010ff */
[----:B------:R-:W-:Y:S01]  /*3e40*/  FADD.FTZ R112, R112, R143 ;  /* 0x0000008f70707221 */ /* 0x000fe20000010000 */
[----:B---3--:R-:W-:Y:S03]  /*3e50*/  F2FP.BF16.PACK_AB R93, R115, R114 ;  /* 0x00000072735d723e */ /* 0x008fe600000010ff */
[----:B-----5:R-:W-:Y:S01]  /*3e60*/  F2FP.BF16.PACK_AB R94, R117, R116 ;  /* 0x00000074755e723e */ /* 0x020fe200000010ff */
[----:B------:R-:W3:Y:S01]  /*3e70*/  MUFU.EX2 R147, R147 ;  /* 0x0000009300937308 */ /* 0x000ee20000000800 */
[----:B------:R-:W-:Y:S01]  /*3e80*/  F2FP.BF16.PACK_AB R95, R119, R118 ;  /* 0x00000076775f723e */ /* 0x000fe200000010ff */
[----:B------:R-:W-:Y:S02]  /*3e90*/  FADD.FTZ R114, R114, R87 ;  /* 0x0000005772727221 */ /* 0x000fe40000010000 */
[----:B------:R-:W-:Y:S02]  /*3ea0*/  FADD.FTZ R113, R113, R112 ;  /* 0x0000007071717221 */ /* 0x000fe40000010000 */
[----:B------:R-:W-:Y:S02]  /*3eb0*/  FADD.FTZ R115, R115, R114 ;  /* 0x0000007273737221 */ /* 0x000fe40000010000 */
[----:B------:R-:W-:Y:S02]  /*3ec0*/  FADD.FTZ R116, R116, R113 ;  /* 0x0000007174747221 */ /* 0x000fe40000010000 */
[----:B------:R-:W-:Y:S01]  /*3ed0*/  MUFU.EX2 R153, R153 ;  /* 0x0000009900997308 */ /* 0x000fe20000000800 */
[----:B------:R-:W-:Y:S01]  /*3ee0*/  FADD.FTZ R84, R118, R115 ;  /* 0x0000007376547221 */ /* 0x000fe20000010000 */
[C---:B-1----:R-:W-:Y:S03]  /*3ef0*/  HMMA.16816.F32.BF16 R36, R92.reuse, R96, R36 ;  /* 0x000000605c24723c */ /* 0x042fe60000041824 */
[----:B------:R-:W-:Y:S02]  /*3f00*/  FADD.FTZ R116, R117, R116 ;  /* 0x0000007475747221 */ /* 0x000fe40000010000 */
[----:B------:R-:W-:Y:S03]  /*3f10*/  FADD.FTZ R84, R119, R84 ;  /* 0x0000005477547221 */ /* 0x000fe60000010000 */
[C---:B------:R-:W-:Y:S01]  /*3f20*/  HMMA.16816.F32.BF16 R40, R92.reuse, R98, R40 ;  /* 0x000000625c28723c */ /* 0x040fe20000041828 */
[----:B------:R-:W1:Y:S01]  /*3f30*/  LDSM.16.MT88.4 R96, [R121+0x7400] ;  /* 0x007400007960783b */ /* 0x000e620000004200 */
[----:B------:R-:W4:Y:S06]  /*3f40*/  MUFU.EX2 R154, R154 ;  /* 0x0000009a009a7308 */ /* 0x000f2c0000000800 */
[C---:B--2---:R-:W-:Y:S04]  /*3f50*/  HMMA.16816.F32.BF16 R44, R92.reuse, R100, R44 ;  /* 0x000000645c2c723c */ /* 0x044fe8000004182c */
[----:B------:R-:W-:Y:S04]  /*3f60*/  MUFU.EX2 R160, R160 ;  /* 0x000000a000a07308 */ /* 0x000fe80000000800 */
[C---:B------:R-:W-:Y:S01]  /*3f70*/  HMMA.16816.F32.BF16 R48, R92.reuse, R102, R48 ;  /* 0x000000665c30723c */ /* 0x040fe20000041830 */
[----:B------:R-:W2:Y:S05]  /*3f80*/  LDSM.16.MT88.4 R100, [R120+0x7400] ;  /* 0x007400007864783b */ /* 0x000eaa0000004200 */
[----:B------:R-:W5:Y:S10]  /*3f90*/  MUFU.EX2 R159, R159 ;  /* 0x0000009f009f7308 */ /* 0x000f740000000800 */
[----:B------:R-:W-:Y:S01]  /*3fa0*/  MUFU.EX2 R156, R156 ;  /* 0x0000009c009c7308 */ /* 0x000fe20000000800 */
[C---:B-1----:R-:W-:Y:S09]  /*3fb0*/  HMMA.16816.F32.BF16 R52, R92.reuse, R96, R52 ;  /* 0x000000605c34723c */ /* 0x042ff20000041834 */
[----:B------:R-:W1:Y:S01]  /*3fc0*/  MUFU.EX2 R155, R155 ;  /* 0x0000009b009b7308 */ /* 0x000e620000000800 */
[C---:B------:R-:W-:Y:S01]  /*3fd0*/  HMMA.16816.F32.BF16 R56, R92.reuse, R98, R56 ;  /* 0x000000625c38723c */ /* 0x040fe20000041838 */
[----:B------:R-:W1:Y:S08]  /*3fe0*/  LDSM.16.MT88.4 R96, [R121+0x8400] ;  /* 0x008400007960783b */ /* 0x000e700000004200 */
[----:B------:R-:W1:Y:S01]  /*3ff0*/  MUFU.EX2 R158, R158 ;  /* 0x0000009e009e7308 */ /* 0x000e620000000800 */
[C---:B--2---:R-:W-:Y:S09]  /*4000*/  HMMA.16816.F32.BF16 R60, R92.reuse, R100, R60 ;  /* 0x000000645c3c723c */ /* 0x044ff2000004183c */
[----:B------:R-:W2:Y:S01]  /*4010*/  MUFU.EX2 R162, R162 ;  /* 0x000000a200a27308 */ /* 0x000ea20000000800 */
        /* <DEDUP_REMOVED lines=8> */
[----:B------:R-:W-:Y:S01]  /*40a0*/  F2FP.BF16.PACK_AB R92, R148, R151 ;  /* 0x00000097945c723e */ /* 0x000fe200000010ff */
[----:B------:R-:W-:Y:S01]  /*40b0*/  FADD.FTZ R151, R151, R116 ;  /* 0x0000007497977221 */ /* 0x000fe20000010000 */
[----:B------:R-:W-:Y:S03]  /*40c0*/  F2FP.BF16.PACK_AB R93, R150, R149 ;  /* 0x00000095965d723e */ /* 0x000fe600000010ff */
[----:B---3--:R-:W-:Y:S01]  /*40d0*/  F2FP.BF16.PACK_AB R94, R147, R152 ;  /* 0x00000098935e723e */ /* 0x008fe200000010ff */
[----:B------:R-:W-:Y:S01]  /*40e0*/  FADD.FTZ R149, R149, R84 ;  /* 0x0000005495957221 */ /* 0x000fe20000010000 */
[----:B----4-:R-:W-:Y:S01]  /*40f0*/  F2FP.BF16.PACK_AB R95, R154, R153 ;  /* 0x000000999a5f723e */ /* 0x010fe200000010ff */
[----:B------:R-:W-:Y:S02]  /*4100*/  FADD.FTZ R151, R148, R151 ;  /* 0x0000009794977221 */ /* 0x000fe40000010000 */
[----:B------:R-:W-:Y:S02]  /*4110*/  FADD.FTZ R150, R150, R149 ;  /* 0x0000009596967221 */ /* 0x000fe40000010000 */
[----:B------:R-:W-:Y:S02]  /*4120*/  FADD.FTZ R152, R152, R151 ;  /* 0x0000009798987221 */ /* 0x000fe40000010000 */
[----:B------:R-:W-:Y:S02]  /*4130*/  FADD.FTZ R87, R153, R150 ;  /* 0x0000009699577221 */ /* 0x000fe40000010000 */
[----:B------:R-:W-:Y:S01]  /*4140*/  FADD.FTZ R147, R147, R152 ;  /* 0x0000009893937221 */ /* 0x000fe20000010000 */
[C---:B-1----:R-:W-:Y:S03]  /*4150*/  HMMA.16816.F32.BF16 R36, R92.reuse, R96, R36 ;  /* 0x000000605c24723c */ /* 0x042fe60000041824 */
[----:B------:R-:W-:Y:S05]  /*4160*/  FADD.FTZ R87, R154, R87 ;  /* 0x000000579a577221 */ /* 0x000fea0000010000 */
[C---:B------:R-:W-:Y:S01]  /*4170*/  HMMA.16816.F32.BF16 R40, R92.reuse, R98, R40 ;  /* 0x000000625c28723c */ /* 0x040fe20000041828 */
[----:B------:R-:W1:Y:S07]  /*4180*/  LDSM.16.MT88.4 R96, [R121+0x7800] ;  /* 0x007800007960783b */ /* 0x000e6e0000004200 */
[C---:B--2---:R-:W-:Y:S08]  /*4190*/  HMMA.16816.F32.BF16 R44, R92.reuse, R100, R44 ;  /* 0x000000645c2c723c */ /* 0x044ff0000004182c */
[C---:B------:R-:W-:Y:S01]  /*41a0*/  HMMA.16816.F32.BF16 R48, R92.reuse, R102, R48 ;  /* 0x000000665c30723c */ /* 0x040fe20000041830 */
[----:B------:R-:W2:Y:S07]  /*41b0*/  LDSM.16.MT88.4 R100, [R120+0x7800] ;  /* 0x007800007864783b */ /* 0x000eae0000004200 */
[C---:B-1----:R-:W-:Y:S08]  /*41c0*/  HMMA.16816.F32.BF16 R52, R92.reuse, R96, R52 ;  /* 0x000000605c34723c */ /* 0x042ff00000041834 */
        /* <DEDUP_REMOVED lines=11> */
[----:B-----5:R-:W-:Y:S01]  /*4280*/  F2FP.BF16.PACK_AB R92, R159, R160 ;  /* 0x000000a09f5c723e */ /* 0x020fe200000010ff */
[----:B------:R-:W-:Y:S01]  /*4290*/  FADD.FTZ R160, R160, R147 ;  /* 0x00000093a0a07221 */ /* 0x000fe20000010000 */
[----:B------:R-:W-:Y:S03]  /*42a0*/  F2FP.BF16.PACK_AB R93, R155, R156 ;  /* 0x0000009c9b5d723e */ /* 0x000fe600000010ff */
[----:B------:R-:W-:Y:S01]  /*42b0*/  F2FP.BF16.PACK_AB R94, R157, R158 ;  /* 0x0000009e9d5e723e */ /* 0x000fe200000010ff */
[----:B------:R-:W-:Y:S01]  /*42c0*/  FADD.FTZ R156, R156, R87 ;  /* 0x000000579c9c7221 */ /* 0x000fe20000010000 */
[----:B------:R-:W-:Y:S01]  /*42d0*/  F2FP.BF16.PACK_AB R95, R161, R162 ;  /* 0x000000a2a15f723e */ /* 0x000fe200000010ff */
        /* <DEDUP_REMOVED lines=9> */
[C---:B------:R-:W-:Y:S08]  /*4370*/  HMMA.16816.F32.BF16 R44, R92.reuse, R104, R44 ;  /* 0x000000685c2c723c */ /* 0x040ff0000004182c */
[C---:B------:R-:W-:Y:S01]  /*4380*/  HMMA.16816.F32.BF16 R48, R92.reuse, R106, R48 ;  /* 0x0000006a5c30723c */ /* 0x040fe20000041830 */
[----:B------:R-:W3:Y:S07]  /*4390*/  LDSM.16.MT88.4 R104, [R120+0x8c00] ;  /* 0x008c00007868783b */ /* 0x000eee0000004200 */
[C---:B------:R-:W-:Y:S08]  /*43a0*/  HMMA.16816.F32.BF16 R52, R92.reuse, R108, R52 ;  /* 0x0000006c5c34723c */ /* 0x040ff00000041834 */
[C---:B------:R-:W-:Y:S08]  /*43b0*/  HMMA.16816.F32.BF16 R56, R92.reuse, R110, R56 ;  /* 0x0000006e5c38723c */ /* 0x040ff00000041838 */
[C---:B--2---:R-:W-:Y:S08]  /*43c0*/  HMMA.16816.F32.BF16 R60, R92.reuse, R100, R60 ;  /* 0x000000645c3c723c */ /* 0x044ff0000004183c */
[C---:B------:R-:W-:Y:S08]  /*43d0*/  HMMA.16816.F32.BF16 R64, R92.reuse, R102, R64 ;  /* 0x000000665c40723c */ /* 0x040ff00000041840 */
[C---:B-1----:R-:W-:Y:S08]  /*43e0*/  HMMA.16816.F32.BF16 R68, R92.reuse, R96, R68 ;  /* 0x000000605c44723c */ /* 0x042ff00000041844 */
[C---:B------:R-:W-:Y:S08]  /*43f0*/  HMMA.16816.F32.BF16 R72, R92.reuse, R98, R72 ;  /* 0x000000625c48723c */ /* 0x040ff00000041848 */
[C---:B---3--:R-:W-:Y:S08]  /*4400*/  HMMA.16816.F32.BF16 R76, R92.reuse, R104, R76 ;  /* 0x000000685c4c723c */ /* 0x048ff0000004184c */
[----:B------:R-:W-:Y:S01]  /*4410*/  HMMA.16816.F32.BF16 R80, R92, R106, R80 ;  /* 0x0000006a5c50723c */ /* 0x000fe20000041850 */
[----:B------:R-:W-:-:S07]  /*4420*/  @P0 BRA `(.L_x_152) ;  /* 0xffffe77000000947 */ /* 0x000fce000383ffff */
.L_x_151:
[----:B------:R-:W1:Y:S01]  /*4430*/  SHFL.BFLY PT, R12, R143, 0x2, 0x1f ;  /* 0x0c401f008f0c7f89 */ /* 0x000e6200000e0000 */
[----:B------:R-:W-:Y:S01]  /*4440*/  MOV R10, 0x3f800000 ;  /* 0x3f800000000a7802 */ /* 0x000fe20000000f00 */
[----:B------:R-:W-:Y:S01]  /*4450*/  ULDC.U8 UR4, c[0x0][0x329] ;  /* 0x0000ca4000047ab9 */ /* 0x000fe20000000000 */
[----:B------:R-:W-:Y:S01]  /*4460*/  MOV R11, 0x3f800000 ;  /* 0x3f800000000b7802 */ /* 0x000fe20000000f00 */
[----:B------:R-:W2:Y:S01]  /*4470*/  SHFL.BFLY PT, R3, R146, 0x2, 0x1f ;  /* 0x0c401f0092037f89 */ /* 0x000ea200000e0000 */
[----:B------:R-:W-:Y:S01]  /*4480*/  ULDC.U8 UR5, c[0x0][0x328] ;  /* 0x0000ca0000057ab9 */ /* 0x000fe20000000000 */
[----:B------:R-:W-:Y:S01]  /*4490*/  BSSY B0, `(.L_x_155) ;  /* 0x00000cb000007945 */ /* 0x000fe20003800000 */
[----:B------:R-:W-:Y:S01]  /*44a0*/  LEA R139, R139, R138, 0x4 ;  /* 0x0000008a8b8b7211 */ /* 0x000fe200078e20ff */
[----:B------:R-:W3:Y:S01]  /*44b0*/  S2R R7, SR_TID.X ;  /* 0x0000000000077919 */ /* 0x000ee20000002100 */
[----:B-1----:R-:W-:-:S02]  /*44c0*/  FADD.FTZ R12, R12, R143 ;  /* 0x0000008f0c0c7221 */ /* 0x002fc40000010000 */
[----:B--2---:R-:W-:-:S03]  /*44d0*/  FADD.FTZ R3, R3, R146 ;  /* 0x0000009203037221 */ /* 0x004fc60000010000 */
[----:B------:R-:W1:Y:S01]  /*44e0*/  SHFL.BFLY PT, R9, R12, 0x1, 0x1f ;  /* 0x0c201f000c097f89 */ /* 0x000e6200000e0000 */
[----:B---3--:R-:W-:-:S03]  /*44f0*/  SHF.R.S32.HI R6, RZ, 0x1f, R7 ;  /* 0x0000001fff067819 */ /* 0x008fc60000011407 */
[----:B------:R-:W2:Y:S01]  /*4500*/  SHFL.BFLY PT, R8, R3, 0x1, 0x1f ;  /* 0x0c201f0003087f89 */ /* 0x000ea200000e0000 */
[CC--:B------:R-:W-:Y:S02]  /*4510*/  LEA.HI R4, R6.reuse, R7.reuse, RZ, 0x2 ;  /* 0x0000000706047211 */ /* 0x0c0fe400078f10ff */
[----:B------:R-:W-:-:S04]  /*4520*/  LEA.HI R5, R6, R7, RZ, 0x5 ;  /* 0x0000000706057211 */ /* 0x000fc800078f28ff */
[----:B------:R-:W-:Y:S01]  /*4530*/  SHF.R.S32.HI R6, RZ, 0x5, R5 ;  /* 0x00000005ff067819 */ /* 0x000fe20000011405 */
[----:B-1----:R-:W-:Y:S01]  /*4540*/  FADD.FTZ R9, R12, R9 ;  /* 0x000000090c097221 */ /* 0x002fe20000010000 */
[----:B------:R-:W-:Y:S02]  /*4550*/  LOP3.LUT R12, R4, 0xfffffffc, RZ, 0xc0, !PT ;  /* 0xfffffffc040c7812 */ /* 0x000fe400078ec0ff */
[----:B------:R-:W-:Y:S01]  /*4560*/  SHF.R.S32.HI R4, RZ, 0x2, R4 ;  /* 0x00000002ff047819 */ /* 0x000fe20000011404 */
[----:B--2---:R-:W-:Y:S01]  /*4570*/  FADD.FTZ R8, R3, R8 ;  /* 0x0000000803087221 */ /* 0x004fe20000010000 */
[----:B------:R-:W-:Y:S01]  /*4580*/  FSETP.NE.FTZ.AND P3, PT, R9, RZ, PT ;  /* 0x000000ff0900720b */ /* 0x000fe20003f75000 */
[----:B------:R-:W-:Y:S01]  /*4590*/  IMAD.IADD R3, R7, 0x1, -R12 ;  /* 0x0000000107037824 */ /* 0x000fe200078e0a0c */
[----:B------:R-:W-:Y:S02]  /*45a0*/  SHF.R.S32.HI R13, RZ, 0x1f, R4 ;  /* 0x0000001fff0d7819 */ /* 0x000fe40000011404 */
[----:B------:R-:W-:Y:S01]  /*45b0*/  FSETP.NE.FTZ.AND P2, PT, R8, RZ, PT ;  /* 0x000000ff0800720b */ /* 0x000fe20003f55000 */
[----:B------:R-:W-:Y:S01]  /*45c0*/  IMAD R3, R6, 0x100, R3 ;  /* 0x0000010006037824 */ /* 0x000fe200078e0203 */
[----:B------:R-:W-:-:S04]  /*45d0*/  LEA.HI R13, R13, R4, RZ, 0x3 ;  /* 0x000000040d0d7211 */ /* 0x000fc800078f18ff */
[----:B------:R-:W-:-:S03]  /*45e0*/  LOP3.LUT R13, R13, 0xfffffff8, RZ, 0xc0, !PT ;  /* 0xfffffff80d0d7812 */ /* 0x000fc600078ec0ff */
[----:B------:R-:W1:Y:S01]  /*45f0*/  @P3 MUFU.RCP R10, R9 ;  /* 0x00000009000a3308 */ /* 0x000e620000001000 */
[----:B------:R-:W-:-:S04]  /*4600*/  IADD3 R13, R4, -R13, RZ ;  /* 0x8000000d040d7210 */ /* 0x000fc80007ffe0ff */
[----:B------:R-:W-:-:S03]  /*4610*/  LEA.HI R4, R13, R13, RZ, 0x1 ;  /* 0x0000000d0d047211 */ /* 0x000fc600078f08ff */
[----:B------:R-:W2:Y:S01]  /*4620*/  @P2 MUFU.RCP R11, R8 ;  /* 0x00000008000b2308 */ /* 0x000ea20000001000 */
[----:B------:R-:W-:Y:S02]  /*4630*/  SHF.R.S32.HI R6, RZ, 0x1, R4 ;  /* 0x00000001ff067819 */ /* 0x000fe40000011404 */
[----:B------:R-:W-:Y:S02]  /*4640*/  LOP3.LUT R4, R4, 0x3fffffe, RZ, 0xc0, !PT ;  /* 0x03fffffe04047812 */ /* 0x000fe400078ec0ff */
[----:B------:R-:W-:Y:S02]  /*4650*/  LOP3.LUT P0, RZ, R6, 0x2, RZ, 0xc0, !PT ;  /* 0x0000000206ff7812 */ /* 0x000fe4000780c0ff */
[----:B------:R-:W-:Y:S01]  /*4660*/  IADD3 R4, R13, -R4, RZ ;  /* 0x800000040d047210 */ /* 0x000fe20007ffe0ff */
[C---:B-1----:R-:W-:Y:S01]  /*4670*/  FMUL.FTZ R36, R10.reuse, R36 ;  /* 0x000000240a247220 */ /* 0x042fe20000410000 */
[----:B------:R-:W-:Y:S01]  /*4680*/  @P2 MUFU.LG2 R8, R8 ;  /* 0x0000000800082308 */ /* 0x000fe20000000c00 */
[----:B------:R-:W-:-:S02]  /*4690*/  FMUL.FTZ R37, R10, R37 ;  /* 0x000000250a257220 */ /* 0x000fc40000410000 */
[C---:B------:R-:W-:Y:S02]  /*46a0*/  FMUL.FTZ R40, R10.reuse, R40 ;  /* 0x000000280a287220 */ /* 0x040fe40000410000 */
[C---:B------:R-:W-:Y:S01]  /*46b0*/  FMUL.FTZ R41, R10.reuse, R41 ;  /* 0x000000290a297220 */ /* 0x040fe20000410000 */
[----:B------:R-:W-:Y:S01]  /*46c0*/  F2FP.BF16.PACK_AB R36, R37, R36 ;  /* 0x000000242524723e */ /* 0x000fe200000010ff */
[C---:B------:R-:W-:Y:S01]  /*46d0*/  FMUL.FTZ R44, R10.reuse, R44 ;  /* 0x0000002c0a2c7220 */ /* 0x040fe20000410000 */
[----:B------:R-:W1:Y:S01]  /*46e0*/  @P3 MUFU.LG2 R9, R9 ;  /* 0x0000000900093308 */ /* 0x000e620000000c00 */
        /* <DEDUP_REMOVED lines=29> */
[----:B------:R-:W-:Y:S02]  /*48c0*/  IMAD.SHL.U32 R10, R6, 0x40, RZ ;  /* 0x00000040060a7824 */ /* 0x000fe400078e00ff */
[----:B------:R-:W-:Y:S01]  /*48d0*/  IMAD R3, R4, 0x10, R3 ;  /* 0x0000001004037824 */ /* 0x000fe200078e0203 */
[----:B------:R-:W-:Y:S01]  /*48e0*/  LOP3.LUT R4, R6, 0x1, RZ, 0xc0, !PT ;  /* 0x0000000106047812 */ /* 0x000fe200078ec0ff */
[C---:B--2---:R-:W-:Y:S01]  /*48f0*/  FMUL.FTZ R39, R11.reuse, R39 ;  /* 0x000000270b277220 */ /* 0x044fe20000410000 */
[----:B------:R-:W-:Y:S01]  /*4900*/  LOP3.LUT R10, R10, 0xc0, RZ, 0xc0, !PT ;  /* 0x000000c00a0a7812 */ /* 0x000fe200078ec0ff */
[C---:B------:R-:W-:Y:S01]  /*4910*/  FMUL.FTZ R38, R11.reuse, R38 ;  /* 0x000000260b267220 */ /* 0x040fe20000410000 */
[----:B------:R-:W-:Y:S01]  /*4920*/  ISETP.NE.U32.AND P1, PT, R4, 0x1, PT ;  /* 0x000000010400780c */ /* 0x000fe20003f25070 */
[C---:B------:R-:W-:Y:S01]  /*4930*/  FMUL.FTZ R43, R11.reuse, R43 ;  /* 0x0000002b0b2b7220 */ /* 0x040fe20000410000 */
[----:B------:R-:W-:Y:S01]  /*4940*/  LEA.HI R10, R10, R10, RZ, 0x1d ;  /* 0x0000000a0a0a7211 */ /* 0x000fe200078fe8ff */
[C---:B------:R-:W-:Y:S01]  /*4950*/  FMUL.FTZ R42, R11.reuse, R42 ;  /* 0x0000002a0b2a7220 */ /* 0x040fe20000410000 */
[----:B------:R-:W-:Y:S01]  /*4960*/  MOV R4, 0x20 ;  /* 0x0000002000047802 */ /* 0x000fe20000000f00 */
[----:B------:R-:W-:Y:S01]  /*4970*/  FMUL.FTZ R47, R11, R47 ;  /* 0x0000002f0b2f7220 */ /* 0x000fe20000410000 */
[----:B------:R-:W-:Y:S01]  /*4980*/  LEA R3, R3, R10, 0x1 ;  /* 0x0000000a03037211 */ /* 0x000fe200078e08ff */
[C---:B------:R-:W-:Y:S01]  /*4990*/  FMUL.FTZ R46, R11.reuse, R46 ;  /* 0x0000002e0b2e7220 */ /* 0x040fe20000410000 */
[----:B------:R-:W-:Y:S01]  /*49a0*/  SEL R4, R4, 0xffffffe0, !P0 ;  /* 0xffffffe004047807 */ /* 0x000fe20004000000 */
[----:B------:R-:W-:Y:S01]  /*49b0*/  FMUL.FTZ R51, R11, R51 ;  /* 0x000000330b337220 */ /* 0x000fe20000410000 */
[----:B------:R-:W-:Y:S01]  /*49c0*/  F2FP.BF16.PACK_AB R38, R39, R38 ;  /* 0x000000262726723e */ /* 0x000fe200000010ff */
[----:B------:R-:W-:Y:S01]  /*49d0*/  IMAD.SHL.U32 R3, R3, 0x2, RZ ;  /* 0x0000000203037824 */ /* 0x000fe200078e00ff */
[----:B------:R-:W-:Y:S01]  /*49e0*/  F2FP.BF16.PACK_AB R42, R43, R42 ;  /* 0x0000002a2b2a723e */ /* 0x000fe200000010ff */
[----:B------:R-:W-:Y:S01]  /*49f0*/  FMUL.FTZ R50, R11, R50 ;  /* 0x000000320b327220 */ /* 0x000fe20000410000 */
[----:B------:R-:W-:Y:S01]  /*4a00*/  F2FP.BF16.PACK_AB R46, R47, R46 ;  /* 0x0000002e2f2e723e */ /* 0x000fe200000010ff */
[C---:B------:R-:W-:Y:S01]  /*4a10*/  FMUL.FTZ R55, R11.reuse, R55 ;  /* 0x000000370b377220 */ /* 0x040fe20000410000 */
[----:B------:R-:W-:Y:S01]  /*4a20*/  STS [R3], R36 ;  /* 0x0000002403007388 */ /* 0x000fe20000000800 */
[----:B------:R-:W-:Y:S01]  /*4a30*/  FMUL.FTZ R54, R11, R54 ;  /* 0x000000360b367220 */ /* 0x000fe20000410000 */
[----:B------:R-:W-:Y:S01]  /*4a40*/  F2FP.BF16.PACK_AB R50, R51, R50 ;  /* 0x000000323332723e */ /* 0x000fe200000010ff */
[C---:B------:R-:W-:Y:S01]  /*4a50*/  FMUL.FTZ R59, R11.reuse, R59 ;  /* 0x0000003b0b3b7220 */ /* 0x040fe20000410000 */
[----:B------:R2:W-:Y:S01]  /*4a60*/  STS [R3+0x200], R38 ;  /* 0x0002002603007388 */ /* 0x0005e20000000800 */
[----:B------:R-:W-:Y:S01]  /*4a70*/  FMUL.FTZ R58, R11, R58 ;  /* 0x0000003a0b3a7220 */ /* 0x000fe20000410000 */
[----:B------:R-:W-:Y:S01]  /*4a80*/  F2FP.BF16.PACK_AB R54, R55, R54 ;  /* 0x000000363736723e */ /* 0x000fe200000010ff */
[----:B------:R-:W-:Y:S01]  /*4a90*/  FMUL.FTZ R63, R11, R63 ;  /* 0x0000003f0b3f7220 */ /* 0x000fe20000410000 */
[----:B------:R-:W-:Y:S01]  /*4aa0*/  F2FP.BF16.PACK_AB R80, R81, R80 ;  /* 0x000000505150723e */ /* 0x000fe200000010ff */
[----:B------:R-:W-:Y:S01]  /*4ab0*/  FMUL.FTZ R62, R11, R62 ;  /* 0x0000003e0b3e7220 */ /* 0x000fe20000410000 */
[----:B------:R-:W-:Y:S01]  /*4ac0*/  F2FP.BF16.PACK_AB R58, R59, R58 ;  /* 0x0000003a3b3a723e */ /* 0x000fe200000010ff */
[C---:B------:R-:W-:Y:S01]  /*4ad0*/  FMUL.FTZ R67, R11.reuse, R67 ;  /* 0x000000430b437220 */ /* 0x040fe20000410000 */
[----:B------:R-:W-:Y:S01]  /*4ae0*/  ISETP.NE.AND P0, PT, RZ, UR4, PT ;  /* 0x00000004ff007c0c */ /* 0x000fe2000bf05270 */
[----:B------:R-:W-:Y:S01]  /*4af0*/  FMUL.FTZ R66, R11, R66 ;  /* 0x000000420b427220 */ /* 0x000fe20000410000 */
[----:B------:R-:W-:Y:S01]  /*4b00*/  F2FP.BF16.PACK_AB R62, R63, R62 ;  /* 0x0000003e3f3e723e */ /* 0x000fe200000010ff */
[C---:B------:R-:W-:Y:S01]  /*4b10*/  FMUL.FTZ R71, R11.reuse, R71 ;  /* 0x000000470b477220 */ /* 0x040fe20000410000 */
[----:B------:R-:W3:Y:S01]  /*4b20*/  S2R R6, SR_CTAID.Y ;  /* 0x0000000000067919 */ /* 0x000ee20000002600 */
        /* <DEDUP_REMOVED lines=9> */
[----:B------:R-:W-:Y:S01]  /*4bc0*/  @!P0 MOV R10, c[0x0][0x214] ;  /* 0x00008500000a8a02 */ /* 0x000fe20000000f00 */
[----:B------:R-:W-:Y:S01]  /*4bd0*/  FMUL.FTZ R82, R11, R82 ;  /* 0x000000520b527220 */ /* 0x000fe20000410000 */
[C---:B------:R-:W-:Y:S01]  /*4be0*/  IADD3 R11, R3.reuse, -0x10, RZ ;  /* 0xfffffff0030b7810 */ /* 0x040fe20007ffe0ff */
[C---:B------:R-:W-:Y:S01]  /*4bf0*/  IMAD.IADD R13, R3.reuse, 0x1, R4 ;  /* 0x00000001030d7824 */ /* 0x040fe200078e0204 */
[----:B------:R-:W-:Y:S01]  /*4c00*/  @P1 IADD3 R11, R3, 0x10, RZ ;  /* 0x00000010030b1810 */ /* 0x000fe20007ffe0ff */
[----:B------:R-:W-:Y:S01]  /*4c10*/  @P0 IMAD.MOV.U32 R12, RZ, RZ, c[0x0][0x210] ;  /* 0x00008400ff0c0624 */ /* 0x000fe200078e00ff */
[----:B------:R-:W-:Y:S01]  /*4c20*/  F2FP.BF16.PACK_AB R78, R79, R78 ;  /* 0x0000004e4f4e723e */ /* 0x000fe200000010ff */
[----:B------:R-:W-:Y:S01]  /*4c30*/  @P0 IMAD.MOV.U32 R37, RZ, RZ, 0x1 ;  /* 0x00000001ff250424 */ /* 0x000fe200078e00ff */
[----:B------:R-:W-:Y:S01]  /*4c40*/  IADD3 R15, R4, R11, RZ ;  /* 0x0000000b040f7210 */ /* 0x000fe20007ffe0ff */
[----:B------:R-:W-:Y:S01]  /*4c50*/  STS [R11], R40 ;  /* 0x000000280b007388 */ /* 0x000fe20000000800 */
[----:B------:R-:W-:Y:S01]  /*4c60*/  F2FP.BF16.PACK_AB R82, R83, R82 ;  /* 0x000000525352723e */ /* 0x000fe200000010ff */
[----:B--2---:R-:W-:Y:S01]  /*4c70*/  CS2R R38, SRZ ;  /* 0x0000000000267805 */ /* 0x004fe2000001ff00 */
[----:B------:R-:W-:Y:S01]  /*4c80*/  ISETP.NE.AND P1, PT, RZ, UR5, PT ;  /* 0x00000005ff007c0c */ /* 0x000fe2000bf25270 */
[----:B------:R-:W-:Y:S01]  /*4c90*/  STS [R11+0x200], R42 ;  /* 0x0002002a0b007388 */ /* 0x000fe20000000800 */
[----:B------:R-:W-:Y:S01]  /*4ca0*/  LOP3.LUT R36, R5, 0xffffffe0, RZ, 0xc0, !PT ;  /* 0xffffffe005247812 */ /* 0x000fe200078ec0ff */
[----:B-1----:R-:W-:Y:S01]  /*4cb0*/  @P3 FMUL.FTZ R9, R9, 0.69314718246459960938 ;  /* 0x3f31721809093820 */ /* 0x002fe20000410000 */
[----:B------:R-:W-:Y:S01]  /*4cc0*/  ISETP.NE.OR P4, PT, RZ, UR4, !P1 ;  /* 0x00000004ff007c0c */ /* 0x000fe2000cf85670 */
[----:B------:R-:W-:Y:S02]  /*4cd0*/  STS [R13], R44 ;  /* 0x0000002c0d007388 */ /* 0x000fe40000000800 */
[----:B------:R-:W-:-:S02]  /*4ce0*/  IMAD.IADD R36, R7, 0x1, -R36 ;  /* 0x0000000107247824 */ /* 0x000fc400078e0a24 */
[----:B------:R-:W-:Y:S04]  /*4cf0*/  STS [R13+0x200], R46 ;  /* 0x0002002e0d007388 */ /* 0x000fe80000000800 */
[----:B------:R-:W-:Y:S04]  /*4d00*/  STS [R15], R48 ;  /* 0x000000300f007388 */ /* 0x000fe80000000800 */
[----:B------:R-:W-:Y:S01]  /*4d10*/  STS [R15+0x200], R50 ;  /* 0x000200320f007388 */ /* 0x000fe20000000800 */
[----:B---3--:R-:W-:-:S03]  /*4d20*/  @!P4 IMAD R5, R6, c[0x0][0x214], RZ ;  /* 0x000085000605ca24 */ /* 0x008fc600078e02ff */
[----:B------:R-:W-:Y:S02]  /*4d30*/  STS [R3+0x1000], R52 ;  /* 0x0010003403007388 */ /* 0x000fe40000000800 */
[----:B------:R-:W-:Y:S02]  /*4d40*/  @!P4 SHF.R.S32.HI R39, RZ, 0x1f, R5 ;  /* 0x0000001fff27c819 */ /* 0x000fe40000011405 */
[----:B------:R-:W-:Y:S01]  /*4d50*/  STS [R3+0x1200], R54 ;  /* 0x0012003603007388 */ /* 0x000fe20000000800 */
[----:B------:R-:W-:Y:S02]  /*4d60*/  @!P4 MOV R38, R5 ;  /* 0x000000050026c202 */ /* 0x000fe40000000f00 */
        /* <DEDUP_REMOVED lines=16> */
[----:B------:R-:W-:Y:S01]  /*4e70*/  BAR.SYNC.DEFER_BLOCKING 0x0 ;  /* 0x0000000000007b1d */ /* 0x000fe20000010000 */
[----:B-1----:R-:W-:-:S05]  /*4e80*/  @P0 IMAD R11, R12, c[0x0][0x214], RZ ;  /* 0x000085000c0b0a24 */ /* 0x002fca00078e02ff */
[----:B------:R-:W1:Y:S01]  /*4e90*/  S2R R3, SR_CTAID.X ;  /* 0x0000000000037919 */ /* 0x000e620000002500 */
[----:B------:R-:W-:Y:S02]  /*4ea0*/  @!P0 SEL R11, R10, c[0x0][0x234], !P1 ;  /* 0x00008d000a0b8a07 */ /* 0x000fe40004800000 */
[----:B------:R-:W-:Y:S01]  /*4eb0*/  @P0 MOV R10, c[0x0][0x210] ;  /* 0x00008400000a0a02 */ /* 0x000fe20000000f00 */
[----:B------:R-:W3:Y:S01]  /*4ec0*/  S2R R4, SR_CTAID.Z ;  /* 0x0000000000047919 */ /* 0x000ee20000002700 */
[----:B------:R-:W-:Y:S01]  /*4ed0*/  @!P0 MOV R10, 0x1 ;  /* 0x00000001000a8802 */ /* 0x000fe20000000f00 */
[----:B------:R-:W-:-:S04]  /*4ee0*/  @!P0 IMAD R37, R11, c[0x0][0x1c0], RZ ;  /* 0x000070000b258a24 */ /* 0x000fc800078e02ff */
[----:B------:R-:W-:-:S05]  /*4ef0*/  IMAD R37, R6, R37, RZ ;  /* 0x0000002506257224 */ /* 0x000fca00078e02ff */
[----:B------:R-:W-:Y:S02]  /*4f00*/  SEL R37, R37, RZ, P4 ;  /* 0x000000ff25257207 */ /* 0x000fe40002000000 */
[----:B------:R-:W-:Y:S01]  /*4f10*/  LOP3.LUT P4, RZ, R36, 0x3, RZ, 0xc0, !PT ;  /* 0x0000000324ff7812 */ /* 0x000fe2000788c0ff */
[----:B------:R2:W4:Y:S04]  /*4f20*/  LDS.128 R28, [R131] ;  /* 0x00000000831c7984 */ /* 0x0005280000000c00 */
[----:B------:R2:W2:Y:S01]  /*4f30*/  LDS.128 R24, [R131+0x800] ;  /* 0x0008000083187984 */ /* 0x0004a20000000c00 */
[----:B-1----:R-:W-:-:S03]  /*4f40*/  IMAD R7, R3, R10, RZ ;  /* 0x0000000a03077224 */ /* 0x002fc600078e02ff */
[----:B------:R1:W1:Y:S01]  /*4f50*/  LDS.128 R20, [R131+0x1000] ;  /* 0x0010000083147984 */ /* 0x0002620000000c00 */
[----:B---3--:R-:W-:-:S03]  /*4f60*/  IMAD R11, R4, R11, R37 ;  /* 0x0000000b040b7224 */ /* 0x008fc600078e0225 */
[----:B------:R3:W1:Y:S01]  /*4f70*/  LDS.128 R16, [R131+0x1800] ;  /* 0x0018000083107984 */ /* 0x0006620000000c00 */
[----:B------:R-:W-:Y:S01]  /*4f80*/  IMAD.SHL.U32 R36, R7, 0x40, RZ ;  /* 0x0000004007247824 */ /* 0x000fe200078e00ff */
[----:B------:R-:W-:Y:S01]  /*4f90*/  MOV R7, 0x7f800000 ;  /* 0x7f80000000077802 */ /* 0x000fe20000000f00 */
[----:B------:R-:W-:Y:S01]  /*4fa0*/  @P2 FMUL.FTZ R37, R8, 0.69314718246459960938 ;  /* 0x3f31721808252820 */ /* 0x000fe20000410000 */
[----:B------:R3:W1:Y:S02]  /*4fb0*/  LDS.128 R12, [R131+0x2000] ;  /* 0x00200000830c7984 */ /* 0x0006640000000c00 */
[----:B------:R-:W-:Y:S01]  /*4fc0*/  IADD3 R8, P1, P0, R36, R38, R11 ;  /* 0x0000002624087210 */ /* 0x000fe2000783e00b */
[----:B------:R-:W-:Y:S01]  /*4fd0*/  @P2 FFMA.FTZ R7, R0, c[0x0][0x238], R37 ;  /* 0x00008e0000072a23 */ /* 0x000fe20000010025 */
[----:B------:R3:W1:Y:S01]  /*4fe0*/  LDS.128 R32, [R131+0x2800] ;  /* 0x0028000083207984 */ /* 0x0006620000000c00 */
[----:B------:R-:W-:Y:S02]  /*4ff0*/  SHF.R.S32.HI R36, RZ, 0x1f, R36 ;  /* 0x0000001fff247819 */ /* 0x000fe40000011424 */
[----:B------:R-:W-:-:S04]  /*5000*/  SHF.R.S32.HI R11, RZ, 0x1f, R11 ;  /* 0x0000001fff0b7819 */ /* 0x000fc8000001140b */
[----:B------:R-:W-:Y:S01]  /*5010*/  IADD3.X R11, R36, R39, R11, P1, P0 ;  /* 0x00000027240b7210 */ /* 0x000fe20000fe040b */
[----:B------:R-:W-:Y:S05]  /*5020*/  @P4 BRA `(.L_x_156) ;  /* 0x0000011000004947 */ /* 0x000fea0003800000 */
[----:B------:R-:W-:-:S04]  /*5030*/  IMAD.MOV.U32 R0, RZ, RZ, c[0x0][0x214] ;  /* 0x00008500ff007624 */ /* 0x000fc800078e00ff */
[----:B------:R-:W-:Y:S01]  /*5040*/  IMAD R0, R3, -0x40, R0 ;  /* 0xffffffc003007824 */ /* 0x000fe200078e0200 */
[----:B------:R-:W-:-:S04]  /*5050*/  IADD3 R3, R139, 0x8, RZ ;  /* 0x000000088b037810 */ /* 0x000fc80007ffe0ff */
[-C--:B------:R-:W-:Y:S02]  /*5060*/  ISETP.GE.AND P3, PT, R139, R0.reuse, PT ;  /* 0x000000008b00720c */ /* 0x080fe40003f66270 */
[----:B------:R-:W-:-:S11]  /*5070*/  ISETP.GE.AND P2, PT, R3, R0, PT ;  /* 0x000000000300720c */ /* 0x000fd60003f46270 */
[-C--:B------:R-:W-:Y:S02]  /*5080*/  @!P3 IMAD R139, R139, R10.reuse, RZ ;  /* 0x0000000a8b8bb224 */ /* 0x080fe400078e02ff */
[----:B------:R-:W-:-:S03]  /*5090*/  @!P2 IMAD R3, R3, R10, RZ ;  /* 0x0000000a0303a224 */ /* 0x000fc600078e02ff */
[-C--:B------:R-:W-:Y:S02]  /*50a0*/  @!P3 IADD3 R0, P1, R139, R8.reuse, RZ ;  /* 0x000000088b00b210 */ /* 0x080fe40007f3e0ff */
[----:B------:R-:W-:Y:S02]  /*50b0*/  @!P2 IADD3 R8, P0, R3, R8, RZ ;  /* 0x000000080308a210 */ /* 0x000fe40007f1e0ff */
[-C--:B------:R-:W-:Y:S02]  /*50c0*/  @!P3 LEA.HI.X.SX32 R139, R139, R11.reuse, 0x1, P1 ;  /* 0x0000000b8b8bb211 */ /* 0x080fe400008f0eff */
[----:B------:R-:W-:Y:S02]  /*50d0*/  @!P2 LEA.HI.X.SX32 R3, R3, R11, 0x1, P0 ;  /* 0x0000000b0303a211 */ /* 0x000fe400000f0eff */
[----:B------:R-:W-:Y:S02]  /*50e0*/  @!P3 LEA R10, P1, R0, c[0x0][0x200], 0x2 ;  /* 0x00008000000aba11 */ /* 0x000fe400078210ff */
[----:B------:R-:W-:-:S02]  /*50f0*/  @!P2 LEA R2, P0, R8, c[0x0][0x200], 0x2 ;  /* 0x000080000802aa11 */ /* 0x000fc400078010ff */
[----:B------:R-:W-:Y:S02]  /*5100*/  @!P3 LEA.HI.X R11, R0, c[0x0][0x204], R139, 0x2, P1 ;  /* 0x00008100000bba11 */ /* 0x000fe400008f148b */
[----:B------:R-:W-:-:S03]  /*5110*/  @!P2 LEA.HI.X R3, R8, c[0x0][0x204], R3, 0x2, P0 ;  /* 0x000081000803aa11 */ /* 0x000fc600000f1403 */
[----:B------:R3:W-:Y:S04]  /*5120*/  @!P3 STG.E [R10.64], R5 ;  /* 0x000000050a00b986 */ /* 0x0007e8000c101906 */
[----:B------:R3:W-:Y:S02]  /*5130*/  @!P2 STG.E [R2.64], R7 ;  /* 0x000000070200a986 */ /* 0x0007e4000c101906 */
.L_x_156:
[----:B------:R-:W-:Y:S05]  /*5140*/  BSYNC B0 ;  /* 0x0000000000007941 */ /* 0x000fea0003800000 */
.L_x_155:
[----:B---3--:R-:W-:Y:S02]  /*5150*/  SHF.R.S32.HI R3, RZ, 0x1f, R6 ;  /* 0x0000001fff037819 */ /* 0x008fe40000011406 */
[----:B------:R-:W-:Y:S02]  /*5160*/  SHF.R.S32.HI R141, RZ, 0x1f, R140 ;  /* 0x0000001fff8d7819 */ /* 0x000fe4000001148c */
[----:B------:R-:W-:Y:S01]  /*5170*/  SHF.R.S32.HI R0, RZ, 0x1f, R4 ;  /* 0x0000001fff007819 */ /* 0x000fe20000011404 */
[----:B------:R-:W-:Y:S02]  /*5180*/  IMAD R3, R3, c[0x0][0x1e0], RZ ;  /* 0x0000780003037a24 */ /* 0x000fe400078e02ff */
[----:B------:R-:W-:-:S04]  /*5190*/  IMAD.WIDE.U32 R8, R6, c[0x0][0x1e0], R140 ;  /* 0x0000780006087a25 */ /* 0x000fc800078e008c */
[----:B------:R-:W-:Y:S02]  /*51a0*/  IMAD R3, R6, c[0x0][0x1e4], R3 ;  /* 0x0000790006037a24 */ /* 0x000fe400078e0203 */
[----:B------:R-:W-:Y:S01]  /*51b0*/  IMAD R5, R0, c[0x0][0x1f0], RZ ;  /* 0x00007c0000057a24 */ /* 0x000fe200078e02ff */
[----:B------:R-:W-:Y:S02]  /*51c0*/  MOV R0, c[0x0][0x1ec] ;  /* 0x00007b0000007a02 */ /* 0x000fe40000000f00 */
[----:B------:R-:W-:Y:S01]  /*51d0*/  IADD3 R9, R9, R3, RZ ;  /* 0x0000000309097210 */ /* 0x000fe20007ffe0ff */
[C---:B------:R-:W-:Y:S02]  /*51e0*/  IMAD R5, R4.reuse, c[0x0][0x1f4], R5 ;  /* 0x00007d0004057a24 */ /* 0x040fe400078e0205 */
[----:B------:R-:W-:Y:S02]  /*51f0*/  IMAD R3, R145, c[0x0][0x1e8], RZ ;  /* 0x00007a0091037a24 */ /* 0x000fe400078e02ff */
[----:B------:R-:W-:-:S04]  /*5200*/  IMAD.WIDE.U32 R8, R4, c[0x0][0x1f0], R8 ;  /* 0x00007c0004087a25 */ /* 0x000fc800078e0008 */
[----:B------:R-:W-:Y:S01]  /*5210*/  IMAD R3, R144, c[0x0][0x1ec], R3 ;  /* 0x00007b0090037a24 */ /* 0x000fe200078e0203 */
[----:B------:R-:W-:-:S05]  /*5220*/  IADD3 R9, R9, R5, RZ ;  /* 0x0000000509097210 */ /* 0x000fca0007ffe0ff */
[----:B------:R-:W-:-:S05]  /*5230*/  IMAD.WIDE.U32 R144, R144, c[0x0][0x1e8], R8 ;  /* 0x00007a0090907a25 */ /* 0x000fca00078e0008 */
[----:B------:R-:W-:Y:S02]  /*5240*/  IADD3 R2, R145, R3, RZ ;  /* 0x0000000391027210 */ /* 0x000fe40007ffe0ff */
[C---:B------:R-:W-:Y:S02]  /*5250*/  LEA R4, P0, R144.reuse, c[0x0][0x1d0], 0x1 ;  /* 0x0000740090047a11 */ /* 0x040fe400078008ff */
[----:B------:R-:W-:Y:S02]  /*5260*/  MOV R3, c[0x0][0x1e8] ;  /* 0x00007a0000037a02 */ /* 0x000fe40000000f00 */
[----:B------:R-:W-:Y:S02]  /*5270*/  LEA.HI.X R5, R144, c[0x0][0x1d4], R2, 0x1, P0 ;  /* 0x0000750090057a11 */ /* 0x000fe400000f0c02 */
[----:B------:R-:W-:-:S03]  /*5280*/  LEA R2, P0, R3, R4, 0x6 ;  /* 0x0000000403027211 */ /* 0x000fc600078030ff */
[----:B----4-:R-:W-:Y:S01]  /*5290*/  STG.E.128 [R4.64], R28 ;  /* 0x0000001c04007986 */ /* 0x010fe2000c101d06 */
[----:B------:R-:W-:-:S03]  /*52a0*/  LEA.HI.X R3, R3, R5, R0, 0x6, P0 ;  /* 0x0000000503037211 */ /* 0x000fc600000f3400 */
[----:B-1----:R-:W-:Y:S04]  /*52b0*/  STG.E.128 [R4.64+0x40], R20 ;  /* 0x0000401404007986 */ /* 0x002fe8000c101d06 */
[----:B------:R-:W-:Y:S04]  /*52c0*/  STG.E.128 [R4.64+0x80], R12 ;  /* 0x0000800c04007986 */ /* 0x000fe8000c101d06 */
[----:B--2---:R-:W-:Y:S04]  /*52d0*/  STG.E.128 [R2.64], R24 ;  /* 0x0000001802007986 */ /* 0x004fe8000c101d06 */
[----:B------:R-:W-:Y:S04]  /*52e0*/  STG.E.128 [R2.64+0x40], R16 ;  /* 0x0000401002007986 */ /* 0x000fe8000c101d06 */
[----:B------:R-:W-:Y:S01]  /*52f0*/  STG.E.128 [R2.64+0x80], R32 ;  /* 0x0000802002007986 */ /* 0x000fe2000c101d06 */
[----:B------:R-:W-:Y:S05]  /*5300*/  EXIT ;  /* 0x000000000000794d */ /* 0x000fea0003800000 */
.L_x_149:
[----:B-12---:R-:W1:Y:S01]  /*5310*/  LDC.U8 R0, c[0x0][0x329] ;  /* 0x0000ca40ff007b82 */ /* 0x006e620000000000 */
[----:B------:R-:W-:-:S02]  /*5320*/  SHF.R.S32.HI R3, RZ, 0x1f, R80 ;  /* 0x0000001fff037819 */ /* 0x000fc40000011450 */
[----:B------:R-:W-:Y:S02]  /*5330*/  SHF.R.S32.HI R4, RZ, 0x1f, R11 ;  /* 0x0000001fff047819 */ /* 0x000fe4000001140b */
[----:B------:R-:W-:Y:S02]  /*5340*/  LEA.HI R12, R3, R80, RZ, 0x2 ;  /* 0x00000050030c7211 */ /* 0x000fe400078f10ff */
[----:B------:R-:W-:Y:S01]  /*5350*/  SHF.R.S32.HI R8, RZ, 0x1f, R9 ;  /* 0x0000001fff087819 */ /* 0x000fe20000011409 */
[----:B------:R-:W2:Y:S01]  /*5360*/  LDC.U8 R2, c[0x0][0x328] ;  /* 0x0000ca00ff027b82 */ /* 0x000ea20000000000 */
[----:B------:R-:W-:Y:S01]  /*5370*/  LOP3.LUT R3, R12, 0x1ffffffc, RZ, 0xc0, !PT ;  /* 0x1ffffffc0c037812 */ /* 0x000fe200078ec0ff */
[----:B------:R-:W-:Y:S01]  /*5380*/  IMAD R4, R4, c[0x0][0x1e0], RZ ;  /* 0x0000780004047a24 */ /* 0x000fe200078e02ff */
[----:B------:R-:W-:Y:S01]  /*5390*/  SHF.R.S32.HI R12, RZ, 0x2, R12 ;  /* 0x00000002ff0c7819 */ /* 0x000fe2000001140c */
[----:B------:R-:W-:Y:S01]  /*53a0*/  IMAD R8, R8, c[0x0][0x1f0], RZ ;  /* 0x00007c0008087a24 */ /* 0x000fe200078e02ff */
[C---:B------:R-:W-:Y:S01]  /*53b0*/  LOP3.LUT P4, RZ, R80.reuse, 0x3, RZ, 0xc0, !PT ;  /* 0x0000000350ff7812 */ /* 0x040fe2000788c0ff */
[----:B------:R-:W-:Y:S01]  /*53c0*/  IMAD.IADD R14, R80, 0x1, -R3 ;  /* 0x00000001500e7824 */ /* 0x000fe200078e0a03 */
[----:B------:R-:W-:Y:S01]  /*53d0*/  SHF.R.S32.HI R13, RZ, 0x1f, R12 ;  /* 0x0000001fff0d7819 */ /* 0x000fe2000001140c */
[----:B------:R-:W-:Y:S01]  /*53e0*/  IMAD R3, R11, c[0x0][0x1e4], R4 ;  /* 0x000079000b037a24 */ /* 0x000fe200078e0204 */
[----:B------:R-:W-:Y:S01]  /*53f0*/  IADD3 R5, -R86, c[0x0][0x214], RZ ;  /* 0x0000850056057a10 */ /* 0x000fe20007ffe1ff */
[----:B------:R-:W-:-:S02]  /*5400*/  IMAD.SHL.U32 R14, R14, 0x8, RZ ;  /* 0x000000080e0e7824 */ /* 0x000fc400078e00ff */
[----:B------:R-:W-:Y:S01]  /*5410*/  IMAD.WIDE R144, R144, 0x40, R12 ;  /* 0x0000004090907825 */ /* 0x000fe200078e020c */
[----:B------:R-:W-:Y:S02]  /*5420*/  ISETP.GE.OR P3, PT, R12, R5, P4 ;  /* 0x000000050c00720c */ /* 0x000fe40002766670 */
[----:B------:R-:W-:Y:S02]  /*5430*/  SHF.R.S32.HI R15, RZ, 0x1f, R14 ;  /* 0x0000001fff0f7819 */ /* 0x000fe4000001140e */
[----:B-1----:R-:W-:-:S03]  /*5440*/  ISETP.NE.AND P0, PT, R0, RZ, PT ;  /* 0x000000ff0000720c */ /* 0x002fc60003f05270 */
[----:B------:R-:W-:-:S04]  /*5450*/  IMAD.WIDE.U32 R14, R11, c[0x0][0x1e0], R14 ;  /* 0x000078000b0e7a25 */ /* 0x000fc800078e000e */
[----:B------:R-:W-:Y:S02]  /*5460*/  IMAD.IADD R15, R3, 0x1, R15 ;  /* 0x00000001030f7824 */ /* 0x000fe400078e020f */
[C---:B------:R-:W-:Y:S02]  /*5470*/  IMAD R3, R9.reuse, c[0x0][0x1f4], R8 ;  /* 0x00007d0009037a24 */ /* 0x040fe400078e0208 */
[----:B------:R-:W-:Y:S02]  /*5480*/  IMAD.WIDE.U32 R14, R9, c[0x0][0x1f0], R14 ;  /* 0x00007c00090e7a25 */ /* 0x000fe400078e000e */
[----:B--2---:R-:W-:Y:S02]  /*5490*/  @!P0 ISETP.NE.AND P1, PT, R2, RZ, PT ;  /* 0x000000ff0200820c */ /* 0x004fe40003f25270 */
[----:B------:R-:W-:Y:S02]  /*54a0*/  @P0 IMAD.MOV.U32 R6, RZ, RZ, c[0x0][0x210] ;  /* 0x00008400ff060624 */ /* 0x000fe400078e00ff */
[----:B------:R-:W-:-:S02]  /*54b0*/  @!P0 IMAD.MOV.U32 R4, RZ, RZ, c[0x0][0x214] ;  /* 0x00008500ff048624 */ /* 0x000fc400078e00ff */
[----:B------:R-:W-:Y:S02]  /*54c0*/  @P0 IMAD R6, R6, c[0x0][0x214], RZ ;  /* 0x0000850006060a24 */ /* 0x000fe400078e02ff */
[----:B------:R-:W-:Y:S01]  /*54d0*/  IMAD.IADD R3, R3, 0x1, R15 ;  /* 0x0000000103037824 */ /* 0x000fe200078e020f */
[----:B------:R-:W-:Y:S01]  /*54e0*/  @!P0 SEL R6, R4, c[0x0][0x234], !P1 ;  /* 0x00008d0004068a07 */ /* 0x000fe20004800000 */
[----:B------:R-:W-:Y:S01]  /*54f0*/  @P0 IMAD.MOV.U32 R4, RZ, RZ, 0x1 ;  /* 0x00000001ff040424 */ /* 0x000fe200078e00ff */
[----:B------:R-:W-:Y:S01]  /*5500*/  ISETP.NE.AND P1, PT, R2, RZ, PT ;  /* 0x000000ff0200720c */ /* 0x000fe20003f25270 */
[----:B------:R-:W-:Y:S02]  /*5510*/  IMAD.MOV.U32 R2, RZ, RZ, R14 ;  /* 0x000000ffff027224 */ /* 0x000fe400078e000e */
[----:B------:R-:W-:Y:S01]  /*5520*/  @!P0 IMAD R4, R6, c[0x0][0x1c0], RZ ;  /* 0x0000700006048a24 */ /* 0x000fe200078e02ff */
[----:B------:R-:W-:Y:S01]  /*5530*/  ISETP.EQ.AND P1, PT, R0, RZ, P1 ;  /* 0x000000ff0000720c */ /* 0x000fe20000f22270 */
[----:B------:R-:W-:-:S02]  /*5540*/  @P0 IMAD.MOV.U32 R7, RZ, RZ, c[0x0][0x210] ;  /* 0x00008400ff070624 */ /* 0x000fc400078e00ff */
[----:B------:R-:W-:Y:S02]  /*5550*/  IMAD R4, R11, R4, RZ ;  /* 0x000000040b047224 */ /* 0x000fe400078e02ff */
[----:B------:R-:W-:Y:S02]  /*5560*/  IMAD R0, R145, c[0x0][0x1e8], RZ ;  /* 0x00007a0091007a24 */ /* 0x000fe400078e02ff */
[----:B------:R-:W-:Y:S01]  /*5570*/  IMAD R11, R11, c[0x0][0x214], RZ ;  /* 0x000085000b0b7a24 */ /* 0x000fe200078e02ff */
[----:B------:R-:W-:Y:S01]  /*5580*/  SEL R4, R4, RZ, !P1 ;  /* 0x000000ff04047207 */ /* 0x000fe20004800000 */
[----:B------:R-:W-:Y:S02]  /*5590*/  @!P0 IMAD.MOV.U32 R7, RZ, RZ, 0x1 ;  /* 0x00000001ff078424 */ /* 0x000fe400078e00ff */
[C---:B------:R-:W-:Y:S02]  /*55a0*/  IMAD R0, R144.reuse, c[0x0][0x1ec], R0 ;  /* 0x00007b0090007a24 */ /* 0x040fe400078e0200 */
[----:B------:R-:W-:-:S04]  /*55b0*/  IMAD.WIDE.U32 R2, R144, c[0x0][0x1e8], R2 ;  /* 0x00007a0090027a25 */ /* 0x000fc800078e0002 */
[----:B------:R-:W-:Y:S01]  /*55c0*/  IMAD R6, R9, R6, R4 ;  /* 0x0000000609067224 */ /* 0x000fe200078e0204 */
[----:B------:R-:W-:Y:S01]  /*55d0*/  SHF.R.S32.HI R4, RZ, 0x1f, R11 ;  /* 0x0000001fff047819 */ /* 0x000fe2000001140b */
[-C--:B------:R-:W-:Y:S01]  /*55e0*/  IMAD R9, R86, R7.reuse, RZ ;  /* 0x0000000756097224 */ /* 0x080fe200078e02ff */
[----:B------:R-:W-:Y:S01]  /*55f0*/  SEL R11, R11, RZ, P1 ;  /* 0x000000ff0b0b7207 */ /* 0x000fe20000800000 */
[----:B------:R-:W-:Y:S01]  /*5600*/  IMAD.IADD R3, R0, 0x1, R3 ;  /* 0x0000000100037824 */ /* 0x000fe200078e0203 */
[----:B------:R-:W-:Y:S01]  /*5610*/  SEL R4, R4, RZ, P1 ;  /* 0x000000ff04047207 */ /* 0x000fe20000800000 */
[----:B------:R-:W-:Y:S01]  /*5620*/  @!P3 IMAD R8, R12, R7, RZ ;  /* 0x000000070c08b224 */ /* 0x000fe200078e02ff */
[----:B------:R-:W-:Y:S01]  /*5630*/  LEA R14, P0, R2, c[0x0][0x1d0], 0x1 ;  /* 0x00007400020e7a11 */ /* 0x000fe200078008ff */
[----:B------:R-:W-:Y:S01]  /*5640*/  IMAD.MOV.U32 R0, RZ, RZ, c[0x0][0x1ec] ;  /* 0x00007b00ff007624 */ /* 0x000fe200078e00ff */
[----:B------:R-:W-:Y:S02]  /*5650*/  IADD3 R11, P2, P1, R9, R11, R6 ;  /* 0x0000000b090b7210 */ /* 0x000fe4000795e006 */
[----:B------:R-:W-:-:S02]  /*5660*/  SHF.R.S32.HI R9, RZ, 0x1f, R9 ;  /* 0x0000001fff097819 */ /* 0x000fc40000011409 */
[----:B------:R-:W-:Y:S02]  /*5670*/  SHF.R.S32.HI R6, RZ, 0x1f, R6 ;  /* 0x0000001fff067819 */ /* 0x000fe40000011406 */
[----:B------:R-:W-:Y:S01]  /*5680*/  LEA.HI.X R15, R2, c[0x0][0x1d4], R3, 0x1, P0 ;  /* 0x00007500020f7a11 */ /* 0x000fe200000f0c03 */
[----:B------:R-:W-:Y:S01]  /*5690*/  IMAD.MOV.U32 R3, RZ, RZ, c[0x0][0x1e8] ;  /* 0x00007a00ff037624 */ /* 0x000fe200078e00ff */
[----:B------:R-:W-:Y:S02]  /*56a0*/  IADD3 R12, R12, 0x20, RZ ;  /* 0x000000200c0c7810 */ /* 0x000fe40007ffe0ff */
[----:B------:R-:W-:Y:S01]  /*56b0*/  IADD3.X R9, R9, R4, R6, P2, P1 ;  /* 0x0000000409097210 */ /* 0x000fe200017e2406 */
[----:B------:R1:W-:Y:S01]  /*56c0*/  STG.E.128 [R14.64], RZ ;  /* 0x000000ff0e007986 */ /* 0x0003e2000c101d06 */
[----:B------:R-:W-:Y:S02]  /*56d0*/  @!P3 IADD3 R2, P0, R8, R11, RZ ;  /* 0x0000000b0802b210 */ /* 0x000fe40007f1e0ff */
[----:B------:R-:W-:Y:S01]  /*56e0*/  ISETP.GE.OR P4, PT, R12, R5, P4 ;  /* 0x000000050c00720c */ /* 0x000fe20002786670 */
[----:B------:R1:W-:Y:S01]  /*56f0*/  STG.E.128 [R14.64+0x40], RZ ;  /* 0x000040ff0e007986 */ /* 0x0003e2000c101d06 */
[----:B------:R-:W-:-:S02]  /*5700*/  LEA R16, P1, R3, R14, 0x6 ;  /* 0x0000000e03107211 */ /* 0x000fc400078230ff */
[----:B------:R-:W-:Y:S01]  /*5710*/  @!P3 LEA.HI.X.SX32 R13, R8, R9, 0x1, P0 ;  /* 0x00000009080db211 */ /* 0x000fe200000f0eff */
[----:B------:R1:W-:Y:S01]  /*5720*/  STG.E.128 [R14.64+0x80], RZ ;  /* 0x000080ff0e007986 */ /* 0x0003e2000c101d06 */
[C---:B------:R-:W-:Y:S02]  /*5730*/  @!P3 LEA R18, P0, R2.reuse, c[0x0][0x200], 0x2 ;  /* 0x000080000212ba11 */ /* 0x040fe400078010ff */
[----:B------:R-:W-:Y:S01]  /*5740*/  LEA.HI.X R17, R3, R15, R0, 0x6, P1 ;  /* 0x0000000f03117211 */ /* 0x000fe200008f3400 */
[----:B------:R-:W-:Y:S01]  /*5750*/  @!P3 IMAD.MOV.U32 R3, RZ, RZ, 0x7f800000 ;  /* 0x7f800000ff03b424 */ /* 0x000fe200078e00ff */
[----:B------:R-:W-:-:S03]  /*5760*/  @!P3 LEA.HI.X R19, R2, c[0x0][0x204], R13, 0x2, P0 ;  /* 0x000081000213ba11 */ /* 0x000fc600000f140d */
[----:B------:R1:W-:Y:S04]  /*5770*/  STG.E.128 [R16.64], RZ ;  /* 0x000000ff10007986 */ /* 0x0003e8000c101d06 */
[----:B------:R1:W-:Y:S04]  /*5780*/  STG.E.128 [R16.64+0x40], RZ ;  /* 0x000040ff10007986 */ /* 0x0003e8000c101d06 */
[----:B------:R1:W-:Y:S04]  /*5790*/  STG.E.128 [R16.64+0x80], RZ ;  /* 0x000080ff10007986 */ /* 0x0003e8000c101d06 */
[----:B------:R1:W-:Y:S01]  /*57a0*/  @!P3 STG.E [R18.64], R3 ;  /* 0x000000031200b986 */ /* 0x0003e2000c101906 */
[----:B------:R-:W-:Y:S05]  /*57b0*/  @P4 EXIT ;  /* 0x000000000000494d */ /* 0x000fea0003800000 */
[----:B------:R-:W-:Y:S02]  /*57c0*/  IMAD R12, R12, R7, RZ ;  /* 0x000000070c0c7224 */ /* 0x000fe400078e02ff */
[----:B------:R-:W-:-:S03]  /*57d0*/  IMAD.MOV.U32 R5, RZ, RZ, 0x7f800000 ;  /* 0x7f800000ff057424 */ /* 0x000fc600078e00ff */
[----:B------:R-:W-:-:S04]  /*57e0*/  IADD3 R11, P0, R12, R11, RZ ;  /* 0x0000000b0c0b7210 */ /* 0x000fc80007f1e0ff */
[----:B------:R-:W-:Y:S02]  /*57f0*/  LEA.HI.X.SX32 R12, R12, R9, 0x1, P0 ;  /* 0x000000090c0c7211 */ /* 0x000fe400000f0eff */
[----:B------:R-:W-:-:S04]  /*5800*/  LEA R2, P0, R11, c[0x0][0x200], 0x2 ;  /* 0x000080000b027a11 */ /* 0x000fc800078010ff */
[----:B-1----:R-:W-:-:S05]  /*5810*/  LEA.HI.X R3, R11, c[0x0][0x204], R12, 0x2, P0 ;  /* 0x000081000b037a11 */ /* 0x002fca00000f140c */
[----:B------:R-:W-:Y:S01]  /*5820*/  STG.E [R2.64], R5 ;  /* 0x0000000502007986 */ /* 0x000fe2000c101906 */
[----:B------:R-:W-:Y:S05]  /*5830*/  EXIT ;  /* 0x000000000000794d */ /* 0x000fea0003800000 */
.L_x_157:
        /* <DEDUP_REMOVED lines=12> */
.L_x_982:


//--------------------- .text._ZN5flash16flash_fwd_kernelI23Flash_fwd_kernel_traitsILi96ELi64ELi64ELi4ELb0ELb0EN7cutlass10bfloat16_tE19Flash_kernel_traitsILi96ELi64ELi64ELi4ES3_EELb0ELb1ELb0ELb0ELb0ELb1ELb0ELb0EEEvNS_16Flash_fwd_paramsE --------------------------
	.section	.text._ZN5flash16flash_fwd_kernelI23Flash_fwd_kernel_traitsILi96ELi64ELi64ELi4ELb0ELb0EN7cutlass10bfloat16_tE19Flash_kernel_traitsILi96ELi64ELi64ELi4ES3_EELb0ELb1ELb0ELb0ELb0ELb1ELb0ELb0EEEvNS_16Flash_fwd_paramsE,"ax",@progbits
	.sectioninfo	@"SHI_REGISTERS=168"
	.align	128
        .global         _ZN5flash16flash_fwd_kernelI23Flash_fwd_kernel_traitsILi96ELi64ELi64ELi4ELb0ELb0EN7cutlass10bfloat16_tE19Flash_kernel_traitsILi96ELi64ELi64ELi4ES3_EELb0ELb1ELb0ELb0ELb0ELb1ELb0ELb0EEEvNS_16Flash_fwd_paramsE
        .type           _ZN5flash16flash_fwd_kernelI23Flash_fwd_kernel_traitsILi96ELi64ELi64ELi4ELb0ELb0EN7cutlass10bfloat16_tE19Flash_kernel_traitsILi96ELi64ELi64ELi4ES3_EELb0ELb1ELb0ELb0ELb0ELb1ELb0ELb0EEEvNS_16Flash_fwd_paramsE,@function
        .size           _ZN5flash16flash_fwd_kernelI23Flash_fwd_kernel_traitsILi96ELi64ELi64ELi4ELb0ELb0EN7cutlass10bfloat16_tE19Flash_kernel_traitsILi96ELi64ELi64ELi4ES3_EELb0ELb1ELb0ELb0ELb0ELb1ELb0ELb0EEEvNS_16Flash_fwd_paramsE,(.L_x_983 - _ZN5flash16flash_fwd_kernelI23Flash_fwd_kernel_traitsILi96ELi64ELi64ELi4ELb0ELb0EN7cutlass10bfloat16_tE19Flash_kernel_traitsILi96ELi64ELi64ELi4ES3_EELb0ELb1ELb0ELb0ELb0ELb1ELb0ELb0EEEvNS_16Flash_fwd_paramsE)
        .other          _ZN5flash16flash_fwd_kernelI23Flash_fwd_kernel_traitsILi96ELi64ELi64ELi4ELb0ELb0EN7cutlass10bfloat16_tE19Flash_kernel_traitsILi96ELi64ELi64ELi4ES3_EELb0ELb1ELb0ELb0ELb0ELb1ELb0ELb0EEEvNS_16Flash_fwd_paramsE,@"STO_CUDA_ENTRY STV_DEFAULT"
_ZN5flash16flash_fwd_kernelI23Flash_fwd_kernel_traitsILi96ELi64ELi64ELi4ELb0ELb0EN7cutlass10bfloat16_tE19Flash_kernel_traitsILi96ELi64ELi64ELi4ES3_EELb0ELb1ELb0ELb0ELb0ELb1ELb0ELb0EEEvNS_16Flash_fwd_paramsE:
.text._ZN5flash16flash_fwd_kernelI23Flash_fwd_kernel_traitsILi96ELi64ELi64ELi4ELb0ELb0EN7cutlass10bfloat16_tE19Flash_kernel_traitsILi96ELi64ELi64ELi4ES3_EELb0ELb1ELb0ELb0ELb0ELb1ELb0ELb0EEEvNS_16Flash_fwd_paramsE:
        /* <DEDUP_REMOVED lines=10> */
[----:B------:R-:W-:-:S04]  /*00a0*/  ISETP.NE.U32.AND P0, PT, RZ, c[0x0][0x250], PT ;  /* 0x00009400ff007a0c */ /* 0x000fc80003f05070 */
        /* <DEDUP_REMOVED lines=22> */
.L_x_158:
[----:B-1-34-:R-:W-:Y:S02]  /*0210*/  MOV R4, c[0x0][0x218] ;  /* 0x0000860000047a02 */ /* 0x01afe40000000f00 */
.L_x_159:
        /* <DEDUP_REMOVED lines=49> */
.L_x_161:
[----:B------:R-:W-:Y:S01]  /*0530*/  IABS R6, c[0x0][0x1c8] ;  /* 0x0000720000067a13 */ /* 0x000fe20000000000 */
[----:B------:R-:W-:-:S03]  /*0540*/  @P0 IMAD.IADD R7, R2, 0x1, R7 ;  /* 0x0000000102070824 */ /* 0x000fc600078e0207 */
[----:B------:R-:W1:Y:S01]  /*0550*/  I2F.RP R10, R6 ;  /* 0x00000006000a7306 */ /* 0x000e620000209400 */
[----:B------:R-:W-:-:S04]  /*0560*/  @P0 IMAD.WIDE.U32 R18, R7, c[0x0][0x1a0], RZ ;  /* 0x0000680007120a25 */ /* 0x000fc800078e00ff */
[----:B------:R-:W-:Y:S01]  /*0570*/  @P0 IMAD R15, R7, c[0x0][0x1a4], R19 ;  /* 0x00006900070f0a24 */ /* 0x000fe200078e0213 */
[----:B------:R-:W-:Y:S02]  /*0580*/  SHF.R.S32.HI R19, RZ, 0x1f, R20 ;  /* 0x0000001fff137819 */ /* 0x000fe40000011414 */
        /* <DEDUP_REMOVED lines=33> */
.L_x_162:
[----:B------:R-:W-:Y:S01]  /*07a0*/  SHF.R.S32.HI R23, RZ, 0x1f, R82 ;  /* 0x0000001fff177819 */ /* 0x000fe20000011452 */
[----:B------:R-:W-:Y:S01]  /*07b0*/  IMAD.IADD R118, R124, 0x1, -R89 ;  /* 0x000000017c767824 */ /* 0x000fe200078e0a59 */
[----:B------:R-:W-:Y:S01]  /*07c0*/  IADD3 R98, R92, -0x1, RZ ;  /* 0xffffffff5c627810 */ /* 0x000fe20007ffe0ff */
[----:B------:R-:W-:Y:S01]  /*07d0*/  IMAD R19, R19, c[0x0][0x1a8], RZ ;  /* 0x00006a0013137a24 */ /* 0x000fe200078e02ff */
[CC--:B------:R-:W-:Y:S01]  /*07e0*/  LEA.HI R17, R23.reuse, R82.reuse, RZ, 0x2 ;  /* 0x0000005217117211 */ /* 0x0c0fe200078f10ff */
[----:B------:R-:W-:Y:S01]  /*07f0*/  IMAD.MOV.U32 R81, RZ, RZ, c[0x0][0x198] ;  /* 0x00006600ff517624 */ /* 0x000fe200078e00ff */
[CC--:B------:R-:W-:Y:S01]  /*0800*/  LEA.HI R9, R23.reuse, R82.reuse, RZ, 0x4 ;  /* 0x0000005217097211 */ /* 0x0c0fe200078f20ff */
[----:B------:R-:W-:Y:S01]  /*0810*/  IMAD R2, R98, -0x40, R83 ;  /* 0xffffffc062027824 */ /* 0x000fe200078e0253 */
[----:B------:R-:W-:Y:S01]  /*0820*/  LEA.HI R7, R23, R82, RZ, 0x3 ;  /* 0x0000005217077211 */ /* 0x000fe200078f18ff */
[----:B------:R-:W-:Y:S01]  /*0830*/  IMAD R16, R20, c[0x0][0x1ac], R19 ;  /* 0x00006b0014107a24 */ /* 0x000fe200078e0213 */
[----:B------:R-:W-:Y:S01]  /*0840*/  LOP3.LUT R5, R17, 0xfffffffc, RZ, 0xc0, !PT ;  /* 0xfffffffc11057812 */ /* 0x000fe200078ec0ff */
[----:B------:R-:W-:Y:S01]  /*0850*/  IMAD.SHL.U32 R120, R81, 0x40, RZ ;  /* 0x0000004051787824 */ /* 0x000fe200078e00ff */
[----:B------:R-:W-:Y:S01]  /*0860*/  SHF.R.S32.HI R0, RZ, 0x4, R9 ;  /* 0x00000004ff007819 */ /* 0x000fe20000011409 */
[C---:B------:R-:W-:Y:S01]  /*0870*/  IMAD.SHL.U32 R97, R82.reuse, 0x2, RZ ;  /* 0x0000000252617824 */ /* 0x040fe200078e00ff */
[----:B------:R-:W-:Y:S01]  /*0880*/  SHF.R.S32.HI R13, RZ, 0x3, R7 ;  /* 0x00000003ff0d7819 */ /* 0x000fe20000011407 */
[----:B------:R-:W-:Y:S01]  /*0890*/  IMAD.IADD R136, R82, 0x1, -R5 ;  /* 0x0000000152887824 */ /* 0x000fe200078e0a05 */
[----:B------:R-:W-:-:S02]  /*08a0*/  LEA.HI R11, R9, R0, RZ, 0x1 ;  /* 0x00000000090b7211 */ /* 0x000fc400078f08ff */
[----:B------:R-:W-:Y:S01]  /*08b0*/  SHF.R.S32.HI R134, RZ, 0x2, R17 ;  /* 0x00000002ff867819 */ /* 0x000fe20000011411 */
[----:B------:R-:W-:Y:S01]  /*08c0*/  IMAD.SHL.U32 R5, R13, 0x40, RZ ;  /* 0x000000400d057824 */ /* 0x000fe200078e00ff */
[----:B------:R-:W-:Y:S01]  /*08d0*/  LOP3.LUT R11, R11, 0xfffffffe, RZ, 0xc0, !PT ;  /* 0xfffffffe0b0b7812 */ /* 0x000fe200078ec0ff */
[----:B------:R-:W-:Y:S01]  /*08e0*/  IMAD.SHL.U32 R136, R136, 0x8, RZ ;  /* 0x0000000888887824 */ /* 0x000fe200078e00ff */
[----:B------:R-:W-:Y:S01]  /*08f0*/  SHF.R.S32.HI R135, RZ, 0x1f, R134 ;  /* 0x0000001fff877819 */ /* 0x000fe20000011486 */
[----:B------:R-:W-:Y:S01]  /*0900*/  IMAD.SHL.U32 R13, R13, 0x8, RZ ;  /* 0x000000080d0d7824 */ /* 0x000fe200078e00ff */
[----:B------:R-:W-:Y:S01]  /*0910*/  LOP3.LUT R5, R5, 0xc0, RZ, 0xc0, !PT ;  /* 0x000000c005057812 */ /* 0x000fe200078ec0ff */
[----:B------:R-:W-:Y:S01]  /*0920*/  IMAD.IADD R11, R0, 0x1, -R11 ;  /* 0x00000001000b7824 */ /* 0x000fe200078e0a0b */
[--C-:B------:R-:W-:Y:S01]  /*0930*/  SHF.R.S32.HI R137, RZ, 0x1f, R136.reuse ;  /* 0x0000001fff897819 */ /* 0x100fe20000011488 */
[----:B------:R-:W-:Y:S01]  /*0940*/  IMAD R25, R135, c[0x0][0x198], RZ ;  /* 0x0000660087197a24 */ /* 0x000fe200078e02ff */
[--C-:B------:R-:W-:Y:S01]  /*0950*/  LOP3.LUT R0, R5, 0x18, R136.reuse, 0xf8, !PT ;  /* 0x0000001805007812 */ /* 0x100fe200078ef888 */
[----:B------:R-:W-:Y:S01]  /*0960*/  IMAD R19, R135, c[0x0][0x1a0], RZ ;  /* 0x0000680087137a24 */ /* 0x000fe200078e02ff */
[----:B------:R-:W-:Y:S01]  /*0970*/  SHF.R.U32.HI R5, RZ, 0x3, R5 ;  /* 0x00000003ff057819 */ /* 0x000fe20000011605 */
[----:B------:R-:W-:Y:S01]  /*0980*/  IMAD.WIDE.U32 R26, R134, c[0x0][0x198], R136 ;  /* 0x00006600861a7a25 */ /* 0x000fe200078e0088 */
[----:B------:R-:W-:-:S02]  /*0990*/  LOP3.LUT R7, R7, 0xfffffff8, RZ, 0xc0, !PT ;  /* 0xfffffff807077812 */ /* 0x000fc400078ec0ff */
[----:B------:R-:W-:Y:S01]  /*09a0*/  LOP3.LUT R5, R0, R5, RZ, 0x3c, !PT ;  /* 0x0000000500057212 */ /* 0x000fe200078e3cff */
[----:B------:R-:W-:Y:S01]  /*09b0*/  IMAD R0, R134, c[0x0][0x19c], R25 ;  /* 0x0000670086007a24 */ /* 0x000fe200078e0219 */
[----:B------:R-:W-:Y:S01]  /*09c0*/  IADD3 R126, P0, R126, R26, RZ ;  /* 0x0000001a7e7e7210 */ /* 0x000fe20007f1e0ff */
[----:B------:R-:W-:Y:S01]  /*09d0*/  IMAD.IADD R7, R82, 0x1, -R7 ;  /* 0x0000000152077824 */ /* 0x000fe200078e0a07 */
[C---:B------:R-:W-:Y:S01]  /*09e0*/  IADD3 R123, R134.reuse, 0x20, RZ ;  /* 0x00000020867b7810 */ /* 0x040fe20007ffe0ff */
[----:B------:R-:W-:Y:S01]  /*09f0*/  IMAD.WIDE.U32 R24, R134, c[0x0][0x1a0], R136 ;  /* 0x0000680086187a25 */ /* 0x000fe200078e0088 */
[----:B------:R-:W-:Y:S02]  /*0a00*/  IADD3 R22, P1, R136, R22, RZ ;  /* 0x0000001688167210 */ /* 0x000fe40007f3e0ff */
[----:B------:R-:W-:Y:S01]  /*0a10*/  LOP3.LUT R9, R9, 0xfffffff0, RZ, 0xc0, !PT ;  /* 0xfffffff009097812 */ /* 0x000fe200078ec0ff */
[----:B------:R-:W-:Y:S01]  /*0a20*/  IMAD.WIDE R140, R141, 0x40, R134 ;  /* 0x000000408d8c7825 */ /* 0x000fe200078e0286 */
[----:B------:R-:W-:-:S02]  /*0a30*/  IADD3.X R127, R21, R27, R0, P0, !PT ;  /* 0x0000001b157f7210 */ /* 0x000fc400007fe400 */
[----:B------:R-:W-:Y:S01]  /*0a40*/  LEA.HI R84, R23, R82, RZ, 0x5 ;  /* 0x0000005217547211 */ /* 0x000fe200078f28ff */
[----:B------:R-:W-:Y:S01]  /*0a50*/  IMAD.X R23, R137, 0x1, R3, P1 ;  /* 0x0000000189177824 */ /* 0x000fe200008e0603 */
[----:B------:R-:W-:Y:S01]  /*0a60*/  LEA.HI R17, R17, R134, RZ, 0x1 ;  /* 0x0000008611117211 */ /* 0x000fe200078f08ff */
[----:B------:R-:W-:Y:S01]  /*0a70*/  IMAD R0, R134, c[0x0][0x1a4], R19 ;  /* 0x0000690086007a24 */ /* 0x000fe200078e0213 */
[-C--:B------:R-:W-:Y:S01]  /*0a80*/  ISETP.GE.AND P0, PT, R123, R118.reuse, PT ;  /* 0x000000767b00720c */ /* 0x080fe20003f06270 */
[----:B------:R-:W-:Y:S01]  /*0a90*/  IMAD.WIDE.U32 R20, R20, c[0x0][0x1a8], R22 ;  /* 0x00006a0014147a25 */ /* 0x000fe200078e0016 */
[C---:B------:R-:W-:Y:S02]  /*0aa0*/  ISETP.GE.AND P1, PT, R134.reuse, R118, PT ;  /* 0x000000768600720c */ /* 0x040fe40003f26270 */
[-C--:B------:R-:W-:Y:S01]  /*0ab0*/  ISETP.GE.AND P6, PT, R134, R2.reuse, PT ;  /* 0x000000028600720c */ /* 0x080fe20003fc6270 */
[----:B------:R-:W-:Y:S01]  /*0ac0*/  IMAD.WIDE.U32 R126, R94, c[0x0][0x1b0], R126 ;  /* 0x00006c005e7e7a25 */ /* 0x000fe200078e007e */
[----:B------:R-:W-:-:S02]  /*0ad0*/  ISETP.GE.AND P4, PT, R134, R2, PT ;  /* 0x000000028600720c */ /* 0x000fc40003f86270 */
[CC--:B------:R-:W-:Y:S01]  /*0ae0*/  ISETP.GE.AND P5, PT, R123.reuse, R2.reuse, PT ;  /* 0x000000027b00720c */ /* 0x0c0fe20003fa6270 */
[----:B------:R-:W-:Y:S01]  /*0af0*/  IMAD.MOV.U32 R130, RZ, RZ, R126 ;  /* 0x000000ffff827224 */ /* 0x000fe200078e007e */
[----:B------:R-:W-:Y:S01]  /*0b00*/  ISETP.GE.AND P3, PT, R123, R2, PT ;  /* 0x000000027b00720c */ /* 0x000fe20003f66270 */
[----:B------:R-:W-:Y:S01]  /*0b10*/  IMAD.IADD R2, R82, 0x1, -R9 ;  /* 0x0000000152027824 */ /* 0x000fe200078e0a09 */
[----:B------:R-:W-:Y:S01]  /*0b20*/  LOP3.LUT R17, R17, 0x7fffffe, RZ, 0xc0, !PT ;  /* 0x07fffffe11117812 */ /* 0x000fe200078ec0ff */
[----:B------:R-:W-:Y:S01]  /*0b30*/  IMAD.WIDE.U32 R22, R98, c[0x0][0x1a0], RZ ;  /* 0x0000680062167a25 */ /* 0x000fe200078e00ff */
[----:B------:R-:W-:Y:S02]  /*0b40*/  LEA.HI R3, R7, R7, RZ, 0x1 ;  /* 0x0000000707037211 */ /* 0x000fe400078f08ff */
[----:B------:R-:W-:Y:S01]  /*0b50*/  SHF.R.S32.HI R87, RZ, 0x5, R84 ;  /* 0x00000005ff577819 */ /* 0x000fe20000011454 */
[----:B------:R-:W-:Y:S01]  /*0b60*/  IMAD.IADD R122, R134, 0x1, -R17 ;  /* 0x00000001867a7824 */ /* 0x000fe200078e0a11 */
[----:B------:R-:W-:Y:S01]  /*0b70*/  IADD3 R18, P2, R18, R24, RZ ;  /* 0x0000001812127210 */ /* 0x000fe20007f5e0ff */
[----:B------:R-:W-:Y:S01]  /*0b80*/  IMAD.IADD R17, R21, 0x1, R16 ;  /* 0x0000000115117824 */ /* 0x000fe200078e0210 */
[-C--:B------:R-:W-:Y:S01]  /*0b90*/  LEA.HI R4, R2, R2.reuse, RZ, 0x1 ;  /* 0x0000000202047211 */ /* 0x080fe200078f08ff */
[----:B------:R-:W-:Y:S01]  /*0ba0*/  IMAD R122, R87, 0x8, R122 ;  /* 0x00000008577a7824 */ /* 0x000fe200078e027a */
[----:B------:R-:W-:Y:S01]  /*0bb0*/  LOP3.LUT R8, R3, 0x7fffffe, RZ, 0xc0, !PT ;  /* 0x07fffffe03087812 */ /* 0x000fe200078ec0ff */
[----:B------:R-:W-:Y:S01]  /*0bc0*/  @!P1 IMAD.MOV.U32 R16, RZ, RZ, R20 ;  /* 0x000000ffff109224 */ /* 0x000fe200078e0014 */
[----:B------:R-:W-:Y:S01]  /*0bd0*/  IADD3.X R19, R15, R25, R0, P2, !PT ;  /* 0x000000190f137210 */ /* 0x000fe200017fe400 */
[----:B------:R-:W-:Y:S01]  /*0be0*/  IMAD.U32 R122, R122, 0x20, R5 ;  /* 0x000000207a7a7824 */ /* 0x000fe200078e0005 */
[----:B------:R-:W-:Y:S01]  /*0bf0*/  LOP3.LUT R85, R4, 0x7fffffe, RZ, 0xc0, !PT ;  /* 0x07fffffe04557812 */ /* 0x000fe200078ec0ff */
[----:B------:R-:W-:Y:S01]  /*0c00*/  IMAD.IADD R8, R7, 0x1, -R8 ;  /* 0x0000000107087824 */ /* 0x000fe200078e0a08 */
[----:B------:R-:W-:Y:S01]  /*0c10*/  @!P0 IADD3 R14, P2, R140, 0x20, RZ ;  /* 0x000000208c0e8810 */ /* 0x000fe20007f5e0ff */
[----:B------:R-:W-:Y:S01]  /*0c20*/  @!P1 IMAD R7, R141, c[0x0][0x190], RZ ;  /* 0x000064008d079a24 */ /* 0x000fe200078e02ff */
[----:B------:R-:W-:Y:S01]  /*0c30*/  SHF.R.S32.HI R9, RZ, 0x1f, R2 ;  /* 0x0000001fff097819 */ /* 0x000fe20000011402 */
[----:B------:R-:W-:Y:S01]  /*0c40*/  IMAD.IADD R85, R2, 0x1, -R85 ;  /* 0x0000000102557824 */ /* 0x000fe200078e0a55 */
[----:B------:R-:W-:Y:S01]  /*0c50*/  SHF.R.S32.HI R129, RZ, 0x1f, R94 ;  /* 0x0000001fff817819 */ /* 0x000fe2000001145e */
[----:B------:R-:W-:Y:S01]  /*0c60*/  @!P0 IMAD.X R5, RZ, RZ, R141, P2 ;  /* 0x000000ffff058224 */ /* 0x000fe200010e068d */
[----:B------:R-:W-:Y:S01]  /*0c70*/  LEA.HI R9, R9, R2, RZ, 0x3 ;  /* 0x0000000209097211 */ /* 0x000fe200078f18ff */
[----:B------:R-:W-:Y:S01]  /*0c80*/  @!P0 IMAD.MOV.U32 R21, RZ, RZ, R17 ;  /* 0x000000ffff158224 */ /* 0x000fe200078e0011 */
[----:B------:R-:W-:Y:S01]  /*0c90*/  SHF.R.S32.HI R3, RZ, 0x1, R3 ;  /* 0x00000001ff037819 */ /* 0x000fe20000011403 */
[C---:B------:R-:W-:Y:S01]  /*0ca0*/  @!P1 IMAD R2, R140.reuse, c[0x0][0x194], R7 ;  /* 0x000065008c029a24 */ /* 0x040fe200078e0207 */
[----:B------:R-:W-:Y:S01]  /*0cb0*/  LOP3.LUT R97, R97, 0x6, RZ, 0xc0, !PT ;  /* 0x0000000661617812 */ /* 0x000fe200078ec0ff */
[----:B------:R-:W-:-:S04]  /*0cc0*/  @!P1 IMAD.WIDE.U32 R16, R140, c[0x0][0x190], R16 ;  /* 0x000064008c109a25 */ /* 0x000fc800078e0010 */
[----:B------:R-:W-:Y:S01]  /*0cd0*/  @!P0 IMAD R5, R5, c[0x0][0x190], RZ ;  /* 0x0000640005058a24 */ /* 0x000fe200078e02ff */
[----:B------:R-:W-:Y:S01]  /*0ce0*/  @!P1 LEA R6, P2, R16, c[0x0][0x160], 0x1 ;  /* 0x0000580010069a11 */ /* 0x000fe200078408ff */
[----:B------:R-:W-:Y:S02]  /*0cf0*/  @!P1 IMAD.IADD R2, R17, 0x1, R2 ;  /* 0x0000000111029824 */ /* 0x000fe400078e0202 */
[C---:B------:R-:W-:Y:S01]  /*0d00*/  @!P0 IMAD R0, R14.reuse, c[0x0][0x194], R5 ;  /* 0x000065000e008a24 */ /* 0x040fe200078e0205 */
[----:B------:R-:W-:Y:S01]  /*0d10*/  SHF.R.S32.HI R5, RZ, 0x1f, R98 ;  /* 0x0000001fff057819 */ /* 0x000fe20000011462 */
[----:B------:R-:W-:Y:S01]  /*0d20*/  @!P0 IMAD.WIDE.U32 R14, R14, c[0x0][0x190], R20 ;  /* 0x000064000e0e8a25 */ /* 0x000fe200078e0014 */
[----:B------:R-:W-:-:S03]  /*0d30*/  @!P1 LEA.HI.X R7, R16, c[0x0][0x164], R2, 0x1, P2 ;  /* 0x0000590010079a11 */ /* 0x000fc600010f0c02 */
[----:B------:R-:W-:Y:S01]  /*0d40*/  IMAD.MOV.U32 R2, RZ, RZ, 0x6 ;  /* 0x00000006ff027424 */ /* 0x000fe200078e00ff */
[----:B------:R-:W-:Y:S01]  /*0d50*/  @!P0 LEA R20, P2, R14, c[0x0][0x160], 0x1 ;  /* 0x000058000e148a11 */ /* 0x000fe200078408ff */
[----:B------:R-:W-:Y:S02]  /*0d60*/  IMAD R131, R129, c[0x0][0x1b0], RZ ;  /* 0x00006c0081837a24 */ /* 0x000fe400078e02ff */
[----:B------:R-:W-:Y:S01]  /*0d70*/  @!P0 IMAD.IADD R0, R15, 0x1, R0 ;  /* 0x000000010f008824 */ /* 0x000fe200078e0200 */
[----:B------:R-:W-:Y:S01]  /*0d80*/  SHF.L.U64.HI R119, R81, R2, c[0x0][0x19c] ;  /* 0x0000670051777619 */ /* 0x000fe20000010202 */
[----:B------:R-:W-:Y:S01]  /*0d90*/  IMAD R131, R94, c[0x0][0x1b4], R131 ;  /* 0x00006d005e837a24 */ /* 0x000fe200078e0283 */
[----:B------:R-:W-:Y:S01]  /*0da0*/  SHF.R.S32.HI R15, RZ, 0x1, R4 ;  /* 0x00000001ff0f7819 */ /* 0x000fe20000011404 */
[----:B------:R-:W-:Y:S01]  /*0db0*/  IMAD.SHL.U32 R122, R122, 0x2, RZ ;  /* 0x000000027a7a7824 */ /* 0x000fe200078e00ff */
[----:B------:R-:W-:Y:S01]  /*0dc0*/  @!P0 LEA.HI.X R21, R14, c[0x0][0x164], R0, 0x1, P2 ;  /* 0x000059000e158a11 */ /* 0x000fe200010f0c00 */
[----:B------:R-:W-:Y:S01]  /*0dd0*/  IMAD.MOV.U32 R0, RZ, RZ, 0x5 ;  /* 0x00000005ff007424 */ /* 0x000fe200078e00ff */
[----:B------:R-:W-:Y:S01]  /*0de0*/  SHF.R.S32.HI R4, RZ, 0x1f, R4 ;  /* 0x0000001fff047819 */ /* 0x000fe20000011404 */
[----:B------:R-:W-:Y:S01]  /*0df0*/  IMAD R17, R119, R98, RZ ;  /* 0x0000006277117224 */ /* 0x000fe200078e02ff */
[----:B------:R-:W-:Y:S01]  /*0e00*/  @!PT LDS RZ, [RZ] ;  /* 0x00000000fffff984 */ /* 0x000fe20000000800 */
[----:B------:R-:W-:Y:S01]  /*0e10*/  @!PT LDS RZ, [RZ] ;  /* 0x00000000fffff984 */ /* 0x000fe20000000800 */
[----:B------:R-:W-:Y:S01]  /*0e20*/  @!PT LDS RZ, [RZ] ;  /* 0x00000000fffff984 */ /* 0x000fe20000000800 */
[----:B------:R1:W-:Y:S01]  /*0e30*/  @!P1 LDGSTS.E.BYPASS.LTC128B.128 [R122], [R6.64] ;  /* 0x00000000067a9fae */ /* 0x0003e2000b901d48 */
[----:B------:R-:W-:Y:S01]  /*0e40*/  IMAD.IADD R131, R127, 0x1, R131 ;  /* 0x000000017f837824 */ /* 0x000fe200078e0283 */
[C---:B------:R-:W-:Y:S01]  /*0e50*/  SHF.L.U64.HI R0, R81.reuse, R0, c[0x0][0x19c] ;  /* 0x0000670051007619 */ /* 0x040fe20000010200 */
[----:B------:R-:W-:Y:S01]  /*0e60*/  IMAD.SHL.U32 R81, R81, 0x20, RZ ;  /* 0x0000002051517824 */ /* 0x000fe200078e00ff */
[----:B------:R1:W-:Y:S01]  /*0e70*/  @!P1 LDGSTS.E.BYPASS.LTC128B.128 [R122+0x1000], [R6.64+0x40] ;  /* 0x01000040067a9fae */ /* 0x0003e2000b901d48 */
[----:B------:R-:W-:Y:S01]  /*0e80*/  IMAD R17, R5, R120, R17 ;  /* 0x0000007805117224 */ /* 0x000fe200078e0211 */
[----:B------:R-:W-:Y:S01]  /*0e90*/  LEA.HI R4, R4, R15, RZ, 0x2 ;  /* 0x0000000f04047211 */ /* 0x000fe200078f10ff */
[----:B------:R-:W-:Y:S01]  /*0ea0*/  IMAD R129, R129, c[0x0][0x1b8], RZ ;  /* 0x00006e0081817a24 */ /* 0x000fe200078e02ff */
[----:B------:R1:W-:Y:S01]  /*0eb0*/  @!P1 LDGSTS.E.BYPASS.LTC128B.128 [R122+0x2000], [R6.64+0x80] ;  /* 0x02000080067a9fae */ /* 0x0003e2000b901d48 */
[----:B------:R-:W-:Y:S01]  /*0ec0*/  IMAD.SHL.U32 R116, R3, 0x40, RZ ;  /* 0x0000004003747824 */ /* 0x000fe200078e00ff */
[----:B------:R-:W-:Y:S01]  /*0ed0*/  LOP3.LUT R4, R4, 0xfffffffc, RZ, 0xc0, !PT ;  /* 0xfffffffc04047812 */ /* 0x000fe200078ec0ff */
[C---:B------:R-:W-:Y:S01]  /*0ee0*/  IMAD R129, R94.reuse, c[0x0][0x1bc], R129 ;  /* 0x00006f005e817a24 */ /* 0x040fe200078e0281 */
[----:B------:R2:W-:Y:S01]  /*0ef0*/  @!P0 LDGSTS.E.BYPASS.LTC128B.128 [R122+0x800], [R20.64] ;  /* 0x00800000147a8fae */ /* 0x0005e2000b901d48 */
[----:B------:R-:W-:Y:S01]  /*0f00*/  IMAD.WIDE.U32 R94, R94, c[0x0][0x1b8], R18 ;  /* 0x00006e005e5e7a25 */ /* 0x000fe200078e0012 */
[----:B------:R-:W-:-:S02]  /*0f10*/  LOP3.LUT R116, R116, 0xc0, RZ, 0xc0, !PT ;  /* 0x000000c074747812 */ /* 0x000fc400078ec0ff */
[----:B------:R2:W-:Y:S01]  /*0f20*/  @!P0 LDGSTS.E.BYPASS.LTC128B.128 [R122+0x1800], [R20.64+0x40] ;  /* 0x01800040147a8fae */ /* 0x0005e2000b901d48 */
[----:B------:R-:W-:Y:S01]  /*0f30*/  IMAD.IADD R4, R15, 0x1, -R4 ;  /* 0x000000010f047824 */ /* 0x000fe200078e0a04 */
[----:B------:R-:W-:Y:S01]  /*0f40*/  LOP3.LUT R13, R116, 0x8, R13, 0xf8, !PT ;  /* 0x00000008740d7812 */ /* 0x000fe200078ef80d */
[----:B------:R-:W-:Y:S01]  /*0f50*/  IMAD R5, R5, c[0x0][0x1a0], RZ ;  /* 0x0000680005057a24 */ /* 0x000fe200078e02ff */
[----:B------:R2:W-:Y:S01]  /*0f60*/  @!P0 LDGSTS.E.BYPASS.LTC128B.128 [R122+0x2800], [R20.64+0x80] ;  /* 0x02800080147a8fae */ /* 0x0005e2000b901d48 */
[----:B------:R-:W-:Y:S01]  /*0f70*/  SHF.R.U32.HI R116, RZ, 0x3, R116 ;  /* 0x00000003ff747819 */ /* 0x000fe20000011674 */
[----:B------:R-:W-:Y:S02]  /*0f80*/  IMAD.SHL.U32 R9, R9, 0x20, RZ ;  /* 0x0000002009097824 */ /* 0x000fe400078e00ff */
[----:B------:R-:W-:Y:S01]  /*0f90*/  IMAD R5, R98, c[0x0][0x1a4], R5 ;  /* 0x0000690062057a24 */ /* 0x000fe200078e0205 */
[----:B------:R-:W-:Y:S01]  /*0fa0*/  LOP3.LUT R116, R13, R116, RZ, 0x3c, !PT ;  /* 0x000000740d747212 */ /* 0x000fe200078e3cff */
[----:B------:R-:W-:Y:S01]  /*0fb0*/  IMAD.SHL.U32 R13, R11, 0x8, RZ ;  /* 0x000000080b0d7824 */ /* 0x000fe200078e00ff */
[----:B------:R-:W-:Y:S01]  /*0fc0*/  LOP3.LUT R80, R9, 0xffffff00, RZ, 0xc0, !PT ;  /* 0xffffff0009507812 */ /* 0x000fe200078ec0ff */
[----:B------:R-:W-:-:S02]  /*0fd0*/  IMAD.IADD R5, R23, 0x1, R5 ;  /* 0x0000000117057824 */ /* 0x000fc400078e0205 */
[----:B------:R-:W-:Y:S02]  /*0fe0*/  IMAD.IADD R129, R95, 0x1, R129 ;  /* 0x000000015f817824 */ /* 0x000fe400078e0281 */
[----:B------:R-:W-:Y:S02]  /*0ff0*/  IMAD R10, R87, 0x200, R80 ;  /* 0x00000200570a7824 */ /* 0x000fe400078e0250 */
[----:B-1----:R-:W-:-:S04]  /*1000*/  IMAD.WIDE.U32 R6, R98, R120, R130 ;  /* 0x0000007862067225 */ /* 0x002fc800078e0082 */
[----:B------:R-:W-:Y:S01]  /*1010*/  IMAD.IADD R17, R7, 0x1, R17 ;  /* 0x0000000107117824 */ /* 0x000fe200078e0211 */
[----:B------:R-:W-:Y:S01]  /*1020*/  @!P5 IADD3 R7, P2, R81, R6, RZ ;  /* 0x000000065107d210 */ /* 0x000fe20007f5e0ff */
[C---:B------:R-:W-:Y:S01]  /*1030*/  IMAD R117, R85.reuse, 0x20, R10 ;  /* 0x0000002055757824 */ /* 0x040fe200078e020a */
[----:B------:R-:W-:Y:S01]  /*1040*/  @!P6 LEA R18, P1, R6, c[0x0][0x168], 0x1 ;  /* 0x00005a000612ea11 */ /* 0x000fe200078208ff */
[----:B------:R-:W-:Y:S02]  /*1050*/  IMAD R85, R85, 0x20, R80 ;  /* 0x0000002055557824 */ /* 0x000fe400078e0250 */
[--C-:B------:R-:W-:Y:S01]  /*1060*/  @!P5 IMAD.X R2, R0, 0x1, R17.reuse, P2 ;  /* 0x000000010002d824 */ /* 0x100fe200010e0611 */
[C---:B------:R-:W-:Y:S02]  /*1070*/  @!P5 LEA R14, P2, R7.reuse, c[0x0][0x168], 0x1 ;  /* 0x00005a00070eda11 */ /* 0x040fe400078408ff */
[----:B------:R-:W-:Y:S02]  /*1080*/  @!P6 LEA.HI.X R19, R6, c[0x0][0x16c], R17, 0x1, P1 ;  /* 0x00005b000613ea11 */ /* 0x000fe400008f0c11 */
[----:B------:R-:W-:Y:S01]  /*1090*/  @!P5 LEA.HI.X R15, R7, c[0x0][0x16c], R2, 0x1, P2 ;  /* 0x00005b00070fda11 */ /* 0x000fe200010f0c02 */
[----:B------:R-:W-:Y:S01]  /*10a0*/  IMAD.SHL.U32 R2, R4, 0x40, RZ ;  /* 0x0000004004027824 */ /* 0x000fe200078e00ff */
[----:B------:R-:W-:Y:S01]  /*10b0*/  LEA R6, P1, R22, R94, 0x6 ;  /* 0x0000005e16067211 */ /* 0x000fe200078230ff */
[----:B------:R1:W-:Y:S01]  /*10c0*/  @!P6 LDGSTS.E.BYPASS.LTC128B.128 [R122+0x3000], [R18.64] ;  /* 0x03000000127aefae */ /* 0x0003e2000b901d48 */
[----:B------:R-:W-:-:S02]  /*10d0*/  IMAD R7, R11, 0x8, R8 ;  /* 0x000000080b077824 */ /* 0x000fc400078e0208 */
[----:B------:R-:W-:Y:S01]  /*10e0*/  LOP3.LUT R2, R2, 0xc0, RZ, 0xc0, !PT ;  /* 0x000000c002027812 */ /* 0x000fe200078ec0ff */
[----:B------:R1:W-:Y:S01]  /*10f0*/  @!P6 LDGSTS.E.BYPASS.LTC128B.128 [R122+0x4000], [R18.64+0x40] ;  /* 0x04000040127aefae */ /* 0x0003e2000b901d48 */
[----:B------:R-:W-:Y:S01]  /*1100*/  @!P3 IMAD.MOV.U32 R11, RZ, RZ, c[0x0][0x1a0] ;  /* 0x00006800ff0bb624 */ /* 0x000fe200078e00ff */
[----:B------:R-:W-:Y:S01]  /*1110*/  LEA.HI.X R5, R22, R129, R5, 0x6, P1 ;  /* 0x0000008116057211 */ /* 0x000fe200008f3405 */
[----:B------:R-:W-:Y:S01]  /*1120*/  @!P3 IMAD.MOV.U32 R8, RZ, RZ, c[0x0][0x1a4] ;  /* 0x00006900ff08b624 */ /* 0x000fe200078e00ff */
[----:B------:R1:W-:Y:S01]  /*1130*/  @!P6 LDGSTS.E.BYPASS.LTC128B.128 [R122+0x5000], [R18.64+0x80] ;  /* 0x05000080127aefae */ /* 0x0003e2000b901d48 */
[----:B------:R-:W-:Y:S01]  /*1140*/  LOP3.LUT R13, R2, 0x8, R13, 0xf8, !PT ;  /* 0x00000008020d7812 */ /* 0x000fe200078ef80d */
[----:B------:R-:W-:Y:S01]  /*1150*/  IMAD.U32 R116, R7, 0x20, R116 ;  /* 0x0000002007747824 */ /* 0x000fe200078e0074 */
[----:B------:R-:W-:Y:S01]  /*1160*/  SHF.R.U32.HI R2, RZ, 0x3, R2 ;  /* 0x00000003ff027819 */ /* 0x000fe20000011602 */
[----:B------:R3:W-:Y:S01]  /*1170*/  @!P5 LDGSTS.E.BYPASS.LTC128B.128 [R122+0x3800], [R14.64] ;  /* 0x038000000e7adfae */ /* 0x0007e2000b901d48 */
[----:B------:R-:W-:Y:S01]  /*1180*/  @!P3 LEA R9, P0, R11, R6, 0x5 ;  /* 0x000000060b09b211 */ /* 0x000fe200078028ff */
[----:B------:R-:W-:Y:S01]  /*1190*/  IMAD.SHL.U32 R116, R116, 0x2, RZ ;  /* 0x0000000274747824 */ /* 0x000fe200078e00ff */
[----:B------:R-:W-:Y:S01]  /*11a0*/  @!P4 LEA R12, P1, R6, c[0x0][0x170], 0x1 ;  /* 0x00005c00060cca11 */ /* 0x000fe200078208ff */
[----:B------:R3:W-:Y:S01]  /*11b0*/  @!P5 LDGSTS.E.BYPASS.LTC128B.128 [R122+0x4800], [R14.64+0x40] ;  /* 0x048000400e7adfae */ /* 0x0007e2000b901d48 */
[----:B------:R-:W-:-:S02]  /*11c0*/  LOP3.LUT R2, R13, R2, RZ, 0x3c, !PT ;  /* 0x000000020d027212 */ /* 0x000fc400078e3cff */
[----:B------:R-:W-:Y:S01]  /*11d0*/  @!P3 LEA.HI.X R8, R11, R5, R8, 0x5, P0 ;  /* 0x000000050b08b211 */ /* 0x000fe200000f2c08 */
[----:B------:R3:W-:Y:S01]  /*11e0*/  @!P5 LDGSTS.E.BYPASS.LTC128B.128 [R122+0x5800], [R14.64+0x80] ;  /* 0x058000800e7adfae */ /* 0x0007e2000b901d48 */
[----:B------:R-:W-:Y:S01]  /*11f0*/  @!P4 LEA.HI.X R13, R6, c[0x0][0x174], R5, 0x1, P1 ;  /* 0x00005d00060dca11 */ /* 0x000fe200008f0c05 */
[----:B------:R-:W-:Y:S01]  /*1200*/  IMAD.IADD R117, R2, 0x1, R117 ;  /* 0x0000000102757824 */ /* 0x000fe200078e0275 */
[----:B------:R-:W-:Y:S01]  /*1210*/  @!P3 LEA R6, P0, R9, c[0x0][0x170], 0x1 ;  /* 0x00005c000906ba11 */ /* 0x000fe200078008ff */
[----:B------:R-:W0:Y:S01]  /*1220*/  LDGDEPBAR ;  /* 0x00000000000079af */ /* 0x000e220000000000 */
[----:B------:R-:W-:Y:S01]  /*1230*/  IMAD.MOV.U32 R5, RZ, RZ, 0x10 ;  /* 0x00000010ff057424 */ /* 0x000fe200078e00ff */
[----:B------:R-:W-:Y:S01]  /*1240*/  LOP3.LUT P1, RZ, R4, 0x2, RZ, 0xc0, !PT ;  /* 0x0000000204ff7812 */ /* 0x000fe2000782c0ff */
[----:B------:R-:W-:Y:S01]  /*1250*/  IMAD.SHL.U32 R117, R117, 0x2, RZ ;  /* 0x0000000275757824 */ /* 0x000fe200078e00ff */
[----:B------:R-:W-:Y:S02]  /*1260*/  @!P3 LEA.HI.X R7, R9, c[0x0][0x174], R8, 0x1, P0 ;  /* 0x00005d000907ba11 */ /* 0x000fe400000f0c08 */
[----:B------:R-:W-:-:S02]  /*1270*/  LOP3.LUT P0, RZ, R3, 0x2, RZ, 0xc0, !PT ;  /* 0x0000000203ff7812 */ /* 0x000fc4000780c0ff */
[C---:B------:R-:W-:Y:S02]  /*1280*/  SEL R3, R5.reuse, 0xfffffff0, !P1 ;  /* 0xfffffff005037807 */ /* 0x040fe40004800000 */
[----:B------:R-:W-:-:S03]  /*1290*/  SEL R5, R5, 0xfffffff0, !P0 ;  /* 0xfffffff005057807 */ /* 0x000fc60004000000 */
[----:B------:R-:W-:Y:S02]  /*12a0*/  IMAD R115, R3, 0x2, R117 ;  /* 0x0000000203737824 */ /* 0x000fe400078e0275 */
[----:B------:R-:W-:Y:S01]  /*12b0*/  IMAD R113, R5, 0x2, R116 ;  /* 0x0000000205717824 */ /* 0x000fe200078e0274 */
[----:B------:R-:W-:-:S04]  /*12c0*/  DEPBAR.LE SB0, 0x0 ;  /* 0x000080000000791a */ /* 0x000fc80000000000 */
[----:B------:R-:W-:Y:S06]  /*12d0*/  BAR.SYNC.DEFER_BLOCKING 0x0 ;  /* 0x0000000000007b1d */ /* 0x000fec0000010000 */
[----:B------:R-:W-:Y:S04]  /*12e0*/  @P4 STS [R122+0x6000], RZ ;  /* 0x006000ff7a004388 */ /* 0x000fe80000000800 */
[----:B------:R-:W-:Y:S04]  /*12f0*/  @P4 STS [R122+0x6004], RZ ;  /* 0x006004ff7a004388 */ /* 0x000fe80000000800 */
[----:B------:R-:W-:Y:S04]  /*1300*/  @P4 STS.64 [R122+0x6008], RZ ;  /* 0x006008ff7a004388 */ /* 0x000fe80000000a00 */
        /* <DEDUP_REMOVED lines=17> */
[----:B------:R-:W-:Y:S04]  /*1420*/  LDSM.16.M88.4 R64, [R117] ;  /* 0x000000007540783b */ /* 0x000fe80000000200 */
[----:B--2---:R-:W2:Y:S04]  /*1430*/  LDSM.16.M88.4 R20, [R116+0x3800] ;  /* 0x003800007414783b */ /* 0x004ea80000000200 */
[----:B------:R-:W5:Y:S04]  /*1440*/  LDSM.16.M88.4 R28, [R116+0x3400] ;  /* 0x00340000741c783b */ /* 0x000f680000000200 */
[----:B------:R-:W3:Y:S04]  /*1450*/  LDSM.16.M88.4 R36, [R116+0x3000] ;  /* 0x003000007424783b */ /* 0x000ee80000000200 */
[----:B------:R-:W3:Y:S04]  /*1460*/  LDSM.16.M88.4 R60, [R116+0x3c00] ;  /* 0x003c0000743c783b */ /* 0x000ee80000000200 */
[----:B-1----:R-:W-:Y:S04]  /*1470*/  LDSM.16.M88.4 R16, [R115] ;  /* 0x000000007310783b */ /* 0x002fe80000000200 */
[----:B------:R-:W1:Y:S04]  /*1480*/  LDSM.16.M88.4 R48, [R113+0x3800] ;  /* 0x003800007130783b */ /* 0x000e680000000200 */
[----:B------:R-:W1:Y:S04]  /*1490*/  LDSM.16.M88.4 R52, [R113+0x3400] ;  /* 0x003400007134783b */ /* 0x000e680000000200 */
[----:B------:R-:W1:Y:S04]  /*14a0*/  LDSM.16.M88.4 R44, [R113+0x3c00] ;  /* 0x003c0000712c783b */ /* 0x000e680000000200 */
[----:B------:R-:W-:Y:S04]  /*14b0*/  LDSM.16.M88.4 R76, [R117+0x1000] ;  /* 0x00100000754c783b */ /* 0x000fe80000000200 */
[----:B------:R-:W1:Y:S01]  /*14c0*/  LDSM.16.M88.4 R8, [R116+0x4800] ;  /* 0x004800007408783b */ /* 0x000e620000000200 */
[C---:B--2---:R-:W-:Y:S03]  /*14d0*/  HMMA.16816.F32.BF16 R24, R64.reuse, R20, RZ ;  /* 0x000000144018723c */ /* 0x044fe600000418ff */
[----:B------:R-:W2:Y:S04]  /*14e0*/  LDSM.16.M88.4 R56, [R113+0x3000] ;  /* 0x003000007138783b */ /* 0x000ea80000000200 */
[----:B----4-:R-:W4:Y:S01]  /*14f0*/  LDSM.16.M88.4 R4, [R116+0x4400] ;  /* 0x004400007404783b */ /* 0x010f220000000200 */
[C---:B-----5:R-:W-:Y:S03]  /*1500*/  HMMA.16816.F32.BF16 R32, R64.reuse, R28, RZ ;  /* 0x0000001c4020723c */ /* 0x060fe600000418ff */
[----:B------:R-:W5:Y:S04]  /*1510*/  LDSM.16.M88.4 R72, [R116+0x4c00] ;  /* 0x004c00007448783b */ /* 0x000f680000000200 */
[----:B---3--:R-:W-:Y:S01]  /*1520*/  LDSM.16.M88.4 R12, [R116+0x4000] ;  /* 0x00400000740c783b */ /* 0x008fe20000000200 */
[C---:B------:R-:W-:Y:S03]  /*1530*/  HMMA.16816.F32.BF16 R28, R64.reuse, R30, RZ ;  /* 0x0000001e401c723c */ /* 0x040fe600000418ff */
[----:B------:R-:W0:Y:S05]  /*1540*/  LDGDEPBAR ;  /* 0x00000000000079af */ /* 0x000e2a0000000000 */
[C---:B------:R-:W-:Y:S08]  /*1550*/  HMMA.16816.F32.BF16 R20, R64.reuse, R22, RZ ;  /* 0x000000164014723c */ /* 0x040ff000000418ff */
[C---:B------:R-:W-:Y:S08]  /*1560*/  HMMA.16816.F32.BF16 R40, R64.reuse, R36, RZ ;  /* 0x000000244028723c */ /* 0x040ff000000418ff */
[C---:B------:R-:W-:Y:S08]  /*1570*/  HMMA.16816.F32.BF16 R36, R64.reuse, R38, RZ ;  /* 0x000000264024723c */ /* 0x040ff000000418ff */
[C---:B------:R-:W-:Y:S08]  /*1580*/  HMMA.16816.F32.BF16 R68, R64.reuse, R60, RZ ;  /* 0x0000003c4044723c */ /* 0x040ff000000418ff */
[----:B------:R-:W-:Y:S01]  /*1590*/  HMMA.16816.F32.BF16 R64, R64, R62, RZ ;  /* 0x0000003e4040723c */ /* 0x000fe200000418ff */
[----:B------:R-:W-:Y:S07]  /*15a0*/  LDSM.16.M88.4 R60, [R115+0x1000] ;  /* 0x00100000733c783b */ /* 0x000fee0000000200 */
[C---:B-1----:R-:W-:Y:S08]  /*15b0*/  HMMA.16816.F32.BF16 R24, R16.reuse, R48, R24 ;  /* 0x000000301018723c */ /* 0x042ff00000041818 */
[C---:B------:R-:W-:Y:S08]  /*15c0*/  HMMA.16816.F32.BF16 R32, R16.reuse, R52, R32 ;  /* 0x000000341020723c */ /* 0x040ff00000041820 */
[C---:B------:R-:W-:Y:S01]  /*15d0*/  HMMA.16816.F32.BF16 R28, R16.reuse, R54, R28 ;  /* 0x00000036101c723c */ /* 0x040fe2000004181c */
[----:B------:R-:W-:Y:S07]  /*15e0*/  LDSM.16.M88.4 R52, [R113+0x4400] ;  /* 0x004400007134783b */ /* 0x000fee0000000200 */
[C---:B------:R-:W-:Y:S01]  /*15f0*/  HMMA.16816.F32.BF16 R20, R16.reuse, R50, R20 ;  /* 0x000000321014723c */ /* 0x040fe20000041814 */
[----:B------:R-:W1:Y:S07]  /*1600*/  LDSM.16.M88.4 R48, [R113+0x4800] ;  /* 0x004800007130783b */ /* 0x000e6e0000000200 */
[C---:B------:R-:W-:Y:S08]  /*1610*/  HMMA.16816.F32.BF16 R68, R16.reuse, R44, R68 ;  /* 0x0000002c1044723c */ /* 0x040ff00000041844 */
[----:B------:R-:W-:Y:S01]  /*1620*/  HMMA.16816.F32.BF16 R64, R16, R46, R64 ;  /* 0x0000002e1040723c */ /* 0x000fe20000041840 */
[----:B------:R-:W-:Y:S07]  /*1630*/  LDSM.16.M88.4 R44, [R113+0x4c00] ;  /* 0x004c0000712c783b */ /* 0x000fee0000000200 */
[----:B------:R-:W-:Y:S08]  /*1640*/  HMMA.16816.F32.BF16 R24, R76, R8, R24 ;  /* 0x000000084c18723c */ /* 0x000ff00000041818 */
[C---:B--2---:R-:W-:Y:S08]  /*1650*/  HMMA.16816.F32.BF16 R36, R16.reuse, R58, R36 ;  /* 0x0000003a1024723c */ /* 0x044ff00000041824 */
[----:B------:R-:W-:Y:S01]  /*1660*/  HMMA.16816.F32.BF16 R40, R16, R56, R40 ;  /* 0x000000381028723c */ /* 0x000fe20000041828 */
[----:B------:R-:W-:Y:S04]  /*1670*/  LDSM.16.M88.4 R56, [R113+0x4000] ;  /* 0x004000007138783b */ /* 0x000fe80000000200 */
[----:B------:R-:W-:Y:S03]  /*1680*/  LDSM.16.M88.4 R16, [R116+0x5000] ;  /* 0x005000007410783b */ /* 0x000fe60000000200 */
[C---:B----4-:R-:W-:Y:S08]  /*1690*/  HMMA.16816.F32.BF16 R32, R76.reuse, R4, R32 ;  /* 0x000000044c20723c */ /* 0x050ff00000041820 */
[C---:B------:R-:W-:Y:S01]  /*16a0*/  HMMA.16816.F32.BF16 R28, R76.reuse, R6, R28 ;  /* 0x000000064c1c723c */ /* 0x040fe2000004181c */
[----:B------:R-:W-:Y:S07]  /*16b0*/  LDSM.16.M88.4 R4, [R117+0x2000] ;  /* 0x002000007504783b */ /* 0x000fee0000000200 */
[C---:B------:R-:W-:Y:S01]  /*16c0*/  HMMA.16816.F32.BF16 R20, R76.reuse, R10, R20 ;  /* 0x0000000a4c14723c */ /* 0x040fe20000041814 */
[----:B------:R-:W2:Y:S07]  /*16d0*/  LDSM.16.M88.4 R8, [R116+0x5800] ;  /* 0x005800007408783b */ /* 0x000eae0000000200 */
[C---:B-----5:R-:W-:Y:S08]  /*16e0*/  HMMA.16816.F32.BF16 R68, R76.reuse, R72, R68 ;  /* 0x000000484c44723c */ /* 0x060ff00000041844 */
[----:B------:R-:W-:Y:S08]  /*16f0*/  HMMA.16816.F32.BF16 R64, R76, R74, R64 ;  /* 0x0000004a4c40723c */ /* 0x000ff00000041840 */
[----:B-1----:R-:W-:Y:S01]  /*1700*/  HMMA.16816.F32.BF16 R72, R60, R48, R24 ;  /* 0x000000303c48723c */ /* 0x002fe20000041818 */
[----:B------:R-:W-:Y:S07]  /*1710*/  LDSM.16.M88.4 R24, [R115+0x2000] ;  /* 0x002000007318783b */ /* 0x000fee0000000200 */
[C---:B------:R-:W-:Y:S08]  /*1720*/  HMMA.16816.F32.BF16 R36, R76.reuse, R14, R36 ;  /* 0x0000000e4c24723c */ /* 0x040ff00000041824 */
[----:B------:R-:W-:Y:S01]  /*1730*/  HMMA.16816.F32.BF16 R40, R76, R12, R40 ;  /* 0x0000000c4c28723c */ /* 0x000fe20000041828 */
[----:B------:R-:W1:Y:S07]  /*1740*/  LDSM.16.M88.4 R12, [R116+0x5400] ;  /* 0x00540000740c783b */ /* 0x000e6e0000000200 */
[C---:B------:R-:W-:Y:S08]  /*1750*/  HMMA.16816.F32.BF16 R32, R60.reuse, R52, R32 ;  /* 0x000000343c20723c */ /* 0x040ff00000041820 */
[----:B------:R-:W-:Y:S01]  /*1760*/  HMMA.16816.F32.BF16 R52, R60, R54, R28 ;  /* 0x000000363c34723c */ /* 0x000fe2000004181c */
[----:B------:R-:W3:Y:S07]  /*1770*/  LDSM.16.M88.4 R28, [R116+0x5c00] ;  /* 0x005c0000741c783b */ /* 0x000eee0000000200 */
[----:B--2---:R-:W-:Y:S07]  /*1780*/  HMMA.16816.F32.BF16 R72, R4, R8, R72 ;  /* 0x000000080448723c */ /* 0x004fee0000041848 */
[----:B------:R-:W-:Y:S01]  /*1790*/  LOP3.LUT R9, R84, 0xffffffe0, RZ, 0xc0, !PT ;  /* 0xffffffe054097812 */ /* 0x000fe200078ec0ff */
[----:B------:R-:W-:Y:S04]  /*17a0*/  HMMA.16816.F32.BF16 R36, R60, R58, R36 ;  /* 0x0000003a3c24723c */ /* 0x000fe80000041824 */
[----:B------:R-:W-:-:S04]  /*17b0*/  IMAD.IADD R8, R82, 0x1, -R9 ;  /* 0x0000000152087824 */ /* 0x000fc800078e0a09 */
[----:B------:R-:W-:Y:S01]  /*17c0*/  HMMA.16816.F32.BF16 R20, R60, R50, R20 ;  /* 0x000000323c14723c */ /* 0x000fe20000041814 */
[----:B------:R-:W-:-:S04]  /*17d0*/  SHF.R.S32.HI R9, RZ, 0x1f, R8 ;  /* 0x0000001fff097819 */ /* 0x000fc80000011408 */
[----:B------:R-:W-:Y:S01]  /*17e0*/  LEA.HI R132, R9, R8, RZ, 0x2 ;  /* 0x0000000809847211 */ /* 0x000fe200078f10ff */
[----:B------:R-:W-:Y:S01]  /*17f0*/  IMAD R9, R87, 0x10, R89 ;  /* 0x0000001057097824 */ /* 0x000fe200078e0259 */
[----:B------:R-:W-:Y:S01]  /*1800*/  SHF.R.S32.HI R8, RZ, 0x1f, R87 ;  /* 0x0000001fff087819 */ /* 0x000fe20000011457 */
[----:B------:R-:W-:Y:S01]  /*1810*/  HMMA.16816.F32.BF16 R40, R60, R56, R40 ;  /* 0x000000383c28723c */ /* 0x000fe20000041828 */
[----:B------:R-:W2:Y:S01]  /*1820*/  LDSM.16.M88.4 R56, [R113+0x5000] ;  /* 0x005000007138783b */ /* 0x000ea20000000200 */
[----:B------:R-:W-:-:S04]  /*1830*/  SHF.R.S32.HI R132, RZ, 0x2, R132 ;  /* 0x00000002ff847819 */ /* 0x000fc80000011484 */
[----:B------:R-:W-:Y:S02]  /*1840*/  IADD3 R9, R9, 0x1, R132 ;  /* 0x0000000109097810 */ /* 0x000fe40007ffe084 */
[----:B------:R-:W-:Y:S02]  /*1850*/  HMMA.16816.F32.BF16 R68, R60, R44, R68 ;  /* 0x0000002c3c44723c */ /* 0x000fe40000041844 */
[----:B------:R-:W-:-:S04]  /*1860*/  IADD3 R96, R83, R9, -R124 ;  /* 0x0000000953607210 */ /* 0x000fc80007ffe87c */
[----:B------:R-:W-:Y:S02]  /*1870*/  IADD3 R96, R96, c[0x0][0x2e8], RZ ;  /* 0x0000ba0060607a10 */ /* 0x000fe40007ffe0ff */
[----:B------:R-:W-:Y:S08]  /*1880*/  HMMA.16816.F32.BF16 R64, R60, R46, R64 ;  /* 0x0000002e3c40723c */ /* 0x000ff00000041840 */
[C---:B-1----:R-:W-:Y:S08]  /*1890*/  HMMA.16816.F32.BF16 R32, R4.reuse, R12, R32 ;  /* 0x0000000c0420723c */ /* 0x042ff00000041820 */
[C---:B------:R-:W-:Y:S01]  /*18a0*/  HMMA.16816.F32.BF16 R52, R4.reuse, R14, R52 ;  /* 0x0000000e0434723c */ /* 0x040fe20000041834 */
[----:B------:R-:W1:Y:S07]  /*18b0*/  LDSM.16.M88.4 R12, [R113+0x5400] ;  /* 0x00540000710c783b */ /* 0x000e6e0000000200 */
[C---:B------:R-:W-:Y:S07]  /*18c0*/  HMMA.16816.F32.BF16 R36, R4.reuse, R18, R36 ;  /* 0x000000120424723c */ /* 0x040fee0000041824 */
[----:B------:R-:W-:Y:S01]  /*18d0*/  LEA.HI R18, R8, R87, RZ, 0x2 ;  /* 0x0000005708127211 */ /* 0x000fe200078f10ff */
[----:B------:R-:W-:Y:S01]  /*18e0*/  HMMA.16816.F32.BF16 R20, R4, R10, R20 ;  /* 0x0000000a0414723c */ /* 0x000fe20000041814 */
[----:B------:R-:W4:Y:S02]  /*18f0*/  LDSM.16.M88.4 R8, [R113+0x5800] ;  /* 0x005800007108783b */ /* 0x000f240000000200 */
[----:B------:R-:W-:-:S05]  /*1900*/  LOP3.LUT R18, R18, 0xfffffffc, RZ, 0xc0, !PT ;  /* 0xfffffffc12127812 */ /* 0x000fca00078ec0ff */
[C---:B------:R-:W-:Y:S01]  /*1910*/  HMMA.16816.F32.BF16 R40, R4.reuse, R16, R40 ;  /* 0x000000100428723c */ /* 0x040fe20000041828 */
[----:B------:R-:W-:Y:S01]  /*1920*/  IMAD.IADD R125, R87, 0x1, -R18 ;  /* 0x00000001577d7824 */ /* 0x000fe200078e0a12 */
[C---:B------:R-:W-:Y:S02]  /*1930*/  IADD3 R18, R96.reuse, 0x8, RZ ;  /* 0x0000000860127810 */ /* 0x040fe40007ffe0ff */
[-C--:B------:R-:W-:Y:S02]  /*1940*/  IMNMX R96, R96, R83.reuse, PT ;  /* 0x0000005360607217 */ /* 0x080fe40003800200 */
[----:B------:R-:W-:Y:S01]  /*1950*/  IMNMX R93, R18, R83, PT ;  /* 0x00000053125d7217 */ /* 0x000fe20003800200 */
[----:B------:R-:W-:Y:S01]  /*1960*/  IMAD R16, R98, 0x40, R97 ;  /* 0x0000004062107824 */ /* 0x000fe200078e0261 */
[----:B---3--:R-:W-:Y:S04]  /*1970*/  HMMA.16816.F32.BF16 R68, R4, R28, R68 ;  /* 0x0000001c0444723c */ /* 0x008fe80000041844 */
[----:B------:R-:W-:-:S04]  /*1980*/  IADD3 R17, R16, 0x1, RZ ;  /* 0x0000000110117810 */ /* 0x000fc80007ffe0ff */
[----:B------:R-:W-:Y:S01]  /*1990*/  HMMA.16816.F32.BF16 R64, R4, R30, R64 ;  /* 0x0000001e0440723c */ /* 0x000fe20000041840 */
[----:B------:R-:W3:Y:S01]  /*19a0*/  LDSM.16.M88.4 R4, [R113+0x5c00] ;  /* 0x005c00007104783b */ /* 0x000ee20000000200 */
[----:B------:R-:W-:Y:S01]  /*19b0*/  ISETP.GE.AND P0, PT, R17, R96, PT ;  /* 0x000000601100720c */ /* 0x000fe20003f06270 */
[----:B------:R-:W-:-:S04]  /*19c0*/  DEPBAR.LE SB0, 0x0 ;  /* 0x000080000000791a */ /* 0x000fc80000000000 */
[----:B------:R-:W-:Y:S01]  /*19d0*/  ISETP.GE.AND P3, PT, R17, R93, PT ;  /* 0x0000005d1100720c */ /* 0x000fe20003f66270 */
[----:B--2---:R-:W-:Y:S01]  /*19e0*/  HMMA.16816.F32.BF16 R40, R24, R56, R40 ;  /* 0x000000381828723c */ /* 0x004fe20000041828 */
[----:B------:R-:W-:-:S07]  /*19f0*/  IADD3 R17, R16, 0x11, RZ ;  /* 0x0000001110117810 */ /* 0x000fce0007ffe0ff */
[C---:B------:R-:W-:Y:S08]  /*1a00*/  HMMA.16816.F32.BF16 R36, R24.reuse, R58, R36 ;  /* 0x0000003a1824723c */ /* 0x040ff00000041824 */
[C---:B-1----:R-:W-:Y:S07]  /*1a10*/  HMMA.16816.F32.BF16 R32, R24.reuse, R12, R32 ;  /* 0x0000000c1820723c */ /* 0x042fee0000041820 */
[C---:B------:R-:W-:Y:S01]  /*1a20*/  IADD3 R12, R16.reuse, 0x8, RZ ;  /* 0x00000008100c7810 */ /* 0x040fe20007ffe0ff */
[----:B------:R-:W-:Y:S01]  /*1a30*/  HMMA.16816.F32.BF16 R52, R24, R14, R52 ;  /* 0x0000000e1834723c */ /* 0x000fe20000041834 */
[----:B------:R-:W-:-:S02]  /*1a40*/  IADD3 R13, R16, 0x9, RZ ;  /* 0x00000009100d7810 */ /* 0x000fc40007ffe0ff */
[CC--:B------:R-:W-:Y:S02]  /*1a50*/  ISETP.GE.AND P4, PT, R12.reuse, R96.reuse, PT ;  /* 0x000000600c00720c */ /* 0x0c0fe40003f86270 */
[-C--:B------:R-:W-:Y:S02]  /*1a60*/  ISETP.GE.AND P6, PT, R12, R93.reuse, PT ;  /* 0x0000005d0c00720c */ /* 0x080fe40003fc6270 */
[----:B------:R-:W-:Y:S01]  /*1a70*/  IADD3 R12, R16, 0x10, RZ ;  /* 0x00000010100c7810 */ /* 0x000fe20007ffe0ff */
[----:B----4-:R-:W-:Y:S01]  /*1a80*/  HMMA.16816.F32.BF16 R72, R24, R8, R72 ;  /* 0x000000081848723c */ /* 0x010fe20000041848 */
[----:B------:R-:W-:Y:S02]  /*1a90*/  FSEL R41, R41, -INF , !P0 ;  /* 0xff80000029297808 */ /* 0x000fe40004000000 */
[C---:B------:R-:W-:Y:S02]  /*1aa0*/  ISETP.GE.AND P1, PT, R12.reuse, R96, PT ;  /* 0x000000600c00720c */ /* 0x040fe40003f26270 */
[----:B------:R-:W-:-:S02]  /*1ab0*/  ISETP.GE.AND P0, PT, R12, R93, PT ;  /* 0x0000005d0c00720c */ /* 0x000fc40003f06270 */
[----:B------:R-:W-:Y:S01]  /*1ac0*/  FSEL R12, R43, -INF , !P3 ;  /* 0xff8000002b0c7808 */ /* 0x000fe20005800000 */
[C---:B---3--:R-:W-:Y:S01]  /*1ad0*/  HMMA.16816.F32.BF16 R68, R24.reuse, R4, R68 ;  /* 0x000000041844723c */ /* 0x048fe20000041844 */
[-C--:B------:R-:W-:Y:S02]  /*1ae0*/  ISETP.GE.AND P2, PT, R13, R96.reuse, PT ;  /* 0x000000600d00720c */ /* 0x080fe40003f46270 */
[----:B------:R-:W-:Y:S02]  /*1af0*/  ISETP.GE.AND P3, PT, R17, R96, PT ;  /* 0x000000601100720c */ /* 0x000fe40003f66270 */
[C---:B------:R-:W-:Y:S02]  /*1b00*/  IADD3 R14, R16.reuse, 0x18, RZ ;  /* 0x00000018100e7810 */ /* 0x040fe40007ffe0ff */
[----:B------:R-:W-:Y:S01]  /*1b10*/  IADD3 R8, R16, 0x20, RZ ;  /* 0x0000002010087810 */ /* 0x000fe20007ffe0ff */
[----:B------:R-:W-:Y:S01]  /*1b20*/  HMMA.16816.F32.BF16 R20, R24, R10, R20 ;  /* 0x0000000a1814723c */ /* 0x000fe20000041814 */
[----:B------:R-:W-:-:S02]  /*1b30*/  ISETP.GE.AND P5, PT, R13, R93, PT ;  /* 0x0000005d0d00720c */ /* 0x000fc40003fa6270 */
[----:B------:R-:W-:Y:S02]  /*1b40*/  IADD3 R15, R16, 0x19, RZ ;  /* 0x00000019100f7810 */ /* 0x000fe40007ffe0ff */
[----:B------:R-:W-:Y:S02]  /*1b50*/  FSEL R13, R36, -INF , !P4 ;  /* 0xff800000240d7808 */ /* 0x000fe40006000000 */
[----:B------:R-:W-:Y:S01]  /*1b60*/  FSEL R38, R38, -INF , !P6 ;  /* 0xff80000026267808 */ /* 0x000fe20007000000 */
[----:B------:R-:W-:Y:S01]  /*1b70*/  HMMA.16816.F32.BF16 R64, R24, R6, R64 ;  /* 0x000000061840723c */ /* 0x000fe20000041840 */
[----:B------:R-:W-:Y:S02]  /*1b80*/  FSEL R37, R37, -INF , !P2 ;  /* 0xff80000025257808 */ /* 0x000fe40005000000 */
[----:B------:R-:W-:Y:S02]  /*1b90*/  FSEL R18, R34, -INF , !P0 ;  /* 0xff80000022127808 */ /* 0x000fe40004000000 */
[----:B------:R-:W-:-:S02]  /*1ba0*/  FSEL R33, R33, -INF , !P3 ;  /* 0xff80000021217808 */ /* 0x000fc40005800000 */
[-C--:B------:R-:W-:Y:S02]  /*1bb0*/  ISETP.GE.AND P4, PT, R17, R93.reuse, PT ;  /* 0x0000005d1100720c */ /* 0x080fe40003f86270 */
[CC--:B------:R-:W-:Y:S02]  /*1bc0*/  ISETP.GE.AND P6, PT, R14.reuse, R96.reuse, PT ;  /* 0x000000600e00720c */ /* 0x0c0fe40003fc6270 */
[-C--:B------:R-:W-:Y:S02]  /*1bd0*/  ISETP.GE.AND P2, PT, R14, R93.reuse, PT ;  /* 0x0000005d0e00720c */ /* 0x080fe40003f46270 */
[C---:B------:R-:W-:Y:S02]  /*1be0*/  ISETP.GE.AND P0, PT, R8.reuse, R96, PT ;  /* 0x000000600800720c */ /* 0x040fe40003f06270 */
[----:B------:R-:W-:Y:S02]  /*1bf0*/  ISETP.GE.AND P3, PT, R8, R93, PT ;  /* 0x0000005d0800720c */ /* 0x000fe40003f66270 */
[----:B------:R-:W-:-:S02]  /*1c00*/  FSEL R14, R39, -INF , !P5 ;  /* 0xff800000270e7808 */ /* 0x000fc40006800000 */
[----:B------:R-:W-:Y:S02]  /*1c10*/  FSEL R9, R32, -INF , !P1 ;  /* 0xff80000020097808 */ /* 0x000fe40004800000 */
[C---:B------:R-:W-:Y:S02]  /*1c20*/  IADD3 R8, R16.reuse, 0x21, RZ ;  /* 0x0000002110087810 */ /* 0x040fe40007ffe0ff */
[C---:B------:R-:W-:Y:S02]  /*1c30*/  ISETP.GE.AND P5, PT, R15.reuse, R96, PT ;  /* 0x000000600f00720c */ /* 0x040fe40003fa6270 */
[----:B------:R-:W-:Y:S02]  /*1c40*/  ISETP.GE.AND P1, PT, R15, R93, PT ;  /* 0x0000005d0f00720c */ /* 0x000fe40003f26270 */
[----:B------:R-:W-:Y:S02]  /*1c50*/  IADD3 R15, R16, 0x29, RZ ;  /* 0x00000029100f7810 */ /* 0x000fe40007ffe0ff */
[----:B------:R-:W-:-:S02]  /*1c60*/  FSEL R10, R35, -INF , !P4 ;  /* 0xff800000230a7808 */ /* 0x000fc40006000000 */
[----:B------:R-:W-:Y:S02]  /*1c70*/  FSEL R11, R52, -INF , !P6 ;  /* 0xff800000340b7808 */ /* 0x000fe40007000000 */
[CC--:B------:R-:W-:Y:S02]  /*1c80*/  ISETP.GE.AND P4, PT, R8.reuse, R96.reuse, PT ;  /* 0x000000600800720c */ /* 0x0c0fe40003f86270 */
[----:B------:R-:W-:Y:S02]  /*1c90*/  ISETP.GE.AND P6, PT, R8, R93, PT ;  /* 0x0000005d0800720c */ /* 0x000fe40003fc6270 */
[----:B------:R-:W-:Y:S02]  /*1ca0*/  FSEL R8, R55, -INF , !P1 ;  /* 0xff80000037087808 */ /* 0x000fe40004800000 */
[----:B------:R-:W-:Y:S02]  /*1cb0*/  FSEL R86, R72, -INF , !P0 ;  /* 0xff80000048567808 */ /* 0x000fe40004000000 */
[----:B------:R-:W-:-:S02]  /*1cc0*/  ISETP.GE.AND P1, PT, R15, R96, PT ;  /* 0x000000600f00720c */ /* 0x000fc40003f26270 */
[----:B------:R-:W-:Y:S02]  /*1cd0*/  ISETP.GE.AND P0, PT, R15, R93, PT ;  /* 0x0000005d0f00720c */ /* 0x000fe40003f06270 */
[----:B------:R-:W-:Y:S02]  /*1ce0*/  IADD3 R15, R16, 0x30, RZ ;  /* 0x00000030100f7810 */ /* 0x000fe40007ffe0ff */
[----:B------:R-:W-:Y:S02]  /*1cf0*/  FSEL R88, R74, -INF , !P3 ;  /* 0xff8000004a587808 */ /* 0x000fe40005800000 */
[----:B------:R-:W-:Y:S02]  /*1d00*/  ISETP.GE.AND P3, PT, R15, R96, PT ;  /* 0x000000600f00720c */ /* 0x000fe40003f66270 */
[----:B------:R-:W-:Y:S02]  /*1d10*/  IADD3 R17, R16, 0x28, RZ ;  /* 0x0000002810117810 */ /* 0x000fe40007ffe0ff */
[----:B------:R-:W-:-:S02]  /*1d20*/  FSEL R101, R68, -INF , !P3 ;  /* 0xff80000044657808 */ /* 0x000fc40005800000 */
[-C--:B------:R-:W-:Y:S02]  /*1d30*/  ISETP.GE.AND P3, PT, R16, R93.reuse, PT ;  /* 0x0000005d1000720c */ /* 0x080fe40003f66270 */
[----:B------:R-:W-:Y:S02]  /*1d40*/  FSEL R53, R53, -INF , !P5 ;  /* 0xff80000035357808 */ /* 0x000fe40006800000 */
[----:B------:R-:W-:Y:S02]  /*1d50*/  FSEL R42, R42, -INF , !P3 ;  /* 0xff8000002a2a7808 */ /* 0x000fe40005800000 */
[----:B------:R-:W-:Y:S02]  /*1d60*/  ISETP.GE.AND P3, PT, R92, 0x2, PT ;  /* 0x000000025c00780c */ /* 0x000fe40003f66270 */
[----:B------:R-:W-:Y:S02]  /*1d70*/  ISETP.GE.AND P5, PT, R17, R93, PT ;  /* 0x0000005d1100720c */ /* 0x000fe40003fa6270 */
[----:B------:R-:W-:-:S02]  /*1d80*/  IADD3 R4, R16, 0x38, RZ ;  /* 0x0000003810047810 */ /* 0x000fc40007ffe0ff */
[----:B------:R-:W-:Y:S02]  /*1d90*/  FSEL R54, R54, -INF , !P2 ;  /* 0xff80000036367808 */ /* 0x000fe40005000000 */
[----:B------:R-:W-:Y:S02]  /*1da0*/  FSEL R87, R73, -INF , !P4 ;  /* 0xff80000049577808 */ /* 0x000fe40006000000 */
[----:B------:R-:W-:Y:S02]  /*1db0*/  FSEL R104, R22, -INF , !P5 ;  /* 0xff80000016687808 */ /* 0x000fe40006800000 */
[----:B------:R-:W-:Y:S02]  /*1dc0*/  FSEL R99, R21, -INF , !P1 ;  /* 0xff80000015637808 */ /* 0x000fe40004800000 */
[----:B------:R-:W-:Y:S01]  /*1dd0*/  FSEL R106, R23, -INF , !P0 ;  /* 0xff800000176a7808 */ /* 0x000fe20004000000 */
[----:B------:R-:W-:Y:S01]  /*1de0*/  BAR.SYNC.DEFER_BLOCKING 0x0 ;  /* 0x0000000000007b1d */ /* 0x000fe20000010000 */
[----:B------:R-:W-:-:S02]  /*1df0*/  ISETP.GE.AND P2, PT, R17, R96, PT ;  /* 0x000000601100720c */ /* 0x000fc40003f46270 */
[-C--:B------:R-:W-:Y:S02]  /*1e00*/  ISETP.GE.AND P4, PT, R15, R93.reuse, PT ;  /* 0x0000005d0f00720c */ /* 0x080fe40003f86270 */
[CC--:B------:R-:W-:Y:S02]  /*1e10*/  ISETP.GE.AND P5, PT, R4.reuse, R96.reuse, PT ;  /* 0x000000600400720c */ /* 0x0c0fe40003fa6270 */
[----:B------:R-:W-:Y:S02]  /*1e20*/  ISETP.GE.AND P1, PT, R4, R93, PT ;  /* 0x0000005d0400720c */ /* 0x000fe40003f26270 */
[C---:B------:R-:W-:Y:S02]  /*1e30*/  ISETP.GE.AND P0, PT, R16.reuse, R96, PT ;  /* 0x000000601000720c */ /* 0x040fe40003f06270 */
[C---:B------:R-:W-:Y:S02]  /*1e40*/  IADD3 R5, R16.reuse, 0x31, RZ ;  /* 0x0000003110057810 */ /* 0x040fe40007ffe0ff */
[----:B------:R-:W-:-:S02]  /*1e50*/  IADD3 R4, R16, 0x39, RZ ;  /* 0x0000003910047810 */ /* 0x000fc40007ffe0ff */
[----:B------:R-:W-:Y:S02]  /*1e60*/  FSEL R102, R75, -INF , !P6 ;  /* 0xff8000004b667808 */ /* 0x000fe40007000000 */
[----:B------:R-:W-:Y:S02]  /*1e70*/  FSEL R89, R20, -INF , !P2 ;  /* 0xff80000014597808 */ /* 0x000fe40005000000 */
[----:B------:R-:W-:Y:S02]  /*1e80*/  FSEL R29, R70, -INF , !P4 ;  /* 0xff800000461d7808 */ /* 0x000fe40006000000 */
[----:B------:R-:W-:Y:S02]  /*1e90*/  FSEL R40, R40, -INF , !P0 ;  /* 0xff80000028287808 */ /* 0x000fe40004000000 */
[C---:B------:R-:W-:Y:S02]  /*1ea0*/  ISETP.GE.AND P6, PT, R5.reuse, R96, PT ;  /* 0x000000600500720c */ /* 0x040fe40003fc6270 */
[----:B------:R-:W-:-:S02]  /*1eb0*/  ISETP.GE.AND P2, PT, R5, R93, PT ;  /* 0x0000005d0500720c */ /* 0x000fc40003f46270 */
[C---:B------:R-:W-:Y:S02]  /*1ec0*/  ISETP.GE.AND P4, PT, R4.reuse, R96, PT ;  /* 0x000000600400720c */ /* 0x040fe40003f86270 */
[----:B------:R-:W-:Y:S01]  /*1ed0*/  ISETP.GE.AND P0, PT, R4, R93, PT ;  /* 0x0000005d0400720c */ /* 0x000fe20003f06270 */
[----:B------:R-:W-:Y:S01]  /*1ee0*/  IMAD.IADD R4, R2, 0x1, R85 ;  /* 0x0000000102047824 */ /* 0x000fe200078e0255 */
[----:B------:R-:W-:Y:S02]  /*1ef0*/  FSEL R103, R69, -INF , !P6 ;  /* 0xff80000045677808 */ /* 0x000fe40007000000 */
[----:B------:R-:W-:Y:S02]  /*1f00*/  FSEL R32, R71, -INF , !P2 ;  /* 0xff80000047207808 */ /* 0x000fe40005000000 */
[----:B------:R-:W-:Y:S02]  /*1f10*/  FSEL R105, R64, -INF , !P5 ;  /* 0xff80000040697808 */ /* 0x000fe40006800000 */
[----:B------:R-:W-:-:S02]  /*1f20*/  FSEL R31, R66, -INF , !P1 ;  /* 0xff800000421f7808 */ /* 0x000fc40004800000 */
[----:B------:R-:W-:Y:S02]  /*1f30*/  FSEL R107, R65, -INF , !P4 ;  /* 0xff800000416b7808 */ /* 0x000fe40006000000 */
[----:B------:R-:W-:Y:S01]  /*1f40*/  FSEL R30, R67, -INF , !P0 ;  /* 0xff800000431e7808 */ /* 0x000fe20004000000 */
[----:B------:R-:W-:Y:S05]  /*1f50*/  @!P3 BRA `(.L_x_163) ;  /* 0x000001400000b947 */ /* 0x000fea0003800000 */
[----:B------:R-:W-:-:S04]  /*1f60*/  IADD3 R7, R92, -0x2, RZ ;  /* 0xfffffffe5c077810 */ /* 0x000fc80007ffe0ff */
[----:B------:R-:W-:Y:S01]  /*1f70*/  SHF.R.S32.HI R2, RZ, 0x1f, R7 ;  /* 0x0000001fff027819 */ /* 0x000fe20000011407 */
[----:B------:R-:W-:Y:S02]  /*1f80*/  IMAD R5, R119, R7, RZ ;  /* 0x0000000777057224 */ /* 0x000fe400078e02ff */
[----:B------:R-:W-:-:S04]  /*1f90*/  IMAD.WIDE.U32 R6, R7, R120, R130 ;  /* 0x0000007807067225 */ /* 0x000fc800078e0082 */
[----:B------:R-:W-:Y:S01]  /*1fa0*/  IMAD R2, R2, R120, R5 ;  /* 0x0000007802027224 */ /* 0x000fe200078e0205 */
[----:B------:R-:W-:-:S03]  /*1fb0*/  LEA R16, P1, R6, c[0x0][0x168], 0x1 ;  /* 0x00005a0006107a11 */ /* 0x000fc600078208ff */
[----:B------:R-:W-:Y:S01]  /*1fc0*/  IMAD.IADD R2, R7, 0x1, R2 ;  /* 0x0000000107027824 */ /* 0x000fe200078e0202 */
[----:B------:R-:W-:-:S04]  /*1fd0*/  LEA R20, P0, R81, R16, 0x1 ;  /* 0x0000001051147211 */ /* 0x000fc800078008ff */
        /* <DEDUP_REMOVED lines=12> */
.L_x_163:
[----:B------:R-:W-:Y:S01]  /*20a0*/  FMNMX.FTZ R0, R40, R41, !PT ;  /* 0x0000002928007209 */ /* 0x000fe20007810000 */
[----:B------:R-:W-:Y:S01]  /*20b0*/  ULDC UR4, c[0x0][0x1a0] ;  /* 0x0000680000047ab9 */ /* 0x000fe20000000800 */
[----:B------:R-:W-:-:S02]  /*20c0*/  SHF.L.U32 R114, R4, 0x1, RZ ;  /* 0x0000000104727819 */ /* 0x000fc400000006ff */
[----:B------:R-:W-:Y:S02]  /*20d0*/  FMNMX.FTZ R0, R13, R0, !PT ;  /* 0x000000000d007209 */ /* 0x000fe40007810000 */
[----:B------:R-:W-:Y:S01]  /*20e0*/  LEA R112, R3, R114, 0x1 ;  /* 0x0000007203707211 */ /* 0x000fe200078e08ff */
[----:B------:R-:W-:Y:S01]  /*20f0*/  LDSM.16.MT88.4 R56, [R114+0x7000] ;  /* 0x007000007238783b */ /* 0x000fe20000004200 */
[----:B------:R-:W-:-:S03]  /*2100*/  FMNMX.FTZ R0, R37, R0, !PT ;  /* 0x0000000025007209 */ /* 0x000fc60007810000 */
[----:B------:R-:W-:Y:S01]  /*2110*/  LDSM.16.MT88.4 R48, [R112+0x6000] ;  /* 0x006000007030783b */ /* 0x000fe20000004200 */
[----:B------:R-:W-:-:S03]  /*2120*/  FMNMX.FTZ R0, R9, R0, !PT ;  /* 0x0000000009007209 */ /* 0x000fc60007810000 */
[----:B------:R-:W-:Y:S01]  /*2130*/  LDSM.16.MT88.4 R64, [R112+0x7000] ;  /* 0x007000007040783b */ /* 0x000fe20000004200 */
[----:B------:R-:W-:-:S03]  /*2140*/  FMNMX.FTZ R0, R33, R0, !PT ;  /* 0x0000000021007209 */ /* 0x000fc60007810000 */
[----:B------:R-:W-:Y:S01]  /*2150*/  LDSM.16.MT88.4 R72, [R114+0x8000] ;  /* 0x008000007248783b */ /* 0x000fe20000004200 */
[----:B------:R-:W-:-:S04]  /*2160*/  FMNMX.FTZ R0, R11, R0, !PT ;  /* 0x000000000b007209 */ /* 0x000fc80007810000 */
        /* <DEDUP_REMOVED lines=16> */
[----:B------:R-:W-:-:S03]  /*2270*/  FMNMX.FTZ R5, R88, R5, !PT ;  /* 0x0000000558057209 */ /* 0x000fc60007810000 */
[----:B------:R-:W2:Y:S01]  /*2280*/  SHFL.BFLY PT, R7, R6, 0x2, 0x1f ;  /* 0x0c401f0006077f89 */ /* 0x000ea200000e0000 */
[----:B------:R-:W-:-:S04]  /*2290*/  FMNMX.FTZ R5, R102, R5, !PT ;  /* 0x0000000566057209 */ /* 0x000fc80007810000 */
[----:B------:R-:W-:-:S04]  /*22a0*/  FMNMX.FTZ R5, R104, R5, !PT ;  /* 0x0000000568057209 */ /* 0x000fc80007810000 */
[----:B------:R-:W-:-:S04]  /*22b0*/  FMNMX.FTZ R0, R106, R5, !PT ;  /* 0x000000056a007209 */ /* 0x000fc80007810000 */
[----:B------:R-:W-:-:S04]  /*22c0*/  FMNMX.FTZ R5, R29, R0, !PT ;  /* 0x000000001d057209 */ /* 0x000fc80007810000 */
[----:B------:R-:W-:-:S04]  /*22d0*/  FMNMX.FTZ R0, R32, R5, !PT ;  /* 0x0000000520007209 */ /* 0x000fc80007810000 */
[----:B------:R-:W-:Y:S02]  /*22e0*/  FMNMX.FTZ R5, R31, R0, !PT ;  /* 0x000000001f057209 */ /* 0x000fe40007810000 */
[----:B--2---:R-:W-:Y:S02]  /*22f0*/  FMNMX.FTZ R7, R6, R7, !PT ;  /* 0x0000000706077209 */ /* 0x004fe40007810000 */
[----:B------:R-:W-:-:S03]  /*2300*/  FMNMX.FTZ R6, R30, R5, !PT ;  /* 0x000000051e067209 */ /* 0x000fc60007810000 */
[----:B------:R-:W2:Y:S04]  /*2310*/  SHFL.BFLY PT, R2, R7, 0x1, 0x1f ;  /* 0x0c201f0007027f89 */ /* 0x000ea800000e0000 */
[----:B------:R-:W3:Y:S01]  /*2320*/  SHFL.BFLY PT, R5, R6, 0x2, 0x1f ;  /* 0x0c401f0006057f89 */ /* 0x000ee200000e0000 */
[----:B--2---:R-:W-:Y:S02]  /*2330*/  FMNMX.FTZ R2, R7, R2, !PT ;  /* 0x0000000207027209 */ /* 0x004fe40007810000 */
[----:B---3--:R-:W-:-:S03]  /*2340*/  FMNMX.FTZ R5, R6, R5, !PT ;  /* 0x0000000506057209 */ /* 0x008fc60007810000 */
[C---:B------:R-:W-:Y:S01]  /*2350*/  FMUL.FTZ R110, R2.reuse, c[0x0][0x23c] ;  /* 0x00008f00026e7a20 */ /* 0x040fe20000410000 */
[----:B------:R-:W-:Y:S01]  /*2360*/  FSETP.NEU.FTZ.AND P0, PT, R2, -INF , PT ;  /* 0xff8000000200780b */ /* 0x000fe20003f1d000 */
[----:B------:R-:W2:Y:S03]  /*2370*/  SHFL.BFLY PT, R0, R5, 0x1, 0x1f ;  /* 0x0c201f0005007f89 */ /* 0x000ea600000e0000 */
[----:B------:R-:W-:-:S05]  /*2380*/  FSEL R110, R110, RZ, P0 ;  /* 0x000000ff6e6e7208 */ /* 0x000fca0000000000 */
[--C-:B------:R-:W-:Y:S02]  /*2390*/  FFMA.FTZ R22, R33, c[0x0][0x23c], -R110.reuse ;  /* 0x00008f0021167a23 */ /* 0x100fe4000001086e */
[--C-:B------:R-:W-:Y:S02]  /*23a0*/  FFMA.FTZ R109, R40, c[0x0][0x23c], -R110.reuse ;  /* 0x00008f00286d7a23 */ /* 0x100fe4000001086e */
[--C-:B------:R-:W-:Y:S02]  /*23b0*/  FFMA.FTZ R108, R41, c[0x0][0x23c], -R110.reuse ;  /* 0x00008f00296c7a23 */ /* 0x100fe4000001086e */
[--C-:B------:R-:W-:Y:S01]  /*23c0*/  FFMA.FTZ R35, R13, c[0x0][0x23c], -R110.reuse ;  /* 0x00008f000d237a23 */ /* 0x100fe2000001086e */
[----:B------:R-:W-:Y:S01]  /*23d0*/  MUFU.EX2 R22, R22 ;  /* 0x0000001600167308 */ /* 0x000fe20000000800 */
[--C-:B------:R-:W-:Y:S02]  /*23e0*/  FFMA.FTZ R26, R37, c[0x0][0x23c], -R110.reuse ;  /* 0x00008f00251a7a23 */ /* 0x100fe4000001086e */
[----:B------:R-:W-:-:S02]  /*23f0*/  FFMA.FTZ R25, R9, c[0x0][0x23c], -R110 ;  /* 0x00008f0009197a23 */ /* 0x000fc4000001086e */
[--C-:B-1----:R-:W-:Y:S02]  /*2400*/  FFMA.FTZ R21, R11, c[0x0][0x23c], -R110.reuse ;  /* 0x00008f000b157a23 */ /* 0x102fe4000001086e */
[--C-:B------:R-:W-:Y:S01]  /*2410*/  FFMA.FTZ R20, R53, c[0x0][0x23c], -R110.reuse ;  /* 0x00008f0035147a23 */ /* 0x100fe2000001086e */
[----:B------:R-:W-:Y:S01]  /*2420*/  MUFU.EX2 R109, R109 ;  /* 0x0000006d006d7308 */ /* 0x000fe20000000800 */
[--C-:B------:R-:W-:Y:S01]  /*2430*/  FFMA.FTZ R91, R87, c[0x0][0x23c], -R110.reuse ;  /* 0x00008f00575b7a23 */ /* 0x100fe2000001086e */
[----:B--2---:R-:W-:Y:S01]  /*2440*/  FMNMX.FTZ R0, R5, R0, !PT ;  /* 0x0000000005007209 */ /* 0x004fe20007810000 */
[--C-:B------:R-:W-:Y:S02]  /*2450*/  FFMA.FTZ R87, R99, c[0x0][0x23c], -R110.reuse ;  /* 0x00008f0063577a23 */ /* 0x100fe4000001086e */
[--C-:B------:R-:W-:Y:S01]  /*2460*/  FFMA.FTZ R100, R86, c[0x0][0x23c], -R110.reuse ;  /* 0x00008f0056647a23 */ /* 0x100fe2000001086e */
[C---:B------:R-:W-:Y:S01]  /*2470*/  FSETP.NEU.FTZ.AND P0, PT, R0.reuse, -INF , PT ;  /* 0xff8000000000780b */ /* 0x040fe20003f1d000 */
[----:B------:R-:W-:Y:S01]  /*2480*/  FMUL.FTZ R33, R0, c[0x0][0x23c] ;  /* 0x00008f0000217a20 */ /* 0x000fe20000410000 */
[----:B------:R-:W1:Y:S01]  /*2490*/  MUFU.EX2 R108, R108 ;  /* 0x0000006c006c7308 */ /* 0x000e620000000800 */
[----:B------:R-:W-:-:S02]  /*24a0*/  FFMA.FTZ R90, R89, c[0x0][0x23c], -R110 ;  /* 0x00008f00595a7a23 */ /* 0x000fc4000001086e */
[--C-:B------:R-:W-:Y:S01]  /*24b0*/  FFMA.FTZ R101, R101, c[0x0][0x23c], -R110.reuse ;  /* 0x00008f0065657a23 */ /* 0x100fe2000001086e */
[----:B------:R-:W-:Y:S01]  /*24c0*/  FSEL R33, R33, RZ, P0 ;  /* 0x000000ff21217208 */ /* 0x000fe20000000000 */
[--C-:B------:R-:W-:Y:S02]  /*24d0*/  FFMA.FTZ R105, R105, c[0x0][0x23c], -R110.reuse ;  /* 0x00008f0069697a23 */ /* 0x100fe4000001086e */
[----:B------:R-:W-:Y:S01]  /*24e0*/  FFMA.FTZ R103, R103, c[0x0][0x23c], -R110 ;  /* 0x00008f0067677a23 */ /* 0x000fe2000001086e */
[----:B------:R-:W-:Y:S01]  /*24f0*/  MUFU.EX2 R35, R35 ;  /* 0x0000002300237308 */ /* 0x000fe20000000800 */
[--C-:B------:R-:W-:Y:S02]  /*2500*/  FFMA.FTZ R85, R42, c[0x0][0x23c], -R33.reuse ;  /* 0x00008f002a557a23 */ /* 0x100fe40000010821 */
[--C-:B------:R-:W-:Y:S01]  /*2510*/  FFMA.FTZ R84, R12, c[0x0][0x23c], -R33.reuse ;  /* 0x00008f000c547a23 */ /* 0x100fe20000010821 */
[----:B------:R-:W2:Y:S01]  /*2520*/  LDSM.16.MT88.4 R40, [R114+0x6000] ;  /* 0x006000007228783b */ /* 0x000ea20000004200 */
[----:B------:R-:W-:-:S02]  /*2530*/  FFMA.FTZ R34, R38, c[0x0][0x23c], -R33 ;  /* 0x00008f0026227a23 */ /* 0x000fc40000010821 */
[--C-:B------:R-:W-:Y:S01]  /*2540*/  FFMA.FTZ R27, R14, c[0x0][0x23c], -R33.reuse ;  /* 0x00008f000e1b7a23 */ /* 0x100fe20000010821 */
[----:B------:R-:W3:Y:S01]  /*2550*/  MUFU.EX2 R26, R26 ;  /* 0x0000001a001a7308 */ /* 0x000ee20000000800 */
[--C-:B------:R-:W-:Y:S01]  /*2560*/  FFMA.FTZ R23, R10, c[0x0][0x23c], -R33.reuse ;  /* 0x00008f000a177a23 */ /* 0x100fe20000010821 */
[----:B-1----:R-:W-:Y:S01]  /*2570*/  F2FP.BF16.PACK_AB R80, R108, R109 ;  /* 0x0000006d6c50723e */ /* 0x002fe200000010ff */
[--C-:B------:R-:W-:Y:S01]  /*2580*/  FFMA.FTZ R3, R8, c[0x0][0x23c], -R33.reuse ;  /* 0x00008f0008037a23 */ /* 0x100fe20000010821 */
[----:B------:R-:W-:Y:S01]  /*2590*/  LDSM.16.MT88.4 R12, [R114+0x7400] ;  /* 0x00740000720c783b */ /* 0x000fe20000004200 */
[--C-:B------:R-:W-:Y:S02]  /*25a0*/  FFMA.FTZ R28, R18, c[0x0][0x23c], -R33.reuse ;  /* 0x00008f00121c7a23 */ /* 0x100fe40000010821 */
[--C-:B------:R-:W-:Y:S01]  /*25b0*/  FFMA.FTZ R24, R54, c[0x0][0x23c], -R33.reuse ;  /* 0x00008f0036187a23 */ /* 0x100fe20000010821 */
[----:B------:R-:W-:Y:S01]  /*25c0*/  MUFU.EX2 R85, R85 ;  /* 0x0000005500557308 */ /* 0x000fe20000000800 */
[----:B------:R-:W1:Y:S01]  /*25d0*/  LDSM.16.MT88.4 R8, [R112+0x6400] ;  /* 0x006400007008783b */ /* 0x000e620000004200 */
[----:B------:R-:W-:-:S02]  /*25e0*/  FFMA.FTZ R99, R88, c[0x0][0x23c], -R33 ;  /* 0x00008f0058637a23 */ /* 0x000fc40000010821 */
[--C-:B------:R-:W-:Y:S01]  /*25f0*/  FFMA.FTZ R88, R102, c[0x0][0x23c], -R33.reuse ;  /* 0x00008f0066587a23 */ /* 0x100fe20000010821 */
[----:B------:R-:W4:Y:S01]  /*2600*/  LDSM.16.MT88.4 R16, [R114+0x6400] ;  /* 0x006400007210783b */ /* 0x000f220000004200 */
[--C-:B------:R-:W-:Y:S02]  /*2610*/  FFMA.FTZ R89, R104, c[0x0][0x23c], -R33.reuse ;  /* 0x00008f0068597a23 */ /* 0x100fe40000010821 */
[----:B------:R-:W5:Y:S01]  /*2620*/  MUFU.EX2 R84, R84 ;  /* 0x0000005400547308 */ /* 0x000f620000000800 */
[----:B---3--:R-:W-:Y:S01]  /*2630*/  F2FP.BF16.PACK_AB R82, R26, R35 ;  /* 0x000000231a52723e */ /* 0x008fe200000010ff */
[--C-:B------:R-:W-:Y:S02]  /*2640*/  FFMA.FTZ R86, R106, c[0x0][0x23c], -R33.reuse ;  /* 0x00008f006a567a23 */ /* 0x100fe40000010821 */
[----:B------:R-:W-:Y:S02]  /*2650*/  FADD.FTZ R108, R109, R108 ;  /* 0x0000006c6d6c7221 */ /* 0x000fe40000010000 */
[----:B------:R-:W-:-:S02]  /*2660*/  FFMA.FTZ R29, R29, c[0x0][0x23c], -R33 ;  /* 0x00008f001d1d7a23 */ /* 0x000fc40000010821 */
[----:B------:R-:W-:Y:S01]  /*2670*/  MUFU.EX2 R34, R34 ;  /* 0x0000002200227308 */ /* 0x000fe20000000800 */
[--C-:B------:R-:W-:Y:S02]  /*2680*/  FFMA.FTZ R32, R32, c[0x0][0x23c], -R33.reuse ;  /* 0x00008f0020207a23 */ /* 0x100fe40000010821 */
[--C-:B------:R-:W-:Y:S02]  /*2690*/  FFMA.FTZ R31, R31, c[0x0][0x23c], -R33.reuse ;  /* 0x00008f001f1f7a23 */ /* 0x100fe40000010821 */
[----:B------:R-:W-:Y:S02]  /*26a0*/  FFMA.FTZ R107, R107, c[0x0][0x23c], -R110 ;  /* 0x00008f006b6b7a23 */ /* 0x000fe4000001086e */
[----:B------:R-:W-:Y:S01]  /*26b0*/  FFMA.FTZ R30, R30, c[0x0][0x23c], -R33 ;  /* 0x00008f001e1e7a23 */ /* 0x000fe20000010821 */
[----:B------:R-:W3:Y:S01]  /*26c0*/  MUFU.EX2 R27, R27 ;  /* 0x0000001b001b7308 */ /* 0x000ee20000000800 */
[----:B-----5:R-:W-:Y:S01]  /*26d0*/  F2FP.BF16.PACK_AB R81, R84, R85 ;  /* 0x000000555451723e */ /* 0x020fe200000010ff */
[----:B------:R-:W-:-:S02]  /*26e0*/  FADD.FTZ R35, R35, R108 ;  /* 0x0000006c23237221 */ /* 0x000fc40000010000 */
[----:B------:R-:W-:Y:S02]  /*26f0*/  FADD.FTZ R85, R85, R84 ;  /* 0x0000005455557221 */ /* 0x000fe40000010000 */
[----:B------:R-:W-:Y:S02]  /*2700*/  FADD.FTZ R26, R26, R35 ;  /* 0x000000231a1a7221 */ /* 0x000fe40000010000 */
[----:B------:R-:W5:Y:S01]  /*2710*/  MUFU.EX2 R25, R25 ;  /* 0x0000001900197308 */ /* 0x000f620000000800 */
[----:B---3--:R-:W-:-:S07]  /*2720*/  F2FP.BF16.PACK_AB R83, R27, R34 ;  /* 0x000000221b53723e */ /* 0x008fce00000010ff */
[----:B------:R-:W-:Y:S01]  /*2730*/  MUFU.EX2 R21, R21 ;  /* 0x0000001500157308 */ /* 0x000fe20000000800 */
[----:B------:R-:W-:-:S04]  /*2740*/  FADD.FTZ R34, R34, R85 ;  /* 0x0000005522227221 */ /* 0x000fc80000010000 */
[----:B------:R-:W-:Y:S01]  /*2750*/  FADD.FTZ R27, R27, R34 ;  /* 0x000000221b1b7221 */ /* 0x000fe20000010000 */
[----:B------:R-:W-:Y:S01]  /*2760*/  HMMA.16816.F32.BF16 R44, R80, R48, RZ ;  /* 0x00000030502c723c */ /* 0x000fe200000418ff */
[----:B-----5:R-:W-:Y:S01]  /*2770*/  F2FP.BF16.PACK_AB R4, R22, R25 ;  /* 0x000000191604723e */ /* 0x020fe200000010ff */
[----:B------:R-:W3:Y:S01]  /*2780*/  MUFU.EX2 R20, R20 ;  /* 0x0000001400147308 */ /* 0x000ee20000000800 */
[----:B------:R-:W-:-:S04]  /*2790*/  FADD.FTZ R25, R25, R26 ;  /* 0x0000001a19197221 */ /* 0x000fc80000010000 */
[----:B------:R-:W-:Y:S01]  /*27a0*/  FADD.FTZ R22, R22, R25 ;  /* 0x0000001916167221 */ /* 0x000fe20000010000 */
[C---:B------:R-:W-:Y:S02]  /*27b0*/  HMMA.16816.F32.BF16 R48, R80.reuse, R50, RZ ;  /* 0x000000325030723c */ /* 0x040fe400000418ff */
[----:B------:R-:W-:Y:S06]  /*27c0*/  MUFU.EX2 R28, R28 ;  /* 0x0000001c001c7308 */ /* 0x000fec0000000800 */
[----:B------:R-:W-:Y:S02]  /*27d0*/  HMMA.16816.F32.BF16 R60, R80, R64, RZ ;  /* 0x00000040503c723c */ /* 0x000fe400000418ff */
[----:B------:R-:W5:Y:S01]  /*27e0*/  MUFU.EX2 R23, R23 ;  /* 0x0000001700177308 */ /* 0x000f620000000800 */
[----:B---3--:R-:W-:Y:S01]  /*27f0*/  F2FP.BF16.PACK_AB R6, R20, R21 ;  /* 0x000000151406723e */ /* 0x008fe200000010ff */
[----:B------:R-:W-:-:S04]  /*2800*/  FADD.FTZ R21, R21, R22 ;  /* 0x0000001615157221 */ /* 0x000fc80000010000 */
[C---:B------:R-:W-:Y:S01]  /*2810*/  HMMA.16816.F32.BF16 R64, R80.reuse, R66, RZ ;  /* 0x000000425040723c */ /* 0x040fe200000418ff */
[----:B------:R-:W-:Y:S01]  /*2820*/  FADD.FTZ R21, R20, R21 ;  /* 0x0000001514157221 */ /* 0x000fe20000010000 */
[----:B------:R-:W-:Y:S06]  /*2830*/  MUFU.EX2 R24, R24 ;  /* 0x0000001800187308 */ /* 0x000fec0000000800 */
[----:B--2---:R-:W-:Y:S02]  /*2840*/  HMMA.16816.F32.BF16 R36, R80, R40, RZ ;  /* 0x000000285024723c */ /* 0x004fe400000418ff */
[----:B------:R-:W2:Y:S01]  /*2850*/  MUFU.EX2 R3, R3 ;  /* 0x0000000300037308 */ /* 0x000ea20000000800 */
[----:B-----5:R-:W-:Y:S01]  /*2860*/  F2FP.BF16.PACK_AB R5, R23, R28 ;  /* 0x0000001c1705723e */ /* 0x020fe200000010ff */
[----:B------:R-:W-:-:S04]  /*2870*/  FADD.FTZ R28, R28, R27 ;  /* 0x0000001b1c1c7221 */ /* 0x000fc80000010000 */
[C---:B------:R-:W-:Y:S01]  /*2880*/  HMMA.16816.F32.BF16 R52, R80.reuse, R56, RZ ;  /* 0x000000385034723c */ /* 0x040fe200000418ff */
[----:B------:R-:W-:Y:S01]  /*2890*/  FADD.FTZ R23, R23, R28 ;  /* 0x0000001c17177221 */ /* 0x000fe20000010000 */
[----:B------:R-:W-:Y:S06]  /*28a0*/  MUFU.EX2 R100, R100 ;  /* 0x0000006400647308 */ /* 0x000fec0000000800 */
[----:B------:R-:W-:Y:S01]  /*28b0*/  HMMA.16816.F32.BF16 R68, R80, R72, RZ ;  /* 0x000000485044723c */ /* 0x000fe200000418ff */
[----:B--2---:R-:W-:Y:S01]  /*28c0*/  F2FP.BF16.PACK_AB R7, R3, R24 ;  /* 0x000000180307723e */ /* 0x004fe200000010ff */
[----:B------:R-:W2:Y:S01]  /*28d0*/  MUFU.EX2 R91, R91 ;  /* 0x0000005b005b7308 */ /* 0x000ea20000000800 */
[----:B------:R-:W-:-:S05]  /*28e0*/  FADD.FTZ R24, R24, R23 ;  /* 0x0000001718187221 */ /* 0x000fca0000010000 */
[----:B------:R-:W-:Y:S01]  /*28f0*/  HMMA.16816.F32.BF16 R40, R80, R42, RZ ;  /* 0x0000002a5028723c */ /* 0x000fe200000418ff */
[----:B------:R-:W-:Y:S01]  /*2900*/  FADD.FTZ R24, R3, R24 ;  /* 0x0000001803187221 */ /* 0x000fe20000010000 */
[----:B------:R-:W-:Y:S01]  /*2910*/  MOV R3, c[0x0][0x1a4] ;  /* 0x0000690000037a02 */ /* 0x000fe20000000f00 */
[----:B------:R-:W-:Y:S05]  /*2920*/  MUFU.EX2 R90, R90 ;  /* 0x0000005a005a7308 */ /* 0x000fea0000000800 */
[C---:B-1----:R-:W-:Y:S03]  /*2930*/  HMMA.16816.F32.BF16 R44, R4.reuse, R8, R44 ;  /* 0x00000008042c723c */ /* 0x042fe6000004182c */
[----:B------:R-:W-:Y:S05]  /*2940*/  MUFU.EX2 R87, R87 ;  /* 0x0000005700577308 */ /* 0x000fea0000000800 */
[----:B------:R-:W-:Y:S01]  /*2950*/  HMMA.16816.F32.BF16 R48, R4, R10, R48 ;  /* 0x0000000a0430723c */ /* 0x000fe20000041830 */
[----:B------:R-:W1:Y:S02]  /*2960*/  LDSM.16.MT88.4 R8, [R112+0x7400] ;  /* 0x007400007008783b */ /* 0x000e640000004200 */
[----:B------:R-:W-:Y:S05]  /*2970*/  MUFU.EX2 R99, R99 ;  /* 0x0000006300637308 */ /* 0x000fea0000000800 */
[C---:B------:R-:W-:Y:S03]  /*2980*/  HMMA.16816.F32.BF16 R56, R80.reuse, R58, RZ ;  /* 0x0000003a5038723c */ /* 0x040fe600000418ff */
[----:B------:R-:W3:Y:S05]  /*2990*/  MUFU.EX2 R88, R88 ;  /* 0x0000005800587308 */ /* 0x000eea0000000800 */
[----:B------:R-:W-:Y:S03]  /*29a0*/  HMMA.16816.F32.BF16 R72, R80, R74, RZ ;  /* 0x0000004a5048723c */ /* 0x000fe600000418ff */
[----:B------:R-:W-:Y:S05]  /*29b0*/  MUFU.EX2 R89, R89 ;  /* 0x0000005900597308 */ /* 0x000fea0000000800 */
[C---:B------:R-:W-:Y:S03]  /*29c0*/  HMMA.16816.F32.BF16 R52, R4.reuse, R12, R52 ;  /* 0x0000000c0434723c */ /* 0x040fe60000041834 */
[----:B------:R-:W5:Y:S05]  /*29d0*/  MUFU.EX2 R86, R86 ;  /* 0x0000005600567308 */ /* 0x000f6a0000000800 */
[C---:B------:R-:W-:Y:S01]  /*29e0*/  HMMA.16816.F32.BF16 R56, R4.reuse, R14, R56 ;  /* 0x0000000e0438723c */ /* 0x040fe20000041838 */
[----:B------:R-:W2:Y:S02]  /*29f0*/  LDSM.16.MT88.4 R12, [R114+0x8400] ;  /* 0x00840000720c783b */ /* 0x000ea40000004200 */
[----:B------:R-:W-:Y:S05]  /*2a00*/  MUFU.EX2 R101, R101 ;  /* 0x0000006500657308 */ /* 0x000fea0000000800 */
[C---:B----4-:R-:W-:Y:S03]  /*2a10*/  HMMA.16816.F32.BF16 R36, R4.reuse, R16, R36 ;  /* 0x000000100424723c */ /* 0x050fe60000041824 */
[----:B------:R-:W4:Y:S05]  /*2a20*/  MUFU.EX2 R102, R103 ;  /* 0x0000006700667308 */ /* 0x000f2a0000000800 */
[C---:B-1----:R-:W-:Y:S03]  /*2a30*/  HMMA.16816.F32.BF16 R60, R4.reuse, R8, R60 ;  /* 0x00000008043c723c */ /* 0x042fe6000004183c */
[----:B------:R-:W-:Y:S05]  /*2a40*/  MUFU.EX2 R105, R105 ;  /* 0x0000006900697308 */ /* 0x000fea0000000800 */
[C---:B------:R-:W-:Y:S01]  /*2a50*/  HMMA.16816.F32.BF16 R64, R4.reuse, R10, R64 ;  /* 0x0000000a0440723c */ /* 0x040fe20000041840 */
[----:B------:R-:W1:Y:S02]  /*2a60*/  LDSM.16.MT88.4 R8, [R112+0x8000] ;  /* 0x008000007008783b */ /* 0x000e640000004200 */
[----:B------:R-:W-:Y:S05]  /*2a70*/  MUFU.EX2 R104, R107 ;  /* 0x0000006b00687308 */ /* 0x000fea0000000800 */
[C---:B------:R-:W-:Y:S01]  /*2a80*/  HMMA.16816.F32.BF16 R40, R4.reuse, R18, R40 ;  /* 0x000000120428723c */ /* 0x040fe20000041828 */
[----:B------:R-:W-:Y:S02]  /*2a90*/  LDSM.16.MT88.4 R16, [R114+0x6c00] ;  /* 0x006c00007210783b */ /* 0x000fe40000004200 */
[----:B------:R-:W-:Y:S05]  /*2aa0*/  MUFU.EX2 R29, R29 ;  /* 0x0000001d001d7308 */ /* 0x000fea0000000800 */
[C---:B--2---:R-:W-:Y:S03]  /*2ab0*/  HMMA.16816.F32.BF16 R68, R4.reuse, R12, R68 ;  /* 0x0000000c0444723c */ /* 0x044fe60000041844 */
[----:B------:R-:W2:Y:S05]  /*2ac0*/  MUFU.EX2 R32, R32 ;  /* 0x0000002000207308 */ /* 0x000eaa0000000800 */
[----:B------:R-:W-:Y:S01]  /*2ad0*/  HMMA.16816.F32.BF16 R72, R4, R14, R72 ;  /* 0x0000000e0448723c */ /* 0x000fe20000041848 */
[----:B------:R-:W-:Y:S02]  /*2ae0*/  LDSM.16.MT88.4 R12, [R112+0x6c00] ;  /* 0x006c0000700c783b */ /* 0x000fe40000004200 */
[----:B------:R-:W-:Y:S08]  /*2af0*/  MUFU.EX2 R31, R31 ;  /* 0x0000001f001f7308 */ /* 0x000ff00000000800 */
[----:B------:R-:W2:Y:S01]  /*2b00*/  MUFU.EX2 R108, R30 ;  /* 0x0000001e006c7308 */ /* 0x000ea20000000800 */
[C---:B-1----:R-:W-:Y:S08]  /*2b10*/  HMMA.16816.F32.BF16 R76, R80.reuse, R8, RZ ;  /* 0x00000008504c723c */ /* 0x042ff000000418ff */
[----:B------:R-:W-:Y:S01]  /*2b20*/  HMMA.16816.F32.BF16 R80, R80, R10, RZ ;  /* 0x0000000a5050723c */ /* 0x000fe200000418ff */
[----:B------:R-:W1:Y:S11]  /*2b30*/  LDSM.16.MT88.4 R8, [R112+0x8400] ;  /* 0x008400007008783b */ /* 0x000e760000004200 */
[----:B------:R-:W-:Y:S04]  /*2b40*/  @!UPT UIADD3 URZ, URZ, URZ, URZ ;  /* 0x0000003f3f3ff290 */ /* 0x000fe8000fffe03f */
[C---:B-1----:R-:W-:Y:S08]  /*2b50*/  HMMA.16816.F32.BF16 R76, R4.reuse, R8, R76 ;  /* 0x00000008044c723c */ /* 0x042ff0000004184c */
[----:B------:R-:W-:Y:S01]  /*2b60*/  HMMA.16816.F32.BF16 R80, R4, R10, R80 ;  /* 0x0000000a0450723c */ /* 0x000fe20000041850 */
[----:B------:R-:W1:Y:S06]  /*2b70*/  LDSM.16.MT88.4 R8, [R114+0x6800] ;  /* 0x006800007208783b */ /* 0x000e6c0000004200 */
[----:B------:R-:W-:Y:S01]  /*2b80*/  F2FP.BF16.PACK_AB R4, R91, R100 ;  /* 0x000000645b04723e */ /* 0x000fe200000010ff */
[----:B------:R-:W-:Y:S01]  /*2b90*/  FADD.FTZ R100, R100, R21 ;  /* 0x0000001564647221 */ /* 0x000fe20000010000 */
[----:B---3--:R-:W-:Y:S01]  /*2ba0*/  F2FP.BF16.PACK_AB R5, R88, R99 ;  /* 0x000000635805723e */ /* 0x008fe200000010ff */
[----:B------:R-:W-:Y:S01]  /*2bb0*/  FADD.FTZ R99, R99, R24 ;  /* 0x0000001863637221 */ /* 0x000fe20000010000 */
[----:B------:R-:W-:Y:S01]  /*2bc0*/  F2FP.BF16.PACK_AB R6, R87, R90 ;  /* 0x0000005a5706723e */ /* 0x000fe200000010ff */
[----:B------:R-:W-:Y:S01]  /*2bd0*/  FADD.FTZ R91, R91, R100 ;  /* 0x000000645b5b7221 */ /* 0x000fe20000010000 */
[----:B-----5:R-:W-:Y:S01]  /*2be0*/  F2FP.BF16.PACK_AB R7, R86, R89 ;  /* 0x000000595607723e */ /* 0x020fe200000010ff */
[----:B------:R-:W-:-:S02]  /*2bf0*/  FADD.FTZ R88, R88, R99 ;  /* 0x0000006358587221 */ /* 0x000fc40000010000 */
[----:B------:R-:W-:Y:S02]  /*2c00*/  FADD.FTZ R90, R90, R91 ;  /* 0x0000005b5a5a7221 */ /* 0x000fe40000010000 */
[----:B------:R-:W-:Y:S02]  /*2c10*/  FADD.FTZ R89, R89, R88 ;  /* 0x0000005859597221 */ /* 0x000fe40000010000 */
[----:B------:R-:W-:Y:S02]  /*2c20*/  FADD.FTZ R90, R87, R90 ;  /* 0x0000005a575a7221 */ /* 0x000fe40000010000 */
[----:B------:R-:W-:Y:S01]  /*2c30*/  FADD.FTZ R86, R86, R89 ;  /* 0x0000005956567221 */ /* 0x000fe20000010000 */
[C---:B-1----:R-:W-:Y:S08]  /*2c40*/  HMMA.16816.F32.BF16 R36, R4.reuse, R8, R36 ;  /* 0x000000080424723c */ /* 0x042ff00000041824 */
[C---:B------:R-:W-:Y:S01]  /*2c50*/  HMMA.16816.F32.BF16 R40, R4.reuse, R10, R40 ;  /* 0x0000000a0428723c */ /* 0x040fe20000041828 */
[----:B------:R-:W1:Y:S07]  /*2c60*/  LDSM.16.MT88.4 R8, [R112+0x6800] ;  /* 0x006800007008783b */ /* 0x000e6e0000004200 */
        /* <DEDUP_REMOVED lines=13> */
[----:B------:R-:W-:Y:S01]  /*2d40*/  HMMA.16816.F32.BF16 R80, R4, R10, R80 ;  /* 0x0000000a0450723c */ /* 0x000fe20000041850 */
[----:B------:R-:W1:Y:S06]  /*2d50*/  LDSM.16.MT88.4 R8, [R114+0x7c00] ;  /* 0x007c00007208783b */ /* 0x000e6c0000004200 */
[----:B----4-:R-:W-:Y:S01]  /*2d60*/  F2FP.BF16.PACK_AB R4, R102, R101 ;  /* 0x000000656604723e */ /* 0x010fe200000010ff */
[----:B------:R-:W-:Y:S01]  /*2d70*/  FADD.FTZ R101, R101, R90 ;  /* 0x0000005a65657221 */ /* 0x000fe20000010000 */
[----:B--2---:R-:W-:Y:S01]  /*2d80*/  F2FP.BF16.PACK_AB R5, R32, R29 ;  /* 0x0000001d2005723e */ /* 0x004fe200000010ff */
        /* <DEDUP_REMOVED lines=14> */
[----:B------:R-:W3:Y:S07]  /*2e70*/  LDSM.16.MT88.4 R12, [R114+0x8c00] ;  /* 0x008c0000720c783b */ /* 0x000eee0000004200 */
[C---:B-1----:R-:W-:Y:S08]  /*2e80*/  HMMA.16816.F32.BF16 R52, R4.reuse, R8, R52 ;  /* 0x000000080434723c */ /* 0x042ff00000041834 */
[C---:B------:R-:W-:Y:S01]  /*2e90*/  HMMA.16816.F32.BF16 R56, R4.reuse, R10, R56 ;  /* 0x0000000a0438723c */ /* 0x040fe20000041838 */
[----:B------:R-:W1:Y:S07]  /*2ea0*/  LDSM.16.MT88.4 R8, [R112+0x8c00] ;  /* 0x008c00007008783b */ /* 0x000e6e0000004200 */
[C---:B--2---:R-:W-:Y:S08]  /*2eb0*/  HMMA.16816.F32.BF16 R60, R4.reuse, R16, R60 ;  /* 0x00000010043c723c */ /* 0x044ff0000004183c */
[C---:B------:R-:W-:Y:S08]  /*2ec0*/  HMMA.16816.F32.BF16 R64, R4.reuse, R18, R64 ;  /* 0x000000120440723c */ /* 0x040ff00000041840 */
[C---:B---3--:R-:W-:Y:S08]  /*2ed0*/  HMMA.16816.F32.BF16 R68, R4.reuse, R12, R68 ;  /* 0x0000000c0444723c */ /* 0x048ff00000041844 */
[C---:B------:R-:W-:Y:S08]  /*2ee0*/  HMMA.16816.F32.BF16 R72, R4.reuse, R14, R72 ;  /* 0x0000000e0448723c */ /* 0x040ff00000041848 */
[C---:B-1----:R-:W-:Y:S08]  /*2ef0*/  HMMA.16816.F32.BF16 R76, R4.reuse, R8, R76 ;  /* 0x00000008044c723c */ /* 0x042ff0000004184c */
[----:B------:R-:W-:Y:S01]  /*2f00*/  HMMA.16816.F32.BF16 R80, R4, R10, R80 ;  /* 0x0000000a0450723c */ /* 0x000fe20000041850 */
[----:B------:R-:W-:Y:S05]  /*2f10*/  @!UPT UIADD3 URZ, URZ, URZ, URZ ;  /* 0x0000003f3f3ff290 */ /* 0x000fea000fffe03f */
[----:B------:R-:W-:Y:S11]  /*2f20*/  @!P3 BRA `(.L_x_164) ;  /* 0x00001fa00000b947 */ /* 0x000ff60003800000 */
[----:B------:R-:W-:Y:S01]  /*2f30*/  IADD3 R98, R92, -0x2, RZ ;  /* 0xfffffffe5c627810 */ /* 0x000fe20007ffe0ff */
[----:B------:R-:W-:-:S04]  /*2f40*/  DEPBAR.LE SB0, 0x0 ;  /* 0x000080000000791a */ /* 0x000fc80000000000 */
[----:B------:R-:W-:Y:S01]  /*2f50*/  SHF.R.S32.HI R4, RZ, 0x1f, R98 ;  /* 0x0000001fff047819 */ /* 0x000fe20000011462 */
[----:B------:R-:W-:Y:S01]  /*2f60*/  IMAD.WIDE.U32 R8, R98, c[0x0][0x1a0], RZ ;  /* 0x0000680062087a25 */ /* 0x000fe200078e00ff */
[----:B------:R-:W-:-:S03]  /*2f70*/  UIMAD.WIDE.U32 UR6, UR4, 0x40, URZ ;  /* 0x00000040040678a5 */ /* 0x000fc6000f8e003f */
[----:B------:R-:W-:Y:S01]  /*2f80*/  IMAD R5, R4, c[0x0][0x1a0], RZ ;  /* 0x0000680004057a24 */ /* 0x000fe200078e02ff */
[----:B------:R-:W-:Y:S01]  /*2f90*/  BAR.SYNC.DEFER_BLOCKING 0x0 ;  /* 0x0000000000007b1d */ /* 0x000fe20000010000 */
[----:B------:R-:W-:Y:S02]  /*2fa0*/  LEA R6, P0, R8, R94, 0x6 ;  /* 0x0000005e08067211 */ /* 0x000fe400078030ff */
[----:B------:R-:W-:Y:S02]  /*2fb0*/  IMAD R4, R98, c[0x0][0x1a4], R5 ;  /* 0x0000690062047a24 */ /* 0x000fe400078e0205 */
[----:B------:R-:W-:Y:S02]  /*2fc0*/  LEA R12, P1, R6, c[0x0][0x170], 0x1 ;  /* 0x00005c00060c7a11 */ /* 0x000fe400078208ff */
[----:B------:R-:W-:Y:S02]  /*2fd0*/  IMAD.IADD R5, R9, 0x1, R4 ;  /* 0x0000000109057824 */ /* 0x000fe400078e0204 */
[----:B------:R-:W-:-:S03]  /*2fe0*/  IMAD.SHL.U32 R4, R3, 0x40, RZ ;  /* 0x0000004003047824 */ /* 0x000fc600078e00ff */
[----:B------:R-:W-:Y:S02]  /*2ff0*/  LEA.HI.X R5, R8, R129, R5, 0x6, P0 ;  /* 0x0000008108057211 */ /* 0x000fe400000f3405 */
[----:B------:R-:W-:Y:S02]  /*3000*/  IADD3 R14, P0, R12, UR6, RZ ;  /* 0x000000060c0e7c10 */ /* 0x000fe4000ff1e0ff */
[----:B------:R-:W-:-:S04]  /*3010*/  LEA.HI.X R13, R6, c[0x0][0x174], R5, 0x1, P1 ;  /* 0x00005d00060d7a11 */ /* 0x000fc800008f0c05 */
[----:B------:R-:W-:Y:S01]  /*3020*/  IADD3.X R15, R13, UR7, R4, P0, !PT ;  /* 0x000000070d0f7c10 */ /* 0x000fe200087fe404 */
        /* <DEDUP_REMOVED lines=15> */
[----:B-1----:R-:W1:Y:S04]  /*3120*/  LDSM.16.M88.4 R12, [R116+0x3800] ;  /* 0x00380000740c783b */ /* 0x002e680000000200 */
[----:B------:R-:W-:Y:S04]  /*3130*/  LDSM.16.M88.4 R88, [R116+0x3c00] ;  /* 0x003c00007458783b */ /* 0x000fe80000000200 */
[----:B------:R-:W0:Y:S01]  /*3140*/  LDGDEPBAR ;  /* 0x00000000000079af */ /* 0x000e220000000000 */
[C---:B--2---:R-:W-:Y:S08]  /*3150*/  HMMA.16816.F32.BF16 R24, R4.reuse, R20, RZ ;  /* 0x000000140418723c */ /* 0x044ff000000418ff */
[C---:B------:R-:W-:Y:S08]  /*3160*/  HMMA.16816.F32.BF16 R20, R4.reuse, R22, RZ ;  /* 0x000000160414723c */ /* 0x040ff000000418ff */
[C---:B---3--:R-:W-:Y:S08]  /*3170*/  HMMA.16816.F32.BF16 R32, R4.reuse, R28, RZ ;  /* 0x0000001c0420723c */ /* 0x048ff000000418ff */
[----:B------:R-:W-:Y:S08]  /*3180*/  HMMA.16816.F32.BF16 R28, R4, R30, RZ ;  /* 0x0000001e041c723c */ /* 0x000ff000000418ff */
[C---:B----4-:R-:W-:Y:S08]  /*3190*/  HMMA.16816.F32.BF16 R24, R84.reuse, R8, R24 ;  /* 0x000000085418723c */ /* 0x050ff00000041818 */
[C---:B------:R-:W-:Y:S01]  /*31a0*/  HMMA.16816.F32.BF16 R20, R84.reuse, R10, R20 ;  /* 0x0000000a5414723c */ /* 0x040fe20000041814 */
[----:B------:R-:W2:Y:S07]  /*31b0*/  LDSM.16.M88.4 R8, [R113+0x3800] ;  /* 0x003800007108783b */ /* 0x000eae0000000200 */
[C---:B-----5:R-:W-:Y:S08]  /*31c0*/  HMMA.16816.F32.BF16 R32, R84.reuse, R16, R32 ;  /* 0x000000105420723c */ /* 0x060ff00000041820 */
[----:B------:R-:W-:Y:S08]  /*31d0*/  HMMA.16816.F32.BF16 R28, R84, R18, R28 ;  /* 0x00000012541c723c */ /* 0x000ff0000004181c */
[C---:B-1----:R-:W-:Y:S08]  /*31e0*/  HMMA.16816.F32.BF16 R16, R4.reuse, R12, RZ ;  /* 0x0000000c0410723c */ /* 0x042ff000000418ff */
[----:B------:R-:W-:Y:S11]  /*31f0*/  HMMA.16816.F32.BF16 R12, R4, R14, RZ ;  /* 0x0000000e040c723c */ /* 0x000ff600000418ff */
[----:B------:R-:W-:Y:S05]  /*3200*/  @!UPT UIADD3 URZ, URZ, URZ, URZ ;  /* 0x0000003f3f3ff290 */ /* 0x000fea000fffe03f */
[C---:B--2---:R-:W-:Y:S08]  /*3210*/  HMMA.16816.F32.BF16 R16, R84.reuse, R8, R16 ;  /* 0x000000085410723c */ /* 0x044ff00000041810 */
[----:B------:R-:W-:Y:S08]  /*3220*/  HMMA.16816.F32.BF16 R12, R84, R10, R12 ;  /* 0x0000000a540c723c */ /* 0x000ff0000004180c */
[C---:B------:R-:W-:Y:S08]  /*3230*/  HMMA.16816.F32.BF16 R8, R4.reuse, R88, RZ ;  /* 0x000000580408723c */ /* 0x040ff000000418ff */
[----:B------:R-:W-:Y:S01]  /*3240*/  HMMA.16816.F32.BF16 R4, R4, R90, RZ ;  /* 0x0000005a0404723c */ /* 0x000fe200000418ff */
[----:B------:R-:W1:Y:S11]  /*3250*/  LDSM.16.M88.4 R88, [R113+0x3c00] ;  /* 0x003c00007158783b */ /* 0x000e760000000200 */
[----:B------:R-:W-:Y:S04]  /*3260*/  @!UPT UIADD3 URZ, URZ, URZ, URZ ;  /* 0x0000003f3f3ff290 */ /* 0x000fe8000fffe03f */
[C---:B-1----:R-:W-:Y:S08]  /*3270*/  HMMA.16816.F32.BF16 R8, R84.reuse, R88, R8 ;  /* 0x000000585408723c */ /* 0x042ff00000041808 */
[----:B------:R-:W-:Y:S01]  /*3280*/  HMMA.16816.F32.BF16 R4, R84, R90, R4 ;  /* 0x0000005a5404723c */ /* 0x000fe20000041804 */
[----:B------:R-:W-:Y:S04]  /*3290*/  LDSM.16.M88.4 R84, [R117+0x1000] ;  /* 0x001000007554783b */ /* 0x000fe80000000200 */
[----:B------:R-:W1:Y:S03]  /*32a0*/  LDSM.16.M88.4 R88, [R116+0x4000] ;  /* 0x004000007458783b */ /* 0x000e660000000200 */
[C---:B-1----:R-:W-:Y:S08]  /*32b0*/  HMMA.16816.F32.BF16 R32, R84.reuse, R88, R32 ;  /* 0x000000585420723c */ /* 0x042ff00000041820 */
[C---:B------:R-:W-:Y:S01]  /*32c0*/  HMMA.16816.F32.BF16 R28, R84.reuse, R90, R28 ;  /* 0x0000005a541c723c */ /* 0x040fe2000004181c */
[----:B------:R-:W1:Y:S07]  /*32d0*/  LDSM.16.M88.4 R88, [R116+0x4400] ;  /* 0x004400007458783b */ /* 0x000e6e0000000200 */
[C---:B-1----:R-:W-:Y:S08]  /*32e0*/  HMMA.16816.F32.BF16 R24, R84.reuse, R88, R24 ;  /* 0x000000585418723c */ /* 0x042ff00000041818 */
[C---:B------:R-:W-:Y:S01]  /*32f0*/  HMMA.16816.F32.BF16 R20, R84.reuse, R90, R20 ;  /* 0x0000005a5414723c */ /* 0x040fe20000041814 */
[----:B------:R-:W1:Y:S07]  /*3300*/  LDSM.16.M88.4 R88, [R116+0x4800] ;  /* 0x004800007458783b */ /* 0x000e6e0000000200 */
[C---:B-1----:R-:W-:Y:S08]  /*3310*/  HMMA.16816.F32.BF16 R16, R84.reuse, R88, R16 ;  /* 0x000000585410723c */ /* 0x042ff00000041810 */
[C---:B------:R-:W-:Y:S01]  /*3320*/  HMMA.16816.F32.BF16 R12, R84.reuse, R90, R12 ;  /* 0x0000005a540c723c */ /* 0x040fe2000004180c */
[----:B------:R-:W1:Y:S07]  /*3330*/  LDSM.16.M88.4 R88, [R116+0x4c00] ;  /* 0x004c00007458783b */ /* 0x000e6e0000000200 */
        /* <DEDUP_REMOVED lines=38> */
[----:B------:R-:W1:Y:S01]  /*35a0*/  LDSM.16.M88.4 R84, [R113+0x5c00] ;  /* 0x005c00007154783b */ /* 0x000e620000000200 */
[----:B------:R-:W-:-:S06]  /*35b0*/  DEPBAR.LE SB0, 0x0 ;  /* 0x000080000000791a */ /* 0x000fcc0000000000 */
[C---:B-1----:R-:W-:Y:S07]  /*35c0*/  HMMA.16816.F32.BF16 R8, R88.reuse, R84, R8 ;  /* 0x000000545808723c */ /* 0x042fee0000041808 */
[----:B------:R-:W-:Y:S01]  /*35d0*/  IMAD R84, R98, 0x40, R97 ;  /* 0x0000004062547824 */ /* 0x000fe200078e0261 */
[----:B------:R-:W-:Y:S04]  /*35e0*/  HMMA.16816.F32.BF16 R4, R88, R86, R4 ;  /* 0x000000565804723c */ /* 0x000fe80000041804 */
[----:B------:R-:W-:-:S03]  /*35f0*/  IADD3 R85, R84, 0x1, RZ ;  /* 0x0000000154557810 */ /* 0x000fc60007ffe0ff */
[C---:B------:R-:W-:Y:S01]  /*3600*/  IADD3 R86, R84.reuse, 0x10, RZ ;  /* 0x0000001054567810 */ /* 0x040fe20007ffe0ff */
[----:B------:R-:W-:Y:S01]  /*3610*/  BAR.SYNC.DEFER_BLOCKING 0x0 ;  /* 0x0000000000007b1d */ /* 0x000fe20000010000 */
[CC--:B------:R-:W-:Y:S02]  /*3620*/  ISETP.GE.AND P0, PT, R85.reuse, R96.reuse, PT ;  /* 0x000000605500720c */ /* 0x0c0fe40003f06270 */
[----:B------:R-:W-:Y:S02]  /*3630*/  ISETP.GE.AND P3, PT, R85, R93, PT ;  /* 0x0000005d5500720c */ /* 0x000fe40003f66270 */
[----:B------:R-:W-:Y:S02]  /*3640*/  IADD3 R85, R84, 0x8, RZ ;  /* 0x0000000854557810 */ /* 0x000fe40007ffe0ff */
[-C--:B------:R-:W-:Y:S02]  /*3650*/  ISETP.GE.AND P1, PT, R86, R96.reuse, PT ;  /* 0x000000605600720c */ /* 0x080fe40003f26270 */
[----:B------:R-:W-:-:S02]  /*3660*/  ISETP.GE.AND P4, PT, R85, R96, PT ;  /* 0x000000605500720c */ /* 0x000fc40003f86270 */
[-C--:B------:R-:W-:Y:S02]  /*3670*/  ISETP.GE.AND P6, PT, R85, R93.reuse, PT ;  /* 0x0000005d5500720c */ /* 0x080fe40003fc6270 */
[----:B------:R-:W-:Y:S02]  /*3680*/  IADD3 R85, R84, 0x9, RZ ;  /* 0x0000000954557810 */ /* 0x000fe40007ffe0ff */
[----:B------:R-:W-:Y:S02]  /*3690*/  FSEL R87, R28, -INF , !P4 ;  /* 0xff8000001c577808 */ /* 0x000fe40006000000 */
[C---:B------:R-:W-:Y:S02]  /*36a0*/  ISETP.GE.AND P2, PT, R85.reuse, R96, PT ;  /* 0x000000605500720c */ /* 0x040fe40003f46270 */
[----:B------:R-:W-:Y:S02]  /*36b0*/  ISETP.GE.AND P5, PT, R85, R93, PT ;  /* 0x0000005d5500720c */ /* 0x000fe40003fa6270 */
[----:B------:R-:W-:-:S02]  /*36c0*/  FSEL R85, R33, -INF , !P0 ;  /* 0xff80000021557808 */ /* 0x000fc40004000000 */
[C---:B------:R-:W-:Y:S02]  /*36d0*/  IADD3 R33, R84.reuse, 0x11, RZ ;  /* 0x0000001154217810 */ /* 0x040fe40007ffe0ff */
[----:B------:R-:W-:Y:S02]  /*36e0*/  IADD3 R28, R84, 0x18, RZ ;  /* 0x00000018541c7810 */ /* 0x000fe40007ffe0ff */
[----:B------:R-:W-:Y:S02]  /*36f0*/  FSEL R110, R30, -INF , !P6 ;  /* 0xff8000001e6e7808 */ /* 0x000fe40007000000 */
[----:B------:R-:W-:Y:S02]  /*3700*/  FSEL R91, R29, -INF , !P2 ;  /* 0xff8000001d5b7808 */ /* 0x000fe40005000000 */
[----:B------:R-:W-:Y:S02]  /*3710*/  ISETP.GE.AND P4, PT, R33, R93, PT ;  /* 0x0000005d2100720c */ /* 0x000fe40003f86270 */
[----:B------:R-:W-:-:S02]  /*3720*/  ISETP.GE.AND P6, PT, R28, R96, PT ;  /* 0x000000601c00720c */ /* 0x000fc40003fc6270 */
[-C--:B------:R-:W-:Y:S02]  /*3730*/  ISETP.GE.AND P2, PT, R28, R93.reuse, PT ;  /* 0x0000005d1c00720c */ /* 0x080fe40003f46270 */
[----:B------:R-:W-:Y:S02]  /*3740*/  IADD3 R28, R84, 0x19, RZ ;  /* 0x00000019541c7810 */ /* 0x000fe40007ffe0ff */
[----:B------:R-:W-:Y:S02]  /*3750*/  FSEL R30, R31, -INF , !P5 ;  /* 0xff8000001f1e7808 */ /* 0x000fe40006800000 */
[----:B------:R-:W-:Y:S02]  /*3760*/  ISETP.GE.AND P0, PT, R86, R93, PT ;  /* 0x0000005d5600720c */ /* 0x000fe40003f06270 */
[----:B------:R-:W-:Y:S02]  /*3770*/  FSEL R31, R24, -INF , !P1 ;  /* 0xff800000181f7808 */ /* 0x000fe40004800000 */
[----:B------:R-:W-:-:S02]  /*3780*/  IADD3 R24, R84, 0x20, RZ ;  /* 0x0000002054187810 */ /* 0x000fc40007ffe0ff */
[----:B------:R-:W-:Y:S02]  /*3790*/  FSEL R106, R35, -INF , !P3 ;  /* 0xff800000236a7808 */ /* 0x000fe40005800000 */
[----:B------:R-:W-:Y:S02]  /*37a0*/  FSEL R104, R27, -INF , !P4 ;  /* 0xff8000001b687808 */ /* 0x000fe40006000000 */
[-C--:B------:R-:W-:Y:S02]  /*37b0*/  ISETP.GE.AND P3, PT, R33, R96.reuse, PT ;  /* 0x000000602100720c */ /* 0x080fe40003f66270 */
[----:B------:R-:W-:Y:S02]  /*37c0*/  ISETP.GE.AND P5, PT, R28, R96, PT ;  /* 0x000000601c00720c */ /* 0x000fe40003fa6270 */
[----:B------:R-:W-:Y:S02]  /*37d0*/  FSEL R27, R20, -INF , !P6 ;  /* 0xff800000141b7808 */ /* 0x000fe40007000000 */
[----:B------:R-:W-:-:S02]  /*37e0*/  FSEL R90, R26, -INF , !P0 ;  /* 0xff8000001a5a7808 */ /* 0x000fc40004000000 */
[----:B------:R-:W-:Y:S02]  /*37f0*/  IADD3 R20, R84, 0x28, RZ ;  /* 0x0000002854147810 */ /* 0x000fe40007ffe0ff */
[----:B------:R-:W-:Y:S02]  /*3800*/  ISETP.GE.AND P0, PT, R24, R96, PT ;  /* 0x000000601800720c */ /* 0x000fe40003f06270 */
[----:B------:R-:W-:Y:S02]  /*3810*/  FSEL R89, R25, -INF , !P3 ;  /* 0xff80000019597808 */ /* 0x000fe40005800000 */
[----:B------:R-:W-:Y:S02]  /*3820*/  FSEL R100, R22, -INF , !P2 ;  /* 0xff80000016647808 */ /* 0x000fe40005000000 */
[----:B------:R-:W-:Y:S02]  /*3830*/  FSEL R97, R21, -INF , !P5 ;  /* 0xff80000015617808 */ /* 0x000fe40006800000 */
[----:B------:R-:W-:-:S02]  /*3840*/  ISETP.GE.AND P1, PT, R28, R93, PT ;  /* 0x0000005d1c00720c */ /* 0x000fc40003f26270 */
[-C--:B------:R-:W-:Y:S02]  /*3850*/  ISETP.GE.AND P3, PT, R24, R93.reuse, PT ;  /* 0x0000005d1800720c */ /* 0x080fe40003f66270 */
[C---:B------:R-:W-:Y:S02]  /*3860*/  ISETP.GE.AND P2, PT, R20.reuse, R96, PT ;  /* 0x000000601400720c */ /* 0x040fe40003f46270 */
[----:B------:R-:W-:Y:S02]  /*3870*/  ISETP.GE.AND P5, PT, R20, R93, PT ;  /* 0x0000005d1400720c */ /* 0x000fe40003fa6270 */
[C---:B------:R-:W-:Y:S02]  /*3880*/  IADD3 R24, R84.reuse, 0x21, RZ ;  /* 0x0000002154187810 */ /* 0x040fe40007ffe0ff */
[----:B------:R-:W-:Y:S02]  /*3890*/  IADD3 R20, R84, 0x29, RZ ;  /* 0x0000002954147810 */ /* 0x000fe40007ffe0ff */
[----:B------:R-:W-:-:S02]  /*38a0*/  FSEL R21, R16, -INF , !P0 ;  /* 0xff80000010157808 */ /* 0x000fc40004000000 */
[----:B------:R-:W-:Y:S02]  /*38b0*/  IADD3 R16, R84, 0x30, RZ ;  /* 0x0000003054107810 */ /* 0x000fe40007ffe0ff */
[----:B------:R-:W-:Y:S02]  /*38c0*/  FSEL R102, R23, -INF , !P1 ;  /* 0xff80000017667808 */ /* 0x000fe40004800000 */
[-C--:B------:R-:W-:Y:S02]  /*38d0*/  ISETP.GE.AND P4, PT, R24, R96.reuse, PT ;  /* 0x000000601800720c */ /* 0x080fe40003f86270 */
[----:B------:R-:W-:Y:S02]  /*38e0*/  ISETP.GE.AND P0, PT, R20, R93, PT ;  /* 0x0000005d1400720c */ /* 0x000fe40003f06270 */
[----:B------:R-:W-:Y:S02]  /*38f0*/  FSEL R23, R18, -INF , !P3 ;  /* 0xff80000012177808 */ /* 0x000fe40005800000 */
[----:B------:R-:W-:-:S02]  /*3900*/  ISETP.GE.AND P3, PT, R16, R96, PT ;  /* 0x000000601000720c */ /* 0x000fc40003f66270 */
[-C--:B------:R-:W-:Y:S02]  /*3910*/  ISETP.GE.AND P1, PT, R20, R96.reuse, PT ;  /* 0x000000601400720c */ /* 0x080fe40003f26270 */
[----:B------:R-:W-:Y:S02]  /*3920*/  FSEL R26, R17, -INF , !P4 ;  /* 0xff800000111a7808 */ /* 0x000fe40006000000 */
[----:B------:R-:W-:Y:S02]  /*3930*/  FSEL R18, R15, -INF , !P0 ;  /* 0xff8000000f127808 */ /* 0x000fe40004000000 */
[----:B------:R-:W-:Y:S02]  /*3940*/  ISETP.GE.AND P4, PT, R16, R93, PT ;  /* 0x0000005d1000720c */ /* 0x000fe40003f86270 */
[----:B------:R-:W-:Y:S02]  /*3950*/  ISETP.GE.AND P0, PT, R84, R96, PT ;  /* 0x000000605400720c */ /* 0x000fe40003f06270 */
[----:B------:R-:W-:-:S02]  /*3960*/  FSEL R20, R8, -INF , !P3 ;  /* 0xff80000008147808 */ /* 0x000fc40005800000 */
[C---:B------:R-:W-:Y:S02]  /*3970*/  IADD3 R8, R84.reuse, 0x39, RZ ;  /* 0x0000003954087810 */ /* 0x040fe40007ffe0ff */
[-C--:B------:R-:W-:Y:S02]  /*3980*/  ISETP.GE.AND P3, PT, R84, R93.reuse, PT ;  /* 0x0000005d5400720c */ /* 0x080fe40003f66270 */
[----:B------:R-:W-:Y:S02]  /*3990*/  FSEL R22, R10, -INF , !P4 ;  /* 0xff8000000a167808 */ /* 0x000fe40006000000 */
[----:B------:R-:W-:Y:S02]  /*39a0*/  FSEL R15, R32, -INF , !P0 ;  /* 0xff800000200f7808 */ /* 0x000fe40004000000 */
[C---:B------:R-:W-:Y:S02]  /*39b0*/  ISETP.GE.AND P4, PT, R8.reuse, R96, PT ;  /* 0x000000600800720c */ /* 0x040fe40003f86270 */
[----:B------:R-:W-:-:S02]  /*39c0*/  ISETP.GE.AND P0, PT, R8, R93, PT ;  /* 0x0000005d0800720c */ /* 0x000fc40003f06270 */
[----:B------:R-:W-:Y:S02]  /*39d0*/  FSEL R8, R34, -INF , !P3 ;  /* 0xff80000022087808 */ /* 0x000fe40005800000 */
[----:B------:R-:W-:Y:S02]  /*39e0*/  ISETP.NE.AND P3, PT, R92, 0x2, PT ;  /* 0x000000025c00780c */ /* 0x000fe40003f65270 */
[----:B------:R-:W-:Y:S02]  /*39f0*/  ISETP.GE.AND P6, PT, R24, R93, PT ;  /* 0x0000005d1800720c */ /* 0x000fe40003fc6270 */
[----:B------:R-:W-:Y:S02]  /*3a00*/  IADD3 R16, R84, 0x31, RZ ;  /* 0x0000003154107810 */ /* 0x000fe40007ffe0ff */
[----:B------:R-:W-:Y:S02]  /*3a10*/  FSEL R28, R19, -INF , !P6 ;  /* 0xff800000131c7808 */ /* 0x000fe40007000000 */
[----:B------:R-:W-:-:S02]  /*3a20*/  FSEL R12, R12, -INF , !P2 ;  /* 0xff8000000c0c7808 */ /* 0x000fc40005000000 */
[CC--:B------:R-:W-:Y:S02]  /*3a30*/  ISETP.GE.AND P6, PT, R16.reuse, R96.reuse, PT ;  /* 0x000000601000720c */ /* 0x0c0fe40003fc6270 */
[----:B------:R-:W-:Y:S02]  /*3a40*/  ISETP.GE.AND P2, PT, R16, R93, PT ;  /* 0x0000005d1000720c */ /* 0x000fe40003f46270 */
[----:B------:R-:W-:Y:S02]  /*3a50*/  IADD3 R16, R84, 0x38, RZ ;  /* 0x0000003854107810 */ /* 0x000fe40007ffe0ff */
[----:B------:R-:W-:Y:S02]  /*3a60*/  FSEL R14, R14, -INF , !P5 ;  /* 0xff8000000e0e7808 */ /* 0x000fe40006800000 */
        /* <DEDUP_REMOVED lines=14> */
[----:B------:R-:W-:-:S04]  /*3b50*/  IMAD R4, R5, c[0x0][0x19c], R4 ;  /* 0x0000670005047a24 */ /* 0x000fc800078e0204 */
[----:B------:R-:W-:Y:S01]  /*3b60*/  IMAD.IADD R5, R7, 0x1, R4 ;  /* 0x0000000107057824 */ /* 0x000fe200078e0204 */
[----:B------:R-:W-:-:S04]  /*3b70*/  LEA R4, P0, R6, R126, 0x6 ;  /* 0x0000007e06047211 */ /* 0x000fc800078030ff */
[----:B------:R-:W-:Y:S02]  /*3b80*/  LEA.HI.X R5, R6, R131, R5, 0x6, P0 ;  /* 0x0000008306057211 */ /* 0x000fe400000f3405 */
[----:B------:R-:W-:-:S04]  /*3b90*/  LEA R6, P0, R4, c[0x0][0x168], 0x1 ;  /* 0x00005a0004067a11 */ /* 0x000fc800078008ff */
[----:B------:R-:W-:Y:S02]  /*3ba0*/  LEA.HI.X R7, R4, c[0x0][0x16c], R5, 0x1, P0 ;  /* 0x00005b0004077a11 */ /* 0x000fe400000f0c05 */
[----:B------:R-:W-:-:S03]  /*3bb0*/  IADD3 R4, P0, R120, R6, RZ ;  /* 0x0000000678047210 */ /* 0x000fc60007f1e0ff */
[----:B------:R-:W-:Y:S01]  /*3bc0*/  @!PT LDS RZ, [RZ] ;  /* 0x00000000fffff984 */ /* 0x000fe20000000800 */
[----:B------:R-:W-:Y:S01]  /*3bd0*/  @!PT LDS RZ, [RZ] ;  /* 0x00000000fffff984 */ /* 0x000fe20000000800 */
[----:B------:R-:W-:Y:S01]  /*3be0*/  @!PT LDS RZ, [RZ] ;  /* 0x00000000fffff984 */ /* 0x000fe20000000800 */
[----:B------:R1:W-:Y:S02]  /*3bf0*/  LDGSTS.E.BYPASS.LTC128B.128 [R122+0x3000], [R6.64] ;  /* 0x03000000067a7fae */ /* 0x0003e4000b901d48 */
[----:B------:R-:W-:Y:S02]  /*3c00*/  IMAD.X R5, R119, 0x1, R7, P0 ;  /* 0x0000000177057824 */ /* 0x000fe400000e0607 */
[----:B------:R1:W-:Y:S04]  /*3c10*/  LDGSTS.E.BYPASS.LTC128B.128 [R122+0x4000], [R6.64+0x40] ;  /* 0x04000040067a7fae */ /* 0x0003e8000b901d48 */
[----:B------:R1:W-:Y:S04]  /*3c20*/  LDGSTS.E.BYPASS.LTC128B.128 [R122+0x5000], [R6.64+0x80] ;  /* 0x05000080067a7fae */ /* 0x0003e8000b901d48 */
[----:B------:R1:W-:Y:S04]  /*3c30*/  LDGSTS.E.BYPASS.LTC128B.128 [R122+0x3800], [R4.64] ;  /* 0x03800000047a7fae */ /* 0x0003e8000b901d48 */
[----:B------:R1:W-:Y:S04]  /*3c40*/  LDGSTS.E.BYPASS.LTC128B.128 [R122+0x4800], [R4.64+0x40] ;  /* 0x04800040047a7fae */ /* 0x0003e8000b901d48 */
[----:B------:R1:W-:Y:S04]  /*3c50*/  LDGSTS.E.BYPASS.LTC128B.128 [R122+0x5800], [R4.64+0x80] ;  /* 0x05800080047a7fae */ /* 0x0003e8000b901d48 */
[----:B------:R-:W0:Y:S02]  /*3c60*/  LDGDEPBAR ;  /* 0x00000000000079af */ /* 0x000e240000000000 */
.L_x_165:
        /* <DEDUP_REMOVED lines=16> */
[----:B------:R-:W-:-:S04]  /*3d70*/  FMNMX.FTZ R5, R21, R4, !PT ;  /* 0x0000000415057209 */ /* 0x000fc80007810000 */
[----:B------:R-:W-:-:S04]  /*3d80*/  FMNMX.FTZ R5, R26, R5, !PT ;  /* 0x000000051a057209 */ /* 0x000fc80007810000 */
        /* <DEDUP_REMOVED lines=9> */
[----:B------:R-:W-:-:S03]  /*3e20*/  FMNMX.FTZ R5, R18, R5, !PT ;  /* 0x0000000512057209 */ /* 0x000fc60007810000 */
[----:B------:R-:W1:Y:S01]  /*3e30*/  SHFL.BFLY PT, R4, R7, 0x2, 0x1f ;  /* 0x0c401f0007047f89 */ /* 0x000e6200000e0000 */
[----:B------:R-:W-:-:S04]  /*3e40*/  FMNMX.FTZ R5, R22, R5, !PT ;  /* 0x0000000516057209 */ /* 0x000fc80007810000 */
[----:B------:R-:W-:-:S04]  /*3e50*/  FMNMX.FTZ R5, R32, R5, !PT ;  /* 0x0000000520057209 */ /* 0x000fc80007810000 */
[----:B------:R-:W-:-:S04]  /*3e60*/  FMNMX.FTZ R5, R34, R5, !PT ;  /* 0x0000000522057209 */ /* 0x000fc80007810000 */
[----:B------:R-:W-:-:S05]  /*3e70*/  FMNMX.FTZ R6, R84, R5, !PT ;  /* 0x0000000554067209 */ /* 0x000fca0007810000 */
[----:B------:R-:W2:Y:S01]  /*3e80*/  SHFL.BFLY PT, R5, R6, 0x2, 0x1f ;  /* 0x0c401f0006057f89 */ /* 0x000ea200000e0000 */
[----:B-1----:R-:W-:-:S05]  /*3e90*/  FMNMX.FTZ R4, R7, R4, !PT ;  /* 0x0000000407047209 */ /* 0x002fca0007810000 */
[----:B------:R-:W1:Y:S01]  /*3ea0*/  SHFL.BFLY PT, R25, R4, 0x1, 0x1f ;  /* 0x0c201f0004197f89 */ /* 0x000e6200000e0000 */
[----:B--2---:R-:W-:-:S05]  /*3eb0*/  FMNMX.FTZ R5, R6, R5, !PT ;  /* 0x0000000506057209 */ /* 0x004fca0007810000 */
[----:B------:R-:W2:Y:S01]  /*3ec0*/  SHFL.BFLY PT, R24, R5, 0x1, 0x1f ;  /* 0x0c201f0005187f89 */ /* 0x000ea200000e0000 */
[----:B-1----:R-:W-:-:S04]  /*3ed0*/  FMNMX.FTZ R25, R4, R25, !PT ;  /* 0x0000001904197209 */ /* 0x002fc80007810000 */
[C---:B------:R-:W-:Y:S01]  /*3ee0*/  FSETP.NEU.FTZ.AND P1, PT, R25.reuse, -INF , PT ;  /* 0xff8000001900780b */ /* 0x040fe20003f3d000 */
[----:B------:R-:W-:-:S05]  /*3ef0*/  FMUL.FTZ R88, R25, c[0x0][0x23c] ;  /* 0x00008f0019587a20 */ /* 0x000fca0000410000 */
[----:B------:R-:W-:-:S05]  /*3f00*/  FSEL R88, R88, RZ, P1 ;  /* 0x000000ff58587208 */ /* 0x000fca0000800000 */
[--C-:B------:R-:W-:Y:S02]  /*3f10*/  FFMA.FTZ R17, R87, c[0x0][0x23c], -R88.reuse ;  /* 0x00008f0057117a23 */ /* 0x100fe40000010858 */
[--C-:B------:R-:W-:Y:S01]  /*3f20*/  FFMA.FTZ R93, R15, c[0x0][0x23c], -R88.reuse ;  /* 0x00008f000f5d7a23 */ /* 0x100fe20000010858 */
[----:B--2---:R-:W-:Y:S01]  /*3f30*/  FMNMX.FTZ R24, R5, R24, !PT ;  /* 0x0000001805187209 */ /* 0x004fe20007810000 */
[--C-:B------:R-:W-:Y:S01]  /*3f40*/  FFMA.FTZ R86, R85, c[0x0][0x23c], -R88.reuse ;  /* 0x00008f0055567a23 */ /* 0x100fe20000010858 */
[----:B------:R-:W-:Y:S01]  /*3f50*/  FSEL R5, R25, RZ, P1 ;  /* 0x000000ff19057208 */ /* 0x000fe20000800000 */
[--C-:B------:R-:W-:Y:S01]  /*3f60*/  FFMA.FTZ R16, R91, c[0x0][0x23c], -R88.reuse ;  /* 0x00008f005b107a23 */ /* 0x100fe20000010858 */
[C---:B------:R-:W-:Y:S01]  /*3f70*/  FSETP.NEU.FTZ.AND P0, PT, R24.reuse, -INF , PT ;  /* 0xff8000001800780b */ /* 0x040fe20003f1d000 */
[C---:B------:R-:W-:Y:S01]  /*3f80*/  FMUL.FTZ R87, R24.reuse, c[0x0][0x23c] ;  /* 0x00008f0018577a20 */ /* 0x040fe20000410000 */
[----:B------:R-:W-:Y:S01]  /*3f90*/  MUFU.EX2 R93, R93 ;  /* 0x0000005d005d7308 */ /* 0x000fe20000000800 */
[--C-:B------:R-:W-:Y:S01]  /*3fa0*/  FFMA.FTZ R96, R31, c[0x0][0x23c], -R88.reuse ;  /* 0x00008f001f607a23 */ /* 0x100fe20000010858 */
[----:B------:R-:W-:Y:S01]  /*3fb0*/  FSEL R99, R24, RZ, P0 ;  /* 0x000000ff18637208 */ /* 0x000fe20000000000 */
[--C-:B------:R-:W-:Y:S01]  /*3fc0*/  FFMA.FTZ R91, R89, c[0x0][0x23c], -R88.reuse ;  /* 0x00008f00595b7a23 */ /* 0x100fe20000010858 */
[----:B------:R-:W-:Y:S01]  /*3fd0*/  FSEL R87, R87, RZ, P0 ;  /* 0x000000ff57577208 */ /* 0x000fe20000000000 */
[----:B------:R-:W-:Y:S01]  /*3fe0*/  FFMA.FTZ R35, R35, c[0x0][0x23c], -R88 ;  /* 0x00008f0023237a23 */ /* 0x000fe20000010858 */
[----:B------:R-:W-:Y:S01]  /*3ff0*/  ISETP.GE.AND P0, PT, R92, 0x3, PT ;  /* 0x000000035c00780c */ /* 0x000fe20003f06270 */
[----:B------:R-:W-:Y:S01]  /*4000*/  FADD.FTZ R99, R0, -R99 ;  /* 0x8000006300637221 */ /* 0x000fe20000010000 */
[----:B------:R-:W1:Y:S01]  /*4010*/  MUFU.EX2 R86, R86 ;  /* 0x0000005600567308 */ /* 0x000e620000000800 */
[----:B------:R-:W-:-:S02]  /*4020*/  FFMA.FTZ R15, R8, c[0x0][0x23c], -R87 ;  /* 0x00008f00080f7a23 */ /* 0x000fc40000010857 */
[----:B------:R-:W2:Y:S01]  /*4030*/  LDSM.16.MT88.4 R8, [R114+0x6000] ;  /* 0x006000007208783b */ /* 0x000ea20000004200 */
[----:B------:R-:W-:Y:S02]  /*4040*/  FFMA.FTZ R85, R106, c[0x0][0x23c], -R87 ;  /* 0x00008f006a557a23 */ /* 0x000fe40000010857 */
[----:B------:R-:W-:Y:S02]  /*4050*/  FADD.FTZ R106, R2, -R5 ;  /* 0x80000005026a7221 */ /* 0x000fe40000010000 */
[----:B------:R-:W-:Y:S01]  /*4060*/  FMUL.FTZ R99, R99, c[0x0][0x23c] ;  /* 0x00008f0063637a20 */ /* 0x000fe20000410000 */
[----:B------:R-:W-:Y:S01]  /*4070*/  MUFU.EX2 R17, R17 ;  /* 0x0000001100117308 */ /* 0x000fe20000000800 */
[----:B------:R-:W-:Y:S01]  /*4080*/  FMUL.FTZ R106, R106, c[0x0][0x23c] ;  /* 0x00008f006a6a7a20 */ /* 0x000fe20000410000 */
[----:B------:R-:W-:Y:S01]  /*4090*/  @P0 IADD3 R139, R92, -0x3, RZ ;  /* 0xfffffffd5c8b0810 */ /* 0x000fe20007ffe0ff */
[--C-:B------:R-:W-:Y:S02]  /*40a0*/  FFMA.FTZ R19, R30, c[0x0][0x23c], -R87.reuse ;  /* 0x00008f001e137a23 */ /* 0x100fe40000010857 */
[----:B------:R-:W-:Y:S01]  /*40b0*/  FFMA.FTZ R110, R110, c[0x0][0x23c], -R87 ;  /* 0x00008f006e6e7a23 */ /* 0x000fe20000010857 */
[----:B-1----:R-:W-:-:S02]  /*40c0*/  F2FP.BF16.PACK_AB R4, R86, R93 ;  /* 0x0000005d5604723e */ /* 0x002fc400000010ff */
[----:B------:R-:W1:Y:S01]  /*40d0*/  MUFU.EX2 R16, R16 ;  /* 0x0000001000107308 */ /* 0x000e620000000800 */
[--C-:B------:R-:W-:Y:S02]  /*40e0*/  FFMA.FTZ R30, R27, c[0x0][0x23c], -R88.reuse ;  /* 0x00008f001b1e7a23 */ /* 0x100fe40000010858 */
[----:B------:R-:W-:Y:S02]  /*40f0*/  FFMA.FTZ R27, R97, c[0x0][0x23c], -R88 ;  /* 0x00008f00611b7a23 */ /* 0x000fe40000010858 */
[--C-:B------:R-:W-:Y:S02]  /*4100*/  FFMA.FTZ R90, R90, c[0x0][0x23c], -R87.reuse ;  /* 0x00008f005a5a7a23 */ /* 0x100fe40000010857 */
[--C-:B------:R-:W-:Y:S01]  /*4110*/  FFMA.FTZ R89, R104, c[0x0][0x23c], -R87.reuse ;  /* 0x00008f0068597a23 */ /* 0x100fe20000010857 */
[----:B------:R-:W-:Y:S01]  /*4120*/  MUFU.EX2 R15, R15 ;  /* 0x0000000f000f7308 */ /* 0x000fe20000000800 */
[--C-:B------:R-:W-:Y:S02]  /*4130*/  FFMA.FTZ R31, R100, c[0x0][0x23c], -R87.reuse ;  /* 0x00008f00641f7a23 */ /* 0x100fe40000010857 */
[----:B------:R-:W-:-:S02]  /*4140*/  FFMA.FTZ R0, R102, c[0x0][0x23c], -R87 ;  /* 0x00008f0066007a23 */ /* 0x000fc40000010857 */
[--C-:B------:R-:W-:Y:S02]  /*4150*/  FFMA.FTZ R97, R12, c[0x0][0x23c], -R88.reuse ;  /* 0x00008f000c617a23 */ /* 0x100fe40000010858 */
[--C-:B------:R-:W-:Y:S01]  /*4160*/  FFMA.FTZ R101, R14, c[0x0][0x23c], -R87.reuse ;  /* 0x00008f000e657a23 */ /* 0x100fe20000010857 */
[----:B------:R-:W3:Y:S01]  /*4170*/  MUFU.EX2 R85, R85 ;  /* 0x0000005500557308 */ /* 0x000ee20000000800 */
[----:B-1----:R-:W-:Y:S01]  /*4180*/  F2FP.BF16.PACK_AB R6, R16, R17 ;  /* 0x000000111006723e */ /* 0x002fe200000010ff */
[--C-:B------:R-:W-:Y:S02]  /*4190*/  FFMA.FTZ R100, R21, c[0x0][0x23c], -R88.reuse ;  /* 0x00008f0015647a23 */ /* 0x100fe40000010858 */
[----:B------:R-:W-:Y:S02]  /*41a0*/  FFMA.FTZ R102, R23, c[0x0][0x23c], -R87 ;  /* 0x00008f0017667a23 */ /* 0x000fe40000010857 */
[--C-:B------:R-:W-:Y:S02]  /*41b0*/  FFMA.FTZ R23, R20, c[0x0][0x23c], -R88.reuse ;  /* 0x00008f0014177a23 */ /* 0x100fe40000010858 */
[----:B------:R-:W-:Y:S01]  /*41c0*/  MUFU.EX2 R2, R110 ;  /* 0x0000006e00027308 */ /* 0x000fe20000000800 */
[----:B------:R-:W-:-:S02]  /*41d0*/  FFMA.FTZ R20, R33, c[0x0][0x23c], -R88 ;  /* 0x00008f0021147a23 */ /* 0x000fc40000010858 */
[--C-:B------:R-:W-:Y:S02]  /*41e0*/  FFMA.FTZ R33, R22, c[0x0][0x23c], -R87.reuse ;  /* 0x00008f0016217a23 */ /* 0x100fe40000010857 */
[--C-:B------:R-:W-:Y:S02]  /*41f0*/  FFMA.FTZ R34, R34, c[0x0][0x23c], -R87.reuse ;  /* 0x00008f0022227a23 */ /* 0x100fe40000010857 */
[----:B------:R-:W-:Y:S01]  /*4200*/  FFMA.FTZ R21, R29, c[0x0][0x23c], -R88 ;  /* 0x00008f001d157a23 */ /* 0x000fe20000010858 */
[----:B------:R-:W1:Y:S01]  /*4210*/  MUFU.EX2 R106, R106 ;  /* 0x0000006a006a7308 */ /* 0x000e620000000800 */
[----:B---3--:R-:W-:Y:S01]  /*4220*/  F2FP.BF16.PACK_AB R5, R85, R15 ;  /* 0x0000000f5505723e */ /* 0x008fe200000010ff */
[----:B------:R-:W-:-:S06]  /*4230*/  FFMA.FTZ R84, R84, c[0x0][0x23c], -R87 ;  /* 0x00008f0054547a23 */ /* 0x000fcc0000010857 */
[----:B------:R-:W3:Y:S08]  /*4240*/  MUFU.EX2 R99, R99 ;  /* 0x0000006300637308 */ /* 0x000ef00000000800 */
[----:B------:R-:W4:Y:S01]  /*4250*/  MUFU.EX2 R19, R19 ;  /* 0x0000001300137308 */ /* 0x000f220000000800 */
[-C--:B-1----:R-:W-:Y:S02]  /*4260*/  FMUL.FTZ R36, R36, R106.reuse ;  /* 0x0000006a24247220 */ /* 0x082fe40000410000 */
[----:B------:R-:W-:-:S02]  /*4270*/  FMUL.FTZ R37, R37, R106 ;  /* 0x0000006a25257220 */ /* 0x000fc40000410000 */
[-C--:B------:R-:W-:Y:S02]  /*4280*/  FMUL.FTZ R40, R40, R106.reuse ;  /* 0x0000006a28287220 */ /* 0x080fe40000410000 */
[----:B------:R-:W-:Y:S01]  /*4290*/  FMUL.FTZ R41, R41, R106 ;  /* 0x0000006a29297220 */ /* 0x000fe20000410000 */
[----:B------:R-:W-:Y:S01]  /*42a0*/  MUFU.EX2 R96, R96 ;  /* 0x0000006000607308 */ /* 0x000fe20000000800 */
[-C--:B---3--:R-:W-:Y:S02]  /*42b0*/  FMUL.FTZ R38, R38, R99.reuse ;  /* 0x0000006326267220 */ /* 0x088fe40000410000 */
[-C--:B------:R-:W-:Y:S02]  /*42c0*/  FMUL.FTZ R39, R39, R99.reuse ;  /* 0x0000006327277220 */ /* 0x080fe40000410000 */
[-C--:B------:R-:W-:Y:S02]  /*42d0*/  FMUL.FTZ R42, R42, R99.reuse ;  /* 0x000000632a2a7220 */ /* 0x080fe40000410000 */
[----:B------:R-:W-:Y:S01]  /*42e0*/  FMUL.FTZ R43, R43, R99 ;  /* 0x000000632b2b7220 */ /* 0x000fe20000410000 */
[----:B----4-:R-:W-:Y:S01]  /*42f0*/  F2FP.BF16.PACK_AB R7, R19, R2 ;  /* 0x000000021307723e */ /* 0x010fe200000010ff */
[-C--:B------:R-:W-:Y:S01]  /*4300*/  FMUL.FTZ R44, R44, R106.reuse ;  /* 0x0000006a2c2c7220 */ /* 0x080fe20000410000 */
[----:B------:R-:W-:Y:S01]  /*4310*/  MUFU.EX2 R91, R91 ;  /* 0x0000005b005b7308 */ /* 0x000fe20000000800 */
[----:B------:R-:W-:-:S02]  /*4320*/  FMUL.FTZ R45, R45, R106 ;  /* 0x0000006a2d2d7220 */ /* 0x000fc40000410000 */
[-C--:B------:R-:W-:Y:S02]  /*4330*/  FMUL.FTZ R46, R46, R99.reuse ;  /* 0x000000632e2e7220 */ /* 0x080fe40000410000 */
[C---:B--2---:R-:W-:Y:S01]  /*4340*/  HMMA.16816.F32.BF16 R36, R4.reuse, R8, R36 ;  /* 0x000000080424723c */ /* 0x044fe20000041824 */
[-C--:B------:R-:W-:Y:S02]  /*4350*/  FMUL.FTZ R47, R47, R99.reuse ;  /* 0x000000632f2f7220 */ /* 0x080fe40000410000 */
[-C--:B------:R-:W-:Y:S01]  /*4360*/  FMUL.FTZ R48, R48, R106.reuse ;  /* 0x0000006a30307220 */ /* 0x080fe20000410000 */
[----:B------:R-:W-:Y:S01]  /*4370*/  MUFU.EX2 R30, R30 ;  /* 0x0000001e001e7308 */ /* 0x000fe20000000800 */
[----:B------:R-:W-:Y:S02]  /*4380*/  FMUL.FTZ R49, R49, R106 ;  /* 0x0000006a31317220 */ /* 0x000fe40000410000 */
[-C--:B------:R-:W-:Y:S01]  /*4390*/  FMUL.FTZ R50, R50, R99.reuse ;  /* 0x0000006332327220 */ /* 0x080fe20000410000 */
[----:B------:R-:W-:Y:S01]  /*43a0*/  HMMA.16816.F32.BF16 R40, R4, R10, R40 ;  /* 0x0000000a0428723c */ /* 0x000fe20000041828 */
[----:B------:R-:W1:Y:S01]  /*43b0*/  LDSM.16.MT88.4 R8, [R112+0x6000] ;  /* 0x006000007008783b */ /* 0x000e620000004200 */
[----:B------:R-:W-:-:S02]  /*43c0*/  FMUL.FTZ R51, R51, R99 ;  /* 0x0000006333337220 */ /* 0x000fc40000410000 */
[-C--:B------:R-:W-:Y:S01]  /*43d0*/  FMUL.FTZ R52, R52, R106.reuse ;  /* 0x0000006a34347220 */ /* 0x080fe20000410000 */
[----:B------:R-:W-:Y:S01]  /*43e0*/  MUFU.EX2 R27, R27 ;  /* 0x0000001b001b7308 */ /* 0x000fe20000000800 */
[-C--:B------:R-:W-:Y:S02]  /*43f0*/  FMUL.FTZ R53, R53, R106.reuse ;  /* 0x0000006a35357220 */ /* 0x080fe40000410000 */
[-C--:B------:R-:W-:Y:S02]  /*4400*/  FMUL.FTZ R54, R54, R99.reuse ;  /* 0x0000006336367220 */ /* 0x080fe40000410000 */
[----:B------:R-:W-:Y:S02]  /*4410*/  FMUL.FTZ R55, R55, R99 ;  /* 0x0000006337377220 */ /* 0x000fe40000410000 */
[-C--:B------:R-:W-:Y:S01]  /*4420*/  FMUL.FTZ R56, R56, R106.reuse ;  /* 0x0000006a38387220 */ /* 0x080fe20000410000 */
[----:B------:R-:W2:Y:S01]  /*4430*/  MUFU.EX2 R90, R90 ;  /* 0x0000005a005a7308 */ /* 0x000ea20000000800 */
[----:B------:R-:W-:-:S02]  /*4440*/  FMUL.FTZ R57, R57, R106 ;  /* 0x0000006a39397220 */ /* 0x000fc40000410000 */
[-C--:B------:R-:W-:Y:S02]  /*4450*/  FMUL.FTZ R58, R58, R99.reuse ;  /* 0x000000633a3a7220 */ /* 0x080fe40000410000 */
[-C--:B------:R-:W-:Y:S02]  /*4460*/  FMUL.FTZ R59, R59, R99.reuse ;  /* 0x000000633b3b7220 */ /* 0x080fe40000410000 */
[-C--:B------:R-:W-:Y:S01]  /*4470*/  FMUL.FTZ R60, R60, R106.reuse ;  /* 0x0000006a3c3c7220 */ /* 0x080fe20000410000 */
[----:B------:R-:W3:Y:S01]  /*4480*/  MUFU.EX2 R89, R89 ;  /* 0x0000005900597308 */ /* 0x000ee20000000800 */
[----:B------:R-:W-:Y:S02]  /*4490*/  FMUL.FTZ R61, R61, R106 ;  /* 0x0000006a3d3d7220 */ /* 0x000fe40000410000 */
[-C--:B------:R-:W-:Y:S02]  /*44a0*/  FMUL.FTZ R62, R62, R99.reuse ;  /* 0x000000633e3e7220 */ /* 0x080fe40000410000 */
[----:B------:R-:W-:-:S02]  /*44b0*/  FMUL.FTZ R63, R63, R99 ;  /* 0x000000633f3f7220 */ /* 0x000fc40000410000 */
[-C--:B------:R-:W-:Y:S01]  /*44c0*/  FMUL.FTZ R64, R64, R106.reuse ;  /* 0x0000006a40407220 */ /* 0x080fe20000410000 */
[----:B------:R-:W-:Y:S01]  /*44d0*/  MUFU.EX2 R31, R31 ;  /* 0x0000001f001f7308 */ /* 0x000fe20000000800 */
[-C--:B------:R-:W-:Y:S02]  /*44e0*/  FMUL.FTZ R65, R65, R106.reuse ;  /* 0x0000006a41417220 */ /* 0x080fe40000410000 */
[-C--:B------:R-:W-:Y:S02]  /*44f0*/  FMUL.FTZ R66, R66, R99.reuse ;  /* 0x0000006342427220 */ /* 0x080fe40000410000 */
[----:B------:R-:W-:Y:S02]  /*4500*/  FMUL.FTZ R67, R67, R99 ;  /* 0x0000006343437220 */ /* 0x000fe40000410000 */
[-C--:B------:R-:W-:Y:S01]  /*4510*/  FMUL.FTZ R68, R68, R106.reuse ;  /* 0x0000006a44447220 */ /* 0x080fe20000410000 */
[----:B------:R-:W4:Y:S01]  /*4520*/  MUFU.EX2 R0, R0 ;  /* 0x0000000000007308 */ /* 0x000f220000000800 */
[----:B------:R-:W-:-:S02]  /*4530*/  FMUL.FTZ R69, R69, R106 ;  /* 0x0000006a45457220 */ /* 0x000fc40000410000 */
[-C--:B------:R-:W-:Y:S01]  /*4540*/  FMUL.FTZ R70, R70, R99.reuse ;  /* 0x0000006346467220 */ /* 0x080fe20000410000 */
[C---:B-1----:R-:W-:Y:S01]  /*4550*/  HMMA.16816.F32.BF16 R44, R4.reuse, R8, R44 ;  /* 0x00000008042c723c */ /* 0x042fe2000004182c */
        /* <DEDUP_REMOVED lines=14> */
[----:B------:R-:W-:Y:S01]  /*4640*/  MUFU.EX2 R102, R102 ;  /* 0x0000006600667308 */ /* 0x000fe20000000800 */
[----:B------:R-:W-:-:S02]  /*4650*/  FMUL.FTZ R81, R81, R106 ;  /* 0x0000006a51517220 */ /* 0x000fc40000410000 */
[-C--:B------:R-:W-:Y:S02]  /*4660*/  FMUL.FTZ R82, R82, R99.reuse ;  /* 0x0000006352527220 */ /* 0x080fe40000410000 */
[-C--:B------:R-:W-:Y:S02]  /*4670*/  FMUL.FTZ R83, R83, R99.reuse ;  /* 0x0000006353537220 */ /* 0x080fe40000410000 */
[----:B------:R-:W-:Y:S01]  /*4680*/  FFMA.FTZ R109, R109, R106, R93 ;  /* 0x0000006a6d6d7223 */ /* 0x000fe2000001005d */
[----:B------:R-:W-:Y:S01]  /*4690*/  MUFU.EX2 R101, R101 ;  /* 0x0000006500657308 */ /* 0x000fe20000000800 */
[--C-:B------:R-:W-:Y:S02]  /*46a0*/  FFMA.FTZ R93, R26, c[0x0][0x23c], -R88.reuse ;  /* 0x00008f001a5d7a23 */ /* 0x100fe40000010858 */
[----:B------:R-:W-:Y:S02]  /*46b0*/  FFMA.FTZ R108, R108, R99, R15 ;  /* 0x000000636c6c7223 */ /* 0x000fe4000001000f */
[----:B------:R-:W-:-:S02]  /*46c0*/  FFMA.FTZ R26, R13, c[0x0][0x23c], -R88 ;  /* 0x00008f000d1a7a23 */ /* 0x000fc40000010858 */
[----:B------:R-:W-:Y:S01]  /*46d0*/  LDSM.16.MT88.4 R12, [R114+0x6800] ;  /* 0x00680000720c783b */ /* 0x000fe20000004200 */
[--C-:B------:R-:W-:Y:S01]  /*46e0*/  FFMA.FTZ R99, R28, c[0x0][0x23c], -R87.reuse ;  /* 0x00008f001c637a23 */ /* 0x100fe20000010857 */
[----:B------:R-:W5:Y:S01]  /*46f0*/  MUFU.EX2 R93, R93 ;  /* 0x0000005d005d7308 */ /* 0x000f620000000800 */
[--C-:B------:R-:W-:Y:S02]  /*4700*/  FFMA.FTZ R28, R18, c[0x0][0x23c], -R87.reuse ;  /* 0x00008f00121c7a23 */ /* 0x100fe40000010857 */
[----:B------:R-:W-:Y:S02]  /*4710*/  FADD.FTZ R85, R85, R108 ;  /* 0x0000006c55557221 */ /* 0x000fe40000010000 */
[----:B------:R-:W-:Y:S02]  /*4720*/  FFMA.FTZ R18, R32, c[0x0][0x23c], -R87 ;  /* 0x00008f0020127a23 */ /* 0x000fe40000010857 */
[----:B------:R-:W-:Y:S01]  /*4730*/  FADD.FTZ R86, R86, R109 ;  /* 0x0000006d56567221 */ /* 0x000fe20000010000 */
[----:B------:R-:W-:Y:S01]  /*4740*/  MUFU.EX2 R26, R26 ;  /* 0x0000001a001a7308 */ /* 0x000fe20000000800 */
[----:B------:R-:W-:Y:S01]  /*4750*/  FADD.FTZ R2, R2, R85 ;  /* 0x0000005502027221 */ /* 0x000fe20000010000 */
[----:B-1----:R-:W-:Y:S01]  /*4760*/  HMMA.16816.F32.BF16 R52, R4, R8, R52 ;  /* 0x000000080434723c */ /* 0x002fe20000041834 */
[----:B------:R-:W-:-:S02]  /*4770*/  FADD.FTZ R17, R17, R86 ;  /* 0x0000005611117221 */ /* 0x000fc40000010000 */
[----:B------:R-:W-:-:S03]  /*4780*/  FADD.FTZ R19, R19, R2 ;  /* 0x0000000213137221 */ /* 0x000fc60000010000 */
[----:B------:R-:W1:Y:S01]  /*4790*/  MUFU.EX2 R99, R99 ;  /* 0x0000006300637308 */ /* 0x000e620000000800 */
[----:B------:R-:W-:Y:S01]  /*47a0*/  FADD.FTZ R17, R16, R17 ;  /* 0x0000001110117221 */ /* 0x000fe20000010000 */
[----:B------:R-:W-:Y:S01]  /*47b0*/  HMMA.16816.F32.BF16 R56, R4, R10, R56 ;  /* 0x0000000a0438723c */ /* 0x000fe20000041838 */
[----:B------:R-:W1:Y:S01]  /*47c0*/  LDSM.16.MT88.4 R8, [R112+0x7000] ;  /* 0x007000007008783b */ /* 0x000e620000004200 */
[----:B--2---:R-:W-:-:S04]  /*47d0*/  FADD.FTZ R2, R90, R19 ;  /* 0x000000135a027221 */ /* 0x004fc80000010000 */
[----:B------:R-:W2:Y:S01]  /*47e0*/  MUFU.EX2 R28, R28 ;  /* 0x0000001c001c7308 */ /* 0x000ea20000000800 */
[----:B---3--:R-:W-:-:S07]  /*47f0*/  FADD.FTZ R2, R89, R2 ;  /* 0x0000000259027221 */ /* 0x008fce0000010000 */
[----:B------:R-:W-:Y:S08]  /*4800*/  MUFU.EX2 R29, R23 ;  /* 0x00000017001d7308 */ /* 0x000ff00000000800 */
[----:B------:R-:W3:Y:S08]  /*4810*/  MUFU.EX2 R88, R21 ;  /* 0x0000001500587308 */ /* 0x000ef00000000800 */
[----:B------:R2:W-:Y:S08]  /*4820*/  MUFU.EX2 R32, R20 ;  /* 0x0000001400207308 */ /* 0x0005f00000000800 */
[----:B------:R-:W-:Y:S01]  /*4830*/  MUFU.EX2 R109, R35 ;  /* 0x00000023006d7308 */ /* 0x000fe20000000800 */
[C---:B-1----:R-:W-:Y:S07]  /*4840*/  HMMA.16816.F32.BF16 R60, R4.reuse, R8, R60 ;  /* 0x00000008043c723c */ /* 0x042fee000004183c */
[----:B------:R-:W-:Y:S01]  /*4850*/  MUFU.EX2 R33, R33 ;  /* 0x0000002100217308 */ /* 0x000fe20000000800 */
[----:B--2---:R-:W-:Y:S01]  /*4860*/  LDSM.16.MT88.4 R20, [R114+0x7c00] ;  /* 0x007c00007214783b */ /* 0x004fe20000004200 */
[C---:B------:R-:W-:Y:S03]  /*4870*/  HMMA.16816.F32.BF16 R64, R4.reuse, R10, R64 ;  /* 0x0000000a0440723c */ /* 0x040fe60000041840 */
[----:B------:R-:W1:Y:S03]  /*4880*/  LDSM.16.MT88.4 R8, [R114+0x8000] ;  /* 0x008000007208783b */ /* 0x000e660000004200 */
[----:B------:R2:W1:Y:S08]  /*4890*/  MUFU.EX2 R104, R18 ;  /* 0x0000001200687308 */ /* 0x0004700000000800 */
[----:B------:R-:W-:Y:S08]  /*48a0*/  MUFU.EX2 R34, R34 ;  /* 0x0000002200227308 */ /* 0x000ff00000000800 */
[----:B------:R-:W1:Y:S02]  /*48b0*/  MUFU.EX2 R85, R84 ;  /* 0x0000005400557308 */ /* 0x000e640000000800 */
[C---:B-1----:R-:W-:Y:S08]  /*48c0*/  HMMA.16816.F32.BF16 R68, R4.reuse, R8, R68 ;  /* 0x000000080444723c */ /* 0x042ff00000041844 */
[C---:B------:R-:W-:Y:S01]  /*48d0*/  HMMA.16816.F32.BF16 R72, R4.reuse, R10, R72 ;  /* 0x0000000a0448723c */ /* 0x040fe20000041848 */
[----:B------:R-:W1:Y:S07]  /*48e0*/  LDSM.16.MT88.4 R8, [R112+0x8000] ;  /* 0x008000007008783b */ /* 0x000e6e0000004200 */
[C---:B-1----:R-:W-:Y:S08]  /*48f0*/  HMMA.16816.F32.BF16 R76, R4.reuse, R8, R76 ;  /* 0x00000008044c723c */ /* 0x042ff0000004184c */
[----:B------:R-:W-:Y:S01]  /*4900*/  HMMA.16816.F32.BF16 R80, R4, R10, R80 ;  /* 0x0000000a0450723c */ /* 0x000fe20000041850 */
[----:B------:R-:W1:Y:S06]  /*4910*/  LDSM.16.MT88.4 R8, [R114+0x6400] ;  /* 0x006400007208783b */ /* 0x000e6c0000004200 */
[----:B------:R-:W-:Y:S01]  /*4920*/  F2FP.BF16.PACK_AB R4, R91, R96 ;  /* 0x000000605b04723e */ /* 0x000fe200000010ff */
[----:B------:R-:W-:Y:S01]  /*4930*/  FADD.FTZ R96, R96, R17 ;  /* 0x0000001160607221 */ /* 0x000fe20000010000 */
[----:B------:R-:W-:Y:S01]  /*4940*/  F2FP.BF16.PACK_AB R5, R89, R90 ;  /* 0x0000005a5905723e */ /* 0x000fe200000010ff */
[----:B--2---:R-:W-:Y:S01]  /*4950*/  LDSM.16.MT88.4 R16, [R112+0x7c00] ;  /* 0x007c00007010783b */ /* 0x004fe20000004200 */
[----:B------:R-:W-:Y:S01]  /*4960*/  F2FP.BF16.PACK_AB R6, R27, R30 ;  /* 0x0000001e1b06723e */ /* 0x000fe200000010ff */
[----:B------:R-:W-:Y:S01]  /*4970*/  FADD.FTZ R91, R91, R96 ;  /* 0x000000605b5b7221 */ /* 0x000fe20000010000 */
[----:B----4-:R-:W-:Y:S01]  /*4980*/  F2FP.BF16.PACK_AB R7, R0, R31 ;  /* 0x0000001f0007723e */ /* 0x010fe200000010ff */
[----:B------:R-:W-:Y:S01]  /*4990*/  FADD.FTZ R31, R31, R2 ;  /* 0x000000021f1f7221 */ /* 0x000fe20000010000 */
[-C--:B------:R-:W-:Y:S01]  /*49a0*/  MOV R2, R25.reuse ;  /* 0x0000001900027202 */ /* 0x080fe20000000f00 */
[----:B------:R-:W-:Y:S01]  /*49b0*/  FADD.FTZ R30, R30, R91 ;  /* 0x0000005b1e1e7221 */ /* 0x000fe20000010000 */
[----:B------:R-:W-:Y:S01]  /*49c0*/  @P0 MOV R2, R25 ;  /* 0x0000001900020202 */ /* 0x000fe20000000f00 */
[----:B------:R-:W-:Y:S01]  /*49d0*/  FADD.FTZ R31, R0, R31 ;  /* 0x0000001f001f7221 */ /* 0x000fe20000010000 */
[-C--:B------:R-:W-:Y:S01]  /*49e0*/  MOV R0, R24.reuse ;  /* 0x0000001800007202 */ /* 0x080fe20000000f00 */
[----:B------:R-:W-:Y:S01]  /*49f0*/  FADD.FTZ R27, R27, R30 ;  /* 0x0000001e1b1b7221 */ /* 0x000fe20000010000 */
[----:B------:R-:W-:Y:S01]  /*4a00*/  @P0 MOV R0, R24 ;  /* 0x0000001800000202 */ /* 0x000fe20000000f00 */
        /* <DEDUP_REMOVED lines=48> */
[----:B---3--:R-:W-:Y:S01]  /*4d10*/  F2FP.BF16.PACK_AB R4, R88, R29 ;  /* 0x0000001d5804723e */ /* 0x008fe200000010ff */
        /* <DEDUP_REMOVED lines=12> */
[C---:B------:R-:W-:Y:S01]  /*4de0*/  HMMA.16816.F32.BF16 R40, R4.reuse, R14, R40 ;  /* 0x0000000e0428723c */ /* 0x040fe20000041828 */
[----:B------:R-:W2:Y:S07]  /*4df0*/  LDSM.16.MT88.4 R12, [R114+0x8c00] ;  /* 0x008c0000720c783b */ /* 0x000eae0000004200 */
[C---:B------:R-:W-:Y:S08]  /*4e00*/  HMMA.16816.F32.BF16 R52, R4.reuse, R20, R52 ;  /* 0x000000140434723c */ /* 0x040ff00000041834 */
[C---:B-1----:R-:W-:Y:S08]  /*4e10*/  HMMA.16816.F32.BF16 R44, R4.reuse, R8, R44 ;  /* 0x00000008042c723c */ /* 0x042ff0000004182c */
[C---:B------:R-:W-:Y:S01]  /*4e20*/  HMMA.16816.F32.BF16 R48, R4.reuse, R10, R48 ;  /* 0x0000000a0430723c */ /* 0x040fe20000041830 */
[----:B------:R-:W1:Y:S07]  /*4e30*/  LDSM.16.MT88.4 R8, [R112+0x8c00] ;  /* 0x008c00007008783b */ /* 0x000e6e0000004200 */
[C---:B------:R-:W-:Y:S08]  /*4e40*/  HMMA.16816.F32.BF16 R56, R4.reuse, R22, R56 ;  /* 0x000000160438723c */ /* 0x040ff00000041838 */
[C---:B------:R-:W-:Y:S08]  /*4e50*/  HMMA.16816.F32.BF16 R60, R4.reuse, R16, R60 ;  /* 0x00000010043c723c */ /* 0x040ff0000004183c */
[C---:B------:R-:W-:Y:S08]  /*4e60*/  HMMA.16816.F32.BF16 R64, R4.reuse, R18, R64 ;  /* 0x000000120440723c */ /* 0x040ff00000041840 */
[C---:B--2---:R-:W-:Y:S08]  /*4e70*/  HMMA.16816.F32.BF16 R68, R4.reuse, R12, R68 ;  /* 0x0000000c0444723c */ /* 0x044ff00000041844 */
[C---:B------:R-:W-:Y:S08]  /*4e80*/  HMMA.16816.F32.BF16 R72, R4.reuse, R14, R72 ;  /* 0x0000000e0448723c */ /* 0x040ff00000041848 */
[C---:B-1----:R-:W-:Y:S08]  /*4e90*/  HMMA.16816.F32.BF16 R76, R4.reuse, R8, R76 ;  /* 0x00000008044c723c */ /* 0x042ff0000004184c */
[----:B------:R-:W-:Y:S01]  /*4ea0*/  HMMA.16816.F32.BF16 R80, R4, R10, R80 ;  /* 0x0000000a0450723c */ /* 0x000fe20000041850 */
[----:B------:R-:W-:Y:S05]  /*4eb0*/  @!UPT UIADD3 URZ, URZ, URZ, URZ ;  /* 0x0000003f3f3ff290 */ /* 0x000fea000fffe03f */
[----:B------:R-:W-:Y:S11]  /*4ec0*/  @P0 BRA `(.L_x_166) ;  /* 0x0000001000000947 */ /* 0x000ff60003800000 */
.L_x_164:
[----:B------:R-:W-:-:S07]  /*4ed0*/  IADD3 R139, R98, -0x1, RZ ;  /* 0xffffffff628b7810 */ /* 0x000fce0007ffe0ff */
.L_x_166:
[----:B------:R-:W-:-:S13]  /*4ee0*/  ISETP.GE.AND P0, PT, R139, RZ, PT ;  /* 0x000000ff8b00720c */ /* 0x000fda0003f06270 */
[----:B------:R-:W-:Y:S05]  /*4ef0*/  @!P0 BRA `(.L_x_167) ;  /* 0x00001ab000008947 */ /* 0x000fea0003800000 */
[----:B------:R-:W-:Y:S01]  /*4f00*/  USHF.L.U32 UR5, UR4, 0x5, URZ ;  /* 0x0000000504057899 */ /* 0x000fe2000800063f */
[----:B------:R-:W-:Y:S01]  /*4f10*/  IMAD.U32 R6, RZ, RZ, UR4 ;  /* 0x00000004ff067e24 */ /* 0x000fe2000f8e00ff */
[----:B------:R-:W-:Y:S01]  /*4f20*/  MOV R85, R2 ;  /* 0x0000000200557202 */ /* 0x000fe20000000f00 */
[----:B------:R-:W-:Y:S01]  /*4f30*/  IMAD.U32 R4, RZ, RZ, UR4 ;  /* 0x00000004ff047e24 */ /* 0x000fe2000f8e00ff */
[----:B------:R-:W-:Y:S01]  /*4f40*/  USHF.L.U32 UR6, UR4, 0x6, URZ ;  /* 0x0000000604067899 */ /* 0x000fe2000800063f */
[----:B------:R-:W-:Y:S01]  /*4f50*/  IMAD.MOV.U32 R128, RZ, RZ, R94 ;  /* 0x000000ffff807224 */ /* 0x000fe200078e005e */
[--C-:B------:R-:W-:Y:S02]  /*4f60*/  SHF.L.U64.HI R5, R6, 0x5, R3.reuse ;  /* 0x0000000506057819 */ /* 0x100fe40000010203 */
[----:B------:R-:W-:Y:S01]  /*4f70*/  MOV R138, UR5 ;  /* 0x00000005008a7c02 */ /* 0x000fe20008000f00 */
[----:B------:R-:W-:Y:S01]  /*4f80*/  USHF.L.U32 UR5, UR5, 0x1, URZ ;  /* 0x0000000105057899 */ /* 0x000fe2000800063f */
[----:B------:R-:W-:Y:S01]  /*4f90*/  SHF.L.U64.HI R133, R4, 0x6, R3 ;  /* 0x0000000604857819 */ /* 0x000fe20000010203 */
[----:B------:R-:W-:Y:S01]  /*4fa0*/  IMAD.MOV.U32 R3, RZ, RZ, R0 ;  /* 0x000000ffff037224 */ /* 0x000fe200078e0000 */
[----:B------:R-:W-:Y:S01]  /*4fb0*/  SHF.L.U64.HI R138, R138, 0x1, R5 ;  /* 0x000000018a8a7819 */ /* 0x000fe20000010205 */
[----:B------:R-:W-:Y:S05]  /*4fc0*/  BRA `(.L_x_168) ;  /* 0x0000017000007947 */ /* 0x000fea0003800000 */
.L_x_170:
        /* <DEDUP_REMOVED lines=23> */
.L_x_168:
[----:B------:R-:W-:Y:S04]  /*5140*/  DEPBAR.LE SB0, 0x0 ;  /* 0x000080000000791a */ /* 0x000fe80000000000 */
[----:B------:R-:W-:Y:S01]  /*5150*/  BAR.SYNC.DEFER_BLOCKING 0x0 ;  /* 0x0000000000007b1d */ /* 0x000fe20000010000 */
[----:B------:R-:W-:Y:S01]  /*5160*/  SHF.R.S32.HI R87, RZ, 0x1f, R139 ;  /* 0x0000001fff577819 */ /* 0x000fe2000001148b */
[----:B------:R-:W-:Y:S02]  /*5170*/  IMAD R0, R133, R139, RZ ;  /* 0x0000008b85007224 */ /* 0x000fe400078e02ff */
[----:B------:R-:W-:Y:S04]  /*5180*/  IMAD.WIDE.U32 R110, R139, UR6, R128 ;  /* 0x000000068b6e7c25 */ /* 0x000fe8000f8e0080 */
[----:B------:R-:W-:Y:S01]  /*5190*/  IMAD R0, R87, UR6, R0 ;  /* 0x0000000657007c24 */ /* 0x000fe2000f8e0200 */
[----:B------:R-:W-:Y:S03]  /*51a0*/  LEA R86, P1, R110, c[0x0][0x170], 0x1 ;  /* 0x00005c006e567a11 */ /* 0x000fe600078208ff */
[----:B------:R-:W-:Y:S01]  /*51b0*/  IMAD.IADD R0, R111, 0x1, R0 ;  /* 0x000000016f007824 */ /* 0x000fe200078e0200 */
[----:B------:R-:W-:Y:S04]  /*51c0*/  IADD3 R142, P0, R86, UR5, RZ ;  /* 0x00000005568e7c10 */ /* 0x000fe8000ff1e0ff */
[----:B------:R-:W-:Y:S05]  /*51d0*/  LEA.HI.X R87, R110, c[0x0][0x174], R0, 0x1, P1 ;  /* 0x00005d006e577a11 */ /* 0x000fea00008f0c00 */
[----:B------:R-:W-:Y:S01]  /*51e0*/  IMAD.X R143, R138, 0x1, R87, P0 ;  /* 0x000000018a8f7824 */ /* 0x000fe200000e0657 */
[----:B------:R-:W-:Y:S01]  /*51f0*/  ISETP.GT.AND P0, PT, R139, RZ, PT ;  /* 0x000000ff8b00720c */ /* 0x000fe20003f04270 */
        /* <DEDUP_REMOVED lines=12> */
[----:B------:R-:W4:Y:S04]  /*52c0*/  LDSM.16.M88.4 R100, [R116+0x3800] ;  /* 0x003800007464783b */ /* 0x000f280000000200 */
[----:B------:R-:W0:Y:S04]  /*52d0*/  LDGDEPBAR ;  /* 0x00000000000079af */ /* 0x000e280000000000 */
[----:B------:R-:W5:Y:S01]  /*52e0*/  LDSM.16.M88.4 R104, [R116+0x3c00] ;  /* 0x003c00007468783b */ /* 0x000f620000000200 */
[C---:B--2---:R-:W-:Y:S08]  /*52f0*/  HMMA.16816.F32.BF16 R4, R88.reuse, R92, RZ ;  /* 0x0000005c5804723c */ /* 0x044ff000000418ff */
[C---:B------:R-:W-:Y:S01]  /*5300*/  HMMA.16816.F32.BF16 R8, R88.reuse, R94, RZ ;  /* 0x0000005e5808723c */ /* 0x040fe200000418ff */
[----:B------:R-:W-:Y:S07]  /*5310*/  LDSM.16.M88.4 R92, [R115] ;  /* 0x00000000735c783b */ /* 0x000fee0000000200 */
[C---:B---3--:R-:W-:Y:S08]  /*5320*/  HMMA.16816.F32.BF16 R12, R88.reuse, R96, RZ ;  /* 0x00000060580c723c */ /* 0x048ff000000418ff */
[C---:B------:R-:W-:Y:S08]  /*5330*/  HMMA.16816.F32.BF16 R16, R88.reuse, R98, RZ ;  /* 0x000000625810723c */ /* 0x040ff000000418ff */
[C---:B----4-:R-:W-:Y:S08]  /*5340*/  HMMA.16816.F32.BF16 R20, R88.reuse, R100, RZ ;  /* 0x000000645814723c */ /* 0x050ff000000418ff */
[C---:B------:R-:W-:Y:S08]  /*5350*/  HMMA.16816.F32.BF16 R24, R88.reuse, R102, RZ ;  /* 0x000000665818723c */ /* 0x040ff000000418ff */
[C---:B-----5:R-:W-:Y:S08]  /*5360*/  HMMA.16816.F32.BF16 R28, R88.reuse, R104, RZ ;  /* 0x00000068581c723c */ /* 0x060ff000000418ff */
[----:B------:R-:W-:Y:S01]  /*5370*/  HMMA.16816.F32.BF16 R32, R88, R106, RZ ;  /* 0x0000006a5820723c */ /* 0x000fe200000418ff */
[----:B------:R-:W2:Y:S07]  /*5380*/  LDSM.16.M88.4 R88, [R113+0x3000] ;  /* 0x003000007158783b */ /* 0x000eae0000000200 */
[C---:B--2---:R-:W-:Y:S08]  /*5390*/  HMMA.16816.F32.BF16 R4, R92.reuse, R88, R4 ;  /* 0x000000585c04723c */ /* 0x044ff00000041804 */
[C---:B------:R-:W-:Y:S01]  /*53a0*/  HMMA.16816.F32.BF16 R8, R92.reuse, R90, R8 ;  /* 0x0000005a5c08723c */ /* 0x040fe20000041808 */
        /* <DEDUP_REMOVED lines=8> */
[----:B------:R-:W-:Y:S01]  /*5430*/  HMMA.16816.F32.BF16 R32, R92, R90, R32 ;  /* 0x0000005a5c20723c */ /* 0x000fe20000041820 */
[----:B------:R-:W-:Y:S04]  /*5440*/  LDSM.16.M88.4 R88, [R117+0x1000] ;  /* 0x001000007558783b */ /* 0x000fe80000000200 */
[----:B------:R-:W2:Y:S03]  /*5450*/  LDSM.16.M88.4 R92, [R116+0x4000] ;  /* 0x00400000745c783b */ /* 0x000ea60000000200 */
        /* <DEDUP_REMOVED lines=47> */
[----:B------:R-:W2:Y:S01]  /*5750*/  LDSM.16.M88.4 R92, [R113+0x5c00] ;  /* 0x005c0000715c783b */ /* 0x000ea20000000200 */
[----:B------:R-:W-:Y:S04]  /*5760*/  DEPBAR.LE SB0, 0x0 ;  /* 0x000080000000791a */ /* 0x000fe80000000000 */
[----:B------:R-:W-:Y:S02]  /*5770*/  BAR.SYNC.DEFER_BLOCKING 0x0 ;  /* 0x0000000000007b1d */ /* 0x000fe40000010000 */
[C---:B--2---:R-:W-:Y:S08]  /*5780*/  HMMA.16816.F32.BF16 R28, R88.reuse, R92, R28 ;  /* 0x0000005c581c723c */ /* 0x044ff0000004181c */
[----:B------:R-:W-:Y:S01]  /*5790*/  HMMA.16816.F32.BF16 R32, R88, R94, R32 ;  /* 0x0000005e5820723c */ /* 0x000fe20000041820 */
[----:B-1----:R-:W-:-:S07]  /*57a0*/  @P0 BRA `(.L_x_170) ;  /* 0xfffff82000000947 */ /* 0x002fce000383ffff */
.L_x_169:
        /* <DEDUP_REMOVED lines=24> */
[----:B------:R-:W-:Y:S02]  /*5930*/  IADD3 R139, R139, -0x1, RZ ;  /* 0xffffffff8b8b7810 */ /* 0x000fe40007ffe0ff */
[----:B------:R-:W-:Y:S02]  /*5940*/  FMNMX.FTZ R0, R28, R93, !PT ;  /* 0x0000005d1c007209 */ /* 0x000fe40007810000 */
[----:B------:R-:W-:Y:S02]  /*5950*/  FMNMX.FTZ R93, R27, R84, !PT ;  /* 0x000000541b5d7209 */ /* 0x000fe40007810000 */
[----:B------:R-:W-:Y:S02]  /*5960*/  FMNMX.FTZ R95, R29, R0, !PT ;  /* 0x000000001d5f7209 */ /* 0x000fe40007810000 */
[----:B------:R-:W-:Y:S02]  /*5970*/  FMNMX.FTZ R84, R30, R93, !PT ;  /* 0x0000005d1e547209 */ /* 0x000fe40007810000 */
[----:B------:R-:W-:Y:S02]  /*5980*/  FMNMX.FTZ R0, R32, R95, !PT ;  /* 0x0000005f20007209 */ /* 0x000fe40007810000 */
[----:B-1----:R-:W-:Y:S02]  /*5990*/  FMNMX.FTZ R91, R31, R84, !PT ;  /* 0x000000541f5b7209 */ /* 0x002fe40007810000 */
[----:B------:R-:W-:Y:S02]  /*59a0*/  FMNMX.FTZ R90, R33, R0, !PT ;  /* 0x00000000215a7209 */ /* 0x000fe40007810000 */
[----:B------:R-:W-:Y:S03]  /*59b0*/  FMNMX.FTZ R2, R34, R91, !PT ;  /* 0x0000005b22027209 */ /* 0x000fe60007810000 */
[----:B------:R-:W-:Y:S01]  /*59c0*/  SHFL.BFLY PT, R95, R90, 0x2, 0x1f ;  /* 0x0c401f005a5f7f89 */ /* 0x000fe200000e0000 */
[----:B------:R-:W-:Y:S07]  /*59d0*/  FMNMX.FTZ R89, R35, R2, !PT ;  /* 0x0000000223597209 */ /* 0x000fee0007810000 */
[----:B------:R-:W1:Y:S02]  /*59e0*/  SHFL.BFLY PT, R2, R89, 0x2, 0x1f ;  /* 0x0c401f0059027f89 */ /* 0x000e6400000e0000 */
[----:B-1----:R-:W-:Y:S02]  /*59f0*/  FMNMX.FTZ R87, R89, R2, !PT ;  /* 0x0000000259577209 */ /* 0x002fe40007810000 */
[----:B------:R-:W-:Y:S04]  /*5a00*/  FMNMX.FTZ R93, R90, R95, !PT ;  /* 0x0000005f5a5d7209 */ /* 0x000fe80007810000 */
[----:B------:R-:W-:Y:S08]  /*5a10*/  SHFL.BFLY PT, R86, R87, 0x1, 0x1f ;  /* 0x0c201f0057567f89 */ /* 0x000ff000000e0000 */
[----:B------:R-:W1:Y:S02]  /*5a20*/  SHFL.BFLY PT, R0, R93, 0x1, 0x1f ;  /* 0x0c201f005d007f89 */ /* 0x000e6400000e0000 */
[----:B-1----:R-:W-:Y:S02]  /*5a30*/  FMNMX.FTZ R2, R93, R0, !PT ;  /* 0x000000005d027209 */ /* 0x002fe40007810000 */
[----:B------:R-:W-:Y:S02]  /*5a40*/  FMNMX.FTZ R0, R87, R86, !PT ;  /* 0x0000005657007209 */ /* 0x000fe40007810000 */
[C---:B------:R-:W-:Y:S01]  /*5a50*/  FSETP.NEU.FTZ.AND P1, PT, R2.reuse, -INF , PT ;  /* 0xff8000000200780b */ /* 0x040fe20003f3d000 */
[C---:B------:R-:W-:Y:S02]  /*5a60*/  FADD.FTZ R84, -R2.reuse, R85 ;  /* 0x0000005502547221 */ /* 0x040fe40000010100 */
[----:B------:R-:W-:Y:S02]  /*5a70*/  FMUL.FTZ R100, R2, c[0x0][0x23c] ;  /* 0x00008f0002647a20 */ /* 0x000fe40000410000 */
[----:B------:R-:W-:Y:S02]  /*5a80*/  FMUL.FTZ R88, R84, c[0x0][0x23c] ;  /* 0x00008f0054587a20 */ /* 0x000fe40000410000 */
[----:B------:R-:W-:Y:S01]  /*5a90*/  FMUL.FTZ R106, R0, c[0x0][0x23c] ;  /* 0x00008f00006a7a20 */ /* 0x000fe20000410000 */
[----:B------:R-:W-:Y:S01]  /*5aa0*/  FSEL R100, R100, RZ, P1 ;  /* 0x000000ff64647208 */ /* 0x000fe20000800000 */
[----:B------:R1:W2:Y:S01]  /*5ab0*/  MUFU.EX2 R84, R88 ;  /* 0x0000005800547308 */ /* 0x0002a20000000800 */
[C---:B------:R-:W-:Y:S01]  /*5ac0*/  FSETP.NEU.FTZ.AND P1, PT, R0.reuse, -INF , PT ;  /* 0xff8000000000780b */ /* 0x040fe20003f3d000 */
[----:B------:R-:W-:Y:S02]  /*5ad0*/  FADD.FTZ R85, -R0, R3 ;  /* 0x0000000300557221 */ /* 0x000fe40000010100 */
[--C-:B------:R-:W-:Y:S01]  /*5ae0*/  FFMA.FTZ R101, R4, c[0x0][0x23c], -R100.reuse ;  /* 0x00008f0004657a23 */ /* 0x100fe20000010864 */
[----:B------:R-:W-:Y:S01]  /*5af0*/  FSEL R106, R106, RZ, P1 ;  /* 0x000000ff6a6a7208 */ /* 0x000fe20000800000 */
[--C-:B------:R-:W-:Y:S02]  /*5b00*/  FFMA.FTZ R110, R5, c[0x0][0x23c], -R100.reuse ;  /* 0x00008f00056e7a23 */ /* 0x100fe40000010864 */
[--C-:B------:R-:W-:Y:S02]  /*5b10*/  FFMA.FTZ R104, R8, c[0x0][0x23c], -R100.reuse ;  /* 0x00008f0008687a23 */ /* 0x100fe40000010864 */
[----:B------:R-:W-:Y:S01]  /*5b20*/  FFMA.FTZ R105, R9, c[0x0][0x23c], -R100 ;  /* 0x00008f0009697a23 */ /* 0x000fe20000010864 */
[----:B------:R-:W-:Y:S01]  /*5b30*/  MUFU.EX2 R101, R101 ;  /* 0x0000006500657308 */ /* 0x000fe20000000800 */
[--C-:B------:R-:W-:Y:S02]  /*5b40*/  FFMA.FTZ R111, R6, c[0x0][0x23c], -R106.reuse ;  /* 0x00008f00066f7a23 */ /* 0x100fe4000001086a */
[--C-:B------:R-:W-:Y:S02]  /*5b50*/  FFMA.FTZ R90, R7, c[0x0][0x23c], -R106.reuse ;  /* 0x00008f00075a7a23 */ /* 0x100fe4000001086a */
[----:B------:R-:W-:Y:S02]  /*5b60*/  FFMA.FTZ R107, R10, c[0x0][0x23c], -R106 ;  /* 0x00008f000a6b7a23 */ /* 0x000fe4000001086a */
[----:B------:R-:W-:Y:S01]  /*5b70*/  FMUL.FTZ R3, R85, c[0x0][0x23c] ;  /* 0x00008f0055037a20 */ /* 0x000fe20000410000 */
[----:B------:R-:W-:Y:S01]  /*5b80*/  MOV R85, R2 ;  /* 0x0000000200557202 */ /* 0x000fe20000000f00 */
[--C-:B------:R-:W-:Y:S01]  /*5b90*/  FFMA.FTZ R147, R12, c[0x0][0x23c], -R100.reuse ;  /* 0x00008f000c937a23 */ /* 0x100fe20000010864 */
[----:B------:R-:W3:Y:S01]  /*5ba0*/  MUFU.EX2 R110, R110 ;  /* 0x0000006e006e7308 */ /* 0x000ee20000000800 */
        /* <DEDUP_REMOVED lines=30> */
[----:B------:R-:W2:Y:S01]  /*5d90*/  MUFU.EX2 R90, R90 ;  /* 0x0000005a005a7308 */ /* 0x000ea20000000800 */
[----:B------:R-:W-:Y:S02]  /*5da0*/  FMUL.FTZ R81, R84, R81 ;  /* 0x0000005154517220 */ /* 0x000fe40000410000 */
[--C-:B------:R-:W-:Y:S02]  /*5db0*/  FFMA.FTZ R143, R16, c[0x0][0x23c], -R100.reuse ;  /* 0x00008f00108f7a23 */ /* 0x100fe40000010864 */
[C---:B-1----:R-:W-:Y:S02]  /*5dc0*/  FMUL.FTZ R38, R3.reuse, R38 ;  /* 0x0000002603267220 */ /* 0x042fe40000410000 */
        /* <DEDUP_REMOVED lines=8> */
[----:B------:R-:W3:Y:S01]  /*5e50*/  MUFU.EX2 R88, R88 ;  /* 0x0000005800587308 */ /* 0x000ee20000000800 */
        /* <DEDUP_REMOVED lines=11> */
[C---:B------:R-:W-:Y:S02]  /*5f10*/  FMUL.FTZ R70, R3.reuse, R70 ;  /* 0x0000004603467220 */ /* 0x040fe40000410000 */
[C---:B------:R-:W-:Y:S01]  /*5f20*/  FMUL.FTZ R71, R3.reuse, R71 ;  /* 0x0000004703477220 */ /* 0x040fe20000410000 */
[----:B------:R-:W1:Y:S01]  /*5f30*/  MUFU.EX2 R148, R148 ;  /* 0x0000009400947308 */ /* 0x000e620000000800 */
[C---:B------:R-:W-:Y:S02]  /*5f40*/  FMUL.FTZ R74, R3.reuse, R74 ;  /* 0x0000004a034a7220 */ /* 0x040fe40000410000 */
[----:B------:R-:W-:Y:S01]  /*5f50*/  FMUL.FTZ R75, R3, R75 ;  /* 0x0000004b034b7220 */ /* 0x000fe20000410000 */
[----:B---3--:R-:W-:Y:S01]  /*5f60*/  F2FP.BF16.PACK_AB R95, R88, R107 ;  /* 0x0000006b585f723e */ /* 0x008fe200000010ff */
[--C-:B------:R-:W-:Y:S02]  /*5f70*/  FFMA.FTZ R144, R17, c[0x0][0x23c], -R100.reuse ;  /* 0x00008f0011907a23 */ /* 0x100fe40000010864 */
[--C-:B------:R-:W-:Y:S02]  /*5f80*/  FFMA.FTZ R155, R20, c[0x0][0x23c], -R100.reuse ;  /* 0x00008f00149b7a23 */ /* 0x100fe40000010864 */
[--C-:B------:R-:W-:Y:S01]  /*5f90*/  FFMA.FTZ R150, R21, c[0x0][0x23c], -R100.reuse ;  /* 0x00008f0015967a23 */ /* 0x100fe20000010864 */
[----:B------:R-:W-:Y:S01]  /*5fa0*/  MUFU.EX2 R143, R143 ;  /* 0x0000008f008f7308 */ /* 0x000fe20000000800 */
[C---:B------:R-:W-:Y:S05]  /*5fb0*/  HMMA.16816.F32.BF16 R36, R92.reuse, R96, R36 ;  /* 0x000000605c24723c */ /* 0x040fea0000041824 */
[--C-:B------:R-:W-:Y:S02]  /*5fc0*/  FFMA.FTZ R153, R24, c[0x0][0x23c], -R100.reuse ;  /* 0x00008f0018997a23 */ /* 0x100fe40000010864 */
[--C-:B------:R-:W-:Y:S01]  /*5fd0*/  FFMA.FTZ R161, R25, c[0x0][0x23c], -R100.reuse ;  /* 0x00008f0019a17a23 */ /* 0x100fe20000010864 */
[C---:B------:R-:W-:Y:S01]  /*5fe0*/  HMMA.16816.F32.BF16 R40, R92.reuse, R98, R40 ;  /* 0x000000625c28723c */ /* 0x040fe20000041828 */
[----:B------:R-:W2:Y:S01]  /*5ff0*/  LDSM.16.MT88.4 R96, [R112+0x6000] ;  /* 0x006000007060783b */ /* 0x000ea20000004200 */
[----:B------:R-:W-:Y:S02]  /*6000*/  MUFU.EX2 R144, R144 ;  /* 0x0000009000907308 */ /* 0x000fe40000000800 */
[----:B------:R-:W-:Y:S02]  /*6010*/  FFMA.FTZ R109, R84, R109, R101 ;  /* 0x0000006d546d7223 */ /* 0x000fe40000010065 */
[--C-:B------:R-:W-:Y:S02]  /*6020*/  FFMA.FTZ R156, R28, c[0x0][0x23c], -R100.reuse ;  /* 0x00008f001c9c7a23 */ /* 0x100fe40000010864 */
[--C-:B------:R-:W-:Y:S04]  /*6030*/  FFMA.FTZ R158, R29, c[0x0][0x23c], -R100.reuse ;  /* 0x00008f001d9e7a23 */ /* 0x100fe80000010864 */
[--C-:B------:R-:W-:Y:S01]  /*6040*/  FFMA.FTZ R159, R32, c[0x0][0x23c], -R100.reuse ;  /* 0x00008f00209f7a23 */ /* 0x100fe20000010864 */
[----:B------:R-:W-:Y:S01]  /*6050*/  MUFU.EX2 R155, R155 ;  /* 0x0000009b009b7308 */ /* 0x000fe20000000800 */
[----:B------:R-:W-:Y:S02]  /*6060*/  FFMA.FTZ R160, R33, c[0x0][0x23c], -R100 ;  /* 0x00008f0021a07a23 */ /* 0x000fe40000010864 */
[----:B------:R-:W-:Y:S01]  /*6070*/  LDSM.16.MT88.4 R100, [R112+0x6800] ;  /* 0x006800007064783b */ /* 0x000fe20000004200 */
[----:B------:R-:W-:Y:S02]  /*6080*/  FFMA.FTZ R111, R3, R108, R111 ;  /* 0x0000006c036f7223 */ /* 0x000fe4000001006f */
[----:B------:R-:W-:Y:S02]  /*6090*/  FADD.FTZ R109, R110, R109 ;  /* 0x0000006d6e6d7221 */ /* 0x000fe40000010000 */
[----:B------:R-:W-:Y:S02]  /*60a0*/  FADD.FTZ R90, R90, R111 ;  /* 0x0000006f5a5a7221 */ /* 0x000fe40000010000 */
[----:B------:R-:W-:Y:S01]  /*60b0*/  FADD.FTZ R104, R104, R109 ;  /* 0x0000006d68687221 */ /* 0x000fe20000010000 */
[----:B------:R-:W-:Y:S01]  /*60c0*/  MUFU.EX2 R150, R150 ;  /* 0x0000009600967308 */ /* 0x000fe20000000800 */
[----:B------:R-:W-:Y:S02]  /*60d0*/  FADD.FTZ R109, R107, R90 ;  /* 0x0000005a6b6d7221 */ /* 0x000fe40000010000 */
[----:B------:R-:W-:Y:S02]  /*60e0*/  FADD.FTZ R90, R105, R104 ;  /* 0x00000068695a7221 */ /* 0x000fe40000010000 */
[----:B------:R-:W-:Y:S02]  /*60f0*/  FADD.FTZ R88, R88, R109 ;  /* 0x0000006d58587221 */ /* 0x000fe40000010000 */
[----:B------:R-:W-:Y:S01]  /*6100*/  LDSM.16.MT88.4 R108, [R112+0x7c00] ;  /* 0x007c0000706c783b */ /* 0x000fe20000004200 */
[C---:B------:R-:W-:Y:S02]  /*6110*/  FMUL.FTZ R78, R3.reuse, R78 ;  /* 0x0000004e034e7220 */ /* 0x040fe40000410000 */
[C---:B------:R-:W-:Y:S01]  /*6120*/  FMUL.FTZ R79, R3.reuse, R79 ;  /* 0x0000004f034f7220 */ /* 0x040fe20000410000 */
[----:B------:R-:W-:Y:S01]  /*6130*/  MUFU.EX2 R153, R153 ;  /* 0x0000009900997308 */ /* 0x000fe20000000800 */
[C---:B------:R-:W-:Y:S02]  /*6140*/  FMUL.FTZ R82, R3.reuse, R82 ;  /* 0x0000005203527220 */ /* 0x040fe40000410000 */
[----:B------:R-:W-:Y:S01]  /*6150*/  FMUL.FTZ R83, R3, R83 ;  /* 0x0000005303537220 */ /* 0x000fe20000410000 */
[----:B------:R-:W-:Y:S01]  /*6160*/  MOV R3, R0 ;  /* 0x0000000000037202 */ /* 0x000fe20000000f00 */
[--C-:B------:R-:W-:Y:S01]  /*6170*/  FFMA.FTZ R149, R14, c[0x0][0x23c], -R106.reuse ;  /* 0x00008f000e957a23 */ /* 0x100fe2000001086a */
[C---:B--2---:R-:W-:Y:S03]  /*6180*/  HMMA.16816.F32.BF16 R44, R92.reuse, R96, R44 ;  /* 0x000000605c2c723c */ /* 0x044fe6000004182c */
[--C-:B------:R-:W-:Y:S01]  /*6190*/  FFMA.FTZ R142, R15, c[0x0][0x23c], -R106.reuse ;  /* 0x00008f000f8e7a23 */ /* 0x100fe2000001086a */
[----:B------:R-:W-:Y:S01]  /*61a0*/  MUFU.EX2 R84, R161 ;  /* 0x000000a100547308 */ /* 0x000fe20000000800 */
[--C-:B------:R-:W-:Y:S02]  /*61b0*/  FFMA.FTZ R145, R18, c[0x0][0x23c], -R106.reuse ;  /* 0x00008f0012917a23 */ /* 0x100fe4000001086a */
[--C-:B------:R-:W-:Y:S01]  /*61c0*/  FFMA.FTZ R146, R19, c[0x0][0x23c], -R106.reuse ;  /* 0x00008f0013927a23 */ /* 0x100fe2000001086a */
[C---:B------:R-:W-:Y:S01]  /*61d0*/  HMMA.16816.F32.BF16 R48, R92.reuse, R98, R48 ;  /* 0x000000625c30723c */ /* 0x040fe20000041830 */
[----:B------:R-:W2:Y:S03]  /*61e0*/  LDSM.16.MT88.4 R96, [R114+0x7000] ;  /* 0x007000007260783b */ /* 0x000ea60000004200 */
[--C-:B------:R-:W-:Y:S02]  /*61f0*/  FFMA.FTZ R151, R22, c[0x0][0x23c], -R106.reuse ;  /* 0x00008f0016977a23 */ /* 0x100fe4000001086a */
[--C-:B------:R-:W-:Y:S01]  /*6200*/  FFMA.FTZ R152, R23, c[0x0][0x23c], -R106.reuse ;  /* 0x00008f0017987a23 */ /* 0x100fe2000001086a */
[----:B------:R-:W-:Y:S01]  /*6210*/  MUFU.EX2 R149, R149 ;  /* 0x0000009500957308 */ /* 0x000fe20000000800 */
[--C-:B------:R-:W-:Y:S04]  /*6220*/  FFMA.FTZ R154, R26, c[0x0][0x23c], -R106.reuse ;  /* 0x00008f001a9a7a23 */ /* 0x100fe8000001086a */
[--C-:B------:R-:W-:Y:S02]  /*6230*/  FFMA.FTZ R157, R27, c[0x0][0x23c], -R106.reuse ;  /* 0x00008f001b9d7a23 */ /* 0x100fe4000001086a */
[--C-:B------:R-:W-:Y:S02]  /*6240*/  FFMA.FTZ R162, R30, c[0x0][0x23c], -R106.reuse ;  /* 0x00008f001ea27a23 */ /* 0x100fe4000001086a */
[--C-:B------:R-:W-:Y:S01]  /*6250*/  FFMA.FTZ R31, R31, c[0x0][0x23c], -R106.reuse ;  /* 0x00008f001f1f7a23 */ /* 0x100fe2000001086a */
[----:B------:R-:W3:Y:S01]  /*6260*/  MUFU.EX2 R142, R142 ;  /* 0x0000008e008e7308 */ /* 0x000ee20000000800 */
[--C-:B------:R-:W-:Y:S02]  /*6270*/  FFMA.FTZ R165, R34, c[0x0][0x23c], -R106.reuse ;  /* 0x00008f0022a57a23 */ /* 0x100fe4000001086a */
[----:B------:R-:W-:Y:S07]  /*6280*/  FFMA.FTZ R106, R35, c[0x0][0x23c], -R106 ;  /* 0x00008f00236a7a23 */ /* 0x000fee000001086a */
[----:B------:R4:W-:Y:S10]  /*6290*/  MUFU.EX2 R164, R106 ;  /* 0x0000006a00a47308 */ /* 0x0009f40000000800 */
[----:B------:R-:W-:Y:S01]  /*62a0*/  MUFU.EX2 R145, R145 ;  /* 0x0000009100917308 */ /* 0x000fe20000000800 */
[C---:B--2---:R-:W-:Y:S09]  /*62b0*/  HMMA.16816.F32.BF16 R52, R92.reuse, R96, R52 ;  /* 0x000000605c34723c */ /* 0x044ff20000041834 */
[----:B------:R-:W2:Y:S01]  /*62c0*/  MUFU.EX2 R146, R146 ;  /* 0x0000009200927308 */ /* 0x000ea20000000800 */
[C---:B------:R-:W-:Y:S01]  /*62d0*/  HMMA.16816.F32.BF16 R56, R92.reuse, R98, R56 ;  /* 0x000000625c38723c */ /* 0x040fe20000041838 */
[----:B------:R-:W5:Y:S08]  /*62e0*/  LDSM.16.MT88.4 R96, [R112+0x7000] ;  /* 0x007000007060783b */ /* 0x000f700000004200 */
[----:B------:R-:W-:Y:S01]  /*62f0*/  MUFU.EX2 R151, R151 ;  /* 0x0000009700977308 */ /* 0x000fe20000000800 */
[----:B----4-:R-:W-:Y:S09]  /*6300*/  LDSM.16.MT88.4 R104, [R112+0x6c00] ;  /* 0x006c00007068783b */ /* 0x010ff20000004200 */
[----:B------:R-:W4:Y:S10]  /*6310*/  MUFU.EX2 R152, R152 ;  /* 0x0000009800987308 */ /* 0x000f340000000800 */
[----:B------:R-:W-:Y:S10]  /*6320*/  MUFU.EX2 R154, R154 ;  /* 0x0000009a009a7308 */ /* 0x000ff40000000800 */
[----:B------:R-:W1:Y:S01]  /*6330*/  MUFU.EX2 R157, R157 ;  /* 0x0000009d009d7308 */ /* 0x000e620000000800 */
[C---:B-----5:R-:W-:Y:S09]  /*6340*/  HMMA.16816.F32.BF16 R60, R92.reuse, R96, R60 ;  /* 0x000000605c3c723c */ /* 0x060ff2000004183c */
[----:B------:R-:W-:Y:S01]  /*6350*/  MUFU.EX2 R163, R156 ;  /* 0x0000009c00a37308 */ /* 0x000fe20000000800 */
[C---:B------:R-:W-:Y:S01]  /*6360*/  HMMA.16816.F32.BF16 R64, R92.reuse, R98, R64 ;  /* 0x000000625c40723c */ /* 0x040fe20000041840 */
[----:B------:R-:W5:Y:S08]  /*6370*/  LDSM.16.MT88.4 R96, [R114+0x8000] ;  /* 0x008000007260783b */ /* 0x000f700000004200 */
[----:B------:R-:W1:Y:S10]  /*6380*/  MUFU.EX2 R158, R158 ;  /* 0x0000009e009e7308 */ /* 0x000e740000000800 */
[----:B------:R-:W-:Y:S10]  /*6390*/  MUFU.EX2 R162, R162 ;  /* 0x000000a200a27308 */ /* 0x000ff40000000800 */
[----:B------:R-:W1:Y:S10]  /*63a0*/  MUFU.EX2 R161, R31 ;  /* 0x0000001f00a17308 */ /* 0x000e740000000800 */
[----:B------:R-:W-:Y:S01]  /*63b0*/  MUFU.EX2 R159, R159 ;  /* 0x0000009f009f7308 */ /* 0x000fe20000000800 */
[C---:B-----5:R-:W-:Y:S08]  /*63c0*/  HMMA.16816.F32.BF16 R68, R92.reuse, R96, R68 ;  /* 0x000000605c44723c */ /* 0x060ff00000041844 */
[C---:B------:R-:W-:Y:S01]  /*63d0*/  HMMA.16816.F32.BF16 R72, R92.reuse, R98, R72 ;  /* 0x000000625c48723c */ /* 0x040fe20000041848 */
[----:B------:R-:W5:Y:S01]  /*63e0*/  LDSM.16.MT88.4 R96, [R112+0x8000] ;  /* 0x008000007060783b */ /* 0x000f620000004200 */
[----:B------:R-:W1:Y:S10]  /*63f0*/  MUFU.EX2 R160, R160 ;  /* 0x000000a000a07308 */ /* 0x000e740000000800 */
[----:B------:R-:W1:Y:S01]  /*6400*/  MUFU.EX2 R165, R165 ;  /* 0x000000a500a57308 */ /* 0x000e620000000800 */
[C---:B-----5:R-:W-:Y:S08]  /*6410*/  HMMA.16816.F32.BF16 R76, R92.reuse, R96, R76 ;  /* 0x000000605c4c723c */ /* 0x060ff0000004184c */
[----:B------:R-:W-:Y:S01]  /*6420*/  HMMA.16816.F32.BF16 R80, R92, R98, R80 ;  /* 0x000000625c50723c */ /* 0x000fe20000041850 */
[----:B------:R-:W5:Y:S06]  /*6430*/  LDSM.16.MT88.4 R96, [R114+0x6400] ;  /* 0x006400007260783b */ /* 0x000f6c0000004200 */
[----:B-1----:R-:W-:Y:S01]  /*6440*/  F2FP.BF16.PACK_AB R92, R148, R147 ;  /* 0x00000093945c723e */ /* 0x002fe200000010ff */
[----:B------:R-:W-:Y:S01]  /*6450*/  FADD.FTZ R147, R147, R90 ;  /* 0x0000005a93937221 */ /* 0x000fe20000010000 */
[----:B---3--:R-:W-:Y:S03]  /*6460*/  F2FP.BF16.PACK_AB R93, R142, R149 ;  /* 0x000000958e5d723e */ /* 0x008fe600000010ff */
[----:B------:R-:W-:Y:S01]  /*6470*/  F2FP.BF16.PACK_AB R94, R144, R143 ;  /* 0x0000008f905e723e */ /* 0x000fe200000010ff */
[----:B------:R-:W-:Y:S01]  /*6480*/  FADD.FTZ R149, R149, R88 ;  /* 0x0000005895957221 */ /* 0x000fe20000010000 */
[----:B--2---:R-:W-:Y:S01]  /*6490*/  F2FP.BF16.PACK_AB R95, R146, R145 ;  /* 0x00000091925f723e */ /* 0x004fe200000010ff */
[----:B------:R-:W-:Y:S02]  /*64a0*/  FADD.FTZ R148, R148, R147 ;  /* 0x0000009394947221 */ /* 0x000fe40000010000 */
[----:B------:R-:W-:Y:S02]  /*64b0*/  FADD.FTZ R142, R142, R149 ;  /* 0x000000958e8e7221 */ /* 0x000fe40000010000 */
[----:B------:R-:W-:Y:S02]  /*64c0*/  FADD.FTZ R143, R143, R148 ;  /* 0x000000948f8f7221 */ /* 0x000fe40000010000 */
[----:B------:R-:W-:Y:S02]  /*64d0*/  FADD.FTZ R145, R145, R142 ;  /* 0x0000008e91917221 */ /* 0x000fe40000010000 */
[----:B------:R-:W-:Y:S02]  /*64e0*/  FADD.FTZ R144, R144, R143 ;  /* 0x0000008f90907221 */ /* 0x000fe40000010000 */
[----:B------:R-:W-:Y:S01]  /*64f0*/  FADD.FTZ R146, R146, R145 ;  /* 0x0000009192927221 */ /* 0x000fe20000010000 */
[C---:B-----5:R-:W-:Y:S08]  /*6500*/  HMMA.16816.F32.BF16 R36, R92.reuse, R96, R36 ;  /* 0x000000605c24723c */ /* 0x060ff00000041824 */
        /* <DEDUP_REMOVED lines=19> */
[----:B----4-:R-:W-:Y:S03]  /*6640*/  F2FP.BF16.PACK_AB R93, R152, R151 ;  /* 0x00000097985d723e */ /* 0x010fe600000010ff */
[----:B------:R-:W-:Y:S01]  /*6650*/  F2FP.BF16.PACK_AB R94, R84, R153 ;  /* 0x00000099545e723e */ /* 0x000fe200000010ff */
[----:B------:R-:W-:Y:S01]  /*6660*/  FADD.FTZ R150, R150, R155 ;  /* 0x0000009b96967221 */ /* 0x000fe20000010000 */
[----:B------:R-:W-:Y:S03]  /*6670*/  F2FP.BF16.PACK_AB R95, R157, R154 ;  /* 0x0000009a9d5f723e */ /* 0x000fe600000010ff */
[----:B------:R-:W-:Y:S04]  /*6680*/  FADD.FTZ R153, R153, R150 ;  /* 0x0000009699997221 */ /* 0x000fe80000010000 */
[----:B------:R-:W-:Y:S01]  /*6690*/  FADD.FTZ R84, R84, R153 ;  /* 0x0000009954547221 */ /* 0x000fe20000010000 */
[C---:B-1----:R-:W-:Y:S08]  /*66a0*/  HMMA.16816.F32.BF16 R36, R92.reuse, R96, R36 ;  /* 0x000000605c24723c */ /* 0x042ff00000041824 */
[C---:B------:R-:W-:Y:S01]  /*66b0*/  HMMA.16816.F32.BF16 R40, R92.reuse, R98, R40 ;  /* 0x000000625c28723c */ /* 0x040fe20000041828 */
[----:B------:R-:W1:Y:S07]  /*66c0*/  LDSM.16.MT88.4 R96, [R114+0x7800] ;  /* 0x007800007260783b */ /* 0x000e6e0000004200 */
[C---:B------:R-:W-:Y:S08]  /*66d0*/  HMMA.16816.F32.BF16 R44, R92.reuse, R100, R44 ;  /* 0x000000645c2c723c */ /* 0x040ff0000004182c */
        /* <DEDUP_REMOVED lines=17> */
[----:B------:R-:W-:Y:S01]  /*67f0*/  F2FP.BF16.PACK_AB R94, R160, R159 ;  /* 0x0000009fa05e723e */ /* 0x000fe200000010ff */
[----:B------:R-:W-:Y:S01]  /*6800*/  FADD.FTZ R158, R158, R163 ;  /* 0x000000a39e9e7221 */ /* 0x000fe20000010000 */
[----:B------:R-:W-:Y:S07]  /*6810*/  F2FP.BF16.PACK_AB R95, R164, R165 ;  /* 0x000000a5a45f723e */ /* 0x000fee00000010ff */
[C---:B-1----:R-:W-:Y:S08]  /*6820*/  HMMA.16816.F32.BF16 R36, R92.reuse, R96, R36 ;  /* 0x000000605c24723c */ /* 0x042ff00000041824 */
[C---:B------:R-:W-:Y:S01]  /*6830*/  HMMA.16816.F32.BF16 R40, R92.reuse, R98, R40 ;  /* 0x000000625c28723c */ /* 0x040fe20000041828 */
[----:B------:R-:W1:Y:S07]  /*6840*/  LDSM.16.MT88.4 R96, [R114+0x8c00] ;  /* 0x008c00007260783b */ /* 0x000e6e0000004200 */
[C---:B------:R-:W-:Y:S08]  /*6850*/  HMMA.16816.F32.BF16 R44, R92.reuse, R104, R44 ;  /* 0x000000685c2c723c */ /* 0x040ff0000004182c */
[C---:B------:R-:W-:Y:S01]  /*6860*/  HMMA.16816.F32.BF16 R48, R92.reuse, R106, R48 ;  /* 0x0000006a5c30723c */ /* 0x040fe20000041830 */
[----:B------:R-:W3:Y:S07]  /*6870*/  LDSM.16.MT88.4 R104, [R112+0x8c00] ;  /* 0x008c00007068783b */ /* 0x000eee0000004200 */
[C---:B--2---:R-:W-:Y:S08]  /*6880*/  HMMA.16816.F32.BF16 R52, R92.reuse, R100, R52 ;  /* 0x000000645c34723c */ /* 0x044ff00000041834 */
[C---:B------:R-:W-:Y:S08]  /*6890*/  HMMA.16816.F32.BF16 R56, R92.reuse, R102, R56 ;  /* 0x000000665c38723c */ /* 0x040ff00000041838 */
[C---:B------:R-:W-:Y:S07]  /*68a0*/  HMMA.16816.F32.BF16 R60, R92.reuse, R108, R60 ;  /* 0x0000006c5c3c723c */ /* 0x040fee000004183c */
[----:B------:R-:W-:Y:S01]  /*68b0*/  FADD.FTZ R109, R159, R158 ;  /* 0x0000009e9f6d7221 */ /* 0x000fe20000010000 */
[C---:B------:R-:W-:Y:S04]  /*68c0*/  HMMA.16816.F32.BF16 R64, R92.reuse, R110, R64 ;  /* 0x0000006e5c40723c */ /* 0x040fe80000041840 */
[----:B------:R-:W-:Y:S04]  /*68d0*/  FADD.FTZ R109, R160, R109 ;  /* 0x0000006da06d7221 */ /* 0x000fe80000010000 */
[C---:B-1----:R-:W-:Y:S07]  /*68e0*/  HMMA.16816.F32.BF16 R68, R92.reuse, R96, R68 ;  /* 0x000000605c44723c */ /* 0x042fee0000041844 */
[----:B------:R-:W-:Y:S01]  /*68f0*/  FADD.FTZ R97, R151, R146 ;  /* 0x0000009297617221 */ /* 0x000fe20000010000 */
[C---:B------:R-:W-:Y:S04]  /*6900*/  HMMA.16816.F32.BF16 R72, R92.reuse, R98, R72 ;  /* 0x000000625c48723c */ /* 0x040fe80000041848 */
[----:B------:R-:W-:Y:S04]  /*6910*/  FADD.FTZ R97, R152, R97 ;  /* 0x0000006198617221 */ /* 0x000fe80000010000 */
[C---:B---3--:R-:W-:Y:S04]  /*6920*/  HMMA.16816.F32.BF16 R76, R92.reuse, R104, R76 ;  /* 0x000000685c4c723c */ /* 0x048fe8000004184c */
[----:B------:R-:W-:Y:S04]  /*6930*/  FADD.FTZ R154, R154, R97 ;  /* 0x000000619a9a7221 */ /* 0x000fe80000010000 */
[----:B------:R-:W-:Y:S01]  /*6940*/  FADD.FTZ R157, R157, R154 ;  /* 0x0000009a9d9d7221 */ /* 0x000fe20000010000 */
[----:B------:R-:W-:Y:S03]  /*6950*/  HMMA.16816.F32.BF16 R80, R92, R106, R80 ;  /* 0x0000006a5c50723c */ /* 0x000fe60000041850 */
[----:B------:R-:W-:Y:S04]  /*6960*/  FADD.FTZ R162, R162, R157 ;  /* 0x0000009da2a27221 */ /* 0x000fe80000010000 */
[----:B------:R-:W-:Y:S05]  /*6970*/  FADD.FTZ R162, R161, R162 ;  /* 0x000000a2a1a27221 */ /* 0x000fea0000010000 */
[----:B------:R-:W-:Y:S04]  /*6980*/  FADD.FTZ R165, R165, R162 ;  /* 0x000000a2a5a57221 */ /* 0x000fe80000010000 */
[----:B------:R-:W-:Y:S01]  /*6990*/  FADD.FTZ R108, R164, R165 ;  /* 0x000000a5a46c7221 */ /* 0x000fe20000010000 */
[----:B------:R-:W-:-:S05]  /*69a0*/  @P0 BRA `(.L_x_168) ;  /* 0xffffe79000000947 */ /* 0x000fca000383ffff */
.L_x_167:
[----:B------:R-:W1:Y:S01]  /*69b0*/  SHFL.BFLY PT, R6, R109, 0x2, 0x1f ;  /* 0x0c401f006d067f89 */ /* 0x000e6200000e0000 */
[----:B------:R-:W-:Y:S01]  /*69c0*/  MOV R10, 0x3f800000 ;  /* 0x3f800000000a7802 */ /* 0x000fe20000000f00 */
[----:B------:R-:W-:Y:S01]  /*69d0*/  BSSY B0, `(.L_x_171) ;  /* 0x00000d9000007945 */ /* 0x000fe20003800000 */
[----:B------:R-:W-:Y:S01]  /*69e0*/  MOV R11, 0x3f800000 ;  /* 0x3f800000000b7802 */ /* 0x000fe20000000f00 */
[----:B------:R-:W2:Y:S01]  /*69f0*/  SHFL.BFLY PT, R3, R108, 0x2, 0x1f ;  /* 0x0c401f006c037f89 */ /* 0x000ea200000e0000 */
[----:B------:R-:W-:-:S03]  /*6a00*/  IMAD R12, R125, 0x10, R132 ;  /* 0x000000107d0c7824 */ /* 0x000fc600078e0284 */
[----:B------:R-:W3:Y:S01]  /*6a10*/  S2R R7, SR_TID.X ;  /* 0x0000000000077919 */ /* 0x000ee20000002100 */
[----:B-1----:R-:W-:Y:S02]  /*6a20*/  FADD.FTZ R6, R6, R109 ;  /* 0x0000006d06067221 */ /* 0x002fe40000010000 */
[----:B--2---:R-:W-:-:S03]  /*6a30*/  FADD.FTZ R3, R3, R108 ;  /* 0x0000006c03037221 */ /* 0x004fc60000010000 */
[----:B------:R-:W1:Y:S01]  /*6a40*/  SHFL.BFLY PT, R9, R6, 0x1, 0x1f ;  /* 0x0c201f0006097f89 */ /* 0x000e6200000e0000 */
[----:B---3--:R-:W-:-:S03]  /*6a50*/  SHF.R.S32.HI R4, RZ, 0x1f, R7 ;  /* 0x0000001fff047819 */ /* 0x008fc60000011407 */
[----:B------:R-:W2:Y:S01]  /*6a60*/  SHFL.BFLY PT, R8, R3, 0x1, 0x1f ;  /* 0x0c201f0003087f89 */ /* 0x000ea200000e0000 */
[CC--:B------:R-:W-:Y:S02]  /*6a70*/  LEA.HI R5, R4.reuse, R7.reuse, RZ, 0x2 ;  /* 0x0000000704057211 */ /* 0x0c0fe400078f10ff */
[----:B------:R-:W-:Y:S01]  /*6a80*/  LEA.HI R4, R4, R7, RZ, 0x5 ;  /* 0x0000000704047211 */ /* 0x000fe200078f28ff */
[----:B-1----:R-:W-:Y:S01]  /*6a90*/  FADD.FTZ R9, R6, R9 ;  /* 0x0000000906097221 */ /* 0x002fe20000010000 */
[----:B------:R-:W-:Y:S02]  /*6aa0*/  LOP3.LUT R6, R5, 0xfffffffc, RZ, 0xc0, !PT ;  /* 0xfffffffc05067812 */ /* 0x000fe400078ec0ff */
[----:B------:R-:W-:Y:S01]  /*6ab0*/  SHF.R.S32.HI R5, RZ, 0x2, R5 ;  /* 0x00000002ff057819 */ /* 0x000fe20000011405 */
[----:B--2---:R-:W-:Y:S01]  /*6ac0*/  FADD.FTZ R8, R3, R8 ;  /* 0x0000000803087221 */ /* 0x004fe20000010000 */
[----:B------:R-:W-:Y:S01]  /*6ad0*/  FSETP.NE.FTZ.AND P4, PT, R9, RZ, PT ;  /* 0x000000ff0900720b */ /* 0x000fe20003f95000 */
[----:B------:R-:W-:Y:S01]  /*6ae0*/  IMAD.IADD R6, R7, 0x1, -R6 ;  /* 0x0000000107067824 */ /* 0x000fe200078e0a06 */
[----:B------:R-:W-:-:S02]  /*6af0*/  SHF.R.S32.HI R3, RZ, 0x5, R4 ;  /* 0x00000005ff037819 */ /* 0x000fc40000011404 */
[----:B------:R-:W-:Y:S02]  /*6b00*/  FSETP.NE.FTZ.AND P3, PT, R8, RZ, PT ;  /* 0x000000ff0800720b */ /* 0x000fe40003f75000 */
[----:B------:R-:W-:Y:S02]  /*6b10*/  LEA R3, R3, R6, 0x8 ;  /* 0x0000000603037211 */ /* 0x000fe400078e40ff */
[----:B------:R-:W-:Y:S02]  /*6b20*/  SHF.R.S32.HI R6, RZ, 0x1f, R5 ;  /* 0x0000001fff067819 */ /* 0x000fe40000011405 */
[----:B------:R-:W-:Y:S02]  /*6b30*/  LOP3.LUT R4, R4, 0xffffffe0, RZ, 0xc0, !PT ;  /* 0xffffffe004047812 */ /* 0x000fe400078ec0ff */
[----:B------:R-:W-:Y:S01]  /*6b40*/  LEA.HI R6, R6, R5, RZ, 0x3 ;  /* 0x0000000506067211 */ /* 0x000fe200078f18ff */
[----:B------:R-:W1:Y:S02]  /*6b50*/  @P4 MUFU.RCP R10, R9 ;  /* 0x00000009000a4308 */ /* 0x000e640000001000 */
[----:B------:R-:W-:Y:S01]  /*6b60*/  IMAD.IADD R4, R7, 0x1, -R4 ;  /* 0x0000000107047824 */ /* 0x000fe200078e0a04 */
[----:B------:R-:W-:-:S05]  /*6b70*/  LOP3.LUT R6, R6, 0xfffffff8, RZ, 0xc0, !PT ;  /* 0xfffffff806067812 */ /* 0x000fca00078ec0ff */
[----:B------:R-:W2:Y:S01]  /*6b80*/  @P3 MUFU.RCP R11, R8 ;  /* 0x00000008000b3308 */ /* 0x000ea20000001000 */
[----:B------:R-:W-:-:S05]  /*6b90*/  IMAD.IADD R6, R5, 0x1, -R6 ;  /* 0x0000000105067824 */ /* 0x000fca00078e0a06 */
[----:B------:R-:W-:Y:S01]  /*6ba0*/  LEA.HI R5, R6, R6, RZ, 0x1 ;  /* 0x0000000606057211 */ /* 0x000fe200078f08ff */
[C---:B-1----:R-:W-:Y:S01]  /*6bb0*/  FMUL.FTZ R36, R10.reuse, R36 ;  /* 0x000000240a247220 */ /* 0x042fe20000410000 */
[----:B------:R-:W1:Y:S01]  /*6bc0*/  @P4 MUFU.LG2 R9, R9 ;  /* 0x0000000900094308 */ /* 0x000e620000000c00 */
[C---:B------:R-:W-:Y:S02]  /*6bd0*/  FMUL.FTZ R37, R10.reuse, R37 ;  /* 0x000000250a257220 */ /* 0x040fe40000410000 */
[C---:B------:R-:W-:Y:S02]  /*6be0*/  FMUL.FTZ R40, R10.reuse, R40 ;  /* 0x000000280a287220 */ /* 0x040fe40000410000 */
[C---:B------:R-:W-:Y:S01]  /*6bf0*/  FMUL.FTZ R41, R10.reuse, R41 ;  /* 0x000000290a297220 */ /* 0x040fe20000410000 */
[----:B------:R-:W-:Y:S01]  /*6c00*/  F2FP.BF16.PACK_AB R36, R37, R36 ;  /* 0x000000242524723e */ /* 0x000fe200000010ff */
[C---:B------:R-:W-:Y:S01]  /*6c10*/  FMUL.FTZ R44, R10.reuse, R44 ;  /* 0x0000002c0a2c7220 */ /* 0x040fe20000410000 */
[----:B------:R-:W3:Y:S01]  /*6c20*/  @P3 MUFU.LG2 R8, R8 ;  /* 0x0000000800083308 */ /* 0x000ee20000000c00 */
        /* <DEDUP_REMOVED lines=28> */
[----:B------:R-:W-:Y:S01]  /*6df0*/  SHF.R.S32.HI R10, RZ, 0x1, R5 ;  /* 0x00000001ff0a7819 */ /* 0x000fe20000011405 */
[----:B--2---:R-:W-:Y:S01]  /*6e00*/  FMUL.FTZ R39, R11, R39 ;  /* 0x000000270b277220 */ /* 0x004fe20000410000 */
[----:B------:R-:W-:Y:S01]  /*6e10*/  LOP3.LUT R5, R5, 0x3fffffe, RZ, 0xc0, !PT ;  /* 0x03fffffe05057812 */ /* 0x000fe200078ec0ff */
[C---:B------:R-:W-:Y:S01]  /*6e20*/  FMUL.FTZ R38, R11.reuse, R38 ;  /* 0x000000260b267220 */ /* 0x040fe20000410000 */
[----:B------:R-:W-:Y:S01]  /*6e30*/  LOP3.LUT P0, RZ, R10, 0x2, RZ, 0xc0, !PT ;  /* 0x000000020aff7812 */ /* 0x000fe2000780c0ff */
[----:B------:R-:W-:Y:S01]  /*6e40*/  FMUL.FTZ R43, R11, R43 ;  /* 0x0000002b0b2b7220 */ /* 0x000fe20000410000 */
[----:B------:R-:W-:Y:S01]  /*6e50*/  F2FP.BF16.PACK_AB R76, R77, R76 ;  /* 0x0000004c4d4c723e */ /* 0x000fe200000010ff */
[----:B------:R-:W-:Y:S01]  /*6e60*/  FMUL.FTZ R42, R11, R42 ;  /* 0x0000002a0b2a7220 */ /* 0x000fe20000410000 */
[----:B------:R-:W-:Y:S01]  /*6e70*/  F2FP.BF16.PACK_AB R38, R39, R38 ;  /* 0x000000262726723e */ /* 0x000fe200000010ff */
[----:B------:R-:W-:Y:S01]  /*6e80*/  FMUL.FTZ R47, R11, R47 ;  /* 0x0000002f0b2f7220 */ /* 0x000fe20000410000 */
[----:B------:R-:W-:Y:S01]  /*6e90*/  F2FP.BF16.PACK_AB R80, R81, R80 ;  /* 0x000000505150723e */ /* 0x000fe200000010ff */
        /* <DEDUP_REMOVED lines=28> */
[----:B------:R-:W-:Y:S01]  /*7060*/  SHF.L.U32 R11, R10, 0x6, RZ ;  /* 0x000000060a0b7819 */ /* 0x000fe200000006ff */
[----:B------:R-:W-:Y:S01]  /*7070*/  IMAD.IADD R6, R6, 0x1, -R5 ;  /* 0x0000000106067824 */ /* 0x000fe200078e0a05 */
[----:B------:R-:W-:Y:S01]  /*7080*/  LOP3.LUT R5, R10, 0x1, RZ, 0xc0, !PT ;  /* 0x000000010a057812 */ /* 0x000fe200078ec0ff */
[----:B-1----:R-:W-:Y:S01]  /*7090*/  @P4 FMUL.FTZ R9, R9, 0.69314718246459960938 ;  /* 0x3f31721809094820 */ /* 0x002fe20000410000 */
[----:B------:R-:W-:-:S02]  /*70a0*/  LOP3.LUT R11, R11, 0xc0, RZ, 0xc0, !PT ;  /* 0x000000c00b0b7812 */ /* 0x000fc400078ec0ff */
[----:B------:R-:W-:Y:S02]  /*70b0*/  LEA R3, R6, R3, 0x4 ;  /* 0x0000000306037211 */ /* 0x000fe400078e20ff */
[----:B------:R-:W-:Y:S02]  /*70c0*/  LEA.HI R6, R11, R11, RZ, 0x1d ;  /* 0x0000000b0b067211 */ /* 0x000fe400078fe8ff */
[----:B------:R-:W-:Y:S02]  /*70d0*/  ISETP.NE.U32.AND P1, PT, R5, 0x1, PT ;  /* 0x000000010500780c */ /* 0x000fe40003f25070 */
[----:B------:R-:W1:Y:S01]  /*70e0*/  LDC.U8 R5, c[0x0][0x329] ;  /* 0x0000ca40ff057b82 */ /* 0x000e620000000000 */
[----:B------:R-:W-:Y:S01]  /*70f0*/  IMAD.U32 R3, R3, 0x2, R6 ;  /* 0x0000000203037824 */ /* 0x000fe200078e0006 */
[----:B------:R-:W-:Y:S02]  /*7100*/  F2FP.BF16.PACK_AB R78, R79, R78 ;  /* 0x0000004e4f4e723e */ /* 0x000fe400000010ff */
[----:B------:R-:W-:-:S02]  /*7110*/  F2FP.BF16.PACK_AB R82, R83, R82 ;  /* 0x000000525352723e */ /* 0x000fc400000010ff */
[----:B------:R-:W-:Y:S02]  /*7120*/  SHF.L.U32 R11, R3, 0x1, RZ ;  /* 0x00000001030b7819 */ /* 0x000fe400000006ff */
[----:B------:R-:W-:Y:S01]  /*7130*/  MOV R3, 0x20 ;  /* 0x0000002000037802 */ /* 0x000fe20000000f00 */
[----:B------:R-:W2:Y:S01]  /*7140*/  LDC.U8 R6, c[0x0][0x328] ;  /* 0x0000ca00ff067b82 */ /* 0x000ea20000000000 */
[----:B------:R-:W-:Y:S01]  /*7150*/  IADD3 R15, R11, -0x10, RZ ;  /* 0xfffffff00b0f7810 */ /* 0x000fe20007ffe0ff */
[----:B------:R-:W-:Y:S01]  /*7160*/  STS [R11], R36 ;  /* 0x000000240b007388 */ /* 0x000fe20000000800 */
[----:B------:R-:W-:Y:S02]  /*7170*/  SEL R10, R3, 0xffffffe0, !P0 ;  /* 0xffffffe0030a7807 */ /* 0x000fe40004000000 */
[----:B------:R-:W-:Y:S01]  /*7180*/  @P1 IADD3 R15, R11, 0x10, RZ ;  /* 0x000000100b0f1810 */ /* 0x000fe20007ffe0ff */
[----:B------:R-:W-:Y:S01]  /*7190*/  STS [R11+0x200], R38 ;  /* 0x000200260b007388 */ /* 0x000fe20000000800 */
[----:B------:R-:W-:Y:S01]  /*71a0*/  ISETP.NE.AND P0, PT, R121, -0x1, PT ;  /* 0xffffffff7900780c */ /* 0x000fe20003f05270 */
[----:B------:R-:W-:Y:S01]  /*71b0*/  IMAD.IADD R19, R11, 0x1, R10 ;  /* 0x000000010b137824 */ /* 0x000fe200078e020a */
[----:B------:R-:W-:Y:S01]  /*71c0*/  IADD3 R17, R10, R15, RZ ;  /* 0x0000000f0a117210 */ /* 0x000fe20007ffe0ff */
[----:B------:R4:W-:Y:S04]  /*71d0*/  STS [R15], R40 ;  /* 0x000000280f007388 */ /* 0x0009e80000000800 */
[----:B------:R5:W-:Y:S01]  /*71e0*/  STS [R15+0x200], R42 ;  /* 0x0002002a0f007388 */ /* 0x000be20000000800 */
[----:B-1----:R-:W-:-:S03]  /*71f0*/  ISETP.NE.AND P2, PT, R5, RZ, PT ;  /* 0x000000ff0500720c */ /* 0x002fc60003f45270 */
[----:B------:R-:W-:Y:S04]  /*7200*/  STS [R19], R44 ;  /* 0x0000002c13007388 */ /* 0x000fe80000000800 */
[----:B------:R-:W-:Y:S01]  /*7210*/  STS [R19+0x200], R46 ;  /* 0x0002002e13007388 */ /* 0x000fe20000000800 */
[----:B--2---:R-:W-:-:S03]  /*7220*/  ISETP.NE.AND P5, PT, R6, RZ, PT ;  /* 0x000000ff0600720c */ /* 0x004fc60003fa5270 */
[----:B------:R-:W-:Y:S02]  /*7230*/  STS [R17], R48 ;  /* 0x0000003011007388 */ /* 0x000fe40000000800 */
[----:B------:R-:W-:Y:S02]  /*7240*/  @P2 MOV R13, c[0x0][0x210] ;  /* 0x00008400000d2a02 */ /* 0x000fe40000000f00 */
[----:B------:R-:W-:Y:S01]  /*7250*/  STS [R17+0x200], R50 ;  /* 0x0002003211007388 */ /* 0x000fe20000000800 */
[----:B------:R-:W-:Y:S01]  /*7260*/  ISETP.NE.OR P1, PT, R5, RZ, !P5 ;  /* 0x000000ff0500720c */ /* 0x000fe20006f25670 */
[----:B------:R-:W-:Y:S01]  /*7270*/  @!P2 IMAD.MOV.U32 R5, RZ, RZ, c[0x0][0x214] ;  /* 0x00008500ff05a624 */ /* 0x000fe200078e00ff */
[----:B------:R-:W-:Y:S01]  /*7280*/  @P2 MOV R10, 0x1 ;  /* 0x00000001000a2802 */ /* 0x000fe20000000f00 */
[----:B------:R-:W-:Y:S01]  /*7290*/  STS [R11+0x1000], R52 ;  /* 0x001000340b007388 */ /* 0x000fe20000000800 */
[----:B------:R-:W-:Y:S02]  /*72a0*/  @P2 IMAD R13, R13, c[0x0][0x214], RZ ;  /* 0x000085000d0d2a24 */ /* 0x000fe400078e02ff */
[----:B------:R-:W-:Y:S01]  /*72b0*/  @!P2 SEL R13, R5, c[0x0][0x234], !P5 ;  /* 0x00008d00050daa07 */ /* 0x000fe20006800000 */
[----:B------:R-:W-:Y:S01]  /*72c0*/  STS [R11+0x1200], R54 ;  /* 0x001200360b007388 */ /* 0x000fe20000000800 */
[----:B----4-:R-:W-:Y:S01]  /*72d0*/  @P0 IMAD.WIDE.U32 R40, R121, c[0x0][0x1e8], RZ ;  /* 0x00007a0079280a25 */ /* 0x010fe200078e00ff */
[----:B------:R-:W-:Y:S01]  /*72e0*/  LOP3.LUT P5, RZ, R4, 0x3, RZ, 0xc0, !PT ;  /* 0x0000000304ff7812 */ /* 0x000fe200078ac0ff */
[----:B-----5:R-:W-:Y:S01]  /*72f0*/  CS2R R42, SRZ ;  /* 0x00000000002a7805 */ /* 0x020fe2000001ff00 */
[----:B------:R-:W-:Y:S01]  /*7300*/  STS [R15+0x1000], R56 ;  /* 0x001000380f007388 */ /* 0x000fe20000000800 */
[----:B------:R-:W-:-:S03]  /*7310*/  @!P2 IMAD R10, R13, c[0x0][0x1c0], RZ ;  /* 0x000070000d0aaa24 */ /* 0x000fc600078e02ff */
        /* <DEDUP_REMOVED lines=9> */
[----:B------:R4:W-:Y:S04]  /*73b0*/  STS [R19+0x2000], R76 ;  /* 0x0020004c13007388 */ /* 0x0009e80000000800 */
[----:B------:R4:W-:Y:S04]  /*73c0*/  STS [R19+0x2200], R78 ;  /* 0x0022004e13007388 */ /* 0x0009e80000000800 */
[----:B------:R4:W-:Y:S04]  /*73d0*/  STS [R17+0x2000], R80 ;  /* 0x0020005011007388 */ /* 0x0009e80000000800 */
[----:B------:R4:W-:Y:S01]  /*73e0*/  STS [R17+0x2200], R82 ;  /* 0x0022005211007388 */ /* 0x0009e20000000800 */
[----:B-1----:R-:W-:-:S02]  /*73f0*/  @P0 IMAD R11, R121, c[0x0][0x1ec], R41 ;  /* 0x00007b00790b0a24 */ /* 0x002fc400078e0229 */
[----:B---3--:R-:W-:Y:S01]  /*7400*/  @P3 FMUL.FTZ R41, R8, 0.69314718246459960938 ;  /* 0x3f31721808293820 */ /* 0x008fe20000410000 */
[----:B------:R-:W-:Y:S01]  /*7410*/  BAR.SYNC.DEFER_BLOCKING 0x0 ;  /* 0x0000000000007b1d */ /* 0x000fe20000010000 */
[----:B--2---:R-:W-:-:S05]  /*7420*/  @P0 MOV R15, R40 ;  /* 0x00000028000f0202 */ /* 0x004fca0000000f00 */
[----:B------:R-:W1:Y:S04]  /*7430*/  S2R R3, SR_CTAID.Y ;  /* 0x0000000000037919 */ /* 0x000e680000002600 */
[----:B------:R-:W2:Y:S04]  /*7440*/  S2R R5, SR_CTAID.X ;  /* 0x0000000000057919 */ /* 0x000ea80000002500 */
[----:B------:R-:W3:Y:S04]  /*7450*/  S2R R6, SR_CTAID.Z ;  /* 0x0000000000067919 */ /* 0x000ee80000002700 */
[----:B------:R4:W4:Y:S04]  /*7460*/  LDS.128 R32, [R122] ;  /* 0x000000007a207984 */ /* 0x0009280000000c00 */
[----:B------:R4:W4:Y:S01]  /*7470*/  LDS.128 R28, [R122+0x800] ;  /* 0x000800007a1c7984 */ /* 0x0009220000000c00 */
[----:B-1----:R-:W-:Y:S01]  /*7480*/  @!P1 IMAD R14, R3, c[0x0][0x214], RZ ;  /* 0x00008500030e9a24 */ /* 0x002fe200078e02ff */
[----:B------:R-:W-:-:S02]  /*7490*/  @!P0 SHF.R.S32.HI R7, RZ, 0x1f, R3 ;  /* 0x0000001fff078819 */ /* 0x000fc40000011403 */
[----:B------:R1:W1:Y:S01]  /*74a0*/  LDS.128 R24, [R122+0x1000] ;  /* 0x001000007a187984 */ /* 0x0002620000000c00 */
[----:B------:R-:W-:Y:S01]  /*74b0*/  IMAD R10, R3, R10, RZ ;  /* 0x0000000a030a7224 */ /* 0x000fe200078e02ff */
[----:B------:R-:W-:Y:S02]  /*74c0*/  @!P1 SEL R121, R14, R121, !P0 ;  /* 0x000000790e799207 */ /* 0x000fe40004000000 */
[----:B------:R1:W1:Y:S01]  /*74d0*/  LDS.128 R20, [R122+0x1800] ;  /* 0x001800007a147984 */ /* 0x0002620000000c00 */
[----:B------:R-:W-:Y:S01]  /*74e0*/  @P2 MOV R14, c[0x0][0x210] ;  /* 0x00008400000e2a02 */ /* 0x000fe20000000f00 */
[----:B------:R-:W-:Y:S01]  /*74f0*/  @!P0 IMAD R40, R7, c[0x0][0x1e0], RZ ;  /* 0x0000780007288a24 */ /* 0x000fe200078e02ff */
[----:B------:R-:W-:Y:S01]  /*7500*/  @!P2 MOV R14, 0x1 ;  /* 0x00000001000ea802 */ /* 0x000fe20000000f00 */
[----:B------:R1:W1:Y:S01]  /*7510*/  LDS.128 R16, [R122+0x2000] ;  /* 0x002000007a107984 */ /* 0x0002620000000c00 */
[----:B------:R-:W-:Y:S01]  /*7520*/  SEL R10, R10, RZ, P1 ;  /* 0x000000ff0a0a7207 */ /* 0x000fe20000800000 */
[--C-:B------:R-:W-:Y:S01]  /*7530*/  @!P1 IMAD.MOV.U32 R42, RZ, RZ, R121.reuse ;  /* 0x000000ffff2a9224 */ /* 0x100fe200078e0079 */
[----:B------:R-:W-:Y:S01]  /*7540*/  @!P1 SHF.R.S32.HI R43, RZ, 0x1f, R121 ;  /* 0x0000001fff2b9819 */ /* 0x000fe20000011479 */
[----:B------:R1:W1:Y:S01]  /*7550*/  LDS.128 R36, [R122+0x2800] ;  /* 0x002800007a247984 */ /* 0x0002620000000c00 */
[----:B--2---:R-:W-:Y:S01]  /*7560*/  IMAD R4, R5, R14, RZ ;  /* 0x0000000e05047224 */ /* 0x004fe200078e02ff */
[----:B------:R-:W-:Y:S01]  /*7570*/  MOV R7, 0x7f800000 ;  /* 0x7f80000000077802 */ /* 0x000fe20000000f00 */
[----:B---3--:R-:W-:-:S02]  /*7580*/  IMAD R10, R6, R13, R10 ;  /* 0x0000000d060a7224 */ /* 0x008fc400078e020a */
[----:B------:R-:W-:Y:S02]  /*7590*/  IMAD.SHL.U32 R13, R4, 0x40, RZ ;  /* 0x00000040040d7824 */ /* 0x000fe400078e00ff */
[----:B------:R-:W-:Y:S02]  /*75a0*/  @!P0 IMAD R40, R3, c[0x0][0x1e4], R40 ;  /* 0x0000790003288a24 */ /* 0x000fe400078e0228 */
[----:B------:R-:W-:Y:S01]  /*75b0*/  @!P0 IMAD.WIDE.U32 R44, R3, c[0x0][0x1e0], RZ ;  /* 0x00007800032c8a25 */ /* 0x000fe200078e00ff */
[--C-:B------:R-:W-:Y:S02]  /*75c0*/  IADD3 R4, P2, P1, R13, R42, R10.reuse ;  /* 0x0000002a0d047210 */ /* 0x100fe4000795e00a */
[----:B------:R-:W-:Y:S01]  /*75d0*/  SHF.R.S32.HI R13, RZ, 0x1f, R13 ;  /* 0x0000001fff0d7819 */ /* 0x000fe2000001140d */
[----:B------:R-:W-:Y:S01]  /*75e0*/  @P3 FFMA.FTZ R7, R0, c[0x0][0x238], R41 ;  /* 0x00008e0000073a23 */ /* 0x000fe20000010029 */
[----:B------:R-:W-:Y:S02]  /*75f0*/  SHF.R.S32.HI R10, RZ, 0x1f, R10 ;  /* 0x0000001fff0a7819 */ /* 0x000fe4000001140a */
[----:B------:R-:W-:Y:S01]  /*7600*/  MOV R3, 0x7f800000 ;  /* 0x7f80000000037802 */ /* 0x000fe20000000f00 */
[----:B------:R-:W-:Y:S01]  /*7610*/  @P4 FFMA.FTZ R3, R2, c[0x0][0x238], R9 ;  /* 0x00008e0002034a23 */ /* 0x000fe20000010009 */
[----:B------:R-:W-:-:S02]  /*7620*/  @!P0 MOV R15, R44 ;  /* 0x0000002c000f8202 */ /* 0x000fc40000000f00 */
[----:B------:R-:W-:Y:S02]  /*7630*/  @!P0 IADD3 R11, R45, R40, RZ ;  /* 0x000000282d0b8210 */ /* 0x000fe40007ffe0ff */
[----:B------:R-:W-:Y:S01]  /*7640*/  IADD3.X R10, R13, R43, R10, P2, P1 ;  /* 0x0000002b0d0a7210 */ /* 0x000fe200017e240a */
[----:B------:R-:W-:Y:S05]  /*7650*/  @P5 BRA `(.L_x_172) ;  /* 0x0000010000005947 */ /* 0x000fea0003800000 */
        /* <DEDUP_REMOVED lines=16> */
.L_x_172:
[----:B------:R-:W-:Y:S05]  /*7760*/  BSYNC B0 ;  /* 0x0000000000007941 */ /* 0x000fea0003800000 */
.L_x_171:
[----:B------:R-:W-:Y:S01]  /*7770*/  IADD3 R4, P0, R136, R15, RZ ;  /* 0x0000000f88047210 */ /* 0x000fe20007f1e0ff */
[----:B------:R-:W-:Y:S01]  /*7780*/  BSSY B0, `(.L_x_173) ;  /* 0x0000013000007945 */ /* 0x000fe20003800000 */
[----:B------:R-:W-:Y:S02]  /*7790*/  SHF.R.S32.HI R0, RZ, 0x1f, R6 ;  /* 0x0000001fff007819 */ /* 0x000fe40000011406 */
[----:B------:R-:W-:Y:S02]  /*77a0*/  IADD3.X R5, R137, R11, RZ, P0, !PT ;  /* 0x0000000b89057210 */ /* 0x000fe400007fe4ff */
[----:B------:R-:W-:Y:S01]  /*77b0*/  ISETP.GE.AND P0, PT, R134, R118, PT ;  /* 0x000000768600720c */ /* 0x000fe20003f06270 */
[----:B--2---:R-:W-:-:S02]  /*77c0*/  IMAD R3, R0, c[0x0][0x1f0], RZ ;  /* 0x00007c0000037a24 */ /* 0x004fc400078e02ff */
        /* <DEDUP_REMOVED lines=11> */
[----:B----4-:R2:W-:Y:S04]  /*7880*/  STG.E.128 [R2.64], R32 ;  /* 0x0000002002007986 */ /* 0x0105e8000c101d08 */
[----:B-1----:R2:W-:Y:S04]  /*7890*/  STG.E.128 [R2.64+0x40], R24 ;  /* 0x0000401802007986 */ /* 0x0025e8000c101d08 */
[----:B------:R2:W-:Y:S02]  /*78a0*/  STG.E.128 [R2.64+0x80], R16 ;  /* 0x0000801002007986 */ /* 0x0005e4000c101d08 */
.L_x_174:
[----:B------:R-:W-:Y:S05]  /*78b0*/  BSYNC B0 ;  /* 0x0000000000007941 */ /* 0x000fea0003800000 */
.L_x_173:
[----:B------:R-:W-:-:S13]  /*78c0*/  ISETP.GE.AND P0, PT, R123, R118, PT ;  /* 0x000000767b00720c */ /* 0x000fda0003f06270 */
[----:B------:R-:W-:Y:S05]  /*78d0*/  @P0 EXIT ;  /* 0x000000000000094d */ /* 0x000fea0003800000 */
[----:B------:R-:W-:Y:S02]  /*78e0*/  IADD3 R0, P0, R140, 0x20, RZ ;  /* 0x000000208c007810 */ /* 0x000fe40007f1e0ff */
[----:B------:R-:W-:Y:S02]  /*78f0*/  MOV R5, R7 ;  /* 0x0000000700057202 */ /* 0x000fe40000000f00 */
[----:B------:R-:W-:-:S03]  /*7900*/  IADD3.X R140, RZ, R141, RZ, P0, !PT ;  /* 0x0000008dff8c7210 */ /* 0x000fc600007fe4ff */
[----:B------:R-:W-:-:S04]  /*7910*/  IMAD.WIDE.U32 R4, R0, c[0x0][0x1e8], R4 ;  /* 0x00007a0000047a25 */ /* 0x000fc800078e0004 */
[----:B--2---:R-:W-:Y:S01]  /*7920*/  IMAD R3, R140, c[0x0][0x1e8], RZ ;  /* 0x00007a008c037a24 */ /* 0x004fe200078e02ff */
[----:B------:R-:W-:-:S03]  /*7930*/  LEA R2, P0, R4, c[0x0][0x1d0], 0x1 ;  /* 0x0000740004027a11 */ /* 0x000fc600078008ff */
[----:B------:R-:W-:-:S05]  /*7940*/  IMAD R3, R0, c[0x0][0x1ec], R3 ;  /* 0x00007b0000037a24 */ /* 0x000fca00078e0203 */
[----:B------:R-:W-:-:S04]  /*7950*/  IADD3 R3, R5, R3, RZ ;  /* 0x0000000305037210 */ /* 0x000fc80007ffe0ff */
[----:B------:R-:W-:-:S05]  /*7960*/  LEA.HI.X R3, R4, c[0x0][0x1d4], R3, 0x1, P0 ;  /* 0x0000750004037a11 */ /* 0x000fca00000f0c03 */
[----:B----4-:R-:W-:Y:S04]  /*7970*/  STG.E.128 [R2.64], R28 ;  /* 0x0000001c02007986 */ /* 0x010fe8000c101d08 */
[----:B-1----:R-:W-:Y:S04]  /*7980*/  STG.E.128 [R2.64+0x40], R20 ;  /* 0x0000401402007986 */ /* 0x002fe8000c101d08 */
[----:B------:R-:W-:Y:S01]  /*7990*/  STG.E.128 [R2.64+0x80], R36 ;  /* 0x0000802402007986 */ /* 0x000fe2000c101d08 */
[----:B------:R-:W-:Y:S05]  /*79a0*/  EXIT ;  /* 0x000000000000794d */ /* 0x000fea0003800000 */
.L_x_160:
[----:B-1----:R-:W1:Y:S01]  /*79b0*/  LDC.U8 R3, c[0x0][0x329] ;  /* 0x0000ca40ff037b82 */ /* 0x002e620000000000 */
[C---:B------:R-:W-:Y:S01]  /*79c0*/  ISETP.NE.AND P4, PT, R121.reuse, -0x1, PT ;  /* 0xffffffff7900780c */ /* 0x040fe20003f85270 */
[----:B------:R-:W-:Y:S01]  /*79d0*/  IMAD.IADD R124, R124, 0x1, -R89 ;  /* 0x000000017c7c7824 */ /* 0x000fe200078e0a59 */
[----:B------:R-:W-:Y:S01]  /*79e0*/  SHF.R.S32.HI R5, RZ, 0x1f, R82 ;  /* 0x0000001fff057819 */ /* 0x000fe20000011452 */
[----:B------:R-:W-:Y:S04]  /*79f0*/  BSSY B0, `(.L_x_175) ;  /* 0x000003c000007945 */ /* 0x000fe80003800000 */
[----:B------:R-:W2:Y:S06]  /*7a00*/  LDC.U8 R2, c[0x0][0x328] ;  /* 0x0000ca00ff027b82 */ /* 0x000eac0000000000 */
[----:B------:R-:W-:-:S04]  /*7a10*/  @P4 IMAD.WIDE.U32 R8, R121, c[0x0][0x1e8], RZ ;  /* 0x00007a0079084a25 */ /* 0x000fc800078e00ff */
[----:B------:R-:W-:Y:S02]  /*7a20*/  @P4 IMAD R6, R121, c[0x0][0x1ec], R9 ;  /* 0x00007b0079064a24 */ /* 0x000fe400078e0209 */
[----:B------:R-:W-:Y:S01]  /*7a30*/  @!P4 IMAD.WIDE.U32 R10, R0, c[0x0][0x1e0], RZ ;  /* 0x00007800000aca25 */ /* 0x000fe200078e00ff */
[----:B-1----:R-:W-:-:S04]  /*7a40*/  ISETP.NE.AND P1, PT, R3, RZ, PT ;  /* 0x000000ff0300720c */ /* 0x002fc80003f25270 */
[----:B------:R-:W-:Y:S02]  /*7a50*/  @!P4 MOV R8, R10 ;  /* 0x0000000a0008c202 */ /* 0x000fe40000000f00 */
[----:B--2---:R-:W-:Y:S02]  /*7a60*/  ISETP.NE.AND P3, PT, R2, RZ, PT ;  /* 0x000000ff0200720c */ /* 0x004fe40003f65270 */
[----:B------:R-:W-:Y:S02]  /*7a70*/  LEA.HI R2, R5, R82, RZ, 0x2 ;  /* 0x0000005205027211 */ /* 0x000fe400078f10ff */
[----:B------:R-:W-:-:S03]  /*7a80*/  ISETP.NE.OR P2, PT, R3, RZ, !P3 ;  /* 0x000000ff0300720c */ /* 0x000fc60005f45670 */
        /* <DEDUP_REMOVED lines=10> */
[----:B------:R-:W-:-:S02]  /*7b30*/  IMAD.IADD R7, R82, 0x1, -R7 ;  /* 0x0000000152077824 */ /* 0x000fc400078e0a07 */
[----:B------:R-:W-:Y:S02]  /*7b40*/  @!P1 IMAD R3, R9, c[0x0][0x1c0], RZ ;  /* 0x0000700009039a24 */ /* 0x000fe400078e02ff */
[C---:B------:R-:W-:Y:S02]  /*7b50*/  @!P4 IMAD R5, R0.reuse, c[0x0][0x1e4], R5 ;  /* 0x000079000005ca24 */ /* 0x040fe400078e0205 */
[----:B------:R-:W-:Y:S02]  /*7b60*/  IMAD.SHL.U32 R7, R7, 0x8, RZ ;  /* 0x0000000807077824 */ /* 0x000fe400078e00ff */
[C---:B------:R-:W-:Y:S01]  /*7b70*/  @!P0 IMAD R121, R0.reuse, c[0x0][0x214], RZ ;  /* 0x0000850000798a24 */ /* 0x040fe200078e02ff */
[----:B------:R-:W-:Y:S01]  /*7b80*/  @!P4 IADD3 R6, R11, R5, RZ ;  /* 0x000000050b06c210 */ /* 0x000fe20007ffe0ff */
[----:B------:R-:W-:Y:S01]  /*7b90*/  IMAD R3, R0, R3, RZ ;  /* 0x0000000300037224 */ /* 0x000fe200078e02ff */
[----:B------:R-:W-:Y:S01]  /*7ba0*/  IADD3 R4, P3, R7, R8, RZ ;  /* 0x0000000807047210 */ /* 0x000fe20007f7e0ff */
[----:B------:R-:W-:Y:S01]  /*7bb0*/  @P1 IMAD.MOV.U32 R0, RZ, RZ, c[0x0][0x210] ;  /* 0x00008400ff001624 */ /* 0x000fe200078e00ff */
[----:B------:R-:W-:Y:S01]  /*7bc0*/  CS2R R10, SRZ ;  /* 0x00000000000a7805 */ /* 0x000fe2000001ff00 */
[----:B------:R-:W-:Y:S01]  /*7bd0*/  @!P1 MOV R0, 0x1 ;  /* 0x0000000100009802 */ /* 0x000fe20000000f00 */
[----:B------:R-:W-:Y:S01]  /*7be0*/  @!P2 IMAD.MOV.U32 R10, RZ, RZ, R121 ;  /* 0x000000ffff0aa224 */ /* 0x000fe200078e0079 */
[----:B------:R-:W-:-:S02]  /*7bf0*/  SEL R3, R3, RZ, P2 ;  /* 0x000000ff03037207 */ /* 0x000fc40001000000 */
[----:B------:R-:W-:Y:S01]  /*7c00*/  @!P2 SHF.R.S32.HI R11, RZ, 0x1f, R121 ;  /* 0x0000001fff0ba819 */ /* 0x000fe20000011479 */
[----:B------:R-:W-:Y:S01]  /*7c10*/  IMAD R89, R89, R0, RZ ;  /* 0x0000000059597224 */ /* 0x000fe200078e02ff */
[----:B------:R-:W-:Y:S01]  /*7c20*/  LEA.HI.X.SX32 R5, R7, R6, 0x1, P3 ;  /* 0x0000000607057211 */ /* 0x000fe200018f0eff */
[----:B------:R-:W-:Y:S01]  /*7c30*/  IMAD R9, R20, R9, R3 ;  /* 0x0000000914097224 */ /* 0x000fe200078e0203 */
[----:B------:R-:W-:Y:S02]  /*7c40*/  ISETP.GE.AND P2, PT, R2, R124, PT ;  /* 0x0000007c0200720c */ /* 0x000fe40003f46270 */
[----:B------:R-:W-:Y:S01]  /*7c50*/  SHF.R.S32.HI R6, RZ, 0x1f, R20 ;  /* 0x0000001fff067819 */ /* 0x000fe20000011414 */
[----:B------:R-:W-:Y:S01]  /*7c60*/  IMAD.WIDE.U32 R4, R20, c[0x0][0x1f0], R4 ;  /* 0x00007c0014047a25 */ /* 0x000fe200078e0004 */
[----:B------:R-:W-:Y:S02]  /*7c70*/  SHF.R.S32.HI R13, RZ, 0x1f, R89 ;  /* 0x0000001fff0d7819 */ /* 0x000fe40000011459 */
[----:B------:R-:W-:Y:S01]  /*7c80*/  IADD3 R89, P1, P0, R89, R10, R9 ;  /* 0x0000000a59597210 */ /* 0x000fe2000783e009 */
[----:B------:R-:W-:Y:S01]  /*7c90*/  IMAD R7, R6, c[0x0][0x1f0], RZ ;  /* 0x00007c0006077a24 */ /* 0x000fe200078e02ff */
[----:B------:R-:W-:-:S02]  /*7ca0*/  SHF.R.S32.HI R3, RZ, 0x1f, R2 ;  /* 0x0000001fff037819 */ /* 0x000fc40000011402 */
[----:B------:R-:W-:Y:S01]  /*7cb0*/  SHF.R.S32.HI R10, RZ, 0x1f, R9 ;  /* 0x0000001fff0a7819 */ /* 0x000fe20000011409 */
[----:B------:R-:W-:Y:S02]  /*7cc0*/  IMAD R7, R20, c[0x0][0x1f4], R7 ;  /* 0x00007d0014077a24 */ /* 0x000fe400078e0207 */
[----:B------:R-:W-:Y:S01]  /*7cd0*/  IMAD.WIDE R8, R141, 0x40, R2 ;  /* 0x000000408d087825 */ /* 0x000fe200078e0202 */
        /* <DEDUP_REMOVED lines=13> */
.L_x_176:
[----:B------:R-:W-:Y:S05]  /*7db0*/  BSYNC B0 ;  /* 0x0000000000007941 */ /* 0x000fea0003800000 */
.L_x_175:
        /* <DEDUP_REMOVED lines=17> */
.L_x_178:
[----:B------:R-:W-:Y:S05]  /*7ed0*/  BSYNC B0 ;  /* 0x0000000000007941 */ /* 0x000fea0003800000 */
.L_x_177:
[----:B------:R-:W-:-:S04]  /*7ee0*/  LOP3.LUT P2, RZ, R82, 0x3, RZ, 0xc0, !PT ;  /* 0x0000000352ff7812 */ /* 0x000fc8000784c0ff */
[-C--:B------:R-:W-:Y:S02]  /*7ef0*/  ISETP.GE.OR P1, PT, R2, R124.reuse, P2 ;  /* 0x0000007c0200720c */ /* 0x080fe40001726670 */
[----:B------:R-:W-:-:S11]  /*7f00*/  ISETP.GE.OR P2, PT, R7, R124, P2 ;  /* 0x0000007c0700720c */ /* 0x000fd60001746670 */
[----:B------:R-:W-:-:S05]  /*7f10*/  @!P1 IMAD R2, R2, R0, RZ ;  /* 0x0000000002029224 */ /* 0x000fca00078e02ff */
[----:B------:R-:W-:-:S04]  /*7f20*/  @!P1 IADD3 R3, P0, R2, R89, RZ ;  /* 0x0000005902039210 */ /* 0x000fc80007f1e0ff */
[----:B------:R-:W-:Y:S02]  /*7f30*/  @!P1 LEA.HI.X.SX32 R2, R2, R10, 0x1, P0 ;  /* 0x0000000a02029211 */ /* 0x000fe400000f0eff */
[----:B--2---:R-:W-:-:S04]  /*7f40*/  @!P1 LEA R4, P0, R3, c[0x0][0x200], 0x2 ;  /* 0x0000800003049a11 */ /* 0x004fc800078010ff */
[----:B------:R-:W-:Y:S01]  /*7f50*/  @!P1 LEA.HI.X R5, R3, c[0x0][0x204], R2, 0x2, P0 ;  /* 0x0000810003059a11 */ /* 0x000fe200000f1402 */
[----:B------:R-:W-:-:S05]  /*7f60*/  @!P1 IMAD.MOV.U32 R3, RZ, RZ, 0x7f800000 ;  /* 0x7f800000ff039424 */ /* 0x000fca00078e00ff */
        /* <DEDUP_REMOVED lines=10> */
.L_x_179:
        /* <DEDUP_REMOVED lines=15> */
.L_x_983:


//--------------------- .text._ZN5flash16flash_fwd_kernelI23Flash_fwd_kernel_traitsILi96ELi64ELi64ELi4ELb0ELb0EN7cutlass10bfloat16_tE19Flash_kernel_traitsILi96ELi64ELi64ELi4ES3_EELb0ELb1ELb0ELb0ELb0ELb0ELb0ELb0EEEvNS_16Flash_fwd_paramsE --------------------------
	.section	.text._ZN5flash16flash_fwd_kernelI23Flash_fwd_kernel_traitsILi96ELi64ELi64ELi4ELb0ELb0EN7cutlass10bfloat16_tE19Flash_kernel_traitsILi96ELi64ELi64ELi4ES3_EELb0ELb1ELb0ELb0ELb0ELb0ELb0ELb0EEEvNS_16Flash_fwd_paramsE,"ax",@progbits
	.sectioninfo	@"SHI_REGISTERS=166"
	.align	128
        .global         _ZN5flash16flash_fwd_kernelI23Flash_fwd_kernel_traitsILi96ELi64ELi64ELi4ELb0ELb0EN7cutlass10bfloat16_tE19Flash_kernel_traitsILi96ELi64ELi64ELi4ES3_EELb0ELb1ELb0ELb0ELb0ELb0ELb0ELb0EEEvNS_16Flash_fwd_paramsE
        .type           _ZN5flash16flash_fwd_kernelI23Flash_fwd_kernel_traitsILi96ELi64ELi64ELi4ELb0ELb0EN7cutlass10bfloat16_tE19Flash_kernel_traitsILi96ELi64ELi64ELi4ES3_EELb0ELb1ELb0ELb0ELb0ELb0ELb0ELb0EEEvNS_16Flash_fwd_paramsE,@function
        .size           _ZN5flash16flash_fwd_kernelI23Flash_fwd_kernel_traitsILi96ELi64ELi64ELi4ELb0ELb0EN7cutlass10bfloat16_tE19Flash_kernel_traitsILi96ELi64ELi64ELi4ES3_EELb0ELb1ELb0ELb0ELb0ELb0ELb0ELb0EEEvNS_16Flash_fwd_paramsE,(.L_x_984 - _ZN5flash16flash_fwd_kernelI23Flash_fwd_kernel_traitsILi96ELi64ELi64ELi4ELb0ELb0EN7cutlass10bfloat16_tE19Flash_kernel_traitsILi96ELi64ELi64ELi4ES3_EELb0ELb1ELb0ELb0ELb0ELb0ELb0ELb0EEEvNS_16Flash_fwd_paramsE)
        .other          _ZN5flash16flash_fwd_kernelI23Flash_fwd_kernel_traitsILi96ELi64ELi64ELi4ELb0ELb0EN7cutlass10bfloat16_tE19Flash_kernel_traitsILi96ELi64ELi64ELi4ES3_EELb0ELb1ELb0ELb0ELb0ELb0ELb0ELb0EEEvNS_16Flash_fwd_paramsE,@"STO_CUDA_ENTRY STV_DEFAULT"
_ZN5flash16flash_fwd_kernelI23Flash_fwd_kernel_traitsILi96ELi64ELi64ELi4ELb0ELb0EN7cutlass10bfloat16_tE19Flash_kernel_traitsILi96ELi64ELi64ELi4ES3_EELb0ELb1ELb0ELb0ELb0ELb0ELb0ELb0EEEvNS_16Flash_fwd_paramsE:
.text._ZN5flash16flash_fwd_kernelI23Flash_fwd_kernel_traitsILi96ELi64ELi64ELi4ELb0ELb0EN7cutlass10bfloat16_tE19Flash_kernel_traitsILi96ELi64ELi64ELi4ES3_EELb0ELb1ELb0ELb0ELb0ELb0ELb0ELb0EEEvNS_16Flash_fwd_paramsE:
        /* <DEDUP_REMOVED lines=33> */
.L_x_180:
[----:B-1-34-:R-:W-:Y:S02]  /*0210*/  MOV R4, c[0x0][0x218] ;  /* 0x0000860000047a02 */ /* 0x01afe40000000f00 */
.L_x_181:
[----:B------:R-:W-:-:S04]  /*0220*/  ISETP.NE.U32.AND P2, PT, RZ, c[0x0][0x258], PT ;  /* 0x00009600ff007a0c */ /* 0x000fc80003f45070 */
[----:B------:R-:W-:-:S13]  /*0230*/  ISETP.NE.AND.EX P2, PT, RZ, c[0x0][0x25c], PT, P2 ;  /* 0x00009700ff007a0c */ /* 0x000fda0003f45320 */
[----:B------:R-:W-:-:S05]  /*0240*/  @P2 IMAD.WIDE R6, R3, R0, c[0x0][0x258] ;  /* 0x0000960003062625 */ /* 0x000fca00078e0200 */
        /* <DEDUP_REMOVED lines=9> */
[----:B------:R-:W-:Y:S02]  /*02e0*/  IADD3 R7, -R127, 0x7f, R18 ;  /* 0x0000007f7f077810 */ /* 0x000fe40007ffe112 */
[----:B-1----:R-:W-:Y:S02]  /*02f0*/  IADD3 R9, R0, 0x3f, RZ ;  /* 0x0000003f00097810 */ /* 0x002fe40007ffe0ff */
[----:B------:R-:W-:Y:S02]  /*0300*/  IADD3 R7, R7, c[0x0][0x2e8], R0 ;  /* 0x0000ba0007077a10 */ /* 0x000fe40007ffe000 */
[----:B------:R-:W-:Y:S02]  /*0310*/  SHF.R.S32.HI R4, RZ, 0x1f, R9 ;  /* 0x0000001fff047819 */ /* 0x000fe40000011409 */
[----:B------:R-:W-:Y:S02]  /*0320*/  SHF.R.S32.HI R2, RZ, 0x1f, R7 ;  /* 0x0000001fff027819 */ /* 0x000fe40000011407 */
[----:B------:R-:W-:-:S02]  /*0330*/  LEA.HI R4, R4, R9, RZ, 0x6 ;  /* 0x0000000904047211 */ /* 0x000fc400078f30ff */
[----:B------:R-:W-:Y:S02]  /*0340*/  LEA.HI R7, R2, R7, RZ, 0x6 ;  /* 0x0000000702077211 */ /* 0x000fe400078f30ff */
[----:B------:R-:W-:Y:S01]  /*0350*/  SHF.R.S32.HI R4, RZ, 0x6, R4 ;  /* 0x00000006ff047819 */ /* 0x000fe20000011404 */
[----:B------:R-:W1:Y:S01]  /*0360*/  S2R R2, SR_TID.X ;  /* 0x0000000000027919 */ /* 0x000e620000002100 */
[----:B------:R-:W-:-:S04]  /*0370*/  SHF.R.S32.HI R7, RZ, 0x6, R7 ;  /* 0x00000006ff077819 */ /* 0x000fc80000011407 */
[----:B------:R-:W-:-:S04]  /*0380*/  IMNMX R96, R4, R7, PT ;  /* 0x0000000704607217 */ /* 0x000fc80003800200 */
[----:B------:R-:W-:-:S13]  /*0390*/  ISETP.GE.AND P0, PT, R96, 0x1, PT ;  /* 0x000000016000780c */ /* 0x000fda0003f06270 */
[----:B------:R-:W-:Y:S05]  /*03a0*/  @!P0 BRA `(.L_x_182) ;  /* 0x000089e000008947 */ /* 0x000fea0003800000 */
[----:B------:R-:W-:Y:S02]  /*03b0*/  ISETP.NE.AND P1, PT, R122, -0x1, PT ;  /* 0xffffffff7a00780c */ /* 0x000fe40003f25270 */
        /* <DEDUP_REMOVED lines=23> */
.L_x_183:
[----:B------:R-:W-:Y:S02]  /*0530*/  IABS R8, c[0x0][0x1c8] ;  /* 0x0000720000087a13 */ /* 0x000fe40000000000 */
[----:B------:R-:W-:Y:S02]  /*0540*/  SHF.R.S32.HI R25, RZ, 0x1f, R22 ;  /* 0x0000001fff197819 */ /* 0x000fe40000011416 */
[----:B------:R-:W2:Y:S08]  /*0550*/  I2F.RP R9, R8 ;  /* 0x0000000800097306 */ /* 0x000eb00000209400 */
[----:B--2---:R-:W2:Y:S02]  /*0560*/  MUFU.RCP R12, R9 ;  /* 0x00000009000c7308 */ /* 0x004ea40000001000 */
[----:B--2---:R-:W-:-:S06]  /*0570*/  IADD3 R12, R12, 0xffffffe, RZ ;  /* 0x0ffffffe0c0c7810 */ /* 0x004fcc0007ffe0ff */
[----:B------:R-:W2:Y:S02]  /*0580*/  F2I.FTZ.U32.TRUNC.NTZ R13, R12 ;  /* 0x0000000c000d7305 */ /* 0x000ea4000021f000 */
[----:B--2---:R-:W-:Y:S02]  /*0590*/  IMAD.MOV R4, RZ, RZ, -R13 ;  /* 0x000000ffff047224 */ /* 0x004fe400078e0a0d */
        /* <DEDUP_REMOVED lines=13> */
[----:B------:R-:W-:Y:S01]  /*0670*/  @P0 IMAD.IADD R8, R5, 0x1, R10 ;  /* 0x0000000105080824 */ /* 0x000fe200078e020a */
[----:B------:R-:W-:-:S03]  /*0680*/  ISETP.NE.AND P2, PT, RZ, c[0x0][0x1c8], PT ;  /* 0x00007200ff007a0c */ /* 0x000fc60003f45270 */
[----:B------:R-:W-:-:S04]  /*0690*/  @P0 IMAD.WIDE.U32 R10, R8, c[0x0][0x1a0], RZ ;  /* 0x00006800080a0a25 */ /* 0x000fc800078e00ff */
[----:B------:R-:W-:Y:S01]  /*06a0*/  @P0 IMAD R8, R8, c[0x0][0x1a4], R11 ;  /* 0x0000690008080a24 */ /* 0x000fe200078e020b */
[----:B------:R-:W-:-:S03]  /*06b0*/  @P0 MOV R4, R10 ;  /* 0x0000000a00040202 */ /* 0x000fc60000000f00 */
        /* <DEDUP_REMOVED lines=15> */
.L_x_184:
[----:B-1----:R-:W-:Y:S01]  /*07b0*/  SHF.R.S32.HI R11, RZ, 0x1f, R2 ;  /* 0x0000001fff0b7819 */ /* 0x002fe20000011402 */
[----:B------:R-:W-:Y:S01]  /*07c0*/  IMAD R25, R25, c[0x0][0x1a8], RZ ;  /* 0x00006a0019197a24 */ /* 0x000fe200078e02ff */
[----:B------:R-:W-:Y:S02]  /*07d0*/  BSSY B0, `(.L_x_185) ;  /* 0x0000063000007945 */ /* 0x000fe40003800000 */
[CC--:B------:R-:W-:Y:S01]  /*07e0*/  LEA.HI R9, R11.reuse, R2.reuse, RZ, 0x2 ;  /* 0x000000020b097211 */ /* 0x0c0fe200078f10ff */
[----:B------:R-:W-:Y:S01]  /*07f0*/  IMAD R25, R22, c[0x0][0x1ac], R25 ;  /* 0x00006b0016197a24 */ /* 0x000fe200078e0219 */
[----:B------:R-:W-:Y:S02]  /*0800*/  LEA.HI R17, R11, R2, RZ, 0x3 ;  /* 0x000000020b117211 */ /* 0x000fe400078f18ff */
[----:B------:R-:W-:-:S02]  /*0810*/  LOP3.LUT R3, R9, 0xfffffffc, RZ, 0xc0, !PT ;  /* 0xfffffffc09037812 */ /* 0x000fc400078ec0ff */
[----:B------:R-:W-:Y:S02]  /*0820*/  SHF.R.S32.HI R16, RZ, 0x3, R17 ;  /* 0x00000003ff107819 */ /* 0x000fe40000011411 */
[----:B------:R-:W-:Y:S01]  /*0830*/  SHF.R.S32.HI R20, RZ, 0x2, R9 ;  /* 0x00000002ff147819 */ /* 0x000fe20000011409 */
[----:B------:R-:W-:Y:S01]  /*0840*/  IMAD.IADD R132, R2, 0x1, -R3 ;  /* 0x0000000102847824 */ /* 0x000fe200078e0a03 */
[----:B------:R-:W-:Y:S01]  /*0850*/  LEA.HI R12, R11, R2, RZ, 0x4 ;  /* 0x000000020b0c7211 */ /* 0x000fe200078f20ff */
[----:B------:R-:W-:Y:S01]  /*0860*/  IMAD.SHL.U32 R5, R16, 0x40, RZ ;  /* 0x0000004010057824 */ /* 0x000fe200078e00ff */
[----:B------:R-:W-:Y:S01]  /*0870*/  LEA.HI R9, R9, R20, RZ, 0x1 ;  /* 0x0000001409097211 */ /* 0x000fe200078f08ff */
[----:B------:R-:W-:Y:S01]  /*0880*/  IMAD.SHL.U32 R132, R132, 0x8, RZ ;  /* 0x0000000884847824 */ /* 0x000fe200078e00ff */
[----:B------:R-:W-:Y:S02]  /*0890*/  LEA.HI R3, R11, R2, RZ, 0x5 ;  /* 0x000000020b037211 */ /* 0x000fe400078f28ff */
[----:B------:R-:W-:-:S02]  /*08a0*/  LOP3.LUT R9, R9, 0x7fffffe, RZ, 0xc0, !PT ;  /* 0x07fffffe09097812 */ /* 0x000fc400078ec0ff */
[----:B------:R-:W-:Y:S02]  /*08b0*/  LOP3.LUT R5, R5, 0xc0, RZ, 0xc0, !PT ;  /* 0x000000c005057812 */ /* 0x000fe400078ec0ff */
[----:B------:R-:W-:Y:S01]  /*08c0*/  SHF.R.S32.HI R21, RZ, 0x1f, R20 ;  /* 0x0000001fff157819 */ /* 0x000fe20000011414 */
[----:B------:R-:W-:Y:S01]  /*08d0*/  IMAD.IADD R124, R20, 0x1, -R9 ;  /* 0x00000001147c7824 */ /* 0x000fe200078e0a09 */
[----:B------:R-:W-:Y:S02]  /*08e0*/  LOP3.LUT R6, R5, 0x18, R132, 0xf8, !PT ;  /* 0x0000001805067812 */ /* 0x000fe400078ef884 */
[----:B------:R-:W-:Y:S01]  /*08f0*/  LOP3.LUT R9, R12, 0xfffffff0, RZ, 0xc0, !PT ;  /* 0xfffffff00c097812 */ /* 0x000fe200078ec0ff */
[----:B------:R-:W-:Y:S01]  /*0900*/  IMAD R23, R21, c[0x0][0x198], RZ ;  /* 0x0000660015177a24 */ /* 0x000fe200078e02ff */
[----:B------:R-:W-:Y:S01]  /*0910*/  SHF.R.U32.HI R5, RZ, 0x3, R5 ;  /* 0x00000003ff057819 */ /* 0x000fe20000011605 */
[----:B------:R-:W-:Y:S01]  /*0920*/  IMAD.WIDE R134, R135, 0x40, R20 ;  /* 0x0000004087867825 */ /* 0x000fe200078e0214 */
[----:B------:R-:W-:-:S02]  /*0930*/  SHF.R.S32.HI R15, RZ, 0x5, R3 ;  /* 0x00000005ff0f7819 */ /* 0x000fc40000011403 */
[----:B------:R-:W-:Y:S01]  /*0940*/  SHF.R.S32.HI R133, RZ, 0x1f, R132 ;  /* 0x0000001fff857819 */ /* 0x000fe20000011484 */
[----:B------:R-:W-:Y:S01]  /*0950*/  IMAD.IADD R10, R2, 0x1, -R9 ;  /* 0x00000001020a7824 */ /* 0x000fe200078e0a09 */
[----:B------:R-:W-:Y:S01]  /*0960*/  LOP3.LUT R5, R6, R5, RZ, 0x3c, !PT ;  /* 0x0000000506057212 */ /* 0x000fe200078e3cff */
[----:B------:R-:W-:Y:S01]  /*0970*/  IMAD R124, R15, 0x8, R124 ;  /* 0x000000080f7c7824 */ /* 0x000fe200078e027c */
[----:B------:R-:W-:Y:S01]  /*0980*/  IADD3 R28, P0, R132, R28, RZ ;  /* 0x0000001c841c7210 */ /* 0x000fe20007f1e0ff */
[----:B------:R-:W-:Y:S01]  /*0990*/  IMAD.WIDE.U32 R30, R20, c[0x0][0x198], R132 ;  /* 0x00006600141e7a25 */ /* 0x000fe200078e0084 */
[----:B------:R-:W-:Y:S02]  /*09a0*/  LEA.HI R13, R10, R10, RZ, 0x1 ;  /* 0x0000000a0a0d7211 */ /* 0x000fe400078f08ff */
[----:B------:R-:W-:Y:S01]  /*09b0*/  SHF.R.S32.HI R9, RZ, 0x1f, R98 ;  /* 0x0000001fff097819 */ /* 0x000fe20000011462 */
[----:B------:R-:W-:Y:S01]  /*09c0*/  IMAD.U32 R124, R124, 0x20, R5 ;  /* 0x000000207c7c7824 */ /* 0x000fe200078e0005 */
[----:B------:R-:W-:Y:S01]  /*09d0*/  IADD3 R128, P1, R128, R30, RZ ;  /* 0x0000001e80807210 */ /* 0x000fe20007f3e0ff */
[C---:B------:R-:W-:Y:S01]  /*09e0*/  IMAD R6, R20.reuse, c[0x0][0x19c], R23 ;  /* 0x0000670014067a24 */ /* 0x040fe200078e0217 */
[--C-:B------:R-:W-:Y:S01]  /*09f0*/  SHF.R.S32.HI R11, RZ, 0x1, R13.reuse ;  /* 0x00000001ff0b7819 */ /* 0x100fe2000001140d */
[----:B------:R-:W-:Y:S01]  /*0a00*/  IMAD R5, R21, c[0x0][0x1a0], RZ ;  /* 0x0000680015057a24 */ /* 0x000fe200078e02ff */
[----:B------:R-:W-:Y:S01]  /*0a10*/  SHF.R.S32.HI R14, RZ, 0x1f, R13 ;  /* 0x0000001fff0e7819 */ /* 0x000fe2000001140d */
[----:B------:R-:W-:Y:S01]  /*0a20*/  IMAD.WIDE.U32 R26, R20, c[0x0][0x1a0], R132 ;  /* 0x00006800141a7a25 */ /* 0x000fe200078e0084 */
[----:B------:R-:W-:-:S02]  /*0a30*/  IADD3.X R129, R7, R31, R6, P1, !PT ;  /* 0x0000001f07817210 */ /* 0x000fc40000ffe406 */
[----:B------:R-:W-:Y:S01]  /*0a40*/  LEA.HI R14, R14, R11, RZ, 0x2 ;  /* 0x0000000b0e0e7211 */ /* 0x000fe200078f10ff */
[----:B------:R-:W-:Y:S01]  /*0a50*/  IMAD.X R29, R133, 0x1, R19, P0 ;  /* 0x00000001851d7824 */ /* 0x000fe200000e0613 */
[----:B------:R-:W-:Y:S01]  /*0a60*/  IADD3 R4, P0, R4, R26, RZ ;  /* 0x0000001a04047210 */ /* 0x000fe20007f1e0ff */
[----:B------:R-:W-:Y:S01]  /*0a70*/  IMAD R5, R20, c[0x0][0x1a4], R5 ;  /* 0x0000690014057a24 */ /* 0x000fe200078e0205 */
[----:B------:R-:W-:Y:S01]  /*0a80*/  LOP3.LUT R14, R14, 0xfffffffc, RZ, 0xc0, !PT ;  /* 0xfffffffc0e0e7812 */ /* 0x000fe200078ec0ff */
[----:B------:R-:W-:Y:S01]  /*0a90*/  IMAD.IADD R6, R127, 0x1, -R18 ;  /* 0x000000017f067824 */ /* 0x000fe200078e0a12 */
[----:B------:R-:W-:Y:S01]  /*0aa0*/  LOP3.LUT R3, R3, 0xffffffe0, RZ, 0xc0, !PT ;  /* 0xffffffe003037812 */ /* 0x000fe200078ec0ff */
[C---:B------:R-:W-:Y:S01]  /*0ab0*/  IMAD R131, R9.reuse, c[0x0][0x1b0], RZ ;  /* 0x00006c0009837a24 */ /* 0x040fe200078e02ff */
[----:B------:R-:W-:Y:S01]  /*0ac0*/  IADD3.X R5, R8, R27, R5, P0, !PT ;  /* 0x0000001b08057210 */ /* 0x000fe200007fe405 */
[----:B------:R-:W-:Y:S01]  /*0ad0*/  IMAD R101, R9, c[0x0][0x1b8], RZ ;  /* 0x00006e0009657a24 */ /* 0x000fe200078e02ff */
[----:B------:R-:W-:Y:S01]  /*0ae0*/  ISETP.GE.AND P0, PT, R20, R6, PT ;  /* 0x000000061400720c */ /* 0x000fe20003f06270 */
[----:B------:R-:W-:Y:S01]  /*0af0*/  IMAD.IADD R14, R11, 0x1, -R14 ;  /* 0x000000010b0e7824 */ /* 0x000fe200078e0a0e */
[----:B------:R-:W-:Y:S01]  /*0b00*/  IADD3 R126, R132, 0x20, RZ ;  /* 0x00000020847e7810 */ /* 0x000fe20007ffe0ff */
[----:B------:R-:W-:Y:S01]  /*0b10*/  IMAD R131, R98, c[0x0][0x1b4], R131 ;  /* 0x00006d0062837a24 */ /* 0x000fe200078e0283 */
[----:B------:R-:W-:Y:S01]  /*0b20*/  IADD3 R125, R132, 0x40, RZ ;  /* 0x00000040847d7810 */ /* 0x000fe20007ffe0ff */
[----:B------:R-:W-:Y:S01]  /*0b30*/  IMAD R101, R98, c[0x0][0x1bc], R101 ;  /* 0x00006f0062657a24 */ /* 0x000fe200078e0265 */
[----:B------:R-:W-:Y:S01]  /*0b40*/  LOP3.LUT P1, RZ, R14, 0x2, RZ, 0xc0, !PT ;  /* 0x000000020eff7812 */ /* 0x000fe2000782c0ff */
[----:B------:R-:W-:-:S04]  /*0b50*/  IMAD.WIDE.U32 R128, R98, c[0x0][0x1b0], R128 ;  /* 0x00006c0062807a25 */ /* 0x000fc800078e0080 */
[----:B------:R-:W-:-:S04]  /*0b60*/  IMAD.WIDE.U32 R98, R98, c[0x0][0x1b8], R4 ;  /* 0x00006e0062627a25 */ /* 0x000fc800078e0004 */
[----:B------:R-:W-:Y:S02]  /*0b70*/  IMAD.MOV.U32 R5, RZ, RZ, 0x10 ;  /* 0x00000010ff057424 */ /* 0x000fe400078e00ff */
[----:B------:R-:W-:-:S04]  /*0b80*/  IMAD.WIDE.U32 R22, R22, c[0x0][0x1a8], R28 ;  /* 0x00006a0016167a25 */ /* 0x000fc800078e001c */
[----:B------:R-:W-:Y:S01]  /*0b90*/  IMAD.IADD R4, R2, 0x1, -R3 ;  /* 0x0000000102047824 */ /* 0x000fe200078e0a03 */
[----:B------:R-:W-:Y:S01]  /*0ba0*/  SEL R3, R5, 0xfffffff0, !P1 ;  /* 0xfffffff005037807 */ /* 0x000fe20004800000 */
[----:B------:R-:W-:Y:S02]  /*0bb0*/  IMAD.SHL.U32 R124, R124, 0x2, RZ ;  /* 0x000000027c7c7824 */ /* 0x000fe400078e00ff */
[----:B------:R-:W-:Y:S02]  /*0bc0*/  IMAD.IADD R25, R23, 0x1, R25 ;  /* 0x0000000117197824 */ /* 0x000fe400078e0219 */
        /* <DEDUP_REMOVED lines=35> */
.L_x_186:
[----:B------:R-:W-:Y:S05]  /*0e00*/  BSYNC B0 ;  /* 0x0000000000007941 */ /* 0x000fea0003800000 */
.L_x_185:
[----:B------:R-:W-:Y:S01]  /*0e10*/  IADD3 R9, R20, 0x20, RZ ;  /* 0x0000002014097810 */ /* 0x000fe20007ffe0ff */
[----:B------:R-:W-:Y:S01]  /*0e20*/  UMOV UR8, 0x6 ;  /* 0x0000000600087882 */ /* 0x000fe20000000000 */
[----:B------:R-:W-:Y:S01]  /*0e30*/  BSSY B0, `(.L_x_187) ;  /* 0x0000026000007945 */ /* 0x000fe20003800000 */
[----:B------:R-:W-:Y:S01]  /*0e40*/  ULDC.64 UR6, c[0x0][0x198] ;  /* 0x0000660000067ab9 */ /* 0x000fe20000000a00 */
[----:B------:R-:W-:Y:S01]  /*0e50*/  ISETP.GE.AND P0, PT, R9, R6, PT ;  /* 0x000000060900720c */ /* 0x000fe20003f06270 */
[----:B------:R-:W-:Y:S02]  /*0e60*/  USHF.L.U64.HI UR9, UR6, UR8, UR7 ;  /* 0x0000000806097299 */ /* 0x000fe40008010207 */
[----:B------:R-:W-:-:S10]  /*0e70*/  USHF.L.U32 UR10, UR6, 0x6, URZ ;  /* 0x00000006060a7899 */ /* 0x000fd4000800063f */
[----:B------:R-:W-:Y:S05]  /*0e80*/  @P0 BRA `(.L_x_188) ;  /* 0x0000020000000947 */ /* 0x000fea0003800000 */
[----:B------:R-:W-:Y:S01]  /*0e90*/  IADD3 R7, P0, R134, 0x20, RZ ;  /* 0x0000002086077810 */ /* 0x000fe20007f1e0ff */
        /* <DEDUP_REMOVED lines=10> */
[----:B-1----:R-:W-:Y:S01]  /*0f40*/  @!P2 LEA R26, P1, R22, c[0x0][0x160], 0x1 ;  /* 0x00005800161aaa11 */ /* 0x002fe200078208ff */
        /* <DEDUP_REMOVED lines=20> */
.L_x_188:
[----:B------:R-:W-:Y:S05]  /*1090*/  BSYNC B0 ;  /* 0x0000000000007941 */ /* 0x000fea0003800000 */
.L_x_187:
[----:B------:R-:W-:Y:S01]  /*10a0*/  IADD3 R88, R96, -0x1, RZ ;  /* 0xffffffff60587810 */ /* 0x000fe20007ffe0ff */
[----:B------:R-:W-:Y:S01]  /*10b0*/  BSSY B0, `(.L_x_189) ;  /* 0x0000025000007945 */ /* 0x000fe20003800000 */
[----:B------:R-:W-:Y:S02]  /*10c0*/  MOV R130, R128 ;  /* 0x0000008000827202 */ /* 0x000fe40000000f00 */
[----:B------:R-:W-:Y:S01]  /*10d0*/  SHF.R.S32.HI R7, RZ, 0x1f, R88 ;  /* 0x0000001fff077819 */ /* 0x000fe20000011458 */
[C---:B------:R-:W-:Y:S02]  /*10e0*/  IMAD R6, R88.reuse, -0x40, R0 ;  /* 0xffffffc058067824 */ /* 0x040fe400078e0200 */
[C---:B------:R-:W-:Y:S02]  /*10f0*/  IMAD R8, R88.reuse, UR9, RZ ;  /* 0x0000000958087c24 */ /* 0x040fe4000f8e02ff */
[----:B------:R-:W-:Y:S01]  /*1100*/  IMAD.WIDE.U32 R22, R88, UR10, R130 ;  /* 0x0000000a58167c25 */ /* 0x000fe2000f8e0082 */
[----:B------:R-:W-:-:S03]  /*1110*/  ISETP.GE.AND P0, PT, R20, R6, PT ;  /* 0x000000061400720c */ /* 0x000fc60003f06270 */
[----:B------:R-:W-:-:S05]  /*1120*/  IMAD R8, R7, UR10, R8 ;  /* 0x0000000a07087c24 */ /* 0x000fca000f8e0208 */
[----:B------:R-:W-:-:S05]  /*1130*/  IADD3 R8, R23, R8, RZ ;  /* 0x0000000817087210 */ /* 0x000fca0007ffe0ff */
[----:B------:R-:W-:Y:S05]  /*1140*/  @P0 BRA `(.L_x_190) ;  /* 0x000001b000000947 */ /* 0x000fea0003800000 */
[----:B------:R-:W-:Y:S02]  /*1150*/  ISETP.GE.AND P3, PT, R132, c[0x0][0x220], PT ;  /* 0x0000880084007a0c */ /* 0x000fe40003f66270 */
[----:B------:R-:W-:Y:S02]  /*1160*/  ISETP.GE.AND P2, PT, R126, c[0x0][0x220], PT ;  /* 0x000088007e007a0c */ /* 0x000fe40003f46270 */
[----:B------:R-:W-:-:S09]  /*1170*/  ISETP.GE.AND P0, PT, R125, c[0x0][0x220], PT ;  /* 0x000088007d007a0c */ /* 0x000fd20003f06270 */
[C---:B-12---:R-:W-:Y:S01]  /*1180*/  @!P3 LEA R26, P4, R22.reuse, c[0x0][0x168], 0x1 ;  /* 0x00005a00161aba11 */ /* 0x046fe200078808ff */
        /* <DEDUP_REMOVED lines=23> */
.L_x_190:
[----:B------:R-:W-:Y:S05]  /*1300*/  BSYNC B0 ;  /* 0x0000000000007941 */ /* 0x000fea0003800000 */
.L_x_189:
[----:B------:R-:W-:Y:S01]  /*1310*/  ISETP.GE.AND P0, PT, R9, R6, PT ;  /* 0x000000060900720c */ /* 0x000fe20003f06270 */
        /* <DEDUP_REMOVED lines=11> */
[----:B------:R-:W-:Y:S02]  /*13d0*/  IADD3 R11, P1, R22, UR11, RZ ;  /* 0x0000000b160b7c10 */ /* 0x000fe4000ff3e0ff */
[----:B------:R-:W-:Y:S02]  /*13e0*/  ISETP.GE.AND P0, PT, R125, c[0x0][0x220], PT ;  /* 0x000088007d007a0c */ /* 0x000fe40003f06270 */
[----:B------:R-:W-:-:S05]  /*13f0*/  IADD3.X R8, R8, UR6, RZ, P1, !PT ;  /* 0x0000000608087c10 */ /* 0x000fca0008ffe4ff */
[C---:B-12---:R-:W-:Y:S01]  /*1400*/  @!P3 LEA R24, P4, R11.reuse, c[0x0][0x168], 0x1 ;  /* 0x00005a000b18ba11 */ /* 0x046fe200078808ff */
        /* <DEDUP_REMOVED lines=21> */
.L_x_192:
[----:B------:R-:W-:Y:S05]  /*1560*/  BSYNC B0 ;  /* 0x0000000000007941 */ /* 0x000fea0003800000 */
.L_x_191:
[----:B------:R-:W0:Y:S01]  /*1570*/  LDGDEPBAR ;  /* 0x00000000000079af */ /* 0x000e220000000000 */
[----:B------:R-:W-:Y:S01]  /*1580*/  LOP3.LUT R11, R13, 0x7fffffe, RZ, 0xc0, !PT ;  /* 0x07fffffe0d0b7812 */ /* 0x000fe200078ec0ff */
[----:B------:R-:W-:Y:S01]  /*1590*/  IMAD.SHL.U32 R14, R14, 0x40, RZ ;  /* 0x000000400e0e7824 */ /* 0x000fe200078e00ff */
[----:B------:R-:W-:Y:S01]  /*15a0*/  SHF.R.S32.HI R13, RZ, 0x1f, R10 ;  /* 0x0000001fff0d7819 */ /* 0x000fe2000001140a */
[----:B------:R-:W-:Y:S01]  /*15b0*/  IMAD R18, R15, 0x10, R18 ;  /* 0x000000100f127824 */ /* 0x000fe200078e0212 */
[----:B------:R-:W-:Y:S01]  /*15c0*/  LOP3.LUT R17, R17, 0xfffffff8, RZ, 0xc0, !PT ;  /* 0xfffffff811117812 */ /* 0x000fe200078ec0ff */
[----:B------:R-:W-:Y:S01]  /*15d0*/  IMAD.IADD R11, R10, 0x1, -R11 ;  /* 0x000000010a0b7824 */ /* 0x000fe200078e0a0b */
[----:B------:R-:W-:Y:S01]  /*15e0*/  LEA.HI R10, R13, R10, RZ, 0x3 ;  /* 0x0000000a0d0a7211 */ /* 0x000fe200078f18ff */
[----:B------:R-:W-:Y:S01]  /*15f0*/  IMAD.MOV.U32 R100, RZ, RZ, R98 ;  /* 0x000000ffff647224 */ /* 0x000fe200078e0062 */
[----:B------:R-:W-:Y:S01]  /*1600*/  SHF.R.S32.HI R13, RZ, 0x4, R12 ;  /* 0x00000004ff0d7819 */ /* 0x000fe2000001140c */
[----:B------:R-:W-:Y:S01]  /*1610*/  IMAD.IADD R8, R2, 0x1, -R17 ;  /* 0x0000000102087824 */ /* 0x000fe200078e0a11 */
[----:B------:R-:W-:Y:S01]  /*1620*/  SHF.R.S32.HI R123, RZ, 0x1f, R4 ;  /* 0x0000001fff7b7819 */ /* 0x000fe20000011404 */
[----:B------:R-:W-:Y:S01]  /*1630*/  IMAD.SHL.U32 R10, R10, 0x20, RZ ;  /* 0x000000200a0a7824 */ /* 0x000fe200078e00ff */
[----:B------:R-:W-:Y:S01]  /*1640*/  ISETP.GE.AND P0, PT, R20, R6, PT ;  /* 0x000000061400720c */ /* 0x000fe20003f06270 */
[----:B------:R-:W-:Y:S01]  /*1650*/  IMAD R20, R88, UR8, RZ ;  /* 0x0000000858147c24 */ /* 0x000fe2000f8e02ff */
[----:B------:R-:W-:Y:S01]  /*1660*/  LEA.HI R12, R12, R13, RZ, 0x1 ;  /* 0x0000000d0c0c7211 */ /* 0x000fe200078f08ff */
[----:B------:R-:W-:Y:S01]  /*1670*/  IMAD.SHL.U32 R2, R2, 0x2, RZ ;  /* 0x0000000202027824 */ /* 0x000fe200078e00ff */
[----:B------:R-:W-:Y:S01]  /*1680*/  LEA.HI R123, R123, R4, RZ, 0x2 ;  /* 0x000000047b7b7211 */ /* 0x000fe200078f10ff */
[----:B------:R-:W-:Y:S01]  /*1690*/  IMAD R7, R7, UR14, R20 ;  /* 0x0000000e07077c24 */ /* 0x000fe2000f8e0214 */
[----:B------:R-:W-:Y:S01]  /*16a0*/  LEA.HI R4, R8, R8, RZ, 0x1 ;  /* 0x0000000808047211 */ /* 0x000fe200078f08ff */
[----:B------:R-:W-:Y:S01]  /*16b0*/  BSSY B0, `(.L_x_193) ;  /* 0x0000046000007945 */ /* 0x000fe20003800000 */
[----:B------:R-:W-:-:S02]  /*16c0*/  LOP3.LUT R12, R12, 0xfffffffe, RZ, 0xc0, !PT ;  /* 0xfffffffe0c0c7812 */ /* 0x000fc400078ec0ff */
[----:B------:R-:W-:Y:S01]  /*16d0*/  LOP3.LUT R10, R10, 0xffffff00, RZ, 0xc0, !PT ;  /* 0xffffff000a0a7812 */ /* 0x000fe200078ec0ff */
[----:B------:R-:W-:-:S04]  /*16e0*/  DEPBAR.LE SB0, 0x0 ;  /* 0x000080000000791a */ /* 0x000fc80000000000 */
[----:B------:R-:W-:Y:S01]  /*16f0*/  BAR.SYNC.DEFER_BLOCKING 0x0 ;  /* 0x0000000000007b1d */ /* 0x000fe20000010000 */
[----:B------:R-:W-:Y:S01]  /*1700*/  LOP3.LUT R17, R4, 0x7fffffe, RZ, 0xc0, !PT ;  /* 0x07fffffe04117812 */ /* 0x000fe200078ec0ff */
[----:B------:R-:W-:Y:S01]  /*1710*/  IMAD.IADD R12, R13, 0x1, -R12 ;  /* 0x000000010d0c7824 */ /* 0x000fe200078e0a0c */
[----:B------:R-:W-:Y:S01]  /*1720*/  SHF.R.S32.HI R4, RZ, 0x1, R4 ;  /* 0x00000001ff047819 */ /* 0x000fe20000011404 */
[--C-:B------:R-:W-:Y:S01]  /*1730*/  IMAD R20, R15, 0x200, R10.reuse ;  /* 0x000002000f147824 */ /* 0x100fe200078e020a */
[----:B------:R-:W-:Y:S01]  /*1740*/  LOP3.LUT R14, R14, 0xc0, RZ, 0xc0, !PT ;  /* 0x000000c00e0e7812 */ /* 0x000fe200078ec0ff */
[----:B------:R-:W-:Y:S01]  /*1750*/  IMAD.SHL.U32 R13, R12, 0x8, RZ ;  /* 0x000000080c0d7824 */ /* 0x000fe200078e00ff */
[C---:B------:R-:W-:Y:S01]  /*1760*/  LOP3.LUT P1, RZ, R4.reuse, 0x2, RZ, 0xc0, !PT ;  /* 0x0000000204ff7812 */ /* 0x040fe2000782c0ff */
[----:B------:R-:W-:Y:S01]  /*1770*/  IMAD.SHL.U32 R4, R4, 0x40, RZ ;  /* 0x0000004004047824 */ /* 0x000fe200078e00ff */
[----:B------:R-:W-:Y:S01]  /*1780*/  SHF.R.S32.HI R123, RZ, 0x2, R123 ;  /* 0x00000002ff7b7819 */ /* 0x000fe2000001147b */
[C---:B------:R-:W-:Y:S01]  /*1790*/  IMAD R10, R11.reuse, 0x20, R10 ;  /* 0x000000200b0a7824 */ /* 0x040fe200078e020a */
[----:B------:R-:W-:Y:S01]  /*17a0*/  LOP3.LUT R13, R14, 0x8, R13, 0xf8, !PT ;  /* 0x000000080e0d7812 */ /* 0x000fe200078ef80d */
[----:B------:R-:W-:Y:S01]  /*17b0*/  IMAD R20, R11, 0x20, R20 ;  /* 0x000000200b147824 */ /* 0x000fe200078e0214 */
[----:B------:R-:W-:Y:S01]  /*17c0*/  LOP3.LUT R4, R4, 0xc0, RZ, 0xc0, !PT ;  /* 0x000000c004047812 */ /* 0x000fe200078ec0ff */
[----:B------:R-:W-:Y:S01]  /*17d0*/  IMAD.SHL.U32 R11, R16, 0x8, RZ ;  /* 0x00000008100b7824 */ /* 0x000fe200078e00ff */
[----:B------:R-:W-:Y:S01]  /*17e0*/  IADD3 R18, R18, 0x1, R123 ;  /* 0x0000000112127810 */ /* 0x000fe20007ffe07b */
[----:B------:R-:W-:Y:S01]  /*17f0*/  IMAD.IADD R17, R8, 0x1, -R17 ;  /* 0x0000000108117824 */ /* 0x000fe200078e0a11 */
[----:B------:R-:W-:Y:S01]  /*1800*/  SHF.R.U32.HI R8, RZ, 0x3, R14 ;  /* 0x00000003ff087819 */ /* 0x000fe2000001160e */
[----:B------:R-:W-:Y:S01]  /*1810*/  IMAD.WIDE.U32 R14, R88, UR14, R100 ;  /* 0x0000000e580e7c25 */ /* 0x000fe2000f8e0064 */
[----:B------:R-:W-:-:S02]  /*1820*/  LOP3.LUT R11, R4, 0x8, R11, 0xf8, !PT ;  /* 0x00000008040b7812 */ /* 0x000fc400078ef80b */
[----:B------:R-:W-:Y:S01]  /*1830*/  SHF.R.U32.HI R4, RZ, 0x3, R4 ;  /* 0x00000003ff047819 */ /* 0x000fe20000011604 */
[----:B------:R-:W-:Y:S01]  /*1840*/  IMAD R17, R12, 0x8, R17 ;  /* 0x000000080c117824 */ /* 0x000fe200078e0211 */
[----:B------:R-:W-:Y:S01]  /*1850*/  LOP3.LUT R13, R13, R8, RZ, 0x3c, !PT ;  /* 0x000000080d0d7212 */ /* 0x000fe200078e3cff */
[----:B------:R3:W-:Y:S01]  /*1860*/  @P0 STS [R124+0x6000], RZ ;  /* 0x006000ff7c000388 */ /* 0x0007e20000000800 */
[----:B------:R-:W-:Y:S01]  /*1870*/  LOP3.LUT R120, R11, R4, RZ, 0x3c, !PT ;  /* 0x000000040b787212 */ /* 0x000fe200078e3cff */
[----:B------:R-:W-:Y:S01]  /*1880*/  IMAD.IADD R11, R15, 0x1, R7 ;  /* 0x000000010f0b7824 */ /* 0x000fe200078e0207 */
[----:B------:R-:W-:Y:S01]  /*1890*/  IADD3 R18, R0, R18, -R127 ;  /* 0x0000001200127210 */ /* 0x000fe20007ffe87f */
[----:B------:R3:W-:Y:S01]  /*18a0*/  @P0 STS [R124+0x6004], RZ ;  /* 0x006004ff7c000388 */ /* 0x0007e20000000800 */
[C---:B------:R-:W-:Y:S01]  /*18b0*/  IMAD.IADD R121, R13.reuse, 0x1, R20 ;  /* 0x000000010d797824 */ /* 0x040fe200078e0214 */
[----:B------:R-:W-:Y:S01]  /*18c0*/  LOP3.LUT R2, R2, 0x6, RZ, 0xc0, !PT ;  /* 0x0000000602027812 */ /* 0x000fe200078ec0ff */
[----:B------:R-:W-:Y:S01]  /*18d0*/  IMAD.IADD R4, R13, 0x1, R10 ;  /* 0x000000010d047824 */ /* 0x000fe200078e020a */
[----:B------:R3:W-:Y:S01]  /*18e0*/  @P0 STS.64 [R124+0x6008], RZ ;  /* 0x006008ff7c000388 */ /* 0x0007e20000000a00 */
[----:B------:R-:W-:Y:S01]  /*18f0*/  IMAD.U32 R120, R17, 0x20, R120 ;  /* 0x0000002011787824 */ /* 0x000fe200078e0078 */
[----:B------:R-:W-:Y:S01]  /*1900*/  SEL R5, R5, 0xfffffff0, !P1 ;  /* 0xfffffff005057807 */ /* 0x000fe20004800000 */
[----:B------:R-:W-:Y:S01]  /*1910*/  IMAD.SHL.U32 R121, R121, 0x2, RZ ;  /* 0x0000000279797824 */ /* 0x000fe200078e00ff */
[----:B------:R3:W-:Y:S01]  /*1920*/  @P0 STS.128 [R124+0x7000], RZ ;  /* 0x007000ff7c000388 */ /* 0x0007e20000000c00 */
[----:B------:R-:W-:-:S03]  /*1930*/  IADD3 R7, R18, c[0x0][0x2e8], RZ ;  /* 0x0000ba0012077a10 */ /* 0x000fc60007ffe0ff */
[----:B------:R3:W-:Y:S01]  /*1940*/  @P0 STS.128 [R124+0x8000], RZ ;  /* 0x008000ff7c000388 */ /* 0x0007e20000000c00 */
[----:B------:R-:W-:Y:S05]  /*1950*/  @P0 BRA `(.L_x_194) ;  /* 0x000001b000000947 */ /* 0x000fea0003800000 */
[----:B------:R-:W-:Y:S02]  /*1960*/  ISETP.GE.AND P3, PT, R132, c[0x0][0x220], PT ;  /* 0x0000880084007a0c */ /* 0x000fe40003f66270 */
        /* <DEDUP_REMOVED lines=20> */
[----:B----4-:R-:W-:-:S04]  /*1ab0*/  LEA R12, P0, R14, c[0x0][0x170], 0x1 ;  /* 0x00005c000e0c7a11 */ /* 0x010fc800078008ff */
[----:B------:R-:W-:-:S05]  /*1ac0*/  LEA.HI.X R13, R14, c[0x0][0x174], R11, 0x1, P0 ;  /* 0x00005d000e0d7a11 */ /* 0x000fca00000f0c0b */
[----:B------:R-:W-:Y:S01]  /*1ad0*/  @!PT LDS RZ, [RZ] ;  /* 0x00000000fffff984 */ /* 0x000fe20000000800 */
[----:B------:R-:W-:Y:S01]  /*1ae0*/  @!PT LDS RZ, [RZ] ;  /* 0x00000000fffff984 */ /* 0x000fe20000000800 */
[----:B------:R-:W-:Y:S01]  /*1af0*/  @!PT LDS RZ, [RZ] ;  /* 0x00000000fffff984 */ /* 0x000fe20000000800 */
[----:B------:R4:W-:Y:S04]  /*1b00*/  LDGSTS.E.BYPASS.LTC128B.128 [R124+0x8000], [R12.64+0x80] ;  /* 0x080000800c7c7fae */ /* 0x0009e8000b901d4c */
.L_x_194:
[----:B------:R-:W-:Y:S05]  /*1b10*/  BSYNC B0 ;  /* 0x0000000000007941 */ /* 0x000fea0003800000 */
.L_x_193:
[----:B------:R-:W-:Y:S01]  /*1b20*/  ISETP.GE.AND P0, PT, R9, R6, PT ;  /* 0x000000060900720c */ /* 0x000fe20003f06270 */
        /* <DEDUP_REMOVED lines=13> */
[C---:B----4-:R-:W-:Y:S01]  /*1c00*/  @!P3 LEA R12, P4, R14.reuse, c[0x0][0x170], 0x1 ;  /* 0x00005c000e0cba11 */ /* 0x050fe200078808ff */
        /* <DEDUP_REMOVED lines=21> */
.L_x_196:
[----:B------:R-:W-:Y:S05]  /*1d60*/  BSYNC B0 ;  /* 0x0000000000007941 */ /* 0x000fea0003800000 */
.L_x_195:
[----:B------:R-:W-:Y:S01]  /*1d70*/  IMAD.SHL.U32 R120, R120, 0x2, RZ ;  /* 0x0000000278787824 */ /* 0x000fe200078e00ff */
[----:B------:R-:W-:Y:S01]  /*1d80*/  LDSM.16.M88.4 R44, [R121] ;  /* 0x00000000792c783b */ /* 0x000fe20000000200 */
[----:B------:R-:W-:Y:S01]  /*1d90*/  IMAD R119, R3, 0x2, R121 ;  /* 0x0000000203777824 */ /* 0x000fe200078e0279 */
[----:B------:R-:W-:Y:S01]  /*1da0*/  IADD3 R97, R7, 0x8, RZ ;  /* 0x0000000807617810 */ /* 0x000fe20007ffe0ff */
[----:B------:R-:W-:Y:S01]  /*1db0*/  IMAD R117, R5, 0x2, R120 ;  /* 0x0000000205757824 */ /* 0x000fe200078e0278 */
[----:B----4-:R-:W4:Y:S01]  /*1dc0*/  LDSM.16.M88.4 R16, [R120+0x3000] ;  /* 0x003000007810783b */ /* 0x010f220000000200 */
[----:B------:R-:W-:Y:S01]  /*1dd0*/  IMAD R2, R88, 0x40, R2 ;  /* 0x0000004058027824 */ /* 0x000fe200078e0202 */
[-C--:B------:R-:W-:Y:S02]  /*1de0*/  IMNMX R102, R7, R0.reuse, PT ;  /* 0x0000000007667217 */ /* 0x080fe40003800200 */
[----:B------:R-:W5:Y:S01]  /*1df0*/  LDSM.16.M88.4 R60, [R120+0x3400] ;  /* 0x00340000783c783b */ /* 0x000f620000000200 */
[----:B------:R-:W-:-:S02]  /*1e00*/  IMNMX R97, R97, R0, PT ;  /* 0x0000000061617217 */ /* 0x000fc40003800200 */
[C---:B------:R-:W-:Y:S01]  /*1e10*/  IADD3 R0, R2.reuse, 0x8, RZ ;  /* 0x0000000802007810 */ /* 0x040fe20007ffe0ff */
[----:B------:R-:W1:Y:S01]  /*1e20*/  LDSM.16.M88.4 R52, [R120+0x3800] ;  /* 0x003800007834783b */ /* 0x000e620000000200 */
[C---:B------:R-:W-:Y:S02]  /*1e30*/  IADD3 R5, R2.reuse, 0x1, RZ ;  /* 0x0000000102057810 */ /* 0x040fe40007ffe0ff */
[----:B------:R-:W-:Y:S01]  /*1e40*/  IADD3 R6, R2, 0x9, RZ ;  /* 0x0000000902067810 */ /* 0x000fe20007ffe0ff */
[----:B------:R-:W2:Y:S01]  /*1e50*/  LDSM.16.M88.4 R12, [R120+0x3c00] ;  /* 0x003c0000780c783b */ /* 0x000ea20000000200 */
[-C--:B------:R-:W-:Y:S02]  /*1e60*/  ISETP.GE.AND P0, PT, R0, R97.reuse, PT ;  /* 0x000000610000720c */ /* 0x080fe40003f06270 */
[C---:B------:R-:W-:Y:S01]  /*1e70*/  ISETP.GE.AND P5, PT, R5.reuse, R102, PT ;  /* 0x000000660500720c */ /* 0x040fe20003fa6270 */
[----:B------:R-:W-:Y:S01]  /*1e80*/  LDSM.16.M88.4 R36, [R119] ;  /* 0x000000007724783b */ /* 0x000fe20000000200 */
[----:B------:R-:W-:-:S02]  /*1e90*/  ISETP.GE.AND P3, PT, R5, R97, PT ;  /* 0x000000610500720c */ /* 0x000fc40003f66270 */
[CC--:B------:R-:W-:Y:S01]  /*1ea0*/  ISETP.GE.AND P2, PT, R6.reuse, R102.reuse, PT ;  /* 0x000000660600720c */ /* 0x0c0fe20003f46270 */
[----:B------:R-:W3:Y:S01]  /*1eb0*/  LDSM.16.M88.4 R76, [R117+0x3000] ;  /* 0x00300000754c783b */ /* 0x000ee20000000200 */
[----:B------:R-:W-:Y:S02]  /*1ec0*/  ISETP.GE.AND P6, PT, R6, R97, PT ;  /* 0x000000610600720c */ /* 0x000fe40003fc6270 */
[C---:B------:R-:W-:Y:S01]  /*1ed0*/  IADD3 R5, R2.reuse, 0x10, RZ ;  /* 0x0000001002057810 */ /* 0x040fe20007ffe0ff */
[----:B------:R-:W1:Y:S01]  /*1ee0*/  LDSM.16.M88.4 R40, [R117+0x3c00] ;  /* 0x003c00007528783b */ /* 0x000e620000000200 */
[----:B------:R-:W-:Y:S02]  /*1ef0*/  IADD3 R6, R2, 0x18, RZ ;  /* 0x0000001802067810 */ /* 0x000fe40007ffe0ff */
[-C--:B------:R-:W-:Y:S01]  /*1f00*/  ISETP.GE.AND P4, PT, R0, R102.reuse, PT ;  /* 0x000000660000720c */ /* 0x080fe20003f86270 */
[----:B------:R-:W2:Y:S01]  /*1f10*/  LDSM.16.M88.4 R68, [R117+0x3800] ;  /* 0x003800007544783b */ /* 0x000ea20000000200 */
[----:B------:R-:W-:-:S03]  /*1f20*/  ISETP.GE.AND P1, PT, R5, R102, PT ;  /* 0x000000660500720c */ /* 0x000fc60003f26270 */
[----:B------:R-:W2:Y:S04]  /*1f30*/  LDSM.16.M88.4 R72, [R117+0x3400] ;  /* 0x003400007548783b */ /* 0x000ea80000000200 */
[----:B------:R-:W-:Y:S01]  /*1f40*/  LDSM.16.M88.4 R8, [R121+0x1000] ;  /* 0x001000007908783b */ /* 0x000fe20000000200 */
[C---:B-1--4-:R-:W-:Y:S03]  /*1f50*/  HMMA.16816.F32.BF16 R20, R44.reuse, R16, RZ ;  /* 0x000000102c14723c */ /* 0x052fe600000418ff */
[----:B------:R-:W1:Y:S04]  /*1f60*/  LDSM.16.M88.4 R32, [R120+0x4000] ;  /* 0x004000007820783b */ /* 0x000e680000000200 */
[----:B--2---:R-:W-:Y:S01]  /*1f70*/  LDSM.16.M88.4 R24, [R120+0x4800] ;  /* 0x004800007818783b */ /* 0x004fe20000000200 */
[C---:B------:R-:W-:Y:S03]  /*1f80*/  HMMA.16816.F32.BF16 R16, R44.reuse, R18, RZ ;  /* 0x000000122c10723c */ /* 0x040fe600000418ff */
[----:B------:R-:W-:Y:S04]  /*1f90*/  LDSM.16.M88.4 R28, [R120+0x4400] ;  /* 0x00440000781c783b */ /* 0x000fe80000000200 */
[----:B------:R-:W-:Y:S01]  /*1fa0*/  LDSM.16.M88.4 R80, [R119+0x1000] ;  /* 0x001000007750783b */ /* 0x000fe20000000200 */
[C---:B-----5:R-:W-:Y:S03]  /*1fb0*/  HMMA.16816.F32.BF16 R64, R44.reuse, R60, RZ ;  /* 0x0000003c2c40723c */ /* 0x060fe600000418ff */
[----:B------:R-:W-:Y:S04]  /*1fc0*/  LDSM.16.M88.4 R84, [R117+0x4000] ;  /* 0x004000007554783b */ /* 0x000fe80000000200 */
[----:B------:R-:W0:Y:S01]  /*1fd0*/  LDGDEPBAR ;  /* 0x00000000000079af */ /* 0x000e220000000000 */
[C---:B------:R-:W-:Y:S08]  /*1fe0*/  HMMA.16816.F32.BF16 R56, R44.reuse, R52, RZ ;  /* 0x000000342c38723c */ /* 0x040ff000000418ff */
[C---:B------:R-:W-:Y:S08]  /*1ff0*/  HMMA.16816.F32.BF16 R60, R44.reuse, R62, RZ ;  /* 0x0000003e2c3c723c */ /* 0x040ff000000418ff */
[C---:B------:R-:W-:Y:S08]  /*2000*/  HMMA.16816.F32.BF16 R52, R44.reuse, R54, RZ ;  /* 0x000000362c34723c */ /* 0x040ff000000418ff */
[C---:B------:R-:W-:Y:S08]  /*2010*/  HMMA.16816.F32.BF16 R48, R44.reuse, R12, RZ ;  /* 0x0000000c2c30723c */ /* 0x040ff000000418ff */
[----:B------:R-:W-:Y:S01]  /*2020*/  HMMA.16816.F32.BF16 R44, R44, R14, RZ ;  /* 0x0000000e2c2c723c */ /* 0x000fe200000418ff */
[----:B------:R-:W2:Y:S07]  /*2030*/  LDSM.16.M88.4 R12, [R120+0x4c00] ;  /* 0x004c0000780c783b */ /* 0x000eae0000000200 */
        /* <DEDUP_REMOVED lines=8> */
[----:B------:R-:W3:Y:S07]  /*20c0*/  LDSM.16.M88.4 R68, [R117+0x4c00] ;  /* 0x004c00007544783b */ /* 0x000eee0000000200 */
[----:B------:R-:W-:Y:S08]  /*20d0*/  HMMA.16816.F32.BF16 R64, R36, R72, R64 ;  /* 0x000000482440723c */ /* 0x000ff00000041840 */
[C---:B-1----:R-:W-:Y:S08]  /*20e0*/  HMMA.16816.F32.BF16 R20, R8.reuse, R32, R20 ;  /* 0x000000200814723c */ /* 0x042ff00000041814 */
[----:B------:R-:W-:Y:S01]  /*20f0*/  HMMA.16816.F32.BF16 R16, R8, R34, R16 ;  /* 0x000000220810723c */ /* 0x000fe20000041810 */
[----:B------:R-:W-:Y:S07]  /*2100*/  LDSM.16.M88.4 R32, [R120+0x5400] ;  /* 0x005400007820783b */ /* 0x000fee0000000200 */
[----:B------:R-:W-:Y:S01]  /*2110*/  HMMA.16816.F32.BF16 R60, R36, R74, R60 ;  /* 0x0000004a243c723c */ /* 0x000fe2000004183c */
[----:B------:R-:W1:Y:S04]  /*2120*/  LDSM.16.M88.4 R72, [R117+0x4800] ;  /* 0x004800007548783b */ /* 0x000e680000000200 */
[----:B------:R-:W4:Y:S03]  /*2130*/  LDSM.16.M88.4 R36, [R120+0x5000] ;  /* 0x005000007824783b */ /* 0x000f260000000200 */
[C---:B--2---:R-:W-:Y:S08]  /*2140*/  HMMA.16816.F32.BF16 R48, R8.reuse, R12, R48 ;  /* 0x0000000c0830723c */ /* 0x044ff00000041830 */
[C---:B------:R-:W-:Y:S01]  /*2150*/  HMMA.16816.F32.BF16 R44, R8.reuse, R14, R44 ;  /* 0x0000000e082c723c */ /* 0x040fe2000004182c */
[----:B------:R-:W-:Y:S07]  /*2160*/  LDSM.16.M88.4 R12, [R119+0x2000] ;  /* 0x00200000770c783b */ /* 0x000fee0000000200 */
[C---:B------:R-:W-:Y:S08]  /*2170*/  HMMA.16816.F32.BF16 R56, R8.reuse, R24, R56 ;  /* 0x000000180838723c */ /* 0x040ff00000041838 */
[C---:B------:R-:W-:Y:S01]  /*2180*/  HMMA.16816.F32.BF16 R52, R8.reuse, R26, R52 ;  /* 0x0000001a0834723c */ /* 0x040fe20000041834 */
[----:B------:R-:W2:Y:S07]  /*2190*/  LDSM.16.M88.4 R24, [R120+0x5c00] ;  /* 0x005c00007818783b */ /* 0x000eae0000000200 */
[----:B------:R-:W-:Y:S08]  /*21a0*/  HMMA.16816.F32.BF16 R64, R8, R28, R64 ;  /* 0x0000001c0840723c */ /* 0x000ff00000041840 */
[C---:B------:R-:W-:Y:S08]  /*21b0*/  HMMA.16816.F32.BF16 R20, R80.reuse, R84, R20 ;  /* 0x000000545014723c */ /* 0x040ff00000041814 */
[----:B------:R-:W-:Y:S08]  /*21c0*/  HMMA.16816.F32.BF16 R16, R80, R86, R16 ;  /* 0x000000565010723c */ /* 0x000ff00000041810 */
[----:B------:R-:W-:Y:S01]  /*21d0*/  HMMA.16816.F32.BF16 R60, R8, R30, R60 ;  /* 0x0000001e083c723c */ /* 0x000fe2000004183c */
[----:B------:R-:W5:Y:S04]  /*21e0*/  LDSM.16.M88.4 R28, [R120+0x5800] ;  /* 0x00580000781c783b */ /* 0x000f680000000200 */
[----:B------:R-:W2:Y:S03]  /*21f0*/  LDSM.16.M88.4 R8, [R117+0x5000] ;  /* 0x005000007508783b */ /* 0x000ea60000000200 */
[C---:B---3--:R-:W-:Y:S08]  /*2200*/  HMMA.16816.F32.BF16 R48, R80.reuse, R68, R48 ;  /* 0x000000445030723c */ /* 0x048ff00000041830 */
[C---:B------:R-:W-:Y:S08]  /*2210*/  HMMA.16816.F32.BF16 R44, R80.reuse, R70, R44 ;  /* 0x00000046502c723c */ /* 0x040ff0000004182c */
[C---:B------:R-:W-:Y:S08]  /*2220*/  HMMA.16816.F32.BF16 R64, R80.reuse, R76, R64 ;  /* 0x0000004c5040723c */ /* 0x040ff00000041840 */
[----:B-1----:R-:W-:Y:S08]  /*2230*/  HMMA.16816.F32.BF16 R56, R80, R72, R56 ;  /* 0x000000485038723c */ /* 0x002ff00000041838 */
[C---:B----4-:R-:W-:Y:S01]  /*2240*/  HMMA.16816.F32.BF16 R68, R40.reuse, R36, R20 ;  /* 0x000000242844723c */ /* 0x050fe20000041814 */
[----:B------:R-:W1:Y:S07]  /*2250*/  LDSM.16.M88.4 R20, [R117+0x5400] ;  /* 0x005400007514783b */ /* 0x000e6e0000000200 */
[----:B------:R-:W-:Y:S08]  /*2260*/  HMMA.16816.F32.BF16 R16, R40, R38, R16 ;  /* 0x000000262810723c */ /* 0x000ff00000041810 */
[----:B------:R-:W-:Y:S08]  /*2270*/  HMMA.16816.F32.BF16 R52, R80, R74, R52 ;  /* 0x0000004a5034723c */ /* 0x000ff00000041834 */
[C---:B--2---:R-:W-:Y:S08]  /*2280*/  HMMA.16816.F32.BF16 R48, R40.reuse, R24, R48 ;  /* 0x000000182830723c */ /* 0x044ff00000041830 */
[----:B------:R-:W-:Y:S01]  /*2290*/  HMMA.16816.F32.BF16 R44, R40, R26, R44 ;  /* 0x0000001a282c723c */ /* 0x000fe2000004182c */
[----:B------:R-:W2:Y:S07]  /*22a0*/  LDSM.16.M88.4 R24, [R117+0x5800] ;  /* 0x005800007518783b */ /* 0x000eae0000000200 */
[----:B------:R-:W-:Y:S08]  /*22b0*/  HMMA.16816.F32.BF16 R60, R80, R78, R60 ;  /* 0x0000004e503c723c */ /* 0x000ff0000004183c */
[C---:B------:R-:W-:Y:S08]  /*22c0*/  HMMA.16816.F32.BF16 R64, R40.reuse, R32, R64 ;  /* 0x000000202840723c */ /* 0x040ff00000041840 */
[----:B-----5:R-:W-:Y:S08]  /*22d0*/  HMMA.16816.F32.BF16 R56, R40, R28, R56 ;  /* 0x0000001c2838723c */ /* 0x020ff00000041838 */
[C---:B------:R-:W-:Y:S08]  /*22e0*/  HMMA.16816.F32.BF16 R68, R12.reuse, R8, R68 ;  /* 0x000000080c44723c */ /* 0x040ff00000041844 */
[----:B------:R-:W-:Y:S01]  /*22f0*/  HMMA.16816.F32.BF16 R16, R12, R10, R16 ;  /* 0x0000000a0c10723c */ /* 0x000fe20000041810 */
[----:B------:R-:W3:Y:S01]  /*2300*/  LDSM.16.M88.4 R8, [R117+0x5c00] ;  /* 0x005c00007508783b */ /* 0x000ee20000000200 */
[----:B------:R-:W-:-:S06]  /*2310*/  DEPBAR.LE SB0, 0x0 ;  /* 0x000080000000791a */ /* 0x000fcc0000000000 */
[C---:B------:R-:W-:Y:S08]  /*2320*/  HMMA.16816.F32.BF16 R52, R40.reuse, R30, R52 ;  /* 0x0000001e2834723c */ /* 0x040ff00000041834 */
[----:B------:R-:W-:Y:S01]  /*2330*/  HMMA.16816.F32.BF16 R60, R40, R34, R60 ;  /* 0x00000022283c723c */ /* 0x000fe2000004183c */
[----:B------:R-:W-:Y:S02]  /*2340*/  FSEL R0, R69, -INF , !P5 ;  /* 0xff80000045007808 */ /* 0x000fe40006800000 */
[----:B------:R-:W-:-:S02]  /*2350*/  ISETP.GE.AND P5, PT, R5, R97, PT ;  /* 0x000000610500720c */ /* 0x000fc40003fa6270 */
[----:B------:R-:W-:Y:S02]  /*2360*/  IADD3 R5, R2, 0x11, RZ ;  /* 0x0000001102057810 */ /* 0x000fe40007ffe0ff */
[----:B------:R-:W-:Y:S01]  /*2370*/  FSEL R71, R71, -INF , !P3 ;  /* 0xff80000047477808 */ /* 0x000fe20005800000 */
[----:B-1----:R-:W-:Y:S01]  /*2380*/  HMMA.16816.F32.BF16 R64, R12, R20, R64 ;  /* 0x000000140c40723c */ /* 0x002fe20000041840 */
[----:B------:R-:W-:Y:S02]  /*2390*/  ISETP.GE.AND P3, PT, R5, R102, PT ;  /* 0x000000660500720c */ /* 0x000fe40003f66270 */
[----:B------:R-:W-:-:S04]  /*23a0*/  FSEL R19, R19, -INF , !P6 ;  /* 0xff80000013137808 */ /* 0x000fc80007000000 */
[----:B------:R-:W-:Y:S01]  /*23b0*/  FSEL R21, R18, -INF , !P0 ;  /* 0xff80000012157808 */ /* 0x000fe20004000000 */
[C---:B--2---:R-:W-:Y:S01]  /*23c0*/  HMMA.16816.F32.BF16 R56, R12.reuse, R24, R56 ;  /* 0x000000180c38723c */ /* 0x044fe20000041838 */
[----:B------:R-:W-:Y:S02]  /*23d0*/  FSEL R18, R17, -INF , !P2 ;  /* 0xff80000011127808 */ /* 0x000fe40005000000 */
[C---:B------:R-:W-:Y:S02]  /*23e0*/  ISETP.GE.AND P0, PT, R6.reuse, R102, PT ;  /* 0x000000660600720c */ /* 0x040fe40003f06270 */
[----:B------:R-:W-:Y:S02]  /*23f0*/  ISETP.GE.AND P2, PT, R6, R97, PT ;  /* 0x000000610600720c */ /* 0x000fe40003f46270 */
[----:B------:R-:W-:Y:S01]  /*2400*/  IADD3 R6, R2, 0x20, RZ ;  /* 0x0000002002067810 */ /* 0x000fe20007ffe0ff */
[----:B------:R-:W-:Y:S01]  /*2410*/  HMMA.16816.F32.BF16 R52, R12, R26, R52 ;  /* 0x0000001a0c34723c */ /* 0x000fe20000041834 */
[----:B------:R-:W-:-:S02]  /*2420*/  FSEL R20, R16, -INF , !P4 ;  /* 0xff80000010147808 */ /* 0x000fc40006000000 */
[----:B------:R-:W-:Y:S02]  /*2430*/  ISETP.GE.AND P4, PT, R5, R97, PT ;  /* 0x000000610500720c */ /* 0x000fe40003f86270 */
[C---:B------:R-:W-:Y:S02]  /*2440*/  IADD3 R5, R2.reuse, 0x19, RZ ;  /* 0x0000001902057810 */ /* 0x040fe40007ffe0ff */
[----:B------:R-:W-:Y:S01]  /*2450*/  IADD3 R17, R2, 0x28, RZ ;  /* 0x0000002802117810 */ /* 0x000fe20007ffe0ff */
[----:B------:R-:W-:Y:S01]  /*2460*/  HMMA.16816.F32.BF16 R60, R12, R22, R60 ;  /* 0x000000160c3c723c */ /* 0x000fe2000004183c */
[----:B------:R-:W-:Y:S02]  /*2470*/  FSEL R7, R66, -INF , !P5 ;  /* 0xff80000042077808 */ /* 0x000fe40006800000 */
[----:B------:R-:W-:Y:S02]  /*2480*/  ISETP.GE.AND P5, PT, R6, R102, PT ;  /* 0x000000660600720c */ /* 0x000fe40003fa6270 */
[----:B------:R-:W-:-:S02]  /*2490*/  FSEL R64, R64, -INF , !P1 ;  /* 0xff80000040407808 */ /* 0x000fc40004800000 */
[C---:B------:R-:W-:Y:S01]  /*24a0*/  ISETP.GE.AND P6, PT, R5.reuse, R102, PT ;  /* 0x000000660500720c */ /* 0x040fe20003fc6270 */
[C---:B---3--:R-:W-:Y:S01]  /*24b0*/  HMMA.16816.F32.BF16 R48, R12.reuse, R8, R48 ;  /* 0x000000080c30723c */ /* 0x048fe20000041830 */
[----:B------:R-:W-:Y:S01]  /*24c0*/  FSEL R94, R56, -INF , !P5 ;  /* 0xff800000385e7808 */ /* 0x000fe20006800000 */
[----:B------:R-:W-:Y:S01]  /*24d0*/  BAR.SYNC.DEFER_BLOCKING 0x0 ;  /* 0x0000000000007b1d */ /* 0x000fe20000010000 */
[----:B------:R-:W-:Y:S02]  /*24e0*/  ISETP.GE.AND P1, PT, R5, R97, PT ;  /* 0x000000610500720c */ /* 0x000fe40003f26270 */
[C---:B------:R-:W-:Y:S02]  /*24f0*/  IADD3 R5, R2.reuse, 0x21, RZ ;  /* 0x0000002102057810 */ /* 0x040fe40007ffe0ff */
[----:B------:R-:W-:Y:S01]  /*2500*/  IADD3 R9, R2, 0x29, RZ ;  /* 0x0000002902097810 */ /* 0x000fe20007ffe0ff */
[----:B------:R-:W-:Y:S01]  /*2510*/  HMMA.16816.F32.BF16 R44, R12, R10, R44 ;  /* 0x0000000a0c2c723c */ /* 0x000fe2000004182c */
[----:B------:R-:W-:-:S02]  /*2520*/  FSEL R16, R65, -INF , !P3 ;  /* 0xff80000041107808 */ /* 0x000fc40005800000 */
[-C--:B------:R-:W-:Y:S02]  /*2530*/  ISETP.GE.AND P5, PT, R9, R97.reuse, PT ;  /* 0x000000610900720c */ /* 0x080fe40003fa6270 */
[----:B------:R-:W-:Y:S02]  /*2540*/  FSEL R67, R67, -INF , !P4 ;  /* 0xff80000043437808 */ /* 0x000fe40006000000 */
[----:B------:R-:W-:Y:S02]  /*2550*/  FSEL R109, R55, -INF , !P5 ;  /* 0xff800000376d7808 */ /* 0x000fe40006800000 */
[-C--:B------:R-:W-:Y:S02]  /*2560*/  ISETP.GE.AND P5, PT, R2, R102.reuse, PT ;  /* 0x000000660200720c */ /* 0x080fe40003fa6270 */
[----:B------:R-:W-:Y:S02]  /*2570*/  ISETP.GE.AND P3, PT, R6, R97, PT ;  /* 0x000000610600720c */ /* 0x000fe40003f66270 */
[----:B------:R-:W-:-:S02]  /*2580*/  ISETP.GE.AND P4, PT, R5, R102, PT ;  /* 0x000000660500720c */ /* 0x000fc40003f86270 */
[----:B------:R-:W-:Y:S02]  /*2590*/  IADD3 R8, R2, 0x30, RZ ;  /* 0x0000003002087810 */ /* 0x000fe40007ffe0ff */
[----:B------:R-:W-:Y:S02]  /*25a0*/  FSEL R60, R60, -INF , !P0 ;  /* 0xff8000003c3c7808 */ /* 0x000fe40004000000 */
[----:B------:R-:W-:Y:S02]  /*25b0*/  ISETP.GE.AND P0, PT, R5, R97, PT ;  /* 0x000000610500720c */ /* 0x000fe40003f06270 */
[----:B------:R-:W-:Y:S02]  /*25c0*/  FSEL R68, R68, -INF , !P5 ;  /* 0xff80000044447808 */ /* 0x000fe40006800000 */
[----:B------:R-:W-:Y:S02]  /*25d0*/  FSEL R5, R62, -INF , !P2 ;  /* 0xff8000003e057808 */ /* 0x000fe40005000000 */
[----:B------:R-:W-:-:S02]  /*25e0*/  FSEL R103, R58, -INF , !P3 ;  /* 0xff8000003a677808 */ /* 0x000fc40005800000 */
[----:B------:R-:W-:Y:S02]  /*25f0*/  FSEL R104, R57, -INF , !P4 ;  /* 0xff80000039687808 */ /* 0x000fe40006000000 */
[----:B------:R-:W-:Y:S02]  /*2600*/  ISETP.GE.AND P5, PT, R96, 0x2, PT ;  /* 0x000000026000780c */ /* 0x000fe40003fa6270 */
[-C--:B------:R-:W-:Y:S02]  /*2610*/  ISETP.GE.AND P2, PT, R17, R102.reuse, PT ;  /* 0x000000661100720c */ /* 0x080fe40003f46270 */
[C---:B------:R-:W-:Y:S02]  /*2620*/  ISETP.GE.AND P3, PT, R8.reuse, R102, PT ;  /* 0x000000660800720c */ /* 0x040fe40003f66270 */
[----:B------:R-:W-:Y:S02]  /*2630*/  ISETP.GE.AND P4, PT, R8, R97, PT ;  /* 0x000000610800720c */ /* 0x000fe40003f86270 */
[----:B------:R-:W-:-:S02]  /*2640*/  IADD3 R8, R2, 0x31, RZ ;  /* 0x0000003102087810 */ /* 0x000fc40007ffe0ff */
[----:B------:R-:W-:Y:S02]  /*2650*/  FSEL R6, R61, -INF , !P6 ;  /* 0xff8000003d067808 */ /* 0x000fe40007000000 */
[----:B------:R-:W-:Y:S02]  /*2660*/  FSEL R63, R63, -INF , !P1 ;  /* 0xff8000003f3f7808 */ /* 0x000fe40004800000 */
[----:B------:R-:W-:Y:S02]  /*2670*/  FSEL R111, R59, -INF , !P0 ;  /* 0xff8000003b6f7808 */ /* 0x000fe40004000000 */
[----:B------:R-:W-:Y:S02]  /*2680*/  FSEL R106, R52, -INF , !P2 ;  /* 0xff800000346a7808 */ /* 0x000fe40005000000 */
[----:B------:R-:W-:Y:S02]  /*2690*/  ISETP.GE.AND P6, PT, R17, R97, PT ;  /* 0x000000611100720c */ /* 0x000fe40003fc6270 */
        /* <DEDUP_REMOVED lines=10> */
[C---:B------:R-:W-:Y:S02]  /*2740*/  ISETP.GE.AND P6, PT, R9.reuse, R102, PT ;  /* 0x000000660900720c */ /* 0x040fe40003fc6270 */
[-C--:B------:R-:W-:Y:S02]  /*2750*/  ISETP.GE.AND P1, PT, R9, R97.reuse, PT ;  /* 0x000000610900720c */ /* 0x080fe40003f26270 */
[----:B------:R-:W-:-:S02]  /*2760*/  ISETP.GE.AND P3, PT, R2, R97, PT ;  /* 0x000000610200720c */ /* 0x000fc40003f66270 */
[C---:B------:R-:W-:Y:S02]  /*2770*/  ISETP.GE.AND P4, PT, R8.reuse, R102, PT ;  /* 0x000000660800720c */ /* 0x040fe40003f86270 */
[----:B------:R-:W-:Y:S02]  /*2780*/  ISETP.GE.AND P0, PT, R8, R97, PT ;  /* 0x000000610800720c */ /* 0x000fe40003f06270 */
[----:B------:R-:W-:Y:S02]  /*2790*/  FSEL R70, R70, -INF , !P3 ;  /* 0xff80000046467808 */ /* 0x000fe40005800000 */
[----:B------:R-:W-:Y:S02]  /*27a0*/  FSEL R31, R51, -INF , !P2 ;  /* 0xff800000331f7808 */ /* 0x000fe40005000000 */
[----:B------:R-:W-:Y:S02]  /*27b0*/  FSEL R92, R44, -INF , !P6 ;  /* 0xff8000002c5c7808 */ /* 0x000fe40007000000 */
[----:B------:R-:W-:-:S02]  /*27c0*/  FSEL R30, R46, -INF , !P1 ;  /* 0xff8000002e1e7808 */ /* 0x000fc40004800000 */
[----:B------:R-:W-:Y:S02]  /*27d0*/  FSEL R91, R45, -INF , !P4 ;  /* 0xff8000002d5b7808 */ /* 0x000fe40006000000 */
[----:B------:R-:W-:Y:S01]  /*27e0*/  FSEL R29, R47, -INF , !P0 ;  /* 0xff8000002f1d7808 */ /* 0x000fe20004000000 */
[----:B------:R-:W-:Y:S05]  /*27f0*/  @!P5 BRA `(.L_x_197) ;  /* 0x000003b00000d947 */ /* 0x000fea0003800000 */
[----:B------:R-:W-:Y:S01]  /*2800*/  IADD3 R11, R96, -0x2, RZ ;  /* 0xfffffffe600b7810 */ /* 0x000fe20007ffe0ff */
[----:B------:R-:W-:Y:S01]  /*2810*/  BSSY B0, `(.L_x_198) ;  /* 0x0000038000007945 */ /* 0x000fe20003800000 */
[----:B------:R-:W-:Y:S02]  /*2820*/  ISETP.GE.AND P4, PT, R132, c[0x0][0x220], PT ;  /* 0x0000880084007a0c */ /* 0x000fe40003f86270 */
[----:B------:R-:W-:Y:S01]  /*2830*/  SHF.R.S32.HI R9, RZ, 0x1f, R11 ;  /* 0x0000001fff097819 */ /* 0x000fe2000001140b */
[C---:B------:R-:W-:Y:S01]  /*2840*/  IMAD R2, R11.reuse, UR9, RZ ;  /* 0x000000090b027c24 */ /* 0x040fe2000f8e02ff */
[----:B------:R-:W-:Y:S01]  /*2850*/  ISETP.GE.AND P3, PT, R126, c[0x0][0x220], PT ;  /* 0x000088007e007a0c */ /* 0x000fe20003f66270 */
[----:B------:R-:W-:Y:S01]  /*2860*/  IMAD.WIDE.U32 R10, R11, UR10, R130 ;  /* 0x0000000a0b0a7c25 */ /* 0x000fe2000f8e0082 */
[----:B------:R-:W-:-:S03]  /*2870*/  ISETP.GE.AND P1, PT, R125, c[0x0][0x220], PT ;  /* 0x000088007d007a0c */ /* 0x000fc60003f26270 */
[----:B------:R-:W-:-:S04]  /*2880*/  IMAD R2, R9, UR10, R2 ;  /* 0x0000000a09027c24 */ /* 0x000fc8000f8e0202 */
[----:B------:R-:W-:Y:S01]  /*2890*/  IMAD.IADD R2, R11, 0x1, R2 ;  /* 0x000000010b027824 */ /* 0x000fe200078e0202 */
[C---:B------:R-:W-:Y:S01]  /*28a0*/  @!P4 LEA R12, P6, R10.reuse, c[0x0][0x168], 0x1 ;  /* 0x00005a000a0cca11 */ /* 0x040fe200078c08ff */
[----:B------:R1:W-:Y:S02]  /*28b0*/  @P4 STS [R124+0x3000], RZ ;  /* 0x003000ff7c004388 */ /* 0x0003e40000000800 */
[C---:B------:R-:W-:Y:S02]  /*28c0*/  @!P3 LEA R22, P2, R10.reuse, c[0x0][0x168], 0x1 ;  /* 0x00005a000a16ba11 */ /* 0x040fe400078408ff */
[C---:B------:R-:W-:Y:S01]  /*28d0*/  @!P1 LEA R14, P0, R10.reuse, c[0x0][0x168], 0x1 ;  /* 0x00005a000a0e9a11 */ /* 0x040fe200078008ff */
[----:B------:R1:W-:Y:S01]  /*28e0*/  @P4 STS [R124+0x3004], RZ ;  /* 0x003004ff7c004388 */ /* 0x0003e20000000800 */
[C-C-:B------:R-:W-:Y:S02]  /*28f0*/  @!P4 LEA.HI.X R13, R10.reuse, c[0x0][0x16c], R2.reuse, 0x1, P6 ;  /* 0x00005b000a0dca11 */ /* 0x140fe400030f0c02 */
[C---:B------:R-:W-:Y:S01]  /*2900*/  IADD3 R9, P6, R10.reuse, UR11, RZ ;  /* 0x0000000b0a097c10 */ /* 0x040fe2000ffde0ff */
[----:B------:R1:W-:Y:S01]  /*2910*/  @P4 STS.64 [R124+0x3008], RZ ;  /* 0x003008ff7c004388 */ /* 0x0003e20000000a00 */
[----:B------:R-:W-:-:S02]  /*2920*/  @!P3 LEA.HI.X R23, R10, c[0x0][0x16c], R2, 0x1, P2 ;  /* 0x00005b000a17ba11 */ /* 0x000fc400010f0c02 */
        /* <DEDUP_REMOVED lines=38> */
.L_x_199:
[----:B------:R-:W-:Y:S05]  /*2b90*/  BSYNC B0 ;  /* 0x0000000000007941 */ /* 0x000fea0003800000 */
.L_x_198:
[----:B------:R-:W0:Y:S02]  /*2ba0*/  LDGDEPBAR ;  /* 0x00000000000079af */ /* 0x000e240000000000 */
.L_x_197:
[----:B--2---:R-:W-:Y:S02]  /*2bb0*/  FMNMX.FTZ R9, R68, R0, !PT ;  /* 0x0000000044097209 */ /* 0x004fe40007810000 */
        /* <DEDUP_REMOVED lines=24> */
[----:B------:R-:W-:Y:S02]  /*2d40*/  SHF.L.U32 R118, R4, 0x1, RZ ;  /* 0x0000000104767819 */ /* 0x000fe400000006ff */
[----:B------:R-:W-:Y:S02]  /*2d50*/  FMNMX.FTZ R8, R92, R9, !PT ;  /* 0x000000095c087209 */ /* 0x000fe40007810000 */
[----:B------:R-:W-:Y:S01]  /*2d60*/  FMNMX.FTZ R9, R31, R2, !PT ;  /* 0x000000021f097209 */ /* 0x000fe20007810000 */
[----:B------:R-:W-:Y:S01]  /*2d70*/  LDSM.16.MT88.4 R56, [R118+0x7000] ;  /* 0x007000007638783b */ /* 0x000fe20000004200 */
[----:B------:R-:W-:Y:S02]  /*2d80*/  FMNMX.FTZ R8, R91, R8, !PT ;  /* 0x000000085b087209 */ /* 0x000fe40007810000 */
[----:B-1----:R-:W-:Y:S01]  /*2d90*/  FMNMX.FTZ R10, R30, R9, !PT ;  /* 0x000000091e0a7209 */ /* 0x002fe20007810000 */
[----:B------:R-:W-:Y:S01]  /*2da0*/  LDSM.16.MT88.4 R40, [R118+0x6000] ;  /* 0x006000007628783b */ /* 0x000fe20000004200 */
[----:B------:R-:W-:-:S02]  /*2db0*/  LEA R116, R3, R118, 0x1 ;  /* 0x0000007603747211 */ /* 0x000fc400078e08ff */
[----:B------:R-:W-:Y:S01]  /*2dc0*/  FMNMX.FTZ R10, R29, R10, !PT ;  /* 0x0000000a1d0a7209 */ /* 0x000fe20007810000 */
[----:B------:R-:W1:Y:S04]  /*2dd0*/  SHFL.BFLY PT, R11, R8, 0x2, 0x1f ;  /* 0x0c401f00080b7f89 */ /* 0x000e6800000e0000 */
[----:B------:R-:W2:Y:S04]  /*2de0*/  SHFL.BFLY PT, R9, R10, 0x2, 0x1f ;  /* 0x0c401f000a097f89 */ /* 0x000ea800000e0000 */
[----:B------:R-:W-:Y:S04]  /*2df0*/  LDSM.16.MT88.4 R48, [R116+0x6000] ;  /* 0x006000007430783b */ /* 0x000fe80000004200 */
[----:B------:R-:W-:Y:S04]  /*2e00*/  LDSM.16.MT88.4 R72, [R118+0x8000] ;  /* 0x008000007648783b */ /* 0x000fe80000004200 */
[----:B------:R-:W-:Y:S01]  /*2e10*/  LDSM.16.MT88.4 R12, [R118+0x7400] ;  /* 0x00740000760c783b */ /* 0x000fe20000004200 */
[----:B-1----:R-:W-:-:S02]  /*2e20*/  FMNMX.FTZ R11, R8, R11, !PT ;  /* 0x0000000b080b7209 */ /* 0x002fc40007810000 */
[----:B--2---:R-:W-:-:S03]  /*2e30*/  FMNMX.FTZ R9, R10, R9, !PT ;  /* 0x000000090a097209 */ /* 0x004fc60007810000 */
[----:B------:R-:W1:Y:S04]  /*2e40*/  SHFL.BFLY PT, R2, R11, 0x1, 0x1f ;  /* 0x0c201f000b027f89 */ /* 0x000e6800000e0000 */
[----:B------:R-:W2:Y:S01]  /*2e50*/  SHFL.BFLY PT, R8, R9, 0x1, 0x1f ;  /* 0x0c201f0009087f89 */ /* 0x000ea200000e0000 */
[----:B-1----:R-:W-:-:S04]  /*2e60*/  FMNMX.FTZ R2, R11, R2, !PT ;  /* 0x000000020b027209 */ /* 0x002fc80007810000 */
[C---:B------:R-:W-:Y:S01]  /*2e70*/  FSETP.NEU.FTZ.AND P0, PT, R2.reuse, -INF , PT ;  /* 0xff8000000200780b */ /* 0x040fe20003f1d000 */
[----:B------:R-:W-:-:S05]  /*2e80*/  FMUL.FTZ R93, R2, c[0x0][0x23c] ;  /* 0x00008f00025d7a20 */ /* 0x000fca0000410000 */
[----:B------:R-:W-:-:S05]  /*2e90*/  FSEL R93, R93, RZ, P0 ;  /* 0x000000ff5d5d7208 */ /* 0x000fca0000000000 */
[--C-:B------:R-:W-:Y:S01]  /*2ea0*/  FFMA.FTZ R34, R0, c[0x0][0x23c], -R93.reuse ;  /* 0x00008f0000227a23 */ /* 0x100fe2000001085d */
[----:B--2---:R-:W-:Y:S01]  /*2eb0*/  FMNMX.FTZ R0, R9, R8, !PT ;  /* 0x0000000809007209 */ /* 0x004fe20007810000 */
[--C-:B------:R-:W-:Y:S01]  /*2ec0*/  FFMA.FTZ R35, R68, c[0x0][0x23c], -R93.reuse ;  /* 0x00008f0044237a23 */ /* 0x100fe2000001085d */
[----:B------:R-:W-:Y:S01]  /*2ed0*/  LDSM.16.MT88.4 R8, [R116+0x6400] ;  /* 0x006400007408783b */ /* 0x000fe20000004200 */
[--C-:B------:R-:W-:Y:S01]  /*2ee0*/  FFMA.FTZ R33, R20, c[0x0][0x23c], -R93.reuse ;  /* 0x00008f0014217a23 */ /* 0x100fe2000001085d */
[C---:B------:R-:W-:Y:S01]  /*2ef0*/  FSETP.NEU.FTZ.AND P0, PT, R0.reuse, -INF , PT ;  /* 0xff8000000000780b */ /* 0x040fe20003f1d000 */
[----:B------:R-:W-:Y:S01]  /*2f00*/  FMUL.FTZ R32, R0, c[0x0][0x23c] ;  /* 0x00008f0000207a20 */ /* 0x000fe20000410000 */
[----:B------:R-:W-:Y:S01]  /*2f10*/  MUFU.EX2 R34, R34 ;  /* 0x0000002200227308 */ /* 0x000fe20000000800 */
[--C-:B------:R-:W-:Y:S02]  /*2f20*/  FFMA.FTZ R26, R18, c[0x0][0x23c], -R93.reuse ;  /* 0x00008f00121a7a23 */ /* 0x100fe4000001085d */
[--C-:B------:R-:W-:Y:S01]  /*2f30*/  FFMA.FTZ R25, R64, c[0x0][0x23c], -R93.reuse ;  /* 0x00008f0040197a23 */ /* 0x100fe2000001085d */
[----:B------:R-:W-:Y:S01]  /*2f40*/  FSEL R32, R32, RZ, P0 ;  /* 0x000000ff20207208 */ /* 0x000fe20000000000 */
[----:B------:R-:W-:-:S02]  /*2f50*/  FFMA.FTZ R24, R16, c[0x0][0x23c], -R93 ;  /* 0x00008f0010187a23 */ /* 0x000fc4000001085d */
[--C-:B------:R-:W-:Y:S01]  /*2f60*/  FFMA.FTZ R23, R60, c[0x0][0x23c], -R93.reuse ;  /* 0x00008f003c177a23 */ /* 0x100fe2000001085d */
[----:B------:R-:W1:Y:S01]  /*2f70*/  MUFU.EX2 R35, R35 ;  /* 0x0000002300237308 */ /* 0x000e620000000800 */
[--C-:B------:R-:W-:Y:S02]  /*2f80*/  FFMA.FTZ R85, R70, c[0x0][0x23c], -R32.reuse ;  /* 0x00008f0046557a23 */ /* 0x100fe40000010820 */
[--C-:B------:R-:W-:Y:S02]  /*2f90*/  FFMA.FTZ R84, R71, c[0x0][0x23c], -R32.reuse ;  /* 0x00008f0047547a23 */ /* 0x100fe40000010820 */
[--C-:B------:R-:W-:Y:S02]  /*2fa0*/  FFMA.FTZ R90, R21, c[0x0][0x23c], -R32.reuse ;  /* 0x00008f00155a7a23 */ /* 0x100fe40000010820 */
[--C-:B------:R-:W-:Y:S01]  /*2fb0*/  FFMA.FTZ R27, R19, c[0x0][0x23c], -R32.reuse ;  /* 0x00008f00131b7a23 */ /* 0x100fe20000010820 */
[----:B------:R-:W-:Y:S01]  /*2fc0*/  MUFU.EX2 R33, R33 ;  /* 0x0000002100217308 */ /* 0x000fe20000000800 */
[----:B------:R-:W-:Y:S01]  /*2fd0*/  FFMA.FTZ R20, R6, c[0x0][0x23c], -R93 ;  /* 0x00008f0006147a23 */ /* 0x000fe2000001085d */
[----:B------:R-:W-:Y:S01]  /*2fe0*/  LDSM.16.MT88.4 R16, [R118+0x6400] ;  /* 0x006400007610783b */ /* 0x000fe20000004200 */
[----:B------:R-:W-:-:S02]  /*2ff0*/  FFMA.FTZ R28, R7, c[0x0][0x23c], -R32 ;  /* 0x00008f00071c7a23 */ /* 0x000fc40000010820 */
[--C-:B------:R-:W-:Y:S02]  /*3000*/  FFMA.FTZ R21, R67, c[0x0][0x23c], -R32.reuse ;  /* 0x00008f0043157a23 */ /* 0x100fe40000010820 */
[--C-:B------:R-:W-:Y:S01]  /*3010*/  FFMA.FTZ R22, R5, c[0x0][0x23c], -R32.reuse ;  /* 0x00008f0005167a23 */ /* 0x100fe20000010820 */
[----:B------:R-:W2:Y:S01]  /*3020*/  MUFU.EX2 R26, R26 ;  /* 0x0000001a001a7308 */ /* 0x000ea20000000800 */
[----:B-1----:R-:W-:Y:S01]  /*3030*/  F2FP.BF16.PACK_AB R80, R34, R35 ;  /* 0x000000232250723e */ /* 0x002fe200000010ff */
[--C-:B------:R-:W-:Y:S01]  /*3040*/  FFMA.FTZ R3, R63, c[0x0][0x23c], -R32.reuse ;  /* 0x00008f003f037a23 */ /* 0x100fe20000010820 */
[----:B------:R-:W1:Y:S01]  /*3050*/  LDSM.16.MT88.4 R64, [R116+0x7000] ;  /* 0x007000007440783b */ /* 0x000e620000004200 */
[--C-:B------:R-:W-:Y:S02]  /*3060*/  FFMA.FTZ R108, R94, c[0x0][0x23c], -R93.reuse ;  /* 0x00008f005e6c7a23 */ /* 0x100fe4000001085d */
[----:B------:R-:W-:Y:S02]  /*3070*/  FFMA.FTZ R105, R104, c[0x0][0x23c], -R93 ;  /* 0x00008f0068697a23 */ /* 0x000fe4000001085d */
[----:B------:R-:W-:Y:S01]  /*3080*/  MUFU.EX2 R85, R85 ;  /* 0x0000005500557308 */ /* 0x000fe20000000800 */
[----:B------:R-:W-:-:S02]  /*3090*/  FFMA.FTZ R107, R103, c[0x0][0x23c], -R32 ;  /* 0x00008f00676b7a23 */ /* 0x000fc40000010820 */
[--C-:B------:R-:W-:Y:S02]  /*30a0*/  FFMA.FTZ R106, R106, c[0x0][0x23c], -R93.reuse ;  /* 0x00008f006a6a7a23 */ /* 0x100fe4000001085d */
[--C-:B------:R-:W-:Y:S02]  /*30b0*/  FFMA.FTZ R95, R110, c[0x0][0x23c], -R93.reuse ;  /* 0x00008f006e5f7a23 */ /* 0x100fe4000001085d */
[--C-:B------:R-:W-:Y:S01]  /*30c0*/  FFMA.FTZ R104, R111, c[0x0][0x23c], -R32.reuse ;  /* 0x00008f006f687a23 */ /* 0x100fe20000010820 */
[----:B------:R-:W3:Y:S01]  /*30d0*/  MUFU.EX2 R84, R84 ;  /* 0x0000005400547308 */ /* 0x000ee20000000800 */
[----:B--2---:R-:W-:Y:S01]  /*30e0*/  F2FP.BF16.PACK_AB R82, R26, R33 ;  /* 0x000000211a52723e */ /* 0x004fe200000010ff */
[--C-:B------:R-:W-:Y:S02]  /*30f0*/  FFMA.FTZ R103, R113, c[0x0][0x23c], -R32.reuse ;  /* 0x00008f0071677a23 */ /* 0x100fe40000010820 */
[----:B------:R-:W-:Y:S02]  /*3100*/  FFMA.FTZ R94, R109, c[0x0][0x23c], -R32 ;  /* 0x00008f006d5e7a23 */ /* 0x000fe40000010820 */
[----:B------:R-:W-:-:S02]  /*3110*/  FFMA.FTZ R89, R89, c[0x0][0x23c], -R93 ;  /* 0x00008f0059597a23 */ /* 0x000fc4000001085d */
[----:B------:R-:W-:Y:S01]  /*3120*/  MUFU.EX2 R90, R90 ;  /* 0x0000005a005a7308 */ /* 0x000fe20000000800 */
[--C-:B------:R-:W-:Y:S02]  /*3130*/  FFMA.FTZ R86, R86, c[0x0][0x23c], -R93.reuse ;  /* 0x00008f0056567a23 */ /* 0x100fe4000001085d */
[--C-:B------:R-:W-:Y:S02]  /*3140*/  FFMA.FTZ R92, R92, c[0x0][0x23c], -R93.reuse ;  /* 0x00008f005c5c7a23 */ /* 0x100fe4000001085d */
[----:B------:R-:W-:Y:S02]  /*3150*/  FFMA.FTZ R137, R91, c[0x0][0x23c], -R93 ;  /* 0x00008f005b897a23 */ /* 0x000fe4000001085d */
[--C-:B------:R-:W-:Y:S01]  /*3160*/  FFMA.FTZ R87, R87, c[0x0][0x23c], -R32.reuse ;  /* 0x00008f0057577a23 */ /* 0x100fe20000010820 */
[----:B------:R-:W2:Y:S01]  /*3170*/  MUFU.EX2 R27, R27 ;  /* 0x0000001b001b7308 */ /* 0x000ea20000000800 */
[----:B---3--:R-:W-:Y:S01]  /*3180*/  F2FP.BF16.PACK_AB R81, R84, R85 ;  /* 0x000000555451723e */ /* 0x008fe200000010ff */
[----:B------:R-:W-:-:S02]  /*3190*/  FFMA.FTZ R110, R31, c[0x0][0x23c], -R32 ;  /* 0x00008f001f6e7a23 */ /* 0x000fc40000010820 */
[--C-:B------:R-:W-:Y:S02]  /*31a0*/  FFMA.FTZ R30, R30, c[0x0][0x23c], -R32.reuse ;  /* 0x00008f001e1e7a23 */ /* 0x100fe40000010820 */
[----:B------:R-:W-:Y:S02]  /*31b0*/  FFMA.FTZ R29, R29, c[0x0][0x23c], -R32 ;  /* 0x00008f001d1d7a23 */ /* 0x000fe40000010820 */
[----:B------:R-:W-:Y:S01]  /*31c0*/  MUFU.EX2 R25, R25 ;  /* 0x0000001900197308 */ /* 0x000fe20000000800 */
[----:B------:R-:W-:Y:S02]  /*31d0*/  FADD.FTZ R34, R35, R34 ;  /* 0x0000002223227221 */ /* 0x000fe40000010000 */
[----:B------:R-:W-:Y:S02]  /*31e0*/  FADD.FTZ R85, R85, R84 ;  /* 0x0000005455557221 */ /* 0x000fe40000010000 */
[----:B------:R-:W-:Y:S01]  /*31f0*/  FADD.FTZ R33, R33, R34 ;  /* 0x0000002221217221 */ /* 0x000fe20000010000 */
[----:B--2---:R-:W-:-:S02]  /*3200*/  F2FP.BF16.PACK_AB R83, R27, R90 ;  /* 0x0000005a1b53723e */ /* 0x004fc400000010ff */
[----:B------:R-:W2:Y:S01]  /*3210*/  MUFU.EX2 R24, R24 ;  /* 0x0000001800187308 */ /* 0x000ea20000000800 */
[----:B------:R-:W-:Y:S02]  /*3220*/  FADD.FTZ R90, R90, R85 ;  /* 0x000000555a5a7221 */ /* 0x000fe40000010000 */
[----:B------:R-:W-:Y:S02]  /*3230*/  FADD.FTZ R26, R26, R33 ;  /* 0x000000211a1a7221 */ /* 0x000fe40000010000 */
[----:B------:R-:W-:Y:S01]  /*3240*/  FADD.FTZ R27, R27, R90 ;  /* 0x0000005a1b1b7221 */ /* 0x000fe20000010000 */
[C---:B------:R-:W-:Y:S02]  /*3250*/  HMMA.16816.F32.BF16 R44, R80.reuse, R48, RZ ;  /* 0x00000030502c723c */ /* 0x040fe400000418ff */
[----:B------:R-:W-:Y:S06]  /*3260*/  MUFU.EX2 R23, R23 ;  /* 0x0000001700177308 */ /* 0x000fec0000000800 */
[----:B------:R-:W-:Y:S02]  /*3270*/  HMMA.16816.F32.BF16 R48, R80, R50, RZ ;  /* 0x000000325030723c */ /* 0x000fe400000418ff */
[----:B------:R-:W3:Y:S01]  /*3280*/  MUFU.EX2 R20, R20 ;  /* 0x0000001400147308 */ /* 0x000ee20000000800 */
[----:B--2---:R-:W-:Y:S01]  /*3290*/  F2FP.BF16.PACK_AB R4, R24, R25 ;  /* 0x000000191804723e */ /* 0x004fe200000010ff */
[----:B------:R-:W-:-:S04]  /*32a0*/  FADD.FTZ R25, R25, R26 ;  /* 0x0000001a19197221 */ /* 0x000fc80000010000 */
[C---:B------:R-:W-:Y:S01]  /*32b0*/  HMMA.16816.F32.BF16 R52, R80.reuse, R56, RZ ;  /* 0x000000385034723c */ /* 0x040fe200000418ff */
[----:B------:R-:W-:Y:S01]  /*32c0*/  FADD.FTZ R24, R24, R25 ;  /* 0x0000001918187221 */ /* 0x000fe20000010000 */
[----:B------:R-:W-:Y:S06]  /*32d0*/  MUFU.EX2 R28, R28 ;  /* 0x0000001c001c7308 */ /* 0x000fec0000000800 */
[----:B------:R-:W-:Y:S02]  /*32e0*/  HMMA.16816.F32.BF16 R56, R80, R58, RZ ;  /* 0x0000003a5038723c */ /* 0x000fe400000418ff */
[----:B------:R-:W2:Y:S01]  /*32f0*/  MUFU.EX2 R21, R21 ;  /* 0x0000001500157308 */ /* 0x000ea20000000800 */
[----:B---3--:R-:W-:Y:S01]  /*3300*/  F2FP.BF16.PACK_AB R6, R20, R23 ;  /* 0x000000171406723e */ /* 0x008fe200000010ff */
[----:B------:R-:W-:-:S04]  /*3310*/  FADD.FTZ R23, R23, R24 ;  /* 0x0000001817177221 */ /* 0x000fc80000010000 */
[C---:B------:R-:W-:Y:S01]  /*3320*/  HMMA.16816.F32.BF16 R36, R80.reuse, R40, RZ ;  /* 0x000000285024723c */ /* 0x040fe200000418ff */
[----:B------:R-:W-:Y:S01]  /*3330*/  FADD.FTZ R23, R20, R23 ;  /* 0x0000001714177221 */ /* 0x000fe20000010000 */
[----:B------:R-:W-:Y:S06]  /*3340*/  MUFU.EX2 R22, R22 ;  /* 0x0000001600167308 */ /* 0x000fec0000000800 */
[----:B-1----:R-:W-:Y:S02]  /*3350*/  HMMA.16816.F32.BF16 R60, R80, R64, RZ ;  /* 0x00000040503c723c */ /* 0x002fe400000418ff */
[----:B------:R-:W1:Y:S01]  /*3360*/  MUFU.EX2 R3, R3 ;  /* 0x0000000300037308 */ /* 0x000e620000000800 */
[----:B--2---:R-:W-:Y:S01]  /*3370*/  F2FP.BF16.PACK_AB R5, R21, R28 ;  /* 0x0000001c1505723e */ /* 0x004fe200000010ff */
[----:B------:R-:W-:-:S04]  /*3380*/  FADD.FTZ R28, R28, R27 ;  /* 0x0000001b1c1c7221 */ /* 0x000fc80000010000 */
[C---:B------:R-:W-:Y:S01]  /*3390*/  HMMA.16816.F32.BF16 R68, R80.reuse, R72, RZ ;  /* 0x000000485044723c */ /* 0x040fe200000418ff */
[----:B------:R-:W-:Y:S01]  /*33a0*/  FADD.FTZ R21, R21, R28 ;  /* 0x0000001c15157221 */ /* 0x000fe20000010000 */
[----:B------:R-:W-:Y:S06]  /*33b0*/  MUFU.EX2 R108, R108 ;  /* 0x0000006c006c7308 */ /* 0x000fec0000000800 */
[----:B------:R-:W-:Y:S01]  /*33c0*/  HMMA.16816.F32.BF16 R40, R80, R42, RZ ;  /* 0x0000002a5028723c */ /* 0x000fe200000418ff */
[----:B-1----:R-:W-:Y:S01]  /*33d0*/  F2FP.BF16.PACK_AB R7, R3, R22 ;  /* 0x000000160307723e */ /* 0x002fe200000010ff */
[----:B------:R-:W1:Y:S01]  /*33e0*/  MUFU.EX2 R105, R105 ;  /* 0x0000006900697308 */ /* 0x000e620000000800 */
[----:B------:R-:W-:-:S05]  /*33f0*/  FADD.FTZ R22, R22, R21 ;  /* 0x0000001516167221 */ /* 0x000fca0000010000 */
[----:B------:R-:W-:Y:S01]  /*3400*/  HMMA.16816.F32.BF16 R64, R80, R66, RZ ;  /* 0x000000425040723c */ /* 0x000fe200000418ff */
[----:B------:R-:W-:Y:S01]  /*3410*/  FADD.FTZ R22, R3, R22 ;  /* 0x0000001603167221 */ /* 0x000fe20000010000 */
[----:B------:R-:W-:Y:S06]  /*3420*/  MUFU.EX2 R106, R106 ;  /* 0x0000006a006a7308 */ /* 0x000fec0000000800 */
[C---:B------:R-:W-:Y:S02]  /*3430*/  HMMA.16816.F32.BF16 R44, R4.reuse, R8, R44 ;  /* 0x00000008042c723c */ /* 0x040fe4000004182c */
[----:B------:R-:W-:Y:S06]  /*3440*/  MUFU.EX2 R95, R95 ;  /* 0x0000005f005f7308 */ /* 0x000fec0000000800 */
[----:B------:R-:W-:Y:S01]  /*3450*/  HMMA.16816.F32.BF16 R48, R4, R10, R48 ;  /* 0x0000000a0430723c */ /* 0x000fe20000041830 */
[----:B------:R-:W2:Y:S01]  /*3460*/  LDSM.16.MT88.4 R8, [R116+0x8000] ;  /* 0x008000007408783b */ /* 0x000ea20000004200 */
[----:B------:R-:W-:Y:S06]  /*3470*/  MUFU.EX2 R107, R107 ;  /* 0x0000006b006b7308 */ /* 0x000fec0000000800 */
[----:B------:R-:W-:Y:S02]  /*3480*/  HMMA.16816.F32.BF16 R72, R80, R74, RZ ;  /* 0x0000004a5048723c */ /* 0x000fe400000418ff */
[----:B------:R-:W3:Y:S06]  /*3490*/  MUFU.EX2 R104, R104 ;  /* 0x0000006800687308 */ /* 0x000eec0000000800 */
[C---:B------:R-:W-:Y:S02]  /*34a0*/  HMMA.16816.F32.BF16 R52, R4.reuse, R12, R52 ;  /* 0x0000000c0434723c */ /* 0x040fe40000041834 */
[----:B------:R-:W-:Y:S06]  /*34b0*/  MUFU.EX2 R103, R103 ;  /* 0x0000006700677308 */ /* 0x000fec0000000800 */
[C---:B------:R-:W-:Y:S01]  /*34c0*/  HMMA.16816.F32.BF16 R56, R4.reuse, R14, R56 ;  /* 0x0000000e0438723c */ /* 0x040fe20000041838 */
[----:B------:R-:W4:Y:S01]  /*34d0*/  LDSM.16.MT88.4 R12, [R118+0x8400] ;  /* 0x00840000760c783b */ /* 0x000f220000004200 */
[----:B------:R-:W5:Y:S06]  /*34e0*/  MUFU.EX2 R94, R94 ;  /* 0x0000005e005e7308 */ /* 0x000f6c0000000800 */
[C---:B------:R-:W-:Y:S02]  /*34f0*/  HMMA.16816.F32.BF16 R36, R4.reuse, R16, R36 ;  /* 0x000000100424723c */ /* 0x040fe40000041824 */
[----:B------:R-:W-:Y:S06]  /*3500*/  MUFU.EX2 R89, R89 ;  /* 0x0000005900597308 */ /* 0x000fec0000000800 */
[----:B------:R-:W-:Y:S01]  /*3510*/  HMMA.16816.F32.BF16 R40, R4, R18, R40 ;  /* 0x000000120428723c */ /* 0x000fe20000041828 */
[----:B------:R-:W1:Y:S01]  /*3520*/  LDSM.16.MT88.4 R16, [R116+0x7400] ;  /* 0x007400007410783b */ /* 0x000e620000004200 */
[----:B------:R-:W1:Y:S06]  /*3530*/  MUFU.EX2 R86, R86 ;  /* 0x0000005600567308 */ /* 0x000e6c0000000800 */
[C---:B--2---:R-:W-:Y:S02]  /*3540*/  HMMA.16816.F32.BF16 R76, R80.reuse, R8, RZ ;  /* 0x00000008504c723c */ /* 0x044fe400000418ff */
[----:B------:R-:W-:Y:S06]  /*3550*/  MUFU.EX2 R92, R92 ;  /* 0x0000005c005c7308 */ /* 0x000fec0000000800 */
[----:B------:R-:W-:Y:S01]  /*3560*/  HMMA.16816.F32.BF16 R80, R80, R10, RZ ;  /* 0x0000000a5050723c */ /* 0x000fe200000418ff */
[----:B------:R-:W2:Y:S01]  /*3570*/  LDSM.16.MT88.4 R8, [R116+0x8400] ;  /* 0x008400007408783b */ /* 0x000ea20000004200 */
[----:B------:R-:W-:Y:S06]  /*3580*/  MUFU.EX2 R137, R137 ;  /* 0x0000008900897308 */ /* 0x000fec0000000800 */
[C---:B----4-:R-:W-:Y:S02]  /*3590*/  HMMA.16816.F32.BF16 R68, R4.reuse, R12, R68 ;  /* 0x0000000c0444723c */ /* 0x050fe40000041844 */
[----:B------:R-:W-:Y:S06]  /*35a0*/  MUFU.EX2 R87, R87 ;  /* 0x0000005700577308 */ /* 0x000fec0000000800 */
[C---:B------:R-:W-:Y:S01]  /*35b0*/  HMMA.16816.F32.BF16 R72, R4.reuse, R14, R72 ;  /* 0x0000000e0448723c */ /* 0x040fe20000041848 */
[----:B------:R-:W4:Y:S01]  /*35c0*/  LDSM.16.MT88.4 R12, [R118+0x6800] ;  /* 0x00680000760c783b */ /* 0x000f220000004200 */
[----:B------:R-:W2:Y:S06]  /*35d0*/  MUFU.EX2 R110, R110 ;  /* 0x0000006e006e7308 */ /* 0x000eac0000000800 */
[C---:B-1----:R-:W-:Y:S02]  /*35e0*/  HMMA.16816.F32.BF16 R60, R4.reuse, R16, R60 ;  /* 0x00000010043c723c */ /* 0x042fe4000004183c */
[----:B------:R-:W-:Y:S06]  /*35f0*/  MUFU.EX2 R30, R30 ;  /* 0x0000001e001e7308 */ /* 0x000fec0000000800 */
[C---:B------:R-:W-:Y:S01]  /*3600*/  HMMA.16816.F32.BF16 R64, R4.reuse, R18, R64 ;  /* 0x000000120440723c */ /* 0x040fe20000041840 */
[----:B------:R-:W-:Y:S01]  /*3610*/  LDSM.16.MT88.4 R16, [R118+0x6c00] ;  /* 0x006c00007610783b */ /* 0x000fe20000004200 */
[----:B------:R-:W1:Y:S06]  /*3620*/  MUFU.EX2 R29, R29 ;  /* 0x0000001d001d7308 */ /* 0x000e6c0000000800 */
[C---:B--2---:R-:W-:Y:S08]  /*3630*/  HMMA.16816.F32.BF16 R76, R4.reuse, R8, R76 ;  /* 0x00000008044c723c */ /* 0x044ff0000004184c */
[----:B------:R-:W-:Y:S01]  /*3640*/  HMMA.16816.F32.BF16 R80, R4, R10, R80 ;  /* 0x0000000a0450723c */ /* 0x000fe20000041850 */
[----:B------:R-:W2:Y:S06]  /*3650*/  LDSM.16.MT88.4 R8, [R116+0x6800] ;  /* 0x006800007408783b */ /* 0x000eac0000004200 */
        /* <DEDUP_REMOVED lines=10> */
[----:B----4-:R-:W-:Y:S01]  /*3700*/  HMMA.16816.F32.BF16 R36, R4, R12, R36 ;  /* 0x0000000c0424723c */ /* 0x010fe20000041824 */
[----:B------:R-:W-:Y:S02]  /*3710*/  FADD.FTZ R106, R95, R106 ;  /* 0x0000006a5f6a7221 */ /* 0x000fe40000010000 */
[----:B------:R-:W-:-:S05]  /*3720*/  FADD.FTZ R94, R94, R103 ;  /* 0x000000675e5e7221 */ /* 0x000fca0000010000 */
[C---:B------:R-:W-:Y:S01]  /*3730*/  HMMA.16816.F32.BF16 R40, R4.reuse, R14, R40 ;  /* 0x0000000e0428723c */ /* 0x040fe20000041828 */
[----:B------:R-:W3:Y:S07]  /*3740*/  LDSM.16.MT88.4 R12, [R118+0x7800] ;  /* 0x00780000760c783b */ /* 0x000eee0000004200 */
[C---:B--2---:R-:W-:Y:S08]  /*3750*/  HMMA.16816.F32.BF16 R44, R4.reuse, R8, R44 ;  /* 0x00000008042c723c */ /* 0x044ff0000004182c */
[C---:B------:R-:W-:Y:S01]  /*3760*/  HMMA.16816.F32.BF16 R48, R4.reuse, R10, R48 ;  /* 0x0000000a0430723c */ /* 0x040fe20000041830 */
[----:B------:R-:W2:Y:S07]  /*3770*/  LDSM.16.MT88.4 R8, [R116+0x7800] ;  /* 0x007800007408783b */ /* 0x000eae0000004200 */
[C---:B---3--:R-:W-:Y:S08]  /*3780*/  HMMA.16816.F32.BF16 R52, R4.reuse, R12, R52 ;  /* 0x0000000c0434723c */ /* 0x048ff00000041834 */
        /* <DEDUP_REMOVED lines=9> */
[----:B------:R-:W-:Y:S01]  /*3820*/  HMMA.16816.F32.BF16 R80, R4, R10, R80 ;  /* 0x0000000a0450723c */ /* 0x000fe20000041850 */
[----:B------:R-:W2:Y:S06]  /*3830*/  LDSM.16.MT88.4 R8, [R118+0x7c00] ;  /* 0x007c00007608783b */ /* 0x000eac0000004200 */
[----:B------:R-:W-:Y:S01]  /*3840*/  F2FP.BF16.PACK_AB R4, R86, R89 ;  /* 0x000000595604723e */ /* 0x000fe200000010ff */
[----:B------:R-:W-:Y:S01]  /*3850*/  FADD.FTZ R89, R89, R106 ;  /* 0x0000006a59597221 */ /* 0x000fe20000010000 */
[----:B------:R-:W-:Y:S01]  /*3860*/  F2FP.BF16.PACK_AB R5, R110, R87 ;  /* 0x000000576e05723e */ /* 0x000fe200000010ff */
[----:B------:R-:W-:Y:S01]  /*3870*/  FADD.FTZ R87, R87, R94 ;  /* 0x0000005e57577221 */ /* 0x000fe20000010000 */
[----:B------:R-:W-:Y:S01]  /*3880*/  F2FP.BF16.PACK_AB R6, R137, R92 ;  /* 0x0000005c8906723e */ /* 0x000fe200000010ff */
        /* <DEDUP_REMOVED lines=10> */
[C---:B---3--:R-:W-:Y:S08]  /*3930*/  HMMA.16816.F32.BF16 R44, R4.reuse, R12, R44 ;  /* 0x0000000c042c723c */ /* 0x048ff0000004182c */
[C---:B------:R-:W-:Y:S01]  /*3940*/  HMMA.16816.F32.BF16 R48, R4.reuse, R14, R48 ;  /* 0x0000000e0430723c */ /* 0x040fe20000041830 */
[----:B------:R-:W3:Y:S07]  /*3950*/  LDSM.16.MT88.4 R12, [R118+0x8c00] ;  /* 0x008c0000760c783b */ /* 0x000eee0000004200 */
[C---:B--2---:R-:W-:Y:S08]  /*3960*/  HMMA.16816.F32.BF16 R52, R4.reuse, R8, R52 ;  /* 0x000000080434723c */ /* 0x044ff00000041834 */
[C---:B------:R-:W-:Y:S01]  /*3970*/  HMMA.16816.F32.BF16 R56, R4.reuse, R10, R56 ;  /* 0x0000000a0438723c */ /* 0x040fe20000041838 */
[----:B------:R-:W2:Y:S07]  /*3980*/  LDSM.16.MT88.4 R8, [R116+0x8c00] ;  /* 0x008c00007408783b */ /* 0x000eae0000004200 */
[C---:B-1----:R-:W-:Y:S08]  /*3990*/  HMMA.16816.F32.BF16 R60, R4.reuse, R16, R60 ;  /* 0x00000010043c723c */ /* 0x042ff0000004183c */
[C---:B------:R-:W-:Y:S08]  /*39a0*/  HMMA.16816.F32.BF16 R64, R4.reuse, R18, R64 ;  /* 0x000000120440723c */ /* 0x040ff00000041840 */
[C---:B---3--:R-:W-:Y:S08]  /*39b0*/  HMMA.16816.F32.BF16 R68, R4.reuse, R12, R68 ;  /* 0x0000000c0444723c */ /* 0x048ff00000041844 */
[C---:B------:R-:W-:Y:S08]  /*39c0*/  HMMA.16816.F32.BF16 R72, R4.reuse, R14, R72 ;  /* 0x0000000e0448723c */ /* 0x040ff00000041848 */
[C---:B--2---:R-:W-:Y:S08]  /*39d0*/  HMMA.16816.F32.BF16 R76, R4.reuse, R8, R76 ;  /* 0x00000008044c723c */ /* 0x044ff0000004184c */
[----:B------:R-:W-:Y:S01]  /*39e0*/  HMMA.16816.F32.BF16 R80, R4, R10, R80 ;  /* 0x0000000a0450723c */ /* 0x000fe20000041850 */
[----:B------:R-:W-:Y:S05]  /*39f0*/  @!UPT UIADD3 URZ, URZ, URZ, URZ ;  /* 0x0000003f3f3ff290 */ /* 0x000fea000fffe03f */
[----:B------:R-:W-:Y:S11]  /*3a00*/  @!P5 BRA `(.L_x_200) ;  /* 0x000023f00000d947 */ /* 0x000ff60003800000 */
[----:B------:R-:W-:-:S04]  /*3a10*/  DEPBAR.LE SB0, 0x0 ;  /* 0x000080000000791a */ /* 0x000fc80000000000 */
[----:B------:R-:W-:Y:S01]  /*3a20*/  IADD3 R3, R96, -0x2, RZ ;  /* 0xfffffffe60037810 */ /* 0x000fe20007ffe0ff */
[----:B------:R-:W-:Y:S01]  /*3a30*/  BAR.SYNC.DEFER_BLOCKING 0x0 ;  /* 0x0000000000007b1d */ /* 0x000fe20000010000 */
[----:B------:R-:W-:Y:S02]  /*3a40*/  ISETP.GE.AND P3, PT, R132, c[0x0][0x220], PT ;  /* 0x0000880084007a0c */ /* 0x000fe40003f66270 */
[----:B------:R-:W-:Y:S01]  /*3a50*/  ISETP.GE.AND P2, PT, R126, c[0x0][0x220], PT ;  /* 0x000088007e007a0c */ /* 0x000fe20003f46270 */
[----:B------:R-:W-:Y:S01]  /*3a60*/  IMAD R4, R3, UR8, RZ ;  /* 0x0000000803047c24 */ /* 0x000fe2000f8e02ff */
[----:B------:R-:W-:Y:S01]  /*3a70*/  ISETP.GE.AND P1, PT, R125, c[0x0][0x220], PT ;  /* 0x000088007d007a0c */ /* 0x000fe20003f26270 */
[----:B------:R-:W-:Y:S01]  /*3a80*/  IMAD.WIDE.U32 R6, R3, UR14, R100 ;  /* 0x0000000e03067c25 */ /* 0x000fe2000f8e0064 */
[----:B------:R-:W-:-:S05]  /*3a90*/  SHF.R.S32.HI R5, RZ, 0x1f, R3 ;  /* 0x0000001fff057819 */ /* 0x000fca0000011403 */
[----:B------:R-:W-:Y:S01]  /*3aa0*/  IMAD R4, R5, UR14, R4 ;  /* 0x0000000e05047c24 */ /* 0x000fe2000f8e0204 */
[C---:B------:R-:W-:Y:S02]  /*3ab0*/  IADD3 R5, P5, R6.reuse, UR15, RZ ;  /* 0x0000000f06057c10 */ /* 0x040fe4000ffbe0ff */
[C---:B------:R-:W-:Y:S01]  /*3ac0*/  @!P3 LEA R8, P6, R6.reuse, c[0x0][0x170], 0x1 ;  /* 0x00005c000608ba11 */ /* 0x040fe200078c08ff */
[----:B------:R-:W-:Y:S01]  /*3ad0*/  IMAD.IADD R4, R7, 0x1, R4 ;  /* 0x0000000107047824 */ /* 0x000fe200078e0204 */
[C---:B------:R-:W-:Y:S02]  /*3ae0*/  @!P2 LEA R16, P4, R6.reuse, c[0x0][0x170], 0x1 ;  /* 0x00005c000610aa11 */ /* 0x040fe400078808ff */
[C---:B------:R-:W-:Y:S02]  /*3af0*/  @!P1 LEA R10, P0, R6.reuse, c[0x0][0x170], 0x1 ;  /* 0x00005c00060a9a11 */ /* 0x040fe400078008ff */
[C-C-:B------:R-:W-:Y:S02]  /*3b00*/  @!P3 LEA.HI.X R9, R6.reuse, c[0x0][0x174], R4.reuse, 0x1, P6 ;  /* 0x00005d000609ba11 */ /* 0x140fe400030f0c04 */
[C-C-:B------:R-:W-:Y:S01]  /*3b10*/  @!P2 LEA.HI.X R17, R6.reuse, c[0x0][0x174], R4.reuse, 0x1, P4 ;  /* 0x00005d000611aa11 */ /* 0x140fe200020f0c04 */
[----:B------:R-:W-:Y:S01]  /*3b20*/  @P3 STS [R124+0x6000], RZ ;  /* 0x006000ff7c003388 */ /* 0x000fe20000000800 */
[----:B------:R-:W-:-:S02]  /*3b30*/  @!P1 LEA.HI.X R11, R6, c[0x0][0x174], R4, 0x1, P0 ;  /* 0x00005d00060b9a11 */ /* 0x000fc400000f0c04 */
[C---:B------:R-:W-:Y:S01]  /*3b40*/  @!P3 LEA R18, P0, R5.reuse, c[0x0][0x170], 0x1 ;  /* 0x00005c000512ba11 */ /* 0x040fe200078008ff */
[----:B------:R-:W-:Y:S01]  /*3b50*/  @P3 STS [R124+0x6004], RZ ;  /* 0x006004ff7c003388 */ /* 0x000fe20000000800 */
[----:B------:R-:W-:Y:S02]  /*3b60*/  IADD3.X R4, R4, UR5, RZ, P5, !PT ;  /* 0x0000000504047c10 */ /* 0x000fe4000affe4ff */
[C---:B------:R-:W-:Y:S01]  /*3b70*/  @!P2 LEA R26, P5, R5.reuse, c[0x0][0x170], 0x1 ;  /* 0x00005c00051aaa11 */ /* 0x040fe200078a08ff */
[----:B------:R-:W-:Y:S01]  /*3b80*/  @P3 STS.64 [R124+0x6008], RZ ;  /* 0x006008ff7c003388 */ /* 0x000fe20000000a00 */
[C---:B------:R-:W-:Y:S02]  /*3b90*/  @!P1 LEA R24, P4, R5.reuse, c[0x0][0x170], 0x1 ;  /* 0x00005c0005189a11 */ /* 0x040fe400078808ff */
[C-C-:B------:R-:W-:Y:S01]  /*3ba0*/  @!P3 LEA.HI.X R19, R5.reuse, c[0x0][0x174], R4.reuse, 0x1, P0 ;  /* 0x00005d000513ba11 */ /* 0x140fe200000f0c04 */
[----:B------:R-:W-:Y:S01]  /*3bb0*/  @!PT LDS RZ, [RZ] ;  /* 0x00000000fffff984 */ /* 0x000fe20000000800 */
[----:B------:R-:W-:Y:S01]  /*3bc0*/  @!PT LDS RZ, [RZ] ;  /* 0x00000000fffff984 */ /* 0x000fe20000000800 */
[----:B------:R-:W-:Y:S01]  /*3bd0*/  @!PT LDS RZ, [RZ] ;  /* 0x00000000fffff984 */ /* 0x000fe20000000800 */
[----:B------:R1:W-:Y:S01]  /*3be0*/  @!P3 LDGSTS.E.BYPASS.LTC128B.128 [R124+0x6000], [R8.64] ;  /* 0x06000000087cbfae */ /* 0x0003e2000b901d4c */
[----:B------:R-:W-:-:S02]  /*3bf0*/  @!P2 LEA.HI.X R27, R5, c[0x0][0x174], R4, 0x1, P5 ;  /* 0x00005d00051baa11 */ /* 0x000fc400028f0c04 */
        /* <DEDUP_REMOVED lines=28> */
[----:B------:R-:W1:Y:S04]  /*3dc0*/  LDSM.16.M88.4 R4, [R120+0x3000] ;  /* 0x003000007804783b */ /* 0x000e680000000200 */
[----:B------:R-:W3:Y:S04]  /*3dd0*/  LDSM.16.M88.4 R20, [R120+0x3800] ;  /* 0x003800007814783b */ /* 0x000ee80000000200 */
[----:B------:R-:W2:Y:S04]  /*3de0*/  LDSM.16.M88.4 R92, [R120+0x3c00] ;  /* 0x003c0000785c783b */ /* 0x000ea80000000200 */
[----:B------:R-:W-:Y:S04]  /*3df0*/  LDSM.16.M88.4 R84, [R119] ;  /* 0x000000007754783b */ /* 0x000fe80000000200 */
[----:B------:R-:W5:Y:S04]  /*3e00*/  LDSM.16.M88.4 R88, [R117+0x3400] ;  /* 0x003400007558783b */ /* 0x000f680000000200 */
[----:B------:R-:W2:Y:S04]  /*3e10*/  LDSM.16.M88.4 R104, [R117+0x3000] ;  /* 0x003000007568783b */ /* 0x000ea80000000200 */
[----:B------:R-:W0:Y:S01]  /*3e20*/  LDGDEPBAR ;  /* 0x00000000000079af */ /* 0x000e220000000000 */
[C---:B----4-:R-:W-:Y:S08]  /*3e30*/  HMMA.16816.F32.BF16 R32, R12.reuse, R28, RZ ;  /* 0x0000001c0c20723c */ /* 0x050ff000000418ff */
[C---:B------:R-:W-:Y:S08]  /*3e40*/  HMMA.16816.F32.BF16 R28, R12.reuse, R30, RZ ;  /* 0x0000001e0c1c723c */ /* 0x040ff000000418ff */
[C---:B-1----:R-:W-:Y:S08]  /*3e50*/  HMMA.16816.F32.BF16 R8, R12.reuse, R4, RZ ;  /* 0x000000040c08723c */ /* 0x042ff000000418ff */
[C---:B---3--:R-:W-:Y:S08]  /*3e60*/  HMMA.16816.F32.BF16 R24, R12.reuse, R20, RZ ;  /* 0x000000140c18723c */ /* 0x048ff000000418ff */
[C---:B------:R-:W-:Y:S08]  /*3e70*/  HMMA.16816.F32.BF16 R4, R12.reuse, R6, RZ ;  /* 0x000000060c04723c */ /* 0x040ff000000418ff */
[C---:B------:R-:W-:Y:S08]  /*3e80*/  HMMA.16816.F32.BF16 R20, R12.reuse, R22, RZ ;  /* 0x000000160c14723c */ /* 0x040ff000000418ff */
[C---:B--2---:R-:W-:Y:S08]  /*3e90*/  HMMA.16816.F32.BF16 R16, R12.reuse, R92, RZ ;  /* 0x0000005c0c10723c */ /* 0x044ff000000418ff */
[----:B------:R-:W-:Y:S01]  /*3ea0*/  HMMA.16816.F32.BF16 R12, R12, R94, RZ ;  /* 0x0000005e0c0c723c */ /* 0x000fe200000418ff */
[----:B------:R-:W1:Y:S07]  /*3eb0*/  LDSM.16.M88.4 R92, [R117+0x3800] ;  /* 0x00380000755c783b */ /* 0x000e6e0000000200 */
[C---:B-----5:R-:W-:Y:S08]  /*3ec0*/  HMMA.16816.F32.BF16 R32, R84.reuse, R88, R32 ;  /* 0x000000585420723c */ /* 0x060ff00000041820 */
[C---:B------:R-:W-:Y:S01]  /*3ed0*/  HMMA.16816.F32.BF16 R28, R84.reuse, R90, R28 ;  /* 0x0000005a541c723c */ /* 0x040fe2000004181c */
[----:B------:R-:W2:Y:S07]  /*3ee0*/  LDSM.16.M88.4 R88, [R117+0x3c00] ;  /* 0x003c00007558783b */ /* 0x000eae0000000200 */
[C---:B------:R-:W-:Y:S08]  /*3ef0*/  HMMA.16816.F32.BF16 R8, R84.reuse, R104, R8 ;  /* 0x000000685408723c */ /* 0x040ff00000041808 */
[C---:B------:R-:W-:Y:S08]  /*3f00*/  HMMA.16816.F32.BF16 R4, R84.reuse, R106, R4 ;  /* 0x0000006a5404723c */ /* 0x040ff00000041804 */
[C---:B-1----:R-:W-:Y:S08]  /*3f10*/  HMMA.16816.F32.BF16 R24, R84.reuse, R92, R24 ;  /* 0x0000005c5418723c */ /* 0x042ff00000041818 */
[C---:B------:R-:W-:Y:S01]  /*3f20*/  HMMA.16816.F32.BF16 R20, R84.reuse, R94, R20 ;  /* 0x0000005e5414723c */ /* 0x040fe20000041814 */
[----:B------:R-:W-:Y:S07]  /*3f30*/  LDSM.16.M88.4 R92, [R120+0x4000] ;  /* 0x00400000785c783b */ /* 0x000fee0000000200 */
[C---:B--2---:R-:W-:Y:S08]  /*3f40*/  HMMA.16816.F32.BF16 R16, R84.reuse, R88, R16 ;  /* 0x000000585410723c */ /* 0x044ff00000041810 */
[----:B------:R-:W-:Y:S01]  /*3f50*/  HMMA.16816.F32.BF16 R12, R84, R90, R12 ;  /* 0x0000005a540c723c */ /* 0x000fe2000004180c */
[----:B------:R-:W1:Y:S04]  /*3f60*/  LDSM.16.M88.4 R84, [R121+0x1000] ;  /* 0x001000007954783b */ /* 0x000e680000000200 */
[----:B------:R-:W2:Y:S03]  /*3f70*/  LDSM.16.M88.4 R88, [R120+0x4400] ;  /* 0x004400007858783b */ /* 0x000ea60000000200 */
[C---:B-1----:R-:W-:Y:S08]  /*3f80*/  HMMA.16816.F32.BF16 R8, R84.reuse, R92, R8 ;  /* 0x0000005c5408723c */ /* 0x042ff00000041808 */
[C---:B------:R-:W-:Y:S01]  /*3f90*/  HMMA.16816.F32.BF16 R4, R84.reuse, R94, R4 ;  /* 0x0000005e5404723c */ /* 0x040fe20000041804 */
[----:B------:R-:W1:Y:S07]  /*3fa0*/  LDSM.16.M88.4 R92, [R120+0x4800] ;  /* 0x00480000785c783b */ /* 0x000e6e0000000200 */
[C---:B--2---:R-:W-:Y:S08]  /*3fb0*/  HMMA.16816.F32.BF16 R32, R84.reuse, R88, R32 ;  /* 0x000000585420723c */ /* 0x044ff00000041820 */
[C---:B------:R-:W-:Y:S01]  /*3fc0*/  HMMA.16816.F32.BF16 R28, R84.reuse, R90, R28 ;  /* 0x0000005a541c723c */ /* 0x040fe2000004181c */
[----:B------:R-:W2:Y:S07]  /*3fd0*/  LDSM.16.M88.4 R88, [R120+0x4c00] ;  /* 0x004c00007858783b */ /* 0x000eae0000000200 */
        /* <DEDUP_REMOVED lines=37> */
[----:B------:R-:W-:Y:S01]  /*4230*/  HMMA.16816.F32.BF16 R28, R92, R90, R28 ;  /* 0x0000005a5c1c723c */ /* 0x000fe2000004181c */
[----:B------:R-:W2:Y:S01]  /*4240*/  LDSM.16.M88.4 R88, [R117+0x5c00] ;  /* 0x005c00007558783b */ /* 0x000ea20000000200 */
[----:B------:R-:W-:-:S06]  /*4250*/  DEPBAR.LE SB0, 0x0 ;  /* 0x000080000000791a */ /* 0x000fcc0000000000 */
[C---:B-1----:R-:W-:Y:S01]  /*4260*/  HMMA.16816.F32.BF16 R24, R92.reuse, R84, R24 ;  /* 0x000000545c18723c */ /* 0x042fe20000041818 */
[----:B------:R-:W1:Y:S07]  /*4270*/  S2R R84, SR_TID.X ;  /* 0x0000000000547919 */ /* 0x000e6e0000002100 */
[C---:B------:R-:W-:Y:S08]  /*4280*/  HMMA.16816.F32.BF16 R20, R92.reuse, R86, R20 ;  /* 0x000000565c14723c */ /* 0x040ff00000041814 */
[C---:B--2---:R-:W-:Y:S08]  /*4290*/  HMMA.16816.F32.BF16 R16, R92.reuse, R88, R16 ;  /* 0x000000585c10723c */ /* 0x044ff00000041810 */
[----:B------:R-:W-:Y:S01]  /*42a0*/  HMMA.16816.F32.BF16 R12, R92, R90, R12 ;  /* 0x0000005a5c0c723c */ /* 0x000fe2000004180c */
[----:B-1----:R-:W-:-:S05]  /*42b0*/  IMAD.SHL.U32 R84, R84, 0x2, RZ ;  /* 0x0000000254547824 */ /* 0x002fca00078e00ff */
[----:B------:R-:W-:-:S05]  /*42c0*/  LOP3.LUT R84, R84, 0x6, RZ, 0xc0, !PT ;  /* 0x0000000654547812 */ /* 0x000fca00078ec0ff */
[----:B------:R-:W-:-:S05]  /*42d0*/  IMAD R84, R3, 0x40, R84 ;  /* 0x0000004003547824 */ /* 0x000fca00078e0254 */
[C---:B------:R-:W-:Y:S02]  /*42e0*/  IADD3 R86, R84.reuse, 0x1, RZ ;  /* 0x0000000154567810 */ /* 0x040fe40007ffe0ff */
[----:B------:R-:W-:Y:S01]  /*42f0*/  IADD3 R85, R84, 0x8, RZ ;  /* 0x0000000854557810 */ /* 0x000fe20007ffe0ff */
[----:B------:R-:W-:Y:S01]  /*4300*/  BAR.SYNC.DEFER_BLOCKING 0x0 ;  /* 0x0000000000007b1d */ /* 0x000fe20000010000 */
[-C--:B------:R-:W-:Y:S02]  /*4310*/  ISETP.GE.AND P4, PT, R86, R102.reuse, PT ;  /* 0x000000665600720c */ /* 0x080fe40003f86270 */
[----:B------:R-:W-:Y:S02]  /*4320*/  IADD3 R87, R84, 0x9, RZ ;  /* 0x0000000954577810 */ /* 0x000fe40007ffe0ff */
[----:B------:R-:W-:Y:S02]  /*4330*/  ISETP.GE.AND P5, PT, R86, R97, PT ;  /* 0x000000615600720c */ /* 0x000fe40003fa6270 */
[----:B------:R-:W-:-:S02]  /*4340*/  ISETP.GE.AND P6, PT, R85, R102, PT ;  /* 0x000000665500720c */ /* 0x000fc40003fc6270 */
[----:B------:R-:W-:Y:S02]  /*4350*/  ISETP.GE.AND P0, PT, R85, R97, PT ;  /* 0x000000615500720c */ /* 0x000fe40003f06270 */
[----:B------:R-:W-:Y:S02]  /*4360*/  IADD3 R86, R84, 0x10, RZ ;  /* 0x0000001054567810 */ /* 0x000fe40007ffe0ff */
[----:B------:R-:W-:Y:S02]  /*4370*/  FSEL R85, R9, -INF , !P4 ;  /* 0xff80000009557808 */ /* 0x000fe40006000000 */
[----:B------:R-:W-:Y:S02]  /*4380*/  ISETP.GE.AND P4, PT, R87, R102, PT ;  /* 0x000000665700720c */ /* 0x000fe40003f86270 */
[----:B------:R-:W-:Y:S02]  /*4390*/  FSEL R9, R4, -INF , !P6 ;  /* 0xff80000004097808 */ /* 0x000fe40007000000 */
[----:B------:R-:W-:-:S02]  /*43a0*/  FSEL R6, R6, -INF , !P0 ;  /* 0xff80000006067808 */ /* 0x000fc40004000000 */
[-C--:B------:R-:W-:Y:S02]  /*43b0*/  ISETP.GE.AND P6, PT, R87, R97.reuse, PT ;  /* 0x000000615700720c */ /* 0x080fe40003fc6270 */
[----:B------:R-:W-:Y:S02]  /*43c0*/  ISETP.GE.AND P0, PT, R86, R102, PT ;  /* 0x000000665600720c */ /* 0x000fe40003f06270 */
[----:B------:R-:W-:Y:S02]  /*43d0*/  IADD3 R87, R84, 0x11, RZ ;  /* 0x0000001154577810 */ /* 0x000fe40007ffe0ff */
[----:B------:R-:W-:Y:S02]  /*43e0*/  FSEL R5, R5, -INF , !P4 ;  /* 0xff80000005057808 */ /* 0x000fe40006000000 */
        /* <DEDUP_REMOVED lines=8> */
[CC--:B------:R-:W-:Y:S02]  /*4470*/  ISETP.GE.AND P4, PT, R86.reuse, R102.reuse, PT ;  /* 0x000000665600720c */ /* 0x0c0fe40003f86270 */
[----:B------:R-:W-:Y:S02]  /*4480*/  FSEL R141, R33, -INF , !P6 ;  /* 0xff800000218d7808 */ /* 0x000fe40007000000 */
[----:B------:R-:W-:Y:S02]  /*4490*/  FSEL R152, R35, -INF , !P0 ;  /* 0xff80000023987808 */ /* 0x000fe40004000000 */
[----:B------:R-:W-:Y:S02]  /*44a0*/  ISETP.GE.AND P6, PT, R86, R97, PT ;  /* 0x000000615600720c */ /* 0x000fe40003fc6270 */
[----:B------:R-:W-:Y:S02]  /*44b0*/  ISETP.GE.AND P0, PT, R7, R102, PT ;  /* 0x000000660700720c */ /* 0x000fe40003f06270 */
[----:B------:R-:W-:-:S02]  /*44c0*/  IADD3 R32, R84, 0x20, RZ ;  /* 0x0000002054207810 */ /* 0x000fc40007ffe0ff */
[----:B------:R-:W-:Y:S02]  /*44d0*/  FSEL R143, R28, -INF , !P4 ;  /* 0xff8000001c8f7808 */ /* 0x000fe40006000000 */
[----:B------:R-:W-:Y:S02]  /*44e0*/  ISETP.GE.AND P4, PT, R7, R97, PT ;  /* 0x000000610700720c */ /* 0x000fe40003f86270 */
[----:B------:R-:W-:Y:S02]  /*44f0*/  IADD3 R7, R84, 0x21, RZ ;  /* 0x0000002154077810 */ /* 0x000fe40007ffe0ff */
[----:B------:R-:W-:Y:S02]  /*4500*/  FSEL R154, R30, -INF , !P6 ;  /* 0xff8000001e9a7808 */ /* 0x000fe40007000000 */
[----:B------:R-:W-:Y:S02]  /*4510*/  FSEL R151, R29, -INF , !P0 ;  /* 0xff8000001d977808 */ /* 0x000fe40004000000 */
[----:B------:R-:W-:-:S02]  /*4520*/  ISETP.GE.AND P6, PT, R32, R102, PT ;  /* 0x000000662000720c */ /* 0x000fc40003fc6270 */
[----:B------:R-:W-:Y:S02]  /*4530*/  ISETP.GE.AND P0, PT, R32, R97, PT ;  /* 0x000000612000720c */ /* 0x000fe40003f06270 */
[----:B------:R-:W-:Y:S02]  /*4540*/  FSEL R136, R31, -INF , !P4 ;  /* 0xff8000001f887808 */ /* 0x000fe40006000000 */
[----:B------:R-:W-:Y:S02]  /*4550*/  IADD3 R28, R84, 0x28, RZ ;  /* 0x00000028541c7810 */ /* 0x000fe40007ffe0ff */
        /* <DEDUP_REMOVED lines=22> */
[-C--:B------:R-:W-:Y:S02]  /*46c0*/  ISETP.GE.AND P4, PT, R7, R97.reuse, PT ;  /* 0x000000610700720c */ /* 0x080fe40003f86270 */
[----:B------:R-:W-:Y:S02]  /*46d0*/  FSEL R106, R18, -INF , !P6 ;  /* 0xff800000126a7808 */ /* 0x000fe40007000000 */
[----:B------:R-:W-:Y:S02]  /*46e0*/  FSEL R108, R17, -INF , !P0 ;  /* 0xff800000116c7808 */ /* 0x000fe40004000000 */
[C---:B------:R-:W-:Y:S02]  /*46f0*/  ISETP.GE.AND P6, PT, R20.reuse, R102, PT ;  /* 0x000000661400720c */ /* 0x040fe40003fc6270 */
[----:B------:R-:W-:-:S02]  /*4700*/  ISETP.GE.AND P0, PT, R20, R97, PT ;  /* 0x000000611400720c */ /* 0x000fc40003f06270 */
[----:B------:R-:W-:Y:S02]  /*4710*/  FSEL R110, R19, -INF , !P4 ;  /* 0xff800000136e7808 */ /* 0x000fe40006000000 */
[C---:B------:R-:W-:Y:S02]  /*4720*/  IADD3 R7, R84.reuse, 0x39, RZ ;  /* 0x0000003954077810 */ /* 0x040fe40007ffe0ff */
[-C--:B------:R-:W-:Y:S02]  /*4730*/  ISETP.GE.AND P4, PT, R84, R102.reuse, PT ;  /* 0x000000665400720c */ /* 0x080fe40003f86270 */
[----:B------:R-:W-:Y:S02]  /*4740*/  FSEL R114, R12, -INF , !P6 ;  /* 0xff8000000c727808 */ /* 0x000fe40007000000 */
[----:B------:R-:W-:Y:S02]  /*4750*/  FSEL R142, R14, -INF , !P0 ;  /* 0xff8000000e8e7808 */ /* 0x000fe40004000000 */
[----:B------:R-:W-:-:S02]  /*4760*/  ISETP.GE.AND P6, PT, R7, R102, PT ;  /* 0x000000660700720c */ /* 0x000fc40003fc6270 */
[-C--:B------:R-:W-:Y:S02]  /*4770*/  ISETP.GE.AND P0, PT, R7, R97.reuse, PT ;  /* 0x000000610700720c */ /* 0x080fe40003f06270 */
[----:B------:R-:W-:Y:S02]  /*4780*/  FSEL R7, R8, -INF , !P4 ;  /* 0xff80000008077808 */ /* 0x000fe40006000000 */
[----:B------:R-:W-:Y:S02]  /*4790*/  ISETP.GE.AND P4, PT, R96, 0x3, PT ;  /* 0x000000036000780c */ /* 0x000fe40003f86270 */
[----:B------:R-:W-:Y:S02]  /*47a0*/  FSEL R16, R11, -INF , !P5 ;  /* 0xff8000000b107808 */ /* 0x000fe40006800000 */
[----:B------:R-:W-:Y:S02]  /*47b0*/  ISETP.GE.AND P5, PT, R84, R97, PT ;  /* 0x000000615400720c */ /* 0x000fe40003fa6270 */
[----:B------:R-:W-:-:S02]  /*47c0*/  FSEL R147, R13, -INF , !P6 ;  /* 0xff8000000d937808 */ /* 0x000fc40007000000 */
[----:B------:R-:W-:Y:S02]  /*47d0*/  FSEL R10, R10, -INF , !P5 ;  /* 0xff8000000a0a7808 */ /* 0x000fe40006800000 */
[----:B------:R-:W-:-:S03]  /*47e0*/  FSEL R148, R15, -INF , !P0 ;  /* 0xff8000000f947808 */ /* 0x000fc60004000000 */
[----:B------:R-:W-:Y:S05]  /*47f0*/  @!P4 BRA `(.L_x_201) ;  /* 0x000003a00000c947 */ /* 0x000fea0003800000 */
[----:B------:R-:W-:Y:S01]  /*4800*/  IADD3 R11, R96, -0x3, RZ ;  /* 0xfffffffd600b7810 */ /* 0x000fe20007ffe0ff */
[----:B------:R1:W-:Y:S01]  /*4810*/  @P3 STS [R124+0x3000], RZ ;  /* 0x003000ff7c003388 */ /* 0x0003e20000000800 */
[----:B------:R-:W-:Y:S02]  /*4820*/  BSSY B0, `(.L_x_202) ;  /* 0x0000036000007945 */ /* 0x000fe40003800000 */
[----:B------:R-:W-:Y:S01]  /*4830*/  SHF.R.S32.HI R8, RZ, 0x1f, R11 ;  /* 0x0000001fff087819 */ /* 0x000fe2000001140b */
[C---:B------:R-:W-:Y:S01]  /*4840*/  IMAD.WIDE.U32 R14, R11.reuse, c[0x0][0x198], RZ ;  /* 0x000066000b0e7a25 */ /* 0x040fe200078e00ff */
[----:B------:R1:W-:Y:S03]  /*4850*/  @P3 STS [R124+0x3004], RZ ;  /* 0x003004ff7c003388 */ /* 0x0003e60000000800 */
[----:B------:R-:W-:Y:S01]  /*4860*/  IMAD R8, R8, c[0x0][0x198], RZ ;  /* 0x0000660008087a24 */ /* 0x000fe200078e02ff */
[----:B------:R-:W-:Y:S01]  /*4870*/  LEA R12, P5, R14, R128, 0x6 ;  /* 0x000000800e0c7211 */ /* 0x000fe200078a30ff */
[----:B------:R1:W-:Y:S02]  /*4880*/  @P3 STS.64 [R124+0x3008], RZ ;  /* 0x003008ff7c003388 */ /* 0x0003e40000000a00 */
[----:B------:R-:W-:Y:S01]  /*4890*/  IMAD R8, R11, c[0x0][0x19c], R8 ;  /* 0x000067000b087a24 */ /* 0x000fe200078e0208 */
[----:B------:R-:W-:-:S03]  /*48a0*/  @!P3 LEA R18, P0, R12, c[0x0][0x168], 0x1 ;  /* 0x00005a000c12ba11 */ /* 0x000fc600078008ff */
[----:B------:R-:W-:Y:S01]  /*48b0*/  IMAD.IADD R11, R15, 0x1, R8 ;  /* 0x000000010f0b7824 */ /* 0x000fe200078e0208 */
[----:B------:R-:W-:-:S04]  /*48c0*/  IADD3 R8, P6, R12, UR11, RZ ;  /* 0x0000000b0c087c10 */ /* 0x000fc8000ffde0ff */
[----:B------:R-:W-:Y:S02]  /*48d0*/  LEA.HI.X R11, R14, R131, R11, 0x6, P5 ;  /* 0x000000830e0b7211 */ /* 0x000fe400028f340b */
[C---:B------:R-:W-:Y:S02]  /*48e0*/  @!P2 LEA R20, P5, R12.reuse, c[0x0][0x168], 0x1 ;  /* 0x00005a000c14aa11 */ /* 0x040fe400078a08ff */
        /* <DEDUP_REMOVED lines=41> */
.L_x_203:
[----:B------:R-:W-:Y:S05]  /*4b80*/  BSYNC B0 ;  /* 0x0000000000007941 */ /* 0x000fea0003800000 */
.L_x_202:
[----:B------:R-:W0:Y:S02]  /*4b90*/  LDGDEPBAR ;  /* 0x00000000000079af */ /* 0x000e240000000000 */
.L_x_201:
[----:B------:R-:W-:Y:S01]  /*4ba0*/  FMNMX.FTZ R8, R2, R7, !PT ;  /* 0x0000000702087209 */ /* 0x000fe20007810000 */
[----:B------:R-:W-:Y:S01]  /*4bb0*/  LDSM.16.MT88.4 R24, [R118+0x7000] ;  /* 0x007000007618783b */ /* 0x000fe20000004200 */
[----:B-1----:R-:W-:Y:S02]  /*4bc0*/  FMNMX.FTZ R13, R0, R10, !PT ;  /* 0x0000000a000d7209 */ /* 0x002fe40007810000 */
        /* <DEDUP_REMOVED lines=21> */
[----:B------:R-:W-:-:S04]  /*4d20*/  FMNMX.FTZ R11, R115, R8, !PT ;  /* 0x00000008730b7209 */ /* 0x000fc80007810000 */
[----:B------:R-:W-:-:S04]  /*4d30*/  FMNMX.FTZ R11, R104, R11, !PT ;  /* 0x0000000b680b7209 */ /* 0x000fc80007810000 */
[----:B------:R-:W-:-:S04]  /*4d40*/  FMNMX.FTZ R11, R108, R11, !PT ;  /* 0x0000000b6c0b7209 */ /* 0x000fc80007810000 */
[----:B------:R-:W-:Y:S02]  /*4d50*/  FMNMX.FTZ R8, R114, R11, !PT ;  /* 0x0000000b72087209 */ /* 0x000fe40007810000 */
[----:B------:R-:W-:Y:S02]  /*4d60*/  FMNMX.FTZ R11, R103, R12, !PT ;  /* 0x0000000c670b7209 */ /* 0x000fe40007810000 */
[----:B------:R-:W-:Y:S02]  /*4d70*/  FMNMX.FTZ R13, R147, R8, !PT ;  /* 0x00000008930d7209 */ /* 0x000fe40007810000 */
[----:B------:R-:W-:-:S03]  /*4d80*/  FMNMX.FTZ R11, R106, R11, !PT ;  /* 0x0000000b6a0b7209 */ /* 0x000fc60007810000 */
[----:B------:R-:W1:Y:S01]  /*4d90*/  SHFL.BFLY PT, R8, R13, 0x2, 0x1f ;  /* 0x0c401f000d087f89 */ /* 0x000e6200000e0000 */
        /* <DEDUP_REMOVED lines=11> */
[----:B------:R-:W-:Y:S02]  /*4e50*/  FSEL R150, R150, RZ, P1 ;  /* 0x000000ff96967208 */ /* 0x000fe40000800000 */
[----:B--2---:R-:W-:-:S03]  /*4e60*/  FMNMX.FTZ R88, R11, R88, !PT ;  /* 0x000000580b587209 */ /* 0x004fc60007810000 */
[--C-:B------:R-:W-:Y:S02]  /*4e70*/  FFMA.FTZ R97, R7, c[0x0][0x23c], -R150.reuse ;  /* 0x00008f0007617a23 */ /* 0x100fe40000010896 */
[--C-:B------:R-:W-:Y:S01]  /*4e80*/  FFMA.FTZ R90, R5, c[0x0][0x23c], -R150.reuse ;  /* 0x00008f00055a7a23 */ /* 0x100fe20000010896 */
[C---:B------:R-:W-:Y:S01]  /*4e90*/  FSETP.NEU.FTZ.AND P0, PT, R88.reuse, -INF , PT ;  /* 0xff8000005800780b */ /* 0x040fe20003f1d000 */
[C---:B------:R-:W-:Y:S01]  /*4ea0*/  FMUL.FTZ R149, R88.reuse, c[0x0][0x23c] ;  /* 0x00008f0058957a20 */ /* 0x040fe20000410000 */
[----:B------:R-:W-:Y:S01]  /*4eb0*/  FSEL R5, R89, RZ, P1 ;  /* 0x000000ff59057208 */ /* 0x000fe20000800000 */
[--C-:B------:R-:W-:Y:S01]  /*4ec0*/  FFMA.FTZ R92, R85, c[0x0][0x23c], -R150.reuse ;  /* 0x00008f00555c7a23 */ /* 0x100fe20000010896 */
[----:B------:R-:W-:Y:S01]  /*4ed0*/  FSEL R7, R88, RZ, P0 ;  /* 0x000000ff58077208 */ /* 0x000fe20000000000 */
[----:B------:R-:W-:Y:S01]  /*4ee0*/  FFMA.FTZ R93, R9, c[0x0][0x23c], -R150 ;  /* 0x00008f00095d7a23 */ /* 0x000fe20000010896 */
[----:B------:R-:W-:Y:S01]  /*4ef0*/  FSEL R149, R149, RZ, P0 ;  /* 0x000000ff95957208 */ /* 0x000fe20000000000 */
[----:B------:R-:W-:Y:S01]  /*4f00*/  FADD.FTZ R5, R2, -R5 ;  /* 0x8000000502057221 */ /* 0x000fe20000010000 */
[----:B------:R-:W-:Y:S01]  /*4f10*/  MUFU.EX2 R97, R97 ;  /* 0x0000006100617308 */ /* 0x000fe20000000800 */
[----:B------:R-:W-:-:S02]  /*4f20*/  FADD.FTZ R7, R0, -R7 ;  /* 0x8000000700077221 */ /* 0x000fc40000010000 */
[--C-:B------:R-:W-:Y:S02]  /*4f30*/  FFMA.FTZ R91, R10, c[0x0][0x23c], -R149.reuse ;  /* 0x00008f000a5b7a23 */ /* 0x100fe40000010895 */
[--C-:B------:R-:W-:Y:S01]  /*4f40*/  FFMA.FTZ R2, R16, c[0x0][0x23c], -R149.reuse ;  /* 0x00008f0010027a23 */ /* 0x100fe20000010895 */
[----:B------:R-:W1:Y:S01]  /*4f50*/  LDSM.16.MT88.4 R8, [R118+0x6000] ;  /* 0x006000007608783b */ /* 0x000e620000004200 */
[----:B------:R-:W-:Y:S01]  /*4f60*/  FMUL.FTZ R102, R5, c[0x0][0x23c] ;  /* 0x00008f0005667a20 */ /* 0x000fe20000410000 */
[----:B------:R-:W2:Y:S01]  /*4f70*/  MUFU.EX2 R92, R92 ;  /* 0x0000005c005c7308 */ /* 0x000ea20000000800 */
[----:B------:R-:W-:Y:S01]  /*4f80*/  FMUL.FTZ R94, R7, c[0x0][0x23c] ;  /* 0x00008f00075e7a20 */ /* 0x000fe20000410000 */
[----:B------:R-:W3:Y:S01]  /*4f90*/  LDSM.16.MT88.4 R16, [R116+0x6000] ;  /* 0x006000007410783b */ /* 0x000ee20000004200 */
[--C-:B------:R-:W-:Y:S02]  /*4fa0*/  FFMA.FTZ R95, R6, c[0x0][0x23c], -R149.reuse ;  /* 0x00008f00065f7a23 */ /* 0x100fe40000010895 */
[----:B------:R-:W-:-:S02]  /*4fb0*/  FFMA.FTZ R0, R4, c[0x0][0x23c], -R149 ;  /* 0x00008f0004007a23 */ /* 0x000fc40000010895 */
[--C-:B------:R-:W-:Y:S01]  /*4fc0*/  FFMA.FTZ R145, R141, c[0x0][0x23c], -R150.reuse ;  /* 0x00008f008d917a23 */ /* 0x100fe20000010896 */
[----:B------:R-:W-:Y:S01]  /*4fd0*/  MUFU.EX2 R93, R93 ;  /* 0x0000005d005d7308 */ /* 0x000fe20000000800 */
[--C-:B------:R-:W-:Y:S02]  /*4fe0*/  FFMA.FTZ R146, R139, c[0x0][0x23c], -R150.reuse ;  /* 0x00008f008b927a23 */ /* 0x100fe40000010896 */
[--C-:B------:R-:W-:Y:S02]  /*4ff0*/  FFMA.FTZ R141, R143, c[0x0][0x23c], -R150.reuse ;  /* 0x00008f008f8d7a23 */ /* 0x100fe40000010896 */
[----:B------:R-:W-:Y:S02]  /*5000*/  FFMA.FTZ R138, R151, c[0x0][0x23c], -R150 ;  /* 0x00008f00978a7a23 */ /* 0x000fe40000010896 */
[--C-:B------:R-:W-:Y:S01]  /*5010*/  FFMA.FTZ R144, R144, c[0x0][0x23c], -R149.reuse ;  /* 0x00008f0090907a23 */ /* 0x100fe20000010895 */
[----:B------:R-:W4:Y:S01]  /*5020*/  MUFU.EX2 R90, R90 ;  /* 0x0000005a005a7308 */ /* 0x000f220000000800 */
[----:B--2---:R-:W-:Y:S01]  /*5030*/  F2FP.BF16.PACK_AB R84, R92, R97 ;  /* 0x000000615c54723e */ /* 0x004fe200000010ff */
[----:B------:R-:W-:-:S02]  /*5040*/  FFMA.FTZ R143, R152, c[0x0][0x23c], -R149 ;  /* 0x00008f00988f7a23 */ /* 0x000fc40000010895 */
[--C-:B------:R-:W-:Y:S02]  /*5050*/  FFMA.FTZ R139, R154, c[0x0][0x23c], -R149.reuse ;  /* 0x00008f009a8b7a23 */ /* 0x100fe40000010895 */
[--C-:B------:R-:W-:Y:S02]  /*5060*/  FFMA.FTZ R136, R136, c[0x0][0x23c], -R149.reuse ;  /* 0x00008f0088887a23 */ /* 0x100fe40000010895 */
[----:B------:R-:W-:Y:S01]  /*5070*/  MUFU.EX2 R91, R91 ;  /* 0x0000005b005b7308 */ /* 0x000fe20000000800 */
[--C-:B------:R-:W-:Y:S02]  /*5080*/  FFMA.FTZ R151, R105, c[0x0][0x23c], -R150.reuse ;  /* 0x00008f0069977a23 */ /* 0x100fe40000010896 */
[--C-:B------:R-:W-:Y:S02]  /*5090*/  FFMA.FTZ R152, R109, c[0x0][0x23c], -R150.reuse ;  /* 0x00008f006d987a23 */ /* 0x100fe40000010896 */
[--C-:B------:R-:W-:Y:S02]  /*50a0*/  FFMA.FTZ R105, R112, c[0x0][0x23c], -R150.reuse ;  /* 0x00008f0070697a23 */ /* 0x100fe40000010896 */
[----:B------:R-:W-:Y:S01]  /*50b0*/  FFMA.FTZ R109, R107, c[0x0][0x23c], -R149 ;  /* 0x00008f006b6d7a23 */ /* 0x000fe20000010895 */
[----:B------:R-:W2:Y:S01]  /*50c0*/  MUFU.EX2 R2, R2 ;  /* 0x0000000200027308 */ /* 0x000ea20000000800 */
[----:B----4-:R-:W-:Y:S01]  /*50d0*/  F2FP.BF16.PACK_AB R86, R90, R93 ;  /* 0x0000005d5a56723e */ /* 0x010fe200000010ff */
[----:B------:R-:W-:-:S02]  /*50e0*/  FFMA.FTZ R112, R115, c[0x0][0x23c], -R150 ;  /* 0x00008f0073707a23 */ /* 0x000fc40000010896 */
[--C-:B------:R-:W-:Y:S02]  /*50f0*/  FFMA.FTZ R156, R111, c[0x0][0x23c], -R149.reuse ;  /* 0x00008f006f9c7a23 */ /* 0x100fe40000010895 */
[--C-:B------:R-:W-:Y:S02]  /*5100*/  FFMA.FTZ R107, R113, c[0x0][0x23c], -R149.reuse ;  /* 0x00008f00716b7a23 */ /* 0x100fe40000010895 */
[----:B------:R-:W4:Y:S01]  /*5110*/  MUFU.EX2 R102, R102 ;  /* 0x0000006600667308 */ /* 0x000f220000000800 */
[--C-:B------:R-:W-:Y:S02]  /*5120*/  FFMA.FTZ R154, R103, c[0x0][0x23c], -R149.reuse ;  /* 0x00008f00679a7a23 */ /* 0x100fe40000010895 */
[--C-:B------:R-:W-:Y:S02]  /*5130*/  FFMA.FTZ R104, R104, c[0x0][0x23c], -R150.reuse ;  /* 0x00008f0068687a23 */ /* 0x100fe40000010896 */
[--C-:B------:R-:W-:Y:S02]  /*5140*/  FFMA.FTZ R114, R114, c[0x0][0x23c], -R150.reuse ;  /* 0x00008f0072727a23 */ /* 0x100fe40000010896 */
[----:B------:R-:W-:Y:S01]  /*5150*/  FFMA.FTZ R147, R147, c[0x0][0x23c], -R150 ;  /* 0x00008f0093937a23 */ /* 0x000fe20000010896 */
[----:B------:R-:W5:Y:S01]  /*5160*/  MUFU.EX2 R94, R94 ;  /* 0x0000005e005e7308 */ /* 0x000f620000000800 */
[----:B--2---:R-:W-:Y:S01]  /*5170*/  F2FP.BF16.PACK_AB R85, R2, R91 ;  /* 0x0000005b0255723e */ /* 0x004fe200000010ff */
[----:B------:R-:W-:-:S02]  /*5180*/  FFMA.FTZ R106, R106, c[0x0][0x23c], -R149 ;  /* 0x00008f006a6a7a23 */ /* 0x000fc40000010895 */
[----:B------:R-:W-:Y:S02]  /*5190*/  FFMA.FTZ R142, R142, c[0x0][0x23c], -R149 ;  /* 0x00008f008e8e7a23 */ /* 0x000fe40000010895 */
[----:B------:R-:W-:Y:S02]  /*51a0*/  FFMA.FTZ R108, R108, c[0x0][0x23c], -R150 ;  /* 0x00008f006c6c7a23 */ /* 0x000fe40000010896 */
[----:B------:R-:W-:Y:S01]  /*51b0*/  MUFU.EX2 R95, R95 ;  /* 0x0000005f005f7308 */ /* 0x000fe20000000800 */
[-C--:B----4-:R-:W-:Y:S02]  /*51c0*/  FMUL.FTZ R20, R52, R102.reuse ;  /* 0x0000006634147220 */ /* 0x090fe40000410000 */
[-C--:B------:R-:W-:Y:S02]  /*51d0*/  FMUL.FTZ R21, R53, R102.reuse ;  /* 0x0000006635157220 */ /* 0x080fe40000410000 */
[-C--:B------:R-:W-:Y:S02]  /*51e0*/  FMUL.FTZ R56, R56, R102.reuse ;  /* 0x0000006638387220 */ /* 0x080fe40000410000 */
[----:B------:R-:W-:Y:S01]  /*51f0*/  FMUL.FTZ R57, R57, R102 ;  /* 0x0000006639397220 */ /* 0x000fe20000410000 */
[----:B------:R-:W2:Y:S01]  /*5200*/  MUFU.EX2 R0, R0 ;  /* 0x0000000000007308 */ /* 0x000ea20000000800 */
[----:B-----5:R-:W-:-:S02]  /*5210*/  FMUL.FTZ R22, R54, R94 ;  /* 0x0000005e36167220 */ /* 0x020fc40000410000 */
[-C--:B------:R-:W-:Y:S02]  /*5220*/  FMUL.FTZ R23, R55, R94.reuse ;  /* 0x0000005e37177220 */ /* 0x080fe40000410000 */
[-C--:B------:R-:W-:Y:S02]  /*5230*/  FMUL.FTZ R58, R58, R94.reuse ;  /* 0x0000005e3a3a7220 */ /* 0x080fe40000410000 */
[----:B------:R-:W-:Y:S01]  /*5240*/  FMUL.FTZ R59, R59, R94 ;  /* 0x0000005e3b3b7220 */ /* 0x000fe20000410000 */
[----:B------:R-:W-:Y:S01]  /*5250*/  MUFU.EX2 R146, R146 ;  /* 0x0000009200927308 */ /* 0x000fe20000000800 */
[-C--:B------:R-:W-:Y:S02]  /*5260*/  FMUL.FTZ R28, R60, R102.reuse ;  /* 0x000000663c1c7220 */ /* 0x080fe40000410000 */
[----:B------:R-:W-:Y:S02]  /*5270*/  FMUL.FTZ R29, R61, R102 ;  /* 0x000000663d1d7220 */ /* 0x000fe40000410000 */
[----:B------:R-:W-:-:S02]  /*5280*/  FMUL.FTZ R30, R62, R94 ;  /* 0x0000005e3e1e7220 */ /* 0x000fc40000410000 */
[----:B------:R-:W-:Y:S01]  /*5290*/  FMUL.FTZ R31, R63, R94 ;  /* 0x0000005e3f1f7220 */ /* 0x000fe20000410000 */
[----:B--2---:R-:W-:Y:S01]  /*52a0*/  F2FP.BF16.PACK_AB R87, R0, R95 ;  /* 0x0000005f0057723e */ /* 0x004fe200000010ff */
[----:B------:R-:W-:Y:S01]  /*52b0*/  LDSM.16.MT88.4 R60, [R118+0x6400] ;  /* 0x00640000763c783b */ /* 0x000fe20000004200 */
[-C--:B------:R-:W-:Y:S01]  /*52c0*/  FMUL.FTZ R4, R36, R102.reuse ;  /* 0x0000006624047220 */ /* 0x080fe20000410000 */
[----:B------:R-:W2:Y:S01]  /*52d0*/  MUFU.EX2 R145, R145 ;  /* 0x0000009100917308 */ /* 0x000ea20000000800 */
[----:B------:R-:W-:Y:S02]  /*52e0*/  FMUL.FTZ R5, R37, R102 ;  /* 0x0000006625057220 */ /* 0x000fe40000410000 */
[-C--:B------:R-:W-:Y:S01]  /*52f0*/  FMUL.FTZ R6, R38, R94.reuse ;  /* 0x0000005e26067220 */ /* 0x080fe20000410000 */
[----:B------:R-:W-:Y:S01]  /*5300*/  HMMA.16816.F32.BF16 R20, R84, R24, R20 ;  /* 0x000000185414723c */ /* 0x000fe20000041814 */
[----:B------:R-:W-:Y:S02]  /*5310*/  FMUL.FTZ R7, R39, R94 ;  /* 0x0000005e27077220 */ /* 0x000fe40000410000 */
[-C--:B------:R-:W-:Y:S01]  /*5320*/  FMUL.FTZ R40, R40, R102.reuse ;  /* 0x0000006628287220 */ /* 0x080fe20000410000 */
[----:B------:R-:W-:Y:S01]  /*5330*/  MUFU.EX2 R141, R141 ;  /* 0x0000008d008d7308 */ /* 0x000fe20000000800 */
[----:B------:R-:W-:-:S02]  /*5340*/  FMUL.FTZ R41, R41, R102 ;  /* 0x0000006629297220 */ /* 0x000fc40000410000 */
[-C--:B------:R-:W-:Y:S01]  /*5350*/  FMUL.FTZ R42, R42, R94.reuse ;  /* 0x0000005e2a2a7220 */ /* 0x080fe20000410000 */
[C---:B------:R-:W-:Y:S01]  /*5360*/  HMMA.16816.F32.BF16 R24, R84.reuse, R26, R56 ;  /* 0x0000001a5418723c */ /* 0x040fe20000041838 */
[----:B------:R-:W-:Y:S01]  /*5370*/  LDSM.16.MT88.4 R56, [R116+0x6400] ;  /* 0x006400007438783b */ /* 0x000fe20000004200 */
[----:B------:R-:W-:Y:S02]  /*5380*/  FMUL.FTZ R43, R43, R94 ;  /* 0x0000005e2b2b7220 */ /* 0x000fe40000410000 */
[-C--:B------:R-:W-:Y:S01]  /*5390*/  FMUL.FTZ R12, R44, R102.reuse ;  /* 0x000000662c0c7220 */ /* 0x080fe20000410000 */
[----:B------:R-:W4:Y:S01]  /*53a0*/  MUFU.EX2 R138, R138 ;  /* 0x0000008a008a7308 */ /* 0x000f220000000800 */
[----:B------:R-:W-:Y:S01]  /*53b0*/  FMUL.FTZ R13, R45, R102 ;  /* 0x000000662d0d7220 */ /* 0x000fe20000410000 */
[----:B--2---:R-:W-:Y:S01]  /*53c0*/  F2FP.BF16.PACK_AB R52, R145, R146 ;  /* 0x000000929134723e */ /* 0x004fe200000010ff */
[-C--:B------:R-:W-:Y:S01]  /*53d0*/  FMUL.FTZ R14, R46, R94.reuse ;  /* 0x0000005e2e0e7220 */ /* 0x080fe20000410000 */
[----:B-1----:R-:W-:Y:S01]  /*53e0*/  HMMA.16816.F32.BF16 R4, R84, R8, R4 ;  /* 0x000000085404723c */ /* 0x002fe20000041804 */
[----:B------:R-:W-:-:S02]  /*53f0*/  FMUL.FTZ R15, R47, R94 ;  /* 0x0000005e2f0f7220 */ /* 0x000fc40000410000 */
[-C--:B------:R-:W-:Y:S01]  /*5400*/  FMUL.FTZ R48, R48, R102.reuse ;  /* 0x0000006630307220 */ /* 0x080fe20000410000 */
[----:B------:R-:W-:Y:S01]  /*5410*/  MUFU.EX2 R144, R144 ;  /* 0x0000009000907308 */ /* 0x000fe20000000800 */
[----:B------:R-:W-:Y:S02]  /*5420*/  FMUL.FTZ R49, R49, R102 ;  /* 0x0000006631317220 */ /* 0x000fe40000410000 */
[-C--:B------:R-:W-:Y:S01]  /*5430*/  FMUL.FTZ R50, R50, R94.reuse ;  /* 0x0000005e32327220 */ /* 0x080fe20000410000 */
[----:B------:R-:W-:Y:S01]  /*5440*/  HMMA.16816.F32.BF16 R8, R84, R10, R40 ;  /* 0x0000000a5408723c */ /* 0x000fe20000041828 */
[----:B------:R-:W-:Y:S01]  /*5450*/  FMUL.FTZ R51, R51, R94 ;  /* 0x0000005e33337220 */ /* 0x000fe20000410000 */
[----:B------:R-:W1:Y:S01]  /*5460*/  LDSM.16.MT88.4 R40, [R118+0x8000] ;  /* 0x008000007628783b */ /* 0x000e620000004200 */
[-C--:B------:R-:W-:Y:S01]  /*5470*/  FMUL.FTZ R64, R64, R102.reuse ;  /* 0x0000006640407220 */ /* 0x080fe20000410000 */
[----:B------:R-:W2:Y:S01]  /*5480*/  MUFU.EX2 R143, R143 ;  /* 0x0000008f008f7308 */ /* 0x000ea20000000800 */
[----:B----4-:R-:W-:Y:S01]  /*5490*/  F2FP.BF16.PACK_AB R54, R138, R141 ;  /* 0x0000008d8a36723e */ /* 0x010fe200000010ff */
[----:B------:R-:W-:-:S02]  /*54a0*/  FMUL.FTZ R65, R65, R102 ;  /* 0x0000006641417220 */ /* 0x000fc40000410000 */
[C---:B---3--:R-:W-:Y:S01]  /*54b0*/  HMMA.16816.F32.BF16 R12, R84.reuse, R16, R12 ;  /* 0x00000010540c723c */ /* 0x048fe2000004180c */
[-C--:B------:R-:W-:Y:S02]  /*54c0*/  FMUL.FTZ R66, R66, R94.reuse ;  /* 0x0000005e42427220 */ /* 0x080fe40000410000 */
[----:B------:R-:W-:Y:S01]  /*54d0*/  FMUL.FTZ R67, R67, R94 ;  /* 0x0000005e43437220 */ /* 0x000fe20000410000 */
[----:B------:R-:W-:Y:S01]  /*54e0*/  MUFU.EX2 R139, R139 ;  /* 0x0000008b008b7308 */ /* 0x000fe20000000800 */
[-C--:B------:R-:W-:Y:S02]  /*54f0*/  FMUL.FTZ R36, R68, R102.reuse ;  /* 0x0000006644247220 */ /* 0x080fe40000410000 */
[----:B------:R-:W-:Y:S01]  /*5500*/  FMUL.FTZ R37, R69, R102 ;  /* 0x0000006645257220 */ /* 0x000fe20000410000 */
[----:B------:R-:W-:Y:S01]  /*5510*/  HMMA.16816.F32.BF16 R16, R84, R18, R48 ;  /* 0x000000125410723c */ /* 0x000fe20000041830 */
[----:B------:R-:W3:Y:S01]  /*5520*/  LDSM.16.MT88.4 R48, [R116+0x8000] ;  /* 0x008000007430783b */ /* 0x000ee20000004200 */
[----:B------:R-:W-:-:S02]  /*5530*/  FMUL.FTZ R38, R70, R94 ;  /* 0x0000005e46267220 */ /* 0x000fc40000410000 */
[----:B------:R-:W4:Y:S01]  /*5540*/  MUFU.EX2 R136, R136 ;  /* 0x0000008800887308 */ /* 0x000f220000000800 */
[----:B--2---:R-:W-:Y:S01]  /*5550*/  F2FP.BF16.PACK_AB R53, R143, R144 ;  /* 0x000000908f35723e */ /* 0x004fe200000010ff */
[----:B------:R-:W-:Y:S02]  /*5560*/  FMUL.FTZ R39, R71, R94 ;  /* 0x0000005e47277220 */ /* 0x000fe40000410000 */
[C---:B------:R-:W-:Y:S01]  /*5570*/  HMMA.16816.F32.BF16 R28, R84.reuse, R32, R28 ;  /* 0x00000020541c723c */ /* 0x040fe2000004181c */
[-C--:B------:R-:W-:Y:S02]  /*5580*/  FMUL.FTZ R72, R72, R102.reuse ;  /* 0x0000006648487220 */ /* 0x080fe40000410000 */
[----:B------:R-:W-:Y:S01]  /*5590*/  FMUL.FTZ R73, R73, R102 ;  /* 0x0000006649497220 */ /* 0x000fe20000410000 */
[----:B------:R-:W-:Y:S01]  /*55a0*/  MUFU.EX2 R151, R151 ;  /* 0x0000009700977308 */ /* 0x000fe20000000800 */
[-C--:B------:R-:W-:Y:S02]  /*55b0*/  FMUL.FTZ R74, R74, R94.reuse ;  /* 0x0000005e4a4a7220 */ /* 0x080fe40000410000 */
[----:B------:R-:W-:Y:S01]  /*55c0*/  FMUL.FTZ R75, R75, R94 ;  /* 0x0000005e4b4b7220 */ /* 0x000fe20000410000 */
[----:B------:R-:W-:Y:S01]  /*55d0*/  HMMA.16816.F32.BF16 R32, R84, R34, R64 ;  /* 0x000000225420723c */ /* 0x000fe20000041840 */
[-C--:B------:R-:W-:Y:S01]  /*55e0*/  FMUL.FTZ R44, R76, R102.reuse ;  /* 0x000000664c2c7220 */ /* 0x080fe20000410000 */
[----:B------:R-:W-:Y:S01]  /*55f0*/  LDSM.16.MT88.4 R64, [R116+0x7c00] ;  /* 0x007c00007440783b */ /* 0x000fe20000004200 */
[----:B------:R-:W-:Y:S01]  /*5600*/  FMUL.FTZ R45, R77, R102 ;  /* 0x000000664d2d7220 */ /* 0x000fe20000410000 */
[----:B----4-:R-:W-:Y:S01]  /*5610*/  F2FP.BF16.PACK_AB R55, R136, R139 ;  /* 0x0000008b8837723e */ /* 0x010fe200000010ff */
[-C--:B------:R-:W-:Y:S01]  /*5620*/  FMUL.FTZ R46, R78, R94.reuse ;  /* 0x0000005e4e2e7220 */ /* 0x080fe20000410000 */
[----:B------:R-:W-:Y:S01]  /*5630*/  MUFU.EX2 R152, R152 ;  /* 0x0000009800987308 */ /* 0x000fe20000000800 */
[----:B------:R-:W-:-:S02]  /*5640*/  FMUL.FTZ R47, R79, R94 ;  /* 0x0000005e4f2f7220 */ /* 0x000fc40000410000 */
[-C--:B------:R-:W-:Y:S01]  /*5650*/  FMUL.FTZ R80, R80, R102.reuse ;  /* 0x0000006650507220 */ /* 0x080fe20000410000 */
[----:B-1----:R-:W-:Y:S01]  /*5660*/  HMMA.16816.F32.BF16 R36, R84, R40, R36 ;  /* 0x000000285424723c */ /* 0x002fe20000041824 */
[----:B------:R-:W-:Y:S02]  /*5670*/  FMUL.FTZ R81, R81, R102 ;  /* 0x0000006651517220 */ /* 0x000fe40000410000 */
[-C--:B------:R-:W-:Y:S01]  /*5680*/  FMUL.FTZ R82, R82, R94.reuse ;  /* 0x0000005e52527220 */ /* 0x080fe20000410000 */
[----:B------:R-:W-:Y:S01]  /*5690*/  MUFU.EX2 R105, R105 ;  /* 0x0000006900697308 */ /* 0x000fe20000000800 */
[----:B------:R-:W-:Y:S02]  /*56a0*/  FMUL.FTZ R83, R83, R94 ;  /* 0x0000005e53537220 */ /* 0x000fe40000410000 */
[--C-:B------:R-:W-:Y:S01]  /*56b0*/  FFMA.FTZ R110, R110, c[0x0][0x23c], -R149.reuse ;  /* 0x00008f006e6e7a23 */ /* 0x100fe20000010895 */
[----:B------:R-:W-:Y:S01]  /*56c0*/  HMMA.16816.F32.BF16 R4, R52, R60, R4 ;  /* 0x0000003c3404723c */ /* 0x000fe20000041804 */
[----:B------:R-:W-:-:S02]  /*56d0*/  FFMA.FTZ R148, R148, c[0x0][0x23c], -R149 ;  /* 0x00008f0094947a23 */ /* 0x000fc40000010895 */
[----:B------:R-:W-:Y:S01]  /*56e0*/  FFMA.FTZ R137, R137, R102, R97 ;  /* 0x0000006689897223 */ /* 0x000fe20000010061 */
[----:B------:R-:W-:Y:S01]  /*56f0*/  MUFU.EX2 R112, R112 ;  /* 0x0000007000707308 */ /* 0x000fe20000000800 */
[----:B------:R-:W-:Y:S02]  /*5700*/  FFMA.FTZ R91, R140, R94, R91 ;  /* 0x0000005e8c5b7223 */ /* 0x000fe4000001005b */
[----:B------:R-:W-:Y:S01]  /*5710*/  FADD.FTZ R92, R92, R137 ;  /* 0x000000895c5c7221 */ /* 0x000fe20000010000 */
[----:B------:R-:W-:Y:S01]  /*5720*/  HMMA.16816.F32.BF16 R8, R52, R62, R8 ;  /* 0x0000003e3408723c */ /* 0x000fe20000041808 */
[----:B------:R-:W1:Y:S01]  /*5730*/  LDSM.16.MT88.4 R60, [R118+0x7400] ;  /* 0x00740000763c783b */ /* 0x000e620000004200 */
[----:B------:R-:W-:Y:S02]  /*5740*/  FADD.FTZ R2, R2, R91 ;  /* 0x0000005b02027221 */ /* 0x000fe40000010000 */
[----:B------:R-:W-:Y:S01]  /*5750*/  MUFU.EX2 R109, R109 ;  /* 0x0000006d006d7308 */ /* 0x000fe20000000800 */
[----:B------:R-:W-:-:S02]  /*5760*/  FADD.FTZ R93, R93, R92 ;  /* 0x0000005c5d5d7221 */ /* 0x000fc40000010000 */
[----:B------:R-:W-:Y:S01]  /*5770*/  FADD.FTZ R95, R95, R2 ;  /* 0x000000025f5f7221 */ /* 0x000fe20000010000 */
[C---:B------:R-:W-:Y:S01]  /*5780*/  HMMA.16816.F32.BF16 R12, R52.reuse, R56, R12 ;  /* 0x00000038340c723c */ /* 0x040fe2000004180c */
[----:B------:R-:W-:Y:S02]  /*5790*/  FADD.FTZ R93, R90, R93 ;  /* 0x0000005d5a5d7221 */ /* 0x000fe40000010000 */
[----:B------:R-:W-:Y:S01]  /*57a0*/  FADD.FTZ R95, R0, R95 ;  /* 0x0000005f005f7221 */ /* 0x000fe20000010000 */
[----:B------:R-:W-:Y:S01]  /*57b0*/  MUFU.EX2 R156, R156 ;  /* 0x0000009c009c7308 */ /* 0x000fe20000000800 */
[----:B------:R-:W-:Y:S02]  /*57c0*/  FADD.FTZ R0, R146, R93 ;  /* 0x0000005d92007221 */ /* 0x000fe40000010000 */
[----:B------:R-:W-:Y:S01]  /*57d0*/  FADD.FTZ R2, R144, R95 ;  /* 0x0000005f90027221 */ /* 0x000fe20000010000 */
[----:B------:R-:W-:Y:S01]  /*57e0*/  HMMA.16816.F32.BF16 R16, R52, R58, R16 ;  /* 0x0000003a3410723c */ /* 0x000fe20000041810 */
[----:B------:R-:W2:Y:S01]  /*57f0*/  LDSM.16.MT88.4 R56, [R116+0x7400] ;  /* 0x007400007438783b */ /* 0x000ea20000004200 */
[----:B------:R-:W-:-:S02]  /*5800*/  FADD.FTZ R0, R145, R0 ;  /* 0x0000000091007221 */ /* 0x000fc40000010000 */
[----:B------:R-:W-:Y:S01]  /*5810*/  MUFU.EX2 R107, R107 ;  /* 0x0000006b006b7308 */ /* 0x000fe20000000800 */
[----:B------:R-:W-:Y:S02]  /*5820*/  FADD.FTZ R2, R143, R2 ;  /* 0x000000028f027221 */ /* 0x000fe40000010000 */
[----:B------:R-:W-:Y:S01]  /*5830*/  FADD.FTZ R141, R141, R0 ;  /* 0x000000008d8d7221 */ /* 0x000fe20000010000 */
[C---:B------:R-:W-:Y:S01]  /*5840*/  HMMA.16816.F32.BF16 R40, R84.reuse, R42, R72 ;  /* 0x0000002a5428723c */ /* 0x040fe20000041848 */
[----:B------:R-:W-:Y:S01]  /*5850*/  LDSM.16.MT88.4 R72, [R118+0x8800] ;  /* 0x008800007648783b */ /* 0x000fe20000004200 */
[----:B------:R-:W-:Y:S01]  /*5860*/  FADD.FTZ R139, R139, R2 ;  /* 0x000000028b8b7221 */ /* 0x000fe20000010000 */
[-C--:B------:R-:W-:Y:S01]  /*5870*/  MOV R0, R88.reuse ;  /* 0x0000005800007202 */ /* 0x080fe20000000f00 */
[----:B------:R-:W-:Y:S01]  /*5880*/  MUFU.EX2 R154, R154 ;  /* 0x0000009a009a7308 */ /* 0x000fe20000000800 */
[----:B------:R-:W-:Y:S01]  /*5890*/  FADD.FTZ R138, R138, R141 ;  /* 0x0000008d8a8a7221 */ /* 0x000fe20000010000 */
[----:B------:R-:W-:Y:S01]  /*58a0*/  MOV R2, R89 ;  /* 0x0000005900027202 */ /* 0x000fe20000000f00 */
[----:B------:R-:W-:Y:S01]  /*58b0*/  FADD.FTZ R136, R136, R139 ;  /* 0x0000008b88887221 */ /* 0x000fe20000010000 */
[----:B---3--:R-:W-:Y:S01]  /*58c0*/  HMMA.16816.F32.BF16 R44, R84, R48, R44 ;  /* 0x00000030542c723c */ /* 0x008fe2000004182c */
[----:B------:R-:W-:-:S02]  /*58d0*/  @P4 MOV R0, R88 ;  /* 0x0000005800004202 */ /* 0x000fc40000000f00 */
[----:B------:R-:W-:Y:S01]  /*58e0*/  @P4 MOV R2, R89 ;  /* 0x0000005900024202 */ /* 0x000fe20000000f00 */
[----:B------:R-:W-:Y:S01]  /*58f0*/  MUFU.EX2 R104, R104 ;  /* 0x0000006800687308 */ /* 0x000fe20000000800 */
[----:B------:R-:W-:-:S03]  /*5900*/  MOV R88, R3 ;  /* 0x0000000300587202 */ /* 0x000fc60000000f00 */
[----:B------:R-:W-:Y:S01]  /*5910*/  HMMA.16816.F32.BF16 R48, R84, R50, R80 ;  /* 0x000000325430723c */ /* 0x000fe20000041850 */
[----:B------:R-:W-:Y:S03]  /*5920*/  LDSM.16.MT88.4 R80, [R116+0x8800] ;  /* 0x008800007450783b */ /* 0x000fe60000004200 */
[----:B------:R-:W3:Y:S04]  /*5930*/  MUFU.EX2 R103, R108 ;  /* 0x0000006c00677308 */ /* 0x000ee80000000800 */
[C---:B-1----:R-:W-:Y:S04]  /*5940*/  HMMA.16816.F32.BF16 R20, R52.reuse, R60, R20 ;  /* 0x0000003c3414723c */ /* 0x042fe80000041814 */
[----:B------:R-:W-:Y:S04]  /*5950*/  MUFU.EX2 R114, R114 ;  /* 0x0000007200727308 */ /* 0x000fe80000000800 */
[----:B------:R-:W-:Y:S01]  /*5960*/  HMMA.16816.F32.BF16 R24, R52, R62, R24 ;  /* 0x0000003e3418723c */ /* 0x000fe20000041818 */
[----:B------:R-:W1:Y:S03]  /*5970*/  LDSM.16.MT88.4 R60, [R118+0x8400] ;  /* 0x00840000763c783b */ /* 0x000e660000004200 */
[----:B------:R-:W4:Y:S01]  /*5980*/  MUFU.EX2 R147, R147 ;  /* 0x0000009300937308 */ /* 0x000f220000000800 */
[----:B---3--:R-:W-:-:S03]  /*5990*/  F2FP.BF16.PACK_AB R84, R103, R104 ;  /* 0x000000686754723e */ /* 0x008fc600000010ff */
[C---:B--2---:R-:W-:Y:S04]  /*59a0*/  HMMA.16816.F32.BF16 R28, R52.reuse, R56, R28 ;  /* 0x00000038341c723c */ /* 0x044fe8000004181c */
[----:B------:R-:W-:Y:S04]  /*59b0*/  MUFU.EX2 R106, R106 ;  /* 0x0000006a006a7308 */ /* 0x000fe80000000800 */
[----:B------:R-:W-:Y:S01]  /*59c0*/  HMMA.16816.F32.BF16 R32, R52, R58, R32 ;  /* 0x0000003a3420723c */ /* 0x000fe20000041820 */
[----:B------:R-:W2:Y:S03]  /*59d0*/  LDSM.16.MT88.4 R56, [R116+0x8400] ;  /* 0x008400007438783b */ /* 0x000ea60000004200 */
[----:B------:R-:W3:Y:S01]  /*59e0*/  MUFU.EX2 R111, R110 ;  /* 0x0000006e006f7308 */ /* 0x000ee20000000800 */
[----:B----4-:R-:W-:-:S07]  /*59f0*/  F2FP.BF16.PACK_AB R86, R147, R114 ;  /* 0x000000729356723e */ /* 0x010fce00000010ff */
[----:B------:R-:W-:Y:S08]  /*5a00*/  MUFU.EX2 R142, R142 ;  /* 0x0000008e008e7308 */ /* 0x000ff00000000800 */
[----:B------:R-:W4:Y:S01]  /*5a10*/  MUFU.EX2 R97, R148 ;  /* 0x0000009400617308 */ /* 0x000f220000000800 */
[----:B---3--:R-:W-:Y:S01]  /*5a20*/  F2FP.BF16.PACK_AB R85, R111, R106 ;  /* 0x0000006a6f55723e */ /* 0x008fe200000010ff */
[C---:B-1----:R-:W-:Y:S08]  /*5a30*/  HMMA.16816.F32.BF16 R36, R52.reuse, R60, R36 ;  /* 0x0000003c3424723c */ /* 0x042ff00000041824 */
[----:B------:R-:W-:Y:S01]  /*5a40*/  HMMA.16816.F32.BF16 R40, R52, R62, R40 ;  /* 0x0000003e3428723c */ /* 0x000fe20000041828 */
[----:B------:R-:W1:Y:S01]  /*5a50*/  LDSM.16.MT88.4 R60, [R118+0x6800] ;  /* 0x00680000763c783b */ /* 0x000e620000004200 */
[----:B----4-:R-:W-:-:S06]  /*5a60*/  F2FP.BF16.PACK_AB R87, R97, R142 ;  /* 0x0000008e6157723e */ /* 0x010fcc00000010ff */
        /* <DEDUP_REMOVED lines=11> */
[----:B------:R-:W-:-:S05]  /*5b20*/  @P4 IADD3 R136, R96, -0x3, RZ ;  /* 0xfffffffd60884810 */ /* 0x000fca0007ffe0ff */
[C---:B------:R-:W-:Y:S08]  /*5b30*/  HMMA.16816.F32.BF16 R68, R52.reuse, R72, R36 ;  /* 0x000000483444723c */ /* 0x040ff00000041824 */
        /* <DEDUP_REMOVED lines=8> */
[----:B------:R-:W-:Y:S08]  /*5bc0*/  HMMA.16816.F32.BF16 R76, R52, R80, R44 ;  /* 0x00000050344c723c */ /* 0x000ff0000004182c */
[C---:B---3--:R-:W-:Y:S01]  /*5bd0*/  HMMA.16816.F32.BF16 R36, R84.reuse, R40, R4 ;  /* 0x000000285424723c */ /* 0x048fe20000041804 */
[----:B------:R-:W-:Y:S07]  /*5be0*/  LDSM.16.MT88.4 R4, [R116+0x8c00] ;  /* 0x008c00007404783b */ /* 0x000fee0000004200 */
[----:B------:R-:W-:Y:S01]  /*5bf0*/  HMMA.16816.F32.BF16 R40, R84, R42, R8 ;  /* 0x0000002a5428723c */ /* 0x000fe20000041808 */
[----:B------:R-:W3:Y:S07]  /*5c00*/  LDSM.16.MT88.4 R8, [R118+0x8c00] ;  /* 0x008c00007608783b */ /* 0x000eee0000004200 */
[C---:B------:R-:W-:Y:S01]  /*5c10*/  HMMA.16816.F32.BF16 R80, R52.reuse, R82, R48 ;  /* 0x000000523450723c */ /* 0x040fe20000041830 */
[----:B------:R-:W4:Y:S07]  /*5c20*/  LDSM.16.MT88.4 R48, [R116+0x6c00] ;  /* 0x006c00007430783b */ /* 0x000f2e0000004200 */
[C---:B-1----:R-:W-:Y:S08]  /*5c30*/  HMMA.16816.F32.BF16 R20, R52.reuse, R60, R20 ;  /* 0x0000003c3414723c */ /* 0x042ff00000041814 */
[C---:B--2---:R-:W-:Y:S08]  /*5c40*/  HMMA.16816.F32.BF16 R28, R52.reuse, R56, R28 ;  /* 0x00000038341c723c */ /* 0x044ff0000004181c */
[C---:B------:R-:W-:Y:S01]  /*5c50*/  HMMA.16816.F32.BF16 R32, R52.reuse, R58, R32 ;  /* 0x0000003a3420723c */ /* 0x040fe20000041820 */
[----:B------:R-:W1:Y:S07]  /*5c60*/  LDSM.16.MT88.4 R56, [R118+0x7c00] ;  /* 0x007c00007638783b */ /* 0x000e6e0000004200 */
[----:B------:R-:W-:Y:S08]  /*5c70*/  HMMA.16816.F32.BF16 R24, R52, R62, R24 ;  /* 0x0000003e3418723c */ /* 0x000ff00000041818 */
[C---:B---3--:R-:W-:Y:S07]  /*5c80*/  HMMA.16816.F32.BF16 R68, R84.reuse, R8, R68 ;  /* 0x000000085444723c */ /* 0x048fee0000041844 */
[----:B------:R-:W-:Y:S01]  /*5c90*/  FADD.FTZ R9, R107, R156 ;  /* 0x0000009c6b097221 */ /* 0x000fe20000010000 */
[----:B------:R-:W-:Y:S03]  /*5ca0*/  HMMA.16816.F32.BF16 R76, R84, R4, R76 ;  /* 0x00000004544c723c */ /* 0x000fe6000004184c */
[----:B------:R-:W-:-:S04]  /*5cb0*/  FADD.FTZ R9, R154, R9 ;  /* 0x000000099a097221 */ /* 0x000fc80000010000 */
[----:B------:R-:W-:Y:S01]  /*5cc0*/  FADD.FTZ R5, R105, R152 ;  /* 0x0000009869057221 */ /* 0x000fe20000010000 */
[C---:B----4-:R-:W-:Y:S01]  /*5cd0*/  HMMA.16816.F32.BF16 R44, R84.reuse, R48, R12 ;  /* 0x00000030542c723c */ /* 0x050fe2000004180c */
[----:B------:R-:W-:Y:S02]  /*5ce0*/  FADD.FTZ R106, R106, R9 ;  /* 0x000000096a6a7221 */ /* 0x000fe40000010000 */
[----:B------:R-:W-:Y:S02]  /*5cf0*/  FADD.FTZ R5, R112, R5 ;  /* 0x0000000570057221 */ /* 0x000fe40000010000 */
[----:B------:R-:W-:Y:S02]  /*5d00*/  FADD.FTZ R111, R111, R106 ;  /* 0x0000006a6f6f7221 */ /* 0x000fe40000010000 */
[----:B------:R-:W-:Y:S01]  /*5d10*/  FADD.FTZ R104, R104, R5 ;  /* 0x0000000568687221 */ /* 0x000fe20000010000 */
[----:B------:R-:W-:Y:S01]  /*5d20*/  HMMA.16816.F32.BF16 R60, R84, R64, R28 ;  /* 0x00000040543c723c */ /* 0x000fe2000004181c */
[----:B------:R-:W-:-:S02]  /*5d30*/  FADD.FTZ R140, R142, R111 ;  /* 0x0000006f8e8c7221 */ /* 0x000fc40000010000 */
[----:B------:R-:W-:Y:S02]  /*5d40*/  FADD.FTZ R103, R103, R104 ;  /* 0x0000006867677221 */ /* 0x000fe40000010000 */
[----:B------:R-:W-:Y:S02]  /*5d50*/  FADD.FTZ R140, R97, R140 ;  /* 0x0000008c618c7221 */ /* 0x000fe40000010000 */
[----:B------:R-:W-:Y:S01]  /*5d60*/  FADD.FTZ R114, R114, R103 ;  /* 0x0000006772727221 */ /* 0x000fe20000010000 */
[----:B-1----:R-:W-:Y:S03]  /*5d70*/  HMMA.16816.F32.BF16 R52, R84, R56, R20 ;  /* 0x000000385434723c */ /* 0x002fe60000041814 */
[----:B------:R-:W-:-:S05]  /*5d80*/  FADD.FTZ R137, R147, R114 ;  /* 0x0000007293897221 */ /* 0x000fca0000010000 */
[C---:B------:R-:W-:Y:S08]  /*5d90*/  HMMA.16816.F32.BF16 R48, R84.reuse, R50, R16 ;  /* 0x000000325430723c */ /* 0x040ff00000041810 */
[C---:B------:R-:W-:Y:S08]  /*5da0*/  HMMA.16816.F32.BF16 R56, R84.reuse, R58, R24 ;  /* 0x0000003a5438723c */ /* 0x040ff00000041818 */
[C---:B------:R-:W-:Y:S08]  /*5db0*/  HMMA.16816.F32.BF16 R64, R84.reuse, R66, R32 ;  /* 0x000000425440723c */ /* 0x040ff00000041820 */
[C---:B------:R-:W-:Y:S08]  /*5dc0*/  HMMA.16816.F32.BF16 R72, R84.reuse, R10, R72 ;  /* 0x0000000a5448723c */ /* 0x040ff00000041848 */
[----:B------:R-:W-:Y:S01]  /*5dd0*/  HMMA.16816.F32.BF16 R80, R84, R6, R80 ;  /* 0x000000065450723c */ /* 0x000fe20000041850 */
[----:B------:R-:W-:Y:S05]  /*5de0*/  @!UPT UIADD3 URZ, URZ, URZ, URZ ;  /* 0x0000003f3f3ff290 */ /* 0x000fea000fffe03f */
[----:B------:R-:W-:Y:S11]  /*5df0*/  @P4 BRA `(.L_x_204) ;  /* 0x0000001000004947 */ /* 0x000ff60003800000 */
.L_x_200:
[----:B------:R-:W-:-:S07]  /*5e00*/  IADD3 R136, R88, -0x1, RZ ;  /* 0xffffffff58887810 */ /* 0x000fce0007ffe0ff */
.L_x_204:
[----:B------:R-:W-:-:S13]  /*5e10*/  ISETP.GE.AND P0, PT, R136, RZ, PT ;  /* 0x000000ff8800720c */ /* 0x000fda0003f06270 */
[----:B------:R-:W-:Y:S05]  /*5e20*/  @!P0 BRA `(.L_x_205) ;  /* 0x00001e8000008947 */ /* 0x000fea0003800000 */
[----:B------:R-:W-:Y:S01]  /*5e30*/  IMAD.MOV.U32 R3, RZ, RZ, R0 ;  /* 0x000000ffff037224 */ /* 0x000fe200078e0000 */
[----:B------:R-:W-:Y:S01]  /*5e40*/  ISETP.GE.AND P4, PT, R132, c[0x0][0x220], PT ;  /* 0x0000880084007a0c */ /* 0x000fe20003f86270 */
[----:B------:R-:W-:Y:S01]  /*5e50*/  IMAD.MOV.U32 R85, RZ, RZ, R2 ;  /* 0x000000ffff557224 */ /* 0x000fe200078e0002 */
[----:B------:R-:W-:Y:S01]  /*5e60*/  ISETP.GE.AND P3, PT, R126, c[0x0][0x220], PT ;  /* 0x000088007e007a0c */ /* 0x000fe20003f66270 */
[----:B------:R-:W-:Y:S01]  /*5e70*/  IMAD.MOV.U32 R139, RZ, RZ, R101 ;  /* 0x000000ffff8b7224 */ /* 0x000fe200078e0065 */
[----:B------:R-:W-:Y:S02]  /*5e80*/  ISETP.GE.AND P2, PT, R125, c[0x0][0x220], PT ;  /* 0x000088007d007a0c */ /* 0x000fe40003f46270 */
[----:B------:R-:W-:Y:S01]  /*5e90*/  MOV R138, R98 ;  /* 0x00000062008a7202 */ /* 0x000fe20000000f00 */
[----:B------:R-:W-:Y:S05]  /*5ea0*/  BRA `(.L_x_206) ;  /* 0x0000038000007947 */ /* 0x000fea0003800000 */
.L_x_208:
[----:B------:R1:W-:Y:S01]  /*5eb0*/  @P4 STS [R124+0x3000], RZ ;  /* 0x003000ff7c004388 */ /* 0x0003e20000000800 */
[----:B------:R-:W-:Y:S03]  /*5ec0*/  IADD3 R0, R136, -0x1, RZ ;  /* 0xffffffff88007810 */ /* 0x000fe60007ffe0ff */
[----:B------:R1:W-:Y:S01]  /*5ed0*/  @P4 STS [R124+0x3004], RZ ;  /* 0x003004ff7c004388 */ /* 0x0003e20000000800 */
[----:B------:R-:W-:Y:S01]  /*5ee0*/  SHF.R.S32.HI R89, RZ, 0x1f, R0 ;  /* 0x0000001fff597819 */ /* 0x000fe20000011400 */
[----:B------:R-:W-:Y:S02]  /*5ef0*/  IMAD.WIDE.U32 R90, R0, c[0x0][0x198], RZ ;  /* 0x00006600005a7a25 */ /* 0x000fe400078e00ff */
[----:B------:R1:W-:Y:S02]  /*5f00*/  @P4 STS.64 [R124+0x3008], RZ ;  /* 0x003008ff7c004388 */ /* 0x0003e40000000a00 */
[----:B------:R-:W-:Y:S01]  /*5f10*/  IMAD R89, R89, c[0x0][0x198], RZ ;  /* 0x0000660059597a24 */ /* 0x000fe200078e02ff */
[----:B------:R-:W-:Y:S03]  /*5f20*/  LEA R87, P1, R90, R128, 0x6 ;  /* 0x000000805a577211 */ /* 0x000fe600078230ff */
[----:B------:R-:W-:Y:S01]  /*5f30*/  IMAD R89, R0, c[0x0][0x19c], R89 ;  /* 0x0000670000597a24 */ /* 0x000fe200078e0259 */
[C---:B------:R-:W-:Y:S02]  /*5f40*/  @!P4 LEA R88, P0, R87.reuse, c[0x0][0x168], 0x1 ;  /* 0x00005a005758ca11 */ /* 0x040fe400078008ff */
[----:B------:R-:W-:Y:S01]  /*5f50*/  @!P3 LEA R92, P6, R87, c[0x0][0x168], 0x1 ;  /* 0x00005a00575cba11 */ /* 0x000fe200078c08ff */
[----:B------:R-:W-:Y:S05]  /*5f60*/  IMAD.IADD R89, R91, 0x1, R89 ;  /* 0x000000015b597824 */ /* 0x000fea00078e0259 */
[----:B------:R-:W-:Y:S02]  /*5f70*/  LEA.HI.X R2, R90, R131, R89, 0x6, P1 ;  /* 0x000000835a027211 */ /* 0x000fe400008f3459 */
[C---:B------:R-:W-:Y:S02]  /*5f80*/  IADD3 R0, P1, R87.reuse, UR11, RZ ;  /* 0x0000000b57007c10 */ /* 0x040fe4000ff3e0ff */
[C-C-:B------:R-:W-:Y:S02]  /*5f90*/  @!P4 LEA.HI.X R89, R87.reuse, c[0x0][0x16c], R2.reuse, 0x1, P0 ;  /* 0x00005b005759ca11 */ /* 0x140fe400000f0c02 */
[C-C-:B------:R-:W-:Y:S02]  /*5fa0*/  @!P3 LEA.HI.X R93, R87.reuse, c[0x0][0x16c], R2.reuse, 0x1, P6 ;  /* 0x00005b00575dba11 */ /* 0x140fe400030f0c02 */
[C---:B------:R-:W-:Y:S01]  /*5fb0*/  @!P2 LEA R90, P0, R87.reuse, c[0x0][0x168], 0x1 ;  /* 0x00005a00575aaa11 */ /* 0x040fe200078008ff */
[----:B------:R-:W-:Y:S01]  /*5fc0*/  @!PT LDS RZ, [RZ] ;  /* 0x00000000fffff984 */ /* 0x000fe20000000800 */
[----:B------:R-:W-:Y:S01]  /*5fd0*/  @!PT LDS RZ, [RZ] ;  /* 0x00000000fffff984 */ /* 0x000fe20000000800 */
[----:B------:R-:W-:Y:S01]  /*5fe0*/  @!PT LDS RZ, [RZ] ;  /* 0x00000000fffff984 */ /* 0x000fe20000000800 */
[----:B------:R1:W-:Y:S01]  /*5ff0*/  @!P4 LDGSTS.E.BYPASS.LTC128B.128 [R124+0x3000], [R88.64] ;  /* 0x03000000587ccfae */ /* 0x0003e2000b901d4c */
[C---:B------:R-:W-:Y:S02]  /*6000*/  @!P4 LEA R94, P6, R0.reuse, c[0x0][0x168], 0x1 ;  /* 0x00005a00005eca11 */ /* 0x040fe400078c08ff */
[----:B------:R-:W-:Y:S01]  /*6010*/  @!P2 LEA.HI.X R91, R87, c[0x0][0x16c], R2, 0x1, P0 ;  /* 0x00005b00575baa11 */ /* 0x000fe200000f0c02 */
[----:B------:R1:W-:Y:S01]  /*6020*/  @P3 STS.128 [R124+0x4000], RZ ;  /* 0x004000ff7c003388 */ /* 0x0003e20000000c00 */
[----:B------:R-:W-:Y:S02]  /*6030*/  @!P2 LEA R86, P0, R0, c[0x0][0x168], 0x1 ;  /* 0x00005a000056aa11 */ /* 0x000fe400078008ff */
        /* <DEDUP_REMOVED lines=31> */
.L_x_206:
[----:B------:R-:W-:Y:S04]  /*6230*/  DEPBAR.LE SB0, 0x0 ;  /* 0x000080000000791a */ /* 0x000fe80000000000 */
[----:B------:R-:W-:Y:S01]  /*6240*/  BAR.SYNC.DEFER_BLOCKING 0x0 ;  /* 0x0000000000007b1d */ /* 0x000fe20000010000 */
[----:B------:R-:W-:Y:S01]  /*6250*/  SHF.R.S32.HI R0, RZ, 0x1f, R136 ;  /* 0x0000001fff007819 */ /* 0x000fe20000011488 */
[C---:B------:R-:W-:Y:S02]  /*6260*/  IMAD R141, R136.reuse, UR8, RZ ;  /* 0x00000008888d7c24 */ /* 0x040fe4000f8e02ff */
[----:B------:R-:W-:Y:S04]  /*6270*/  IMAD.WIDE.U32 R148, R136, UR14, R138 ;  /* 0x0000000e88947c25 */ /* 0x000fe8000f8e008a */
[----:B------:R-:W-:Y:S01]  /*6280*/  IMAD R141, R0, UR14, R141 ;  /* 0x0000000e008d7c24 */ /* 0x000fe2000f8e028d */
[C---:B------:R-:W-:Y:S02]  /*6290*/  @!P4 LEA R152, P1, R148.reuse, c[0x0][0x170], 0x1 ;  /* 0x00005c009498ca11 */ /* 0x040fe400078208ff */
[C---:B------:R-:W-:Y:S01]  /*62a0*/  @!P3 LEA R146, P0, R148.reuse, c[0x0][0x170], 0x1 ;  /* 0x00005c009492ba11 */ /* 0x040fe200078008ff */
[----:B------:R-:W-:Y:S01]  /*62b0*/  IMAD.IADD R2, R149, 0x1, R141 ;  /* 0x0000000195027824 */ /* 0x000fe200078e028d */
[C---:B------:R-:W-:Y:S02]  /*62c0*/  @!P2 LEA R144, P5, R148.reuse, c[0x0][0x170], 0x1 ;  /* 0x00005c009490aa11 */ /* 0x040fe400078a08ff */
[C---:B------:R-:W-:Y:S02]  /*62d0*/  IADD3 R87, P6, R148.reuse, UR15, RZ ;  /* 0x0000000f94577c10 */ /* 0x040fe4000ffde0ff */
[C-C-:B------:R-:W-:Y:S02]  /*62e0*/  @!P4 LEA.HI.X R153, R148.reuse, c[0x0][0x174], R2.reuse, 0x1, P1 ;  /* 0x00005d009499ca11 */ /* 0x140fe400008f0c02 */
[C-C-:B------:R-:W-:Y:S02]  /*62f0*/  @!P3 LEA.HI.X R147, R148.reuse, c[0x0][0x174], R2.reuse, 0x1, P0 ;  /* 0x00005d009493ba11 */ /* 0x140fe400000f0c02 */
[----:B------:R-:W-:Y:S02]  /*6300*/  @!P2 LEA.HI.X R145, R148, c[0x0][0x174], R2, 0x1, P5 ;  /* 0x00005d009491aa11 */ /* 0x000fe400028f0c02 */
[----:B------:R-:W-:Y:S01]  /*6310*/  IADD3.X R0, R2, UR5, RZ, P6, !PT ;  /* 0x0000000502007c10 */ /* 0x000fe2000b7fe4ff */
[----:B------:R-:W-:Y:S01]  /*6320*/  @P4 STS [R124+0x6000], RZ ;  /* 0x006000ff7c004388 */ /* 0x000fe20000000800 */
[C---:B------:R-:W-:Y:S02]  /*6330*/  @!P4 LEA R150, P6, R87.reuse, c[0x0][0x170], 0x1 ;  /* 0x00005c005796ca11 */ /* 0x040fe400078c08ff */
[C---:B------:R-:W-:Y:S01]  /*6340*/  @!P3 LEA R142, P1, R87.reuse, c[0x0][0x170], 0x1 ;  /* 0x00005c00578eba11 */ /* 0x040fe200078208ff */
[----:B------:R-:W-:Y:S01]  /*6350*/  @P4 STS [R124+0x6004], RZ ;  /* 0x006004ff7c004388 */ /* 0x000fe20000000800 */
[C-C-:B------:R-:W-:Y:S02]  /*6360*/  @!P4 LEA.HI.X R151, R87.reuse, c[0x0][0x174], R0.reuse, 0x1, P6 ;  /* 0x00005d005797ca11 */ /* 0x140fe400030f0c00 */
[C-C-:B------:R-:W-:Y:S01]  /*6370*/  @!P3 LEA.HI.X R143, R87.reuse, c[0x0][0x174], R0.reuse, 0x1, P1 ;  /* 0x00005d00578fba11 */ /* 0x140fe200008f0c00 */
[----:B------:R-:W-:Y:S01]  /*6380*/  @P4 STS.64 [R124+0x6008], RZ ;  /* 0x006008ff7c004388 */ /* 0x000fe20000000a00 */
[C---:B------:R-:W-:Y:S02]  /*6390*/  @!P2 LEA R86, P0, R87.reuse, c[0x0][0x170], 0x1 ;  /* 0x00005c005756aa11 */ /* 0x040fe400078008ff */
[----:B------:R-:W-:Y:S01]  /*63a0*/  ISETP.GT.AND P5, PT, R136, RZ, PT ;  /* 0x000000ff8800720c */ /* 0x000fe20003fa4270 */
[----:B------:R-:W-:Y:S01]  /*63b0*/  @!PT LDS RZ, [RZ] ;  /* 0x00000000fffff984 */ /* 0x000fe20000000800 */
[----:B------:R-:W-:Y:S01]  /*63c0*/  @!PT LDS RZ, [RZ] ;  /* 0x00000000fffff984 */ /* 0x000fe20000000800 */
[----:B------:R-:W-:Y:S01]  /*63d0*/  @!PT LDS RZ, [RZ] ;  /* 0x00000000fffff984 */ /* 0x000fe20000000800 */
[----:B------:R1:W-:Y:S01]  /*63e0*/  @!P4 LDGSTS.E.BYPASS.LTC128B.128 [R124+0x6000], [R152.64] ;  /* 0x06000000987ccfae */ /* 0x0003e2000b901d4c */
[----:B------:R-:W-:Y:S03]  /*63f0*/  @!P2 LEA.HI.X R87, R87, c[0x0][0x174], R0, 0x1, P0 ;  /* 0x00005d005757aa11 */ /* 0x000fe600000f0c00 */
        /* <DEDUP_REMOVED lines=26> */
[----:B------:R-:W2:Y:S04]  /*65a0*/  LDSM.16.M88.4 R92, [R120+0x3000] ;  /* 0x00300000785c783b */ /* 0x000ea80000000200 */
[----:B------:R-:W3:Y:S04]  /*65b0*/  LDSM.16.M88.4 R96, [R120+0x3400] ;  /* 0x003400007860783b */ /* 0x000ee80000000200 */
[----:B------:R-:W4:Y:S04]  /*65c0*/  LDSM.16.M88.4 R100, [R120+0x3800] ;  /* 0x003800007864783b */ /* 0x000f280000000200 */
[----:B------:R-:W0:Y:S04]  /*65d0*/  LDGDEPBAR ;  /* 0x00000000000079af */ /* 0x000e280000000000 */
[----:B------:R-:W5:Y:S04]  /*65e0*/  LDSM.16.M88.4 R104, [R120+0x3c00] ;  /* 0x003c00007868783b */ /* 0x000f680000000200 */
[----:B------:R-:W-:Y:S04]  /*65f0*/  LDSM.16.M88.4 R108, [R119] ;  /* 0x00000000776c783b */ /* 0x000fe80000000200 */
        /* <DEDUP_REMOVED lines=15> */
[C---:B--2---:R-:W-:Y:S08]  /*66f0*/  HMMA.16816.F32.BF16 R12, R108.reuse, R88, R12 ;  /* 0x000000586c0c723c */ /* 0x044ff0000004180c */
[C---:B------:R-:W-:Y:S01]  /*6700*/  HMMA.16816.F32.BF16 R16, R108.reuse, R90, R16 ;  /* 0x0000005a6c10723c */ /* 0x040fe20000041810 */
[----:B------:R-:W-:Y:S07]  /*6710*/  LDSM.16.M88.4 R88, [R121+0x1000] ;  /* 0x001000007958783b */ /* 0x000fee0000000200 */
[C---:B------:R-:W-:Y:S08]  /*6720*/  HMMA.16816.F32.BF16 R20, R108.reuse, R92, R20 ;  /* 0x0000005c6c14723c */ /* 0x040ff00000041814 */
        /* <DEDUP_REMOVED lines=11> */
[C---:B------:R-:W-:Y:S08]  /*67e0*/  HMMA.16816.F32.BF16 R20, R88.reuse, R100, R20 ;  /* 0x000000645814723c */ /* 0x040ff00000041814 */
[C---:B------:R-:W-:Y:S01]  /*67f0*/  HMMA.16816.F32.BF16 R24, R88.reuse, R102, R24 ;  /* 0x000000665818723c */ /* 0x040fe20000041818 */
[----:B------:R-:W2:Y:S07]  /*6800*/  LDSM.16.M88.4 R100, [R117+0x4000] ;  /* 0x004000007564783b */ /* 0x000eae0000000200 */
[C---:B-1----:R-:W-:Y:S08]  /*6810*/  HMMA.16816.F32.BF16 R28, R88.reuse, R92, R28 ;  /* 0x0000005c581c723c */ /* 0x042ff0000004181c */
[----:B------:R-:W-:Y:S01]  /*6820*/  HMMA.16816.F32.BF16 R32, R88, R94, R32 ;  /* 0x0000005e5820723c */ /* 0x000fe20000041820 */
[----:B------:R-:W1:Y:S04]  /*6830*/  LDSM.16.M88.4 R88, [R117+0x4400] ;  /* 0x004400007558783b */ /* 0x000e680000000200 */
[----:B------:R-:W3:Y:S03]  /*6840*/  LDSM.16.M88.4 R92, [R117+0x4800] ;  /* 0x00480000755c783b */ /* 0x000ee60000000200 */
[C---:B--2---:R-:W-:Y:S08]  /*6850*/  HMMA.16816.F32.BF16 R4, R96.reuse, R100, R4 ;  /* 0x000000646004723c */ /* 0x044ff00000041804 */
[C---:B------:R-:W-:Y:S01]  /*6860*/  HMMA.16816.F32.BF16 R8, R96.reuse, R102, R8 ;  /* 0x000000666008723c */ /* 0x040fe20000041808 */
[----:B------:R-:W2:Y:S07]  /*6870*/  LDSM.16.M88.4 R100, [R117+0x4c00] ;  /* 0x004c00007564783b */ /* 0x000eae0000000200 */
[C---:B-1----:R-:W-:Y:S08]  /*6880*/  HMMA.16816.F32.BF16 R12, R96.reuse, R88, R12 ;  /* 0x00000058600c723c */ /* 0x042ff0000004180c */
[C---:B------:R-:W-:Y:S01]  /*6890*/  HMMA.16816.F32.BF16 R16, R96.reuse, R90, R16 ;  /* 0x0000005a6010723c */ /* 0x040fe20000041810 */
[----:B------:R-:W-:Y:S07]  /*68a0*/  LDSM.16.M88.4 R88, [R121+0x2000] ;  /* 0x002000007958783b */ /* 0x000fee0000000200 */
[C---:B---3--:R-:W-:Y:S08]  /*68b0*/  HMMA.16816.F32.BF16 R20, R96.reuse, R92, R20 ;  /* 0x0000005c6014723c */ /* 0x048ff00000041814 */
[C---:B------:R-:W-:Y:S01]  /*68c0*/  HMMA.16816.F32.BF16 R24, R96.reuse, R94, R24 ;  /* 0x0000005e6018723c */ /* 0x040fe20000041818 */
[----:B------:R-:W1:Y:S07]  /*68d0*/  LDSM.16.M88.4 R92, [R120+0x5000] ;  /* 0x00500000785c783b */ /* 0x000e6e0000000200 */
[C---:B--2---:R-:W-:Y:S08]  /*68e0*/  HMMA.16816.F32.BF16 R28, R96.reuse, R100, R28 ;  /* 0x00000064601c723c */ /* 0x044ff0000004181c */
[----:B------:R-:W-:Y:S01]  /*68f0*/  HMMA.16816.F32.BF16 R32, R96, R102, R32 ;  /* 0x000000666020723c */ /* 0x000fe20000041820 */
[----:B------:R-:W2:Y:S04]  /*6900*/  LDSM.16.M88.4 R96, [R120+0x5400] ;  /* 0x005400007860783b */ /* 0x000ea80000000200 */
[----:B------:R-:W3:Y:S03]  /*6910*/  LDSM.16.M88.4 R100, [R120+0x5800] ;  /* 0x005800007864783b */ /* 0x000ee60000000200 */
[C---:B-1----:R-:W-:Y:S08]  /*6920*/  HMMA.16816.F32.BF16 R4, R88.reuse, R92, R4 ;  /* 0x0000005c5804723c */ /* 0x042ff00000041804 */
[C---:B------:R-:W-:Y:S01]  /*6930*/  HMMA.16816.F32.BF16 R8, R88.reuse, R94, R8 ;  /* 0x0000005e5808723c */ /* 0x040fe20000041808 */
[----:B------:R-:W1:Y:S07]  /*6940*/  LDSM.16.M88.4 R92, [R120+0x5c00] ;  /* 0x005c0000785c783b */ /* 0x000e6e0000000200 */
[C---:B--2---:R-:W-:Y:S08]  /*6950*/  HMMA.16816.F32.BF16 R12, R88.reuse, R96, R12 ;  /* 0x00000060580c723c */ /* 0x044ff0000004180c */
[C---:B------:R-:W-:Y:S01]  /*6960*/  HMMA.16816.F32.BF16 R16, R88.reuse, R98, R16 ;  /* 0x000000625810723c */ /* 0x040fe20000041810 */
[----:B------:R-:W-:Y:S07]  /*6970*/  LDSM.16.M88.4 R96, [R119+0x2000] ;  /* 0x002000007760783b */ /* 0x000fee0000000200 */
[C---:B---3--:R-:W-:Y:S08]  /*6980*/  HMMA.16816.F32.BF16 R20, R88.reuse, R100, R20 ;  /* 0x000000645814723c */ /* 0x048ff00000041814 */
        /* <DEDUP_REMOVED lines=8> */
[----:B------:R-:W2:Y:S01]  /*6a10*/  LDSM.16.M88.4 R100, [R117+0x5c00] ;  /* 0x005c00007564783b */ /* 0x000ea20000000200 */
[----:B------:R-:W-:Y:S04]  /*6a20*/  DEPBAR.LE SB0, 0x0 ;  /* 0x000080000000791a */ /* 0x000fe80000000000 */
[----:B------:R-:W-:Y:S02]  /*6a30*/  BAR.SYNC.DEFER_BLOCKING 0x0 ;  /* 0x0000000000007b1d */ /* 0x000fe40000010000 */
[C---:B-1----:R-:W-:Y:S08]  /*6a40*/  HMMA.16816.F32.BF16 R12, R96.reuse, R88, R12 ;  /* 0x00000058600c723c */ /* 0x042ff0000004180c */
[C---:B------:R-:W-:Y:S08]  /*6a50*/  HMMA.16816.F32.BF16 R16, R96.reuse, R90, R16 ;  /* 0x0000005a6010723c */ /* 0x040ff00000041810 */
[C---:B---3--:R-:W-:Y:S08]  /*6a60*/  HMMA.16816.F32.BF16 R20, R96.reuse, R92, R20 ;  /* 0x0000005c6014723c */ /* 0x048ff00000041814 */
[C---:B------:R-:W-:Y:S08]  /*6a70*/  HMMA.16816.F32.BF16 R24, R96.reuse, R94, R24 ;  /* 0x0000005e6018723c */ /* 0x040ff00000041818 */
[C---:B--2---:R-:W-:Y:S08]  /*6a80*/  HMMA.16816.F32.BF16 R28, R96.reuse, R100, R28 ;  /* 0x00000064601c723c */ /* 0x044ff0000004181c */
[----:B------:R-:W-:Y:S01]  /*6a90*/  HMMA.16816.F32.BF16 R32, R96, R102, R32 ;  /* 0x000000666020723c */ /* 0x000fe20000041820 */
[----:B------:R-:W-:-:S07]  /*6aa0*/  @P5 BRA `(.L_x_208) ;  /* 0xfffff40000005947 */ /* 0x000fce000383ffff */
.L_x_207:
[----:B------:R-:W-:Y:S01]  /*6ab0*/  FMNMX.FTZ R0, R4, R85, !PT ;  /* 0x0000005504007209 */ /* 0x000fe20007810000 */
[----:B-1----:R-:W-:Y:S01]  /*6ac0*/  LDSM.16.MT88.4 R96, [R118+0x6000] ;  /* 0x006000007660783b */ /* 0x002fe20000004200 */
        /* <DEDUP_REMOVED lines=55> */
[--C-:B------:R-:W-:Y:S02]  /*6e40*/  FFMA.FTZ R87, R9, c[0x0][0x23c], -R104.reuse ;  /* 0x00008f0009577a23 */ /* 0x100fe40000010868 */
[--C-:B------:R-:W-:Y:S01]  /*6e50*/  FFMA.FTZ R111, R6, c[0x0][0x23c], -R105.reuse ;  /* 0x00008f00066f7a23 */ /* 0x100fe20000010869 */
[----:B------:R-:W-:Y:S01]  /*6e60*/  MUFU.EX2 R109, R109 ;  /* 0x0000006d006d7308 */ /* 0x000fe20000000800 */
[--C-:B------:R-:W-:Y:S02]  /*6e70*/  FFMA.FTZ R112, R7, c[0x0][0x23c], -R105.reuse ;  /* 0x00008f0007707a23 */ /* 0x100fe40000010869 */
[--C-:B------:R-:W-:Y:S02]  /*6e80*/  FFMA.FTZ R88, R10, c[0x0][0x23c], -R105.reuse ;  /* 0x00008f000a587a23 */ /* 0x100fe40000010869 */
[--C-:B------:R-:W-:Y:S02]  /*6e90*/  FFMA.FTZ R113, R11, c[0x0][0x23c], -R105.reuse ;  /* 0x00008f000b717a23 */ /* 0x100fe40000010869 */
[--C-:B------:R-:W-:Y:S02]  /*6ea0*/  FFMA.FTZ R141, R14, c[0x0][0x23c], -R105.reuse ;  /* 0x00008f000e8d7a23 */ /* 0x100fe40000010869 */
[--C-:B------:R-:W-:Y:S01]  /*6eb0*/  FFMA.FTZ R142, R15, c[0x0][0x23c], -R105.reuse ;  /* 0x00008f000f8e7a23 */ /* 0x100fe20000010869 */
[----:B------:R-:W-:Y:S01]  /*6ec0*/  MUFU.EX2 R111, R111 ;  /* 0x0000006f006f7308 */ /* 0x000fe20000000800 */
[--C-:B------:R-:W-:Y:S02]  /*6ed0*/  FFMA.FTZ R145, R18, c[0x0][0x23c], -R105.reuse ;  /* 0x00008f0012917a23 */ /* 0x100fe40000010869 */
[--C-:B-1----:R-:W-:Y:S02]  /*6ee0*/  FFMA.FTZ R86, R8, c[0x0][0x23c], -R104.reuse ;  /* 0x00008f0008567a23 */ /* 0x102fe40000010868 */
[C---:B--2---:R-:W-:Y:S02]  /*6ef0*/  FMUL.FTZ R36, R84.reuse, R36 ;  /* 0x0000002454247220 */ /* 0x044fe40000410000 */
        /* <DEDUP_REMOVED lines=20> */
[----:B------:R-:W-:Y:S01]  /*7040*/  MUFU.EX2 R86, R86 ;  /* 0x0000005600567308 */ /* 0x000fe20000000800 */
[C---:B------:R-:W-:Y:S02]  /*7050*/  FMUL.FTZ R43, R3.reuse, R43 ;  /* 0x0000002b032b7220 */ /* 0x040fe40000410000 */
[C---:B------:R-:W-:Y:S01]  /*7060*/  FMUL.FTZ R46, R3.reuse, R46 ;  /* 0x0000002e032e7220 */ /* 0x040fe20000410000 */
[----:B--2---:R-:W-:Y:S01]  /*7070*/  F2FP.BF16.PACK_AB R92, R90, R109 ;  /* 0x0000006d5a5c723e */ /* 0x004fe200000010ff */
[C---:B------:R-:W-:Y:S02]  /*7080*/  FMUL.FTZ R47, R3.reuse, R47 ;  /* 0x0000002f032f7220 */ /* 0x040fe40000410000 */
[C---:B------:R-:W-:Y:S02]  /*7090*/  FMUL.FTZ R50, R3.reuse, R50 ;  /* 0x0000003203327220 */ /* 0x040fe40000410000 */
[C---:B------:R-:W-:Y:S01]  /*70a0*/  FMUL.FTZ R51, R3.reuse, R51 ;  /* 0x0000003303337220 */ /* 0x040fe20000410000 */
[----:B------:R-:W1:Y:S01]  /*70b0*/  MUFU.EX2 R87, R87 ;  /* 0x0000005700577308 */ /* 0x000e620000000800 */
[C---:B------:R-:W-:Y:S02]  /*70c0*/  FMUL.FTZ R54, R3.reuse, R54 ;  /* 0x0000003603367220 */ /* 0x040fe40000410000 */
[C---:B------:R-:W-:Y:S01]  /*70d0*/  FMUL.FTZ R55, R3.reuse, R55 ;  /* 0x0000003703377220 */ /* 0x040fe20000410000 */
[----:B---3--:R-:W-:Y:S01]  /*70e0*/  F2FP.BF16.PACK_AB R93, R112, R111 ;  /* 0x0000006f705d723e */ /* 0x008fe200000010ff */
        /* <DEDUP_REMOVED lines=10> */
[C---:B------:R-:W-:Y:S02]  /*7190*/  FMUL.FTZ R69, R84.reuse, R69 ;  /* 0x0000004554457220 */ /* 0x040fe40000410000 */
[----:B------:R-:W-:Y:S01]  /*71a0*/  FMUL.FTZ R70, R3, R70 ;  /* 0x0000004603467220 */ /* 0x000fe20000410000 */
[----:B-1----:R-:W-:Y:S01]  /*71b0*/  F2FP.BF16.PACK_AB R94, R87, R86 ;  /* 0x00000056575e723e */ /* 0x002fe200000010ff */
[C---:B------:R-:W-:Y:S02]  /*71c0*/  FMUL.FTZ R71, R3.reuse, R71 ;  /* 0x0000004703477220 */ /* 0x040fe40000410000 */
[C---:B------:R-:W-:Y:S02]  /*71d0*/  FMUL.FTZ R72, R84.reuse, R72 ;  /* 0x0000004854487220 */ /* 0x040fe40000410000 */
[C---:B------:R-:W-:Y:S01]  /*71e0*/  FMUL.FTZ R73, R84.reuse, R73 ;  /* 0x0000004954497220 */ /* 0x040fe20000410000 */
[----:B------:R-:W-:Y:S01]  /*71f0*/  MUFU.EX2 R141, R141 ;  /* 0x0000008d008d7308 */ /* 0x000fe20000000800 */
[C---:B------:R-:W-:Y:S02]  /*7200*/  FMUL.FTZ R74, R3.reuse, R74 ;  /* 0x0000004a034a7220 */ /* 0x040fe40000410000 */
[C---:B------:R-:W-:Y:S02]  /*7210*/  FMUL.FTZ R75, R3.reuse, R75 ;  /* 0x0000004b034b7220 */ /* 0x040fe40000410000 */
[C---:B------:R-:W-:Y:S02]  /*7220*/  FMUL.FTZ R76, R84.reuse, R76 ;  /* 0x0000004c544c7220 */ /* 0x040fe40000410000 */
[----:B------:R-:W-:Y:S02]  /*7230*/  FMUL.FTZ R77, R84, R77 ;  /* 0x0000004d544d7220 */ /* 0x000fe40000410000 */
[C---:B------:R-:W-:Y:S01]  /*7240*/  FMUL.FTZ R78, R3.reuse, R78 ;  /* 0x0000004e034e7220 */ /* 0x040fe20000410000 */
[----:B------:R-:W-:Y:S01]  /*7250*/  MUFU.EX2 R142, R142 ;  /* 0x0000008e008e7308 */ /* 0x000fe20000000800 */
[----:B------:R-:W-:Y:S02]  /*7260*/  FMUL.FTZ R79, R3, R79 ;  /* 0x0000004f034f7220 */ /* 0x000fe40000410000 */
[--C-:B------:R-:W-:Y:S01]  /*7270*/  FFMA.FTZ R146, R19, c[0x0][0x23c], -R105.reuse ;  /* 0x00008f0013927a23 */ /* 0x100fe20000010869 */
[----:B--2---:R-:W-:Y:S01]  /*7280*/  F2FP.BF16.PACK_AB R95, R113, R88 ;  /* 0x00000058715f723e */ /* 0x004fe200000010ff */
        /* <DEDUP_REMOVED lines=8> */
[----:B------:R-:W1:Y:S01]  /*7310*/  LDSM.16.MT88.4 R96, [R118+0x7000] ;  /* 0x007000007660783b */ /* 0x000e620000004200 */
[----:B------:R-:W-:Y:S02]  /*7320*/  MUFU.EX2 R146, R146 ;  /* 0x0000009200927308 */ /* 0x000fe40000000800 */
[--C-:B------:R-:W-:Y:S02]  /*7330*/  FFMA.FTZ R158, R31, c[0x0][0x23c], -R105.reuse ;  /* 0x00008f001f9e7a23 */ /* 0x100fe40000010869 */
[--C-:B------:R-:W-:Y:S02]  /*7340*/  FFMA.FTZ R161, R34, c[0x0][0x23c], -R105.reuse ;  /* 0x00008f0022a17a23 */ /* 0x100fe40000010869 */
[C---:B------:R-:W-:Y:S04]  /*7350*/  HMMA.16816.F32.BF16 R44, R92.reuse, R100, R44 ;  /* 0x000000645c2c723c */ /* 0x040fe8000004182c */
[----:B------:R-:W-:Y:S01]  /*7360*/  FFMA.FTZ R162, R35, c[0x0][0x23c], -R105 ;  /* 0x00008f0023a27a23 */ /* 0x000fe20000010869 */
[----:B------:R-:W-:Y:S01]  /*7370*/  MUFU.EX2 R149, R149 ;  /* 0x0000009500957308 */ /* 0x000fe20000000800 */
[----:B------:R-:W-:Y:S02]  /*7380*/  FFMA.FTZ R163, R84, R137, R109 ;  /* 0x0000008954a37223 */ /* 0x000fe4000001006d */
[C---:B------:R-:W-:Y:S01]  /*7390*/  HMMA.16816.F32.BF16 R48, R92.reuse, R102, R48 ;  /* 0x000000665c30723c */ /* 0x040fe20000041830 */
[----:B------:R-:W2:Y:S03]  /*73a0*/  LDSM.16.MT88.4 R100, [R116+0x7000] ;  /* 0x007000007464783b */ /* 0x000ea60000004200 */
[----:B------:R-:W-:Y:S02]  /*73b0*/  FFMA.FTZ R137, R3, R140, R111 ;  /* 0x0000008c03897223 */ /* 0x000fe4000001006f */
[--C-:B------:R-:W-:Y:S01]  /*73c0*/  FFMA.FTZ R114, R12, c[0x0][0x23c], -R104.reuse ;  /* 0x00008f000c727a23 */ /* 0x100fe20000010868 */
[----:B------:R-:W-:Y:S01]  /*73d0*/  MUFU.EX2 R152, R152 ;  /* 0x0000009800987308 */ /* 0x000fe20000000800 */
[--C-:B------:R-:W-:Y:S01]  /*73e0*/  FFMA.FTZ R115, R13, c[0x0][0x23c], -R104.reuse ;  /* 0x00008f000d737a23 */ /* 0x100fe20000010868 */
[----:B------:R-:W-:Y:S03]  /*73f0*/  LDSM.16.MT88.4 R108, [R118+0x7c00] ;  /* 0x007c0000766c783b */ /* 0x000fe60000004200 */
[--C-:B------:R-:W-:Y:S02]  /*7400*/  FFMA.FTZ R143, R16, c[0x0][0x23c], -R104.reuse ;  /* 0x00008f00108f7a23 */ /* 0x100fe40000010868 */
[--C-:B------:R-:W-:Y:S02]  /*7410*/  FFMA.FTZ R144, R17, c[0x0][0x23c], -R104.reuse ;  /* 0x00008f0011907a23 */ /* 0x100fe40000010868 */
[C---:B------:R-:W-:Y:S01]  /*7420*/  FMUL.FTZ R80, R84.reuse, R80 ;  /* 0x0000005054507220 */ /* 0x040fe20000410000 */
[----:B------:R-:W-:Y:S01]  /*7430*/  MUFU.EX2 R114, R114 ;  /* 0x0000007200727308 */ /* 0x000fe20000000800 */
[----:B------:R-:W-:Y:S02]  /*7440*/  FMUL.FTZ R81, R84, R81 ;  /* 0x0000005154517220 */ /* 0x000fe40000410000 */
[C---:B------:R-:W-:Y:S02]  /*7450*/  FMUL.FTZ R82, R3.reuse, R82 ;  /* 0x0000005203527220 */ /* 0x040fe40000410000 */
[----:B------:R-:W-:Y:S01]  /*7460*/  FMUL.FTZ R83, R3, R83 ;  /* 0x0000005303537220 */ /* 0x000fe20000410000 */
[----:B------:R-:W-:Y:S01]  /*7470*/  MOV R3, R0 ;  /* 0x0000000000037202 */ /* 0x000fe20000000f00 */
[--C-:B------:R-:W-:Y:S01]  /*7480*/  FFMA.FTZ R147, R20, c[0x0][0x23c], -R104.reuse ;  /* 0x00008f0014937a23 */ /* 0x100fe20000010868 */
[C---:B-1----:R-:W-:Y:S02]  /*7490*/  HMMA.16816.F32.BF16 R52, R92.reuse, R96, R52 ;  /* 0x000000605c34723c */ /* 0x042fe40000041834 */
[----:B------:R-:W1:Y:S01]  /*74a0*/  MUFU.EX2 R115, R115 ;  /* 0x0000007300737308 */ /* 0x000e620000000800 */
[--C-:B------:R-:W-:Y:S02]  /*74b0*/  FFMA.FTZ R150, R21, c[0x0][0x23c], -R104.reuse ;  /* 0x00008f0015967a23 */ /* 0x100fe40000010868 */
[--C-:B------:R-:W-:Y:S02]  /*74c0*/  FFMA.FTZ R151, R24, c[0x0][0x23c], -R104.reuse ;  /* 0x00008f0018977a23 */ /* 0x100fe40000010868 */
[--C-:B------:R-:W-:Y:S01]  /*74d0*/  FFMA.FTZ R148, R25, c[0x0][0x23c], -R104.reuse ;  /* 0x00008f0019947a23 */ /* 0x100fe20000010868 */
[C---:B------:R-:W-:Y:S01]  /*74e0*/  HMMA.16816.F32.BF16 R56, R92.reuse, R98, R56 ;  /* 0x000000625c38723c */ /* 0x040fe20000041838 */
[----:B------:R-:W3:Y:S03]  /*74f0*/  LDSM.16.MT88.4 R96, [R118+0x8000] ;  /* 0x008000007660783b */ /* 0x000ee60000004200 */
[--C-:B------:R-:W-:Y:S01]  /*7500*/  FFMA.FTZ R156, R28, c[0x0][0x23c], -R104.reuse ;  /* 0x00008f001c9c7a23 */ /* 0x100fe20000010868 */
[----:B------:R-:W-:Y:S01]  /*7510*/  MUFU.EX2 R143, R143 ;  /* 0x0000008f008f7308 */ /* 0x000fe20000000800 */
[--C-:B------:R-:W-:Y:S02]  /*7520*/  FFMA.FTZ R155, R29, c[0x0][0x23c], -R104.reuse ;  /* 0x00008f001d9b7a23 */ /* 0x100fe40000010868 */
[C---:B--2---:R-:W-:Y:S04]  /*7530*/  HMMA.16816.F32.BF16 R60, R92.reuse, R100, R60 ;  /* 0x000000645c3c723c */ /* 0x044fe8000004183c */
[--C-:B------:R-:W-:Y:S02]  /*7540*/  FFMA.FTZ R159, R32, c[0x0][0x23c], -R104.reuse ;  /* 0x00008f00209f7a23 */ /* 0x100fe40000010868 */
[----:B------:R-:W-:Y:S01]  /*7550*/  FFMA.FTZ R104, R33, c[0x0][0x23c], -R104 ;  /* 0x00008f0021687a23 */ /* 0x000fe20000010868 */
[----:B------:R-:W2:Y:S01]  /*7560*/  MUFU.EX2 R144, R144 ;  /* 0x0000009000907308 */ /* 0x000ea20000000800 */
[C---:B------:R-:W-:Y:S01]  /*7570*/  HMMA.16816.F32.BF16 R64, R92.reuse, R102, R64 ;  /* 0x000000665c40723c */ /* 0x040fe20000041840 */
[----:B------:R-:W4:Y:S03]  /*7580*/  LDSM.16.MT88.4 R100, [R116+0x8000] ;  /* 0x008000007464783b */ /* 0x000f260000004200 */
[----:B------:R-:W-:Y:S02]  /*7590*/  FADD.FTZ R163, R90, R163 ;  /* 0x000000a35aa37221 */ /* 0x000fe40000010000 */
[----:B------:R-:W-:Y:S02]  /*75a0*/  FADD.FTZ R137, R112, R137 ;  /* 0x0000008970897221 */ /* 0x000fe40000010000 */
[----:B------:R-:W-:Y:S01]  /*75b0*/  FADD.FTZ R86, R86, R163 ;  /* 0x000000a356567221 */ /* 0x000fe20000010000 */
[----:B------:R5:W-:Y:S03]  /*75c0*/  MUFU.EX2 R160, R104 ;  /* 0x0000006800a07308 */ /* 0x000be60000000800 */
[----:B------:R-:W-:Y:S02]  /*75d0*/  FADD.FTZ R84, R88, R137 ;  /* 0x0000008958547221 */ /* 0x000fe40000010000 */
[----:B------:R-:W-:Y:S02]  /*75e0*/  FADD.FTZ R87, R87, R86 ;  /* 0x0000005657577221 */ /* 0x000fe40000010000 */
[----:B------:R-:W-:Y:S03]  /*75f0*/  FADD.FTZ R84, R113, R84 ;  /* 0x0000005471547221 */ /* 0x000fe60000010000 */
[----:B------:R-:W-:Y:S01]  /*7600*/  MUFU.EX2 R147, R147 ;  /* 0x0000009300937308 */ /* 0x000fe20000000800 */
[C---:B---3--:R-:W-:Y:S09]  /*7610*/  HMMA.16816.F32.BF16 R68, R92.reuse, R96, R68 ;  /* 0x000000605c44723c */ /* 0x048ff20000041844 */
[----:B------:R-:W3:Y:S01]  /*7620*/  MUFU.EX2 R150, R150 ;  /* 0x0000009600967308 */ /* 0x000ee20000000800 */
[C---:B------:R-:W-:Y:S01]  /*7630*/  HMMA.16816.F32.BF16 R72, R92.reuse, R98, R72 ;  /* 0x000000625c48723c */ /* 0x040fe20000041848 */
[----:B------:R-:W3:Y:S08]  /*7640*/  LDSM.16.MT88.4 R96, [R118+0x6400] ;  /* 0x006400007660783b */ /* 0x000ef00000004200 */
[----:B------:R-:W-:Y:S01]  /*7650*/  MUFU.EX2 R151, R151 ;  /* 0x0000009700977308 */ /* 0x000fe20000000800 */
[C---:B----4-:R-:W-:Y:S01]  /*7660*/  HMMA.16816.F32.BF16 R76, R92.reuse, R100, R76 ;  /* 0x000000645c4c723c */ /* 0x050fe2000004184c */
[----:B-----5:R-:W-:Y:S07]  /*7670*/  LDSM.16.MT88.4 R104, [R118+0x6c00] ;  /* 0x006c00007668783b */ /* 0x020fee0000004200 */
[----:B------:R-:W-:Y:S01]  /*7680*/  HMMA.16816.F32.BF16 R80, R92, R102, R80 ;  /* 0x000000665c50723c */ /* 0x000fe20000041850 */
[----:B------:R-:W4:Y:S01]  /*7690*/  LDSM.16.MT88.4 R100, [R116+0x6400] ;  /* 0x006400007464783b */ /* 0x000f220000004200 */
[----:B------:R-:W5:Y:S05]  /*76a0*/  MUFU.EX2 R148, R148 ;  /* 0x0000009400947308 */ /* 0x000f6a0000000800 */
[----:B-1----:R-:W-:Y:S01]  /*76b0*/  F2FP.BF16.PACK_AB R92, R115, R114 ;  /* 0x00000072735c723e */ /* 0x002fe200000010ff */
[----:B------:R-:W-:Y:S01]  /*76c0*/  FADD.FTZ R114, R114, R87 ;  /* 0x0000005772727221 */ /* 0x000fe20000010000 */
[----:B------:R-:W-:Y:S03]  /*76d0*/  F2FP.BF16.PACK_AB R93, R142, R141 ;  /* 0x0000008d8e5d723e */ /* 0x000fe600000010ff */
[----:B--2---:R-:W-:Y:S01]  /*76e0*/  F2FP.BF16.PACK_AB R94, R144, R143 ;  /* 0x0000008f905e723e */ /* 0x004fe200000010ff */
[----:B------:R-:W-:Y:S01]  /*76f0*/  MUFU.EX2 R153, R153 ;  /* 0x0000009900997308 */ /* 0x000fe20000000800 */
[----:B------:R-:W-:Y:S01]  /*7700*/  F2FP.BF16.PACK_AB R95, R146, R145 ;  /* 0x00000091925f723e */ /* 0x000fe200000010ff */
[----:B------:R-:W-:Y:S02]  /*7710*/  FADD.FTZ R141, R141, R84 ;  /* 0x000000548d8d7221 */ /* 0x000fe40000010000 */
[----:B------:R-:W-:Y:S02]  /*7720*/  FADD.FTZ R114, R115, R114 ;  /* 0x0000007273727221 */ /* 0x000fe40000010000 */
[----:B------:R-:W-:Y:S02]  /*7730*/  FADD.FTZ R142, R142, R141 ;  /* 0x0000008d8e8e7221 */ /* 0x000fe40000010000 */
[----:B------:R-:W-:Y:S02]  /*7740*/  FADD.FTZ R143, R143, R114 ;  /* 0x000000728f8f7221 */ /* 0x000fe40000010000 */
[----:B------:R-:W1:Y:S01]  /*7750*/  MUFU.EX2 R154, R154 ;  /* 0x0000009a009a7308 */ /* 0x000e620000000800 */
[----:B------:R-:W-:Y:S01]  /*7760*/  FADD.FTZ R145, R145, R142 ;  /* 0x0000008e91917221 */ /* 0x000fe20000010000 */
[C---:B---3--:R-:W-:Y:S03]  /*7770*/  HMMA.16816.F32.BF16 R36, R92.reuse, R96, R36 ;  /* 0x000000605c24723c */ /* 0x048fe60000041824 */
[----:B------:R-:W-:Y:S02]  /*7780*/  FADD.FTZ R144, R144, R143 ;  /* 0x0000008f90907221 */ /* 0x000fe40000010000 */
[----:B------:R-:W-:Y:S03]  /*7790*/  FADD.FTZ R146, R146, R145 ;  /* 0x0000009192927221 */ /* 0x000fe60000010000 */
[C---:B------:R-:W-:Y:S01]  /*77a0*/  HMMA.16816.F32.BF16 R40, R92.reuse, R98, R40 ;  /* 0x000000625c28723c */ /* 0x040fe20000041828 */
[----:B------:R-:W2:Y:S01]  /*77b0*/  LDSM.16.MT88.4 R96, [R118+0x7400] ;  /* 0x007400007660783b */ /* 0x000ea20000004200 */
[----:B------:R-:W-:Y:S06]  /*77c0*/  MUFU.EX2 R156, R156 ;  /* 0x0000009c009c7308 */ /* 0x000fec0000000800 */
[C---:B----4-:R-:W-:Y:S04]  /*77d0*/  HMMA.16816.F32.BF16 R44, R92.reuse, R100, R44 ;  /* 0x000000645c2c723c */ /* 0x050fe8000004182c */
[----:B------:R-:W3:Y:S04]  /*77e0*/  MUFU.EX2 R155, R155 ;  /* 0x0000009b009b7308 */ /* 0x000ee80000000800 */
[C---:B------:R-:W-:Y:S01]  /*77f0*/  HMMA.16816.F32.BF16 R48, R92.reuse, R102, R48 ;  /* 0x000000665c30723c */ /* 0x040fe20000041830 */
[----:B------:R-:W4:Y:S05]  /*7800*/  LDSM.16.MT88.4 R100, [R116+0x7400] ;  /* 0x007400007464783b */ /* 0x000f2a0000004200 */
[----:B------:R-:W-:Y:S10]  /*7810*/  MUFU.EX2 R157, R157 ;  /* 0x0000009d009d7308 */ /* 0x000ff40000000800 */
[----:B------:R-:W1:Y:S01]  /*7820*/  MUFU.EX2 R158, R158 ;  /* 0x0000009e009e7308 */ /* 0x000e620000000800 */
[C---:B--2---:R-:W-:Y:S09]  /*7830*/  HMMA.16816.F32.BF16 R52, R92.reuse, R96, R52 ;  /* 0x000000605c34723c */ /* 0x044ff20000041834 */
[----:B------:R-:W2:Y:S01]  /*7840*/  MUFU.EX2 R159, R159 ;  /* 0x0000009f009f7308 */ /* 0x000ea20000000800 */
[C---:B------:R-:W-:Y:S01]  /*7850*/  HMMA.16816.F32.BF16 R56, R92.reuse, R98, R56 ;  /* 0x000000625c38723c */ /* 0x040fe20000041838 */
[----:B------:R-:W1:Y:S08]  /*7860*/  LDSM.16.MT88.4 R96, [R118+0x8400] ;  /* 0x008400007660783b */ /* 0x000e700000004200 */
[----:B------:R-:W-:Y:S01]  /*7870*/  MUFU.EX2 R161, R161 ;  /* 0x000000a100a17308 */ /* 0x000fe20000000800 */
[C---:B----4-:R-:W-:Y:S09]  /*7880*/  HMMA.16816.F32.BF16 R60, R92.reuse, R100, R60 ;  /* 0x000000645c3c723c */ /* 0x050ff2000004183c */
[----:B------:R-:W4:Y:S01]  /*7890*/  MUFU.EX2 R162, R162 ;  /* 0x000000a200a27308 */ /* 0x000f220000000800 */
        /* <DEDUP_REMOVED lines=11> */
[----:B-----5:R-:W-:Y:S01]  /*7950*/  F2FP.BF16.PACK_AB R94, R148, R151 ;  /* 0x00000097945e723e */ /* 0x020fe200000010ff */
        /* <DEDUP_REMOVED lines=26> */
[----:B---3--:R-:W-:Y:S01]  /*7b00*/  F2FP.BF16.PACK_AB R92, R155, R156 ;  /* 0x0000009c9b5c723e */ /* 0x008fe200000010ff */
[----:B------:R-:W-:Y:S01]  /*7b10*/  FADD.FTZ R156, R156, R151 ;  /* 0x000000979c9c7221 */ /* 0x000fe20000010000 */
[----:B------:R-:W-:Y:S03]  /*7b20*/  F2FP.BF16.PACK_AB R93, R158, R157 ;  /* 0x0000009d9e5d723e */ /* 0x000fe600000010ff */
[----:B------:R-:W-:Y:S01]  /*7b30*/  F2FP.BF16.PACK_AB R94, R160, R159 ;  /* 0x0000009fa05e723e */ /* 0x000fe200000010ff */
[----:B------:R-:W-:Y:S01]  /*7b40*/  FADD.FTZ R157, R157, R154 ;  /* 0x0000009a9d9d7221 */ /* 0x000fe20000010000 */
[----:B----4-:R-:W-:Y:S01]  /*7b50*/  F2FP.BF16.PACK_AB R95, R162, R161 ;  /* 0x000000a1a25f723e */ /* 0x010fe200000010ff */
[----:B------:R-:W-:Y:S02]  /*7b60*/  FADD.FTZ R156, R155, R156 ;  /* 0x0000009c9b9c7221 */ /* 0x000fe40000010000 */
[----:B------:R-:W-:Y:S02]  /*7b70*/  FADD.FTZ R158, R158, R157 ;  /* 0x0000009d9e9e7221 */ /* 0x000fe40000010000 */
[----:B------:R-:W-:Y:S02]  /*7b80*/  FADD.FTZ R137, R159, R156 ;  /* 0x0000009c9f897221 */ /* 0x000fe40000010000 */
[C---:B------:R-:W-:Y:S03]  /*7b90*/  HMMA.16816.F32.BF16 R36, R92.reuse, R104, R36 ;  /* 0x000000685c24723c */ /* 0x040fe60000041824 */
[----:B------:R-:W-:Y:S02]  /*7ba0*/  FADD.FTZ R161, R161, R158 ;  /* 0x0000009ea1a17221 */ /* 0x000fe40000010000 */
[----:B------:R-:W-:Y:S02]  /*7bb0*/  FADD.FTZ R137, R160, R137 ;  /* 0x00000089a0897221 */ /* 0x000fe40000010000 */
[----:B------:R-:W-:Y:S01]  /*7bc0*/  FADD.FTZ R140, R162, R161 ;  /* 0x000000a1a28c7221 */ /* 0x000fe20000010000 */
[C---:B------:R-:W-:Y:S01]  /*7bd0*/  HMMA.16816.F32.BF16 R40, R92.reuse, R106, R40 ;  /* 0x0000006a5c28723c */ /* 0x040fe20000041828 */
[----:B------:R-:W3:Y:S07]  /*7be0*/  LDSM.16.MT88.4 R104, [R118+0x8c00] ;  /* 0x008c00007668783b */ /* 0x000eee0000004200 */
[C---:B-1----:R-:W-:Y:S08]  /*7bf0*/  HMMA.16816.F32.BF16 R44, R92.reuse, R96, R44 ;  /* 0x000000605c2c723c */ /* 0x042ff0000004182c */
[C---:B------:R-:W-:Y:S01]  /*7c00*/  HMMA.16816.F32.BF16 R48, R92.reuse, R98, R48 ;  /* 0x000000625c30723c */ /* 0x040fe20000041830 */
[----:B------:R-:W1:Y:S07]  /*7c10*/  LDSM.16.MT88.4 R96, [R116+0x8c00] ;  /* 0x008c00007460783b */ /* 0x000e6e0000004200 */
[C---:B------:R-:W-:Y:S08]  /*7c20*/  HMMA.16816.F32.BF16 R52, R92.reuse, R108, R52 ;  /* 0x0000006c5c34723c */ /* 0x040ff00000041834 */
[C---:B------:R-:W-:Y:S08]  /*7c30*/  HMMA.16816.F32.BF16 R56, R92.reuse, R110, R56 ;  /* 0x0000006e5c38723c */ /* 0x040ff00000041838 */
[C---:B--2---:R-:W-:Y:S08]  /*7c40*/  HMMA.16816.F32.BF16 R60, R92.reuse, R100, R60 ;  /* 0x000000645c3c723c */ /* 0x044ff0000004183c */
[C---:B------:R-:W-:Y:S08]  /*7c50*/  HMMA.16816.F32.BF16 R64, R92.reuse, R102, R64 ;  /* 0x000000665c40723c */ /* 0x040ff00000041840 */
[C---:B---3--:R-:W-:Y:S08]  /*7c60*/  HMMA.16816.F32.BF16 R68, R92.reuse, R104, R68 ;  /* 0x000000685c44723c */ /* 0x048ff00000041844 */
[C---:B------:R-:W-:Y:S08]  /*7c70*/  HMMA.16816.F32.BF16 R72, R92.reuse, R106, R72 ;  /* 0x0000006a5c48723c */ /* 0x040ff00000041848 */
[C---:B-1----:R-:W-:Y:S08]  /*7c80*/  HMMA.16816.F32.BF16 R76, R92.reuse, R96, R76 ;  /* 0x000000605c4c723c */ /* 0x042ff0000004184c */
[----:B------:R-:W-:Y:S01]  /*7c90*/  HMMA.16816.F32.BF16 R80, R92, R98, R80 ;  /* 0x000000625c50723c */ /* 0x000fe20000041850 */
[----:B------:R-:W-:-:S07]  /*7ca0*/  @P5 BRA `(.L_x_206) ;  /* 0xffffe58000005947 */ /* 0x000fce000383ffff */
.L_x_205:
[----:B------:R-:W1:Y:S01]  /*7cb0*/  SHFL.BFLY PT, R6, R137, 0x2, 0x1f ;  /* 0x0c401f0089067f89 */ /* 0x000e6200000e0000 */
[----:B------:R-:W-:Y:S01]  /*7cc0*/  MOV R8, 0x3f800000 ;  /* 0x3f80000000087802 */ /* 0x000fe20000000f00 */
[----:B------:R-:W-:Y:S01]  /*7cd0*/  IMAD.MOV.U32 R9, RZ, RZ, 0x3f800000 ;  /* 0x3f800000ff097424 */ /* 0x000fe200078e00ff */
[C---:B------:R-:W-:Y:S01]  /*7ce0*/  ISETP.NE.AND P0, PT, R122.reuse, -0x1, PT ;  /* 0xffffffff7a00780c */ /* 0x040fe20003f05270 */
[----:B------:R-:W2:Y:S01]  /*7cf0*/  SHFL.BFLY PT, R3, R140, 0x2, 0x1f ;  /* 0x0c401f008c037f89 */ /* 0x000ea200000e0000 */
[----:B------:R-:W-:Y:S11]  /*7d00*/  BSSY B0, `(.L_x_209) ;  /* 0x00000da000007945 */ /* 0x000ff60003800000 */
[----:B------:R-:W-:-:S05]  /*7d10*/  @P0 IMAD.WIDE.U32 R10, R122, c[0x0][0x1e8], RZ ;  /* 0x00007a007a0a0a25 */ /* 0x000fca00078e00ff */
[----:B------:R-:W-:Y:S01]  /*7d20*/  @P0 MOV R7, R10 ;  /* 0x0000000a00070202 */ /* 0x000fe20000000f00 */
[----:B-1----:R-:W-:Y:S02]  /*7d30*/  FADD.FTZ R6, R6, R137 ;  /* 0x0000008906067221 */ /* 0x002fe40000010000 */
[----:B--2---:R-:W-:-:S03]  /*7d40*/  FADD.FTZ R3, R3, R140 ;  /* 0x0000008c03037221 */ /* 0x004fc60000010000 */
[----:B------:R-:W1:Y:S04]  /*7d50*/  SHFL.BFLY PT, R5, R6, 0x1, 0x1f ;  /* 0x0c201f0006057f89 */ /* 0x000e6800000e0000 */
[----:B------:R-:W2:Y:S01]  /*7d60*/  SHFL.BFLY PT, R4, R3, 0x1, 0x1f ;  /* 0x0c201f0003047f89 */ /* 0x000ea200000e0000 */
[----:B-1----:R-:W-:Y:S02]  /*7d70*/  FADD.FTZ R5, R6, R5 ;  /* 0x0000000506057221 */ /* 0x002fe40000010000 */
[----:B------:R-:W-:Y:S02]  /*7d80*/  @P0 IMAD R6, R122, c[0x0][0x1ec], R11 ;  /* 0x00007b007a060a24 */ /* 0x000fe400078e020b */
[----:B--2---:R-:W-:Y:S01]  /*7d90*/  FADD.FTZ R4, R3, R4 ;  /* 0x0000000403047221 */ /* 0x004fe20000010000 */
[----:B------:R-:W-:Y:S01]  /*7da0*/  FSETP.NE.FTZ.AND P4, PT, R5, RZ, PT ;  /* 0x000000ff0500720b */ /* 0x000fe20003f95000 */
[----:B------:R-:W1:Y:S03]  /*7db0*/  S2R R3, SR_TID.X ;  /* 0x0000000000037919 */ /* 0x000e660000002100 */
[----:B------:R-:W-:-:S09]  /*7dc0*/  FSETP.NE.FTZ.AND P3, PT, R4, RZ, PT ;  /* 0x000000ff0400720b */ /* 0x000fd20003f75000 */
[----:B------:R-:W2:Y:S08]  /*7dd0*/  @P4 MUFU.RCP R8, R5 ;  /* 0x0000000500084308 */ /* 0x000eb00000001000 */
[----:B------:R-:W3:Y:S01]  /*7de0*/  @P3 MUFU.RCP R9, R4 ;  /* 0x0000000400093308 */ /* 0x000ee20000001000 */
[----:B--2---:R-:W-:-:S07]  /*7df0*/  FMUL.FTZ R36, R8, R36 ;  /* 0x0000002408247220 */ /* 0x004fce0000410000 */
[----:B------:R-:W-:Y:S01]  /*7e00*/  @P3 MUFU.LG2 R4, R4 ;  /* 0x0000000400043308 */ /* 0x000fe20000000c00 */
[C---:B------:R-:W-:Y:S02]  /*7e10*/  FMUL.FTZ R37, R8.reuse, R37 ;  /* 0x0000002508257220 */ /* 0x040fe40000410000 */
[C---:B------:R-:W-:Y:S02]  /*7e20*/  FMUL.FTZ R40, R8.reuse, R40 ;  /* 0x0000002808287220 */ /* 0x040fe40000410000 */
[C---:B------:R-:W-:Y:S01]  /*7e30*/  FMUL.FTZ R41, R8.reuse, R41 ;  /* 0x0000002908297220 */ /* 0x040fe20000410000 */
[----:B------:R-:W-:Y:S01]  /*7e40*/  F2FP.BF16.PACK_AB R36, R37, R36 ;  /* 0x000000242524723e */ /* 0x000fe200000010ff */
[C---:B------:R-:W-:Y:S01]  /*7e50*/  FMUL.FTZ R44, R8.reuse, R44 ;  /* 0x0000002c082c7220 */ /* 0x040fe20000410000 */
[----:B------:R-:W2:Y:S01]  /*7e60*/  @P4 MUFU.LG2 R5, R5 ;  /* 0x0000000500054308 */ /* 0x000ea20000000c00 */
        /* <DEDUP_REMOVED lines=28> */
[----:B-1----:R-:W-:Y:S01]  /*8030*/  SHF.R.S32.HI R8, RZ, 0x1f, R3 ;  /* 0x0000001fff087819 */ /* 0x002fe20000011403 */
[----:B---3--:R-:W-:Y:S01]  /*8040*/  FMUL.FTZ R39, R9, R39 ;  /* 0x0000002709277220 */ /* 0x008fe20000410000 */
[----:B------:R-:W-:Y:S01]  /*8050*/  F2FP.BF16.PACK_AB R76, R77, R76 ;  /* 0x0000004c4d4c723e */ /* 0x000fe200000010ff */
[C---:B------:R-:W-:Y:S01]  /*8060*/  FMUL.FTZ R38, R9.reuse, R38 ;  /* 0x0000002609267220 */ /* 0x040fe20000410000 */
[C---:B------:R-:W-:Y:S01]  /*8070*/  LEA.HI R10, R8.reuse, R3, RZ, 0x2 ;  /* 0x00000003080a7211 */ /* 0x040fe200078f10ff */
[C---:B------:R-:W-:Y:S01]  /*8080*/  FMUL.FTZ R43, R9.reuse, R43 ;  /* 0x0000002b092b7220 */ /* 0x040fe20000410000 */
        /* <DEDUP_REMOVED lines=15> */
[----:B------:R-:W-:Y:S01]  /*8180*/  FMUL.FTZ R59, R9, R59 ;  /* 0x0000003b093b7220 */ /* 0x000fe20000410000 */
[----:B------:R-:W-:Y:S01]  /*8190*/  F2FP.BF16.PACK_AB R38, R39, R38 ;  /* 0x000000262726723e */ /* 0x000fe200000010ff */
[----:B------:R-:W-:Y:S01]  /*81a0*/  FMUL.FTZ R58, R9, R58 ;  /* 0x0000003a093a7220 */ /* 0x000fe20000410000 */
[----:B------:R-:W-:Y:S01]  /*81b0*/  F2FP.BF16.PACK_AB R42, R43, R42 ;  /* 0x0000002a2b2a723e */ /* 0x000fe200000010ff */
[----:B------:R-:W-:Y:S01]  /*81c0*/  IMAD.IADD R12, R11, 0x1, -R12 ;  /* 0x000000010b0c7824 */ /* 0x000fe200078e0a0c */
[----:B------:R-:W-:Y:S01]  /*81d0*/  F2FP.BF16.PACK_AB R46, R47, R46 ;  /* 0x0000002e2f2e723e */ /* 0x000fe200000010ff */
        /* <DEDUP_REMOVED lines=12> */
[C---:B------:R-:W-:Y:S01]  /*82a0*/  FMUL.FTZ R75, R9.reuse, R75 ;  /* 0x0000004b094b7220 */ /* 0x040fe20000410000 */
[----:B------:R-:W-:Y:S01]  /*82b0*/  LOP3.LUT R8, R8, 0xffffffe0, RZ, 0xc0, !PT ;  /* 0xffffffe008087812 */ /* 0x000fe200078ec0ff */
[----:B------:R-:W-:Y:S01]  /*82c0*/  FMUL.FTZ R74, R9, R74 ;  /* 0x0000004a094a7220 */ /* 0x000fe20000410000 */
[----:B------:R-:W-:Y:S01]  /*82d0*/  F2FP.BF16.PACK_AB R70, R71, R70 ;  /* 0x000000464746723e */ /* 0x000fe200000010ff */
[----:B------:R-:W-:-:S02]  /*82e0*/  FMUL.FTZ R79, R9, R79 ;  /* 0x0000004f094f7220 */ /* 0x000fc40000410000 */
[----:B------:R-:W-:Y:S01]  /*82f0*/  FMUL.FTZ R78, R9, R78 ;  /* 0x0000004e094e7220 */ /* 0x000fe20000410000 */
[----:B------:R-:W-:Y:S01]  /*8300*/  F2FP.BF16.PACK_AB R74, R75, R74 ;  /* 0x0000004a4b4a723e */ /* 0x000fe200000010ff */
[C---:B------:R-:W-:Y:S02]  /*8310*/  FMUL.FTZ R83, R9.reuse, R83 ;  /* 0x0000005309537220 */ /* 0x040fe40000410000 */
[----:B------:R-:W-:Y:S01]  /*8320*/  FMUL.FTZ R82, R9, R82 ;  /* 0x0000005209527220 */ /* 0x000fe20000410000 */
[----:B------:R-:W-:Y:S01]  /*8330*/  LEA.HI R9, R12, R12, RZ, 0x1 ;  /* 0x0000000c0c097211 */ /* 0x000fe200078f08ff */
[----:B------:R-:W-:Y:S01]  /*8340*/  IMAD R14, R13, 0x100, R14 ;  /* 0x000001000d0e7824 */ /* 0x000fe200078e020e */
[----:B------:R-:W-:Y:S01]  /*8350*/  F2FP.BF16.PACK_AB R78, R79, R78 ;  /* 0x0000004e4f4e723e */ /* 0x000fe200000010ff */
[----:B------:R-:W-:Y:S01]  /*8360*/  IMAD.IADD R8, R3, 0x1, -R8 ;  /* 0x0000000103087824 */ /* 0x000fe200078e0a08 */
[----:B------:R-:W-:Y:S01]  /*8370*/  SHF.R.S32.HI R15, RZ, 0x1, R9 ;  /* 0x00000001ff0f7819 */ /* 0x000fe20000011409 */
[----:B--2---:R-:W-:Y:S01]  /*8380*/  @P4 FMUL.FTZ R5, R5, 0.69314718246459960938 ;  /* 0x3f31721805054820 */ /* 0x004fe20000410000 */
[----:B------:R-:W-:-:S02]  /*8390*/  LOP3.LUT R9, R9, 0x3fffffe, RZ, 0xc0, !PT ;  /* 0x03fffffe09097812 */ /* 0x000fc400078ec0ff */
[C---:B------:R-:W-:Y:S01]  /*83a0*/  LOP3.LUT P1, RZ, R15.reuse, 0x2, RZ, 0xc0, !PT ;  /* 0x000000020fff7812 */ /* 0x040fe2000782c0ff */
[C---:B------:R-:W-:Y:S01]  /*83b0*/  IMAD.SHL.U32 R16, R15.reuse, 0x40, RZ ;  /* 0x000000400f107824 */ /* 0x040fe200078e00ff */
[----:B------:R-:W-:Y:S02]  /*83c0*/  IADD3 R9, R12, -R9, RZ ;  /* 0x800000090c097210 */ /* 0x000fe40007ffe0ff */
[----:B------:R-:W-:Y:S02]  /*83d0*/  LOP3.LUT R12, R15, 0x1, RZ, 0xc0, !PT ;  /* 0x000000010f0c7812 */ /* 0x000fe400078ec0ff */
[----:B------:R-:W-:Y:S02]  /*83e0*/  LOP3.LUT R16, R16, 0xc0, RZ, 0xc0, !PT ;  /* 0x000000c010107812 */ /* 0x000fe400078ec0ff */
[----:B------:R-:W-:Y:S02]  /*83f0*/  LEA R9, R9, R14, 0x4 ;  /* 0x0000000e09097211 */ /* 0x000fe400078e20ff */
[----:B------:R-:W-:-:S02]  /*8400*/  LEA.HI R16, R16, R16, RZ, 0x1d ;  /* 0x0000001010107211 */ /* 0x000fc400078fe8ff */
[----:B------:R-:W-:Y:S02]  /*8410*/  ISETP.NE.U32.AND P2, PT, R12, 0x1, PT ;  /* 0x000000010c00780c */ /* 0x000fe40003f45070 */
[----:B------:R-:W1:Y:S01]  /*8420*/  LDC.U8 R12, c[0x0][0x329] ;  /* 0x0000ca40ff0c7b82 */ /* 0x000e620000000000 */
[----:B------:R-:W-:Y:S01]  /*8430*/  IMAD.U32 R9, R9, 0x2, R16 ;  /* 0x0000000209097824 */ /* 0x000fe200078e0010 */
[----:B------:R-:W-:-:S04]  /*8440*/  F2FP.BF16.PACK_AB R82, R83, R82 ;  /* 0x000000525352723e */ /* 0x000fc800000010ff */
[----:B------:R-:W-:Y:S01]  /*8450*/  SHF.L.U32 R17, R9, 0x1, RZ ;  /* 0x0000000109117819 */ /* 0x000fe200000006ff */
[----:B------:R-:W-:Y:S01]  /*8460*/  IMAD.MOV.U32 R9, RZ, RZ, 0x20 ;  /* 0x00000020ff097424 */ /* 0x000fe200078e00ff */
[----:B------:R-:W2:Y:S02]  /*8470*/  LDC.U8 R16, c[0x0][0x328] ;  /* 0x0000ca00ff107b82 */ /* 0x000ea40000000000 */
[----:B------:R-:W-:Y:S01]  /*8480*/  IADD3 R15, R17, -0x10, RZ ;  /* 0xfffffff0110f7810 */ /* 0x000fe20007ffe0ff */
[----:B------:R-:W-:Y:S01]  /*8490*/  STS [R17], R36 ;  /* 0x0000002411007388 */ /* 0x000fe20000000800 */
[----:B------:R-:W-:Y:S02]  /*84a0*/  SEL R14, R9, 0xffffffe0, !P1 ;  /* 0xffffffe0090e7807 */ /* 0x000fe40004800000 */
[C---:B------:R-:W-:Y:S01]  /*84b0*/  @P2 IADD3 R15, R17.reuse, 0x10, RZ ;  /* 0x00000010110f2810 */ /* 0x040fe20007ffe0ff */
[----:B------:R-:W-:Y:S01]  /*84c0*/  STS [R17+0x200], R38 ;  /* 0x0002002611007388 */ /* 0x000fe20000000800 */
[----:B------:R-:W-:-:S03]  /*84d0*/  IADD3 R19, R17, R14, RZ ;  /* 0x0000000e11137210 */ /* 0x000fc60007ffe0ff */
[----:B------:R-:W-:Y:S01]  /*84e0*/  IMAD.IADD R21, R14, 0x1, R15 ;  /* 0x000000010e157824 */ /* 0x000fe200078e020f */
[----:B------:R3:W-:Y:S04]  /*84f0*/  STS [R15], R40 ;  /* 0x000000280f007388 */ /* 0x0007e80000000800 */
[----:B------:R4:W-:Y:S01]  /*8500*/  STS [R15+0x200], R42 ;  /* 0x0002002a0f007388 */ /* 0x0009e20000000800 */
[----:B-1----:R-:W-:-:S03]  /*8510*/  ISETP.NE.AND P1, PT, R12, RZ, PT ;  /* 0x000000ff0c00720c */ /* 0x002fc60003f25270 */
[----:B------:R-:W1:Y:S04]  /*8520*/  S2R R9, SR_CTAID.Y ;  /* 0x0000000000097919 */ /* 0x000e680000002600 */
[----:B------:R5:W-:Y:S01]  /*8530*/  STS [R19], R44 ;  /* 0x0000002c13007388 */ /* 0x000be20000000800 */
[----:B--2---:R-:W-:-:S03]  /*8540*/  ISETP.NE.AND P2, PT, R16, RZ, PT ;  /* 0x000000ff1000720c */ /* 0x004fc60003f45270 */
[----:B------:R-:W-:Y:S01]  /*8550*/  STS [R19+0x200], R46 ;  /* 0x0002002e13007388 */ /* 0x000fe20000000800 */
[----:B------:R-:W-:Y:S01]  /*8560*/  ISETP.NE.OR P5, PT, R12, RZ, !P2 ;  /* 0x000000ff0c00720c */ /* 0x000fe200057a5670 */
[----:B------:R-:W-:Y:S01]  /*8570*/  @!P1 IMAD.MOV.U32 R18, RZ, RZ, c[0x0][0x214] ;  /* 0x00008500ff129624 */ /* 0x000fe200078e00ff */
[----:B------:R-:W-:Y:S01]  /*8580*/  @P1 MOV R14, c[0x0][0x210] ;  /* 0x00008400000e1a02 */ /* 0x000fe20000000f00 */
[----:B------:R-:W-:Y:S01]  /*8590*/  STS [R21], R48 ;  /* 0x0000003015007388 */ /* 0x000fe20000000800 */
[----:B------:R-:W-:Y:S02]  /*85a0*/  @P1 MOV R3, c[0x0][0x210] ;  /* 0x0000840000031a02 */ /* 0x000fe40000000f00 */
[----:B------:R-:W-:Y:S01]  /*85b0*/  @!P1 MOV R3, 0x1 ;  /* 0x0000000100039802 */ /* 0x000fe20000000f00 */
[----:B------:R-:W-:Y:S01]  /*85c0*/  STS [R21+0x200], R50 ;  /* 0x0002003215007388 */ /* 0x000fe20000000800 */
[----:B------:R-:W-:Y:S01]  /*85d0*/  @P1 IMAD R14, R14, c[0x0][0x214], RZ ;  /* 0x000085000e0e1a24 */ /* 0x000fe200078e02ff */
[----:B------:R-:W-:-:S02]  /*85e0*/  @!P1 SEL R14, R18, c[0x0][0x234], !P2 ;  /* 0x00008d00120e9a07 */ /* 0x000fc40005000000 */
[----:B------:R-:W-:Y:S01]  /*85f0*/  STS [R17+0x1000], R52 ;  /* 0x0010003411007388 */ /* 0x000fe20000000800 */
[----:B---3--:R-:W-:Y:S02]  /*8600*/  @P1 MOV R40, 0x1 ;  /* 0x0000000100281802 */ /* 0x008fe40000000f00 */
[----:B------:R-:W-:Y:S01]  /*8610*/  @!P1 IMAD R40, R14, c[0x0][0x1c0], RZ ;  /* 0x000070000e289a24 */ /* 0x000fe200078e02ff */
[----:B------:R-:W-:Y:S01]  /*8620*/  STS [R17+0x1200], R54 ;  /* 0x0012003611007388 */ /* 0x000fe20000000800 */
[----:B-1----:R-:W-:Y:S01]  /*8630*/  @!P0 SHF.R.S32.HI R16, RZ, 0x1f, R9 ;  /* 0x0000001fff108819 */ /* 0x002fe20000011409 */
[C---:B------:R-:W-:Y:S01]  /*8640*/  @!P5 IMAD R43, R9.reuse, c[0x0][0x214], RZ ;  /* 0x00008500092bda24 */ /* 0x040fe200078e02ff */
[----:B----4-:R-:W-:Y:S01]  /*8650*/  SHF.R.S32.HI R42, RZ, 0x1f, R13 ;  /* 0x0000001fff2a7819 */ /* 0x010fe2000001140d */
[----:B------:R-:W-:Y:S01]  /*8660*/  STS [R15+0x1000], R56 ;  /* 0x001000380f007388 */ /* 0x000fe20000000800 */
[----:B-----5:R-:W-:Y:S02]  /*8670*/  @!P0 IMAD.WIDE.U32 R44, R9, c[0x0][0x1e0], RZ ;  /* 0x00007800092c8a25 */ /* 0x020fe400078e00ff */
[----:B------:R-:W-:Y:S01]  /*8680*/  LEA.HI R42, R42, R13, RZ, 0x2 ;  /* 0x0000000d2a2a7211 */ /* 0x000fe200078f10ff */
[----:B------:R-:W-:Y:S01]  /*8690*/  STS [R15+0x1200], R58 ;  /* 0x0012003a0f007388 */ /* 0x000fe20000000800 */
[----:B------:R-:W-:Y:S01]  /*86a0*/  @!P0 IMAD R16, R16, c[0x0][0x1e0], RZ ;  /* 0x0000780010108a24 */ /* 0x000fe200078e02ff */
[----:B------:R-:W-:Y:S01]  /*86b0*/  @!P5 SEL R43, R43, R122, !P0 ;  /* 0x0000007a2b2bd207 */ /* 0x000fe20004000000 */
[C---:B------:R-:W-:Y:S01]  /*86c0*/  IMAD R40, R9.reuse, R40, RZ ;  /* 0x0000002809287224 */ /* 0x040fe200078e02ff */
[----:B------:R-:W-:Y:S01]  /*86d0*/  STS [R19+0x1000], R60 ;  /* 0x0010003c13007388 */ /* 0x000fe20000000800 */
[----:B------:R-:W-:Y:S01]  /*86e0*/  @!P0 IMAD R41, R9, c[0x0][0x1e4], R16 ;  /* 0x0000790009298a24 */ /* 0x000fe200078e0210 */
[----:B------:R-:W-:Y:S01]  /*86f0*/  LOP3.LUT R42, R42, 0xffffffc, RZ, 0xc0, !PT ;  /* 0x0ffffffc2a2a7812 */ /* 0x000fe200078ec0ff */
[----:B------:R-:W-:Y:S01]  /*8700*/  @!P0 IMAD.MOV.U32 R7, RZ, RZ, R44 ;  /* 0x000000ffff078224 */ /* 0x000fe200078e002c */
[----:B------:R-:W-:Y:S01]  /*8710*/  STS [R19+0x1200], R62 ;  /* 0x0012003e13007388 */ /* 0x000fe20000000800 */
[----:B------:R-:W-:-:S02]  /*8720*/  SEL R40, R40, RZ, P5 ;  /* 0x000000ff28287207 */ /* 0x000fc40002800000 */
[----:B------:R-:W-:Y:S01]  /*8730*/  @!P0 IADD3 R6, R45, R41, RZ ;  /* 0x000000292d068210 */ /* 0x000fe20007ffe0ff */
[----:B------:R-:W-:Y:S01]  /*8740*/  STS [R21+0x1000], R64 ;  /* 0x0010004015007388 */ /* 0x000fe20000000800 */
[----:B------:R-:W-:Y:S01]  /*8750*/  LOP3.LUT P0, RZ, R8, 0x3, RZ, 0xc0, !PT ;  /* 0x0000000308ff7812 */ /* 0x000fe2000780c0ff */
[----:B------:R-:W-:Y:S01]  /*8760*/  CS2R R44, SRZ ;  /* 0x00000000002c7805 */ /* 0x000fe2000001ff00 */
[----:B------:R-:W-:Y:S01]  /*8770*/  IMAD.IADD R42, R13, 0x1, -R42 ;  /* 0x000000010d2a7824 */ /* 0x000fe200078e0a2a */
[----:B------:R-:W-:Y:S01]  /*8780*/  STS [R21+0x1200], R66 ;  /* 0x0012004215007388 */ /* 0x000fe20000000800 */
[----:B------:R-:W-:Y:S01]  /*8790*/  @!P5 MOV R44, R43 ;  /* 0x0000002b002cd202 */ /* 0x000fe20000000f00 */
[----:B------:R-:W-:Y:S01]  /*87a0*/  @P3 FMUL.FTZ R41, R4, 0.69314718246459960938 ;  /* 0x3f31721804293820 */ /* 0x000fe20000410000 */
[----:B------:R-:W-:Y:S01]  /*87b0*/  @!P5 SHF.R.S32.HI R45, RZ, 0x1f, R43 ;  /* 0x0000001fff2dd819 */ /* 0x000fe2000001142b */
[----:B------:R-:W-:Y:S01]  /*87c0*/  STS [R17+0x2000], R68 ;  /* 0x0020004411007388 */ /* 0x000fe20000000800 */
[----:B------:R-:W-:Y:S01]  /*87d0*/  MOV R9, 0x7f800000 ;  /* 0x7f80000000097802 */ /* 0x000fe20000000f00 */
[----:B------:R-:W-:Y:S01]  /*87e0*/  @P4 FFMA.FTZ R9, R2, c[0x0][0x238], R5 ;  /* 0x00008e0002094a23 */ /* 0x000fe20000010005 */
[----:B------:R-:W-:Y:S01]  /*87f0*/  LEA R42, R42, R123, 0x4 ;  /* 0x0000007b2a2a7211 */ /* 0x000fe200078e20ff */
        /* <DEDUP_REMOVED lines=8> */
[----:B------:R-:W3:Y:S04]  /*8880*/  S2R R12, SR_CTAID.X ;  /* 0x00000000000c7919 */ /* 0x000ee80000002500 */
[----:B-1----:R-:W1:Y:S04]  /*8890*/  S2R R15, SR_CTAID.Z ;  /* 0x00000000000f7919 */ /* 0x002e680000002700 */
[----:B------:R2:W4:Y:S04]  /*88a0*/  LDS.128 R32, [R124] ;  /* 0x000000007c207984 */ /* 0x0005280000000c00 */
[----:B------:R2:W2:Y:S01]  /*88b0*/  LDS.128 R28, [R124+0x800] ;  /* 0x000800007c1c7984 */ /* 0x0004a20000000c00 */
[----:B---3--:R-:W-:-:S03]  /*88c0*/  IMAD R8, R12, R3, RZ ;  /* 0x000000030c087224 */ /* 0x008fc600078e02ff */
[----:B------:R3:W2:Y:S01]  /*88d0*/  LDS.128 R24, [R124+0x1000] ;  /* 0x001000007c187984 */ /* 0x0006a20000000c00 */
[----:B-1----:R-:W-:-:S03]  /*88e0*/  IMAD R40, R15, R14, R40 ;  /* 0x0000000e0f287224 */ /* 0x002fc600078e0228 */
[----:B------:R3:W1:Y:S01]  /*88f0*/  LDS.128 R20, [R124+0x1800] ;  /* 0x001800007c147984 */ /* 0x0006620000000c00 */
[----:B------:R-:W-:Y:S01]  /*8900*/  IMAD.SHL.U32 R13, R8, 0x40, RZ ;  /* 0x00000040080d7824 */ /* 0x000fe200078e00ff */
[----:B------:R-:W-:Y:S01]  /*8910*/  MOV R8, 0x7f800000 ;  /* 0x7f80000000087802 */ /* 0x000fe20000000f00 */
[----:B------:R-:W-:Y:S01]  /*8920*/  @P3 FFMA.FTZ R8, R0, c[0x0][0x238], R41 ;  /* 0x00008e0000083a23 */ /* 0x000fe20000010029 */
[----:B------:R3:W1:Y:S02]  /*8930*/  LDS.128 R16, [R124+0x2000] ;  /* 0x002000007c107984 */ /* 0x0006640000000c00 */
[--C-:B------:R-:W-:Y:S02]  /*8940*/  IADD3 R4, P2, P1, R13, R44, R40.reuse ;  /* 0x0000002c0d047210 */ /* 0x100fe4000795e028 */
[----:B------:R3:W1:Y:S01]  /*8950*/  LDS.128 R36, [R124+0x2800] ;  /* 0x002800007c247984 */ /* 0x0006620000000c00 */
[----:B------:R-:W-:Y:S02]  /*8960*/  SHF.R.S32.HI R13, RZ, 0x1f, R13 ;  /* 0x0000001fff0d7819 */ /* 0x000fe4000001140d */
[----:B------:R-:W-:-:S04]  /*8970*/  SHF.R.S32.HI R40, RZ, 0x1f, R40 ;  /* 0x0000001fff287819 */ /* 0x000fc80000011428 */
        /* <DEDUP_REMOVED lines=8> */
[CC--:B------:R-:W-:Y:S02]  /*8a00*/  @!P3 IADD3 R0, P1, R42.reuse, R4.reuse, RZ ;  /* 0x000000042a00b210 */ /* 0x0c0fe40007f3e0ff */
[C---:B------:R-:W-:Y:S02]  /*8a10*/  @!P2 IADD3 R4, P0, R3.reuse, R4, RZ ;  /* 0x000000040304a210 */ /* 0x040fe40007f1e0ff */
        /* <DEDUP_REMOVED lines=8> */
.L_x_210:
[----:B------:R-:W-:Y:S05]  /*8aa0*/  BSYNC B0 ;  /* 0x0000000000007941 */ /* 0x000fea0003800000 */
.L_x_209:
[----:B---3--:R-:W-:Y:S01]  /*8ab0*/  IADD3 R2, P0, R132, R7, RZ ;  /* 0x0000000784027210 */ /* 0x008fe20007f1e0ff */
[----:B------:R-:W-:Y:S01]  /*8ac0*/  IMAD R12, R12, -0x40, R127 ;  /* 0xffffffc00c0c7824 */ /* 0x000fe200078e027f */
[----:B------:R-:W-:Y:S01]  /*8ad0*/  SHF.R.S32.HI R3, RZ, 0x1f, R132 ;  /* 0x0000001fff037819 */ /* 0x000fe20000011484 */
[----:B------:R-:W-:Y:S01]  /*8ae0*/  BSSY B0, `(.L_x_211) ;  /* 0x0000016000007945 */ /* 0x000fe20003800000 */
[----:B------:R-:W-:Y:S02]  /*8af0*/  SHF.R.S32.HI R0, RZ, 0x1f, R15 ;  /* 0x0000001fff007819 */ /* 0x000fe4000001140f */
[----:B------:R-:W-:-:S02]  /*8b00*/  IADD3.X R3, R3, R6, RZ, P0, !PT ;  /* 0x0000000603037210 */ /* 0x000fc400007fe4ff */
[----:B------:R-:W-:Y:S01]  /*8b10*/  ISETP.GE.AND P0, PT, R11, R12, PT ;  /* 0x0000000c0b00720c */ /* 0x000fe20003f06270 */
[----:B------:R-:W-:Y:S02]  /*8b20*/  IMAD R0, R0, c[0x0][0x1f0], RZ ;  /* 0x00007c0000007a24 */ /* 0x000fe400078e02ff */
[----:B------:R-:W-:-:S04]  /*8b30*/  IMAD.WIDE.U32 R4, R15, c[0x0][0x1f0], R2 ;  /* 0x00007c000f047a25 */ /* 0x000fc800078e0002 */
[----:B------:R-:W-:-:S05]  /*8b40*/  IMAD R0, R15, c[0x0][0x1f4], R0 ;  /* 0x00007d000f007a24 */ /* 0x000fca00078e0200 */
[----:B------:R-:W-:Y:S01]  /*8b50*/  IADD3 R7, R5, R0, RZ ;  /* 0x0000000005077210 */ /* 0x000fe20007ffe0ff */
        /* <DEDUP_REMOVED lines=11> */
[----:B----4-:R3:W-:Y:S04]  /*8c10*/  @!P3 STG.E.128 [R2.64], R32 ;  /* 0x000000200200b986 */ /* 0x0107e8000c101d0c */
[----:B--2---:R3:W-:Y:S04]  /*8c20*/  @!P2 STG.E.128 [R2.64+0x40], R24 ;  /* 0x000040180200a986 */ /* 0x0047e8000c101d0c */
[----:B-1----:R3:W-:Y:S02]  /*8c30*/  @!P1 STG.E.128 [R2.64+0x80], R16 ;  /* 0x0000801002009986 */ /* 0x0027e4000c101d0c */
.L_x_212:
[----:B------:R-:W-:Y:S05]  /*8c40*/  BSYNC B0 ;  /* 0x0000000000007941 */ /* 0x000fea0003800000 */
.L_x_211:
[----:B---3--:R-:W-:-:S04]  /*8c50*/  LEA.HI.SX32 R3, R10, 0x20, 0x1e ;  /* 0x000000200a037811 */ /* 0x008fc800078ff2ff */
[----:B------:R-:W-:-:S13]  /*8c60*/  ISETP.GE.AND P0, PT, R3, R12, PT ;  /* 0x0000000c0300720c */ /* 0x000fda0003f06270 */
[----:B------:R-:W-:Y:S05]  /*8c70*/  @P0 EXIT ;  /* 0x000000000000094d */ /* 0x000fea0003800000 */
[----:B------:R-:W-:Y:S01]  /*8c80*/  IADD3 R0, P0, R134, 0x20, RZ ;  /* 0x0000002086007810 */ /* 0x000fe20007f1e0ff */
[----:B------:R-:W-:Y:S01]  /*8c90*/  IMAD.MOV.U32 R5, RZ, RZ, R7 ;  /* 0x000000ffff057224 */ /* 0x000fe200078e0007 */
[----:B------:R-:W-:-:S03]  /*8ca0*/  ISETP.GE.AND P1, PT, R132, c[0x0][0x220], PT ;  /* 0x0000880084007a0c */ /* 0x000fc60003f26270 */
        /* <DEDUP_REMOVED lines=8> */
[----:B-1----:R1:W-:Y:S01]  /*8d30*/  @!P0 STG.E.128 [R2.64+0x40], R20 ;  /* 0x0000401402008986 */ /* 0x0023e2000c101d0c */
[----:B------:R-:W-:-:S03]  /*8d40*/  ISETP.GE.AND P0, PT, R125, c[0x0][0x220], PT ;  /* 0x000088007d007a0c */ /* 0x000fc60003f06270 */
[----:B--2---:R1:W-:Y:S10]  /*8d50*/  @!P1 STG.E.128 [R2.64], R28 ;  /* 0x0000001c02009986 */ /* 0x0043f4000c101d0c */
[----:B------:R-:W-:Y:S05]  /*8d60*/  @P0 EXIT ;  /* 0x000000000000094d */ /* 0x000fea0003800000 */
[----:B------:R-:W-:Y:S01]  /*8d70*/  STG.E.128 [R2.64+0x80], R36 ;  /* 0x0000802402007986 */ /* 0x000fe2000c101d0c */
[----:B------:R-:W-:Y:S05]  /*8d80*/  EXIT ;  /* 0x000000000000794d */ /* 0x000fea0003800000 */
.L_x_182:
[----:B------:R-:W2:Y:S01]  /*8d90*/  LDC.U8 R4, c[0x0][0x329] ;  /* 0x0000ca40ff047b82 */ /* 0x000ea20000000000 */
[----:B------:R-:W-:Y:S01]  /*8da0*/  ISETP.NE.AND P3, PT, R122, -0x1, PT ;  /* 0xffffffff7a00780c */ /* 0x000fe20003f65270 */
[----:B------:R-:W-:Y:S01]  /*8db0*/  BSSY B0, `(.L_x_213) ;  /* 0x0000043000007945 */ /* 0x000fe20003800000 */
[----:B-1----:R-:W-:-:S02]  /*8dc0*/  SHF.R.S32.HI R5, RZ, 0x1f, R2 ;  /* 0x0000001fff057819 */ /* 0x002fc40000011402 */
[----:B------:R-:W-:-:S03]  /*8dd0*/  IADD3 R127, -R18, R127, RZ ;  /* 0x0000007f127f7210 */ /* 0x000fc60007ffe1ff */
[----:B------:R-:W1:Y:S06]  /*8de0*/  LDC.U8 R0, c[0x0][0x328] ;  /* 0x0000ca00ff007b82 */ /* 0x000e6c0000000000 */
[----:B------:R-:W-:Y:S01]  /*8df0*/  @P3 IMAD.WIDE.U32 R8, R122, c[0x0][0x1e8], RZ ;  /* 0x00007a007a083a25 */ /* 0x000fe200078e00ff */
[----:B------:R-:W-:-:S05]  /*8e00*/  @!P3 SHF.R.S32.HI R12, RZ, 0x1f, R3 ;  /* 0x0000001fff0cb819 */ /* 0x000fca0000011403 */
[----:B------:R-:W-:Y:S01]  /*8e10*/  @!P3 IMAD R12, R12, c[0x0][0x1e0], RZ ;  /* 0x000078000c0cba24 */ /* 0x000fe200078e02ff */
[----:B--2---:R-:W-:Y:S02]  /*8e20*/  ISETP.NE.AND P1, PT, R4, RZ, PT ;  /* 0x000000ff0400720c */ /* 0x004fe40003f25270 */
[----:B-1----:R-:W-:-:S04]  /*8e30*/  ISETP.NE.AND P0, PT, R0, RZ, PT ;  /* 0x000000ff0000720c */ /* 0x002fc80003f05270 */
[----:B------:R-:W-:-:S07]  /*8e40*/  ISETP.NE.OR P2, PT, R4, RZ, !P0 ;  /* 0x000000ff0400720c */ /* 0x000fce0004745670 */
[----:B------:R-:W-:Y:S02]  /*8e50*/  @P1 IMAD.MOV.U32 R6, RZ, RZ, c[0x0][0x210] ;  /* 0x00008400ff061624 */ /* 0x000fe400078e00ff */
[----:B------:R-:W-:Y:S02]  /*8e60*/  @!P1 IMAD.MOV.U32 R0, RZ, RZ, c[0x0][0x214] ;  /* 0x00008500ff009624 */ /* 0x000fe400078e00ff */
[----:B------:R-:W-:Y:S02]  /*8e70*/  @P1 IMAD R6, R6, c[0x0][0x214], RZ ;  /* 0x0000850006061a24 */ /* 0x000fe400078e02ff */
[----:B------:R-:W-:Y:S01]  /*8e80*/  @P1 IMAD.MOV.U32 R10, RZ, RZ, 0x1 ;  /* 0x00000001ff0a1424 */ /* 0x000fe200078e00ff */
[----:B------:R-:W-:Y:S01]  /*8e90*/  @!P1 SEL R6, R0, c[0x0][0x234], !P0 ;  /* 0x00008d0000069a07 */ /* 0x000fe20004000000 */
[C---:B------:R-:W-:Y:S01]  /*8ea0*/  @P3 IMAD R4, R122.reuse, c[0x0][0x1ec], R9 ;  /* 0x00007b007a043a24 */ /* 0x040fe200078e0209 */
[----:B------:R-:W-:Y:S01]  /*8eb0*/  LEA.HI R0, R5, R2, RZ, 0x2 ;  /* 0x0000000205007211 */ /* 0x000fe200078f10ff */
[----:B------:R-:W-:Y:S01]  /*8ec0*/  @!P3 IMAD R5, R3, c[0x0][0x1e4], R12 ;  /* 0x000079000305ba24 */ /* 0x000fe200078e020c */
[----:B------:R-:W-:Y:S01]  /*8ed0*/  ISETP.NE.OR P0, PT, R122, -0x1, P2 ;  /* 0xffffffff7a00780c */ /* 0x000fe20001705670 */
[----:B------:R-:W-:Y:S01]  /*8ee0*/  @!P1 IMAD R10, R6, c[0x0][0x1c0], RZ ;  /* 0x00007000060a9a24 */ /* 0x000fe200078e02ff */
[----:B------:R-:W-:-:S02]  /*8ef0*/  LOP3.LUT R9, R0, 0xfffffffc, RZ, 0xc0, !PT ;  /* 0xfffffffc00097812 */ /* 0x000fc400078ec0ff */
[----:B------:R-:W-:Y:S01]  /*8f00*/  SHF.R.S32.HI R14, RZ, 0x2, R0 ;  /* 0x00000002ff0e7819 */ /* 0x000fe20000011400 */
[C---:B------:R-:W-:Y:S02]  /*8f10*/  IMAD R7, R3.reuse, R10, RZ ;  /* 0x0000000a03077224 */ /* 0x040fe400078e02ff */
[----:B------:R-:W-:Y:S01]  /*8f20*/  @!P3 IMAD.WIDE.U32 R10, R3, c[0x0][0x1e0], RZ ;  /* 0x00007800030aba25 */ /* 0x000fe200078e00ff */
[----:B------:R-:W-:Y:S02]  /*8f30*/  SHF.R.S32.HI R15, RZ, 0x1f, R14 ;  /* 0x0000001fff0f7819 */ /* 0x000fe4000001140e */
[----:B------:R-:W-:Y:S01]  /*8f40*/  SEL R7, R7, RZ, P2 ;  /* 0x000000ff07077207 */ /* 0x000fe20001000000 */
[----:B------:R-:W-:Y:S01]  /*8f50*/  IMAD.IADD R2, R2, 0x1, -R9 ;  /* 0x0000000102027824 */ /* 0x000fe200078e0a09 */
[----:B------:R-:W-:Y:S01]  /*8f60*/  @!P3 MOV R8, R10 ;  /* 0x0000000a0008b202 */ /* 0x000fe20000000f00 */
[----:B------:R-:W-:Y:S02]  /*8f70*/  @!P3 IMAD.IADD R4, R11, 0x1, R5 ;  /* 0x000000010b04b824 */ /* 0x000fe400078e0205 */
[----:B------:R-:W-:Y:S01]  /*8f80*/  IMAD.SHL.U32 R5, R2, 0x8, RZ ;  /* 0x0000000802057824 */ /* 0x000fe200078e00ff */
[----:B------:R-:W-:Y:S01]  /*8f90*/  CS2R R10, SRZ ;  /* 0x00000000000a7805 */ /* 0x000fe2000001ff00 */
[----:B------:R-:W-:Y:S01]  /*8fa0*/  @!P0 IMAD R122, R3, c[0x0][0x214], RZ ;  /* 0x00008500037a8a24 */ /* 0x000fe200078e02ff */
[----:B------:R-:W-:Y:S01]  /*8fb0*/  SHF.R.S32.HI R3, RZ, 0x1f, R22 ;  /* 0x0000001fff037819 */ /* 0x000fe20000011416 */
[----:B------:R-:W-:Y:S01]  /*8fc0*/  IMAD R6, R22, R6, R7 ;  /* 0x0000000616067224 */ /* 0x000fe200078e0207 */
[----:B------:R-:W-:Y:S01]  /*8fd0*/  IADD3 R8, P0, R5, R8, RZ ;  /* 0x0000000805087210 */ /* 0x000fe20007f1e0ff */
[----:B------:R-:W-:Y:S01]  /*8fe0*/  @P1 IMAD.MOV.U32 R7, RZ, RZ, c[0x0][0x210] ;  /* 0x00008400ff071624 */ /* 0x000fe200078e00ff */
[----:B------:R-:W-:Y:S01]  /*8ff0*/  @!P2 SHF.R.S32.HI R11, RZ, 0x1f, R122 ;  /* 0x0000001fff0ba819 */ /* 0x000fe2000001147a */
[----:B------:R-:W-:Y:S01]  /*9000*/  @!P1 IMAD.MOV.U32 R7, RZ, RZ, 0x1 ;  /* 0x00000001ff079424 */ /* 0x000fe200078e00ff */
[----:B------:R-:W-:Y:S01]  /*9010*/  @!P2 MOV R10, R122 ;  /* 0x0000007a000aa202 */ /* 0x000fe20000000f00 */
[----:B------:R-:W-:Y:S01]  /*9020*/  IMAD R3, R3, c[0x0][0x1f0], RZ ;  /* 0x00007c0003037a24 */ /* 0x000fe200078e02ff */
[----:B------:R-:W-:Y:S01]  /*9030*/  ISETP.GE.AND P2, PT, R14, R127, PT ;  /* 0x0000007f0e00720c */ /* 0x000fe20003f46270 */
[----:B------:R-:W-:Y:S01]  /*9040*/  IMAD R13, R18, R7, RZ ;  /* 0x00000007120d7224 */ /* 0x000fe200078e02ff */
[C---:B------:R-:W-:Y:S01]  /*9050*/  LEA.HI.X.SX32 R9, R5.reuse, R4, 0x1, P0 ;  /* 0x0000000405097211 */ /* 0x040fe200000f0eff */
[----:B------:R-:W-:Y:S01]  /*9060*/  IMAD R3, R22, c[0x0][0x1f4], R3 ;  /* 0x00007d0016037a24 */ /* 0x000fe200078e0203 */
[----:B------:R-:W-:Y:S01]  /*9070*/  IADD3 R4, R5, 0x20, RZ ;  /* 0x0000002005047810 */ /* 0x000fe20007ffe0ff */
[----:B------:R-:W-:Y:S01]  /*9080*/  IMAD.WIDE R16, R135, 0x40, R14 ;  /* 0x0000004087107825 */ /* 0x000fe200078e020e */
[----:B------:R-:W-:-:S03]  /*9090*/  IADD3 R0, R5, 0x40, RZ ;  /* 0x0000004005007810 */ /* 0x000fc60007ffe0ff */
[----:B------:R-:W-:Y:S01]  /*90a0*/  IMAD.WIDE.U32 R22, R22, c[0x0][0x1f0], R8 ;  /* 0x00007c0016167a25 */ /* 0x000fe200078e0008 */
[----:B------:R-:W-:Y:S02]  /*90b0*/  SHF.R.S32.HI R9, RZ, 0x1f, R13 ;  /* 0x0000001fff097819 */ /* 0x000fe4000001140d */
[--C-:B------:R-:W-:Y:S02]  /*90c0*/  IADD3 R13, P1, P0, R13, R10, R6.reuse ;  /* 0x0000000a0d0d7210 */ /* 0x100fe4000783e006 */
[----:B------:R-:W-:-:S04]  /*90d0*/  SHF.R.S32.HI R10, RZ, 0x1f, R6 ;  /* 0x0000001fff0a7819 */ /* 0x000fc80000011406 */
[----:B------:R-:W-:Y:S01]  /*90e0*/  IADD3.X R9, R9, R11, R10, P1, P0 ;  /* 0x0000000b09097210 */ /* 0x000fe20000fe040a */
[----:B------:R-:W-:Y:S01]  /*90f0*/  IMAD.IADD R11, R3, 0x1, R23 ;  /* 0x00000001030b7824 */ /* 0x000fe200078e0217 */
        /* <DEDUP_REMOVED lines=14> */
.L_x_214:
[----:B------:R-:W-:Y:S05]  /*91e0*/  BSYNC B0 ;  /* 0x0000000000007941 */ /* 0x000fea0003800000 */
.L_x_213:
[----:B------:R-:W-:Y:S01]  /*91f0*/  IADD3 R6, R14, 0x20, RZ ;  /* 0x000000200e067810 */ /* 0x000fe20007ffe0ff */
[----:B------:R-:W-:Y:S03]  /*9200*/  BSSY B0, `(.L_x_215) ;  /* 0x0000012000007945 */ /* 0x000fe60003800000 */
[----:B------:R-:W-:-:S13]  /*9210*/  ISETP.GE.AND P0, PT, R6, R127, PT ;  /* 0x0000007f0600720c */ /* 0x000fda0003f06270 */
        /* <DEDUP_REMOVED lines=16> */
.L_x_216:
[----:B------:R-:W-:Y:S05]  /*9320*/  BSYNC B0 ;  /* 0x0000000000007941 */ /* 0x000fea0003800000 */
.L_x_215:
[----:B------:R-:W-:-:S04]  /*9330*/  ISETP.NE.AND P2, PT, R2, RZ, PT ;  /* 0x000000ff0200720c */ /* 0x000fc80003f45270 */
[-C--:B------:R-:W-:Y:S02]  /*9340*/  ISETP.GE.OR P1, PT, R14, R127.reuse, P2 ;  /* 0x0000007f0e00720c */ /* 0x080fe40001726670 */
[----:B------:R-:W-:-:S11]  /*9350*/  ISETP.GE.OR P2, PT, R6, R127, P2 ;  /* 0x0000007f0600720c */ /* 0x000fd60001746670 */
[----:B------:R-:W-:Y:S02]  /*9360*/  @!P1 IMAD R0, R14, R7, RZ ;  /* 0x000000070e009224 */ /* 0x000fe400078e02ff */
[----:B--2---:R-:W-:-:S03]  /*9370*/  @!P1 IMAD.MOV.U32 R5, RZ, RZ, 0x7f800000 ;  /* 0x7f800000ff059424 */ /* 0x004fc600078e00ff */
[----:B------:R-:W-:-:S04]  /*9380*/  @!P1 IADD3 R3, P0, R0, R13, RZ ;  /* 0x0000000d00039210 */ /* 0x000fc80007f1e0ff */
[----:B------:R-:W-:Y:S02]  /*9390*/  @!P1 LEA.HI.X.SX32 R0, R0, R9, 0x1, P0 ;  /* 0x0000000900009211 */ /* 0x000fe400000f0eff */
[----:B------:R-:W-:-:S04]  /*93a0*/  @!P1 LEA R2, P0, R3, c[0x0][0x200], 0x2 ;  /* 0x0000800003029a11 */ /* 0x000fc800078010ff */
[----:B------:R-:W-:-:S05]  /*93b0*/  @!P1 LEA.HI.X R3, R3, c[0x0][0x204], R0, 0x2, P0 ;  /* 0x0000810003039a11 */ /* 0x000fca00000f1400 */
        /* <DEDUP_REMOVED lines=10> */
.L_x_217:
        /* <DEDUP_REMOVED lines=10> */
.L_x_984:


//--------------------- .text._ZN5flash16flash_fwd_kernelI23Flash_fwd_kernel_traitsILi96ELi64ELi64ELi4ELb0ELb0EN7cutlass10bfloat16_tE19Flash_kernel_traitsILi96ELi64ELi64ELi4ES3_EELb0ELb1ELb0ELb1ELb0ELb0ELb0ELb0EEEvNS_16Flash_fwd_paramsE --------------------------
	.section	.text._ZN5flash16flash_fwd_kernelI23Flash_fwd_kernel_traitsILi96ELi64ELi64ELi4ELb0ELb0EN7cutlass10bfloat16_tE19Flash_kernel_traitsILi96ELi64ELi64ELi4ES3_EELb0ELb1ELb0ELb1ELb0ELb0ELb0ELb0EEEvNS_16Flash_fwd_paramsE,"ax",@progbits
	.sectioninfo	@"SHI_REGISTERS=159"
	.align	128
        .global         _ZN5flash16flash_fwd_kernelI23Flash_fwd_kernel_traitsILi96ELi64ELi64ELi4ELb0ELb0EN7cutlass10bfloat16_tE19Flash_kernel_traitsILi96ELi64ELi64ELi4ES3_EELb0ELb1ELb0ELb1ELb0ELb0ELb0ELb0EEEvNS_16Flash_fwd_paramsE
        .type           _ZN5flash16flash_fwd_kernelI23Flash_fwd_kernel_traitsILi96ELi64ELi64ELi4ELb0ELb0EN7cutlass10bfloat16_tE19Flash_kernel_traitsILi96ELi64ELi64ELi4ES3_EELb0ELb1ELb0ELb1ELb0ELb0ELb0ELb0EEEvNS_16Flash_fwd_paramsE,@function
        .size           _ZN5flash16flash_fwd_kernelI23Flash_fwd_kernel_traitsILi96ELi64ELi64ELi4ELb0ELb0EN7cutlass10bfloat16_tE19Flash_kernel_traitsILi96ELi64ELi64ELi4ES3_EELb0ELb1ELb0ELb1ELb0ELb0ELb0ELb0EEEvNS_16Flash_fwd_paramsE,(.L_x_985 - _ZN5flash16flash_fwd_kernelI23Flash_fwd_kernel_traitsILi96ELi64ELi64ELi4ELb0ELb0EN7cutlass10bfloat16_tE19Flash_kernel_traitsILi96ELi64ELi64ELi4ES3_EELb0ELb1ELb0ELb1ELb0ELb0ELb0ELb0EEEvNS_16Flash_fwd_paramsE)
        .other          _ZN5flash16flash_fwd_kernelI23Flash_fwd_kernel_traitsILi96ELi64ELi64ELi4ELb0ELb0EN7cutlass10bfloat16_tE19Flash_kernel_traitsILi96ELi64ELi64ELi4ES3_EELb0ELb1ELb0ELb1ELb0ELb0ELb0ELb0EEEvNS_16Flash_fwd_paramsE,@"STO_CUDA_ENTRY STV_DEFAULT"
_ZN5flash16flash_fwd_kernelI23Flash_fwd_kernel_traitsILi96ELi64ELi64ELi4ELb0ELb0EN7cutlass10bfloat16_tE19Flash_kernel_traitsILi96ELi64ELi64ELi4ES3_EELb0ELb1ELb0ELb1ELb0ELb0ELb0ELb0EEEvNS_16Flash_fwd_paramsE:
.text._ZN5flash16flash_fwd_kernelI23Flash_fwd_kernel_traitsILi96ELi64ELi64ELi4ELb0ELb0EN7cutlass10bfloat16_tE19Flash_kernel_traitsILi96ELi64ELi64ELi4ES3_EELb0ELb1ELb0ELb1ELb0ELb0ELb0ELb0EEEvNS_16Flash_fwd_paramsE:
        /* <DEDUP_REMOVED lines=33> */
.L_x_218:
[----:B-1-34-:R-:W-:Y:S02]  /*0210*/  MOV R4, c[0x0][0x218] ;  /* 0x0000860000047a02 */ /* 0x01afe40000000f00 */
.L_x_219:
        /* <DEDUP_REMOVED lines=13> */
[----:B------:R-:W-:Y:S02]  /*02f0*/  IADD3 R7, R2, 0x3f, RZ ;  /* 0x0000003f02077810 */ /* 0x000fe40007ffe0ff */
[----:B------:R-:W-:Y:S02]  /*0300*/  IADD3 R5, R5, c[0x0][0x2e8], R2 ;  /* 0x0000ba0005057a10 */ /* 0x000fe40007ffe002 */
[----:B------:R-:W-:Y:S02]  /*0310*/  SHF.R.S32.HI R4, RZ, 0x1f, R7 ;  /* 0x0000001fff047819 */ /* 0x000fe40000011407 */
[----:B------:R-:W-:Y:S02]  /*0320*/  SHF.R.S32.HI R0, RZ, 0x1f, R5 ;  /* 0x0000001fff007819 */ /* 0x000fe40000011405 */
[----:B------:R-:W-:-:S02]  /*0330*/  LEA.HI R4, R4, R7, RZ, 0x6 ;  /* 0x0000000704047211 */ /* 0x000fc400078f30ff */
[----:B------:R-:W-:Y:S02]  /*0340*/  LEA.HI R5, R0, R5, RZ, 0x6 ;  /* 0x0000000500057211 */ /* 0x000fe400078f30ff */
[----:B------:R-:W-:Y:S01]  /*0350*/  SHF.R.S32.HI R4, RZ, 0x6, R4 ;  /* 0x00000006ff047819 */ /* 0x000fe20000011404 */
[----:B------:R-:W2:Y:S01]  /*0360*/  S2R R0, SR_TID.X ;  /* 0x0000000000007919 */ /* 0x000ea20000002100 */
[----:B------:R-:W-:-:S04]  /*0370*/  SHF.R.S32.HI R5, RZ, 0x6, R5 ;  /* 0x00000006ff057819 */ /* 0x000fc80000011405 */
[----:B------:R-:W-:-:S04]  /*0380*/  IMNMX R96, R4, R5, PT ;  /* 0x0000000504607217 */ /* 0x000fc80003800200 */
[----:B------:R-:W-:-:S13]  /*0390*/  ISETP.GE.AND P0, PT, R96, 0x1, PT ;  /* 0x000000016000780c */ /* 0x000fda0003f06270 */
[----:B------:R-:W-:Y:S05]  /*03a0*/  @!P0 BRA `(.L_x_220) ;  /* 0x0000947000008947 */ /* 0x000fea0003800000 */
[----:B------:R-:W-:Y:S02]  /*03b0*/  ISETP.NE.AND P1, PT, R114, -0x1, PT ;  /* 0xffffffff7200780c */ /* 0x000fe40003f25270 */
[----:B------:R-:W-:Y:S02]  /*03c0*/  ISETP.NE.AND P0, PT, R8, -0x1, PT ;  /* 0xffffffff0800780c */ /* 0x000fe40003f05270 */
[----:B------:R-:W-:-:S09]  /*03d0*/  SHF.R.S32.HI R25, RZ, 0x1f, R24 ;  /* 0x0000001fff197819 */ /* 0x000fd20000011418 */
[----:B------:R-:W-:Y:S01]  /*03e0*/  @!P1 SHF.R.S32.HI R5, RZ, 0x1f, R14 ;  /* 0x0000001fff059819 */ /* 0x000fe2000001140e */
[----:B------:R-:W-:Y:S01]  /*03f0*/  @P1 IMAD.WIDE.U32 R26, R114, c[0x0][0x190], RZ ;  /* 0x00006400721a1a25 */ /* 0x000fe200078e00ff */
[----:B------:R-:W-:-:S03]  /*0400*/  @P0 IADD3 R9, R3, R8, RZ ;  /* 0x0000000803090210 */ /* 0x000fc60007ffe0ff */
[----:B------:R-:W-:Y:S02]  /*0410*/  @!P1 IMAD R5, R5, c[0x0][0x178], RZ ;  /* 0x00005e0005059a24 */ /* 0x000fe400078e02ff */
[----:B-1----:R-:W-:-:S04]  /*0420*/  @!P1 IMAD.WIDE.U32 R10, R14, c[0x0][0x178], RZ ;  /* 0x00005e000e0a9a25 */ /* 0x002fc800078e00ff */
        /* <DEDUP_REMOVED lines=17> */
.L_x_221:
[----:B------:R-:W-:-:S04]  /*0540*/  IABS R6, c[0x0][0x1c8] ;  /* 0x0000720000067a13 */ /* 0x000fc80000000000 */
        /* <DEDUP_REMOVED lines=30> */
[----:B------:R-:W-:-:S04]  /*0730*/  IMAD R6, R6, c[0x0][0x1a0], RZ ;  /* 0x0000680006067a24 */ /* 0x000fc800078e02ff */
[----:B------:R-:W-:Y:S02]  /*0740*/  IMAD R6, R3, c[0x0][0x1a4], R6 ;  /* 0x0000690003067a24 */ /* 0x000fe400078e0206 */
[----:B------:R-:W-:-:S03]  /*0750*/  IMAD R3, R4, c[0x0][0x188], RZ ;  /* 0x0000620004037a24 */ /* 0x000fc600078e02ff */
[----:B------:R-:W-:Y:S01]  /*0760*/  IADD3 R11, R11, R6, RZ ;  /* 0x000000060b0b7210 */ /* 0x000fe20007ffe0ff */
[----:B------:R-:W-:-:S04]  /*0770*/  IMAD R3, R14, c[0x0][0x18c], R3 ;  /* 0x000063000e037a24 */ /* 0x000fc800078e0203 */
[----:B------:R-:W-:-:S05]  /*0780*/  IMAD.WIDE.U32 R10, R14, c[0x0][0x188], R10 ;  /* 0x000062000e0a7a25 */ /* 0x000fca00078e000a */
[----:B------:R-:W-:Y:S02]  /*0790*/  IADD3 R6, R11, R3, RZ ;  /* 0x000000030b067210 */ /* 0x000fe40007ffe0ff */
[----:B------:R-:W-:Y:S02]  /*07a0*/  MOV R8, R10 ;  /* 0x0000000a00087202 */ /* 0x000fe40000000f00 */
.L_x_222:
[----:B--2---:R-:W-:Y:S01]  /*07b0*/  SHF.R.S32.HI R5, RZ, 0x1f, R0 ;  /* 0x0000001fff057819 */ /* 0x004fe20000011400 */
[----:B------:R-:W-:Y:S03]  /*07c0*/  BSSY B0, `(.L_x_223) ;  /* 0x0000064000007945 */ /* 0x000fe60003800000 */
[CC--:B------:R-:W-:Y:S02]  /*07d0*/  LEA.HI R19, R5.reuse, R0.reuse, RZ, 0x2 ;  /* 0x0000000005137211 */ /* 0x0c0fe400078f10ff */
        /* <DEDUP_REMOVED lines=9> */
[----:B------:R-:W-:Y:S02]  /*0870*/  SHF.R.S32.HI R12, RZ, 0x5, R3 ;  /* 0x00000005ff0c7819 */ /* 0x000fe40000011403 */
[----:B------:R-:W-:-:S02]  /*0880*/  LOP3.LUT R15, R15, 0xc0, RZ, 0xc0, !PT ;  /* 0x000000c00f0f7812 */ /* 0x000fc400078ec0ff */
[----:B------:R-:W-:Y:S02]  /*0890*/  LOP3.LUT R19, R19, 0x7fffffe, RZ, 0xc0, !PT ;  /* 0x07fffffe13137812 */ /* 0x000fe400078ec0ff */
[----:B------:R-:W-:Y:S02]  /*08a0*/  LOP3.LUT R4, R15, 0x18, R126, 0xf8, !PT ;  /* 0x000000180f047812 */ /* 0x000fe400078ef87e */
[----:B------:R-:W-:Y:S01]  /*08b0*/  SHF.R.U32.HI R15, RZ, 0x3, R15 ;  /* 0x00000003ff0f7819 */ /* 0x000fe2000001160f */
[----:B------:R-:W-:Y:S01]  /*08c0*/  IMAD.IADD R19, R22, 0x1, -R19 ;  /* 0x0000000116137824 */ /* 0x000fe200078e0a13 */
[----:B------:R-:W-:Y:S02]  /*08d0*/  LEA.HI R5, R5, R0, RZ, 0x4 ;  /* 0x0000000005057211 */ /* 0x000fe400078f20ff */
[----:B------:R-:W-:Y:S01]  /*08e0*/  LOP3.LUT R15, R4, R15, RZ, 0x3c, !PT ;  /* 0x0000000f040f7212 */ /* 0x000fe200078e3cff */
[----:B------:R-:W-:Y:S01]  /*08f0*/  IMAD R118, R12, 0x8, R19 ;  /* 0x000000080c767824 */ /* 0x000fe200078e0213 */
[----:B------:R-:W-:-:S02]  /*0900*/  SHF.R.S32.HI R23, RZ, 0x1f, R22 ;  /* 0x0000001fff177819 */ /* 0x000fc40000011416 */
[--C-:B------:R-:W-:Y:S01]  /*0910*/  SHF.R.S32.HI R127, RZ, 0x1f, R126.reuse ;  /* 0x0000001fff7f7819 */ /* 0x100fe2000001147e */
[----:B------:R-:W-:Y:S01]  /*0920*/  IMAD.U32 R118, R118, 0x20, R15 ;  /* 0x0000002076767824 */ /* 0x000fe200078e000f */
[----:B------:R-:W-:Y:S01]  /*0930*/  LOP3.LUT R17, R5, 0xfffffff0, RZ, 0xc0, !PT ;  /* 0xfffffff005117812 */ /* 0x000fe200078ec0ff */
[----:B------:R-:W-:Y:S01]  /*0940*/  IMAD R15, R23, c[0x0][0x198], RZ ;  /* 0x00006600170f7a24 */ /* 0x000fe200078e02ff */
[----:B------:R-:W-:Y:S01]  /*0950*/  IADD3 R26, P0, R126, R26, RZ ;  /* 0x0000001a7e1a7210 */ /* 0x000fe20007f1e0ff */
[----:B------:R-:W-:Y:S01]  /*0960*/  IMAD.WIDE.U32 R30, R22, c[0x0][0x198], R126 ;  /* 0x00006600161e7a25 */ /* 0x000fe200078e007e */
[C---:B------:R-:W-:Y:S02]  /*0970*/  IADD3 R120, R126.reuse, 0x20, RZ ;  /* 0x000000207e787810 */ /* 0x040fe40007ffe0ff */
[----:B------:R-:W-:Y:S01]  /*0980*/  IADD3 R119, R126, 0x40, RZ ;  /* 0x000000407e777810 */ /* 0x000fe20007ffe0ff */
[----:B------:R-:W-:Y:S02]  /*0990*/  IMAD.IADD R16, R0, 0x1, -R17 ;  /* 0x0000000100107824 */ /* 0x000fe400078e0a11 */
[----:B------:R-:W-:Y:S01]  /*09a0*/  IMAD.X R27, R127, 0x1, R7, P0 ;  /* 0x000000017f1b7824 */ /* 0x000fe200000e0607 */
[----:B------:R-:W-:Y:S01]  /*09b0*/  IADD3 R122, P0, R122, R30, RZ ;  /* 0x0000001e7a7a7210 */ /* 0x000fe20007f1e0ff */
[----:B------:R-:W-:Y:S01]  /*09c0*/  IMAD R4, R22, c[0x0][0x19c], R15 ;  /* 0x0000670016047a24 */ /* 0x000fe200078e020f */
[----:B------:R-:W-:Y:S01]  /*09d0*/  LEA.HI R10, R16, R16, RZ, 0x1 ;  /* 0x00000010100a7211 */ /* 0x000fe200078f08ff */
[----:B------:R-:W-:Y:S01]  /*09e0*/  IMAD R7, R23, c[0x0][0x1a0], RZ ;  /* 0x0000680017077a24 */ /* 0x000fe200078e02ff */
[----:B------:R-:W-:Y:S01]  /*09f0*/  SHF.R.S32.HI R15, RZ, 0x1f, R98 ;  /* 0x0000001fff0f7819 */ /* 0x000fe20000011462 */
[----:B------:R-:W-:Y:S01]  /*0a00*/  IMAD.WIDE.U32 R28, R22, c[0x0][0x1a0], R126 ;  /* 0x00006800161c7a25 */ /* 0x000fe200078e007e */
[----:B------:R-:W-:-:S02]  /*0a10*/  IADD3.X R123, R9, R31, R4, P0, !PT ;  /* 0x0000001f097b7210 */ /* 0x000fc400007fe404 */
[--C-:B------:R-:W-:Y:S01]  /*0a20*/  SHF.R.S32.HI R18, RZ, 0x1, R10.reuse ;  /* 0x00000001ff127819 */ /* 0x100fe2000001140a */
[----:B------:R-:W-:Y:S01]  /*0a30*/  IMAD R7, R22, c[0x0][0x1a4], R7 ;  /* 0x0000690016077a24 */ /* 0x000fe200078e0207 */
[----:B------:R-:W-:Y:S01]  /*0a40*/  IADD3 R8, P0, R8, R28, RZ ;  /* 0x0000001c08087210 */ /* 0x000fe20007f1e0ff */
[C---:B------:R-:W-:Y:S01]  /*0a50*/  IMAD R125, R15.reuse, c[0x0][0x1b0], RZ ;  /* 0x00006c000f7d7a24 */ /* 0x040fe200078e02ff */
[----:B------:R-:W-:Y:S01]  /*0a60*/  SHF.R.S32.HI R17, RZ, 0x1f, R10 ;  /* 0x0000001fff117819 */ /* 0x000fe2000001140a */
[----:B------:R-:W-:Y:S01]  /*0a70*/  IMAD R101, R15, c[0x0][0x1b8], RZ ;  /* 0x00006e000f657a24 */ /* 0x000fe200078e02ff */
[----:B------:R-:W-:Y:S01]  /*0a80*/  IADD3.X R9, R6, R29, R7, P0, !PT ;  /* 0x0000001d06097210 */ /* 0x000fe200007fe407 */
[----:B------:R-:W-:Y:S01]  /*0a90*/  IMAD.IADD R6, R121, 0x1, -R20 ;  /* 0x0000000179067824 */ /* 0x000fe200078e0a14 */
[----:B------:R-:W-:Y:S01]  /*0aa0*/  LEA.HI R17, R17, R18, RZ, 0x2 ;  /* 0x0000001211117211 */ /* 0x000fe200078f10ff */
[----:B------:R-:W-:Y:S01]  /*0ab0*/  IMAD R29, R25, c[0x0][0x1a8], RZ ;  /* 0x00006a00191d7a24 */ /* 0x000fe200078e02ff */
[----:B------:R-:W-:Y:S01]  /*0ac0*/  LOP3.LUT R7, R3, 0xffffffe0, RZ, 0xc0, !PT ;  /* 0xffffffe003077812 */ /* 0x000fe200078ec0ff */
[----:B------:R-:W-:Y:S01]  /*0ad0*/  IMAD R125, R98, c[0x0][0x1b4], R125 ;  /* 0x00006d00627d7a24 */ /* 0x000fe200078e027d */
[----:B------:R-:W-:Y:S01]  /*0ae0*/  ISETP.GE.AND P0, PT, R22, R6, PT ;  /* 0x000000061600720c */ /* 0x000fe20003f06270 */
[C---:B------:R-:W-:Y:S01]  /*0af0*/  IMAD R101, R98.reuse, c[0x0][0x1bc], R101 ;  /* 0x00006f0062657a24 */ /* 0x040fe200078e0265 */
[----:B------:R-:W-:Y:S01]  /*0b00*/  LOP3.LUT R17, R17, 0xfffffffc, RZ, 0xc0, !PT ;  /* 0xfffffffc11117812 */ /* 0x000fe200078ec0ff */
[----:B------:R-:W-:-:S04]  /*0b10*/  IMAD.WIDE.U32 R122, R98, c[0x0][0x1b0], R122 ;  /* 0x00006c00627a7a25 */ /* 0x000fc800078e007a */
[----:B------:R-:W-:Y:S02]  /*0b20*/  IMAD.IADD R18, R18, 0x1, -R17 ;  /* 0x0000000112127824 */ /* 0x000fe400078e0a11 */
[----:B------:R-:W-:Y:S02]  /*0b30*/  IMAD.MOV.U32 R3, RZ, RZ, 0x10 ;  /* 0x00000010ff037424 */ /* 0x000fe400078e00ff */
[----:B------:R-:W-:Y:S01]  /*0b40*/  IMAD.WIDE.U32 R98, R98, c[0x0][0x1b8], R8 ;  /* 0x00006e0062627a25 */ /* 0x000fe200078e0008 */
[----:B------:R-:W-:-:S03]  /*0b50*/  LOP3.LUT P1, RZ, R18, 0x2, RZ, 0xc0, !PT ;  /* 0x0000000212ff7812 */ /* 0x000fc6000782c0ff */
[C---:B------:R-:W-:Y:S01]  /*0b60*/  IMAD R29, R24.reuse, c[0x0][0x1ac], R29 ;  /* 0x00006b00181d7a24 */ /* 0x040fe200078e021d */
[----:B------:R-:W-:Y:S01]  /*0b70*/  SEL R4, R3, 0xfffffff0, !P1 ;  /* 0xfffffff003047807 */ /* 0x000fe20004800000 */
[----:B------:R-:W-:-:S04]  /*0b80*/  IMAD.WIDE.U32 R26, R24, c[0x0][0x1a8], R26 ;  /* 0x00006a00181a7a25 */ /* 0x000fc800078e001a */
[----:B------:R-:W-:-:S04]  /*0b90*/  IMAD.WIDE R128, R129, 0x40, R22 ;  /* 0x0000004081807825 */ /* 0x000fc800078e0216 */
[----:B------:R-:W-:Y:S02]  /*0ba0*/  IMAD.IADD R116, R0, 0x1, -R7 ;  /* 0x0000000100747824 */ /* 0x000fe400078e0a07 */
        /* <DEDUP_REMOVED lines=37> */
.L_x_224:
[----:B------:R-:W-:Y:S05]  /*0e00*/  BSYNC B0 ;  /* 0x0000000000007941 */ /* 0x000fea0003800000 */
.L_x_223:
        /* <DEDUP_REMOVED lines=40> */
.L_x_226:
[----:B------:R-:W-:Y:S05]  /*1090*/  BSYNC B0 ;  /* 0x0000000000007941 */ /* 0x000fea0003800000 */
.L_x_225:
        /* <DEDUP_REMOVED lines=38> */
.L_x_228:
[----:B------:R-:W-:Y:S05]  /*1300*/  BSYNC B0 ;  /* 0x0000000000007941 */ /* 0x000fea0003800000 */
.L_x_227:
[----:B------:R-:W-:Y:S01]  /*1310*/  ISETP.GE.AND P0, PT, R9, R6, PT ;  /* 0x000000060900720c */ /* 0x000fe20003f06270 */
        /* <DEDUP_REMOVED lines=33> */
.L_x_230:
[----:B------:R-:W-:Y:S05]  /*1530*/  BSYNC B0 ;  /* 0x0000000000007941 */ /* 0x000fea0003800000 */
.L_x_229:
[----:B------:R-:W-:Y:S01]  /*1540*/  ISETP.NE.U32.AND P2, PT, RZ, c[0x0][0x318], PT ;  /* 0x0000c600ff007a0c */ /* 0x000fe20003f45070 */
[----:B------:R-:W0:Y:S01]  /*1550*/  LDGDEPBAR ;  /* 0x00000000000079af */ /* 0x000e220000000000 */
[----:B------:R-:W-:Y:S01]  /*1560*/  LOP3.LUT R17, R10, 0x7fffffe, RZ, 0xc0, !PT ;  /* 0x07fffffe0a117812 */ /* 0x000fe200078ec0ff */
[----:B------:R-:W-:Y:S01]  /*1570*/  ULDC.64 UR4, c[0x0][0x1a0] ;  /* 0x0000680000047ab9 */ /* 0x000fe20000000a00 */
[----:B------:R-:W-:-:S13]  /*1580*/  ISETP.NE.AND.EX P2, PT, RZ, c[0x0][0x31c], PT, P2 ;  /* 0x0000c700ff007a0c */ /* 0x000fda0003f45320 */
[----:B------:R-:W-:Y:S01]  /*1590*/  @P2 SHF.R.S32.HI R8, RZ, 0x1f, R14 ;  /* 0x0000001fff082819 */ /* 0x000fe2000001140e */
[----:B------:R-:W-:-:S04]  /*15a0*/  @P2 IMAD.WIDE.U32 R24, R14, c[0x0][0x320], R24 ;  /* 0x0000c8000e182a25 */ /* 0x000fc800078e0018 */
[----:B------:R-:W-:Y:S01]  /*15b0*/  @P2 IMAD R15, R8, c[0x0][0x320], RZ ;  /* 0x0000c800080f2a24 */ /* 0x000fe200078e02ff */
[----:B-1----:R-:W-:Y:S01]  /*15c0*/  @P2 LEA R26, P0, R24, c[0x0][0x318], 0x2 ;  /* 0x0000c600181a2a11 */ /* 0x002fe200078010ff */
[----:B------:R-:W-:-:S04]  /*15d0*/  DEPBAR.LE SB0, 0x0 ;  /* 0x000080000000791a */ /* 0x000fc80000000000 */
[----:B------:R-:W-:-:S04]  /*15e0*/  @P2 IMAD R15, R14, c[0x0][0x324], R15 ;  /* 0x0000c9000e0f2a24 */ /* 0x000fc800078e020f */
[----:B------:R-:W-:-:S05]  /*15f0*/  @P2 IMAD.IADD R15, R25, 0x1, R15 ;  /* 0x00000001190f2824 */ /* 0x000fca00078e020f */
[----:B------:R-:W-:-:S05]  /*1600*/  @P2 LEA.HI.X R27, R24, c[0x0][0x31c], R15, 0x2, P0 ;  /* 0x0000c700181b2a11 */ /* 0x000fca00000f140f */
[----:B------:R-:W3:Y:S01]  /*1610*/  @P2 LDG.E R8, [R26.64] ;  /* 0x0000000c1a082981 */ /* 0x000ee2000c1e1900 */
[----:B------:R-:W-:Y:S01]  /*1620*/  IMAD.IADD R10, R16, 0x1, -R17 ;  /* 0x00000001100a7824 */ /* 0x000fe200078e0a11 */
[----:B------:R-:W-:Y:S01]  /*1630*/  LOP3.LUT R17, R11, 0xfffffff8, RZ, 0xc0, !PT ;  /* 0xfffffff80b117812 */ /* 0x000fe200078ec0ff */
[----:B------:R-:W-:Y:S01]  /*1640*/  IMAD.SHL.U32 R18, R18, 0x40, RZ ;  /* 0x0000004012127824 */ /* 0x000fe200078e00ff */
[----:B------:R-:W-:Y:S01]  /*1650*/  SHF.R.S32.HI R14, RZ, 0x4, R5 ;  /* 0x00000004ff0e7819 */ /* 0x000fe20000011405 */
[----:B------:R-:W-:Y:S01]  /*1660*/  USHF.L.U64.HI UR6, UR4, UR6, UR5 ;  /* 0x0000000604067299 */ /* 0x000fe20008010205 */
[----:B------:R-:W-:Y:S01]  /*1670*/  SHF.R.S32.HI R11, RZ, 0x1f, R116 ;  /* 0x0000001fff0b7819 */ /* 0x000fe20000011474 */
[C---:B------:R-:W-:Y:S01]  /*1680*/  IMAD.IADD R17, R0.reuse, 0x1, -R17 ;  /* 0x0000000100117824 */ /* 0x040fe200078e0a11 */
[----:B------:R-:W-:Y:S01]  /*1690*/  LEA.HI R5, R5, R14, RZ, 0x1 ;  /* 0x0000000e05057211 */ /* 0x000fe200078f08ff */
[----:B------:R-:W-:Y:S01]  /*16a0*/  USHF.L.U32 UR14, UR4, 0x6, URZ ;  /* 0x00000006040e7899 */ /* 0x000fe2000800063f */
[----:B------:R-:W-:Y:S01]  /*16b0*/  SHF.R.S32.HI R15, RZ, 0x1f, R16 ;  /* 0x0000001fff0f7819 */ /* 0x000fe20000011410 */
[----:B------:R-:W-:Y:S01]  /*16c0*/  IMAD.MOV.U32 R100, RZ, RZ, R98 ;  /* 0x000000ffff647224 */ /* 0x000fe200078e0062 */
[----:B------:R-:W-:Y:S01]  /*16d0*/  LEA.HI R116, R11, R116, RZ, 0x2 ;  /* 0x000000740b747211 */ /* 0x000fe200078f10ff */
[----:B------:R-:W-:Y:S01]  /*16e0*/  IMAD.SHL.U32 R117, R0, 0x2, RZ ;  /* 0x0000000200757824 */ /* 0x000fe200078e00ff */
[----:B------:R-:W-:Y:S01]  /*16f0*/  LOP3.LUT R11, R5, 0xfffffffe, RZ, 0xc0, !PT ;  /* 0xfffffffe050b7812 */ /* 0x000fe200078ec0ff */
[----:B------:R-:W-:Y:S01]  /*1700*/  IMAD.MOV.U32 R0, RZ, RZ, RZ ;  /* 0x000000ffff007224 */ /* 0x000fe200078e00ff */
[----:B------:R-:W-:Y:S01]  /*1710*/  LEA.HI R16, R15, R16, RZ, 0x3 ;  /* 0x000000100f107211 */ /* 0x000fe200078f18ff */
[----:B------:R-:W-:Y:S01]  /*1720*/  BSSY B0, `(.L_x_231) ;  /* 0x0000050000007945 */ /* 0x000fe20003800000 */
[----:B------:R-:W-:Y:S01]  /*1730*/  LEA.HI R5, R17, R17, RZ, 0x1 ;  /* 0x0000001111057211 */ /* 0x000fe200078f08ff */
[----:B------:R-:W-:Y:S01]  /*1740*/  IMAD.IADD R11, R14, 0x1, -R11 ;  /* 0x000000010e0b7824 */ /* 0x000fe200078e0a0b */
[----:B------:R-:W-:Y:S01]  /*1750*/  SHF.R.S32.HI R15, RZ, 0x1f, R12 ;  /* 0x0000001fff0f7819 */ /* 0x000fe2000001140c */
[----:B------:R-:W-:Y:S01]  /*1760*/  IMAD.SHL.U32 R16, R16, 0x20, RZ ;  /* 0x0000002010107824 */ /* 0x000fe200078e00ff */
[----:B------:R-:W-:Y:S01]  /*1770*/  LOP3.LUT R14, R5, 0x7fffffe, RZ, 0xc0, !PT ;  /* 0x07fffffe050e7812 */ /* 0x000fe200078ec0ff */
[----:B------:R-:W-:Y:S01]  /*1780*/  IMAD.SHL.U32 R21, R11, 0x8, RZ ;  /* 0x000000080b157824 */ /* 0x000fe200078e00ff */
[----:B------:R-:W-:Y:S01]  /*1790*/  LEA.HI R15, R15, R12, RZ, 0x2 ;  /* 0x0000000c0f0f7211 */ /* 0x000fe200078f10ff */
[----:B------:R-:W-:Y:S01]  /*17a0*/  BAR.SYNC.DEFER_BLOCKING 0x0 ;  /* 0x0000000000007b1d */ /* 0x000fe20000010000 */
[----:B------:R-:W-:Y:S01]  /*17b0*/  ISETP.GE.AND P0, PT, R22, R6, PT ;  /* 0x000000061600720c */ /* 0x000fe20003f06270 */
[----:B------:R-:W-:Y:S01]  /*17c0*/  IMAD.IADD R14, R17, 0x1, -R14 ;  /* 0x00000001110e7824 */ /* 0x000fe200078e0a0e */
[----:B------:R-:W-:Y:S01]  /*17d0*/  LOP3.LUT R115, R15, 0xfffffffc, RZ, 0xc0, !PT ;  /* 0xfffffffc0f737812 */ /* 0x000fe200078ec0ff */
[----:B------:R-:W-:Y:S01]  /*17e0*/  IMAD R15, R12, 0x10, R20 ;  /* 0x000000100c0f7824 */ /* 0x000fe200078e0214 */
[----:B------:R-:W-:Y:S01]  /*17f0*/  LOP3.LUT R17, R16, 0xffffff00, RZ, 0xc0, !PT ;  /* 0xffffff0010117812 */ /* 0x000fe200078ec0ff */
[----:B------:R-:W-:Y:S01]  /*1800*/  IMAD R14, R11, 0x8, R14 ;  /* 0x000000080b0e7824 */ /* 0x000fe200078e020e */
[----:B------:R-:W-:Y:S01]  /*1810*/  LOP3.LUT R18, R18, 0xc0, RZ, 0xc0, !PT ;  /* 0x000000c012127812 */ /* 0x000fe200078ec0ff */
[C---:B------:R-:W-:Y:S01]  /*1820*/  IMAD.IADD R115, R12.reuse, 0x1, -R115 ;  /* 0x000000010c737824 */ /* 0x040fe200078e0a73 */
[----:B------:R-:W3:Y:S01]  /*1830*/  @P2 MUFU.RCP R11, c[0x0][0x238] ;  /* 0x00008e00000b2b08 */ /* 0x000ee20000001000 */
[----:B------:R-:W-:Y:S01]  /*1840*/  IMAD R19, R12, 0x200, R17 ;  /* 0x000002000c137824 */ /* 0x000fe200078e0211 */
[----:B------:R-:W-:Y:S01]  /*1850*/  SHF.R.S32.HI R12, RZ, 0x1, R5 ;  /* 0x00000001ff0c7819 */ /* 0x000fe20000011405 */
[----:B------:R-:W-:Y:S01]  /*1860*/  IMAD R5, R10, 0x20, R17 ;  /* 0x000000200a057824 */ /* 0x000fe200078e0211 */
[----:B------:R-:W-:Y:S01]  /*1870*/  LOP3.LUT R21, R18, 0x8, R21, 0xf8, !PT ;  /* 0x0000000812157812 */ /* 0x000fe200078ef815 */
[----:B------:R-:W-:Y:S01]  /*1880*/  IMAD R19, R10, 0x20, R19 ;  /* 0x000000200a137824 */ /* 0x000fe200078e0213 */
[C---:B------:R-:W-:Y:S01]  /*1890*/  LOP3.LUT P1, RZ, R12.reuse, 0x2, RZ, 0xc0, !PT ;  /* 0x000000020cff7812 */ /* 0x040fe2000782c0ff */
[----:B------:R-:W-:Y:S01]  /*18a0*/  IMAD.SHL.U32 R12, R12, 0x40, RZ ;  /* 0x000000400c0c7824 */ /* 0x000fe200078e00ff */
[----:B------:R-:W-:Y:S01]  /*18b0*/  SHF.R.U32.HI R18, RZ, 0x3, R18 ;  /* 0x00000003ff127819 */ /* 0x000fe20000011612 */
[----:B------:R-:W-:Y:S01]  /*18c0*/  IMAD.SHL.U32 R10, R13, 0x8, RZ ;  /* 0x000000080d0a7824 */ /* 0x000fe200078e00ff */
[----:B------:R-:W-:Y:S01]  /*18d0*/  SHF.R.S32.HI R116, RZ, 0x2, R116 ;  /* 0x00000002ff747819 */ /* 0x000fe20000011474 */
[C---:B------:R-:W-:Y:S01]  /*18e0*/  IMAD R22, R97.reuse, UR6, RZ ;  /* 0x0000000661167c24 */ /* 0x040fe2000f8e02ff */
[----:B------:R-:W-:Y:S01]  /*18f0*/  LOP3.LUT R13, R12, 0xc0, RZ, 0xc0, !PT ;  /* 0x000000c00c0d7812 */ /* 0x000fe200078ec0ff */
[----:B------:R-:W-:Y:S01]  /*1900*/  IMAD.WIDE.U32 R16, R97, UR14, R100 ;  /* 0x0000000e61107c25 */ /* 0x000fe2000f8e0064 */
[----:B------:R-:W-:Y:S01]  /*1910*/  LOP3.LUT R18, R21, R18, RZ, 0x3c, !PT ;  /* 0x0000001215127212 */ /* 0x000fe200078e3cff */
[----:B------:R1:W-:Y:S01]  /*1920*/  @P0 STS [R118+0x6000], RZ ;  /* 0x006000ff76000388 */ /* 0x0003e20000000800 */
[----:B------:R-:W-:Y:S01]  /*1930*/  LOP3.LUT R10, R13, 0x8, R10, 0xf8, !PT ;  /* 0x000000080d0a7812 */ /* 0x000fe200078ef80a */
[----:B------:R-:W-:Y:S01]  /*1940*/  IMAD R7, R7, UR14, R22 ;  /* 0x0000000e07077c24 */ /* 0x000fe2000f8e0216 */
[----:B------:R-:W-:Y:S01]  /*1950*/  SHF.R.U32.HI R13, RZ, 0x3, R13 ;  /* 0x00000003ff0d7819 */ /* 0x000fe2000001160d */
[----:B------:R1:W-:Y:S01]  /*1960*/  @P0 STS [R118+0x6004], RZ ;  /* 0x006004ff76000388 */ /* 0x0003e20000000800 */
[----:B------:R-:W-:Y:S01]  /*1970*/  IADD3 R15, R15, 0x1, R116 ;  /* 0x000000010f0f7810 */ /* 0x000fe20007ffe074 */
[----:B------:R-:W-:Y:S01]  /*1980*/  IMAD.IADD R113, R18, 0x1, R19 ;  /* 0x0000000112717824 */ /* 0x000fe200078e0213 */
[----:B------:R-:W-:Y:S01]  /*1990*/  LOP3.LUT R13, R10, R13, RZ, 0x3c, !PT ;  /* 0x0000000d0a0d7212 */ /* 0x000fe200078e3cff */
[----:B------:R1:W-:Y:S01]  /*19a0*/  @P0 STS.64 [R118+0x6008], RZ ;  /* 0x006008ff76000388 */ /* 0x0003e20000000a00 */
[----:B------:R-:W-:Y:S01]  /*19b0*/  IADD3 R15, R2, R15, -R121 ;  /* 0x0000000f020f7210 */ /* 0x000fe20007ffe879 */
[----:B------:R-:W-:Y:S01]  /*19c0*/  IMAD.IADD R5, R18, 0x1, R5 ;  /* 0x0000000112057824 */ /* 0x000fe200078e0205 */
[----:B------:R-:W-:Y:S01]  /*19d0*/  LOP3.LUT R117, R117, 0x6, RZ, 0xc0, !PT ;  /* 0x0000000675757812 */ /* 0x000fe200078ec0ff */
[----:B------:R1:W-:Y:S01]  /*19e0*/  @P0 STS.128 [R118+0x7000], RZ ;  /* 0x007000ff76000388 */ /* 0x0003e20000000c00 */
[----:B------:R-:W-:Y:S01]  /*19f0*/  IMAD.U32 R112, R14, 0x20, R13 ;  /* 0x000000200e707824 */ /* 0x000fe200078e000d */
[----:B------:R-:W-:Y:S01]  /*1a00*/  SEL R3, R3, 0xfffffff0, !P1 ;  /* 0xfffffff003037807 */ /* 0x000fe20004800000 */
[----:B------:R-:W-:Y:S01]  /*1a10*/  IMAD.SHL.U32 R113, R113, 0x2, RZ ;  /* 0x0000000271717824 */ /* 0x000fe200078e00ff */
[----:B------:R1:W-:Y:S01]  /*1a20*/  @P0 STS.128 [R118+0x8000], RZ ;  /* 0x008000ff76000388 */ /* 0x0003e20000000c00 */
[----:B---3--:R-:W-:-:S02]  /*1a30*/  @P2 FMUL.FTZ R0, R8, R11 ;  /* 0x0000000b08002220 */ /* 0x008fc40000410000 */
[----:B------:R-:W-:Y:S01]  /*1a40*/  IMAD.IADD R8, R17, 0x1, R7 ;  /* 0x0000000111087824 */ /* 0x000fe200078e0207 */
[----:B------:R-:W-:Y:S01]  /*1a50*/  IADD3 R7, R15, c[0x0][0x2e8], RZ ;  /* 0x0000ba000f077a10 */ /* 0x000fe20007ffe0ff */
[----:B------:R-:W-:Y:S05]  /*1a60*/  @P0 BRA `(.L_x_232) ;  /* 0x000001b000000947 */ /* 0x000fea0003800000 */
[----:B-1----:R-:W-:Y:S02]  /*1a70*/  ISETP.GE.AND P3, PT, R126, c[0x0][0x220], PT ;  /* 0x000088007e007a0c */ /* 0x002fe40003f66270 */
        /* <DEDUP_REMOVED lines=26> */
.L_x_232:
[----:B-1----:R-:W-:Y:S05]  /*1c20*/  BSYNC B0 ;  /* 0x0000000000007941 */ /* 0x002fea0003800000 */
.L_x_231:
        /* <DEDUP_REMOVED lines=36> */
.L_x_234:
[----:B------:R-:W-:Y:S05]  /*1e70*/  BSYNC B0 ;  /* 0x0000000000007941 */ /* 0x000fea0003800000 */
.L_x_233:
[----:B------:R-:W-:Y:S01]  /*1e80*/  IMAD.SHL.U32 R112, R112, 0x2, RZ ;  /* 0x0000000270707824 */ /* 0x000fe200078e00ff */
[----:B------:R-:W-:Y:S01]  /*1e90*/  LDSM.16.M88.4 R72, [R113] ;  /* 0x000000007148783b */ /* 0x000fe20000000200 */
[----:B------:R-:W-:Y:S01]  /*1ea0*/  IMAD R111, R4, 0x2, R113 ;  /* 0x00000002046f7824 */ /* 0x000fe200078e0271 */
[----:B------:R-:W-:Y:S01]  /*1eb0*/  IMNMX R103, R7, R2, PT ;  /* 0x0000000207677217 */ /* 0x000fe20003800200 */
[----:B------:R-:W-:Y:S01]  /*1ec0*/  IMAD R109, R3, 0x2, R112 ;  /* 0x00000002036d7824 */ /* 0x000fe200078e0270 */
[----:B------:R-:W5:Y:S01]  /*1ed0*/  LDSM.16.M88.4 R16, [R112+0x3000] ;  /* 0x003000007010783b */ /* 0x000f620000000200 */
[----:B------:R-:W-:-:S03]  /*1ee0*/  IMAD R3, R97, 0x40, R117 ;  /* 0x0000004061037824 */ /* 0x000fc600078e0275 */
[----:B------:R-:W-:Y:S04]  /*1ef0*/  LDSM.16.M88.4 R32, [R111] ;  /* 0x000000006f20783b */ /* 0x000fe80000000200 */
[----:B---34-:R-:W-:Y:S04]  /*1f00*/  LDSM.16.M88.4 R8, [R109+0x3000] ;  /* 0x003000006d08783b */ /* 0x018fe80000000200 */
[----:B------:R-:W3:Y:S04]  /*1f10*/  LDSM.16.M88.4 R48, [R112+0x3400] ;  /* 0x003400007030783b */ /* 0x000ee80000000200 */
[----:B------:R-:W4:Y:S04]  /*1f20*/  LDSM.16.M88.4 R40, [R112+0x3800] ;  /* 0x003800007028783b */ /* 0x000f280000000200 */
[----:B------:R-:W1:Y:S04]  /*1f30*/  LDSM.16.M88.4 R12, [R112+0x3c00] ;  /* 0x003c0000700c783b */ /* 0x000e680000000200 */
[----:B------:R-:W-:Y:S04]  /*1f40*/  LDSM.16.M88.4 R84, [R113+0x1000] ;  /* 0x001000007154783b */ /* 0x000fe80000000200 */
[----:B--2---:R-:W2:Y:S04]  /*1f50*/  LDSM.16.M88.4 R28, [R112+0x4000] ;  /* 0x00400000701c783b */ /* 0x004ea80000000200 */
[----:B------:R-:W1:Y:S04]  /*1f60*/  LDSM.16.M88.4 R60, [R109+0x3400] ;  /* 0x003400006d3c783b */ /* 0x000e680000000200 */
[----:B------:R-:W1:Y:S01]  /*1f70*/  LDSM.16.M88.4 R56, [R109+0x3800] ;  /* 0x003800006d38783b */ /* 0x000e620000000200 */
[C---:B-----5:R-:W-:Y:S03]  /*1f80*/  HMMA.16816.F32.BF16 R20, R72.reuse, R16, RZ ;  /* 0x000000104814723c */ /* 0x060fe600000418ff */
[----:B------:R-:W5:Y:S04]  /*1f90*/  LDSM.16.M88.4 R36, [R109+0x3c00] ;  /* 0x003c00006d24783b */ /* 0x000f680000000200 */
[----:B------:R-:W-:Y:S01]  /*1fa0*/  LDSM.16.M88.4 R68, [R111+0x1000] ;  /* 0x001000006f44783b */ /* 0x000fe20000000200 */
[C---:B------:R-:W-:Y:S03]  /*1fb0*/  HMMA.16816.F32.BF16 R16, R72.reuse, R18, RZ ;  /* 0x000000124810723c */ /* 0x040fe600000418ff */
[----:B------:R-:W-:Y:S04]  /*1fc0*/  LDSM.16.M88.4 R24, [R112+0x4400] ;  /* 0x004400007018783b */ /* 0x000fe80000000200 */
[----:B------:R-:W-:Y:S01]  /*1fd0*/  LDSM.16.M88.4 R80, [R112+0x4c00] ;  /* 0x004c00007050783b */ /* 0x000fe20000000200 */
[----:B---3--:R-:W-:Y:S03]  /*1fe0*/  HMMA.16816.F32.BF16 R52, R72, R48, RZ ;  /* 0x000000304834723c */ /* 0x008fe600000418ff */
[----:B------:R-:W-:Y:S04]  /*1ff0*/  LDSM.16.M88.4 R64, [R109+0x4400] ;  /* 0x004400006d40783b */ /* 0x000fe80000000200 */
[----:B------:R-:W0:Y:S01]  /*2000*/  LDGDEPBAR ;  /* 0x00000000000079af */ /* 0x000e220000000000 */
[----:B------:R-:W-:Y:S08]  /*2010*/  HMMA.16816.F32.BF16 R20, R32, R8, R20 ;  /* 0x000000082014723c */ /* 0x000ff00000041814 */
[C---:B----4-:R-:W-:Y:S08]  /*2020*/  HMMA.16816.F32.BF16 R44, R72.reuse, R40, RZ ;  /* 0x00000028482c723c */ /* 0x050ff000000418ff */
[C---:B------:R-:W-:Y:S08]  /*2030*/  HMMA.16816.F32.BF16 R48, R72.reuse, R50, RZ ;  /* 0x000000324830723c */ /* 0x040ff000000418ff */
[C---:B------:R-:W-:Y:S08]  /*2040*/  HMMA.16816.F32.BF16 R40, R72.reuse, R42, RZ ;  /* 0x0000002a4828723c */ /* 0x040ff000000418ff */
[C---:B-1----:R-:W-:Y:S08]  /*2050*/  HMMA.16816.F32.BF16 R76, R72.reuse, R12, RZ ;  /* 0x0000000c484c723c */ /* 0x042ff000000418ff */
[----:B------:R-:W-:Y:S01]  /*2060*/  HMMA.16816.F32.BF16 R72, R72, R14, RZ ;  /* 0x0000000e4848723c */ /* 0x000fe200000418ff */
[----:B------:R-:W-:Y:S07]  /*2070*/  LDSM.16.M88.4 R12, [R112+0x4800] ;  /* 0x00480000700c783b */ /* 0x000fee0000000200 */
[----:B------:R-:W-:Y:S01]  /*2080*/  HMMA.16816.F32.BF16 R16, R32, R10, R16 ;  /* 0x0000000a2010723c */ /* 0x000fe20000041810 */
[----:B------:R-:W1:Y:S07]  /*2090*/  LDSM.16.M88.4 R8, [R109+0x4000] ;  /* 0x004000006d08783b */ /* 0x000e6e0000000200 */
[----:B--2---:R-:W-:Y:S08]  /*20a0*/  HMMA.16816.F32.BF16 R20, R84, R28, R20 ;  /* 0x0000001c5414723c */ /* 0x004ff00000041814 */
[C---:B------:R-:W-:Y:S08]  /*20b0*/  HMMA.16816.F32.BF16 R52, R32.reuse, R60, R52 ;  /* 0x0000003c2034723c */ /* 0x040ff00000041834 */
[C---:B------:R-:W-:Y:S01]  /*20c0*/  HMMA.16816.F32.BF16 R48, R32.reuse, R62, R48 ;  /* 0x0000003e2030723c */ /* 0x040fe20000041830 */
[----:B------:R-:W-:Y:S07]  /*20d0*/  LDSM.16.M88.4 R60, [R109+0x4800] ;  /* 0x004800006d3c783b */ /* 0x000fee0000000200 */
[C---:B------:R-:W-:Y:S08]  /*20e0*/  HMMA.16816.F32.BF16 R44, R32.reuse, R56, R44 ;  /* 0x00000038202c723c */ /* 0x040ff0000004182c */
[C---:B------:R-:W-:Y:S01]  /*20f0*/  HMMA.16816.F32.BF16 R40, R32.reuse, R58, R40 ;  /* 0x0000003a2028723c */ /* 0x040fe20000041828 */
[----:B------:R-:W-:Y:S07]  /*2100*/  LDSM.16.M88.4 R56, [R109+0x4c00] ;  /* 0x004c00006d38783b */ /* 0x000fee0000000200 */
[C---:B-----5:R-:W-:Y:S08]  /*2110*/  HMMA.16816.F32.BF16 R76, R32.reuse, R36, R76 ;  /* 0x00000024204c723c */ /* 0x060ff0000004184c */
[----:B------:R-:W-:Y:S01]  /*2120*/  HMMA.16816.F32.BF16 R72, R32, R38, R72 ;  /* 0x000000262048723c */ /* 0x000fe20000041848 */
[----:B------:R-:W-:Y:S04]  /*2130*/  LDSM.16.M88.4 R36, [R113+0x2000] ;  /* 0x002000007124783b */ /* 0x000fe80000000200 */
[----:B------:R-:W2:Y:S03]  /*2140*/  LDSM.16.M88.4 R32, [R112+0x5000] ;  /* 0x005000007020783b */ /* 0x000ea60000000200 */
[----:B------:R-:W-:Y:S01]  /*2150*/  HMMA.16816.F32.BF16 R16, R84, R30, R16 ;  /* 0x0000001e5410723c */ /* 0x000fe20000041810 */
[----:B------:R-:W-:Y:S07]  /*2160*/  LDSM.16.M88.4 R28, [R112+0x5400] ;  /* 0x00540000701c783b */ /* 0x000fee0000000200 */
[----:B-1----:R-:W-:Y:S08]  /*2170*/  HMMA.16816.F32.BF16 R20, R68, R8, R20 ;  /* 0x000000084414723c */ /* 0x002ff00000041814 */
[C---:B------:R-:W-:Y:S08]  /*2180*/  HMMA.16816.F32.BF16 R52, R84.reuse, R24, R52 ;  /* 0x000000185434723c */ /* 0x040ff00000041834 */
[C---:B------:R-:W-:Y:S08]  /*2190*/  HMMA.16816.F32.BF16 R44, R84.reuse, R12, R44 ;  /* 0x0000000c542c723c */ /* 0x040ff0000004182c */
[----:B------:R-:W-:Y:S01]  /*21a0*/  HMMA.16816.F32.BF16 R40, R84, R14, R40 ;  /* 0x0000000e5428723c */ /* 0x000fe20000041828 */
[----:B------:R-:W-:Y:S07]  /*21b0*/  LDSM.16.M88.4 R12, [R111+0x2000] ;  /* 0x002000006f0c783b */ /* 0x000fee0000000200 */
[----:B------:R-:W-:Y:S01]  /*21c0*/  HMMA.16816.F32.BF16 R16, R68, R10, R16 ;  /* 0x0000000a4410723c */ /* 0x000fe20000041810 */
[----:B------:R-:W1:Y:S07]  /*21d0*/  LDSM.16.M88.4 R8, [R109+0x5000] ;  /* 0x005000006d08783b */ /* 0x000e6e0000000200 */
[----:B------:R-:W-:Y:S01]  /*21e0*/  HMMA.16816.F32.BF16 R48, R84, R26, R48 ;  /* 0x0000001a5430723c */ /* 0x000fe20000041830 */
[----:B------:R-:W3:Y:S07]  /*21f0*/  LDSM.16.M88.4 R24, [R112+0x5800] ;  /* 0x005800007018783b */ /* 0x000eee0000000200 */
[----:B--2---:R-:W-:Y:S08]  /*2200*/  HMMA.16816.F32.BF16 R20, R36, R32, R20 ;  /* 0x000000202414723c */ /* 0x004ff00000041814 */
[----:B------:R-:W-:Y:S08]  /*2210*/  HMMA.16816.F32.BF16 R76, R84, R80, R76 ;  /* 0x00000050544c723c */ /* 0x000ff0000004184c */
[----:B------:R-:W-:Y:S08]  /*2220*/  HMMA.16816.F32.BF16 R52, R68, R64, R52 ;  /* 0x000000404434723c */ /* 0x000ff00000041834 */
[----:B------:R-:W-:Y:S01]  /*2230*/  HMMA.16816.F32.BF16 R32, R36, R34, R16 ;  /* 0x000000222420723c */ /* 0x000fe20000041810 */
[----:B------:R-:W2:Y:S07]  /*2240*/  LDSM.16.M88.4 R16, [R112+0x5c00] ;  /* 0x005c00007010783b */ /* 0x000eae0000000200 */
[C---:B------:R-:W-:Y:S08]  /*2250*/  HMMA.16816.F32.BF16 R44, R68.reuse, R60, R44 ;  /* 0x0000003c442c723c */ /* 0x040ff0000004182c */
[C---:B------:R-:W-:Y:S01]  /*2260*/  HMMA.16816.F32.BF16 R40, R68.reuse, R62, R40 ;  /* 0x0000003e4428723c */ /* 0x040fe20000041828 */
[----:B------:R-:W4:Y:S07]  /*2270*/  LDSM.16.M88.4 R60, [R109+0x5400] ;  /* 0x005400006d3c783b */ /* 0x000f2e0000000200 */
[----:B------:R-:W-:Y:S08]  /*2280*/  HMMA.16816.F32.BF16 R48, R68, R66, R48 ;  /* 0x000000424430723c */ /* 0x000ff00000041830 */
[----:B-1----:R-:W-:Y:S07]  /*2290*/  HMMA.16816.F32.BF16 R20, R12, R8, R20 ;  /* 0x000000080c14723c */ /* 0x002fee0000041814 */
[----:B------:R-:W-:Y:S01]  /*22a0*/  IADD3 R9, R7, 0x8, RZ ;  /* 0x0000000807097810 */ /* 0x000fe20007ffe0ff */
[----:B------:R-:W-:Y:S01]  /*22b0*/  HMMA.16816.F32.BF16 R76, R68, R56, R76 ;  /* 0x00000038444c723c */ /* 0x000fe2000004184c */
[----:B------:R-:W-:-:S02]  /*22c0*/  IADD3 R8, R3, 0x1, RZ ;  /* 0x0000000103087810 */ /* 0x000fc40007ffe0ff */
[----:B------:R-:W-:Y:S02]  /*22d0*/  IMNMX R102, R9, R2, PT ;  /* 0x0000000209667217 */ /* 0x000fe40003800200 */
[----:B------:R1:W5:Y:S01]  /*22e0*/  I2F R6, R8 ;  /* 0x0000000800067306 */ /* 0x0003620000201400 */
[C---:B------:R-:W-:Y:S02]  /*22f0*/  ISETP.GE.AND P6, PT, R8.reuse, R103, PT ;  /* 0x000000670800720c */ /* 0x040fe40003fc6270 */
[----:B------:R-:W-:Y:S01]  /*2300*/  HMMA.16816.F32.BF16 R52, R36, R28, R52 ;  /* 0x0000001c2434723c */ /* 0x000fe20000041834 */
[----:B------:R-:W-:Y:S02]  /*2310*/  ISETP.GE.AND P2, PT, R8, R102, PT ;  /* 0x000000660800720c */ /* 0x000fe40003f46270 */
[----:B------:R-:W-:-:S04]  /*2320*/  IADD3 R2, R3, 0x9, RZ ;  /* 0x0000000903027810 */ /* 0x000fc80007ffe0ff */
[C---:B------:R-:W-:Y:S01]  /*2330*/  ISETP.GE.AND P5, PT, R2.reuse, R103, PT ;  /* 0x000000670200720c */ /* 0x040fe20003fa6270 */
[----:B------:R-:W-:Y:S01]  /*2340*/  HMMA.16816.F32.BF16 R32, R12, R10, R32 ;  /* 0x0000000a0c20723c */ /* 0x000fe20000041820 */
[----:B------:R-:W-:Y:S02]  /*2350*/  ISETP.GE.AND P4, PT, R2, R102, PT ;  /* 0x000000660200720c */ /* 0x000fe40003f86270 */
[----:B------:R-:W-:Y:S01]  /*2360*/  IADD3 R28, R3, 0x11, RZ ;  /* 0x00000011031c7810 */ /* 0x000fe20007ffe0ff */
[----:B-1----:R-:W1:Y:S01]  /*2370*/  LDSM.16.M88.4 R8, [R109+0x5800] ;  /* 0x005800006d08783b */ /* 0x002e620000000200 */
[----:B-----5:R-:W-:-:S03]  /*2380*/  FFMA.FTZ R7, R6, R0, R21 ;  /* 0x0000000006077223 */ /* 0x020fc60000010015 */
[----:B---3--:R-:W-:Y:S01]  /*2390*/  HMMA.16816.F32.BF16 R44, R36, R24, R44 ;  /* 0x00000018242c723c */ /* 0x008fe2000004182c */
[----:B------:R-:W-:Y:S01]  /*23a0*/  FFMA.FTZ R23, R6, R0, R23 ;  /* 0x0000000006177223 */ /* 0x000fe20000010017 */
[----:B------:R-:W-:-:S04]  /*23b0*/  FSEL R6, R7, -INF , !P6 ;  /* 0xff80000007067808 */ /* 0x000fc80007000000 */
[----:B------:R-:W-:Y:S02]  /*23c0*/  FSEL R7, R23, -INF , !P2 ;  /* 0xff80000017077808 */ /* 0x000fe40005000000 */
[----:B------:R-:W-:Y:S01]  /*23d0*/  HMMA.16816.F32.BF16 R72, R84, R82, R72 ;  /* 0x000000525448723c */ /* 0x000fe20000041848 */
[C---:B------:R-:W-:Y:S01]  /*23e0*/  IADD3 R24, R3.reuse, 0x8, RZ ;  /* 0x0000000803187810 */ /* 0x040fe20007ffe0ff */
[----:B------:R-:W-:Y:S01]  /*23f0*/  I2F R23, R28 ;  /* 0x0000001c00177306 */ /* 0x000fe20000201400 */
[-C--:B------:R-:W-:Y:S02]  /*2400*/  ISETP.GE.AND P2, PT, R28, R103.reuse, PT ;  /* 0x000000671c00720c */ /* 0x080fe40003f46270 */
[CC--:B------:R-:W-:Y:S02]  /*2410*/  ISETP.GE.AND P3, PT, R24.reuse, R103.reuse, PT ;  /* 0x000000671800720c */ /* 0x0c0fe40003f66270 */
[----:B------:R-:W-:Y:S01]  /*2420*/  ISETP.GE.AND P0, PT, R24, R102, PT ;  /* 0x000000661800720c */ /* 0x000fe20003f06270 */
[C---:B------:R-:W-:Y:S02]  /*2430*/  HMMA.16816.F32.BF16 R48, R36.reuse, R30, R48 ;  /* 0x0000001e2430723c */ /* 0x040fe40000041830 */
[----:B------:R-:W3:Y:S05]  /*2440*/  I2F R25, R24 ;  /* 0x0000001800197306 */ /* 0x000eea0000201400 */
[C---:B------:R-:W-:Y:S01]  /*2450*/  IADD3 R31, R3.reuse, 0x18, RZ ;  /* 0x00000018031f7810 */ /* 0x040fe20007ffe0ff */
[----:B--2---:R-:W-:Y:S01]  /*2460*/  HMMA.16816.F32.BF16 R76, R36, R16, R76 ;  /* 0x00000010244c723c */ /* 0x004fe2000004184c */
[C---:B------:R-:W-:Y:S01]  /*2470*/  IADD3 R30, R3.reuse, 0x19, RZ ;  /* 0x00000019031e7810 */ /* 0x040fe20007ffe0ff */
[----:B------:R3:W2:Y:S05]  /*2480*/  I2F R16, R2 ;  /* 0x0000000200107306 */ /* 0x0006aa0000201400 */
[----:B------:R-:W-:Y:S01]  /*2490*/  IADD3 R17, R3, 0x10, RZ ;  /* 0x0000001003117810 */ /* 0x000fe20007ffe0ff */
[----:B----4-:R-:W-:Y:S02]  /*24a0*/  HMMA.16816.F32.BF16 R52, R12, R60, R52 ;  /* 0x0000003c0c34723c */ /* 0x010fe40000041834 */
[----:B------:R-:W-:Y:S01]  /*24b0*/  I2F R29, R31 ;  /* 0x0000001f001d7306 */ /* 0x000fe20000201400 */
[----:B------:R-:W-:-:S02]  /*24c0*/  ISETP.GE.AND P1, PT, R17, R103, PT ;  /* 0x000000671100720c */ /* 0x000fc40003f26270 */
[----:B------:R-:W-:-:S03]  /*24d0*/  ISETP.GE.AND P6, PT, R17, R102, PT ;  /* 0x000000661100720c */ /* 0x000fc60003fc6270 */
[----:B------:R-:W-:Y:S02]  /*24e0*/  HMMA.16816.F32.BF16 R40, R36, R26, R40 ;  /* 0x0000001a2428723c */ /* 0x000fe40000041828 */
[----:B------:R4:W5:Y:S01]  /*24f0*/  I2F R21, R17 ;  /* 0x0000001100157306 */ /* 0x0009620000201400 */
[-C--:B---3--:R-:W-:Y:S01]  /*2500*/  FFMA.FTZ R2, R25, R0.reuse, R32 ;  /* 0x0000000019027223 */ /* 0x088fe20000010020 */
[----:B------:R-:W-:Y:S01]  /*2510*/  IADD3 R32, R3, 0x20, RZ ;  /* 0x0000002003207810 */ /* 0x000fe20007ffe0ff */
[CC--:B--2---:R-:W-:Y:S02]  /*2520*/  FFMA.FTZ R33, R16.reuse, R0.reuse, R33 ;  /* 0x0000000010217223 */ /* 0x0c4fe40000010021 */
[----:B------:R-:W-:Y:S01]  /*2530*/  FFMA.FTZ R35, R16, R0, R35 ;  /* 0x0000000010237223 */ /* 0x000fe20000010023 */
[----:B------:R-:W-:Y:S01]  /*2540*/  HMMA.16816.F32.BF16 R72, R68, R58, R72 ;  /* 0x0000003a4448723c */ /* 0x000fe20000041848 */
[----:B------:R-:W-:Y:S02]  /*2550*/  FSEL R2, R2, -INF , !P3 ;  /* 0xff80000002027808 */ /* 0x000fe40005800000 */
[----:B------:R-:W-:-:S02]  /*2560*/  FSEL R16, R33, -INF , !P5 ;  /* 0xff80000021107808 */ /* 0x000fc40006800000 */
[-C--:B------:R-:W-:Y:S02]  /*2570*/  ISETP.GE.AND P3, PT, R28, R102.reuse, PT ;  /* 0x000000661c00720c */ /* 0x080fe40003f66270 */
[----:B------:R-:W-:Y:S01]  /*2580*/  ISETP.GE.AND P5, PT, R31, R102, PT ;  /* 0x000000661f00720c */ /* 0x000fe20003fa6270 */
[----:B------:R-:W-:Y:S01]  /*2590*/  HMMA.16816.F32.BF16 R48, R12, R62, R48 ;  /* 0x0000003e0c30723c */ /* 0x000fe20000041830 */
[----:B------:R-:W2:Y:S01]  /*25a0*/  I2F R28, R30 ;  /* 0x0000001e001c7306 */ /* 0x000ea20000201400 */
[-C--:B----4-:R-:W-:Y:S01]  /*25b0*/  FFMA.FTZ R17, R25, R0.reuse, R34 ;  /* 0x0000000019117223 */ /* 0x090fe20000010022 */
[----:B------:R-:W-:Y:S01]  /*25c0*/  IADD3 R33, R3, 0x21, RZ ;  /* 0x0000002103217810 */ /* 0x000fe20007ffe0ff */
[----:B------:R-:W3:Y:S01]  /*25d0*/  LDSM.16.M88.4 R24, [R109+0x5c00] ;  /* 0x005c00006d18783b */ /* 0x000ee20000000200 */
[----:B-----5:R-:W-:Y:S01]  /*25e0*/  FFMA.FTZ R52, R21, R0, R52 ;  /* 0x0000000015347223 */ /* 0x020fe20000010034 */
[----:B------:R-:W-:-:S04]  /*25f0*/  DEPBAR.LE SB0, 0x0 ;  /* 0x000080000000791a */ /* 0x000fc80000000000 */
[C---:B-1----:R-:W-:Y:S01]  /*2600*/  HMMA.16816.F32.BF16 R44, R12.reuse, R8, R44 ;  /* 0x000000080c2c723c */ /* 0x042fe2000004182c */
[-C--:B------:R-:W-:Y:S01]  /*2610*/  FFMA.FTZ R21, R21, R0.reuse, R54 ;  /* 0x0000000015157223 */ /* 0x080fe20000010036 */
[----:B------:R-:W-:Y:S02]  /*2620*/  FSEL R17, R17, -INF , !P0 ;  /* 0xff80000011117808 */ /* 0x000fe40004000000 */
[-C--:B------:R-:W-:Y:S02]  /*2630*/  ISETP.GE.AND P0, PT, R31, R103.reuse, PT ;  /* 0x000000671f00720c */ /* 0x080fe40003f06270 */
[----:B------:R1:W4:Y:S01]  /*2640*/  I2F R31, R32 ;  /* 0x00000020001f7306 */ /* 0x0003220000201400 */
[----:B------:R-:W-:Y:S01]  /*2650*/  FFMA.FTZ R8, R23, R0, R53 ;  /* 0x0000000017087223 */ /* 0x000fe20000010035 */
[----:B------:R-:W-:Y:S01]  /*2660*/  HMMA.16816.F32.BF16 R40, R12, R10, R40 ;  /* 0x0000000a0c28723c */ /* 0x000fe20000041828 */
[----:B------:R-:W-:Y:S02]  /*2670*/  FSEL R21, R21, -INF , !P6 ;  /* 0xff80000015157808 */ /* 0x000fe40007000000 */
[----:B------:R-:W-:-:S02]  /*2680*/  ISETP.GE.AND P6, PT, R32, R103, PT ;  /* 0x000000672000720c */ /* 0x000fc40003fc6270 */
[----:B------:R-:W-:Y:S01]  /*2690*/  FSEL R8, R8, -INF , !P2 ;  /* 0xff80000008087808 */ /* 0x000fe20005000000 */
[----:B------:R-:W5:Y:S01]  /*26a0*/  I2F R11, R33 ;  /* 0x00000021000b7306 */ /* 0x000f620000201400 */
[----:B------:R-:W-:Y:S01]  /*26b0*/  ISETP.GE.AND P2, PT, R32, R102, PT ;  /* 0x000000662000720c */ /* 0x000fe20003f46270 */
[----:B------:R-:W-:Y:S01]  /*26c0*/  HMMA.16816.F32.BF16 R72, R36, R18, R72 ;  /* 0x000000122448723c */ /* 0x000fe20000041848 */
[-C--:B------:R-:W-:Y:S02]  /*26d0*/  FFMA.FTZ R9, R29, R0.reuse, R50 ;  /* 0x000000001d097223 */ /* 0x080fe40000010032 */
[CC--:B--2---:R-:W-:Y:S02]  /*26e0*/  FFMA.FTZ R51, R28.reuse, R0.reuse, R51 ;  /* 0x000000001c337223 */ /* 0x0c4fe40000010033 */
[-C--:B------:R-:W-:Y:S01]  /*26f0*/  FFMA.FTZ R10, R28, R0.reuse, R49 ;  /* 0x000000001c0a7223 */ /* 0x080fe20000010031 */
[----:B-1----:R-:W-:Y:S01]  /*2700*/  IADD3 R32, R3, 0x28, RZ ;  /* 0x0000002803207810 */ /* 0x002fe20007ffe0ff */
[-C--:B------:R-:W-:Y:S01]  /*2710*/  FFMA.FTZ R37, R23, R0.reuse, R55 ;  /* 0x0000000017257223 */ /* 0x080fe20000010037 */
[----:B------:R-:W-:Y:S01]  /*2720*/  FSEL R19, R35, -INF , !P4 ;  /* 0xff80000023137808 */ /* 0x000fe20006000000 */
[CC--:B----4-:R-:W-:Y:S01]  /*2730*/  FFMA.FTZ R44, R31.reuse, R0.reuse, R44 ;  /* 0x000000001f2c7223 */ /* 0x0d0fe2000001002c */
[----:B------:R-:W-:Y:S01]  /*2740*/  FSEL R18, R52, -INF , !P1 ;  /* 0xff80000034127808 */ /* 0x000fe20004800000 */
[----:B------:R-:W-:Y:S01]  /*2750*/  FFMA.FTZ R46, R31, R0, R46 ;  /* 0x000000001f2e7223 */ /* 0x000fe2000001002e */
[C---:B------:R-:W-:Y:S01]  /*2760*/  ISETP.GE.AND P4, PT, R30.reuse, R103, PT ;  /* 0x000000671e00720c */ /* 0x040fe20003f86270 */
[----:B------:R-:W1:Y:S01]  /*2770*/  I2F R23, R3 ;  /* 0x0000000300177306 */ /* 0x000e620000201400 */
[----:B------:R-:W-:Y:S01]  /*2780*/  ISETP.GE.AND P1, PT, R30, R102, PT ;  /* 0x000000661e00720c */ /* 0x000fe20003f26270 */
[-C--:B------:R-:W-:Y:S01]  /*2790*/  FFMA.FTZ R30, R29, R0.reuse, R48 ;  /* 0x000000001d1e7223 */ /* 0x080fe20000010030 */
[----:B------:R-:W-:Y:S01]  /*27a0*/  IADD3 R31, R3, 0x30, RZ ;  /* 0x00000030031f7810 */ /* 0x000fe20007ffe0ff */
[CC--:B-----5:R-:W-:Y:S01]  /*27b0*/  FFMA.FTZ R45, R11.reuse, R0.reuse, R45 ;  /* 0x000000000b2d7223 */ /* 0x0e0fe2000001002d */
[----:B---3--:R-:W-:Y:S01]  /*27c0*/  HMMA.16816.F32.BF16 R76, R12, R24, R76 ;  /* 0x000000180c4c723c */ /* 0x008fe2000004184c */
[----:B------:R-:W-:Y:S01]  /*27d0*/  FFMA.FTZ R47, R11, R0, R47 ;  /* 0x000000000b2f7223 */ /* 0x000fe2000001002f */
[----:B------:R-:W-:Y:S01]  /*27e0*/  FSEL R11, R51, -INF , !P1 ;  /* 0xff800000330b7808 */ /* 0x000fe20004800000 */
[----:B------:R-:W2:Y:S01]  /*27f0*/  I2F R29, R32 ;  /* 0x00000020001d7306 */ /* 0x000ea20000201400 */
[----:B------:R-:W-:-:S02]  /*2800*/  FSEL R92, R44, -INF , !P6 ;  /* 0xff8000002c5c7808 */ /* 0x000fc40007000000 */
[----:B------:R-:W-:Y:S02]  /*2810*/  FSEL R30, R30, -INF , !P0 ;  /* 0xff8000001e1e7808 */ /* 0x000fe40004000000 */
[----:B------:R-:W-:Y:S01]  /*2820*/  IADD3 R25, R3, 0x29, RZ ;  /* 0x0000002903197810 */ /* 0x000fe20007ffe0ff */
[----:B------:R-:W-:Y:S01]  /*2830*/  HMMA.16816.F32.BF16 R72, R12, R26, R72 ;  /* 0x0000001a0c48723c */ /* 0x000fe20000041848 */
[----:B------:R-:W-:Y:S01]  /*2840*/  FSEL R9, R9, -INF , !P5 ;  /* 0xff80000009097808 */ /* 0x000fe20006800000 */
[----:B-1----:R-:W-:Y:S01]  /*2850*/  FFMA.FTZ R20, R23, R0, R20 ;  /* 0x0000000017147223 */ /* 0x002fe20000010014 */
[CC--:B------:R-:W-:Y:S02]  /*2860*/  ISETP.GE.AND P1, PT, R25.reuse, R103.reuse, PT ;  /* 0x000000671900720c */ /* 0x0c0fe40003f26270 */
[-C--:B------:R-:W-:Y:S02]  /*2870*/  ISETP.GE.AND P6, PT, R25, R102.reuse, PT ;  /* 0x000000661900720c */ /* 0x080fe40003fc6270 */
[----:B------:R-:W1:Y:S01]  /*2880*/  I2F R25, R25 ;  /* 0x0000001900197306 */ /* 0x000e620000201400 */
[----:B------:R-:W-:Y:S01]  /*2890*/  ISETP.GE.AND P0, PT, R33, R102, PT ;  /* 0x000000662100720c */ /* 0x000fe20003f06270 */
[CC--:B--2---:R-:W-:Y:S01]  /*28a0*/  FFMA.FTZ R40, R29.reuse, R0.reuse, R40 ;  /* 0x000000001d287223 */ /* 0x0c4fe20000010028 */
[----:B------:R-:W-:Y:S01]  /*28b0*/  ISETP.GE.AND P5, PT, R32, R103, PT ;  /* 0x000000672000720c */ /* 0x000fe20003fa6270 */
[----:B------:R-:W-:Y:S01]  /*28c0*/  FFMA.FTZ R42, R29, R0, R42 ;  /* 0x000000001d2a7223 */ /* 0x000fe2000001002a */
[----:B------:R-:W-:-:S03]  /*28d0*/  IADD3 R24, R3, 0x31, RZ ;  /* 0x0000003103187810 */ /* 0x000fc60007ffe0ff */
[----:B------:R-:W2:Y:S01]  /*28e0*/  I2F R29, R31 ;  /* 0x0000001f001d7306 */ /* 0x000ea20000201400 */
[----:B------:R-:W-:Y:S02]  /*28f0*/  FSEL R89, R47, -INF , !P0 ;  /* 0xff8000002f597808 */ /* 0x000fe40004000000 */
[----:B------:R-:W-:Y:S02]  /*2900*/  FSEL R90, R40, -INF , !P5 ;  /* 0xff800000285a7808 */ /* 0x000fe40006800000 */
[CC--:B------:R-:W-:Y:S02]  /*2910*/  ISETP.GE.AND P0, PT, R24.reuse, R103.reuse, PT ;  /* 0x000000671800720c */ /* 0x0c0fe40003f06270 */
[----:B------:R-:W-:Y:S01]  /*2920*/  ISETP.GE.AND P5, PT, R24, R102, PT ;  /* 0x000000661800720c */ /* 0x000fe20003fa6270 */
[CC--:B-1----:R-:W-:Y:S01]  /*2930*/  FFMA.FTZ R43, R25.reuse, R0.reuse, R43 ;  /* 0x00000000192b7223 */ /* 0x0c2fe2000001002b */
[----:B------:R-:W1:Y:S01]  /*2940*/  I2F R24, R24 ;  /* 0x0000001800187306 */ /* 0x000e620000201400 */
[----:B------:R-:W-:Y:S01]  /*2950*/  FSEL R91, R46, -INF , !P2 ;  /* 0xff8000002e5b7808 */ /* 0x000fe20005000000 */
[----:B------:R-:W-:Y:S01]  /*2960*/  FFMA.FTZ R41, R25, R0, R41 ;  /* 0x0000000019297223 */ /* 0x000fe20000010029 */
[----:B------:R-:W-:-:S02]  /*2970*/  ISETP.GE.AND P2, PT, R31, R103, PT ;  /* 0x000000671f00720c */ /* 0x000fc40003f46270 */
[----:B------:R-:W-:Y:S01]  /*2980*/  IADD3 R28, R3, 0x38, RZ ;  /* 0x00000038031c7810 */ /* 0x000fe20007ffe0ff */
[----:B--2---:R-:W-:Y:S01]  /*2990*/  FFMA.FTZ R76, R29, R0, R76 ;  /* 0x000000001d4c7223 */ /* 0x004fe2000001004c */
[----:B------:R-:W-:Y:S02]  /*29a0*/  IADD3 R12, R3, 0x39, RZ ;  /* 0x00000039030c7810 */ /* 0x000fe40007ffe0ff */
        /* <DEDUP_REMOVED lines=10> */
[----:B------:R-:W-:Y:S02]  /*2a50*/  FSEL R34, R34, -INF , !P5 ;  /* 0xff80000022227808 */ /* 0x000fe40006800000 */
[----:B------:R-:W-:Y:S01]  /*2a60*/  ISETP.GE.AND P5, PT, R96, 0x2, PT ;  /* 0x000000026000780c */ /* 0x000fe20003fa6270 */
[-C--:B--2---:R-:W-:Y:S01]  /*2a70*/  FFMA.FTZ R72, R13, R0.reuse, R72 ;  /* 0x000000000d487223 */ /* 0x084fe20000010048 */
[----:B------:R-:W-:Y:S01]  /*2a80*/  FSEL R93, R45, -INF , !P3 ;  /* 0xff8000002d5d7808 */ /* 0x000fe20005800000 */
[----:B------:R-:W-:Y:S01]  /*2a90*/  FFMA.FTZ R33, R13, R0, R74 ;  /* 0x000000000d217223 */ /* 0x000fe2000001004a */
[----:B------:R-:W-:Y:S01]  /*2aa0*/  BAR.SYNC.DEFER_BLOCKING 0x0 ;  /* 0x0000000000007b1d */ /* 0x000fe20000010000 */
[----:B------:R-:W-:Y:S01]  /*2ab0*/  ISETP.GE.AND P3, PT, R31, R102, PT ;  /* 0x000000661f00720c */ /* 0x000fe20003f66270 */
[----:B------:R-:W-:Y:S01]  /*2ac0*/  FFMA.FTZ R31, R29, R0, R78 ;  /* 0x000000001d1f7223 */ /* 0x000fe2000001004e */
[----:B------:R-:W-:Y:S02]  /*2ad0*/  FSEL R10, R10, -INF , !P4 ;  /* 0xff8000000a0a7808 */ /* 0x000fe40006000000 */
[----:B------:R-:W-:Y:S01]  /*2ae0*/  ISETP.GE.AND P4, PT, R32, R102, PT ;  /* 0x000000662000720c */ /* 0x000fe20003f86270 */
[-C--:B-1----:R-:W-:Y:S01]  /*2af0*/  FFMA.FTZ R73, R3, R0.reuse, R73 ;  /* 0x0000000003497223 */ /* 0x082fe20000010049 */
[----:B------:R-:W-:Y:S01]  /*2b00*/  FSEL R31, R31, -INF , !P3 ;  /* 0xff8000001f1f7808 */ /* 0x000fe20005800000 */
[----:B------:R-:W-:Y:S01]  /*2b10*/  FFMA.FTZ R32, R3, R0, R75 ;  /* 0x0000000003207223 */ /* 0x000fe2000001004b */
[----:B------:R-:W-:-:S02]  /*2b20*/  FSEL R130, R77, -INF , !P0 ;  /* 0xff8000004d827808 */ /* 0x000fc40004000000 */
[CC--:B------:R-:W-:Y:S02]  /*2b30*/  ISETP.GE.AND P3, PT, R12.reuse, R103.reuse, PT ;  /* 0x000000670c00720c */ /* 0x0c0fe40003f66270 */
[----:B------:R-:W-:Y:S01]  /*2b40*/  ISETP.GE.AND P0, PT, R12, R102, PT ;  /* 0x000000660c00720c */ /* 0x000fe20003f06270 */
[----:B------:R-:W-:Y:S01]  /*2b50*/  FFMA.FTZ R12, R23, R0, R22 ;  /* 0x00000000170c7223 */ /* 0x000fe20000010016 */
[----:B------:R-:W-:Y:S02]  /*2b60*/  FSEL R105, R42, -INF , !P4 ;  /* 0xff8000002a697808 */ /* 0x000fe40006000000 */
[----:B------:R-:W-:Y:S02]  /*2b70*/  FSEL R104, R41, -INF , !P1 ;  /* 0xff80000029687808 */ /* 0x000fe40004800000 */
        /* <DEDUP_REMOVED lines=9> */
[----:B------:R-:W-:Y:S01]  /*2c10*/  IADD3 R13, R96, -0x2, RZ ;  /* 0xfffffffe600d7810 */ /* 0x000fe20007ffe0ff */
[----:B------:R-:W-:Y:S01]  /*2c20*/  BSSY B0, `(.L_x_236) ;  /* 0x0000038000007945 */ /* 0x000fe20003800000 */
[----:B------:R-:W-:-:S02]  /*2c30*/  ISETP.GE.AND P4, PT, R126, c[0x0][0x220], PT ;  /* 0x000088007e007a0c */ /* 0x000fc40003f86270 */
        /* <DEDUP_REMOVED lines=54> */
.L_x_237:
[----:B------:R-:W-:Y:S05]  /*2fa0*/  BSYNC B0 ;  /* 0x0000000000007941 */ /* 0x000fea0003800000 */
.L_x_236:
[----:B------:R-:W0:Y:S02]  /*2fb0*/  LDGDEPBAR ;  /* 0x00000000000079af */ /* 0x000e240000000000 */
.L_x_235:
[----:B------:R-:W-:Y:S02]  /*2fc0*/  FMNMX.FTZ R3, R20, R6, !PT ;  /* 0x0000000614037209 */ /* 0x000fe40007810000 */
[----:B------:R-:W-:Y:S02]  /*2fd0*/  SHF.L.U32 R110, R5, 0x1, RZ ;  /* 0x00000001056e7819 */ /* 0x000fe400000006ff */
        /* <DEDUP_REMOVED lines=26> */
[----:B------:R-:W-:-:S03]  /*3180*/  FMNMX.FTZ R14, R11, R14, !PT ;  /* 0x0000000e0b0e7209 */ /* 0x000fc60007810000 */
[----:B------:R-:W1:Y:S01]  /*3190*/  SHFL.BFLY PT, R22, R13, 0x2, 0x1f ;  /* 0x0c401f000d167f89 */ /* 0x000e6200000e0000 */
[----:B------:R-:W-:-:S04]  /*31a0*/  FMNMX.FTZ R14, R91, R14, !PT ;  /* 0x0000000e5b0e7209 */ /* 0x000fc80007810000 */
[----:B------:R-:W-:-:S04]  /*31b0*/  FMNMX.FTZ R14, R89, R14, !PT ;  /* 0x0000000e590e7209 */ /* 0x000fc80007810000 */
[----:B------:R-:W-:-:S04]  /*31c0*/  FMNMX.FTZ R14, R105, R14, !PT ;  /* 0x0000000e690e7209 */ /* 0x000fc80007810000 */
[----:B------:R-:W-:-:S04]  /*31d0*/  FMNMX.FTZ R14, R107, R14, !PT ;  /* 0x0000000e6b0e7209 */ /* 0x000fc80007810000 */
[----:B------:R-:W-:-:S04]  /*31e0*/  FMNMX.FTZ R3, R31, R14, !PT ;  /* 0x0000000e1f037209 */ /* 0x000fc80007810000 */
[----:B------:R-:W-:Y:S02]  /*31f0*/  FMNMX.FTZ R14, R34, R3, !PT ;  /* 0x00000003220e7209 */ /* 0x000fe40007810000 */
[----:B-1----:R-:W-:Y:S02]  /*3200*/  FMNMX.FTZ R22, R13, R22, !PT ;  /* 0x000000160d167209 */ /* 0x002fe40007810000 */
[----:B------:R-:W-:-:S03]  /*3210*/  FMNMX.FTZ R15, R33, R14, !PT ;  /* 0x0000000e210f7209 */ /* 0x000fc60007810000 */
[----:B------:R-:W1:Y:S01]  /*3220*/  SHFL.BFLY PT, R3, R22, 0x1, 0x1f ;  /* 0x0c201f0016037f89 */ /* 0x000e6200000e0000 */
[----:B------:R-:W-:-:S05]  /*3230*/  FMNMX.FTZ R15, R32, R15, !PT ;  /* 0x0000000f200f7209 */ /* 0x000fca0007810000 */
[----:B------:R-:W2:Y:S01]  /*3240*/  SHFL.BFLY PT, R14, R15, 0x2, 0x1f ;  /* 0x0c401f000f0e7f89 */ /* 0x000ea200000e0000 */
[----:B-1----:R-:W-:-:S04]  /*3250*/  FMNMX.FTZ R3, R22, R3, !PT ;  /* 0x0000000316037209 */ /* 0x002fc80007810000 */
[C---:B------:R-:W-:Y:S01]  /*3260*/  FSETP.NEU.FTZ.AND P0, PT, R3.reuse, -INF , PT ;  /* 0xff8000000300780b */ /* 0x040fe20003f1d000 */
[----:B------:R-:W-:Y:S01]  /*3270*/  FMUL.FTZ R133, R3, c[0x0][0x23c] ;  /* 0x00008f0003857a20 */ /* 0x000fe20000410000 */
[----:B--2---:R-:W-:-:S04]  /*3280*/  FMNMX.FTZ R14, R15, R14, !PT ;  /* 0x0000000e0f0e7209 */ /* 0x004fc80007810000 */
[----:B------:R-:W-:Y:S01]  /*3290*/  FSEL R133, R133, RZ, P0 ;  /* 0x000000ff85857208 */ /* 0x000fe20000000000 */
[----:B------:R-:W1:Y:S04]  /*32a0*/  SHFL.BFLY PT, R13, R14, 0x1, 0x1f ;  /* 0x0c201f000e0d7f89 */ /* 0x000e6800000e0000 */
[--C-:B------:R-:W-:Y:S02]  /*32b0*/  FFMA.FTZ R85, R2, c[0x0][0x23c], -R133.reuse ;  /* 0x00008f0002557a23 */ /* 0x100fe40000010885 */
[--C-:B------:R-:W-:Y:S02]  /*32c0*/  FFMA.FTZ R23, R30, c[0x0][0x23c], -R133.reuse ;  /* 0x00008f001e177a23 */ /* 0x100fe40000010885 */
[--C-:B------:R-:W-:Y:S02]  /*32d0*/  FFMA.FTZ R87, R20, c[0x0][0x23c], -R133.reuse ;  /* 0x00008f0014577a23 */ /* 0x100fe40000010885 */
[--C-:B------:R-:W-:Y:S01]  /*32e0*/  FFMA.FTZ R86, R6, c[0x0][0x23c], -R133.reuse ;  /* 0x00008f0006567a23 */ /* 0x100fe20000010885 */
[----:B------:R-:W-:Y:S01]  /*32f0*/  MUFU.EX2 R85, R85 ;  /* 0x0000005500557308 */ /* 0x000fe20000000800 */
[----:B------:R-:W-:-:S02]  /*3300*/  FFMA.FTZ R28, R16, c[0x0][0x23c], -R133 ;  /* 0x00008f00101c7a23 */ /* 0x000fc40000010885 */
[--C-:B------:R-:W-:Y:S02]  /*3310*/  FFMA.FTZ R22, R8, c[0x0][0x23c], -R133.reuse ;  /* 0x00008f0008167a23 */ /* 0x100fe40000010885 */
[--C-:B------:R-:W-:Y:S02]  /*3320*/  FFMA.FTZ R20, R10, c[0x0][0x23c], -R133.reuse ;  /* 0x00008f000a147a23 */ /* 0x100fe40000010885 */
[--C-:B------:R-:W-:Y:S01]  /*3330*/  FFMA.FTZ R27, R18, c[0x0][0x23c], -R133.reuse ;  /* 0x00008f00121b7a23 */ /* 0x100fe20000010885 */
[----:B------:R-:W-:Y:S01]  /*3340*/  MUFU.EX2 R87, R87 ;  /* 0x0000005700577308 */ /* 0x000fe20000000800 */
[--C-:B------:R-:W-:Y:S02]  /*3350*/  FFMA.FTZ R94, R93, c[0x0][0x23c], -R133.reuse ;  /* 0x00008f005d5e7a23 */ /* 0x100fe40000010885 */
[--C-:B------:R-:W-:Y:S01]  /*3360*/  FFMA.FTZ R93, R90, c[0x0][0x23c], -R133.reuse ;  /* 0x00008f005a5d7a23 */ /* 0x100fe20000010885 */
[----:B-1----:R-:W-:Y:S01]  /*3370*/  FMNMX.FTZ R2, R14, R13, !PT ;  /* 0x0000000d0e027209 */ /* 0x002fe20007810000 */
[----:B------:R-:W-:-:S03]  /*3380*/  FFMA.FTZ R90, R104, c[0x0][0x23c], -R133 ;  /* 0x00008f00685a7a23 */ /* 0x000fc60000010885 */
[----:B------:R-:W1:Y:S01]  /*3390*/  MUFU.EX2 R86, R86 ;  /* 0x0000005600567308 */ /* 0x000e620000000800 */
[C---:B------:R-:W-:Y:S01]  /*33a0*/  FSETP.NEU.FTZ.AND P0, PT, R2.reuse, -INF , PT ;  /* 0xff8000000200780b */ /* 0x040fe20003f1d000 */
[----:B------:R-:W-:Y:S02]  /*33b0*/  FMUL.FTZ R84, R2, c[0x0][0x23c] ;  /* 0x00008f0002547a20 */ /* 0x000fe40000410000 */
[--C-:B------:R-:W-:Y:S02]  /*33c0*/  FFMA.FTZ R95, R92, c[0x0][0x23c], -R133.reuse ;  /* 0x00008f005c5f7a23 */ /* 0x100fe40000010885 */
[--C-:B------:R-:W-:Y:S01]  /*33d0*/  FFMA.FTZ R106, R106, c[0x0][0x23c], -R133.reuse ;  /* 0x00008f006a6a7a23 */ /* 0x100fe20000010885 */
[----:B------:R-:W-:Y:S01]  /*33e0*/  FSEL R84, R84, RZ, P0 ;  /* 0x000000ff54547208 */ /* 0x000fe20000000000 */
[----:B------:R-:W2:Y:S01]  /*33f0*/  MUFU.EX2 R28, R28 ;  /* 0x0000001c001c7308 */ /* 0x000ea20000000800 */
[--C-:B------:R-:W-:Y:S02]  /*3400*/  FFMA.FTZ R132, R132, c[0x0][0x23c], -R133.reuse ;  /* 0x00008f0084847a23 */ /* 0x100fe40000010885 */
[----:B------:R-:W-:-:S02]  /*3410*/  FFMA.FTZ R131, R131, c[0x0][0x23c], -R133 ;  /* 0x00008f0083837a23 */ /* 0x000fc40000010885 */
[--C-:B------:R-:W-:Y:S02]  /*3420*/  FFMA.FTZ R35, R12, c[0x0][0x23c], -R84.reuse ;  /* 0x00008f000c237a23 */ /* 0x100fe40000010854 */
[--C-:B------:R-:W-:Y:S01]  /*3430*/  FFMA.FTZ R88, R7, c[0x0][0x23c], -R84.reuse ;  /* 0x00008f0007587a23 */ /* 0x100fe20000010854 */
[----:B-1----:R-:W-:Y:S01]  /*3440*/  F2FP.BF16.PACK_AB R80, R86, R87 ;  /* 0x000000575650723e */ /* 0x002fe200000010ff */
[--C-:B------:R-:W-:Y:S01]  /*3450*/  FFMA.FTZ R30, R17, c[0x0][0x23c], -R84.reuse ;  /* 0x00008f00111e7a23 */ /* 0x100fe20000010854 */
[----:B------:R-:W-:Y:S01]  /*3460*/  MUFU.EX2 R27, R27 ;  /* 0x0000001b001b7308 */ /* 0x000fe20000000800 */
[--C-:B------:R-:W-:Y:S01]  /*3470*/  FFMA.FTZ R29, R19, c[0x0][0x23c], -R84.reuse ;  /* 0x00008f00131d7a23 */ /* 0x100fe20000010854 */
[----:B------:R-:W-:Y:S01]  /*3480*/  LDSM.16.MT88.4 R12, [R110+0x6400] ;  /* 0x006400006e0c783b */ /* 0x000fe20000004200 */
[--C-:B------:R-:W-:Y:S02]  /*3490*/  FFMA.FTZ R26, R21, c[0x0][0x23c], -R84.reuse ;  /* 0x00008f00151a7a23 */ /* 0x100fe40000010854 */
[--C-:B------:R-:W-:Y:S01]  /*34a0*/  FFMA.FTZ R24, R9, c[0x0][0x23c], -R84.reuse ;  /* 0x00008f0009187a23 */ /* 0x100fe20000010854 */
[----:B--2---:R-:W-:Y:S01]  /*34b0*/  F2FP.BF16.PACK_AB R82, R28, R85 ;  /* 0x000000551c52723e */ /* 0x004fe200000010ff */
[--C-:B------:R-:W-:Y:S01]  /*34c0*/  FFMA.FTZ R21, R11, c[0x0][0x23c], -R84.reuse ;  /* 0x00008f000b157a23 */ /* 0x100fe20000010854 */
[----:B------:R-:W-:Y:S01]  /*34d0*/  MUFU.EX2 R35, R35 ;  /* 0x0000002300237308 */ /* 0x000fe20000000800 */
[----:B------:R-:W1:Y:S01]  /*34e0*/  LDSM.16.MT88.4 R8, [R108+0x6400] ;  /* 0x006400006c08783b */ /* 0x000e620000004200 */
[----:B------:R-:W-:-:S02]  /*34f0*/  FFMA.FTZ R25, R37, c[0x0][0x23c], -R84 ;  /* 0x00008f0025197a23 */ /* 0x000fc40000010854 */
[--C-:B------:R-:W-:Y:S01]  /*3500*/  FFMA.FTZ R104, R91, c[0x0][0x23c], -R84.reuse ;  /* 0x00008f005b687a23 */ /* 0x100fe20000010854 */
[----:B------:R-:W2:Y:S01]  /*3510*/  LDSM.16.MT88.4 R16, [R110+0x7400] ;  /* 0x007400006e10783b */ /* 0x000ea20000004200 */
[--C-:B------:R-:W-:Y:S02]  /*3520*/  FFMA.FTZ R91, R89, c[0x0][0x23c], -R84.reuse ;  /* 0x00008f00595b7a23 */ /* 0x100fe40000010854 */
[----:B------:R-:W3:Y:S01]  /*3530*/  MUFU.EX2 R88, R88 ;  /* 0x0000005800587308 */ /* 0x000ee20000000800 */
[--C-:B------:R-:W-:Y:S02]  /*3540*/  FFMA.FTZ R92, R105, c[0x0][0x23c], -R84.reuse ;  /* 0x00008f00695c7a23 */ /* 0x100fe40000010854 */
[--C-:B------:R-:W-:Y:S02]  /*3550*/  FFMA.FTZ R89, R107, c[0x0][0x23c], -R84.reuse ;  /* 0x00008f006b597a23 */ /* 0x100fe40000010854 */
[--C-:B------:R-:W-:Y:S02]  /*3560*/  FFMA.FTZ R31, R31, c[0x0][0x23c], -R84.reuse ;  /* 0x00008f001f1f7a23 */ /* 0x100fe40000010854 */
[--C-:B------:R-:W-:Y:S01]  /*3570*/  FFMA.FTZ R34, R34, c[0x0][0x23c], -R84.reuse ;  /* 0x00008f0022227a23 */ /* 0x100fe20000010854 */
[----:B------:R-:W-:Y:S01]  /*3580*/  MUFU.EX2 R30, R30 ;  /* 0x0000001e001e7308 */ /* 0x000fe20000000800 */
[----:B------:R-:W-:-:S02]  /*3590*/  FFMA.FTZ R33, R33, c[0x0][0x23c], -R84 ;  /* 0x00008f0021217a23 */ /* 0x000fc40000010854 */
[----:B------:R-:W-:Y:S02]  /*35a0*/  FFMA.FTZ R134, R32, c[0x0][0x23c], -R84 ;  /* 0x00008f0020867a23 */ /* 0x000fe40000010854 */
[----:B------:R-:W-:Y:S02]  /*35b0*/  FFMA.FTZ R130, R130, c[0x0][0x23c], -R133 ;  /* 0x00008f0082827a23 */ /* 0x000fe40000010885 */
[----:B------:R-:W-:Y:S01]  /*35c0*/  FADD.FTZ R86, R87, R86 ;  /* 0x0000005657567221 */ /* 0x000fe20000010000 */
[----:B------:R-:W4:Y:S01]  /*35d0*/  MUFU.EX2 R29, R29 ;  /* 0x0000001d001d7308 */ /* 0x000f220000000800 */
[----:B---3--:R-:W-:Y:S01]  /*35e0*/  F2FP.BF16.PACK_AB R81, R88, R35 ;  /* 0x000000235851723e */ /* 0x008fe200000010ff */
[----:B------:R-:W-:Y:S02]  /*35f0*/  FADD.FTZ R35, R35, R88 ;  /* 0x0000005823237221 */ /* 0x000fe40000010000 */
[----:B------:R-:W-:-:S04]  /*3600*/  FADD.FTZ R85, R85, R86 ;  /* 0x0000005655557221 */ /* 0x000fc80000010000 */
[----:B------:R-:W3:Y:S01]  /*3610*/  MUFU.EX2 R22, R22 ;  /* 0x0000001600167308 */ /* 0x000ee20000000800 */
[----:B------:R-:W-:Y:S01]  /*3620*/  FADD.FTZ R28, R28, R85 ;  /* 0x000000551c1c7221 */ /* 0x000fe20000010000 */
[----:B----4-:R-:W-:-:S06]  /*3630*/  F2FP.BF16.PACK_AB R83, R29, R30 ;  /* 0x0000001e1d53723e */ /* 0x010fcc00000010ff */
[----:B------:R-:W-:Y:S01]  /*3640*/  MUFU.EX2 R23, R23 ;  /* 0x0000001700177308 */ /* 0x000fe20000000800 */
[----:B------:R-:W-:-:S04]  /*3650*/  FADD.FTZ R30, R30, R35 ;  /* 0x000000231e1e7221 */ /* 0x000fc80000010000 */
[----:B------:R-:W-:Y:S01]  /*3660*/  FADD.FTZ R29, R29, R30 ;  /* 0x0000001e1d1d7221 */ /* 0x000fe20000010000 */
[----:B------:R-:W-:Y:S01]  /*3670*/  HMMA.16816.F32.BF16 R44, R80, R48, RZ ;  /* 0x00000030502c723c */ /* 0x000fe200000418ff */
[----:B---3--:R-:W-:Y:S01]  /*3680*/  F2FP.BF16.PACK_AB R4, R22, R27 ;  /* 0x0000001b1604723e */ /* 0x008fe200000010ff */
[----:B------:R-:W3:Y:S01]  /*3690*/  MUFU.EX2 R20, R20 ;  /* 0x0000001400147308 */ /* 0x000ee20000000800 */
[----:B------:R-:W-:-:S04]  /*36a0*/  FADD.FTZ R27, R27, R28 ;  /* 0x0000001c1b1b7221 */ /* 0x000fc80000010000 */
[----:B------:R-:W-:Y:S01]  /*36b0*/  FADD.FTZ R22, R22, R27 ;  /* 0x0000001b16167221 */ /* 0x000fe20000010000 */
[C---:B------:R-:W-:Y:S02]  /*36c0*/  HMMA.16816.F32.BF16 R48, R80.reuse, R50, RZ ;  /* 0x000000325030723c */ /* 0x040fe400000418ff */
[----:B------:R-:W-:Y:S06]  /*36d0*/  MUFU.EX2 R26, R26 ;  /* 0x0000001a001a7308 */ /* 0x000fec0000000800 */
[----:B------:R-:W-:Y:S02]  /*36e0*/  HMMA.16816.F32.BF16 R60, R80, R64, RZ ;  /* 0x00000040503c723c */ /* 0x000fe400000418ff */
[----:B------:R-:W4:Y:S01]  /*36f0*/  MUFU.EX2 R25, R25 ;  /* 0x0000001900197308 */ /* 0x000f220000000800 */
[----:B---3--:R-:W-:Y:S01]  /*3700*/  F2FP.BF16.PACK_AB R6, R20, R23 ;  /* 0x000000171406723e */ /* 0x008fe200000010ff */
[----:B------:R-:W-:-:S04]  /*3710*/  FADD.FTZ R23, R23, R22 ;  /* 0x0000001617177221 */ /* 0x000fc80000010000 */
[C---:B------:R-:W-:Y:S01]  /*3720*/  HMMA.16816.F32.BF16 R64, R80.reuse, R66, RZ ;  /* 0x000000425040723c */ /* 0x040fe200000418ff */
[----:B------:R-:W-:Y:S01]  /*3730*/  FADD.FTZ R20, R20, R23 ;  /* 0x0000001714147221 */ /* 0x000fe20000010000 */
[----:B------:R-:W-:Y:S06]  /*3740*/  MUFU.EX2 R24, R24 ;  /* 0x0000001800187308 */ /* 0x000fec0000000800 */
[----:B------:R-:W-:Y:S02]  /*3750*/  HMMA.16816.F32.BF16 R36, R80, R40, RZ ;  /* 0x000000285024723c */ /* 0x000fe400000418ff */
[----:B------:R-:W3:Y:S01]  /*3760*/  MUFU.EX2 R21, R21 ;  /* 0x0000001500157308 */ /* 0x000ee20000000800 */
[----:B----4-:R-:W-:Y:S01]  /*3770*/  F2FP.BF16.PACK_AB R5, R25, R26 ;  /* 0x0000001a1905723e */ /* 0x010fe200000010ff */
[----:B------:R-:W-:-:S04]  /*3780*/  FADD.FTZ R26, R26, R29 ;  /* 0x0000001d1a1a7221 */ /* 0x000fc80000010000 */
[C---:B------:R-:W-:Y:S01]  /*3790*/  HMMA.16816.F32.BF16 R52, R80.reuse, R56, RZ ;  /* 0x000000385034723c */ /* 0x040fe200000418ff */
[----:B------:R-:W-:Y:S01]  /*37a0*/  FADD.FTZ R25, R25, R26 ;  /* 0x0000001a19197221 */ /* 0x000fe20000010000 */
[----:B------:R-:W-:Y:S06]  /*37b0*/  MUFU.EX2 R95, R95 ;  /* 0x0000005f005f7308 */ /* 0x000fec0000000800 */
[----:B------:R-:W-:Y:S01]  /*37c0*/  HMMA.16816.F32.BF16 R68, R80, R72, RZ ;  /* 0x000000485044723c */ /* 0x000fe200000418ff */
[----:B---3--:R-:W-:Y:S01]  /*37d0*/  F2FP.BF16.PACK_AB R7, R21, R24 ;  /* 0x000000181507723e */ /* 0x008fe200000010ff */
[----:B------:R-:W3:Y:S01]  /*37e0*/  MUFU.EX2 R94, R94 ;  /* 0x0000005e005e7308 */ /* 0x000ee20000000800 */
[----:B------:R-:W-:-:S05]  /*37f0*/  FADD.FTZ R24, R24, R25 ;  /* 0x0000001918187221 */ /* 0x000fca0000010000 */
[----:B------:R-:W-:Y:S01]  /*3800*/  HMMA.16816.F32.BF16 R40, R80, R42, RZ ;  /* 0x0000002a5028723c */ /* 0x000fe200000418ff */
[----:B------:R-:W-:Y:S01]  /*3810*/  FADD.FTZ R21, R21, R24 ;  /* 0x0000001815157221 */ /* 0x000fe20000010000 */
[----:B------:R-:W-:Y:S06]  /*3820*/  MUFU.EX2 R93, R93 ;  /* 0x0000005d005d7308 */ /* 0x000fec0000000800 */
[C---:B-1----:R-:W-:Y:S02]  /*3830*/  HMMA.16816.F32.BF16 R44, R4.reuse, R8, R44 ;  /* 0x00000008042c723c */ /* 0x042fe4000004182c */
[----:B------:R-:W-:Y:S06]  /*3840*/  MUFU.EX2 R90, R90 ;  /* 0x0000005a005a7308 */ /* 0x000fec0000000800 */
[----:B------:R-:W-:Y:S01]  /*3850*/  HMMA.16816.F32.BF16 R48, R4, R10, R48 ;  /* 0x0000000a0430723c */ /* 0x000fe20000041830 */
[----:B------:R-:W1:Y:S01]  /*3860*/  LDSM.16.MT88.4 R8, [R108+0x7400] ;  /* 0x007400006c08783b */ /* 0x000e620000004200 */
[----:B------:R-:W-:Y:S06]  /*3870*/  MUFU.EX2 R104, R104 ;  /* 0x0000006800687308 */ /* 0x000fec0000000800 */
[C---:B------:R-:W-:Y:S02]  /*3880*/  HMMA.16816.F32.BF16 R56, R80.reuse, R58, RZ ;  /* 0x0000003a5038723c */ /* 0x040fe400000418ff */
[----:B------:R-:W4:Y:S06]  /*3890*/  MUFU.EX2 R91, R91 ;  /* 0x0000005b005b7308 */ /* 0x000f2c0000000800 */
[----:B------:R-:W-:Y:S02]  /*38a0*/  HMMA.16816.F32.BF16 R72, R80, R74, RZ ;  /* 0x0000004a5048723c */ /* 0x000fe400000418ff */
[----:B------:R-:W-:Y:S06]  /*38b0*/  MUFU.EX2 R92, R92 ;  /* 0x0000005c005c7308 */ /* 0x000fec0000000800 */
[C---:B------:R-:W-:Y:S02]  /*38c0*/  HMMA.16816.F32.BF16 R36, R4.reuse, R12, R36 ;  /* 0x0000000c0424723c */ /* 0x040fe40000041824 */
[----:B------:R-:W5:Y:S06]  /*38d0*/  MUFU.EX2 R89, R89 ;  /* 0x0000005900597308 */ /* 0x000f6c0000000800 */
[C---:B------:R-:W-:Y:S01]  /*38e0*/  HMMA.16816.F32.BF16 R40, R4.reuse, R14, R40 ;  /* 0x0000000e0428723c */ /* 0x040fe20000041828 */
[----:B------:R-:W3:Y:S01]  /*38f0*/  LDSM.16.MT88.4 R12, [R110+0x8400] ;  /* 0x008400006e0c783b */ /* 0x000ee20000004200 */
[----:B------:R-:W-:Y:S06]  /*3900*/  MUFU.EX2 R106, R106 ;  /* 0x0000006a006a7308 */ /* 0x000fec0000000800 */
[C---:B--2---:R-:W-:Y:S02]  /*3910*/  HMMA.16816.F32.BF16 R52, R4.reuse, R16, R52 ;  /* 0x000000100434723c */ /* 0x044fe40000041834 */
[----:B------:R-:W2:Y:S06]  /*3920*/  MUFU.EX2 R105, R130 ;  /* 0x0000008200697308 */ /* 0x000eac0000000800 */
[C---:B-1----:R-:W-:Y:S02]  /*3930*/  HMMA.16816.F32.BF16 R60, R4.reuse, R8, R60 ;  /* 0x00000008043c723c */ /* 0x042fe4000004183c */
[----:B------:R-:W-:Y:S06]  /*3940*/  MUFU.EX2 R132, R132 ;  /* 0x0000008400847308 */ /* 0x000fec0000000800 */
[C---:B------:R-:W-:Y:S01]  /*3950*/  HMMA.16816.F32.BF16 R64, R4.reuse, R10, R64 ;  /* 0x0000000a0440723c */ /* 0x040fe20000041840 */
[----:B------:R-:W1:Y:S01]  /*3960*/  LDSM.16.MT88.4 R8, [R108+0x8000] ;  /* 0x008000006c08783b */ /* 0x000e620000004200 */
[----:B------:R-:W-:Y:S06]  /*3970*/  MUFU.EX2 R131, R131 ;  /* 0x0000008300837308 */ /* 0x000fec0000000800 */
[C---:B------:R-:W-:Y:S01]  /*3980*/  HMMA.16816.F32.BF16 R56, R4.reuse, R18, R56 ;  /* 0x000000120438723c */ /* 0x040fe20000041838 */
[----:B------:R-:W-:Y:S01]  /*3990*/  LDSM.16.MT88.4 R16, [R110+0x6c00] ;  /* 0x006c00006e10783b */ /* 0x000fe20000004200 */
[----:B------:R-:W-:Y:S06]  /*39a0*/  MUFU.EX2 R31, R31 ;  /* 0x0000001f001f7308 */ /* 0x000fec0000000800 */
[C---:B---3--:R-:W-:Y:S02]  /*39b0*/  HMMA.16816.F32.BF16 R68, R4.reuse, R12, R68 ;  /* 0x0000000c0444723c */ /* 0x048fe40000041844 */
[----:B------:R-:W3:Y:S06]  /*39c0*/  MUFU.EX2 R34, R34 ;  /* 0x0000002200227308 */ /* 0x000eec0000000800 */
[----:B------:R-:W-:Y:S01]  /*39d0*/  HMMA.16816.F32.BF16 R72, R4, R14, R72 ;  /* 0x0000000e0448723c */ /* 0x000fe20000041848 */
[----:B------:R-:W-:Y:S01]  /*39e0*/  LDSM.16.MT88.4 R12, [R108+0x6c00] ;  /* 0x006c00006c0c783b */ /* 0x000fe20000004200 */
        /* <DEDUP_REMOVED lines=11> */
[----:B----4-:R-:W-:Y:S01]  /*3aa0*/  F2FP.BF16.PACK_AB R5, R91, R104 ;  /* 0x000000685b05723e */ /* 0x010fe200000010ff */
        /* <DEDUP_REMOVED lines=27> */
[----:B--2---:R-:W-:Y:S01]  /*3c60*/  F2FP.BF16.PACK_AB R4, R105, R106 ;  /* 0x0000006a6904723e */ /* 0x004fe200000010ff */
        /* <DEDUP_REMOVED lines=86> */
[----:B-1----:R-:W2:Y:S04]  /*41d0*/  LDSM.16.M88.4 R8, [R112+0x3400] ;  /* 0x003400007008783b */ /* 0x002ea80000000200 */
[----:B------:R-:W1:Y:S04]  /*41e0*/  LDSM.16.M88.4 R16, [R112+0x3000] ;  /* 0x003000007010783b */ /* 0x000e680000000200 */
[----:B------:R-:W-:Y:S04]  /*41f0*/  LDSM.16.M88.4 R32, [R111] ;  /* 0x000000006f20783b */ /* 0x000fe80000000200 */
[----:B------:R-:W4:Y:S04]  /*4200*/  LDSM.16.M88.4 R4, [R109+0x3400] ;  /* 0x003400006d04783b */ /* 0x000f280000000200 */
[----:B------:R-:W5:Y:S04]  /*4210*/  LDSM.16.M88.4 R24, [R109+0x3000] ;  /* 0x003000006d18783b */ /* 0x000f680000000200 */
[----:B---3--:R-:W3:Y:S04]  /*4220*/  LDSM.16.M88.4 R28, [R112+0x3800] ;  /* 0x00380000701c783b */ /* 0x008ee80000000200 */
[----:B------:R-:W3:Y:S04]  /*4230*/  LDSM.16.M88.4 R88, [R112+0x3c00] ;  /* 0x003c00007058783b */ /* 0x000ee80000000200 */
[----:B------:R-:W3:Y:S04]  /*4240*/  LDSM.16.M88.4 R92, [R109+0x3800] ;  /* 0x003800006d5c783b */ /* 0x000ee80000000200 */
[----:B------:R-:W0:Y:S01]  /*4250*/  LDGDEPBAR ;  /* 0x00000000000079af */ /* 0x000e220000000000 */
[C---:B--2---:R-:W-:Y:S08]  /*4260*/  HMMA.16816.F32.BF16 R12, R84.reuse, R8, RZ ;  /* 0x00000008540c723c */ /* 0x044ff000000418ff */
[C---:B-1----:R-:W-:Y:S08]  /*4270*/  HMMA.16816.F32.BF16 R20, R84.reuse, R16, RZ ;  /* 0x000000105414723c */ /* 0x042ff000000418ff */
[C---:B------:R-:W-:Y:S08]  /*4280*/  HMMA.16816.F32.BF16 R8, R84.reuse, R10, RZ ;  /* 0x0000000a5408723c */ /* 0x040ff000000418ff */
[----:B------:R-:W-:Y:S08]  /*4290*/  HMMA.16816.F32.BF16 R16, R84, R18, RZ ;  /* 0x000000125410723c */ /* 0x000ff000000418ff */
[C---:B----4-:R-:W-:Y:S08]  /*42a0*/  HMMA.16816.F32.BF16 R12, R32.reuse, R4, R12 ;  /* 0x00000004200c723c */ /* 0x050ff0000004180c */
[C---:B------:R-:W-:Y:S08]  /*42b0*/  HMMA.16816.F32.BF16 R8, R32.reuse, R6, R8 ;  /* 0x000000062008723c */ /* 0x040ff00000041808 */
[C---:B-----5:R-:W-:Y:S08]  /*42c0*/  HMMA.16816.F32.BF16 R20, R32.reuse, R24, R20 ;  /* 0x000000182014723c */ /* 0x060ff00000041814 */
[----:B------:R-:W-:Y:S08]  /*42d0*/  HMMA.16816.F32.BF16 R16, R32, R26, R16 ;  /* 0x0000001a2010723c */ /* 0x000ff00000041810 */
[C---:B---3--:R-:W-:Y:S08]  /*42e0*/  HMMA.16816.F32.BF16 R4, R84.reuse, R28, RZ ;  /* 0x0000001c5404723c */ /* 0x048ff000000418ff */
[C---:B------:R-:W-:Y:S08]  /*42f0*/  HMMA.16816.F32.BF16 R28, R84.reuse, R30, RZ ;  /* 0x0000001e541c723c */ /* 0x040ff000000418ff */
[C---:B------:R-:W-:Y:S08]  /*4300*/  HMMA.16816.F32.BF16 R24, R84.reuse, R88, RZ ;  /* 0x000000585418723c */ /* 0x040ff000000418ff */
[----:B------:R-:W-:Y:S01]  /*4310*/  HMMA.16816.F32.BF16 R84, R84, R90, RZ ;  /* 0x0000005a5454723c */ /* 0x000fe200000418ff */
[----:B------:R-:W1:Y:S07]  /*4320*/  LDSM.16.M88.4 R88, [R109+0x3c00] ;  /* 0x003c00006d58783b */ /* 0x000e6e0000000200 */
[C---:B------:R-:W-:Y:S08]  /*4330*/  HMMA.16816.F32.BF16 R4, R32.reuse, R92, R4 ;  /* 0x0000005c2004723c */ /* 0x040ff00000041804 */
[C---:B------:R-:W-:Y:S08]  /*4340*/  HMMA.16816.F32.BF16 R28, R32.reuse, R94, R28 ;  /* 0x0000005e201c723c */ /* 0x040ff0000004181c */
        /* <DEDUP_REMOVED lines=55> */
[----:B------:R-:W-:Y:S07]  /*46c0*/  HMMA.16816.F32.BF16 R84, R88, R34, R84 ;  /* 0x000000225854723c */ /* 0x000fee0000041854 */
[----:B------:R-:W-:-:S02]  /*46d0*/  IADD3 R89, R33, 0x8, RZ ;  /* 0x0000000821597810 */ /* 0x000fc40007ffe0ff */
[----:B------:R-:W-:Y:S02]  /*46e0*/  IADD3 R34, R33, 0x1, RZ ;  /* 0x0000000121227810 */ /* 0x000fe40007ffe0ff */
[----:B------:R1:W2:Y:S01]  /*46f0*/  I2F R35, R89 ;  /* 0x0000005900237306 */ /* 0x0002a20000201400 */
[CC--:B------:R-:W-:Y:S01]  /*4700*/  ISETP.GE.AND P5, PT, R89.reuse, R103.reuse, PT ;  /* 0x000000675900720c */ /* 0x0c0fe20003fa6270 */
[----:B------:R-:W-:Y:S01]  /*4710*/  BAR.SYNC.DEFER_BLOCKING 0x0 ;  /* 0x0000000000007b1d */ /* 0x000fe20000010000 */
[-C--:B------:R-:W-:Y:S02]  /*4720*/  ISETP.GE.AND P2, PT, R89, R102.reuse, PT ;  /* 0x000000665900720c */ /* 0x080fe40003f46270 */
[----:B------:R-:W-:Y:S02]  /*4730*/  IADD3 R88, R33, 0x9, RZ ;  /* 0x0000000921587810 */ /* 0x000fe40007ffe0ff */
[C---:B------:R-:W-:Y:S01]  /*4740*/  ISETP.GE.AND P0, PT, R34.reuse, R103, PT ;  /* 0x000000672200720c */ /* 0x040fe20003f06270 */
[----:B------:R-:W3:Y:S01]  /*4750*/  I2F R32, R34 ;  /* 0x0000002200207306 */ /* 0x000ee20000201400 */
[----:B------:R-:W-:-:S02]  /*4760*/  ISETP.GE.AND P6, PT, R34, R102, PT ;  /* 0x000000662200720c */ /* 0x000fc40003fc6270 */
[----:B-1----:R-:W-:Y:S01]  /*4770*/  IADD3 R89, R33, 0x10, RZ ;  /* 0x0000001021597810 */ /* 0x002fe20007ffe0ff */
[----:B--2---:R-:W-:-:S04]  /*4780*/  FFMA.FTZ R16, R35, R0, R16 ;  /* 0x0000000023107223 */ /* 0x004fc80000010010 */
[----:B------:R-:W1:Y:S01]  /*4790*/  I2F R34, R88 ;  /* 0x0000005800227306 */ /* 0x000e620000201400 */
[-C--:B------:R-:W-:Y:S02]  /*47a0*/  FFMA.FTZ R18, R35, R0.reuse, R18 ;  /* 0x0000000023127223 */ /* 0x080fe40000010012 */
[----:B---3--:R-:W-:-:S03]  /*47b0*/  FFMA.FTZ R21, R32, R0, R21 ;  /* 0x0000000020157223 */ /* 0x008fc60000010015 */
[----:B------:R-:W-:Y:S02]  /*47c0*/  FSEL R18, R18, -INF , !P2 ;  /* 0xff80000012127808 */ /* 0x000fe40005000000 */
[----:B------:R-:W2:Y:S01]  /*47d0*/  I2F R35, R89 ;  /* 0x0000005900237306 */ /* 0x000ea20000201400 */
[----:B------:R-:W-:Y:S01]  /*47e0*/  FFMA.FTZ R32, R32, R0, R23 ;  /* 0x0000000020207223 */ /* 0x000fe20000010017 */
[----:B------:R-:W-:Y:S02]  /*47f0*/  ISETP.GE.AND P2, PT, R89, R102, PT ;  /* 0x000000665900720c */ /* 0x000fe40003f46270 */
[----:B------:R-:W-:Y:S02]  /*4800*/  FSEL R23, R21, -INF , !P0 ;  /* 0xff80000015177808 */ /* 0x000fe40004000000 */
[----:B------:R-:W-:Y:S02]  /*4810*/  FSEL R32, R32, -INF , !P6 ;  /* 0xff80000020207808 */ /* 0x000fe40007000000 */
[----:B------:R-:W-:Y:S01]  /*4820*/  ISETP.GE.AND P0, PT, R88, R103, PT ;  /* 0x000000675800720c */ /* 0x000fe20003f06270 */
[----:B-1----:R-:W-:Y:S01]  /*4830*/  FFMA.FTZ R17, R34, R0, R17 ;  /* 0x0000000022117223 */ /* 0x002fe20000010011 */
[----:B------:R-:W-:-:S02]  /*4840*/  ISETP.GE.AND P6, PT, R88, R102, PT ;  /* 0x000000665800720c */ /* 0x000fc40003fc6270 */
[----:B------:R-:W-:Y:S02]  /*4850*/  IADD3 R88, R33, 0x11, RZ ;  /* 0x0000001121587810 */ /* 0x000fe40007ffe0ff */
[----:B------:R-:W-:Y:S01]  /*4860*/  FSEL R21, R16, -INF , !P5 ;  /* 0xff80000010157808 */ /* 0x000fe20006800000 */
[-C--:B------:R-:W-:Y:S01]  /*4870*/  FFMA.FTZ R16, R34, R0.reuse, R19 ;  /* 0x0000000022107223 */ /* 0x080fe20000010013 */
[----:B------:R-:W-:Y:S01]  /*4880*/  ISETP.GE.AND P5, PT, R89, R103, PT ;  /* 0x000000675900720c */ /* 0x000fe20003fa6270 */
[CC--:B--2---:R-:W-:Y:S01]  /*4890*/  FFMA.FTZ R12, R35.reuse, R0.reuse, R12 ;  /* 0x00000000230c7223 */ /* 0x0c4fe2000001000c */
[----:B------:R-:W1:Y:S01]  /*48a0*/  I2F R34, R88 ;  /* 0x0000005800227306 */ /* 0x000e620000201400 */
[----:B------:R-:W-:Y:S01]  /*48b0*/  FFMA.FTZ R14, R35, R0, R14 ;  /* 0x00000000230e7223 */ /* 0x000fe2000001000e */
[----:B------:R-:W-:Y:S02]  /*48c0*/  IADD3 R35, R33, 0x18, RZ ;  /* 0x0000001821237810 */ /* 0x000fe40007ffe0ff */
[----:B------:R-:W-:-:S02]  /*48d0*/  FSEL R17, R17, -INF , !P0 ;  /* 0xff80000011117808 */ /* 0x000fc40004000000 */
[----:B------:R-:W-:Y:S02]  /*48e0*/  FSEL R140, R14, -INF , !P2 ;  /* 0xff8000000e8c7808 */ /* 0x000fe40005000000 */
[----:B------:R-:W2:Y:S01]  /*48f0*/  I2F R19, R35 ;  /* 0x0000002300137306 */ /* 0x000ea20000201400 */
[----:B------:R-:W-:Y:S02]  /*4900*/  IADD3 R14, R33, 0x19, RZ ;  /* 0x00000019210e7810 */ /* 0x000fe40007ffe0ff */
[----:B------:R-:W-:Y:S02]  /*4910*/  FSEL R141, R12, -INF , !P5 ;  /* 0xff8000000c8d7808 */ /* 0x000fe40006800000 */
[-C--:B------:R-:W-:Y:S02]  /*4920*/  ISETP.GE.AND P0, PT, R88, R103.reuse, PT ;  /* 0x000000675800720c */ /* 0x080fe40003f06270 */
[C---:B------:R-:W-:Y:S01]  /*4930*/  ISETP.GE.AND P5, PT, R35.reuse, R103, PT ;  /* 0x000000672300720c */ /* 0x040fe20003fa6270 */
[C---:B-1----:R-:W-:Y:S01]  /*4940*/  FFMA.FTZ R13, R34.reuse, R0, R13 ;  /* 0x00000000220d7223 */ /* 0x042fe2000001000d */
[----:B------:R-:W1:Y:S01]  /*4950*/  I2F R12, R14 ;  /* 0x0000000e000c7306 */ /* 0x000e620000201400 */
[----:B------:R-:W-:Y:S01]  /*4960*/  ISETP.GE.AND P2, PT, R35, R102, PT ;  /* 0x000000662300720c */ /* 0x000fe20003f46270 */
[----:B------:R-:W-:Y:S01]  /*4970*/  FFMA.FTZ R15, R34, R0, R15 ;  /* 0x00000000220f7223 */ /* 0x000fe2000001000f */
[----:B------:R-:W-:-:S02]  /*4980*/  FSEL R16, R16, -INF , !P6 ;  /* 0xff80000010107808 */ /* 0x000fc40007000000 */
[----:B------:R-:W-:Y:S01]  /*4990*/  FSEL R147, R13, -INF , !P0 ;  /* 0xff8000000d937808 */ /* 0x000fe20004000000 */
[-C--:B--2---:R-:W-:Y:S01]  /*49a0*/  FFMA.FTZ R148, R19, R0.reuse, R10 ;  /* 0x0000000013947223 */ /* 0x084fe2000001000a */
[----:B------:R-:W-:Y:S01]  /*49b0*/  IADD3 R10, R33, 0x20, RZ ;  /* 0x00000020210a7810 */ /* 0x000fe20007ffe0ff */
[-C--:B------:R-:W-:Y:S01]  /*49c0*/  FFMA.FTZ R8, R19, R0.reuse, R8 ;  /* 0x0000000013087223 */ /* 0x080fe20000010008 */
[-C--:B------:R-:W-:Y:S02]  /*49d0*/  ISETP.GE.AND P0, PT, R14, R103.reuse, PT ;  /* 0x000000670e00720c */ /* 0x080fe40003f06270 */
[----:B------:R-:W2:Y:S01]  /*49e0*/  I2F R13, R10 ;  /* 0x0000000a000d7306 */ /* 0x000ea20000201400 */
[----:B------:R-:W-:Y:S02]  /*49f0*/  FSEL R148, R148, -INF , !P2 ;  /* 0xff80000094947808 */ /* 0x000fe40005000000 */
[----:B------:R-:W-:Y:S01]  /*4a00*/  FSEL R149, R8, -INF , !P5 ;  /* 0xff80000008957808 */ /* 0x000fe20006800000 */
[CC--:B-1----:R-:W-:Y:S01]  /*4a10*/  FFMA.FTZ R9, R12.reuse, R0.reuse, R9 ;  /* 0x000000000c097223 */ /* 0x0c2fe20000010009 */
[----:B------:R-:W-:Y:S01]  /*4a20*/  IADD3 R8, R33, 0x21, RZ ;  /* 0x0000002121087810 */ /* 0x000fe20007ffe0ff */
[----:B------:R-:W-:Y:S01]  /*4a30*/  FFMA.FTZ R11, R12, R0, R11 ;  /* 0x000000000c0b7223 */ /* 0x000fe2000001000b */
[----:B------:R-:W-:-:S02]  /*4a40*/  ISETP.GE.AND P5, PT, R10, R103, PT ;  /* 0x000000670a00720c */ /* 0x000fc40003fa6270 */
[----:B------:R-:W1:Y:S01]  /*4a50*/  I2F R136, R8 ;  /* 0x0000000800887306 */ /* 0x000e620000201400 */
[----:B------:R-:W-:Y:S02]  /*4a60*/  FSEL R151, R9, -INF , !P0 ;  /* 0xff80000009977808 */ /* 0x000fe40004000000 */
[----:B------:R-:W-:Y:S02]  /*4a70*/  ISETP.GE.AND P2, PT, R10, R102, PT ;  /* 0x000000660a00720c */ /* 0x000fe40003f46270 */
[----:B------:R-:W-:Y:S01]  /*4a80*/  IADD3 R9, R33, 0x28, RZ ;  /* 0x0000002821097810 */ /* 0x000fe20007ffe0ff */
[C---:B--2---:R-:W-:Y:S01]  /*4a90*/  FFMA.FTZ R4, R13.reuse, R0, R4 ;  /* 0x000000000d047223 */ /* 0x044fe20000010004 */
[----:B------:R-:W-:Y:S01]  /*4aa0*/  ISETP.GE.AND P6, PT, R88, R102, PT ;  /* 0x000000665800720c */ /* 0x000fe20003fc6270 */
[----:B------:R-:W-:Y:S01]  /*4ab0*/  FFMA.FTZ R6, R13, R0, R6 ;  /* 0x000000000d067223 */ /* 0x000fe20000010006 */
[----:B------:R-:W-:Y:S02]  /*4ac0*/  ISETP.GE.AND P0, PT, R8, R103, PT ;  /* 0x000000670800720c */ /* 0x000fe40003f06270 */
[----:B------:R-:W-:-:S02]  /*4ad0*/  FSEL R107, R4, -INF , !P5 ;  /* 0xff800000046b7808 */ /* 0x000fc40006800000 */
[----:B------:R-:W-:Y:S02]  /*4ae0*/  FSEL R130, R6, -INF , !P2 ;  /* 0xff80000006827808 */ /* 0x000fe40005000000 */
[C---:B------:R-:W-:Y:S01]  /*4af0*/  ISETP.GE.AND P5, PT, R9.reuse, R103, PT ;  /* 0x000000670900720c */ /* 0x040fe20003fa6270 */
[C---:B-1----:R-:W-:Y:S01]  /*4b00*/  FFMA.FTZ R137, R136.reuse, R0, R5 ;  /* 0x0000000088897223 */ /* 0x042fe20000010005 */
[----:B------:R-:W-:Y:S01]  /*4b10*/  ISETP.GE.AND P2, PT, R9, R102, PT ;  /* 0x000000660900720c */ /* 0x000fe20003f46270 */
[----:B------:R-:W-:Y:S01]  /*4b20*/  FFMA.FTZ R136, R136, R0, R7 ;  /* 0x0000000088887223 */ /* 0x000fe20000010007 */
[----:B------:R-:W1:Y:S01]  /*4b30*/  I2F R9, R9 ;  /* 0x0000000900097306 */ /* 0x000e620000201400 */
[C---:B------:R-:W-:Y:S02]  /*4b40*/  IADD3 R4, R33.reuse, 0x30, RZ ;  /* 0x0000003021047810 */ /* 0x040fe40007ffe0ff */
[----:B------:R-:W-:Y:S02]  /*4b50*/  IADD3 R7, R33, 0x29, RZ ;  /* 0x0000002921077810 */ /* 0x000fe40007ffe0ff */
[----:B------:R-:W-:-:S02]  /*4b60*/  FSEL R152, R15, -INF , !P6 ;  /* 0xff8000000f987808 */ /* 0x000fc40007000000 */
[-C--:B------:R-:W-:Y:S01]  /*4b70*/  ISETP.GE.AND P6, PT, R14, R102.reuse, PT ;  /* 0x000000660e00720c */ /* 0x080fe20003fc6270 */
[----:B------:R-:W2:Y:S01]  /*4b80*/  I2F R5, R4 ;  /* 0x0000000400057306 */ /* 0x000ea20000201400 */
[----:B------:R-:W-:Y:S02]  /*4b90*/  FSEL R137, R137, -INF , !P0 ;  /* 0xff80000089897808 */ /* 0x000fe40004000000 */
[----:B------:R-:W-:Y:S02]  /*4ba0*/  FSEL R150, R11, -INF , !P6 ;  /* 0xff8000000b967808 */ /* 0x000fe40007000000 */
[----:B------:R-:W-:Y:S02]  /*4bb0*/  ISETP.GE.AND P6, PT, R8, R102, PT ;  /* 0x000000660800720c */ /* 0x000fe40003fc6270 */
[----:B------:R-:W-:Y:S01]  /*4bc0*/  ISETP.GE.AND P0, PT, R7, R103, PT ;  /* 0x000000670700720c */ /* 0x000fe20003f06270 */
[CC--:B-1----:R-:W-:Y:S01]  /*4bd0*/  FFMA.FTZ R28, R9.reuse, R0.reuse, R28 ;  /* 0x00000000091c7223 */ /* 0x0c2fe2000001001c */
[----:B------:R1:W3:Y:S01]  /*4be0*/  I2F R6, R7 ;  /* 0x0000000700067306 */ /* 0x0002e20000201400 */
[----:B------:R-:W-:Y:S01]  /*4bf0*/  FFMA.FTZ R30, R9, R0, R30 ;  /* 0x00000000091e7223 */ /* 0x000fe2000001001e */
[----:B------:R-:W-:-:S02]  /*4c00*/  FSEL R136, R136, -INF , !P6 ;  /* 0xff80000088887808 */ /* 0x000fc40007000000 */
[----:B------:R-:W-:Y:S02]  /*4c10*/  FSEL R135, R28, -INF , !P5 ;  /* 0xff8000001c877808 */ /* 0x000fe40006800000 */
[----:B------:R-:W-:Y:S01]  /*4c20*/  FSEL R132, R30, -INF , !P2 ;  /* 0xff8000001e847808 */ /* 0x000fe20005000000 */
[CC--:B--2---:R-:W-:Y:S01]  /*4c30*/  FFMA.FTZ R24, R5.reuse, R0.reuse, R24 ;  /* 0x0000000005187223 */ /* 0x0c4fe20000010018 */
[C---:B------:R-:W-:Y:S01]  /*4c40*/  ISETP.GE.AND P5, PT, R4.reuse, R103, PT ;  /* 0x000000670400720c */ /* 0x040fe20003fa6270 */
[----:B------:R-:W-:Y:S01]  /*4c50*/  FFMA.FTZ R26, R5, R0, R26 ;  /* 0x00000000051a7223 */ /* 0x000fe2000001001a */
[-C--:B------:R-:W-:Y:S02]  /*4c60*/  ISETP.GE.AND P2, PT, R4, R102.reuse, PT ;  /* 0x000000660400720c */ /* 0x080fe40003f46270 */
[----:B------:R-:W-:Y:S02]  /*4c70*/  IADD3 R4, R33, 0x38, RZ ;  /* 0x0000003821047810 */ /* 0x000fe40007ffe0ff */
[----:B------:R-:W-:-:S02]  /*4c80*/  ISETP.GE.AND P6, PT, R7, R102, PT ;  /* 0x000000660700720c */ /* 0x000fc40003fc6270 */
[----:B------:R-:W2:Y:S01]  /*4c90*/  I2F R5, R4 ;  /* 0x0000000400057306 */ /* 0x000ea20000201400 */
[----:B-1----:R-:W-:Y:S01]  /*4ca0*/  IADD3 R7, R33, 0x31, RZ ;  /* 0x0000003121077810 */ /* 0x002fe20007ffe0ff */
[-C--:B---3--:R-:W-:Y:S01]  /*4cb0*/  FFMA.FTZ R29, R6, R0.reuse, R29 ;  /* 0x00000000061d7223 */ /* 0x088fe2000001001d */
[----:B------:R-:W-:Y:S01]  /*4cc0*/  FSEL R105, R24, -INF , !P5 ;  /* 0xff80000018697808 */ /* 0x000fe20006800000 */
[----:B------:R-:W-:Y:S01]  /*4cd0*/  FFMA.FTZ R31, R6, R0, R31 ;  /* 0x00000000061f7223 */ /* 0x000fe2000001001f */
[----:B------:R-:W-:Y:S02]  /*4ce0*/  FSEL R90, R26, -INF , !P2 ;  /* 0xff8000001a5a7808 */ /* 0x000fe40005000000 */
[----:B------:R-:W-:Y:S01]  /*4cf0*/  FSEL R139, R29, -INF , !P0 ;  /* 0xff8000001d8b7808 */ /* 0x000fe20004000000 */
[----:B------:R-:W1:Y:S01]  /*4d00*/  I2F R6, R7 ;  /* 0x0000000700067306 */ /* 0x000e620000201400 */
[C---:B------:R-:W-:Y:S02]  /*4d10*/  ISETP.GE.AND P5, PT, R4.reuse, R103, PT ;  /* 0x000000670400720c */ /* 0x040fe40003fa6270 */
[----:B------:R-:W-:-:S02]  /*4d20*/  ISETP.GE.AND P2, PT, R4, R102, PT ;  /* 0x000000660400720c */ /* 0x000fc40003f46270 */
[----:B------:R-:W-:Y:S02]  /*4d30*/  ISETP.GE.AND P0, PT, R7, R103, PT ;  /* 0x000000670700720c */ /* 0x000fe40003f06270 */
[----:B------:R-:W-:Y:S01]  /*4d40*/  FSEL R106, R31, -INF , !P6 ;  /* 0xff8000001f6a7808 */ /* 0x000fe20007000000 */
[-C--:B--2---:R-:W-:Y:S01]  /*4d50*/  FFMA.FTZ R84, R5, R0.reuse, R84 ;  /* 0x0000000005547223 */ /* 0x084fe20000010054 */
[----:B------:R-:W-:Y:S01]  /*4d60*/  IADD3 R4, R33, 0x39, RZ ;  /* 0x0000003921047810 */ /* 0x000fe20007ffe0ff */
[----:B------:R-:W-:Y:S01]  /*4d70*/  FFMA.FTZ R86, R5, R0, R86 ;  /* 0x0000000005567223 */ /* 0x000fe20000010056 */
[----:B------:R-:W-:Y:S01]  /*4d80*/  ISETP.GE.AND P6, PT, R7, R102, PT ;  /* 0x000000660700720c */ /* 0x000fe20003fc6270 */
[----:B------:R-:W2:Y:S01]  /*4d90*/  I2F R5, R33 ;  /* 0x0000002100057306 */ /* 0x000ea20000201400 */
[----:B------:R-:W-:Y:S02]  /*4da0*/  FSEL R138, R84, -INF , !P5 ;  /* 0xff800000548a7808 */ /* 0x000fe40006800000 */
[----:B------:R-:W-:Y:S01]  /*4db0*/  FSEL R92, R86, -INF , !P2 ;  /* 0xff800000565c7808 */ /* 0x000fe20005000000 */
[C---:B-1----:R-:W-:Y:S01]  /*4dc0*/  FFMA.FTZ R25, R6.reuse, R0, R25 ;  /* 0x0000000006197223 */ /* 0x042fe20000010019 */
[----:B------:R-:W-:Y:S01]  /*4dd0*/  ISETP.GE.AND P5, PT, R33, R102, PT ;  /* 0x000000662100720c */ /* 0x000fe20003fa6270 */
[----:B------:R-:W-:Y:S01]  /*4de0*/  FFMA.FTZ R27, R6, R0, R27 ;  /* 0x00000000061b7223 */ /* 0x000fe2000001001b */
[----:B------:R-:W-:Y:S01]  /*4df0*/  ISETP.GE.AND P2, PT, R4, R102, PT ;  /* 0x000000660400720c */ /* 0x000fe20003f46270 */
[----:B------:R-:W1:Y:S01]  /*4e00*/  I2F R6, R4 ;  /* 0x0000000400067306 */ /* 0x000e620000201400 */
[----:B------:R-:W-:-:S02]  /*4e10*/  FSEL R133, R25, -INF , !P0 ;  /* 0xff80000019857808 */ /* 0x000fc40004000000 */
[-C--:B------:R-:W-:Y:S02]  /*4e20*/  ISETP.GE.AND P0, PT, R33, R103.reuse, PT ;  /* 0x000000672100720c */ /* 0x080fe40003f06270 */
[----:B------:R-:W-:Y:S02]  /*4e30*/  FSEL R104, R27, -INF , !P6 ;  /* 0xff8000001b687808 */ /* 0x000fe40007000000 */
[----:B------:R-:W-:Y:S01]  /*4e40*/  ISETP.GE.AND P6, PT, R4, R103, PT ;  /* 0x000000670400720c */ /* 0x000fe20003fc6270 */
[CC--:B--2---:R-:W-:Y:S02]  /*4e50*/  FFMA.FTZ R20, R5.reuse, R0.reuse, R20 ;  /* 0x0000000005147223 */ /* 0x0c4fe40000010014 */
[----:B------:R-:W-:-:S03]  /*4e60*/  FFMA.FTZ R22, R5, R0, R22 ;  /* 0x0000000005167223 */ /* 0x000fc60000010016 */
[----:B------:R-:W-:Y:S02]  /*4e70*/  FSEL R5, R20, -INF , !P0 ;  /* 0xff80000014057808 */ /* 0x000fe40004000000 */
[----:B------:R-:W-:Y:S01]  /*4e80*/  ISETP.GE.AND P0, PT, R96, 0x3, PT ;  /* 0x000000036000780c */ /* 0x000fe20003f06270 */
[-C--:B-1----:R-:W-:Y:S01]  /*4e90*/  FFMA.FTZ R85, R6, R0.reuse, R85 ;  /* 0x0000000006557223 */ /* 0x082fe20000010055 */
[----:B------:R-:W-:Y:S01]  /*4ea0*/  FSEL R4, R22, -INF , !P5 ;  /* 0xff80000016047808 */ /* 0x000fe20006800000 */
[----:B------:R-:W-:-:S03]  /*4eb0*/  FFMA.FTZ R87, R6, R0, R87 ;  /* 0x0000000006577223 */ /* 0x000fc60000010057 */
[----:B------:R-:W-:Y:S02]  /*4ec0*/  FSEL R143, R85, -INF , !P6 ;  /* 0xff800000558f7808 */ /* 0x000fe40007000000 */
[----:B------:R-:W-:-:S05]  /*4ed0*/  FSEL R91, R87, -INF , !P2 ;  /* 0xff800000575b7808 */ /* 0x000fca0005000000 */
        /* <DEDUP_REMOVED lines=8> */
[----:B------:R1:W-:Y:S03]  /*4f60*/  @P4 STS.64 [R118+0x3008], RZ ;  /* 0x003008ff76004388 */ /* 0x0003e60000000a00 */
[----:B------:R-:W-:Y:S01]  /*4f70*/  IMAD R6, R7, c[0x0][0x19c], R6 ;  /* 0x0000670007067a24 */ /* 0x000fe200078e0206 */
[----:B------:R-:W-:-:S03]  /*4f80*/  LEA R7, P2, R8, R122, 0x6 ;  /* 0x0000007a08077211 */ /* 0x000fc600078430ff */
[----:B------:R-:W-:-:S05]  /*4f90*/  IMAD.IADD R9, R9, 0x1, R6 ;  /* 0x0000000109097824 */ /* 0x000fca00078e0206 */
[----:B------:R-:W-:Y:S02]  /*4fa0*/  LEA.HI.X R6, R8, R125, R9, 0x6, P2 ;  /* 0x0000007d08067211 */ /* 0x000fe400010f3409 */
[----:B------:R-:W-:-:S04]  /*4fb0*/  @!P4 LEA R14, P2, R7, c[0x0][0x168], 0x1 ;  /* 0x00005a00070eca11 */ /* 0x000fc800078408ff */
[C---:B------:R-:W-:Y:S02]  /*4fc0*/  @!P4 LEA.HI.X R15, R7.reuse, c[0x0][0x16c], R6, 0x1, P2 ;  /* 0x00005b00070fca11 */ /* 0x040fe400010f0c06 */
[----:B------:R-:W-:-:S03]  /*4fd0*/  @!P3 LEA R12, P2, R7, c[0x0][0x168], 0x1 ;  /* 0x00005a00070cba11 */ /* 0x000fc600078408ff */
[----:B------:R-:W-:Y:S01]  /*4fe0*/  @!PT LDS RZ, [RZ] ;  /* 0x00000000fffff984 */ /* 0x000fe20000000800 */
[----:B------:R-:W-:Y:S01]  /*4ff0*/  @!PT LDS RZ, [RZ] ;  /* 0x00000000fffff984 */ /* 0x000fe20000000800 */
[----:B------:R-:W-:Y:S01]  /*5000*/  @!PT LDS RZ, [RZ] ;  /* 0x00000000fffff984 */ /* 0x000fe20000000800 */
[----:B------:R1:W-:Y:S01]  /*5010*/  @!P4 LDGSTS.E.BYPASS.LTC128B.128 [R118+0x3000], [R14.64] ;  /* 0x030000000e76cfae */ /* 0x0003e2000b901d4c */
[C-C-:B------:R-:W-:Y:S02]  /*5020*/  @!P3 LEA.HI.X R13, R7.reuse, c[0x0][0x16c], R6.reuse, 0x1, P2 ;  /* 0x00005b00070dba11 */ /* 0x140fe400010f0c06 */
[C---:B------:R-:W-:Y:S01]  /*5030*/  @!P1 LEA R8, P2, R7.reuse, c[0x0][0x168], 0x1 ;  /* 0x00005a0007089a11 */ /* 0x040fe200078408ff */
[----:B------:R1:W-:Y:S03]  /*5040*/  @P3 STS.128 [R118+0x4000], RZ ;  /* 0x004000ff76003388 */ /* 0x0003e60000000c00 */
[C---:B------:R-:W-:Y:S01]  /*5050*/  @!P1 LEA.HI.X R9, R7.reuse, c[0x0][0x16c], R6, 0x1, P2 ;  /* 0x00005b0007099a11 */ /* 0x040fe200010f0c06 */
[----:B------:R-:W-:Y:S01]  /*5060*/  @!PT LDS RZ, [RZ] ;  /* 0x00000000fffff984 */ /* 0x000fe20000000800 */
[----:B------:R-:W-:Y:S01]  /*5070*/  @!PT LDS RZ, [RZ] ;  /* 0x00000000fffff984 */ /* 0x000fe20000000800 */
[----:B------:R-:W-:Y:S01]  /*5080*/  @!PT LDS RZ, [RZ] ;  /* 0x00000000fffff984 */ /* 0x000fe20000000800 */
[----:B------:R2:W-:Y:S01]  /*5090*/  @!P3 LDGSTS.E.BYPASS.LTC128B.128 [R118+0x4000], [R12.64+0x40] ;  /* 0x040000400c76bfae */ /* 0x0005e2000b901d4c */
[----:B------:R-:W-:-:S03]  /*50a0*/  IADD3 R7, P5, R7, UR10, RZ ;  /* 0x0000000a07077c10 */ /* 0x000fc6000ffbe0ff */
[----:B------:R1:W-:Y:S01]  /*50b0*/  @P1 STS.128 [R118+0x5000], RZ ;  /* 0x005000ff76001388 */ /* 0x0003e20000000c00 */
[C---:B------:R-:W-:Y:S02]  /*50c0*/  @!P4 LEA R10, P2, R7.reuse, c[0x0][0x168], 0x1 ;  /* 0x00005a00070aca11 */ /* 0x040fe400078408ff */
[----:B------:R-:W-:Y:S01]  /*50d0*/  IADD3.X R6, R6, UR11, RZ, P5, !PT ;  /* 0x0000000b06067c10 */ /* 0x000fe2000affe4ff */
[----:B------:R-:W-:Y:S01]  /*50e0*/  @!PT LDS RZ, [RZ] ;  /* 0x00000000fffff984 */ /* 0x000fe20000000800 */
[----:B------:R-:W-:Y:S01]  /*50f0*/  @!PT LDS RZ, [RZ] ;  /* 0x00000000fffff984 */ /* 0x000fe20000000800 */
[----:B------:R-:W-:Y:S01]  /*5100*/  @!PT LDS RZ, [RZ] ;  /* 0x00000000fffff984 */ /* 0x000fe20000000800 */
[----:B------:R1:W-:Y:S03]  /*5110*/  @!P1 LDGSTS.E.BYPASS.LTC128B.128 [R118+0x5000], [R8.64+0x80] ;  /* 0x0500008008769fae */ /* 0x0003e6000b901d4c */
[C---:B------:R-:W-:Y:S01]  /*5120*/  @!P4 LEA.HI.X R11, R7.reuse, c[0x0][0x16c], R6, 0x1, P2 ;  /* 0x00005b00070bca11 */ /* 0x040fe200010f0c06 */
[----:B------:R1:W-:Y:S04]  /*5130*/  @P4 STS.128 [R118+0x3800], RZ ;  /* 0x003800ff76004388 */ /* 0x0003e80000000c00 */
[----:B------:R-:W-:Y:S01]  /*5140*/  @!PT LDS RZ, [RZ] ;  /* 0x00000000fffff984 */ /* 0x000fe20000000800 */
[----:B------:R-:W-:Y:S01]  /*5150*/  @!PT LDS RZ, [RZ] ;  /* 0x00000000fffff984 */ /* 0x000fe20000000800 */
[----:B------:R-:W-:Y:S01]  /*5160*/  @!PT LDS RZ, [RZ] ;  /* 0x00000000fffff984 */ /* 0x000fe20000000800 */
[----:B------:R1:W-:Y:S04]  /*5170*/  @!P4 LDGSTS.E.BYPASS.LTC128B.128 [R118+0x3800], [R10.64] ;  /* 0x038000000a76cfae */ /* 0x0003e8000b901d4c */
[----:B------:R1:W-:Y:S01]  /*5180*/  @P3 STS.128 [R118+0x4800], RZ ;  /* 0x004800ff76003388 */ /* 0x0003e20000000c00 */
[----:B--2---:R-:W-:-:S04]  /*5190*/  @!P3 LEA R12, P2, R7, c[0x0][0x168], 0x1 ;  /* 0x00005a00070cba11 */ /* 0x004fc800078408ff */
[----:B------:R-:W-:-:S05]  /*51a0*/  @!P3 LEA.HI.X R13, R7, c[0x0][0x16c], R6, 0x1, P2 ;  /* 0x00005b00070dba11 */ /* 0x000fca00010f0c06 */
        /* <DEDUP_REMOVED lines=12> */
.L_x_241:
[----:B------:R-:W-:Y:S05]  /*5270*/  BSYNC B0 ;  /* 0x0000000000007941 */ /* 0x000fea0003800000 */
.L_x_240:
[----:B------:R-:W0:Y:S02]  /*5280*/  LDGDEPBAR ;  /* 0x00000000000079af */ /* 0x000e240000000000 */
.L_x_239:
        /* <DEDUP_REMOVED lines=29> */
[----:B------:R-:W-:Y:S02]  /*5460*/  FMNMX.FTZ R8, R92, R7, !PT ;  /* 0x000000075c087209 */ /* 0x000fe40007810000 */
[----:B------:R-:W-:-:S02]  /*5470*/  FMNMX.FTZ R6, R138, R9, !PT ;  /* 0x000000098a067209 */ /* 0x000fc40007810000 */
[----:B------:R-:W-:Y:S02]  /*5480*/  FMNMX.FTZ R8, R91, R8, !PT ;  /* 0x000000085b087209 */ /* 0x000fe40007810000 */
[----:B------:R-:W-:-:S03]  /*5490*/  FMNMX.FTZ R9, R143, R6, !PT ;  /* 0x000000068f097209 */ /* 0x000fc60007810000 */
[----:B------:R-:W1:Y:S04]  /*54a0*/  SHFL.BFLY PT, R7, R8, 0x2, 0x1f ;  /* 0x0c401f0008077f89 */ /* 0x000e6800000e0000 */
[----:B------:R-:W2:Y:S01]  /*54b0*/  SHFL.BFLY PT, R6, R9, 0x2, 0x1f ;  /* 0x0c401f0009067f89 */ /* 0x000ea200000e0000 */
[----:B-1----:R-:W-:Y:S02]  /*54c0*/  FMNMX.FTZ R7, R8, R7, !PT ;  /* 0x0000000708077209 */ /* 0x002fe40007810000 */
[----:B--2---:R-:W-:-:S03]  /*54d0*/  FMNMX.FTZ R6, R9, R6, !PT ;  /* 0x0000000609067209 */ /* 0x004fc60007810000 */
[----:B------:R-:W1:Y:S04]  /*54e0*/  SHFL.BFLY PT, R88, R7, 0x1, 0x1f ;  /* 0x0c201f0007587f89 */ /* 0x000e6800000e0000 */
[----:B------:R-:W2:Y:S04]  /*54f0*/  SHFL.BFLY PT, R89, R6, 0x1, 0x1f ;  /* 0x0c201f0006597f89 */ /* 0x000ea800000e0000 */
[----:B------:R-:W3:Y:S01]  /*5500*/  LDSM.16.MT88.4 R8, [R110+0x6000] ;  /* 0x006000006e08783b */ /* 0x000ee20000004200 */
[----:B-1----:R-:W-:Y:S02]  /*5510*/  FMNMX.FTZ R88, R7, R88, !PT ;  /* 0x0000005807587209 */ /* 0x002fe40007810000 */
[----:B--2---:R-:W-:-:S03]  /*5520*/  FMNMX.FTZ R89, R6, R89, !PT ;  /* 0x0000005906597209 */ /* 0x004fc60007810000 */
[C---:B------:R-:W-:Y:S01]  /*5530*/  FMUL.FTZ R95, R88.reuse, c[0x0][0x23c] ;  /* 0x00008f00585f7a20 */ /* 0x040fe20000410000 */
[C---:B------:R-:W-:Y:S02]  /*5540*/  FSETP.NEU.FTZ.AND P1, PT, R88.reuse, -INF , PT ;  /* 0xff8000005800780b */ /* 0x040fe40003f3d000 */
[C---:B------:R-:W-:Y:S01]  /*5550*/  FSETP.NEU.FTZ.AND P2, PT, R89.reuse, -INF , PT ;  /* 0xff8000005900780b */ /* 0x040fe20003f5d000 */
[----:B------:R-:W-:Y:S01]  /*5560*/  FMUL.FTZ R146, R89, c[0x0][0x23c] ;  /* 0x00008f0059927a20 */ /* 0x000fe20000410000 */
[----:B------:R-:W-:Y:S02]  /*5570*/  FSEL R95, R95, RZ, P1 ;  /* 0x000000ff5f5f7208 */ /* 0x000fe40000800000 */
[----:B------:R-:W-:Y:S02]  /*5580*/  FSEL R154, R89, RZ, P2 ;  /* 0x000000ff599a7208 */ /* 0x000fe40001000000 */
[----:B------:R-:W-:Y:S01]  /*5590*/  FSEL R145, R88, RZ, P1 ;  /* 0x000000ff58917208 */ /* 0x000fe20000800000 */
[----:B------:R-:W-:Y:S01]  /*55a0*/  FFMA.FTZ R18, R18, c[0x0][0x23c], -R95 ;  /* 0x00008f0012127a23 */ /* 0x000fe2000001085f */
[----:B------:R-:W-:Y:S01]  /*55b0*/  FSEL R146, R146, RZ, P2 ;  /* 0x000000ff92927208 */ /* 0x000fe20001000000 */
[----:B------:R-:W-:-:S02]  /*55c0*/  FADD.FTZ R154, R3, -R154 ;  /* 0x8000009a039a7221 */ /* 0x000fc40000010000 */
[----:B------:R-:W-:Y:S01]  /*55d0*/  FADD.FTZ R145, R2, -R145 ;  /* 0x8000009102917221 */ /* 0x000fe20000010000 */
[----:B------:R1:W-:Y:S01]  /*55e0*/  MUFU.EX2 R3, R18 ;  /* 0x0000001200037308 */ /* 0x0003e20000000800 */
[--C-:B------:R-:W-:Y:S02]  /*55f0*/  FFMA.FTZ R94, R17, c[0x0][0x23c], -R146.reuse ;  /* 0x00008f00115e7a23 */ /* 0x100fe40000010892 */
[----:B------:R-:W-:Y:S02]  /*5600*/  FFMA.FTZ R2, R16, c[0x0][0x23c], -R95 ;  /* 0x00008f0010027a23 */ /* 0x000fe4000001085f */
[--C-:B------:R-:W-:Y:S02]  /*5610*/  FFMA.FTZ R153, R5, c[0x0][0x23c], -R146.reuse ;  /* 0x00008f0005997a23 */ /* 0x100fe40000010892 */
[--C-:B------:R-:W-:Y:S01]  /*5620*/  FFMA.FTZ R102, R23, c[0x0][0x23c], -R146.reuse ;  /* 0x00008f0017667a23 */ /* 0x100fe20000010892 */
[----:B------:R-:W-:Y:S01]  /*5630*/  MUFU.EX2 R94, R94 ;  /* 0x0000005e005e7308 */ /* 0x000fe20000000800 */
[----:B------:R-:W-:-:S02]  /*5640*/  FFMA.FTZ R103, R21, c[0x0][0x23c], -R146 ;  /* 0x00008f0015677a23 */ /* 0x000fc40000010892 */
[--C-:B------:R-:W-:Y:S02]  /*5650*/  FFMA.FTZ R144, R4, c[0x0][0x23c], -R95.reuse ;  /* 0x00008f0004907a23 */ /* 0x100fe4000001085f */
[----:B------:R-:W-:Y:S02]  /*5660*/  FFMA.FTZ R93, R32, c[0x0][0x23c], -R95 ;  /* 0x00008f00205d7a23 */ /* 0x000fe4000001085f */
[----:B------:R-:W-:Y:S01]  /*5670*/  FMUL.FTZ R154, R154, c[0x0][0x23c] ;  /* 0x00008f009a9a7a20 */ /* 0x000fe20000410000 */
[----:B-1----:R-:W1:Y:S01]  /*5680*/  LDSM.16.MT88.4 R16, [R108+0x6000] ;  /* 0x006000006c10783b */ /* 0x002e620000004200 */
[----:B------:R-:W-:Y:S01]  /*5690*/  FMUL.FTZ R145, R145, c[0x0][0x23c] ;  /* 0x00008f0091917a20 */ /* 0x000fe20000410000 */
[----:B------:R-:W-:Y:S01]  /*56a0*/  MUFU.EX2 R153, R153 ;  /* 0x0000009900997308 */ /* 0x000fe20000000800 */
[--C-:B------:R-:W-:Y:S01]  /*56b0*/  FFMA.FTZ R142, R147, c[0x0][0x23c], -R146.reuse ;  /* 0x00008f00938e7a23 */ /* 0x100fe20000010892 */
[----:B------:R-:W2:Y:S01]  /*56c0*/  LDSM.16.MT88.4 R32, [R108+0x7000] ;  /* 0x007000006c20783b */ /* 0x000ea20000004200 */
[----:B------:R-:W-:-:S02]  /*56d0*/  FFMA.FTZ R147, R107, c[0x0][0x23c], -R146 ;  /* 0x00008f006b937a23 */ /* 0x000fc40000010892 */
[--C-:B------:R-:W-:Y:S02]  /*56e0*/  FFMA.FTZ R107, R135, c[0x0][0x23c], -R146.reuse ;  /* 0x00008f00876b7a23 */ /* 0x100fe40000010892 */
[--C-:B------:R-:W-:Y:S01]  /*56f0*/  FFMA.FTZ R136, R136, c[0x0][0x23c], -R95.reuse ;  /* 0x00008f0088887a23 */ /* 0x100fe2000001085f */
[----:B------:R-:W4:Y:S01]  /*5700*/  MUFU.EX2 R102, R102 ;  /* 0x0000006600667308 */ /* 0x000f220000000800 */
[--C-:B------:R-:W-:Y:S02]  /*5710*/  FFMA.FTZ R135, R106, c[0x0][0x23c], -R95.reuse ;  /* 0x00008f006a877a23 */ /* 0x100fe4000001085f */
[----:B------:R-:W-:Y:S02]  /*5720*/  FFMA.FTZ R106, R133, c[0x0][0x23c], -R146 ;  /* 0x00008f00856a7a23 */ /* 0x000fe40000010892 */
[----:B------:R-:W-:-:S03]  /*5730*/  FFMA.FTZ R91, R91, c[0x0][0x23c], -R95 ;  /* 0x00008f005b5b7a23 */ /* 0x000fc6000001085f */
[----:B------:R-:W5:Y:S08]  /*5740*/  MUFU.EX2 R103, R103 ;  /* 0x0000006700677308 */ /* 0x000f700000000800 */
[----:B------:R-:W-:Y:S01]  /*5750*/  MUFU.EX2 R144, R144 ;  /* 0x0000009000907308 */ /* 0x000fe20000000800 */
[----:B----4-:R-:W-:-:S07]  /*5760*/  F2FP.BF16.PACK_AB R84, R102, R153 ;  /* 0x000000996654723e */ /* 0x010fce00000010ff */
[----:B------:R-:W4:Y:S01]  /*5770*/  MUFU.EX2 R93, R93 ;  /* 0x0000005d005d7308 */ /* 0x000f220000000800 */
[----:B-----5:R-:W-:-:S07]  /*5780*/  F2FP.BF16.PACK_AB R86, R94, R103 ;  /* 0x000000675e56723e */ /* 0x020fce00000010ff */
[----:B------:R-:W5:Y:S08]  /*5790*/  MUFU.EX2 R154, R154 ;  /* 0x0000009a009a7308 */ /* 0x000f700000000800 */
[----:B------:R-:W1:Y:S01]  /*57a0*/  MUFU.EX2 R145, R145 ;  /* 0x0000009100917308 */ /* 0x000e620000000800 */
[----:B----4-:R-:W-:-:S07]  /*57b0*/  F2FP.BF16.PACK_AB R85, R93, R144 ;  /* 0x000000905d55723e */ /* 0x010fce00000010ff */
[----:B------:R-:W4:Y:S01]  /*57c0*/  MUFU.EX2 R2, R2 ;  /* 0x0000000200027308 */ /* 0x000f220000000800 */
[-C--:B-----5:R-:W-:Y:S02]  /*57d0*/  FMUL.FTZ R4, R36, R154.reuse ;  /* 0x0000009a24047220 */ /* 0x0a0fe40000410000 */
[-C--:B------:R-:W-:Y:S02]  /*57e0*/  FMUL.FTZ R5, R37, R154.reuse ;  /* 0x0000009a25057220 */ /* 0x080fe40000410000 */
[-C--:B------:R-:W-:Y:S02]  /*57f0*/  FMUL.FTZ R12, R44, R154.reuse ;  /* 0x0000009a2c0c7220 */ /* 0x080fe40000410000 */
[----:B------:R-:W-:Y:S01]  /*5800*/  FMUL.FTZ R13, R45, R154 ;  /* 0x0000009a2d0d7220 */ /* 0x000fe20000410000 */
[----:B------:R-:W-:Y:S01]  /*5810*/  MUFU.EX2 R142, R142 ;  /* 0x0000008e008e7308 */ /* 0x000fe20000000800 */
[-C--:B-1----:R-:W-:Y:S02]  /*5820*/  FMUL.FTZ R6, R38, R145.reuse ;  /* 0x0000009126067220 */ /* 0x082fe40000410000 */
[----:B------:R-:W-:-:S02]  /*5830*/  FMUL.FTZ R7, R39, R145 ;  /* 0x0000009127077220 */ /* 0x000fc40000410000 */
[-C--:B------:R-:W-:Y:S02]  /*5840*/  FMUL.FTZ R14, R46, R145.reuse ;  /* 0x000000912e0e7220 */ /* 0x080fe40000410000 */
[----:B------:R-:W-:Y:S01]  /*5850*/  FMUL.FTZ R15, R47, R145 ;  /* 0x000000912f0f7220 */ /* 0x000fe20000410000 */
[----:B----4-:R-:W-:Y:S01]  /*5860*/  F2FP.BF16.PACK_AB R87, R2, R3 ;  /* 0x000000030257723e */ /* 0x010fe200000010ff */
[-C--:B------:R-:W-:Y:S01]  /*5870*/  FMUL.FTZ R40, R40, R154.reuse ;  /* 0x0000009a28287220 */ /* 0x080fe20000410000 */
[----:B------:R-:W-:Y:S01]  /*5880*/  MUFU.EX2 R147, R147 ;  /* 0x0000009300937308 */ /* 0x000fe20000000800 */
[-C--:B------:R-:W-:Y:S02]  /*5890*/  FMUL.FTZ R41, R41, R154.reuse ;  /* 0x0000009a29297220 */ /* 0x080fe40000410000 */
[-C--:B------:R-:W-:Y:S02]  /*58a0*/  FMUL.FTZ R42, R42, R145.reuse ;  /* 0x000000912a2a7220 */ /* 0x080fe40000410000 */
[----:B------:R-:W-:Y:S01]  /*58b0*/  FMUL.FTZ R43, R43, R145 ;  /* 0x000000912b2b7220 */ /* 0x000fe20000410000 */
[----:B---3--:R-:W-:Y:S01]  /*58c0*/  HMMA.16816.F32.BF16 R4, R84, R8, R4 ;  /* 0x000000085404723c */ /* 0x008fe20000041804 */
[-C--:B------:R-:W-:Y:S01]  /*58d0*/  FMUL.FTZ R48, R48, R154.reuse ;  /* 0x0000009a30307220 */ /* 0x080fe20000410000 */
        /* <DEDUP_REMOVED lines=9> */
[----:B------:R-:W-:Y:S01]  /*5970*/  FMUL.FTZ R23, R55, R145 ;  /* 0x0000009137177220 */ /* 0x000fe20000410000 */
[----:B------:R-:W-:Y:S01]  /*5980*/  HMMA.16816.F32.BF16 R8, R84, R10, R40 ;  /* 0x0000000a5408723c */ /* 0x000fe20000041828 */
[----:B------:R-:W1:Y:S01]  /*5990*/  LDSM.16.MT88.4 R40, [R110+0x8000] ;  /* 0x008000006e28783b */ /* 0x000e620000004200 */
[-C--:B------:R-:W-:Y:S01]  /*59a0*/  FMUL.FTZ R56, R56, R154.reuse ;  /* 0x0000009a38387220 */ /* 0x080fe20000410000 */
[----:B------:R-:W-:Y:S01]  /*59b0*/  MUFU.EX2 R135, R135 ;  /* 0x0000008700877308 */ /* 0x000fe20000000800 */
[----:B------:R-:W-:-:S02]  /*59c0*/  FMUL.FTZ R57, R57, R154 ;  /* 0x0000009a39397220 */ /* 0x000fc40000410000 */
[-C--:B------:R-:W-:Y:S02]  /*59d0*/  FMUL.FTZ R58, R58, R145.reuse ;  /* 0x000000913a3a7220 */ /* 0x080fe40000410000 */
[C---:B------:R-:W-:Y:S01]  /*59e0*/  HMMA.16816.F32.BF16 R16, R84.reuse, R18, R48 ;  /* 0x000000125410723c */ /* 0x040fe20000041830 */
[----:B------:R-:W3:Y:S01]  /*59f0*/  LDSM.16.MT88.4 R48, [R108+0x8000] ;  /* 0x008000006c30783b */ /* 0x000ee20000004200 */
[-C--:B------:R-:W-:Y:S01]  /*5a00*/  FMUL.FTZ R59, R59, R145.reuse ;  /* 0x000000913b3b7220 */ /* 0x080fe20000410000 */
[----:B------:R-:W-:Y:S01]  /*5a10*/  MUFU.EX2 R106, R106 ;  /* 0x0000006a006a7308 */ /* 0x000fe20000000800 */
[-C--:B------:R-:W-:Y:S02]  /*5a20*/  FMUL.FTZ R28, R60, R154.reuse ;  /* 0x0000009a3c1c7220 */ /* 0x080fe40000410000 */
[----:B------:R-:W-:Y:S02]  /*5a30*/  FMUL.FTZ R29, R61, R154 ;  /* 0x0000009a3d1d7220 */ /* 0x000fe40000410000 */
[----:B------:R-:W-:Y:S01]  /*5a40*/  HMMA.16816.F32.BF16 R20, R84, R24, R20 ;  /* 0x000000185414723c */ /* 0x000fe20000041814 */
[----:B------:R-:W-:-:S02]  /*5a50*/  FMUL.FTZ R30, R62, R145 ;  /* 0x000000913e1e7220 */ /* 0x000fc40000410000 */
[-C--:B------:R-:W-:Y:S01]  /*5a60*/  FMUL.FTZ R31, R63, R145.reuse ;  /* 0x000000913f1f7220 */ /* 0x080fe20000410000 */
[----:B------:R-:W-:Y:S01]  /*5a70*/  MUFU.EX2 R91, R91 ;  /* 0x0000005b005b7308 */ /* 0x000fe20000000800 */
[-C--:B------:R-:W-:Y:S01]  /*5a80*/  FMUL.FTZ R64, R64, R154.reuse ;  /* 0x0000009a40407220 */ /* 0x080fe20000410000 */
[----:B------:R-:W-:Y:S01]  /*5a90*/  LDSM.16.MT88.4 R60, [R110+0x6800] ;  /* 0x006800006e3c783b */ /* 0x000fe20000004200 */
[-C--:B------:R-:W-:Y:S01]  /*5aa0*/  FMUL.FTZ R65, R65, R154.reuse ;  /* 0x0000009a41417220 */ /* 0x080fe20000410000 */
[----:B------:R-:W-:Y:S01]  /*5ab0*/  HMMA.16816.F32.BF16 R24, R84, R26, R56 ;  /* 0x0000001a5418723c */ /* 0x000fe20000041838 */
[-C--:B------:R-:W-:Y:S01]  /*5ac0*/  FMUL.FTZ R66, R66, R145.reuse ;  /* 0x0000009142427220 */ /* 0x080fe20000410000 */
[----:B------:R-:W4:Y:S01]  /*5ad0*/  LDSM.16.MT88.4 R56, [R110+0x6400] ;  /* 0x006400006e38783b */ /* 0x000f220000004200 */
[----:B------:R-:W-:Y:S02]  /*5ae0*/  FMUL.FTZ R67, R67, R145 ;  /* 0x0000009143437220 */ /* 0x000fe40000410000 */
[----:B------:R-:W-:-:S02]  /*5af0*/  FMUL.FTZ R36, R68, R154 ;  /* 0x0000009a44247220 */ /* 0x000fc40000410000 */
[-C--:B------:R-:W-:Y:S01]  /*5b00*/  FMUL.FTZ R37, R69, R154.reuse ;  /* 0x0000009a45257220 */ /* 0x080fe20000410000 */
[C---:B--2---:R-:W-:Y:S01]  /*5b10*/  HMMA.16816.F32.BF16 R28, R84.reuse, R32, R28 ;  /* 0x00000020541c723c */ /* 0x044fe2000004181c */
[-C--:B------:R-:W-:Y:S02]  /*5b20*/  FMUL.FTZ R38, R70, R145.reuse ;  /* 0x0000009146267220 */ /* 0x080fe40000410000 */
[-C--:B------:R-:W-:Y:S02]  /*5b30*/  FMUL.FTZ R39, R71, R145.reuse ;  /* 0x0000009147277220 */ /* 0x080fe40000410000 */
[-C--:B------:R-:W-:Y:S02]  /*5b40*/  FMUL.FTZ R44, R76, R154.reuse ;  /* 0x0000009a4c2c7220 */ /* 0x080fe40000410000 */
[----:B------:R-:W-:Y:S01]  /*5b50*/  FMUL.FTZ R45, R77, R154 ;  /* 0x0000009a4d2d7220 */ /* 0x000fe20000410000 */
[----:B------:R-:W-:Y:S01]  /*5b60*/  HMMA.16816.F32.BF16 R32, R84, R34, R64 ;  /* 0x000000225420723c */ /* 0x000fe20000041840 */
[----:B------:R-:W-:-:S02]  /*5b70*/  FMUL.FTZ R46, R78, R145 ;  /* 0x000000914e2e7220 */ /* 0x000fc40000410000 */
[-C--:B------:R-:W-:Y:S02]  /*5b80*/  FMUL.FTZ R47, R79, R145.reuse ;  /* 0x000000914f2f7220 */ /* 0x080fe40000410000 */
[-C--:B------:R-:W-:Y:S02]  /*5b90*/  FMUL.FTZ R72, R72, R154.reuse ;  /* 0x0000009a48487220 */ /* 0x080fe40000410000 */
[-C--:B------:R-:W-:Y:S01]  /*5ba0*/  FMUL.FTZ R73, R73, R154.reuse ;  /* 0x0000009a49497220 */ /* 0x080fe20000410000 */
[----:B-1----:R-:W-:Y:S01]  /*5bb0*/  HMMA.16816.F32.BF16 R36, R84, R40, R36 ;  /* 0x000000285424723c */ /* 0x002fe20000041824 */
[-C--:B------:R-:W-:Y:S02]  /*5bc0*/  FMUL.FTZ R74, R74, R145.reuse ;  /* 0x000000914a4a7220 */ /* 0x080fe40000410000 */
[----:B------:R-:W-:Y:S02]  /*5bd0*/  FMUL.FTZ R75, R75, R145 ;  /* 0x000000914b4b7220 */ /* 0x000fe40000410000 */
[----:B------:R-:W-:-:S02]  /*5be0*/  FMUL.FTZ R80, R80, R154 ;  /* 0x0000009a50507220 */ /* 0x000fc40000410000 */
[----:B------:R-:W-:Y:S01]  /*5bf0*/  FMUL.FTZ R81, R81, R154 ;  /* 0x0000009a51517220 */ /* 0x000fe20000410000 */
[C---:B---3--:R-:W-:Y:S01]  /*5c00*/  HMMA.16816.F32.BF16 R44, R84.reuse, R48, R44 ;  /* 0x00000030542c723c */ /* 0x048fe2000004182c */
[-C--:B------:R-:W-:Y:S02]  /*5c10*/  FMUL.FTZ R82, R82, R145.reuse ;  /* 0x0000009152527220 */ /* 0x080fe40000410000 */
[----:B------:R-:W-:Y:S02]  /*5c20*/  FMUL.FTZ R83, R83, R145 ;  /* 0x0000009153537220 */ /* 0x000fe40000410000 */
[--C-:B------:R-:W-:Y:S02]  /*5c30*/  FFMA.FTZ R65, R141, c[0x0][0x23c], -R146.reuse ;  /* 0x00008f008d417a23 */ /* 0x100fe40000010892 */
[--C-:B------:R-:W-:Y:S01]  /*5c40*/  FFMA.FTZ R141, R140, c[0x0][0x23c], -R95.reuse ;  /* 0x00008f008c8d7a23 */ /* 0x100fe2000001085f */
[----:B------:R-:W-:Y:S01]  /*5c50*/  HMMA.16816.F32.BF16 R40, R84, R42, R72 ;  /* 0x0000002a5428723c */ /* 0x000fe20000041848 */
[----:B------:R-:W-:Y:S01]  /*5c60*/  FFMA.FTZ R140, R152, c[0x0][0x23c], -R95 ;  /* 0x00008f00988c7a23 */ /* 0x000fe2000001085f */
[----:B------:R-:W-:Y:S01]  /*5c70*/  LDSM.16.MT88.4 R72, [R110+0x8800] ;  /* 0x008800006e48783b */ /* 0x000fe20000004200 */
[----:B------:R-:W1:Y:S01]  /*5c80*/  MUFU.EX2 R65, R65 ;  /* 0x0000004100417308 */ /* 0x000e620000000800 */
[----:B------:R-:W-:-:S02]  /*5c90*/  FFMA.FTZ R64, R105, c[0x0][0x23c], -R146 ;  /* 0x00008f0069407a23 */ /* 0x000fc40000010892 */
[--C-:B------:R-:W-:Y:S02]  /*5ca0*/  FFMA.FTZ R105, R138, c[0x0][0x23c], -R146.reuse ;  /* 0x00008f008a697a23 */ /* 0x100fe40000010892 */
[----:B------:R-:W-:Y:S01]  /*5cb0*/  HMMA.16816.F32.BF16 R48, R84, R50, R80 ;  /* 0x000000325430723c */ /* 0x000fe20000041850 */
[----:B------:R-:W2:Y:S01]  /*5cc0*/  LDSM.16.MT88.4 R80, [R108+0x8400] ;  /* 0x008400006c50783b */ /* 0x000ea20000004200 */
[--C-:B------:R-:W-:Y:S01]  /*5cd0*/  FFMA.FTZ R138, R90, c[0x0][0x23c], -R95.reuse ;  /* 0x00008f005a8a7a23 */ /* 0x100fe2000001085f */
[----:B------:R-:W-:Y:S01]  /*5ce0*/  MUFU.EX2 R141, R141 ;  /* 0x0000008d008d7308 */ /* 0x000fe20000000800 */
[----:B------:R-:W-:Y:S02]  /*5cf0*/  FFMA.FTZ R90, R92, c[0x0][0x23c], -R95 ;  /* 0x00008f005c5a7a23 */ /* 0x000fe4000001085f */
[----:B------:R-:W-:Y:S02]  /*5d00*/  FFMA.FTZ R131, R131, R154, R153 ;  /* 0x0000009a83837223 */ /* 0x000fe40000010099 */
[----:B------:R-:W-:-:S02]  /*5d10*/  FFMA.FTZ R87, R149, c[0x0][0x23c], -R146 ;  /* 0x00008f0095577a23 */ /* 0x000fc40000010892 */
[--C-:B------:R-:W-:Y:S01]  /*5d20*/  FFMA.FTZ R86, R151, c[0x0][0x23c], -R146.reuse ;  /* 0x00008f0097567a23 */ /* 0x100fe20000010892 */
[----:B------:R-:W3:Y:S01]  /*5d30*/  MUFU.EX2 R140, R140 ;  /* 0x0000008c008c7308 */ /* 0x000ee20000000800 */
[--C-:B------:R-:W-:Y:S01]  /*5d40*/  FFMA.FTZ R85, R148, c[0x0][0x23c], -R95.reuse ;  /* 0x00008f0094557a23 */ /* 0x100fe2000001085f */
[----:B-1----:R-:W-:Y:S01]  /*5d50*/  F2FP.BF16.PACK_AB R52, R142, R65 ;  /* 0x000000418e34723e */ /* 0x002fe200000010ff */
[--C-:B------:R-:W-:Y:S02]  /*5d60*/  FFMA.FTZ R84, R150, c[0x0][0x23c], -R95.reuse ;  /* 0x00008f0096547a23 */ /* 0x100fe4000001085f */
[--C-:B------:R-:W-:Y:S02]  /*5d70*/  FFMA.FTZ R150, R137, c[0x0][0x23c], -R146.reuse ;  /* 0x00008f0089967a23 */ /* 0x100fe40000010892 */
[----:B------:R-:W-:Y:S01]  /*5d80*/  FFMA.FTZ R137, R130, c[0x0][0x23c], -R95 ;  /* 0x00008f0082897a23 */ /* 0x000fe2000001085f */
[----:B------:R-:W-:Y:S01]  /*5d90*/  MUFU.EX2 R87, R87 ;  /* 0x0000005700577308 */ /* 0x000fe20000000800 */
[----:B------:R-:W-:-:S02]  /*5da0*/  FFMA.FTZ R148, R139, c[0x0][0x23c], -R146 ;  /* 0x00008f008b947a23 */ /* 0x000fc40000010892 */
[--C-:B------:R-:W-:Y:S02]  /*5db0*/  FFMA.FTZ R130, R132, c[0x0][0x23c], -R95.reuse ;  /* 0x00008f0084827a23 */ /* 0x100fe4000001085f */
[----:B------:R-:W-:Y:S02]  /*5dc0*/  FFMA.FTZ R132, R143, c[0x0][0x23c], -R146 ;  /* 0x00008f008f847a23 */ /* 0x000fe40000010892 */
[----:B------:R-:W-:Y:S01]  /*5dd0*/  FFMA.FTZ R139, R104, c[0x0][0x23c], -R95 ;  /* 0x00008f00688b7a23 */ /* 0x000fe2000001085f */
[----:B------:R-:W1:Y:S01]  /*5de0*/  MUFU.EX2 R86, R86 ;  /* 0x0000005600567308 */ /* 0x000e620000000800 */
[----:B---3--:R-:W-:Y:S01]  /*5df0*/  F2FP.BF16.PACK_AB R53, R140, R141 ;  /* 0x0000008d8c35723e */ /* 0x008fe200000010ff */
[----:B------:R-:W-:Y:S02]  /*5e00*/  FFMA.FTZ R134, R134, R145, R144 ;  /* 0x0000009186867223 */ /* 0x000fe40000010090 */
[----:B------:R-:W-:Y:S02]  /*5e10*/  FADD.FTZ R102, R102, R131 ;  /* 0x0000008366667221 */ /* 0x000fe40000010000 */
[----:B------:R-:W-:-:S02]  /*5e20*/  FADD.FTZ R134, R93, R134 ;  /* 0x000000865d867221 */ /* 0x000fc40000010000 */
[----:B------:R-:W-:Y:S01]  /*5e30*/  MUFU.EX2 R85, R85 ;  /* 0x0000005500557308 */ /* 0x000fe20000000800 */
[----:B------:R-:W-:Y:S02]  /*5e40*/  FADD.FTZ R103, R103, R102 ;  /* 0x0000006667677221 */ /* 0x000fe40000010000 */
[----:B------:R-:W-:Y:S02]  /*5e50*/  FADD.FTZ R3, R3, R134 ;  /* 0x0000008603037221 */ /* 0x000fe40000010000 */
[----:B------:R-:W-:Y:S02]  /*5e60*/  FADD.FTZ R94, R94, R103 ;  /* 0x000000675e5e7221 */ /* 0x000fe40000010000 */
[----:B------:R-:W-:Y:S01]  /*5e70*/  FADD.FTZ R2, R2, R3 ;  /* 0x0000000302027221 */ /* 0x000fe20000010000 */
[----:B------:R-:W3:Y:S01]  /*5e80*/  MUFU.EX2 R84, R84 ;  /* 0x0000005400547308 */ /* 0x000ee20000000800 */
[----:B-1----:R-:W-:Y:S01]  /*5e90*/  F2FP.BF16.PACK_AB R54, R86, R87 ;  /* 0x000000575636723e */ /* 0x002fe200000010ff */
[----:B------:R-:W-:-:S02]  /*5ea0*/  FADD.FTZ R3, R65, R94 ;  /* 0x0000005e41037221 */ /* 0x000fc40000010000 */
[----:B------:R-:W-:Y:S01]  /*5eb0*/  FADD.FTZ R141, R141, R2 ;  /* 0x000000028d8d7221 */ /* 0x000fe20000010000 */
[-C--:B------:R-:W-:Y:S01]  /*5ec0*/  MOV R2, R88.reuse ;  /* 0x0000005800027202 */ /* 0x080fe20000000f00 */
[----:B------:R-:W-:Y:S01]  /*5ed0*/  FADD.FTZ R142, R142, R3 ;  /* 0x000000038e8e7221 */ /* 0x000fe20000010000 */
[----:B------:R-:W-:Y:S01]  /*5ee0*/  @P0 MOV R2, R88 ;  /* 0x0000005800020202 */ /* 0x000fe20000000f00 */
[----:B------:R-:W-:Y:S01]  /*5ef0*/  MUFU.EX2 R150, R150 ;  /* 0x0000009600967308 */ /* 0x000fe20000000800 */
[----:B------:R-:W-:Y:S02]  /*5f00*/  FADD.FTZ R140, R140, R141 ;  /* 0x0000008d8c8c7221 */ /* 0x000fe40000010000 */
[----:B------:R-:W-:-:S04]  /*5f10*/  FADD.FTZ R87, R87, R142 ;  /* 0x0000008e57577221 */ /* 0x000fc80000010000 */
[----:B------:R-:W-:Y:S01]  /*5f20*/  FADD.FTZ R86, R86, R87 ;  /* 0x0000005756567221 */ /* 0x000fe20000010000 */
[----:B---3--:R-:W-:Y:S01]  /*5f30*/  F2FP.BF16.PACK_AB R55, R84, R85 ;  /* 0x000000555437723e */ /* 0x008fe200000010ff */
[----:B------:R-:W-:Y:S01]  /*5f40*/  MUFU.EX2 R148, R148 ;  /* 0x0000009400947308 */ /* 0x000fe20000000800 */
[----:B------:R-:W-:-:S04]  /*5f50*/  FADD.FTZ R85, R85, R140 ;  /* 0x0000008c55557221 */ /* 0x000fc80000010000 */
[----:B------:R-:W-:Y:S01]  /*5f60*/  FADD.FTZ R84, R84, R85 ;  /* 0x0000005554547221 */ /* 0x000fe20000010000 */
[C---:B----4-:R-:W-:Y:S02]  /*5f70*/  HMMA.16816.F32.BF16 R4, R52.reuse, R56, R4 ;  /* 0x000000383404723c */ /* 0x050fe40000041804 */
[----:B------:R-:W1:Y:S06]  /*5f80*/  MUFU.EX2 R137, R137 ;  /* 0x0000008900897308 */ /* 0x000e6c0000000800 */
[C---:B------:R-:W-:Y:S01]  /*5f90*/  HMMA.16816.F32.BF16 R8, R52.reuse, R58, R8 ;  /* 0x0000003a3408723c */ /* 0x040fe20000041808 */
[----:B------:R-:W3:Y:S01]  /*5fa0*/  LDSM.16.MT88.4 R56, [R108+0x6400] ;  /* 0x006400006c38783b */ /* 0x000ee20000004200 */
[----:B------:R-:W4:Y:S06]  /*5fb0*/  MUFU.EX2 R130, R130 ;  /* 0x0000008200827308 */ /* 0x000f2c0000000800 */
[----:B--2---:R-:W-:Y:S02]  /*5fc0*/  HMMA.16816.F32.BF16 R44, R52, R80, R44 ;  /* 0x00000050342c723c */ /* 0x004fe4000004182c */
[----:B------:R2:W5:Y:S01]  /*5fd0*/  MUFU.EX2 R133, R64 ;  /* 0x0000004000857308 */ /* 0x0005620000000800 */
[----:B-1----:R-:W-:-:S04]  /*5fe0*/  FADD.FTZ R3, R137, R84 ;  /* 0x0000005489037221 */ /* 0x002fc80000010000 */
[----:B------:R-:W-:Y:S01]  /*5ff0*/  FADD.FTZ R3, R136, R3 ;  /* 0x0000000388037221 */ /* 0x000fe20000010000 */
[C---:B------:R-:W-:Y:S02]  /*6000*/  HMMA.16816.F32.BF16 R80, R52.reuse, R82, R48 ;  /* 0x000000523450723c */ /* 0x040fe40000041830 */
[----:B------:R-:W-:Y:S08]  /*6010*/  MUFU.EX2 R105, R105 ;  /* 0x0000006900697308 */ /* 0x000ff00000000800 */
[----:B------:R-:W-:Y:S01]  /*6020*/  MUFU.EX2 R132, R132 ;  /* 0x0000008400847308 */ /* 0x000fe20000000800 */
[----:B--2---:R-:W-:Y:S07]  /*6030*/  LDSM.16.MT88.4 R64, [R108+0x7c00] ;  /* 0x007c00006c40783b */ /* 0x004fee0000004200 */
[----:B------:R-:W-:Y:S01]  /*6040*/  MUFU.EX2 R138, R138 ;  /* 0x0000008a008a7308 */ /* 0x000fe20000000800 */
[C---:B---3--:R-:W-:Y:S07]  /*6050*/  HMMA.16816.F32.BF16 R12, R52.reuse, R56, R12 ;  /* 0x00000038340c723c */ /* 0x048fee000004180c */
[----:B------:R-:W1:Y:S01]  /*6060*/  MUFU.EX2 R139, R139 ;  /* 0x0000008b008b7308 */ /* 0x000e620000000800 */
[C---:B------:R-:W-:Y:S01]  /*6070*/  HMMA.16816.F32.BF16 R16, R52.reuse, R58, R16 ;  /* 0x0000003a3410723c */ /* 0x040fe20000041810 */
[----:B------:R-:W2:Y:S06]  /*6080*/  LDSM.16.MT88.4 R56, [R110+0x7400] ;  /* 0x007400006e38783b */ /* 0x000eac0000004200 */
[----:B------:R-:W3:Y:S01]  /*6090*/  MUFU.EX2 R90, R90 ;  /* 0x0000005a005a7308 */ /* 0x000ee20000000800 */
[C---:B--2---:R-:W-:Y:S08]  /*60a0*/  HMMA.16816.F32.BF16 R20, R52.reuse, R56, R20 ;  /* 0x000000383414723c */ /* 0x044ff00000041814 */
[C---:B------:R-:W-:Y:S01]  /*60b0*/  HMMA.16816.F32.BF16 R24, R52.reuse, R58, R24 ;  /* 0x0000003a3418723c */ /* 0x040fe20000041818 */
[----:B------:R-:W2:Y:S07]  /*60c0*/  LDSM.16.MT88.4 R56, [R108+0x7400] ;  /* 0x007400006c38783b */ /* 0x000eae0000004200 */
[C---:B--2---:R-:W-:Y:S08]  /*60d0*/  HMMA.16816.F32.BF16 R28, R52.reuse, R56, R28 ;  /* 0x00000038341c723c */ /* 0x044ff0000004181c */
[C---:B------:R-:W-:Y:S01]  /*60e0*/  HMMA.16816.F32.BF16 R32, R52.reuse, R58, R32 ;  /* 0x0000003a3420723c */ /* 0x040fe20000041820 */
[----:B------:R-:W2:Y:S07]  /*60f0*/  LDSM.16.MT88.4 R56, [R110+0x8400] ;  /* 0x008400006e38783b */ /* 0x000eae0000004200 */
[C---:B--2---:R-:W-:Y:S08]  /*6100*/  HMMA.16816.F32.BF16 R36, R52.reuse, R56, R36 ;  /* 0x000000383424723c */ /* 0x044ff00000041824 */
[----:B------:R-:W-:Y:S01]  /*6110*/  HMMA.16816.F32.BF16 R40, R52, R58, R40 ;  /* 0x0000003a3428723c */ /* 0x000fe20000041828 */
[----:B------:R-:W2:Y:S06]  /*6120*/  LDSM.16.MT88.4 R56, [R108+0x6800] ;  /* 0x006800006c38783b */ /* 0x000eac0000004200 */
[----:B------:R-:W-:Y:S01]  /*6130*/  F2FP.BF16.PACK_AB R52, R150, R147 ;  /* 0x000000939634723e */ /* 0x000fe200000010ff */
[----:B------:R-:W-:Y:S01]  /*6140*/  FADD.FTZ R147, R147, R86 ;  /* 0x0000005693937221 */ /* 0x000fe20000010000 */
[----:B------:R-:W-:-:S02]  /*6150*/  F2FP.BF16.PACK_AB R53, R136, R137 ;  /* 0x000000898835723e */ /* 0x000fc400000010ff */
        /* <DEDUP_REMOVED lines=8> */
[----:B------:R-:W-:Y:S01]  /*61e0*/  @P0 IADD3 R130, R96, -0x3, RZ ;  /* 0xfffffffd60820810 */ /* 0x000fe20007ffe0ff */
[----:B------:R-:W-:Y:S01]  /*61f0*/  HMMA.16816.F32.BF16 R48, R52, R60, R4 ;  /* 0x0000003c3430723c */ /* 0x000fe20000041804 */
[----:B------:R-:W4:Y:S01]  /*6200*/  LDSM.16.MT88.4 R4, [R108+0x7800] ;  /* 0x007800006c04783b */ /* 0x000f220000004200 */
[----:B------:R-:W-:-:S06]  /*6210*/  FADD.FTZ R148, R148, R107 ;  /* 0x0000006b94947221 */ /* 0x000fcc0000010000 */
[C---:B------:R-:W-:Y:S08]  /*6220*/  HMMA.16816.F32.BF16 R68, R52.reuse, R72, R36 ;  /* 0x000000483444723c */ /* 0x040ff00000041824 */
[C---:B------:R-:W-:Y:S01]  /*6230*/  HMMA.16816.F32.BF16 R72, R52.reuse, R74, R40 ;  /* 0x0000004a3448723c */ /* 0x040fe20000041828 */
[----:B------:R-:W-:Y:S07]  /*6240*/  LDSM.16.MT88.4 R40, [R110+0x6c00] ;  /* 0x006c00006e28783b */ /* 0x000fee0000004200 */
[C---:B--2---:R-:W-:Y:S08]  /*6250*/  HMMA.16816.F32.BF16 R12, R52.reuse, R56, R12 ;  /* 0x00000038340c723c */ /* 0x044ff0000004180c */
[C---:B------:R-:W-:Y:S01]  /*6260*/  HMMA.16816.F32.BF16 R16, R52.reuse, R58, R16 ;  /* 0x0000003a3410723c */ /* 0x040fe20000041810 */
[----:B------:R-:W2:Y:S07]  /*6270*/  LDSM.16.MT88.4 R56, [R110+0x7800] ;  /* 0x007800006e38783b */ /* 0x000eae0000004200 */
[C---:B------:R-:W-:Y:S08]  /*6280*/  HMMA.16816.F32.BF16 R8, R52.reuse, R62, R8 ;  /* 0x0000003e3408723c */ /* 0x040ff00000041808 */
[C---:B----4-:R-:W-:Y:S08]  /*6290*/  HMMA.16816.F32.BF16 R28, R52.reuse, R4, R28 ;  /* 0x00000004341c723c */ /* 0x050ff0000004181c */
[C---:B------:R-:W-:Y:S01]  /*62a0*/  HMMA.16816.F32.BF16 R32, R52.reuse, R6, R32 ;  /* 0x000000063420723c */ /* 0x040fe20000041820 */
[----:B------:R-:W4:Y:S07]  /*62b0*/  LDSM.16.MT88.4 R4, [R108+0x8800] ;  /* 0x008800006c04783b */ /* 0x000f2e0000004200 */
[C---:B--2---:R-:W-:Y:S08]  /*62c0*/  HMMA.16816.F32.BF16 R20, R52.reuse, R56, R20 ;  /* 0x000000383414723c */ /* 0x044ff00000041814 */
[C---:B------:R-:W-:Y:S01]  /*62d0*/  HMMA.16816.F32.BF16 R24, R52.reuse, R58, R24 ;  /* 0x0000003a3418723c */ /* 0x040fe20000041818 */
[----:B------:R-:W-:Y:S07]  /*62e0*/  LDSM.16.MT88.4 R56, [R110+0x7c00] ;  /* 0x007c00006e38783b */ /* 0x000fee0000004200 */
[C---:B----4-:R-:W-:Y:S07]  /*62f0*/  HMMA.16816.F32.BF16 R76, R52.reuse, R4, R44 ;  /* 0x00000004344c723c */ /* 0x050fee000004182c */
[----:B-----5:R-:W-:Y:S01]  /*6300*/  F2FP.BF16.PACK_AB R4, R106, R133 ;  /* 0x000000856a04723e */ /* 0x020fe200000010ff */
[----:B------:R-:W-:Y:S01]  /*6310*/  HMMA.16816.F32.BF16 R80, R52, R6, R80 ;  /* 0x000000063450723c */ /* 0x000fe20000041850 */
[----:B------:R-:W2:Y:S01]  /*6320*/  LDSM.16.MT88.4 R52, [R108+0x6c00] ;  /* 0x006c00006c34783b */ /* 0x000ea20000004200 */
[----:B-1----:R-:W-:Y:S01]  /*6330*/  F2FP.BF16.PACK_AB R5, R139, R138 ;  /* 0x0000008a8b05723e */ /* 0x002fe200000010ff */
[----:B------:R-:W-:-:S02]  /*6340*/  FADD.FTZ R133, R133, R148 ;  /* 0x0000009485857221 */ /* 0x000fc40000010000 */
[----:B------:R-:W-:Y:S02]  /*6350*/  FADD.FTZ R138, R138, R135 ;  /* 0x000000878a8a7221 */ /* 0x000fe40000010000 */
[----:B------:R-:W-:Y:S01]  /*6360*/  F2FP.BF16.PACK_AB R6, R132, R105 ;  /* 0x000000698406723e */ /* 0x000fe200000010ff */
[----:B------:R-:W-:Y:S01]  /*6370*/  FADD.FTZ R106, R106, R133 ;  /* 0x000000856a6a7221 */ /* 0x000fe20000010000 */
[----:B---3--:R-:W-:Y:S01]  /*6380*/  F2FP.BF16.PACK_AB R7, R91, R90 ;  /* 0x0000005a5b07723e */ /* 0x008fe200000010ff */
[----:B------:R-:W-:Y:S02]  /*6390*/  FADD.FTZ R139, R139, R138 ;  /* 0x0000008a8b8b7221 */ /* 0x000fe40000010000 */
[----:B------:R-:W-:Y:S02]  /*63a0*/  FADD.FTZ R105, R105, R106 ;  /* 0x0000006a69697221 */ /* 0x000fe40000010000 */
[----:B------:R-:W-:Y:S02]  /*63b0*/  FADD.FTZ R90, R90, R139 ;  /* 0x0000008b5a5a7221 */ /* 0x000fe40000010000 */
[----:B------:R-:W-:Y:S01]  /*63c0*/  HMMA.16816.F32.BF16 R36, R4, R40, R48 ;  /* 0x000000280424723c */ /* 0x000fe20000041830 */
[----:B------:R-:W-:-:S02]  /*63d0*/  FADD.FTZ R131, R132, R105 ;  /* 0x0000006984837221 */ /* 0x000fc40000010000 */
[----:B------:R-:W-:-:S05]  /*63e0*/  FADD.FTZ R134, R91, R90 ;  /* 0x0000005a5b867221 */ /* 0x000fca0000010000 */
[C---:B------:R-:W-:Y:S01]  /*63f0*/  HMMA.16816.F32.BF16 R40, R4.reuse, R42, R8 ;  /* 0x0000002a0428723c */ /* 0x040fe20000041808 */
[----:B------:R-:W1:Y:S07]  /*6400*/  LDSM.16.MT88.4 R8, [R108+0x8c00] ;  /* 0x008c00006c08783b */ /* 0x000e6e0000004200 */
[C---:B------:R-:W-:Y:S08]  /*6410*/  HMMA.16816.F32.BF16 R60, R4.reuse, R64, R28 ;  /* 0x00000040043c723c */ /* 0x040ff0000004181c */
[C---:B------:R-:W-:Y:S08]  /*6420*/  HMMA.16816.F32.BF16 R64, R4.reuse, R66, R32 ;  /* 0x000000420440723c */ /* 0x040ff00000041820 */
[C---:B--2---:R-:W-:Y:S01]  /*6430*/  HMMA.16816.F32.BF16 R44, R4.reuse, R52, R12 ;  /* 0x00000034042c723c */ /* 0x044fe2000004180c */
[----:B------:R-:W2:Y:S07]  /*6440*/  LDSM.16.MT88.4 R12, [R110+0x8c00] ;  /* 0x008c00006e0c783b */ /* 0x000eae0000004200 */
[C---:B------:R-:W-:Y:S08]  /*6450*/  HMMA.16816.F32.BF16 R48, R4.reuse, R54, R16 ;  /* 0x000000360430723c */ /* 0x040ff00000041810 */
[C---:B------:R-:W-:Y:S08]  /*6460*/  HMMA.16816.F32.BF16 R52, R4.reuse, R56, R20 ;  /* 0x000000380434723c */ /* 0x040ff00000041814 */
[C---:B------:R-:W-:Y:S08]  /*6470*/  HMMA.16816.F32.BF16 R56, R4.reuse, R58, R24 ;  /* 0x0000003a0438723c */ /* 0x040ff00000041818 */
[C---:B-1----:R-:W-:Y:S08]  /*6480*/  HMMA.16816.F32.BF16 R76, R4.reuse, R8, R76 ;  /* 0x00000008044c723c */ /* 0x042ff0000004184c */
[C---:B------:R-:W-:Y:S08]  /*6490*/  HMMA.16816.F32.BF16 R80, R4.reuse, R10, R80 ;  /* 0x0000000a0450723c */ /* 0x040ff00000041850 */
[C---:B--2---:R-:W-:Y:S08]  /*64a0*/  HMMA.16816.F32.BF16 R68, R4.reuse, R12, R68 ;  /* 0x0000000c0444723c */ /* 0x044ff00000041844 */
[----:B------:R-:W-:Y:S01]  /*64b0*/  HMMA.16816.F32.BF16 R72, R4, R14, R72 ;  /* 0x0000000e0448723c */ /* 0x000fe20000041848 */
[----:B------:R-:W-:Y:S05]  /*64c0*/  @!UPT UIADD3 URZ, URZ, URZ, URZ ;  /* 0x0000003f3f3ff290 */ /* 0x000fea000fffe03f */
[----:B------:R-:W-:Y:S11]  /*64d0*/  @P0 BRA `(.L_x_242) ;  /* 0x0000001000000947 */ /* 0x000ff60003800000 */
.L_x_238:
[----:B------:R-:W-:-:S07]  /*64e0*/  IADD3 R130, R97, -0x1, RZ ;  /* 0xffffffff61827810 */ /* 0x000fce0007ffe0ff */
.L_x_242:
        /* <DEDUP_REMOVED lines=10> */
.L_x_246:
        /* <DEDUP_REMOVED lines=56> */
.L_x_244:
        /* <DEDUP_REMOVED lines=64> */
[C---:B------:R-:W-:Y:S01]  /*6d10*/  HMMA.16816.F32.BF16 R16, R88.reuse, R98, RZ ;  /* 0x000000625810723c */ /* 0x040fe200000418ff */
[----:B------:R-:W2:Y:S07]  /*6d20*/  LDSM.16.M88.4 R96, [R109+0x3000] ;  /* 0x003000006d60783b */ /* 0x000eae0000000200 */
[C---:B----4-:R-:W-:Y:S08]  /*6d30*/  HMMA.16816.F32.BF16 R20, R88.reuse, R100, RZ ;  /* 0x000000645814723c */ /* 0x050ff000000418ff */
[C---:B------:R-:W-:Y:S08]  /*6d40*/  HMMA.16816.F32.BF16 R24, R88.reuse, R102, RZ ;  /* 0x000000665818723c */ /* 0x040ff000000418ff */
[C---:B-----5:R-:W-:Y:S08]  /*6d50*/  HMMA.16816.F32.BF16 R28, R88.reuse, R104, RZ ;  /* 0x00000068581c723c */ /* 0x060ff000000418ff */
[----:B------:R-:W-:Y:S01]  /*6d60*/  HMMA.16816.F32.BF16 R32, R88, R106, RZ ;  /* 0x0000006a5820723c */ /* 0x000fe200000418ff */
[----:B------:R-:W3:Y:S07]  /*6d70*/  LDSM.16.M88.4 R88, [R109+0x3400] ;  /* 0x003400006d58783b */ /* 0x000eee0000000200 */
[C---:B--2---:R-:W-:Y:S08]  /*6d80*/  HMMA.16816.F32.BF16 R4, R92.reuse, R96, R4 ;  /* 0x000000605c04723c */ /* 0x044ff00000041804 */
[C---:B------:R-:W-:Y:S01]  /*6d90*/  HMMA.16816.F32.BF16 R8, R92.reuse, R98, R8 ;  /* 0x000000625c08723c */ /* 0x040fe20000041808 */
[----:B------:R-:W2:Y:S07]  /*6da0*/  LDSM.16.M88.4 R96, [R109+0x3800] ;  /* 0x003800006d60783b */ /* 0x000eae0000000200 */
[C---:B---3--:R-:W-:Y:S08]  /*6db0*/  HMMA.16816.F32.BF16 R12, R92.reuse, R88, R12 ;  /* 0x000000585c0c723c */ /* 0x048ff0000004180c */
[C---:B------:R-:W-:Y:S01]  /*6dc0*/  HMMA.16816.F32.BF16 R16, R92.reuse, R90, R16 ;  /* 0x0000005a5c10723c */ /* 0x040fe20000041810 */
[----:B------:R-:W3:Y:S07]  /*6dd0*/  LDSM.16.M88.4 R88, [R109+0x3c00] ;  /* 0x003c00006d58783b */ /* 0x000eee0000000200 */
[C---:B--2---:R-:W-:Y:S08]  /*6de0*/  HMMA.16816.F32.BF16 R20, R92.reuse, R96, R20 ;  /* 0x000000605c14723c */ /* 0x044ff00000041814 */
[C---:B------:R-:W-:Y:S01]  /*6df0*/  HMMA.16816.F32.BF16 R24, R92.reuse, R98, R24 ;  /* 0x000000625c18723c */ /* 0x040fe20000041818 */
[----:B------:R-:W-:Y:S07]  /*6e00*/  LDSM.16.M88.4 R96, [R113+0x1000] ;  /* 0x001000007160783b */ /* 0x000fee0000000200 */
[C---:B---3--:R-:W-:Y:S08]  /*6e10*/  HMMA.16816.F32.BF16 R28, R92.reuse, R88, R28 ;  /* 0x000000585c1c723c */ /* 0x048ff0000004181c */
[----:B------:R-:W-:Y:S01]  /*6e20*/  HMMA.16816.F32.BF16 R32, R92, R90, R32 ;  /* 0x0000005a5c20723c */ /* 0x000fe20000041820 */
[----:B------:R-:W2:Y:S04]  /*6e30*/  LDSM.16.M88.4 R88, [R112+0x4000] ;  /* 0x004000007058783b */ /* 0x000ea80000000200 */
[----:B------:R-:W3:Y:S03]  /*6e40*/  LDSM.16.M88.4 R92, [R112+0x4400] ;  /* 0x00440000705c783b */ /* 0x000ee60000000200 */
        /* <DEDUP_REMOVED lines=44> */
[----:B------:R-:W3:Y:S01]  /*7110*/  LDSM.16.M88.4 R96, [R109+0x5c00] ;  /* 0x005c00006d60783b */ /* 0x000ee20000000200 */
[----:B------:R-:W-:Y:S04]  /*7120*/  DEPBAR.LE SB0, 0x0 ;  /* 0x000080000000791a */ /* 0x000fe80000000000 */
[----:B------:R-:W-:Y:S02]  /*7130*/  BAR.SYNC.DEFER_BLOCKING 0x0 ;  /* 0x0000000000007b1d */ /* 0x000fe40000010000 */
[C---:B--2---:R-:W-:Y:S08]  /*7140*/  HMMA.16816.F32.BF16 R20, R88.reuse, R92, R20 ;  /* 0x0000005c5814723c */ /* 0x044ff00000041814 */
[C---:B------:R-:W-:Y:S08]  /*7150*/  HMMA.16816.F32.BF16 R24, R88.reuse, R94, R24 ;  /* 0x0000005e5818723c */ /* 0x040ff00000041818 */
[C---:B---3--:R-:W-:Y:S08]  /*7160*/  HMMA.16816.F32.BF16 R28, R88.reuse, R96, R28 ;  /* 0x00000060581c723c */ /* 0x048ff0000004181c */
[----:B------:R-:W-:Y:S01]  /*7170*/  HMMA.16816.F32.BF16 R32, R88, R98, R32 ;  /* 0x000000625820723c */ /* 0x000fe20000041820 */
[----:B-1----:R-:W-:-:S07]  /*7180*/  @P5 BRA `(.L_x_246) ;  /* 0xfffff40000005947 */ /* 0x002fce000383ffff */
.L_x_245:
[C---:B-1----:R-:W-:Y:S02]  /*7190*/  LEA R90, R130.reuse, R117, 0x6 ;  /* 0x00000075825a7211 */ /* 0x042fe400078e30ff */
[----:B------:R-:W-:Y:S02]  /*71a0*/  IADD3 R130, R130, -0x1, RZ ;  /* 0xffffffff82827810 */ /* 0x000fe40007ffe0ff */
        /* <DEDUP_REMOVED lines=14> */
[----:B------:R-:W-:Y:S07]  /*7290*/  IADD3 R2, R90, 0x29, RZ ;  /* 0x000000295a027810 */ /* 0x000fee0007ffe0ff */
        /* <DEDUP_REMOVED lines=9> */
[-C--:B-1----:R-:W-:Y:S02]  /*7330*/  FFMA.FTZ R27, R2, R0.reuse, R27 ;  /* 0x00000000021b7223 */ /* 0x082fe4000001001b */
[CC--:B------:R-:W-:Y:S02]  /*7340*/  FFMA.FTZ R7, R87.reuse, R0.reuse, R7 ;  /* 0x0000000057077223 */ /* 0x0c0fe40000010007 */
[-C--:B------:R-:W-:Y:S04]  /*7350*/  FFMA.FTZ R5, R87, R0.reuse, R5 ;  /* 0x0000000057057223 */ /* 0x080fe80000010005 */
[----:B------:R1:W2:Y:S01]  /*7360*/  I2F R87, R96 ;  /* 0x0000006000577306 */ /* 0x0002a20000201400 */
[CC--:B------:R-:W-:Y:S02]  /*7370*/  FFMA.FTZ R6, R99.reuse, R0.reuse, R6 ;  /* 0x0000000063067223 */ /* 0x0c0fe40000010006 */
[-C--:B------:R-:W-:Y:S02]  /*7380*/  FFMA.FTZ R4, R99, R0.reuse, R4 ;  /* 0x0000000063047223 */ /* 0x080fe40000010004 */
[CC--:B------:R-:W-:Y:S01]  /*7390*/  FFMA.FTZ R10, R97.reuse, R0.reuse, R10 ;  /* 0x00000000610a7223 */ /* 0x0c0fe2000001000a */
[----:B------:R-:W-:Y:S01]  /*73a0*/  FMNMX.FTZ R98, R6, R85, !PT ;  /* 0x0000005506627209 */ /* 0x000fe20007810000 */
[-C--:B------:R-:W-:Y:S02]  /*73b0*/  FFMA.FTZ R8, R97, R0.reuse, R8 ;  /* 0x0000000061087223 */ /* 0x080fe40000010008 */
[----:B------:R-:W-:Y:S01]  /*73c0*/  FFMA.FTZ R11, R88, R0, R11 ;  /* 0x00000000580b7223 */ /* 0x000fe2000001000b */
[----:B------:R-:W-:Y:S01]  /*73d0*/  FMNMX.FTZ R97, R7, R98, !PT ;  /* 0x0000006207617209 */ /* 0x000fe20007810000 */
[CC--:B------:R-:W-:Y:S02]  /*73e0*/  FFMA.FTZ R14, R95.reuse, R0.reuse, R14 ;  /* 0x000000005f0e7223 */ /* 0x0c0fe4000001000e */
[-C--:B------:R-:W-:Y:S01]  /*73f0*/  FFMA.FTZ R12, R95, R0.reuse, R12 ;  /* 0x000000005f0c7223 */ /* 0x080fe2000001000c */
[----:B------:R-:W-:Y:S01]  /*7400*/  FMNMX.FTZ R98, R10, R97, !PT ;  /* 0x000000610a627209 */ /* 0x000fe20007810000 */
[CC--:B------:R-:W-:Y:S01]  /*7410*/  FFMA.FTZ R16, R91.reuse, R0.reuse, R16 ;  /* 0x000000005b107223 */ /* 0x0c0fe20000010010 */
[----:B------:R-:W-:Y:S01]  /*7420*/  IADD3 R95, R90, 0x38, RZ ;  /* 0x000000385a5f7810 */ /* 0x000fe20007ffe0ff */
[----:B------:R-:W-:Y:S01]  /*7430*/  FFMA.FTZ R18, R91, R0, R18 ;  /* 0x000000005b127223 */ /* 0x000fe20000010012 */
[----:B------:R-:W-:Y:S01]  /*7440*/  FMNMX.FTZ R97, R11, R98, !PT ;  /* 0x000000620b617209 */ /* 0x000fe20007810000 */
[-C--:B------:R-:W-:Y:S01]  /*7450*/  FFMA.FTZ R9, R88, R0.reuse, R9 ;  /* 0x0000000058097223 */ /* 0x080fe20000010009 */
[----:B------:R3:W4:Y:S01]  /*7460*/  I2F R91, R95 ;  /* 0x0000005f005b7306 */ /* 0x0007220000201400 */
[----:B------:R-:W-:Y:S01]  /*7470*/  IADD3 R88, R90, 0x31, RZ ;  /* 0x000000315a587810 */ /* 0x000fe20007ffe0ff */
[-C--:B------:R-:W-:Y:S01]  /*7480*/  FFMA.FTZ R15, R94, R0.reuse, R15 ;  /* 0x000000005e0f7223 */ /* 0x080fe2000001000f */
[----:B------:R-:W-:Y:S01]  /*7490*/  IADD3 R90, R90, 0x39, RZ ;  /* 0x000000395a5a7810 */ /* 0x000fe20007ffe0ff */
[----:B------:R-:W-:Y:S01]  /*74a0*/  FFMA.FTZ R13, R94, R0, R13 ;  /* 0x000000005e0d7223 */ /* 0x000fe2000001000d */
[----:B-1----:R-:W-:Y:S01]  /*74b0*/  FMNMX.FTZ R96, R4, R84, !PT ;  /* 0x0000005404607209 */ /* 0x002fe20007810000 */
[-C--:B------:R-:W-:Y:S01]  /*74c0*/  FFMA.FTZ R19, R92, R0.reuse, R19 ;  /* 0x000000005c137223 */ /* 0x080fe20000010013 */
[----:B------:R-:W-:Y:S01]  /*74d0*/  FMNMX.FTZ R94, R14, R97, !PT ;  /* 0x000000610e5e7209 */ /* 0x000fe20007810000 */
[----:B------:R-:W-:Y:S01]  /*74e0*/  FFMA.FTZ R17, R92, R0, R17 ;  /* 0x000000005c117223 */ /* 0x000fe20000010011 */
[----:B------:R-:W-:Y:S01]  /*74f0*/  FMNMX.FTZ R99, R5, R96, !PT ;  /* 0x0000006005637209 */ /* 0x000fe20007810000 */
[----:B------:R1:W5:Y:S01]  /*7500*/  I2F R3, R90 ;  /* 0x0000005a00037306 */ /* 0x0003620000201400 */
[-C--:B------:R-:W-:Y:S02]  /*7510*/  FFMA.FTZ R22, R93, R0.reuse, R22 ;  /* 0x000000005d167223 */ /* 0x080fe40000010016 */
[----:B------:R-:W-:Y:S01]  /*7520*/  FMNMX.FTZ R96, R8, R99, !PT ;  /* 0x0000006308607209 */ /* 0x000fe20007810000 */
[----:B------:R-:W-:Y:S01]  /*7530*/  FFMA.FTZ R23, R86, R0, R23 ;  /* 0x0000000056177223 */ /* 0x000fe20000010017 */
[----:B------:R-:W-:Y:S01]  /*7540*/  FMNMX.FTZ R99, R15, R94, !PT ;  /* 0x0000005e0f637209 */ /* 0x000fe20007810000 */
[----:B------:R-:W-:Y:S01]  /*7550*/  FFMA.FTZ R20, R93, R0, R20 ;  /* 0x000000005d147223 */ /* 0x000fe20000010014 */
[----:B------:R-:W-:Y:S01]  /*7560*/  FMNMX.FTZ R97, R9, R96, !PT ;  /* 0x0000006009617209 */ /* 0x000fe20007810000 */
[-C--:B------:R-:W-:Y:S01]  /*7570*/  FFMA.FTZ R26, R89, R0.reuse, R26 ;  /* 0x00000000591a7223 */ /* 0x080fe2000001001a */
[----:B------:R-:W-:Y:S01]  /*7580*/  FMNMX.FTZ R94, R18, R99, !PT ;  /* 0x00000063125e7209 */ /* 0x000fe20007810000 */
[----:B------:R-:W5:Y:S01]  /*7590*/  I2F R88, R88 ;  /* 0x0000005800587306 */ /* 0x000f620000201400 */
[----:B------:R-:W-:Y:S01]  /*75a0*/  FMNMX.FTZ R92, R12, R97, !PT ;  /* 0x000000610c5c7209 */ /* 0x000fe20007810000 */
[----:B------:R-:W-:Y:S01]  /*75b0*/  FFMA.FTZ R21, R86, R0, R21 ;  /* 0x0000000056157223 */ /* 0x000fe20000010015 */
[----:B------:R-:W-:Y:S01]  /*75c0*/  FMNMX.FTZ R99, R19, R94, !PT ;  /* 0x0000005e13637209 */ /* 0x000fe20007810000 */
[----:B------:R-:W-:Y:S01]  /*75d0*/  FFMA.FTZ R24, R89, R0, R24 ;  /* 0x0000000059187223 */ /* 0x000fe20000010018 */
[----:B------:R-:W-:Y:S01]  /*75e0*/  FMNMX.FTZ R97, R13, R92, !PT ;  /* 0x0000005c0d617209 */ /* 0x000fe20007810000 */
[CC--:B--2---:R-:W-:Y:S01]  /*75f0*/  FFMA.FTZ R30, R87.reuse, R0.reuse, R30 ;  /* 0x00000000571e7223 */ /* 0x0c4fe2000001001e */
[----:B------:R-:W-:Y:S01]  /*7600*/  FMNMX.FTZ R94, R22, R99, !PT ;  /* 0x00000063165e7209 */ /* 0x000fe20007810000 */
[-C--:B------:R-:W-:Y:S01]  /*7610*/  FFMA.FTZ R25, R2, R0.reuse, R25 ;  /* 0x0000000002197223 */ /* 0x080fe20000010019 */
[----:B------:R-:W-:Y:S01]  /*7620*/  FMNMX.FTZ R92, R16, R97, !PT ;  /* 0x00000061105c7209 */ /* 0x000fe20007810000 */
[----:B------:R-:W-:Y:S01]  /*7630*/  FFMA.FTZ R28, R87, R0, R28 ;  /* 0x00000000571c7223 */ /* 0x000fe2000001001c */
[----:B---3--:R-:W-:Y:S01]  /*7640*/  FMNMX.FTZ R95, R23, R94, !PT ;  /* 0x0000005e175f7209 */ /* 0x008fe20007810000 */
[----:B----4-:R-:W-:Y:S01]  /*7650*/  FFMA.FTZ R34, R91, R0, R34 ;  /* 0x000000005b227223 */ /* 0x010fe20000010022 */
[----:B------:R-:W-:Y:S01]  /*7660*/  FMNMX.FTZ R93, R17, R92, !PT ;  /* 0x0000005c115d7209 */ /* 0x000fe20007810000 */
[-C--:B------:R-:W-:Y:S01]  /*7670*/  FFMA.FTZ R32, R91, R0.reuse, R32 ;  /* 0x000000005b207223 */ /* 0x080fe20000010020 */
[----:B-1----:R-:W-:Y:S01]  /*7680*/  FMNMX.FTZ R90, R26, R95, !PT ;  /* 0x0000005f1a5a7209 */ /* 0x002fe20007810000 */
[CC--:B-----5:R-:W-:Y:S01]  /*7690*/  FFMA.FTZ R35, R3.reuse, R0.reuse, R35 ;  /* 0x0000000003237223 */ /* 0x0e0fe20000010023 */
[----:B------:R-:W-:Y:S01]  /*76a0*/  FMNMX.FTZ R86, R20, R93, !PT ;  /* 0x0000005d14567209 */ /* 0x000fe20007810000 */
[----:B------:R-:W-:Y:S01]  /*76b0*/  FFMA.FTZ R33, R3, R0, R33 ;  /* 0x0000000003217223 */ /* 0x000fe20000010021 */
[----:B------:R-:W-:Y:S01]  /*76c0*/  FMNMX.FTZ R93, R27, R90, !PT ;  /* 0x0000005a1b5d7209 */ /* 0x000fe20007810000 */
[----:B------:R-:W-:Y:S01]  /*76d0*/  LDSM.16.MT88.4 R96, [R108+0x6800] ;  /* 0x006800006c60783b */ /* 0x000fe20000004200 */
[----:B------:R-:W-:Y:S02]  /*76e0*/  FMNMX.FTZ R89, R21, R86, !PT ;  /* 0x0000005615597209 */ /* 0x000fe40007810000 */
[----:B------:R-:W-:Y:S01]  /*76f0*/  FMNMX.FTZ R86, R30, R93, !PT ;  /* 0x0000005d1e567209 */ /* 0x000fe20007810000 */
[-C--:B------:R-:W-:Y:S01]  /*7700*/  FFMA.FTZ R31, R88, R0.reuse, R31 ;  /* 0x00000000581f7223 */ /* 0x080fe2000001001f */
[----:B------:R-:W-:Y:S01]  /*7710*/  FMNMX.FTZ R2, R24, R89, !PT ;  /* 0x0000005918027209 */ /* 0x000fe20007810000 */
[----:B------:R-:W-:Y:S03]  /*7720*/  FFMA.FTZ R29, R88, R0, R29 ;  /* 0x00000000581d7223 */ /* 0x000fe6000001001d */
[----:B------:R-:W-:Y:S02]  /*7730*/  FMNMX.FTZ R89, R25, R2, !PT ;  /* 0x0000000219597209 */ /* 0x000fe40007810000 */
[----:B------:R-:W-:Y:S02]  /*7740*/  FMNMX.FTZ R87, R31, R86, !PT ;  /* 0x000000561f577209 */ /* 0x000fe40007810000 */
[----:B------:R-:W-:Y:S02]  /*7750*/  FMNMX.FTZ R86, R28, R89, !PT ;  /* 0x000000591c567209 */ /* 0x000fe40007810000 */
[----:B------:R-:W-:Y:S02]  /*7760*/  FMNMX.FTZ R2, R34, R87, !PT ;  /* 0x0000005722027209 */ /* 0x000fe40007810000 */
[----:B------:R-:W-:Y:S02]  /*7770*/  FMNMX.FTZ R95, R29, R86, !PT ;  /* 0x000000561d5f7209 */ /* 0x000fe40007810000 */
[----:B------:R-:W-:Y:S02]  /*7780*/  FMNMX.FTZ R89, R35, R2, !PT ;  /* 0x0000000223597209 */ /* 0x000fe40007810000 */
[----:B------:R-:W-:Y:S03]  /*7790*/  FMNMX.FTZ R86, R32, R95, !PT ;  /* 0x0000005f20567209 */ /* 0x000fe60007810000 */
[----:B------:R-:W1:Y:S01]  /*77a0*/  SHFL.BFLY PT, R2, R89, 0x2, 0x1f ;  /* 0x0c401f0059027f89 */ /* 0x000e6200000e0000 */
[----:B------:R-:W-:Y:S07]  /*77b0*/  FMNMX.FTZ R93, R33, R86, !PT ;  /* 0x00000056215d7209 */ /* 0x000fee0007810000 */
[----:B------:R-:W2:Y:S01]  /*77c0*/  SHFL.BFLY PT, R86, R93, 0x2, 0x1f ;  /* 0x0c401f005d567f89 */ /* 0x000ea200000e0000 */
[----:B-1----:R-:W-:Y:S07]  /*77d0*/  FMNMX.FTZ R87, R89, R2, !PT ;  /* 0x0000000259577209 */ /* 0x002fee0007810000 */
[----:B------:R-:W1:Y:S01]  /*77e0*/  SHFL.BFLY PT, R2, R87, 0x1, 0x1f ;  /* 0x0c201f0057027f89 */ /* 0x000e6200000e0000 */
[----:B--2---:R-:W-:Y:S07]  /*77f0*/  FMNMX.FTZ R91, R93, R86, !PT ;  /* 0x000000565d5b7209 */ /* 0x004fee0007810000 */
[----:B------:R-:W2:Y:S08]  /*7800*/  SHFL.BFLY PT, R88, R91, 0x1, 0x1f ;  /* 0x0c201f005b587f89 */ /* 0x000eb000000e0000 */
[----:B------:R-:W3:Y:S01]  /*7810*/  LDSM.16.MT88.4 R92, [R110+0x6000] ;  /* 0x006000006e5c783b */ /* 0x000ee20000004200 */
[----:B-1----:R-:W-:Y:S04]  /*7820*/  FMNMX.FTZ R2, R87, R2, !PT ;  /* 0x0000000257027209 */ /* 0x002fe80007810000 */
[C---:B------:R-:W-:Y:S01]  /*7830*/  FSETP.NEU.FTZ.AND P0, PT, R2.reuse, -INF , PT ;  /* 0xff8000000200780b */ /* 0x040fe20003f1d000 */
[C---:B------:R-:W-:Y:S02]  /*7840*/  FMUL.FTZ R141, R2.reuse, c[0x0][0x23c] ;  /* 0x00008f00028d7a20 */ /* 0x040fe40000410000 */
[----:B------:R-:W-:Y:S01]  /*7850*/  FADD.FTZ R86, -R2, R85 ;  /* 0x0000005502567221 */ /* 0x000fe20000010100 */
[----:B--2---:R-:W-:Y:S02]  /*7860*/  FMNMX.FTZ R3, R91, R88, !PT ;  /* 0x000000585b037209 */ /* 0x004fe40007810000 */
[----:B------:R-:W-:Y:S01]  /*7870*/  FSEL R141, R141, RZ, P0 ;  /* 0x000000ff8d8d7208 */ /* 0x000fe20000000000 */
[----:B------:R-:W-:Y:S01]  /*7880*/  FMUL.FTZ R85, R86, c[0x0][0x23c] ;  /* 0x00008f0056557a20 */ /* 0x000fe20000410000 */
[C---:B------:R-:W-:Y:S01]  /*7890*/  FSETP.NEU.FTZ.AND P0, PT, R3.reuse, -INF , PT ;  /* 0xff8000000300780b */ /* 0x040fe20003f1d000 */
[C---:B------:R-:W-:Y:S02]  /*78a0*/  FMUL.FTZ R102, R3.reuse, c[0x0][0x23c] ;  /* 0x00008f0003667a20 */ /* 0x040fe40000410000 */
[----:B------:R-:W-:Y:S02]  /*78b0*/  FADD.FTZ R86, -R3, R84 ;  /* 0x0000005403567221 */ /* 0x000fe40000010100 */
[--C-:B------:R-:W-:Y:S01]  /*78c0*/  FFMA.FTZ R100, R7, c[0x0][0x23c], -R141.reuse ;  /* 0x00008f0007647a23 */ /* 0x100fe2000001088d */
[----:B------:R-:W-:Y:S01]  /*78d0*/  FSEL R102, R102, RZ, P0 ;  /* 0x000000ff66667208 */ /* 0x000fe20000000000 */
[----:B------:R-:W-:Y:S01]  /*78e0*/  FMUL.FTZ R84, R86, c[0x0][0x23c] ;  /* 0x00008f0056547a20 */ /* 0x000fe20000410000 */
[----:B------:R-:W1:Y:S01]  /*78f0*/  MUFU.EX2 R85, R85 ;  /* 0x0000005500557308 */ /* 0x000e620000000800 */
[--C-:B------:R-:W-:Y:S02]  /*7900*/  FFMA.FTZ R103, R6, c[0x0][0x23c], -R141.reuse ;  /* 0x00008f0006677a23 */ /* 0x100fe4000001088d */
[--C-:B------:R-:W-:Y:S02]  /*7910*/  FFMA.FTZ R101, R4, c[0x0][0x23c], -R102.reuse ;  /* 0x00008f0004657a23 */ /* 0x100fe40000010866 */
        /* <DEDUP_REMOVED lines=11> */
[----:B------:R-:W-:Y:S02]  /*79d0*/  FFMA.FTZ R138, R14, c[0x0][0x23c], -R141 ;  /* 0x00008f000e8a7a23 */ /* 0x000fe4000001088d */
        /* <DEDUP_REMOVED lines=15> */
[----:B------:R-:W4:Y:S01]  /*7ad0*/  MUFU.EX2 R106, R106 ;  /* 0x0000006a006a7308 */ /* 0x000f220000000800 */
[C---:B------:R-:W-:Y:S02]  /*7ae0*/  FMUL.FTZ R63, R85.reuse, R63 ;  /* 0x0000003f553f7220 */ /* 0x040fe40000410000 */
[C---:B------:R-:W-:Y:S02]  /*7af0*/  FMUL.FTZ R66, R85.reuse, R66 ;  /* 0x0000004255427220 */ /* 0x040fe40000410000 */
[C---:B-1----:R-:W-:Y:S02]  /*7b00*/  FMUL.FTZ R36, R84.reuse, R36 ;  /* 0x0000002454247220 */ /* 0x042fe40000410000 */
[C---:B------:R-:W-:Y:S02]  /*7b10*/  FMUL.FTZ R37, R84.reuse, R37 ;  /* 0x0000002554257220 */ /* 0x040fe40000410000 */
[C---:B------:R-:W-:Y:S01]  /*7b20*/  FMUL.FTZ R40, R84.reuse, R40 ;  /* 0x0000002854287220 */ /* 0x040fe20000410000 */
[----:B------:R-:W-:Y:S01]  /*7b30*/  MUFU.EX2 R104, R104 ;  /* 0x0000006800687308 */ /* 0x000fe20000000800 */
[C---:B------:R-:W-:Y:S02]  /*7b40*/  FMUL.FTZ R41, R84.reuse, R41 ;  /* 0x0000002954297220 */ /* 0x040fe40000410000 */
[----:B------:R-:W-:Y:S01]  /*7b50*/  FMUL.FTZ R44, R84, R44 ;  /* 0x0000002c542c7220 */ /* 0x000fe20000410000 */
[----:B--2---:R-:W-:Y:S01]  /*7b60*/  F2FP.BF16.PACK_AB R89, R100, R103 ;  /* 0x000000676459723e */ /* 0x004fe200000010ff */
[C---:B------:R-:W-:Y:S02]  /*7b70*/  FMUL.FTZ R45, R84.reuse, R45 ;  /* 0x0000002d542d7220 */ /* 0x040fe40000410000 */
[C---:B------:R-:W-:Y:S02]  /*7b80*/  FMUL.FTZ R48, R84.reuse, R48 ;  /* 0x0000003054307220 */ /* 0x040fe40000410000 */
[C---:B------:R-:W-:Y:S01]  /*7b90*/  FMUL.FTZ R49, R84.reuse, R49 ;  /* 0x0000003154317220 */ /* 0x040fe20000410000 */
[----:B------:R-:W1:Y:S01]  /*7ba0*/  MUFU.EX2 R87, R87 ;  /* 0x0000005700577308 */ /* 0x000e620000000800 */
[C---:B------:R-:W-:Y:S02]  /*7bb0*/  FMUL.FTZ R52, R84.reuse, R52 ;  /* 0x0000003454347220 */ /* 0x040fe40000410000 */
[----:B------:R-:W-:Y:S01]  /*7bc0*/  FMUL.FTZ R53, R84, R53 ;  /* 0x0000003554357220 */ /* 0x000fe20000410000 */
[----:B----4-:R-:W-:Y:S01]  /*7bd0*/  F2FP.BF16.PACK_AB R88, R106, R101 ;  /* 0x000000656a58723e */ /* 0x010fe200000010ff */
        /* <DEDUP_REMOVED lines=11> */
[C---:B------:R-:W-:Y:S01]  /*7c90*/  FMUL.FTZ R68, R84.reuse, R68 ;  /* 0x0000004454447220 */ /* 0x040fe20000410000 */
        /* <DEDUP_REMOVED lines=11> */
[----:B------:R-:W-:Y:S02]  /*7d50*/  FMUL.FTZ R77, R84, R77 ;  /* 0x0000004d544d7220 */ /* 0x000fe40000410000 */
[C---:B------:R-:W-:Y:S01]  /*7d60*/  FMUL.FTZ R82, R85.reuse, R82 ;  /* 0x0000005255527220 */ /* 0x040fe20000410000 */
[----:B--2---:R-:W-:Y:S01]  /*7d70*/  F2FP.BF16.PACK_AB R90, R86, R105 ;  /* 0x00000069565a723e */ /* 0x004fe200000010ff */
[C---:B------:R-:W-:Y:S02]  /*7d80*/  FFMA.FTZ R103, R85.reuse, R134, R103 ;  /* 0x0000008655677223 */ /* 0x040fe40000010067 */
[C---:B------:R-:W-:Y:S02]  /*7d90*/  FFMA.FTZ R131, R84.reuse, R131, R101 ;  /* 0x0000008354837223 */ /* 0x040fe40000010065 */
[----:B------:R-:W-:Y:S01]  /*7da0*/  FMUL.FTZ R83, R85, R83 ;  /* 0x0000005355537220 */ /* 0x000fe20000410000 */
[----:B------:R-:W-:Y:S01]  /*7db0*/  MUFU.EX2 R140, R140 ;  /* 0x0000008c008c7308 */ /* 0x000fe20000000800 */
[C---:B---3--:R-:W-:Y:S05]  /*7dc0*/  HMMA.16816.F32.BF16 R36, R88.reuse, R92, R36 ;  /* 0x0000005c5824723c */ /* 0x048fea0000041824 */
[C---:B------:R-:W-:Y:S01]  /*7dd0*/  FMUL.FTZ R80, R84.reuse, R80 ;  /* 0x0000005054507220 */ /* 0x040fe20000410000 */
[----:B------:R-:W-:Y:S01]  /*7de0*/  MOV R85, R2 ;  /* 0x0000000200557202 */ /* 0x000fe20000000f00 */
[----:B------:R-:W-:Y:S01]  /*7df0*/  FMUL.FTZ R81, R84, R81 ;  /* 0x0000005154517220 */ /* 0x000fe20000410000 */
[C---:B------:R-:W-:Y:S01]  /*7e00*/  HMMA.16816.F32.BF16 R40, R88.reuse, R94, R40 ;  /* 0x0000005e5828723c */ /* 0x040fe20000041828 */
[----:B------:R-:W1:Y:S01]  /*7e10*/  LDSM.16.MT88.4 R92, [R108+0x6000] ;  /* 0x006000006c5c783b */ /* 0x000e620000004200 */
[----:B------:R-:W-:Y:S02]  /*7e20*/  MUFU.EX2 R142, R142 ;  /* 0x0000008e008e7308 */ /* 0x000fe40000000800 */
[--C-:B------:R-:W-:Y:S01]  /*7e30*/  FFMA.FTZ R147, R20, c[0x0][0x23c], -R102.reuse ;  /* 0x00008f0014937a23 */ /* 0x100fe20000010866 */
[----:B------:R-:W-:Y:S01]  /*7e40*/  MOV R84, R3 ;  /* 0x0000000300547202 */ /* 0x000fe20000000f00 */
[--C-:B------:R-:W-:Y:S02]  /*7e50*/  FFMA.FTZ R148, R21, c[0x0][0x23c], -R102.reuse ;  /* 0x00008f0015947a23 */ /* 0x100fe40000010866 */
[--C-:B------:R-:W-:Y:S04]  /*7e60*/  FFMA.FTZ R149, R24, c[0x0][0x23c], -R102.reuse ;  /* 0x00008f0018957a23 */ /* 0x100fe80000010866 */
[--C-:B------:R-:W-:Y:S01]  /*7e70*/  FFMA.FTZ R150, R25, c[0x0][0x23c], -R102.reuse ;  /* 0x00008f0019967a23 */ /* 0x100fe20000010866 */
[----:B------:R-:W-:Y:S01]  /*7e80*/  MUFU.EX2 R147, R147 ;  /* 0x0000009300937308 */ /* 0x000fe20000000800 */
[--C-:B------:R-:W-:Y:S02]  /*7e90*/  FFMA.FTZ R153, R28, c[0x0][0x23c], -R102.reuse ;  /* 0x00008f001c997a23 */ /* 0x100fe40000010866 */
[--C-:B------:R-:W-:Y:S02]  /*7ea0*/  FFMA.FTZ R154, R29, c[0x0][0x23c], -R102.reuse ;  /* 0x00008f001d9a7a23 */ /* 0x100fe40000010866 */
[--C-:B------:R-:W-:Y:S02]  /*7eb0*/  FFMA.FTZ R29, R32, c[0x0][0x23c], -R102.reuse ;  /* 0x00008f00201d7a23 */ /* 0x100fe40000010866 */
[----:B------:R-:W-:Y:S02]  /*7ec0*/  FFMA.FTZ R102, R33, c[0x0][0x23c], -R102 ;  /* 0x00008f0021667a23 */ /* 0x000fe40000010866 */
[----:B------:R-:W-:Y:S01]  /*7ed0*/  FADD.FTZ R33, R100, R103 ;  /* 0x0000006764217221 */ /* 0x000fe20000010000 */
[----:B------:R-:W-:Y:S01]  /*7ee0*/  MUFU.EX2 R148, R148 ;  /* 0x0000009400947308 */ /* 0x000fe20000000800 */
[--C-:B------:R-:W-:Y:S02]  /*7ef0*/  FFMA.FTZ R145, R22, c[0x0][0x23c], -R141.reuse ;  /* 0x00008f0016917a23 */ /* 0x100fe4000001088d */
[--C-:B------:R-:W-:Y:S02]  /*7f00*/  FFMA.FTZ R144, R23, c[0x0][0x23c], -R141.reuse ;  /* 0x00008f0017907a23 */ /* 0x100fe4000001088d */
[--C-:B------:R-:W-:Y:S02]  /*7f10*/  FFMA.FTZ R146, R26, c[0x0][0x23c], -R141.reuse ;  /* 0x00008f001a927a23 */ /* 0x100fe4000001088d */
[--C-:B------:R-:W-:Y:S02]  /*7f20*/  FFMA.FTZ R143, R27, c[0x0][0x23c], -R141.reuse ;  /* 0x00008f001b8f7a23 */ /* 0x100fe4000001088d */
[----:B------:R-:W-:Y:S01]  /*7f30*/  FFMA.FTZ R34, R34, c[0x0][0x23c], -R141 ;  /* 0x00008f0022227a23 */ /* 0x000fe2000001088d */
[----:B------:R2:W-:Y:S01]  /*7f40*/  MUFU.EX2 R156, R102 ;  /* 0x00000066009c7308 */ /* 0x0005e20000000800 */
[----:B------:R-:W-:Y:S02]  /*7f50*/  FADD.FTZ R104, R104, R33 ;  /* 0x0000002168687221 */ /* 0x000fe40000010000 */
[--C-:B------:R-:W-:Y:S02]  /*7f60*/  FFMA.FTZ R135, R15, c[0x0][0x23c], -R141.reuse ;  /* 0x00008f000f877a23 */ /* 0x100fe4000001088d */
[--C-:B------:R-:W-:Y:S02]  /*7f70*/  FFMA.FTZ R136, R18, c[0x0][0x23c], -R141.reuse ;  /* 0x00008f0012887a23 */ /* 0x100fe4000001088d */
[--C-:B------:R-:W-:Y:S01]  /*7f80*/  FFMA.FTZ R107, R19, c[0x0][0x23c], -R141.reuse ;  /* 0x00008f00136b7a23 */ /* 0x100fe2000001088d */
[C---:B-1----:R-:W-:Y:S02]  /*7f90*/  HMMA.16816.F32.BF16 R44, R88.reuse, R92, R44 ;  /* 0x0000005c582c723c */ /* 0x042fe4000004182c */
[----:B------:R-:W-:Y:S01]  /*7fa0*/  MUFU.EX2 R145, R145 ;  /* 0x0000009100917308 */ /* 0x000fe20000000800 */
[--C-:B------:R-:W-:Y:S02]  /*7fb0*/  FFMA.FTZ R152, R30, c[0x0][0x23c], -R141.reuse ;  /* 0x00008f001e987a23 */ /* 0x100fe4000001088d */
[--C-:B------:R-:W-:Y:S02]  /*7fc0*/  FFMA.FTZ R151, R31, c[0x0][0x23c], -R141.reuse ;  /* 0x00008f001f977a23 */ /* 0x100fe4000001088d */
[----:B------:R-:W-:Y:S01]  /*7fd0*/  FFMA.FTZ R141, R35, c[0x0][0x23c], -R141 ;  /* 0x00008f00238d7a23 */ /* 0x000fe2000001088d */
[C---:B------:R-:W-:Y:S01]  /*7fe0*/  HMMA.16816.F32.BF16 R48, R88.reuse, R94, R48 ;  /* 0x0000005e5830723c */ /* 0x040fe20000041830 */
[----:B------:R-:W1:Y:S03]  /*7ff0*/  LDSM.16.MT88.4 R92, [R110+0x7000] ;  /* 0x007000006e5c783b */ /* 0x000e660000004200 */
[----:B------:R-:W-:Y:S01]  /*8000*/  MUFU.EX2 R144, R144 ;  /* 0x0000009000907308 */ /* 0x000fe20000000800 */
[----:B------:R-:W-:Y:S02]  /*8010*/  FADD.FTZ R106, R106, R131 ;  /* 0x000000836a6a7221 */ /* 0x000fe40000010000 */
[----:B------:R-:W-:Y:S02]  /*8020*/  FADD.FTZ R87, R87, R104 ;  /* 0x0000006857577221 */ /* 0x000fe40000010000 */
[----:B--2---:R-:W-:Y:S03]  /*8030*/  LDSM.16.MT88.4 R100, [R108+0x6c00] ;  /* 0x006c00006c64783b */ /* 0x004fe60000004200 */
[----:B------:R-:W-:Y:S02]  /*8040*/  FADD.FTZ R105, R105, R106 ;  /* 0x0000006a69697221 */ /* 0x000fe40000010000 */
[----:B------:R-:W-:Y:S02]  /*8050*/  MUFU.EX2 R146, R146 ;  /* 0x0000009200927308 */ /* 0x000fe40000000800 */
[----:B------:R-:W-:Y:S08]  /*8060*/  FADD.FTZ R86, R86, R105 ;  /* 0x0000006956567221 */ /* 0x000ff00000010000 */
[----:B------:R-:W-:Y:S10]  /*8070*/  MUFU.EX2 R143, R143 ;  /* 0x0000008f008f7308 */ /* 0x000ff40000000800 */
[----:B------:R-:W-:Y:S01]  /*8080*/  MUFU.EX2 R149, R149 ;  /* 0x0000009500957308 */ /* 0x000fe20000000800 */
[C---:B-1----:R-:W-:Y:S09]  /*8090*/  HMMA.16816.F32.BF16 R52, R88.reuse, R92, R52 ;  /* 0x0000005c5834723c */ /* 0x042ff20000041834 */
[----:B------:R-:W-:Y:S01]  /*80a0*/  MUFU.EX2 R150, R150 ;  /* 0x0000009600967308 */ /* 0x000fe20000000800 */
[C---:B------:R-:W-:Y:S01]  /*80b0*/  HMMA.16816.F32.BF16 R56, R88.reuse, R94, R56 ;  /* 0x0000005e5838723c */ /* 0x040fe20000041838 */
[----:B------:R-:W1:Y:S08]  /*80c0*/  LDSM.16.MT88.4 R92, [R108+0x7000] ;  /* 0x007000006c5c783b */ /* 0x000e700000004200 */
[----:B------:R-:W-:Y:S10]  /*80d0*/  MUFU.EX2 R135, R135 ;  /* 0x0000008700877308 */ /* 0x000ff40000000800 */
[----:B------:R-:W-:Y:S10]  /*80e0*/  MUFU.EX2 R136, R136 ;  /* 0x0000008800887308 */ /* 0x000ff40000000800 */
[----:B------:R-:W-:Y:S10]  /*80f0*/  MUFU.EX2 R107, R107 ;  /* 0x0000006b006b7308 */ /* 0x000ff40000000800 */
[----:B------:R-:W-:Y:S01]  /*8100*/  MUFU.EX2 R139, R139 ;  /* 0x0000008b008b7308 */ /* 0x000fe20000000800 */
[C---:B-1----:R-:W-:Y:S09]  /*8110*/  HMMA.16816.F32.BF16 R60, R88.reuse, R92, R60 ;  /* 0x0000005c583c723c */ /* 0x042ff2000004183c */
[----:B------:R-:W-:Y:S01]  /*8120*/  MUFU.EX2 R152, R152 ;  /* 0x0000009800987308 */ /* 0x000fe20000000800 */
[C---:B------:R-:W-:Y:S01]  /*8130*/  HMMA.16816.F32.BF16 R64, R88.reuse, R94, R64 ;  /* 0x0000005e5840723c */ /* 0x040fe20000041840 */
[----:B------:R-:W1:Y:S08]  /*8140*/  LDSM.16.MT88.4 R92, [R110+0x8000] ;  /* 0x008000006e5c783b */ /* 0x000e700000004200 */
[----:B------:R-:W2:Y:S10]  /*8150*/  MUFU.EX2 R151, R151 ;  /* 0x0000009700977308 */ /* 0x000eb40000000800 */
[----:B------:R-:W-:Y:S10]  /*8160*/  MUFU.EX2 R134, R34 ;  /* 0x0000002200867308 */ /* 0x000ff40000000800 */
[----:B------:R-:W3:Y:S01]  /*8170*/  MUFU.EX2 R141, R141 ;  /* 0x0000008d008d7308 */ /* 0x000ee20000000800 */
[----:B--2---:R-:W-:Y:S09]  /*8180*/  F2FP.BF16.PACK_AB R33, R151, R152 ;  /* 0x000000989721723e */ /* 0x004ff200000010ff */
[----:B------:R-:W-:Y:S01]  /*8190*/  MUFU.EX2 R153, R153 ;  /* 0x0000009900997308 */ /* 0x000fe20000000800 */
[C---:B-1----:R-:W-:Y:S09]  /*81a0*/  HMMA.16816.F32.BF16 R68, R88.reuse, R92, R68 ;  /* 0x0000005c5844723c */ /* 0x042ff20000041844 */
[----:B------:R-:W1:Y:S01]  /*81b0*/  MUFU.EX2 R154, R154 ;  /* 0x0000009a009a7308 */ /* 0x000e620000000800 */
[C---:B------:R-:W-:Y:S01]  /*81c0*/  HMMA.16816.F32.BF16 R72, R88.reuse, R94, R72 ;  /* 0x0000005e5848723c */ /* 0x040fe20000041848 */
[----:B------:R-:W2:Y:S02]  /*81d0*/  LDSM.16.MT88.4 R92, [R108+0x8000] ;  /* 0x008000006c5c783b */ /* 0x000ea40000004200 */
[----:B---3--:R-:W-:Y:S06]  /*81e0*/  F2FP.BF16.PACK_AB R35, R141, R134 ;  /* 0x000000868d23723e */ /* 0x008fec00000010ff */
[----:B------:R-:W3:Y:S03]  /*81f0*/  MUFU.EX2 R29, R29 ;  /* 0x0000001d001d7308 */ /* 0x000ee60000000800 */
[----:B-1----:R-:W-:Y:S02]  /*8200*/  F2FP.BF16.PACK_AB R32, R154, R153 ;  /* 0x000000999a20723e */ /* 0x002fe400000010ff */
[----:B---3--:R-:W-:Y:S01]  /*8210*/  F2FP.BF16.PACK_AB R34, R156, R29 ;  /* 0x0000001d9c22723e */ /* 0x008fe200000010ff */
[C---:B--2---:R-:W-:Y:S08]  /*8220*/  HMMA.16816.F32.BF16 R76, R88.reuse, R92, R76 ;  /* 0x0000005c584c723c */ /* 0x044ff0000004184c */
[----:B------:R-:W-:Y:S01]  /*8230*/  HMMA.16816.F32.BF16 R80, R88, R94, R80 ;  /* 0x0000005e5850723c */ /* 0x000fe20000041850 */
[----:B------:R-:W1:Y:S06]  /*8240*/  LDSM.16.MT88.4 R92, [R110+0x6400] ;  /* 0x006400006e5c783b */ /* 0x000e6c0000004200 */
[----:B------:R-:W-:Y:S01]  /*8250*/  F2FP.BF16.PACK_AB R89, R135, R138 ;  /* 0x0000008a8759723e */ /* 0x000fe200000010ff */
[----:B------:R-:W-:Y:S01]  /*8260*/  FADD.FTZ R138, R138, R87 ;  /* 0x000000578a8a7221 */ /* 0x000fe20000010000 */
[----:B------:R-:W-:Y:S03]  /*8270*/  F2FP.BF16.PACK_AB R91, R107, R136 ;  /* 0x000000886b5b723e */ /* 0x000fe600000010ff */
[C---:B------:R-:W-:Y:S01]  /*8280*/  F2FP.BF16.PACK_AB R88, R140.reuse, R137 ;  /* 0x000000898c58723e */ /* 0x040fe200000010ff */
[----:B------:R-:W-:Y:S01]  /*8290*/  FADD.FTZ R87, R137, R86 ;  /* 0x0000005689577221 */ /* 0x000fe20000010000 */
[----:B------:R-:W-:Y:S01]  /*82a0*/  F2FP.BF16.PACK_AB R90, R139, R142 ;  /* 0x0000008e8b5a723e */ /* 0x000fe200000010ff */
[----:B------:R-:W-:Y:S02]  /*82b0*/  FADD.FTZ R135, R135, R138 ;  /* 0x0000008a87877221 */ /* 0x000fe40000010000 */
[----:B------:R-:W-:Y:S02]  /*82c0*/  FADD.FTZ R87, R140, R87 ;  /* 0x000000578c577221 */ /* 0x000fe40000010000 */
        /* <DEDUP_REMOVED lines=59> */
[----:B------:R-:W2:Y:S08]  /*8680*/  LDSM.16.MT88.4 R88, [R110+0x7c00] ;  /* 0x007c00006e58783b */ /* 0x000eb00000004200 */
[----:B------:R-:W3:Y:S01]  /*8690*/  LDSM.16.MT88.4 R96, [R108+0x7c00] ;  /* 0x007c00006c60783b */ /* 0x000ee20000004200 */
[C---:B-1----:R-:W-:Y:S08]  /*86a0*/  HMMA.16816.F32.BF16 R36, R32.reuse, R92, R36 ;  /* 0x0000005c2024723c */ /* 0x042ff00000041824 */
[C---:B------:R-:W-:Y:S01]  /*86b0*/  HMMA.16816.F32.BF16 R40, R32.reuse, R94, R40 ;  /* 0x0000005e2028723c */ /* 0x040fe20000041828 */
[----:B------:R-:W1:Y:S07]  /*86c0*/  LDSM.16.MT88.4 R92, [R110+0x8c00] ;  /* 0x008c00006e5c783b */ /* 0x000e6e0000004200 */
[C---:B------:R-:W-:Y:S08]  /*86d0*/  HMMA.16816.F32.BF16 R44, R32.reuse, R100, R44 ;  /* 0x00000064202c723c */ /* 0x040ff0000004182c */
[C---:B------:R-:W-:Y:S01]  /*86e0*/  HMMA.16816.F32.BF16 R48, R32.reuse, R102, R48 ;  /* 0x000000662030723c */ /* 0x040fe20000041830 */
[----:B------:R-:W4:Y:S07]  /*86f0*/  LDSM.16.MT88.4 R100, [R108+0x8c00] ;  /* 0x008c00006c64783b */ /* 0x000f2e0000004200 */
[C---:B--2---:R-:W-:Y:S08]  /*8700*/  HMMA.16816.F32.BF16 R52, R32.reuse, R88, R52 ;  /* 0x000000582034723c */ /* 0x044ff00000041834 */
[C---:B------:R-:W-:Y:S08]  /*8710*/  HMMA.16816.F32.BF16 R56, R32.reuse, R90, R56 ;  /* 0x0000005a2038723c */ /* 0x040ff00000041838 */
[C---:B---3--:R-:W-:Y:S08]  /*8720*/  HMMA.16816.F32.BF16 R60, R32.reuse, R96, R60 ;  /* 0x00000060203c723c */ /* 0x048ff0000004183c */
[C---:B------:R-:W-:Y:S08]  /*8730*/  HMMA.16816.F32.BF16 R64, R32.reuse, R98, R64 ;  /* 0x000000622040723c */ /* 0x040ff00000041840 */
[C---:B-1----:R-:W-:Y:S08]  /*8740*/  HMMA.16816.F32.BF16 R68, R32.reuse, R92, R68 ;  /* 0x0000005c2044723c */ /* 0x042ff00000041844 */
[C---:B------:R-:W-:Y:S08]  /*8750*/  HMMA.16816.F32.BF16 R72, R32.reuse, R94, R72 ;  /* 0x0000005e2048723c */ /* 0x040ff00000041848 */
[C---:B----4-:R-:W-:Y:S08]  /*8760*/  HMMA.16816.F32.BF16 R76, R32.reuse, R100, R76 ;  /* 0x00000064204c723c */ /* 0x050ff0000004184c */
[----:B------:R-:W-:Y:S01]  /*8770*/  HMMA.16816.F32.BF16 R80, R32, R102, R80 ;  /* 0x000000662050723c */ /* 0x000fe20000041850 */
[----:B------:R-:W-:-:S07]  /*8780*/  @P5 BRA `(.L_x_244) ;  /* 0xffffe18000005947 */ /* 0x000fce000383ffff */
.L_x_243:
[----:B------:R-:W1:Y:S01]  /*8790*/  SHFL.BFLY PT, R0, R131, 0x2, 0x1f ;  /* 0x0c401f0083007f89 */ /* 0x000e6200000e0000 */
[----:B------:R-:W-:Y:S01]  /*87a0*/  MOV R10, 0x3f800000 ;  /* 0x3f800000000a7802 */ /* 0x000fe20000000f00 */
[----:B------:R-:W-:Y:S01]  /*87b0*/  BSSY B0, `(.L_x_247) ;  /* 0x00000d8000007945 */ /* 0x000fe20003800000 */
[----:B------:R-:W-:Y:S01]  /*87c0*/  MOV R11, 0x3f800000 ;  /* 0x3f800000000b7802 */ /* 0x000fe20000000f00 */
[----:B------:R-:W2:Y:S04]  /*87d0*/  SHFL.BFLY PT, R5, R134, 0x2, 0x1f ;  /* 0x0c401f0086057f89 */ /* 0x000ea800000e0000 */
[----:B------:R-:W3:Y:S01]  /*87e0*/  S2R R7, SR_TID.X ;  /* 0x0000000000077919 */ /* 0x000ee20000002100 */
[----:B-1----:R-:W-:-:S02]  /*87f0*/  FADD.FTZ R0, R0, R131 ;  /* 0x0000008300007221 */ /* 0x002fc40000010000 */
[----:B--2---:R-:W-:-:S03]  /*8800*/  FADD.FTZ R5, R5, R134 ;  /* 0x0000008605057221 */ /* 0x004fc60000010000 */
[----:B------:R-:W1:Y:S01]  /*8810*/  SHFL.BFLY PT, R9, R0, 0x1, 0x1f ;  /* 0x0c201f0000097f89 */ /* 0x000e6200000e0000 */
[----:B---3--:R-:W-:-:S03]  /*8820*/  SHF.R.S32.HI R4, RZ, 0x1f, R7 ;  /* 0x0000001fff047819 */ /* 0x008fc60000011407 */
[----:B------:R-:W2:Y:S01]  /*8830*/  SHFL.BFLY PT, R8, R5, 0x1, 0x1f ;  /* 0x0c201f0005087f89 */ /* 0x000ea200000e0000 */
[CC--:B------:R-:W-:Y:S02]  /*8840*/  LEA.HI R6, R4.reuse, R7.reuse, RZ, 0x2 ;  /* 0x0000000704067211 */ /* 0x0c0fe400078f10ff */
[----:B------:R-:W-:Y:S02]  /*8850*/  LEA.HI R4, R4, R7, RZ, 0x5 ;  /* 0x0000000704047211 */ /* 0x000fe400078f28ff */
[----:B------:R-:W-:Y:S01]  /*8860*/  LOP3.LUT R12, R6, 0xfffffffc, RZ, 0xc0, !PT ;  /* 0xfffffffc060c7812 */ /* 0x000fe200078ec0ff */
[----:B-1----:R-:W-:Y:S01]  /*8870*/  FADD.FTZ R9, R0, R9 ;  /* 0x0000000900097221 */ /* 0x002fe20000010000 */
[----:B------:R-:W-:Y:S02]  /*8880*/  SHF.R.S32.HI R0, RZ, 0x5, R4 ;  /* 0x00000005ff007819 */ /* 0x000fe40000011404 */
[----:B------:R-:W-:Y:S01]  /*8890*/  LOP3.LUT R4, R4, 0xffffffe0, RZ, 0xc0, !PT ;  /* 0xffffffe004047812 */ /* 0x000fe200078ec0ff */
[----:B--2---:R-:W-:Y:S01]  /*88a0*/  FADD.FTZ R8, R5, R8 ;  /* 0x0000000805087221 */ /* 0x004fe20000010000 */
[----:B------:R-:W-:Y:S01]  /*88b0*/  FSETP.NE.FTZ.AND P4, PT, R9, RZ, PT ;  /* 0x000000ff0900720b */ /* 0x000fe20003f95000 */
[----:B------:R-:W-:-:S02]  /*88c0*/  IMAD.IADD R5, R7, 0x1, -R12 ;  /* 0x0000000107057824 */ /* 0x000fc400078e0a0c */
[----:B------:R-:W-:Y:S01]  /*88d0*/  IMAD.IADD R4, R7, 0x1, -R4 ;  /* 0x0000000107047824 */ /* 0x000fe200078e0a04 */
[----:B------:R-:W-:Y:S01]  /*88e0*/  FSETP.NE.FTZ.AND P3, PT, R8, RZ, PT ;  /* 0x000000ff0800720b */ /* 0x000fe20003f75000 */
[----:B------:R-:W-:Y:S01]  /*88f0*/  IMAD R12, R115, 0x10, R116 ;  /* 0x00000010730c7824 */ /* 0x000fe200078e0274 */
[----:B------:R-:W-:Y:S02]  /*8900*/  LEA R0, R0, R5, 0x8 ;  /* 0x0000000500007211 */ /* 0x000fe400078e40ff */
[----:B------:R-:W-:-:S05]  /*8910*/  SHF.R.S32.HI R5, RZ, 0x2, R6 ;  /* 0x00000002ff057819 */ /* 0x000fca0000011406 */
[----:B------:R-:W1:Y:S08]  /*8920*/  @P4 MUFU.RCP R10, R9 ;  /* 0x00000009000a4308 */ /* 0x000e700000001000 */
[----:B------:R-:W2:Y:S01]  /*8930*/  @P3 MUFU.RCP R11, R8 ;  /* 0x00000008000b3308 */ /* 0x000ea20000001000 */
[----:B-1----:R-:W-:-:S07]  /*8940*/  FMUL.FTZ R36, R10, R36 ;  /* 0x000000240a247220 */ /* 0x002fce0000410000 */
        /* <DEDUP_REMOVED lines=37> */
[----:B------:R-:W-:Y:S01]  /*8ba0*/  F2FP.BF16.PACK_AB R76, R77, R76 ;  /* 0x0000004c4d4c723e */ /* 0x000fe200000010ff */
[C---:B------:R-:W-:Y:S01]  /*8bb0*/  FMUL.FTZ R38, R11.reuse, R38 ;  /* 0x000000260b267220 */ /* 0x040fe20000410000 */
[----:B------:R-:W-:Y:S01]  /*8bc0*/  LEA.HI R10, R10, R5, RZ, 0x3 ;  /* 0x000000050a0a7211 */ /* 0x000fe200078f18ff */
[----:B------:R-:W-:Y:S01]  /*8bd0*/  FMUL.FTZ R43, R11, R43 ;  /* 0x0000002b0b2b7220 */ /* 0x000fe20000410000 */
[----:B------:R-:W-:Y:S01]  /*8be0*/  F2FP.BF16.PACK_AB R80, R81, R80 ;  /* 0x000000505150723e */ /* 0x000fe200000010ff */
[C---:B------:R-:W-:Y:S01]  /*8bf0*/  FMUL.FTZ R42, R11.reuse, R42 ;  /* 0x0000002a0b2a7220 */ /* 0x040fe20000410000 */
[----:B------:R-:W-:Y:S01]  /*8c00*/  LOP3.LUT R10, R10, 0xfffffff8, RZ, 0xc0, !PT ;  /* 0xfffffff80a0a7812 */ /* 0x000fe200078ec0ff */
[----:B------:R-:W-:Y:S01]  /*8c10*/  FMUL.FTZ R47, R11, R47 ;  /* 0x0000002f0b2f7220 */ /* 0x000fe20000410000 */
[----:B------:R-:W-:Y:S01]  /*8c20*/  F2FP.BF16.PACK_AB R38, R39, R38 ;  /* 0x000000262726723e */ /* 0x000fe200000010ff */
[----:B------:R-:W-:Y:S01]  /*8c30*/  FMUL.FTZ R46, R11, R46 ;  /* 0x0000002e0b2e7220 */ /* 0x000fe20000410000 */
[----:B------:R-:W-:Y:S01]  /*8c40*/  F2FP.BF16.PACK_AB R42, R43, R42 ;  /* 0x0000002a2b2a723e */ /* 0x000fe200000010ff */
[----:B------:R-:W-:-:S02]  /*8c50*/  IMAD.IADD R10, R5, 0x1, -R10 ;  /* 0x00000001050a7824 */ /* 0x000fc400078e0a0a */
[----:B------:R-:W-:Y:S01]  /*8c60*/  FMUL.FTZ R51, R11, R51 ;  /* 0x000000330b337220 */ /* 0x000fe20000410000 */
[----:B------:R-:W-:Y:S01]  /*8c70*/  F2FP.BF16.PACK_AB R46, R47, R46 ;  /* 0x0000002e2f2e723e */ /* 0x000fe200000010ff */
[C---:B------:R-:W-:Y:S02]  /*8c80*/  FMUL.FTZ R50, R11.reuse, R50 ;  /* 0x000000320b327220 */ /* 0x040fe40000410000 */
        /* <DEDUP_REMOVED lines=23> */
[----:B------:R-:W-:Y:S02]  /*8e00*/  LEA.HI R11, R10, R10, RZ, 0x1 ;  /* 0x0000000a0a0b7211 */ /* 0x000fe400078f08ff */
[----:B------:R-:W-:-:S02]  /*8e10*/  F2FP.BF16.PACK_AB R78, R79, R78 ;  /* 0x0000004e4f4e723e */ /* 0x000fc400000010ff */
[----:B------:R-:W-:Y:S02]  /*8e20*/  SHF.R.S32.HI R13, RZ, 0x1, R11 ;  /* 0x00000001ff0d7819 */ /* 0x000fe4000001140b */
[----:B------:R-:W-:Y:S02]  /*8e30*/  LOP3.LUT R11, R11, 0x3fffffe, RZ, 0xc0, !PT ;  /* 0x03fffffe0b0b7812 */ /* 0x000fe400078ec0ff */
[C---:B------:R-:W-:Y:S02]  /*8e40*/  SHF.L.U32 R14, R13.reuse, 0x6, RZ ;  /* 0x000000060d0e7819 */ /* 0x040fe400000006ff */
[C---:B------:R-:W-:Y:S01]  /*8e50*/  LOP3.LUT P0, RZ, R13.reuse, 0x2, RZ, 0xc0, !PT ;  /* 0x000000020dff7812 */ /* 0x040fe2000780c0ff */
[----:B------:R-:W-:Y:S01]  /*8e60*/  IMAD.IADD R11, R10, 0x1, -R11 ;  /* 0x000000010a0b7824 */ /* 0x000fe200078e0a0b */
[----:B------:R-:W-:Y:S02]  /*8e70*/  LOP3.LUT R14, R14, 0xc0, RZ, 0xc0, !PT ;  /* 0x000000c00e0e7812 */ /* 0x000fe400078ec0ff */
[----:B------:R-:W-:-:S02]  /*8e80*/  LOP3.LUT R10, R13, 0x1, RZ, 0xc0, !PT ;  /* 0x000000010d0a7812 */ /* 0x000fc400078ec0ff */
[----:B------:R-:W-:Y:S02]  /*8e90*/  LEA R0, R11, R0, 0x4 ;  /* 0x000000000b007211 */ /* 0x000fe400078e20ff */
[----:B------:R-:W-:Y:S02]  /*8ea0*/  LEA.HI R11, R14, R14, RZ, 0x1d ;  /* 0x0000000e0e0b7211 */ /* 0x000fe400078fe8ff */
[----:B------:R-:W-:Y:S01]  /*8eb0*/  ISETP.NE.U32.AND P1, PT, R10, 0x1, PT ;  /* 0x000000010a00780c */ /* 0x000fe20003f25070 */
[----:B------:R-:W2:Y:S01]  /*8ec0*/  LDC.U8 R14, c[0x0][0x328] ;  /* 0x0000ca00ff0e7b82 */ /* 0x000ea20000000000 */
[----:B------:R-:W-:Y:S01]  /*8ed0*/  F2FP.BF16.PACK_AB R82, R83, R82 ;  /* 0x000000525352723e */ /* 0x000fe200000010ff */
[----:B------:R-:W-:-:S05]  /*8ee0*/  IMAD.U32 R0, R0, 0x2, R11 ;  /* 0x0000000200007824 */ /* 0x000fca00078e000b */
[----:B------:R-:W-:Y:S01]  /*8ef0*/  SHF.L.U32 R11, R0, 0x1, RZ ;  /* 0x00000001000b7819 */ /* 0x000fe200000006ff */
[----:B------:R-:W-:Y:S01]  /*8f00*/  IMAD.MOV.U32 R0, RZ, RZ, 0x20 ;  /* 0x00000020ff007424 */ /* 0x000fe200078e00ff */
[----:B------:R-:W4:Y:S02]  /*8f10*/  LDC.U8 R10, c[0x0][0x329] ;  /* 0x0000ca40ff0a7b82 */ /* 0x000f240000000000 */
[C---:B------:R-:W-:Y:S01]  /*8f20*/  IADD3 R13, R11.reuse, -0x10, RZ ;  /* 0xfffffff00b0d7810 */ /* 0x040fe20007ffe0ff */
[----:B------:R-:W-:Y:S01]  /*8f30*/  STS [R11], R36 ;  /* 0x000000240b007388 */ /* 0x000fe20000000800 */
[----:B------:R-:W-:Y:S02]  /*8f40*/  SEL R0, R0, 0xffffffe0, !P0 ;  /* 0xffffffe000007807 */ /* 0x000fe40004000000 */
[C---:B------:R-:W-:Y:S01]  /*8f50*/  @P1 IADD3 R13, R11.reuse, 0x10, RZ ;  /* 0x000000100b0d1810 */ /* 0x040fe20007ffe0ff */
[----:B------:R-:W-:Y:S01]  /*8f60*/  STS [R11+0x200], R38 ;  /* 0x000200260b007388 */ /* 0x000fe20000000800 */
[----:B------:R-:W-:-:S02]  /*8f70*/  IADD3 R19, R11, R0, RZ ;  /* 0x000000000b137210 */ /* 0x000fc40007ffe0ff */
[----:B------:R-:W-:Y:S01]  /*8f80*/  IADD3 R17, R0, R13, RZ ;  /* 0x0000000d00117210 */ /* 0x000fe20007ffe0ff */
[----:B------:R5:W-:Y:S01]  /*8f90*/  STS [R13], R40 ;  /* 0x000000280d007388 */ /* 0x000be20000000800 */
[----:B------:R-:W-:-:S03]  /*8fa0*/  ISETP.NE.AND P0, PT, R114, -0x1, PT ;  /* 0xffffffff7200780c */ /* 0x000fc60003f05270 */
[----:B------:R-:W-:Y:S01]  /*8fb0*/  STS [R13+0x200], R42 ;  /* 0x0002002a0d007388 */ /* 0x000fe20000000800 */
[----:B--2---:R-:W-:-:S03]  /*8fc0*/  ISETP.NE.AND P5, PT, R14, RZ, PT ;  /* 0x000000ff0e00720c */ /* 0x004fc60003fa5270 */
[----:B------:R2:W-:Y:S04]  /*8fd0*/  STS [R19], R44 ;  /* 0x0000002c13007388 */ /* 0x0005e80000000800 */
[----:B------:R-:W-:Y:S01]  /*8fe0*/  STS [R19+0x200], R46 ;  /* 0x0002002e13007388 */ /* 0x000fe20000000800 */
[C---:B----4-:R-:W-:Y:S02]  /*8ff0*/  ISETP.NE.AND P2, PT, R10.reuse, RZ, PT ;  /* 0x000000ff0a00720c */ /* 0x050fe40003f45270 */
[----:B------:R-:W-:Y:S01]  /*9000*/  ISETP.NE.OR P1, PT, R10, RZ, !P5 ;  /* 0x000000ff0a00720c */ /* 0x000fe20006f25670 */
[----:B------:R-:W-:Y:S04]  /*9010*/  STS [R17], R48 ;  /* 0x0000003011007388 */ /* 0x000fe80000000800 */
[----:B------:R-:W-:Y:S04]  /*9020*/  STS [R17+0x200], R50 ;  /* 0x0002003211007388 */ /* 0x000fe80000000800 */
[----:B------:R-:W-:Y:S01]  /*9030*/  STS [R11+0x1000], R52 ;  /* 0x001000340b007388 */ /* 0x000fe20000000800 */
[----:B-----5:R-:W-:Y:S01]  /*9040*/  @P0 IMAD.WIDE.U32 R40, R114, c[0x0][0x1e8], RZ ;  /* 0x00007a0072280a25 */ /* 0x020fe200078e00ff */
[----:B------:R-:W-:-:S02]  /*9050*/  @!P2 MOV R10, c[0x0][0x214] ;  /* 0x00008500000aaa02 */ /* 0x000fc40000000f00 */
[----:B------:R-:W-:Y:S01]  /*9060*/  STS [R11+0x1200], R54 ;  /* 0x001200360b007388 */ /* 0x000fe20000000800 */
[----:B------:R-:W-:Y:S01]  /*9070*/  @P2 IMAD.MOV.U32 R14, RZ, RZ, c[0x0][0x210] ;  /* 0x00008400ff0e2624 */ /* 0x000fe200078e00ff */
[----:B------:R-:W-:Y:S02]  /*9080*/  @P2 MOV R15, 0x1 ;  /* 0x00000001000f2802 */ /* 0x000fe40000000f00 */
[----:B------:R-:W-:Y:S01]  /*9090*/  STS [R13+0x1000], R56 ;  /* 0x001000380d007388 */ /* 0x000fe20000000800 */
[----:B------:R-:W-:Y:S01]  /*90a0*/  @P2 IMAD R14, R14, c[0x0][0x214], RZ ;  /* 0x000085000e0e2a24 */ /* 0x000fe200078e02ff */
[----:B------:R-:W-:Y:S01]  /*90b0*/  @!P2 SEL R14, R10, c[0x0][0x234], !P5 ;  /* 0x00008d000a0eaa07 */ /* 0x000fe20006800000 */
[----:B--2---:R-:W-:Y:S01]  /*90c0*/  CS2R R44, SRZ ;  /* 0x00000000002c7805 */ /* 0x004fe2000001ff00 */
[----:B------:R-:W-:Y:S01]  /*90d0*/  STS [R13+0x1200], R58 ;  /* 0x0012003a0d007388 */ /* 0x000fe20000000800 */
[----:B------:R-:W-:Y:S02]  /*90e0*/  LOP3.LUT P5, RZ, R4, 0x3, RZ, 0xc0, !PT ;  /* 0x0000000304ff7812 */ /* 0x000fe400078ac0ff */
[----:B------:R-:W-:Y:S01]  /*90f0*/  @!P2 IMAD R15, R14, c[0x0][0x1c0], RZ ;  /* 0x000070000e0faa24 */ /* 0x000fe200078e02ff */
        /* <DEDUP_REMOVED lines=13> */
[----:B--2---:R-:W-:-:S05]  /*91d0*/  @P0 IMAD R13, R114, c[0x0][0x1ec], R41 ;  /* 0x00007b00720d0a24 */ /* 0x004fca00078e0229 */
[----:B------:R-:W2:Y:S04]  /*91e0*/  S2R R0, SR_CTAID.Y ;  /* 0x0000000000007919 */ /* 0x000ea80000002600 */
[----:B------:R-:W5:Y:S04]  /*91f0*/  S2R R10, SR_CTAID.X ;  /* 0x00000000000a7919 */ /* 0x000f680000002500 */
[----:B------:R-:W1:Y:S04]  /*9200*/  S2R R11, SR_CTAID.Z ;  /* 0x00000000000b7919 */ /* 0x000e680000002700 */
[----:B------:R4:W4:Y:S04]  /*9210*/  LDS.128 R32, [R118] ;  /* 0x0000000076207984 */ /* 0x0009280000000c00 */
[----:B------:R3:W4:Y:S01]  /*9220*/  LDS.128 R28, [R118+0x800] ;  /* 0x00080000761c7984 */ /* 0x0007220000000c00 */
[----:B--2---:R-:W-:Y:S01]  /*9230*/  @!P1 IMAD R41, R0, c[0x0][0x214], RZ ;  /* 0x0000850000299a24 */ /* 0x004fe200078e02ff */
[----:B------:R-:W-:-:S02]  /*9240*/  @!P0 SHF.R.S32.HI R7, RZ, 0x1f, R0 ;  /* 0x0000001fff078819 */ /* 0x000fc40000011400 */
[----:B------:R2:W2:Y:S01]  /*9250*/  LDS.128 R24, [R118+0x1000] ;  /* 0x0010000076187984 */ /* 0x0004a20000000c00 */
[C---:B------:R-:W-:Y:S01]  /*9260*/  IMAD R15, R0.reuse, R15, RZ ;  /* 0x0000000f000f7224 */ /* 0x040fe200078e02ff */
[----:B------:R-:W-:Y:S02]  /*9270*/  @!P1 SEL R114, R41, R114, !P0 ;  /* 0x0000007229729207 */ /* 0x000fe40004000000 */
[----:B------:R2:W2:Y:S01]  /*9280*/  LDS.128 R20, [R118+0x1800] ;  /* 0x0018000076147984 */ /* 0x0004a20000000c00 */
[----:B------:R-:W-:Y:S01]  /*9290*/  @P2 MOV R41, c[0x0][0x210] ;  /* 0x0000840000292a02 */ /* 0x000fe20000000f00 */
[----:B------:R-:W-:Y:S01]  /*92a0*/  @!P0 IMAD.WIDE.U32 R42, R0, c[0x0][0x1e0], RZ ;  /* 0x00007800002a8a25 */ /* 0x000fe200078e00ff */
[----:B------:R-:W-:Y:S01]  /*92b0*/  @!P2 MOV R41, 0x1 ;  /* 0x000000010029a802 */ /* 0x000fe20000000f00 */
[----:B------:R2:W2:Y:S01]  /*92c0*/  LDS.128 R16, [R118+0x2000] ;  /* 0x0020000076107984 */ /* 0x0004a20000000c00 */
[----:B------:R-:W-:Y:S01]  /*92d0*/  SEL R15, R15, RZ, P1 ;  /* 0x000000ff0f0f7207 */ /* 0x000fe20000800000 */
[--C-:B------:R-:W-:Y:S01]  /*92e0*/  @!P1 IMAD.MOV.U32 R44, RZ, RZ, R114.reuse ;  /* 0x000000ffff2c9224 */ /* 0x100fe200078e0072 */
[----:B------:R-:W-:Y:S01]  /*92f0*/  @!P0 MOV R40, R42 ;  /* 0x0000002a00288202 */ /* 0x000fe20000000f00 */
[----:B------:R2:W2:Y:S01]  /*9300*/  LDS.128 R36, [R118+0x2800] ;  /* 0x0028000076247984 */ /* 0x0004a20000000c00 */
[----:B-----5:R-:W-:Y:S01]  /*9310*/  IMAD R4, R10, R41, RZ ;  /* 0x000000290a047224 */ /* 0x020fe200078e02ff */
[----:B------:R-:W-:Y:S01]  /*9320*/  @!P1 SHF.R.S32.HI R45, RZ, 0x1f, R114 ;  /* 0x0000001fff2d9819 */ /* 0x000fe20000011472 */
[----:B-1----:R-:W-:Y:S01]  /*9330*/  IMAD R15, R11, R14, R15 ;  /* 0x0000000e0b0f7224 */ /* 0x002fe200078e020f */
[----:B------:R-:W-:Y:S01]  /*9340*/  MOV R14, 0x7f800000 ;  /* 0x7f800000000e7802 */ /* 0x000fe20000000f00 */
[----:B------:R-:W-:-:S02]  /*9350*/  IMAD.SHL.U32 R4, R4, 0x40, RZ ;  /* 0x0000004004047824 */ /* 0x000fc400078e00ff */
[----:B------:R-:W-:Y:S02]  /*9360*/  @!P0 IMAD R7, R7, c[0x0][0x1e0], RZ ;  /* 0x0000780007078a24 */ /* 0x000fe400078e02ff */
[----:B------:R-:W-:Y:S02]  /*9370*/  @P4 FMUL.FTZ R42, R9, 0.69314718246459960938 ;  /* 0x3f317218092a4820 */ /* 0x000fe40000410000 */
[----:B---3--:R-:W-:Y:S01]  /*9380*/  @P3 FMUL.FTZ R9, R8, 0.69314718246459960938 ;  /* 0x3f31721808093820 */ /* 0x008fe20000410000 */
[----:B------:R-:W-:Y:S01]  /*9390*/  IADD3 R8, P2, P1, R4, R44, R15 ;  /* 0x0000002c04087210 */ /* 0x000fe2000795e00f */
[----:B------:R-:W-:Y:S01]  /*93a0*/  @!P0 IMAD R7, R0, c[0x0][0x1e4], R7 ;  /* 0x0000790000078a24 */ /* 0x000fe200078e0207 */
[----:B------:R-:W-:Y:S01]  /*93b0*/  SHF.R.S32.HI R4, RZ, 0x1f, R4 ;  /* 0x0000001fff047819 */ /* 0x000fe20000011404 */
[----:B------:R-:W-:Y:S01]  /*93c0*/  @P3 FFMA.FTZ R14, R2, c[0x0][0x238], R9 ;  /* 0x00008e00020e3a23 */ /* 0x000fe20000010009 */
[----:B------:R-:W-:Y:S02]  /*93d0*/  SHF.R.S32.HI R15, RZ, 0x1f, R15 ;  /* 0x0000001fff0f7819 */ /* 0x000fe4000001140f */
[----:B------:R-:W-:Y:S01]  /*93e0*/  MOV R0, 0x7f800000 ;  /* 0x7f80000000007802 */ /* 0x000fe20000000f00 */
[----:B------:R-:W-:Y:S01]  /*93f0*/  @P4 FFMA.FTZ R0, R3, c[0x0][0x238], R42 ;  /* 0x00008e0003004a23 */ /* 0x000fe2000001002a */
[----:B------:R-:W-:-:S02]  /*9400*/  @!P0 IADD3 R13, R43, R7, RZ ;  /* 0x000000072b0d8210 */ /* 0x000fc40007ffe0ff */
        /* <DEDUP_REMOVED lines=18> */
.L_x_248:
[----:B------:R-:W-:Y:S05]  /*9530*/  BSYNC B0 ;  /* 0x0000000000007941 */ /* 0x000fea0003800000 */
.L_x_247:
[----:B------:R-:W-:Y:S01]  /*9540*/  IADD3 R40, P0, R126, R40, RZ ;  /* 0x000000287e287210 */ /* 0x000fe20007f1e0ff */
[----:B------:R-:W-:Y:S01]  /*9550*/  IMAD R10, R10, -0x40, R121 ;  /* 0xffffffc00a0a7824 */ /* 0x000fe200078e0279 */
[----:B-1----:R-:W-:Y:S01]  /*9560*/  SHF.R.S32.HI R0, RZ, 0x1f, R126 ;  /* 0x0000001fff007819 */ /* 0x002fe2000001147e */
        /* <DEDUP_REMOVED lines=21> */
[----:B------:R1:W-:Y:S02]  /*96c0*/  @!P1 STG.E.128 [R2.64+0x80], R16 ;  /* 0x0000801002009986 */ /* 0x0003e4000c101d0c */
.L_x_250:
[----:B------:R-:W-:Y:S05]  /*96d0*/  BSYNC B0 ;  /* 0x0000000000007941 */ /* 0x000fea0003800000 */
.L_x_249:
[----:B-1----:R-:W-:-:S04]  /*96e0*/  LEA.HI.SX32 R3, R6, 0x20, 0x1e ;  /* 0x0000002006037811 */ /* 0x002fc800078ff2ff */
        /* <DEDUP_REMOVED lines=13> */
[----:B--2---:R1:W-:Y:S01]  /*97c0*/  @!P0 STG.E.128 [R2.64+0x40], R20 ;  /* 0x0000401402008986 */ /* 0x0043e2000c101d0c */
[----:B------:R-:W-:-:S03]  /*97d0*/  ISETP.GE.AND P0, PT, R119, c[0x0][0x220], PT ;  /* 0x0000880077007a0c */ /* 0x000fc60003f06270 */
[----:B----4-:R1:W-:Y:S10]  /*97e0*/  @!P1 STG.E.128 [R2.64], R28 ;  /* 0x0000001c02009986 */ /* 0x0103f4000c101d0c */
[----:B------:R-:W-:Y:S05]  /*97f0*/  @P0 EXIT ;  /* 0x000000000000094d */ /* 0x000fea0003800000 */
[----:B------:R-:W-:Y:S01]  /*9800*/  STG.E.128 [R2.64+0x80], R36 ;  /* 0x0000802402007986 */ /* 0x000fe2000c101d0c */
[----:B------:R-:W-:Y:S05]  /*9810*/  EXIT ;  /* 0x000000000000794d */ /* 0x000fea0003800000 */
.L_x_220:
[----:B------:R-:W3:Y:S01]  /*9820*/  LDC.U8 R3, c[0x0][0x329] ;  /* 0x0000ca40ff037b82 */ /* 0x000ee20000000000 */
[----:B------:R-:W-:Y:S01]  /*9830*/  ISETP.NE.AND P3, PT, R114, -0x1, PT ;  /* 0xffffffff7200780c */ /* 0x000fe20003f65270 */
[----:B------:R-:W-:Y:S01]  /*9840*/  BSSY B0, `(.L_x_251) ;  /* 0x0000044000007945 */ /* 0x000fe20003800000 */
[----:B------:R-:W-:-:S05]  /*9850*/  IADD3 R121, -R20, R121, RZ ;  /* 0x0000007914797210 */ /* 0x000fca0007ffe1ff */
[----:B------:R-:W4:Y:S06]  /*9860*/  LDC.U8 R2, c[0x0][0x328] ;  /* 0x0000ca00ff027b82 */ /* 0x000f2c0000000000 */
[----:B-1----:R-:W-:Y:S01]  /*9870*/  @!P3 SHF.R.S32.HI R11, RZ, 0x1f, R14 ;  /* 0x0000001fff0bb819 */ /* 0x002fe2000001140e */
[----:B------:R-:W-:-:S04]  /*9880*/  @P3 IMAD.WIDE.U32 R4, R114, c[0x0][0x1e8], RZ ;  /* 0x00007a0072043a25 */ /* 0x000fc800078e00ff */
[----:B------:R-:W-:Y:S02]  /*9890*/  @!P3 IMAD R11, R11, c[0x0][0x1e0], RZ ;  /* 0x000078000b0bba24 */ /* 0x000fe400078e02ff */
[----:B------:R-:W-:Y:S02]  /*98a0*/  @P3 IMAD.MOV.U32 R6, RZ, RZ, R4 ;  /* 0x000000ffff063224 */ /* 0x000fe400078e0004 */
[----:B------:R-:W-:Y:S01]  /*98b0*/  @!P3 IMAD.WIDE.U32 R12, R14, c[0x0][0x1e0], RZ ;  /* 0x000078000e0cba25 */ /* 0x000fe200078e00ff */
[----:B---3--:R-:W-:-:S03]  /*98c0*/  ISETP.NE.AND P1, PT, R3, RZ, PT ;  /* 0x000000ff0300720c */ /* 0x008fc60003f25270 */
[----:B------:R-:W-:Y:S02]  /*98d0*/  @!P3 IMAD R4, R14, c[0x0][0x1e4], R11 ;  /* 0x000079000e04ba24 */ /* 0x000fe400078e020b */
[----:B------:R-:W-:Y:S02]  /*98e0*/  @P3 IMAD R5, R114, c[0x0][0x1ec], R5 ;  /* 0x00007b0072053a24 */ /* 0x000fe400078e0205 */
[----:B------:R-:W-:Y:S01]  /*98f0*/  @!P3 IMAD.IADD R5, R13, 0x1, R4 ;  /* 0x000000010d05b824 */ /* 0x000fe200078e0204 */
[----:B----4-:R-:W-:Y:S01]  /*9900*/  ISETP.NE.AND P0, PT, R2, RZ, PT ;  /* 0x000000ff0200720c */ /* 0x010fe20003f05270 */
[----:B------:R-:W-:-:S03]  /*9910*/  @!P3 IMAD.MOV.U32 R6, RZ, RZ, R12 ;  /* 0x000000ffff06b224 */ /* 0x000fc600078e000c */
[----:B------:R-:W-:Y:S01]  /*9920*/  ISETP.NE.OR P2, PT, R3, RZ, !P0 ;  /* 0x000000ff0300720c */ /* 0x000fe20004745670 */
[----:B------:R-:W-:Y:S01]  /*9930*/  @P1 IMAD.MOV.U32 R9, RZ, RZ, c[0x0][0x210] ;  /* 0x00008400ff091624 */ /* 0x000fe200078e00ff */
[----:B--2---:R-:W-:Y:S01]  /*9940*/  SHF.R.S32.HI R3, RZ, 0x1f, R0 ;  /* 0x0000001fff037819 */ /* 0x004fe20000011400 */
[----:B------:R-:W-:Y:S02]  /*9950*/  @!P1 IMAD.MOV.U32 R2, RZ, RZ, c[0x0][0x214] ;  /* 0x00008500ff029624 */ /* 0x000fe400078e00ff */
[----:B------:R-:W-:Y:S02]  /*9960*/  @P1 IMAD R9, R9, c[0x0][0x214], RZ ;  /* 0x0000850009091a24 */ /* 0x000fe400078e02ff */
[----:B------:R-:W-:Y:S01]  /*9970*/  @P1 IMAD.MOV.U32 R7, RZ, RZ, 0x1 ;  /* 0x00000001ff071424 */ /* 0x000fe200078e00ff */
[----:B------:R-:W-:Y:S02]  /*9980*/  @!P1 SEL R9, R2, c[0x0][0x234], !P0 ;  /* 0x00008d0002099a07 */ /* 0x000fe40004000000 */
[----:B------:R-:W-:-:S02]  /*9990*/  ISETP.NE.OR P0, PT, R114, -0x1, P2 ;  /* 0xffffffff7200780c */ /* 0x000fc40001705670 */
[----:B------:R-:W-:Y:S01]  /*99a0*/  LEA.HI R2, R3, R0, RZ, 0x2 ;  /* 0x0000000003027211 */ /* 0x000fe200078f10ff */
[----:B------:R-:W-:-:S03]  /*99b0*/  @!P1 IMAD R7, R9, c[0x0][0x1c0], RZ ;  /* 0x0000700009079a24 */ /* 0x000fc600078e02ff */
[----:B------:R-:W-:Y:S01]  /*99c0*/  LOP3.LUT R3, R2, 0xfffffffc, RZ, 0xc0, !PT ;  /* 0xfffffffc02037812 */ /* 0x000fe200078ec0ff */
[C---:B------:R-:W-:Y:S01]  /*99d0*/  IMAD R7, R14.reuse, R7, RZ ;  /* 0x000000070e077224 */ /* 0x040fe200078e02ff */
[----:B------:R-:W-:Y:S02]  /*99e0*/  SHF.R.S32.HI R16, RZ, 0x2, R2 ;  /* 0x00000002ff107819 */ /* 0x000fe40000011402 */
[----:B------:R-:W-:Y:S02]  /*99f0*/  IADD3 R3, -R3, R0, RZ ;  /* 0x0000000003037210 */ /* 0x000fe40007ffe1ff */
[----:B------:R-:W-:Y:S01]  /*9a00*/  SEL R7, R7, RZ, P2 ;  /* 0x000000ff07077207 */ /* 0x000fe20001000000 */
[----:B------:R-:W-:Y:S01]  /*9a10*/  @!P0 IMAD R114, R14, c[0x0][0x214], RZ ;  /* 0x000085000e728a24 */ /* 0x000fe200078e02ff */
[----:B------:R-:W-:Y:S01]  /*9a20*/  SHF.R.S32.HI R0, RZ, 0x1f, R24 ;  /* 0x0000001fff007819 */ /* 0x000fe20000011418 */
[----:B------:R-:W-:Y:S01]  /*9a30*/  IMAD.SHL.U32 R4, R3, 0x8, RZ ;  /* 0x0000000803047824 */ /* 0x000fe200078e00ff */
[----:B------:R-:W-:Y:S01]  /*9a40*/  CS2R R14, SRZ ;  /* 0x00000000000e7805 */ /* 0x000fe2000001ff00 */
[----:B------:R-:W-:Y:S01]  /*9a50*/  IMAD R7, R24, R9, R7 ;  /* 0x0000000918077224 */ /* 0x000fe200078e0207 */
[----:B------:R-:W-:Y:S01]  /*9a60*/  @!P2 SHF.R.S32.HI R15, RZ, 0x1f, R114 ;  /* 0x0000001fff0fa819 */ /* 0x000fe20000011472 */
[----:B------:R-:W-:Y:S01]  /*9a70*/  @P1 IMAD.MOV.U32 R9, RZ, RZ, c[0x0][0x210] ;  /* 0x00008400ff091624 */ /* 0x000fe200078e00ff */
[----:B------:R-:W-:Y:S01]  /*9a80*/  @!P2 MOV R14, R114 ;  /* 0x00000072000ea202 */ /* 0x000fe20000000f00 */
[----:B------:R-:W-:Y:S01]  /*9a90*/  @!P1 IMAD.MOV.U32 R9, RZ, RZ, 0x1 ;  /* 0x00000001ff099424 */ /* 0x000fe200078e00ff */
[----:B------:R-:W-:Y:S01]  /*9aa0*/  ISETP.GE.AND P2, PT, R16, R121, PT ;  /* 0x000000791000720c */ /* 0x000fe20003f46270 */
[----:B------:R-:W-:Y:S01]  /*9ab0*/  IMAD R11, R0, c[0x0][0x1f0], RZ ;  /* 0x00007c00000b7a24 */ /* 0x000fe200078e02ff */
[----:B------:R-:W-:Y:S01]  /*9ac0*/  IADD3 R12, P0, R4, R6, RZ ;  /* 0x00000006040c7210 */ /* 0x000fe20007f1e0ff */
[----:B------:R-:W-:Y:S01]  /*9ad0*/  IMAD R20, R20, R9, RZ ;  /* 0x0000000914147224 */ /* 0x000fe200078e02ff */
[----:B------:R-:W-:Y:S01]  /*9ae0*/  SHF.R.S32.HI R17, RZ, 0x1f, R16 ;  /* 0x0000001fff117819 */ /* 0x000fe20000011410 */
[----:B------:R-:W-:Y:S01]  /*9af0*/  IMAD R11, R24, c[0x0][0x1f4], R11 ;  /* 0x00007d00180b7a24 */ /* 0x000fe200078e020b */
[----:B------:R-:W-:-:S02]  /*9b00*/  LEA.HI.X.SX32 R13, R4, R5, 0x1, P0 ;  /* 0x00000005040d7211 */ /* 0x000fc400000f0eff */
[----:B------:R-:W-:Y:S01]  /*9b10*/  SHF.R.S32.HI R5, RZ, 0x1f, R20 ;  /* 0x0000001fff057819 */ /* 0x000fe20000011414 */
[----:B------:R-:W-:Y:S01]  /*9b20*/  IMAD.WIDE R18, R129, 0x40, R16 ;  /* 0x0000004081127825 */ /* 0x000fe200078e0210 */
[--C-:B------:R-:W-:Y:S02]  /*9b30*/  IADD3 R20, P1, P0, R20, R14, R7.reuse ;  /* 0x0000000e14147210 */ /* 0x100fe4000783e007 */
[----:B------:R-:W-:Y:S01]  /*9b40*/  SHF.R.S32.HI R14, RZ, 0x1f, R7 ;  /* 0x0000001fff0e7819 */ /* 0x000fe20000011407 */
[----:B------:R-:W-:Y:S01]  /*9b50*/  IMAD.WIDE.U32 R12, R24, c[0x0][0x1f0], R12 ;  /* 0x00007c00180c7a25 */ /* 0x000fe200078e000c */
[C---:B------:R-:W-:Y:S02]  /*9b60*/  IADD3 R2, R4.reuse, 0x20, RZ ;  /* 0x0000002004027810 */ /* 0x040fe40007ffe0ff */
[----:B------:R-:W-:Y:S01]  /*9b70*/  IADD3.X R5, R5, R15, R14, P1, P0 ;  /* 0x0000000f05057210 */ /* 0x000fe20000fe040e */
[----:B------:R-:W-:Y:S01]  /*9b80*/  IMAD.IADD R11, R11, 0x1, R13 ;  /* 0x000000010b0b7824 */ /* 0x000fe200078e020d */
[----:B------:R-:W-:Y:S01]  /*9b90*/  IADD3 R0, R4, 0x40, RZ ;  /* 0x0000004004007810 */ /* 0x000fe20007ffe0ff */
        /* <DEDUP_REMOVED lines=14> */
.L_x_252:
[----:B------:R-:W-:Y:S05]  /*9c80*/  BSYNC B0 ;  /* 0x0000000000007941 */ /* 0x000fea0003800000 */
.L_x_251:
        /* <DEDUP_REMOVED lines=19> */
.L_x_254:
[----:B------:R-:W-:Y:S05]  /*9dc0*/  BSYNC B0 ;  /* 0x0000000000007941 */ /* 0x000fea0003800000 */
.L_x_253:
[----:B------:R-:W-:-:S04]  /*9dd0*/  ISETP.NE.AND P2, PT, R3, RZ, PT ;  /* 0x000000ff0300720c */ /* 0x000fc80003f45270 */
[-C--:B------:R-:W-:Y:S02]  /*9de0*/  ISETP.GE.OR P1, PT, R16, R121.reuse, P2 ;  /* 0x000000791000720c */ /* 0x080fe40001726670 */
[----:B------:R-:W-:-:S11]  /*9df0*/  ISETP.GE.OR P2, PT, R6, R121, P2 ;  /* 0x000000790600720c */ /* 0x000fd60001746670 */
[----:B------:R-:W-:Y:S02]  /*9e00*/  @!P1 IMAD R0, R16, R9, RZ ;  /* 0x0000000910009224 */ /* 0x000fe400078e02ff */
[----:B------:R-:W-:-:S03]  /*9e10*/  @!P1 IMAD.MOV.U32 R7, RZ, RZ, 0x7f800000 ;  /* 0x7f800000ff079424 */ /* 0x000fc600078e00ff */
[----:B------:R-:W-:-:S04]  /*9e20*/  @!P1 IADD3 R3, P0, R0, R20, RZ ;  /* 0x0000001400039210 */ /* 0x000fc80007f1e0ff */
[----:B------:R-:W-:Y:S02]  /*9e30*/  @!P1 LEA.HI.X.SX32 R0, R0, R5, 0x1, P0 ;  /* 0x0000000500009211 */ /* 0x000fe400000f0eff */
[----:B------:R-:W-:-:S04]  /*9e40*/  @!P1 LEA R2, P0, R3, c[0x0][0x200], 0x2 ;  /* 0x0000800003029a11 */ /* 0x000fc800078010ff */
[----:B------:R-:W-:-:S05]  /*9e50*/  @!P1 LEA.HI.X R3, R3, c[0x0][0x204], R0, 0x2, P0 ;  /* 0x0000810003039a11 */ /* 0x000fca00000f1400 */
[----:B------:R3:W-:Y:S01]  /*9e60*/  @!P1 STG.E [R2.64], R7 ;  /* 0x0000000702009986 */ /* 0x0007e2000c10190c */
[----:B------:R-:W-:Y:S05]  /*9e70*/  @P2 EXIT ;  /* 0x000000000000294d */ /* 0x000fea0003800000 */
[----:B------:R-:W-:-:S05]  /*9e80*/  IMAD R6, R6, R9, RZ ;  /* 0x0000000906067224 */ /* 0x000fca00078e02ff */
[----:B------:R-:W-:-:S04]  /*9e90*/  IADD3 R20, P0, R6, R20, RZ ;  /* 0x0000001406147210 */ /* 0x000fc80007f1e0ff */
[----:B------:R-:W-:Y:S02]  /*9ea0*/  LEA.HI.X.SX32 R5, R6, R5, 0x1, P0 ;  /* 0x0000000506057211 */ /* 0x000fe400000f0eff */
[----:B---3--:R-:W-:-:S04]  /*9eb0*/  LEA R2, P0, R20, c[0x0][0x200], 0x2 ;  /* 0x0000800014027a11 */ /* 0x008fc800078010ff */
[----:B------:R-:W-:Y:S01]  /*9ec0*/  LEA.HI.X R3, R20, c[0x0][0x204], R5, 0x2, P0 ;  /* 0x0000810014037a11 */ /* 0x000fe200000f1405 */
[----:B------:R-:W-:-:S05]  /*9ed0*/  IMAD.MOV.U32 R5, RZ, RZ, 0x7f800000 ;  /* 0x7f800000ff057424 */ /* 0x000fca00078e00ff */
[----:B------:R-:W-:Y:S01]  /*9ee0*/  STG.E [R2.64], R5 ;  /* 0x0000000502007986 */ /* 0x000fe2000c10190c */
[----:B------:R-:W-:Y:S05]  /*9ef0*/  EXIT ;  /* 0x000000000000794d */ /* 0x000fea0003800000 */
.L_x_255:
        /* <DEDUP_REMOVED lines=16> */
.L_x_985:


//--------------------- .text._ZN5flash16flash_fwd_kernelI23Flash_fwd_kernel_traitsILi96ELi128ELi64ELi4ELb0ELb0EN7cutlass10bfloat16_tE19Flash_kernel_traitsILi96ELi128ELi64ELi4ES3_EELb1ELb1ELb0ELb0ELb0ELb0ELb0ELb0EEEvNS_16Flash_fwd_paramsE --------------------------
	.section	.text._ZN5flash16flash_fwd_kernelI23Flash_fwd_kernel_traitsILi96ELi128ELi64ELi4ELb0ELb0EN7cutlass10bfloat16_tE19Flash_kernel_traitsILi96ELi128ELi64ELi4ES3_EELb1ELb1ELb0ELb0ELb0ELb0ELb0ELb0EEEvNS_16Flash_fwd_paramsE,"ax",@progbits
	.sectioninfo	@"SHI_REGISTERS=255"
	.align	128
        .global         _ZN5flash16flash_fwd_kernelI23Flash_fwd_kernel_traitsILi96ELi128ELi64ELi4ELb0ELb0EN7cutlass10bfloat16_tE19Flash_kernel_traitsILi96ELi128ELi64ELi4ES3_EELb1ELb1ELb0ELb0ELb0ELb0ELb0ELb0EEEvNS_16Flash_fwd_paramsE
        .type           _ZN5flash16flash_fwd_kernelI23Flash_fwd_kernel_traitsILi96ELi128ELi64ELi4ELb0ELb0EN7cutlass10bfloat16_tE19Flash_kernel_traitsILi96ELi128ELi64ELi4ES3_EELb1ELb1ELb0ELb0ELb0ELb0ELb0ELb0EEEvNS_16Flash_fwd_paramsE,@function
        .size           _ZN5flash16flash_fwd_kernelI23Flash_fwd_kernel_traitsILi96ELi128ELi64ELi4ELb0ELb0EN7cutlass10bfloat16_tE19Flash_kernel_traitsILi96ELi128ELi64ELi4ES3_EELb1ELb1ELb0ELb0ELb0ELb0ELb0ELb0EEEvNS_16Flash_fwd_paramsE,(.L_x_986 - _ZN5flash16flash_fwd_kernelI23Flash_fwd_kernel_traitsILi96ELi128ELi64ELi4ELb0ELb0EN7cutlass10bfloat16_tE19Flash_kernel_traitsILi96ELi128ELi64ELi4ES3_EELb1ELb1ELb0ELb0ELb0ELb0ELb0ELb0EEEvNS_16Flash_fwd_paramsE)
        .other          _ZN5flash16flash_fwd_kernelI23Flash_fwd_kernel_traitsILi96ELi128ELi64ELi4ELb0ELb0EN7cutlass10bfloat16_tE19Flash_kernel_traitsILi96ELi128ELi64ELi4ES3_EELb1ELb1ELb0ELb0ELb0ELb0ELb0ELb0EEEvNS_16Flash_fwd_paramsE,@"STO_CUDA_ENTRY STV_DEFAULT"
_ZN5flash16flash_fwd_kernelI23Flash_fwd_kernel_traitsILi96ELi128ELi64ELi4ELb0ELb0EN7cutlass10bfloat16_tE19Flash_kernel_traitsILi96ELi128ELi64ELi4ES3_EELb1ELb1ELb0ELb0ELb0ELb0ELb0ELb0EEEvNS_16Flash_fwd_paramsE:
.text._ZN5flash16flash_fwd_kernelI23Flash_fwd_kernel_traitsILi96ELi128ELi64ELi4ELb0ELb0EN7cutlass10bfloat16_tE19Flash_kernel_traitsILi96ELi128ELi64ELi4ES3_EELb1ELb1ELb0ELb0ELb0ELb0ELb0ELb0EEEvNS_16Flash_fwd_paramsE:
[----:B------:R-:W-:-:S03]  /*0000*/  MOV R1, c[0x0][0x28] ;  /* 0x00000a0000017a02 */ /* 0x000fc60000000f00 */
[----:B------:R-:W-:Y:S01]  /*0010*/  ULDC.U8 UR4, c[0x0][0x304] ;  /* 0x0000c10000047ab9 */ /* 0x000fe20000000000 */
[----:B------:R-:W-:Y:S01]  /*0020*/  IADD3 R1, R1, -0x18, RZ ;  /* 0xffffffe801017810 */ /* 0x000fe20007ffe0ff */
[----:B------:R-:W-:Y:S01]  /*0030*/  ULDC.64 UR32, c[0x0][0x2f0] ;  /* 0x0000bc0000207ab9 */ /* 0x000fe20000000a00 */
[----:B------:R-:W-:Y:S01]  /*0040*/  ISETP.NE.AND P2, PT, RZ, UR4, PT ;  /* 0x00000004ff007c0c */ /* 0x000fe2000bf45270 */
[----:B------:R-:W-:Y:S01]  /*0050*/  IMAD.U32 R6, RZ, RZ, UR32 ;  /* 0x00000020ff067e24 */ /* 0x000fe2000f8e00ff */
[----:B------:R-:W-:Y:S01]  /*0060*/  ULDC.64 UR28, c[0x0][0x118] ;  /* 0x00004600001c7ab9 */ /* 0x000fe20000000a00 */
[----:B------:R-:W-:Y:S02]  /*0070*/  IMAD.U32 R7, RZ, RZ, UR33 ;  /* 0x00000021ff077e24 */ /* 0x000fe4000f8e00ff */
[----:B------:R-:W-:Y:S02]  /*0080*/  IMAD.MOV.U32 R117, RZ, RZ, c[0x0][0x2fc] ;  /* 0x0000bf00ff757624 */ /* 0x000fe400078e00ff */
[----:B------:R-:W-:Y:S01]  /*0090*/  IMAD.MOV.U32 R233, RZ, RZ, c[0x0][0x2f8] ;  /* 0x0000be00ffe97624 */ /* 0x000fe200078e00ff */
[----:B------:R-:W1:Y:S01]  /*00a0*/  S2UR UR26, SR_CTAID.X ;  /* 0x00000000001a79c3 */ /* 0x000e620000002500 */
[----:B------:R-:W-:-:S02]  /*00b0*/  ULDC.64 UR6, c[0x0][0x240] ;  /* 0x0000900000067ab9 */ /* 0x000fc40000000a00 */
[----:B------:R-:W-:Y:S02]  /*00c0*/  ULDC.64 UR4, c[0x0][0x250] ;  /* 0x0000940000047ab9 */ /* 0x000fe40000000a00 */
[----:B------:R-:W2:Y:S01]  /*00d0*/  @P2 LDG.E.64 R6, [R6.64] ;  /* 0x0000001c06062981 */ /* 0x000ea2000c1e1b00 */
[----:B------:R-:W-:Y:S01]  /*00e0*/  @P2 IMAD.MOV.U32 R2, RZ, RZ, R233 ;  /* 0x000000ffff022224 */ /* 0x000fe200078e00e9 */
[----:B------:R-:W-:-:S05]  /*00f0*/  @P2 MOV R3, R117 ;  /* 0x0000007500032202 */ /* 0x000fca0000000f00 */
[----:B------:R3:W4:Y:S01]  /*0100*/  @P2 LDG.E.64 R4, [R2.64] ;  /* 0x0000001c02042981 */ /* 0x000722000c1e1b00 */
[----:B------:R-:W1:Y:S01]  /*0110*/  S2UR UR11, SR_CTAID.Y ;  /* 0x00000000000b79c3 */ /* 0x000e620000002600 */
[----:B------:R-:W-:Y:S02]  /*0120*/  UISETP.NE.U32.AND UP2, UPT, URZ, UR6, UPT ;  /* 0x000000063f00728c */ /* 0x000fe4000bf45070 */
[----:B------:R-:W-:Y:S02]  /*0130*/  UISETP.NE.U32.AND UP1, UPT, URZ, UR4, UPT ;  /* 0x000000043f00728c */ /* 0x000fe4000bf25070 */
[----:B------:R-:W-:Y:S02]  /*0140*/  UISETP.NE.AND.EX UP2, UPT, URZ, UR7, UPT, UP2 ;  /* 0x000000073f00728c */ /* 0x000fe4000bf45320 */
[----:B------:R-:W-:Y:S01]  /*0150*/  UISETP.NE.AND.EX UP1, UPT, URZ, UR5, UPT, UP1 ;  /* 0x000000053f00728c */ /* 0x000fe2000bf25310 */
[----:B------:R-:W1:Y:S01]  /*0160*/  S2UR UR10, SR_CTAID.Z ;  /* 0x00000000000a79c3 */ /* 0x000e620000002700 */
[----:B------:R-:W-:-:S02]  /*0170*/  UMOV UR7, 0x4 ;  /* 0x0000000400077882 */ /* 0x000fc40000000000 */
[----:B------:R-:W-:Y:S01]  /*0180*/  PLOP3.LUT P0, PT, PT, PT, UP2, 0x80, 0x0 ;  /* 0x000000000000781c */ /* 0x000fe20003f0f028 */
[----:B------:R-:W-:Y:S02]  /*0190*/  ULDC.U8 UR6, c[0x0][0x312] ;  /* 0x0000c48000067ab9 */ /* 0x000fe40000000000 */
[----:B------:R-:W-:Y:S02]  /*01a0*/  ULDC.64 UR4, c[0x0][0x248] ;  /* 0x0000920000047ab9 */ /* 0x000fe40000000a00 */
[----:B------:R-:W-:Y:S02]  /*01b0*/  UISETP.NE.AND UP3, UPT, UR6, URZ, UPT ;  /* 0x0000003f0600728c */ /* 0x000fe4000bf65270 */
[----:B------:R-:W-:-:S04]  /*01c0*/  UISETP.EQ.U32.AND UP0, UPT, URZ, UR4, UPT ;  /* 0x000000043f00728c */ /* 0x000fc8000bf02070 */
[----:B------:R-:W-:Y:S01]  /*01d0*/  UISETP.EQ.OR.EX UP0, UPT, URZ, UR5, !UP3, UP0 ;  /* 0x000000053f00728c */ /* 0x000fe2000df02700 */
[----:B---3--:R-:W3:Y:S01]  /*01e0*/  S2R R2, SR_TID.X ;  /* 0x0000000000027919 */ /* 0x008ee20000002100 */
[----:B-1----:R-:W-:-:S06]  /*01f0*/  ULOP3.LUT UR8, UR10, UR26, UR11, 0xfe, !UPT ;  /* 0x0000001a0a087292 */ /* 0x002fcc000f8efe0b */
[----:B---3--:R-:W-:Y:S01]  /*0200*/  LOP3.LUT P3, RZ, R2, UR8, RZ, 0xfc, !PT ;  /* 0x0000000802ff7c12 */ /* 0x008fe2000f86fcff */
[----:B------:R-:W-:Y:S02]  /*0210*/  ULDC.64 UR8, c[0x0][0x240] ;  /* 0x0000900000087ab9 */ /* 0x000fe40000000a00 */
[----:B------:R-:W-:-:S10]  /*0220*/  UIMAD.WIDE UR8, UR11, UR7, UR8 ;  /* 0x000000070b0872a5 */ /* 0x000fd4000f8e0208 */
[----:B------:R-:W-:Y:S02]  /*0230*/  @!P3 IMAD.MOV.U32 R8, RZ, RZ, c[0x0][0x308] ;  /* 0x0000c200ff08b624 */ /* 0x000fe400078e00ff */
[----:B------:R-:W-:Y:S01]  /*0240*/  @!P3 IMAD.MOV.U32 R9, RZ, RZ, c[0x0][0x30c] ;  /* 0x0000c300ff09b624 */ /* 0x000fe200078e00ff */
[----:B------:R-:W-:Y:S02]  /*0250*/  ULDC.64 UR4, c[0x0][0x248] ;  /* 0x0000920000047ab9 */ /* 0x000fe40000000a00 */
[----:B------:R-:W-:Y:S01]  /*0260*/  UIMAD.WIDE UR4, UR11, UR7, UR4 ;  /* 0x000000070b0472a5 */ /* 0x000fe2000f8e0204 */
[----:B--2---:R-:W1:Y:S01]  /*0270*/  @P2 R2UR UR32, R6 ;  /* 0x00000000062023c2 */ /* 0x004e6200000e0000 */
[----:B----4-:R-:W-:-:S07]  /*0280*/  @P2 IADD3 R233, P1, R4, c[0x0][0x300], RZ ;  /* 0x0000c00004e92a10 */ /* 0x010fce0007f3e0ff */
[----:B------:R-:W2:Y:S01]  /*0290*/  @P2 R2UR UR33, R7 ;  /* 0x00000000072123c2 */ /* 0x000ea200000e0000 */
[----:B------:R-:W-:Y:S02]  /*02a0*/  IMAD.U32 R4, RZ, RZ, UR8 ;  /* 0x00000008ff047e24 */ /* 0x000fe4000f8e00ff */
[----:B------:R-:W-:Y:S02]  /*02b0*/  @P2 IMAD.X R117, RZ, RZ, R5, P1 ;  /* 0x000000ffff752224 */ /* 0x000fe400008e0605 */
[----:B------:R-:W-:Y:S02]  /*02c0*/  IMAD.U32 R5, RZ, RZ, UR9 ;  /* 0x00000009ff057e24 */ /* 0x000fe4000f8e00ff */
[----:B-1----:R-:W-:Y:S01]  /*02d0*/  IMAD.U32 R6, RZ, RZ, UR32 ;  /* 0x00000020ff067e24 */ /* 0x002fe2000f8e00ff */
[----:B--2---:R-:W-:-:S05]  /*02e0*/  MOV R7, UR33 ;  /* 0x0000002100077c02 */ /* 0x004fca0008000f00 */
[----:B------:R1:W-:Y:S01]  /*02f0*/  @!P3 STG.E.64 [R8.64], R6 ;  /* 0x000000060800b986 */ /* 0x0003e2000c101b1c */
[----:B------:R-:W-:Y:S01]  /*0300*/  PLOP3.LUT P2, PT, PT, PT, UP0, 0x80, 0x0 ;  /* 0x000000000000781c */ /* 0x000fe20003f4f008 */
[----:B------:R-:W-:Y:S01]  /*0310*/  ULDC.64 UR8, c[0x0][0x250] ;  /* 0x0000940000087ab9 */ /* 0x000fe20000000a00 */
[----:B------:R-:W-:Y:S01]  /*0320*/  PLOP3.LUT P1, PT, PT, PT, UP1, 0x80, 0x0 ;  /* 0x000000000000781c */ /* 0x000fe20003f2f018 */
[----:B------:R-:W-:Y:S01]  /*0330*/  @UP1 UIMAD.WIDE UR8, UR11, UR7, UR8 ;  /* 0x000000070b0812a5 */ /* 0x000fe2000f8e0208 */
[----:B-1----:R-:W-:Y:S01]  /*0340*/  @!P3 MOV R6, R233 ;  /* 0x000000e90006b202 */ /* 0x002fe20000000f00 */
[----:B------:R-:W-:-:S05]  /*0350*/  @!P3 IMAD.MOV.U32 R7, RZ, RZ, R117 ;  /* 0x000000ffff07b224 */ /* 0x000fca00078e0075 */
[----:B------:R1:W-:Y:S04]  /*0360*/  @!P3 STG.E.64 [R8.64+0x8], R6 ;  /* 0x000008060800b986 */ /* 0x0003e8000c101b1c */
[----:B-1----:R1:W2:Y:S04]  /*0370*/  @P0 LDG.E R7, [R4.64] ;  /* 0x0000001c04070981 */ /* 0x0022a8000c1e1900 */
[----:B------:R1:W3:Y:S01]  /*0380*/  @P0 LDG.E R6, [R4.64+0x4] ;  /* 0x0000041c04060981 */ /* 0x0002e2000c1e1900 */
[----:B------:R-:W-:Y:S02]  /*0390*/  IMAD.U32 R8, RZ, RZ, UR8 ;  /* 0x00000008ff087e24 */ /* 0x000fe4000f8e00ff */
[----:B------:R-:W-:-:S05]  /*03a0*/  IMAD.U32 R9, RZ, RZ, UR9 ;  /* 0x00000009ff097e24 */ /* 0x000fca000f8e00ff */
[----:B------:R-:W4:Y:S01]  /*03b0*/  @P1 LDG.E R3, [R8.64] ;  /* 0x0000001c08031981 */ /* 0x000f22000c1e1900 */
[----:B-1----:R-:W-:Y:S01]  /*03c0*/  MOV R4, UR4 ;  /* 0x0000000400047c02 */ /* 0x002fe20008000f00 */
[----:B------:R-:W-:-:S05]  /*03d0*/  IMAD.U32 R5, RZ, RZ, UR5 ;  /* 0x00000005ff057e24 */ /* 0x000fca000f8e00ff */
[----:B------:R-:W5:Y:S01]  /*03e0*/  @!P2 LDG.E R0, [R4.64] ;  /* 0x0000001c0400a981 */ /* 0x000f62000c1e1900 */
[----:B------:R-:W-:Y:S01]  /*03f0*/  UMOV UR25, 0xffffffff ;  /* 0xffffffff00197882 */ /* 0x000fe20000000000 */
[----:B------:R-:W-:Y:S01]  /*0400*/  SHF.R.S32.HI R10, RZ, 0x1f, R2 ;  /* 0x0000001fff0a7819 */ /* 0x000fe20000011402 */
[----:B------:R-:W-:Y:S02]  /*0410*/  UMOV UR14, 0xffffffff ;  /* 0xffffffff000e7882 */ /* 0x000fe40000000000 */
[----:B------:R-:W-:Y:S02]  /*0420*/  ULDC UR4, c[0x0][0x1c0] ;  /* 0x0000700000047ab9 */ /* 0x000fe40000000800 */
[----:B------:R-:W-:Y:S02]  /*0430*/  UIMAD UR4, UR11, UR4, UR10 ;  /* 0x000000040b0472a4 */ /* 0x000fe4000f8e020a */
[----:B------:R-:W-:Y:S02]  /*0440*/  UMOV UR13, URZ ;  /* 0x0000003f000d7c82 */ /* 0x000fe40008000000 */
[----:B------:R-:W-:-:S04]  /*0450*/  USHF.L.U32 UR5, UR4, 0x5, URZ ;  /* 0x0000000504057899 */ /* 0x000fc8000800063f */
[----:B------:R-:W-:Y:S01]  /*0460*/  USHF.R.S32.HI UR4, URZ, 0x1f, UR5 ;  /* 0x0000001f3f047899 */ /* 0x000fe20008011405 */
[----:B--2---:R-:W1:Y:S08]  /*0470*/  @P0 R2UR UR25, R7 ;  /* 0x00000000071903c2 */ /* 0x004e7000000e0000 */
[----:B---3--:R2:W1:Y:S08]  /*0480*/  @P0 R2UR UR27, R6 ;  /* 0x00000000061b03c2 */ /* 0x00847000000e0000 */
[----:B----4-:R3:W4:Y:S01]  /*0490*/  @P1 R2UR UR13, R3 ;  /* 0x00000000030d13c2 */ /* 0x01072200000e0000 */
[----:B--2---:R-:W-:-:S07]  /*04a0*/  LEA.HI R6, R10, R2, RZ, 0x5 ;  /* 0x000000020a067211 */ /* 0x004fce00078f28ff */
[----:B-----5:R2:W3:Y:S01]  /*04b0*/  @!P2 R2UR UR14, R0 ;  /* 0x00000000000ea3c2 */ /* 0x0204e200000e0000 */
[----:B------:R-:W-:Y:S02]  /*04c0*/  ISETP.NE.U32.AND P2, PT, RZ, c[0x0][0x248], PT ;  /* 0x00009200ff007a0c */ /* 0x000fe40003f45070 */
[----:B------:R-:W-:Y:S02]  /*04d0*/  LOP3.LUT R12, R6, 0xffffffe0, RZ, 0xc0, !PT ;  /* 0xffffffe0060c7812 */ /* 0x000fe400078ec0ff */
[----:B------:R-:W-:Y:S01]  /*04e0*/  ISETP.NE.AND.EX P2, PT, RZ, c[0x0][0x24c], PT, P2 ;  /* 0x00009300ff007a0c */ /* 0x000fe20003f45320 */
[----:B-1----:R-:W-:Y:S02]  /*04f0*/  @UP2 UIADD3 UR27, UR27, -UR25, URZ ;  /* 0x800000191b1b2290 */ /* 0x002fe4000fffe03f */
[----:B------:R-:W-:-:S05]  /*0500*/  IMAD.IADD R12, R2, 0x1, -R12 ;  /* 0x00000001020c7824 */ /* 0x000fca00078e0a0c */
[--C-:B------:R-:W-:Y:S01]  /*0510*/  IADD3 R233, P1, P0, R233, UR5, R12.reuse ;  /* 0x00000005e9e97c10 */ /* 0x100fe2000f83e00c */
[----:B------:R-:W-:Y:S01]  /*0520*/  @!UP2 ULDC UR27, c[0x0][0x214] ;  /* 0x00008500001baab9 */ /* 0x000fe20000000800 */
[----:B--2---:R-:W-:-:S04]  /*0530*/  SHF.R.S32.HI R0, RZ, 0x1f, R12 ;  /* 0x0000001fff007819 */ /* 0x004fc8000001140c */
[----:B------:R-:W-:Y:S01]  /*0540*/  IADD3.X R117, R117, UR4, R0, P1, P0 ;  /* 0x0000000475757c10 */ /* 0x000fe20008fe0400 */
[----:B---34-:R-:W-:Y:S05]  /*0550*/  @!P2 BRA `(.L_x_256) ;  /* 0x000000700000a947 */ /* 0x018fea0003800000 */
[----:B------:R-:W-:-:S13]  /*0560*/  PLOP3.LUT P0, PT, PT, PT, UP3, 0x80, 0x0 ;  /* 0x000000000000781c */ /* 0x000fda0003f0f038 */
[----:B------:R-:W2:Y:S04]  /*0570*/  @P0 LDG.E R0, [R4.64+0x4] ;  /* 0x0000041c04000981 */ /* 0x000ea8000c1e1900 */
[----:B------:R-:W3:Y:S01]  /*0580*/  @!P0 LDG.E R4, [R4.64] ;  /* 0x0000001c04048981 */ /* 0x000ee2000c1e1900 */
[----:B--2---:R-:W1:Y:S02]  /*0590*/  @P0 R2UR UR6, R0 ;  /* 0x00000000000603c2 */ /* 0x004e6400000e0000 */
[----:B-1----:R-:W-:-:S11]  /*05a0*/  @UP3 UIADD3 UR6, UR6, -UR14, URZ ;  /* 0x8000000e06063290 */ /* 0x002fd6000fffe03f */
[----:B---3--:R1:W2:Y:S02]  /*05b0*/  @!P0 R2UR UR6, R4 ;  /* 0x00000000040683c2 */ /* 0x0082a400000e0000 */
[----:B-12---:R-:W-:Y:S05]  /*05c0*/  BRA `(.L_x_257) ;  /* 0x0000001000007947 */ /* 0x006fea0003800000 */
.L_x_256:
[----:B------:R-:W-:Y:S02]  /*05d0*/  ULDC UR6, c[0x0][0x218] ;  /* 0x0000860000067ab9 */ /* 0x000fe40000000800 */
.L_x_257:
        /* <DEDUP_REMOVED lines=21> */
[----:B------:R-:W-:Y:S02]  /*0730*/  UIADD3 UR4, -UR27, 0xbf, UR9 ;  /* 0x000000bf1b047890 */ /* 0x000fe4000fffe109 */
        /* <DEDUP_REMOVED lines=14> */
[----:B------:R-:W-:Y:S01]  /*0820*/  UISETP.NE.AND UP1, UPT, UR25, -0x1, UPT ;  /* 0xffffffff1900788c */ /* 0x000fe2000bf25270 */
[----:B------:R-:W1:Y:S01]  /*0830*/  LDC.U8 R116, c[0x0][0x2d8] ;  /* 0x0000b600ff747b82 */ /* 0x000e620000000000 */
        /* <DEDUP_REMOVED lines=8> */
[----:B------:R-:W-:Y:S02]  /*08c0*/  @!UP1 UIMAD UR15, UR15, UR6, URZ ;  /* 0x000000060f0f92a4 */ /* 0x000fe4000f8e023f */
[----:B------:R-:W-:-:S02]  /*08d0*/  ULDC.64 UR4, c[0x0][0x198] ;  /* 0x0000660000047ab9 */ /* 0x000fc40000000a00 */
[----:B------:R-:W-:Y:S02]  /*08e0*/  @!UP1 UIMAD.WIDE.U32 UR18, UR11, UR6, URZ ;  /* 0x000000060b1292a5 */ /* 0x000fe4000f8e003f */
[----:B------:R-:W-:Y:S02]  /*08f0*/  @UP0 UIMAD.WIDE.U32 UR22, UR16, UR4, URZ ;  /* 0x00000004101602a5 */ /* 0x000fe4000f8e003f */
[----:B------:R-:W-:Y:S02]  /*0900*/  @!UP1 UIMAD UR15, UR11, UR7, UR15 ;  /* 0x000000070b0f92a4 */ /* 0x000fe4000f8e020f */
[----:B------:R-:W-:Y:S02]  /*0910*/  @UP0 UIMAD UR7, UR16, UR5, UR23 ;  /* 0x00000005100702a4 */ /* 0x000fe4000f8e0217 */
[----:B------:R-:W-:Y:S02]  /*0920*/  @UP1 UMOV UR6, UR20 ;  /* 0x0000001400061c82 */ /* 0x000fe40008000000 */
[----:B------:R-:W-:-:S02]  /*0930*/  @!UP1 UIADD3 UR12, UR19, UR15, URZ ;  /* 0x0000000f130c9290 */ /* 0x000fc4000fffe03f */
[----:B------:R-:W-:Y:S02]  /*0940*/  @!UP1 UMOV UR6, UR18 ;  /* 0x0000001200069c82 */ /* 0x000fe40008000000 */
[----:B------:R-:W-:Y:S01]  /*0950*/  @UP0 UMOV UR16, UR22 ;  /* 0x0000001600100c82 */ /* 0x000fe20008000000 */
[----:B------:R-:W-:Y:S05]  /*0960*/  @P0 BRA `(.L_x_259) ;  /* 0x000000c000000947 */ /* 0x000fea0003800000 */
[----:B-1----:R-:W-:Y:S02]  /*0970*/  USHF.R.S32.HI UR15, URZ, 0x1f, UR13 ;  /* 0x0000001f3f0f7899 */ /* 0x002fe4000801140d */
        /* <DEDUP_REMOVED lines=11> */
.L_x_259:
[----:B-1----:R-:W-:Y:S01]  /*0a30*/  IABS R4, c[0x0][0x1c8] ;  /* 0x0000720000047a13 */ /* 0x002fe20000000000 */
        /* <DEDUP_REMOVED lines=10> */
[----:B------:R-:W-:Y:S02]  /*0ae0*/  USHF.R.S32.HI UR14, URZ, 0x1f, UR10 ;  /* 0x0000001f3f0e7899 */ /* 0x000fe4000801140a */
[----:B------:R-:W-:Y:S01]  /*0af0*/  @UP0 UMOV UR4, UR18 ;  /* 0x0000001200040c82 */ /* 0x000fe20008000000 */
[----:B-1----:R-:W-:Y:S02]  /*0b00*/  IABS R0, R0 ;  /* 0x0000000000007213 */ /* 0x002fe40000000000 */
[----:B--2---:R-:W-:-:S04]  /*0b10*/  IADD3 R8, R8, 0xffffffe, RZ ;  /* 0x0ffffffe08087810 */ /* 0x004fc80007ffe0ff */
[----:B------:R-:W1:Y:S02]  /*0b20*/  F2I.FTZ.U32.TRUNC.NTZ R9, R8 ;  /* 0x0000000800097305 */ /* 0x000e64000021f000 */
[----:B-1----:R-:W-:Y:S02]  /*0b30*/  IMAD.MOV R3, RZ, RZ, -R9 ;  /* 0x000000ffff037224 */ /* 0x002fe400078e0a09 */
[----:B------:R-:W-:Y:S02]  /*0b40*/  IMAD.MOV.U32 R8, RZ, RZ, RZ ;  /* 0x000000ffff087224 */ /* 0x000fe400078e00ff */
[----:B------:R-:W-:-:S04]  /*0b50*/  IMAD R3, R3, R4, RZ ;  /* 0x0000000403037224 */ /* 0x000fc800078e02ff */
[----:B------:R-:W-:-:S04]  /*0b60*/  IMAD.HI.U32 R8, R9, R3, R8 ;  /* 0x0000000309087227 */ /* 0x000fc800078e0008 */
[----:B------:R-:W-:-:S04]  /*0b70*/  IMAD.MOV.U32 R3, RZ, RZ, R0 ;  /* 0x000000ffff037224 */ /* 0x000fc800078e0000 */
        /* <DEDUP_REMOVED lines=18> */
[----:B------:R-:W-:Y:S02]  /*0ca0*/  UIADD3 UR19, UR19, UR15, URZ ;  /* 0x0000000f13137290 */ /* 0x000fe4000fffe03f */
[----:B------:R-:W-:Y:S02]  /*0cb0*/  ULDC.64 UR4, c[0x0][0x188] ;  /* 0x0000620000047ab9 */ /* 0x000fe40000000a00 */
[----:B------:R-:W-:Y:S02]  /*0cc0*/  UIMAD UR13, UR13, UR4, URZ ;  /* 0x000000040d0d72a4 */ /* 0x000fe4000f8e023f */
[----:B------:R-:W-:Y:S02]  /*0cd0*/  UIMAD.WIDE.U32 UR18, UR11, UR4, UR18 ;  /* 0x000000040b1272a5 */ /* 0x000fe4000f8e0012 */
[----:B------:R-:W-:-:S04]  /*0ce0*/  UIMAD UR5, UR11, UR5, UR13 ;  /* 0x000000050b0572a4 */ /* 0x000fc8000f8e020d */
[----:B------:R-:W-:Y:S02]  /*0cf0*/  UIADD3 UR15, UR19, UR5, URZ ;  /* 0x00000005130f7290 */ /* 0x000fe4000fffe03f */
[----:B------:R-:W-:Y:S02]  /*0d00*/  UMOV UR4, UR18 ;  /* 0x0000001200047c82 */ /* 0x000fe40008000000 */
.L_x_260:
[CC--:B------:R-:W-:Y:S01]  /*0d10*/  LEA.HI R219, R10.reuse, R2.reuse, RZ, 0x2 ;  /* 0x000000020adb7211 */ /* 0x0c0fe200078f10ff */
[----:B------:R-:W1:Y:S01]  /*0d20*/  S2R R18, SR_CTAID.Z ;  /* 0x0000000000127919 */ /* 0x000e620000002700 */
[CC--:B------:R-:W-:Y:S01]  /*0d30*/  LEA.HI R11, R10.reuse, R2.reuse, RZ, 0x3 ;  /* 0x000000020a0b7211 */ /* 0x0c0fe200078f18ff */
[----:B------:R-:W-:Y:S01]  /*0d40*/  UIADD3 UR18, -UR9, UR27, URZ ;  /* 0x0000001b09127290 */ /* 0x000fe2000fffe13f */
[----:B------:R-:W-:Y:S01]  /*0d50*/  LOP3.LUT R226, R219, 0xfffffffc, RZ, 0xc0, !PT ;  /* 0xfffffffcdbe27812 */ /* 0x000fe200078ec0ff */
[----:B------:R-:W-:Y:S01]  /*0d60*/  IMAD.U32 R22, RZ, RZ, UR26 ;  /* 0x0000001aff167e24 */ /* 0x000fe2000f8e00ff */
[----:B------:R-:W-:Y:S01]  /*0d70*/  SHF.R.S32.HI R7, RZ, 0x3, R11 ;  /* 0x00000003ff077819 */ /* 0x000fe2000001140b */
[----:B------:R-:W-:Y:S01]  /*0d80*/  BSSY B0, `(.L_x_261) ;  /* 0x000005d000007945 */ /* 0x000fe20003800000 */
[----:B------:R-:W-:Y:S01]  /*0d90*/  LEA.HI R10, R10, R2, RZ, 0x4 ;  /* 0x000000020a0a7211 */ /* 0x000fe200078f20ff */
[----:B------:R-:W-:Y:S01]  /*0da0*/  IMAD.IADD R226, R2, 0x1, -R226 ;  /* 0x0000000102e27824 */ /* 0x000fe200078e0ae2 */
[----:B------:R-:W-:Y:S01]  /*0db0*/  SHF.R.S32.HI R16, RZ, 0x2, R219 ;  /* 0x00000002ff107819 */ /* 0x000fe200000114db */
[----:B------:R-:W-:Y:S01]  /*0dc0*/  IMAD.SHL.U32 R4, R7, 0x40, RZ ;  /* 0x0000004007047824 */ /* 0x000fe200078e00ff */
[----:B------:R-:W-:Y:S01]  /*0dd0*/  LOP3.LUT R9, R10, 0xfffffff0, RZ, 0xc0, !PT ;  /* 0xfffffff00a097812 */ /* 0x000fe200078ec0ff */
[----:B------:R-:W-:Y:S01]  /*0de0*/  IMAD.SHL.U32 R226, R226, 0x8, RZ ;  /* 0x00000008e2e27824 */ /* 0x000fe200078e00ff */
[----:B------:R-:W-:-:S02]  /*0df0*/  SHF.R.S32.HI R17, RZ, 0x1f, R16 ;  /* 0x0000001fff117819 */ /* 0x000fc40000011410 */
[----:B------:R-:W-:Y:S01]  /*0e00*/  LOP3.LUT R4, R4, 0xc0, RZ, 0xc0, !PT ;  /* 0x000000c004047812 */ /* 0x000fe200078ec0ff */
[----:B------:R-:W-:Y:S01]  /*0e10*/  IMAD.IADD R9, R2, 0x1, -R9 ;  /* 0x0000000102097824 */ /* 0x000fe200078e0a09 */
[--C-:B------:R-:W-:Y:S01]  /*0e20*/  SHF.R.S32.HI R227, RZ, 0x1f, R226.reuse ;  /* 0x0000001fffe37819 */ /* 0x100fe200000114e2 */
[----:B------:R-:W-:Y:S01]  /*0e30*/  IMAD R3, R17, c[0x0][0x198], RZ ;  /* 0x0000660011037a24 */ /* 0x000fe200078e02ff */
[----:B------:R-:W-:Y:S01]  /*0e40*/  LOP3.LUT R0, R4, 0x18, R226, 0xf8, !PT ;  /* 0x0000001804007812 */ /* 0x000fe200078ef8e2 */
[----:B------:R-:W-:Y:S01]  /*0e50*/  IMAD.WIDE R22, R22, 0x80, R16 ;  /* 0x0000008016167825 */ /* 0x000fe200078e0210 */
[----:B------:R-:W-:Y:S02]  /*0e60*/  SHF.R.U32.HI R4, RZ, 0x3, R4 ;  /* 0x00000003ff047819 */ /* 0x000fe40000011604 */
[----:B------:R-:W-:Y:S01]  /*0e70*/  LEA.HI R8, R9, R9, RZ, 0x1 ;  /* 0x0000000909087211 */ /* 0x000fe200078f08ff */
[----:B------:R-:W-:Y:S01]  /*0e80*/  IMAD.WIDE.U32 R14, R16, c[0x0][0x198], R226 ;  /* 0x00006600100e7a25 */ /* 0x000fe200078e00e2 */
[----:B------:R-:W-:-:S02]  /*0e90*/  LOP3.LUT R4, R0, R4, RZ, 0x3c, !PT ;  /* 0x0000000400047212 */ /* 0x000fc400078e3cff */
[--C-:B------:R-:W-:Y:S01]  /*0ea0*/  SHF.R.S32.HI R0, RZ, 0x1, R8.reuse ;  /* 0x00000001ff007819 */ /* 0x100fe20000011408 */
[----:B------:R-:W-:Y:S01]  /*0eb0*/  IMAD R3, R16, c[0x0][0x19c], R3 ;  /* 0x0000670010037a24 */ /* 0x000fe200078e0203 */
[----:B------:R-:W-:Y:S02]  /*0ec0*/  SHF.R.S32.HI R5, RZ, 0x1f, R8 ;  /* 0x0000001fff057819 */ /* 0x000fe40000011408 */
[----:B------:R-:W-:Y:S02]  /*0ed0*/  IADD3 R20, P0, R226, UR6, RZ ;  /* 0x00000006e2147c10 */ /* 0x000fe4000ff1e0ff */
[----:B------:R-:W-:Y:S02]  /*0ee0*/  LEA.HI R5, R5, R0, RZ, 0x2 ;  /* 0x0000000005057211 */ /* 0x000fe400078f10ff */
[----:B------:R-:W-:Y:S02]  /*0ef0*/  IADD3.X R21, R227, UR12, RZ, P0, !PT ;  /* 0x0000000ce3157c10 */ /* 0x000fe400087fe4ff */
[----:B------:R-:W-:-:S02]  /*0f00*/  LOP3.LUT R5, R5, 0xfffffffc, RZ, 0xc0, !PT ;  /* 0xfffffffc05057812 */ /* 0x000fc400078ec0ff */
[----:B------:R-:W-:Y:S01]  /*0f10*/  IADD3 R222, P0, R14, UR16, RZ ;  /* 0x000000100ede7c10 */ /* 0x000fe2000ff1e0ff */
[----:B-1----:R-:W-:Y:S01]  /*0f20*/  IMAD.WIDE.U32 R18, R18, c[0x0][0x1a8], R20 ;  /* 0x00006a0012127a25 */ /* 0x002fe200078e0014 */
[----:B------:R-:W-:Y:S02]  /*0f30*/  LEA.HI R219, R219, R16, RZ, 0x1 ;  /* 0x00000010dbdb7211 */ /* 0x000fe400078f08ff */
[----:B------:R-:W-:Y:S01]  /*0f40*/  IADD3.X R223, R15, UR7, R3, P0, !PT ;  /* 0x000000070fdf7c10 */ /* 0x000fe200087fe403 */
[----:B------:R-:W-:Y:S01]  /*0f50*/  IMAD.IADD R5, R0, 0x1, -R5 ;  /* 0x0000000100057824 */ /* 0x000fe200078e0a05 */
[----:B------:R-:W-:Y:S01]  /*0f60*/  LOP3.LUT R219, R219, 0x7fffffe, RZ, 0xc0, !PT ;  /* 0x07fffffedbdb7812 */ /* 0x000fe200078ec0ff */
[----:B------:R-:W-:Y:S01]  /*0f70*/  IMAD R0, R17, c[0x0][0x1a0], RZ ;  /* 0x0000680011007a24 */ /* 0x000fe200078e02ff */
[----:B------:R-:W-:Y:S01]  /*0f80*/  SHF.R.S32.HI R246, RZ, 0x1f, R244 ;  /* 0x0000001ffff67819 */ /* 0x000fe200000114f4 */
[----:B------:R-:W-:Y:S01]  /*0f90*/  IMAD.WIDE.U32 R20, R16, c[0x0][0x1a0], R226 ;  /* 0x0000680010147a25 */ /* 0x000fe200078e00e2 */
[----:B------:R-:W-:-:S02]  /*0fa0*/  SHF.R.S32.HI R6, RZ, 0x5, R6 ;  /* 0x00000005ff067819 */ /* 0x000fc40000011406 */
[----:B------:R-:W-:Y:S01]  /*0fb0*/  LOP3.LUT P1, RZ, R5, 0x2, RZ, 0xc0, !PT ;  /* 0x0000000205ff7812 */ /* 0x000fe2000782c0ff */
[----:B------:R-:W-:Y:S01]  /*0fc0*/  IMAD R0, R16, c[0x0][0x1a4], R0 ;  /* 0x0000690010007a24 */ /* 0x000fe200078e0200 */
[----:B------:R-:W-:Y:S01]  /*0fd0*/  IADD3 R14, P0, R20, UR4, RZ ;  /* 0x00000004140e7c10 */ /* 0x000fe2000ff1e0ff */
[----:B------:R-:W-:Y:S01]  /*0fe0*/  ULDC.64 UR4, c[0x0][0x1a8] ;  /* 0x00006a0000047ab9 */ /* 0x000fe20000000a00 */
[----:B------:R-:W-:Y:S01]  /*0ff0*/  IMAD.IADD R219, R16, 0x1, -R219 ;  /* 0x0000000110db7824 */ /* 0x000fe200078e0adb */
[----:B------:R-:W-:Y:S01]  /*1000*/  UIMAD UR4, UR14, UR4, URZ ;  /* 0x000000040e0472a4 */ /* 0x000fe2000f8e023f */
[----:B------:R-:W-:Y:S01]  /*1010*/  IADD3.X R15, R21, UR15, R0, P0, !PT ;  /* 0x0000000f150f7c10 */ /* 0x000fe200087fe400 */
[----:B------:R-:W-:Y:S01]  /*1020*/  IMAD R224, R246, c[0x0][0x1b0], RZ ;  /* 0x00006c00f6e07a24 */ /* 0x000fe200078e02ff */
[----:B------:R-:W-:Y:S01]  /*1030*/  ISETP.GE.AND P0, PT, R16, UR18, PT ;  /* 0x0000001210007c0c */ /* 0x000fe2000bf06270 */
[----:B------:R-:W-:Y:S01]  /*1040*/  IMAD R246, R246, c[0x0][0x1b8], RZ ;  /* 0x00006e00f6f67a24 */ /* 0x000fe200078e02ff */
[----:B------:R-:W-:Y:S01]  /*1050*/  UIMAD UR4, UR10, UR5, UR4 ;  /* 0x000000050a0472a4 */ /* 0x000fe2000f8e0204 */
[----:B------:R-:W-:Y:S01]  /*1060*/  IMAD R219, R6, 0x8, R219 ;  /* 0x0000000806db7824 */ /* 0x000fe200078e02db */
[----:B------:R-:W-:Y:S01]  /*1070*/  IADD3 R221, R226, 0x20, RZ ;  /* 0x00000020e2dd7810 */ /* 0x000fe20007ffe0ff */
[----:B------:R-:W-:Y:S01]  /*1080*/  IMAD R224, R244, c[0x0][0x1b4], R224 ;  /* 0x00006d00f4e07a24 */ /* 0x000fe200078e02e0 */
[----:B------:R-:W-:Y:S01]  /*1090*/  IADD3 R220, R226, 0x40, RZ ;  /* 0x00000040e2dc7810 */ /* 0x000fe20007ffe0ff */
[C---:B------:R-:W-:Y:S01]  /*10a0*/  IMAD R246, R244.reuse, c[0x0][0x1bc], R246 ;  /* 0x00006f00f4f67a24 */ /* 0x040fe200078e02f6 */
[----:B------:R-:W-:Y:S01]  /*10b0*/  IADD3 R21, R19, UR4, RZ ;  /* 0x0000000413157c10 */ /* 0x000fe2000fffe0ff */
[----:B------:R-:W-:-:S04]  /*10c0*/  IMAD.WIDE.U32 R222, R244, c[0x0][0x1b0], R222 ;  /* 0x00006c00f4de7a25 */ /* 0x000fc800078e00de */
[----:B------:R-:W-:Y:S02]  /*10d0*/  IMAD.MOV.U32 R3, RZ, RZ, 0x10 ;  /* 0x00000010ff037424 */ /* 0x000fe400078e00ff */
[----:B------:R-:W-:Y:S02]  /*10e0*/  IMAD.U32 R219, R219, 0x20, R4 ;  /* 0x00000020dbdb7824 */ /* 0x000fe400078e0004 */
[----:B------:R-:W-:Y:S01]  /*10f0*/  IMAD.WIDE.U32 R244, R244, c[0x0][0x1b8], R14 ;  /* 0x00006e00f4f47a25 */ /* 0x000fe200078e000e */
[----:B------:R-:W-:-:S03]  /*1100*/  SEL R0, R3, 0xfffffff0, !P1 ;  /* 0xfffffff003007807 */ /* 0x000fc60004800000 */
        /* <DEDUP_REMOVED lines=36> */
.L_x_262:
[----:B------:R-:W-:Y:S05]  /*1350*/  BSYNC B0 ;  /* 0x0000000000007941 */ /* 0x000fea0003800000 */
.L_x_261:
        /* <DEDUP_REMOVED lines=37> */
.L_x_264:
[----:B------:R-:W-:Y:S05]  /*15b0*/  BSYNC B0 ;  /* 0x0000000000007941 */ /* 0x000fea0003800000 */
.L_x_263:
        /* <DEDUP_REMOVED lines=37> */
.L_x_266:
[----:B------:R-:W-:Y:S05]  /*1810*/  BSYNC B0 ;  /* 0x0000000000007941 */ /* 0x000fea0003800000 */
.L_x_265:
        /* <DEDUP_REMOVED lines=40> */
.L_x_268:
[----:B------:R-:W-:Y:S05]  /*1aa0*/  BSYNC B0 ;  /* 0x0000000000007941 */ /* 0x000fea0003800000 */
.L_x_267:
        /* <DEDUP_REMOVED lines=39> */
.L_x_270:
[----:B------:R-:W-:Y:S05]  /*1d20*/  BSYNC B0 ;  /* 0x0000000000007941 */ /* 0x000fea0003800000 */
.L_x_269:
[----:B------:R-:W-:Y:S01]  /*1d30*/  ISETP.GE.AND P0, PT, R4, UR11, PT ;  /* 0x0000000b04007c0c */ /* 0x000fe2000bf06270 */
[----:B------:R-:W-:Y:S01]  /*1d40*/  UMOV UR23, 0x5 ;  /* 0x0000000500177882 */ /* 0x000fe20000000000 */
[----:B------:R-:W-:Y:S01]  /*1d50*/  BSSY B0, `(.L_x_271) ;  /* 0x0000023000007945 */ /* 0x000fe20003800000 */
[----:B------:R-:W-:Y:S02]  /*1d60*/  ULDC UR21, c[0x0][0x19c] ;  /* 0x0000670000157ab9 */ /* 0x000fe40000000800 */
[----:B------:R-:W-:Y:S02]  /*1d70*/  ULDC.64 UR4, c[0x0][0x1a0] ;  /* 0x0000680000047ab9 */ /* 0x000fe40000000a00 */
[----:B------:R-:W-:Y:S02]  /*1d80*/  USHF.L.U32 UR22, UR6, 0x5, URZ ;  /* 0x0000000506167899 */ /* 0x000fe4000800063f */
        /* <DEDUP_REMOVED lines=31> */
.L_x_272:
[----:B------:R-:W-:Y:S05]  /*1f80*/  BSYNC B0 ;  /* 0x0000000000007941 */ /* 0x000fea0003800000 */
.L_x_271:
[----:B------:R-:W0:Y:S01]  /*1f90*/  LDGDEPBAR ;  /* 0x00000000000079af */ /* 0x000e220000000000 */
[----:B------:R-:W-:Y:S01]  /*1fa0*/  LOP3.LUT R8, R8, 0x7fffffe, RZ, 0xc0, !PT ;  /* 0x07fffffe08087812 */ /* 0x000fe200078ec0ff */
[----:B------:R-:W-:Y:S01]  /*1fb0*/  IMAD.SHL.U32 R5, R5, 0x40, RZ ;  /* 0x0000004005057824 */ /* 0x000fe200078e00ff */
[----:B-1----:R-:W-:Y:S01]  /*1fc0*/  SHF.R.S32.HI R15, RZ, 0x1f, R9 ;  /* 0x0000001fff0f7819 */ /* 0x002fe20000011409 */
[----:B------:R-:W-:Y:S01]  /*1fd0*/  IMAD.SHL.U32 R7, R7, 0x8, RZ ;  /* 0x0000000807077824 */ /* 0x000fe200078e00ff */
[----:B------:R-:W-:Y:S01]  /*1fe0*/  SHF.R.S32.HI R14, RZ, 0x1f, R12 ;  /* 0x0000001fff0e7819 */ /* 0x000fe2000001140c */
[----:B------:R-:W-:Y:S01]  /*1ff0*/  IMAD.IADD R8, R9, 0x1, -R8 ;  /* 0x0000000109087824 */ /* 0x000fe200078e0a08 */
[----:B------:R-:W-:Y:S01]  /*2000*/  LOP3.LUT R11, R11, 0xfffffff8, RZ, 0xc0, !PT ;  /* 0xfffffff80b0b7812 */ /* 0x000fe200078ec0ff */
[----:B------:R-:W-:Y:S01]  /*2010*/  IMAD.U32 R119, RZ, RZ, UR8 ;  /* 0x00000008ff777e24 */ /* 0x000fe2000f8e00ff */
[----:B------:R-:W-:Y:S01]  /*2020*/  SHF.R.S32.HI R13, RZ, 0x4, R10 ;  /* 0x00000004ff0d7819 */ /* 0x000fe2000001140a */
[----:B------:R-:W-:Y:S01]  /*2030*/  IMAD.U32 R235, RZ, RZ, UR26 ;  /* 0x0000001affeb7e24 */ /* 0x000fe2000f8e00ff */
[----:B------:R-:W-:Y:S01]  /*2040*/  LEA.HI R9, R15, R9, RZ, 0x3 ;  /* 0x000000090f097211 */ /* 0x000fe200078f18ff */
[----:B------:R-:W-:Y:S01]  /*2050*/  UIMAD UR5, UR19, UR31, URZ ;  /* 0x0000001f130572a4 */ /* 0x000fe2000f8e023f */
[----:B------:R-:W-:Y:S01]  /*2060*/  LEA.HI R15, R14, R12, RZ, 0x2 ;  /* 0x0000000c0e0f7211 */ /* 0x000fe200078f10ff */
[----:B------:R-:W-:Y:S01]  /*2070*/  IMAD.IADD R14, R2, 0x1, -R11 ;  /* 0x00000001020e7824 */ /* 0x000fe200078e0a0b */
[----:B------:R-:W-:Y:S01]  /*2080*/  LEA.HI R10, R10, R13, RZ, 0x1 ;  /* 0x0000000d0a0a7211 */ /* 0x000fe200078f08ff */
[----:B------:R-:W-:Y:S01]  /*2090*/  IMAD.SHL.U32 R11, R9, 0x20, RZ ;  /* 0x00000020090b7824 */ /* 0x000fe200078e00ff */
[----:B------:R-:W-:Y:S01]  /*20a0*/  ISETP.GE.AND P0, PT, R16, UR11, PT ;  /* 0x0000000b10007c0c */ /* 0x000fe2000bf06270 */
[----:B------:R-:W-:Y:S01]  /*20b0*/  IMAD.U32 R218, RZ, RZ, UR20 ;  /* 0x00000014ffda7e24 */ /* 0x000fe2000f8e00ff */
[----:B------:R-:W-:Y:S01]  /*20c0*/  LOP3.LUT R12, R10, 0xfffffffe, RZ, 0xc0, !PT ;  /* 0xfffffffe0a0c7812 */ /* 0x000fe200078ec0ff */
[----:B------:R-:W-:Y:S01]  /*20d0*/  IMAD.MOV.U32 R246, RZ, RZ, R244 ;  /* 0x000000fffff67224 */ /* 0x000fe200078e00f4 */
[----:B------:R-:W-:Y:S01]  /*20e0*/  LEA.HI R10, R14, R14, RZ, 0x1 ;  /* 0x0000000e0e0a7211 */ /* 0x000fe200078f08ff */
[----:B------:R-:W-:Y:S01]  /*20f0*/  IMAD R235, R235, 0x8, R6 ;  /* 0x00000008ebeb7824 */ /* 0x000fe200078e0206 */
[----:B------:R-:W-:Y:S01]  /*2100*/  LEA R16, R6, UR9, 0x4 ;  /* 0x0000000906107c11 */ /* 0x000fe2000f8e20ff */
[----:B------:R-:W-:-:S04]  /*2110*/  DEPBAR.LE SB0, 0x0 ;  /* 0x000080000000791a */ /* 0x000fc80000000000 */
[----:B------:R-:W-:Y:S01]  /*2120*/  BAR.SYNC.DEFER_BLOCKING 0x0 ;  /* 0x0000000000007b1d */ /* 0x000fe20000010000 */
[----:B------:R-:W-:Y:S01]  /*2130*/  LOP3.LUT R9, R10, 0x7fffffe, RZ, 0xc0, !PT ;  /* 0x07fffffe0a097812 */ /* 0x000fe200078ec0ff */
[----:B------:R-:W-:Y:S01]  /*2140*/  IMAD.IADD R12, R13, 0x1, -R12 ;  /* 0x000000010d0c7824 */ /* 0x000fe200078e0a0c */
[----:B------:R-:W-:Y:S01]  /*2150*/  SHF.R.S32.HI R10, RZ, 0x1, R10 ;  /* 0x00000001ff0a7819 */ /* 0x000fe2000001140a */
[----:B------:R-:W-:Y:S01]  /*2160*/  UIMAD UR12, UR12, UR20, UR5 ;  /* 0x000000140c0c72a4 */ /* 0x000fe2000f8e0205 */
[----:B------:R-:W-:Y:S01]  /*2170*/  SHF.R.S32.HI R15, RZ, 0x2, R15 ;  /* 0x00000002ff0f7819 */ /* 0x000fe2000001140f */
[----:B------:R-:W-:Y:S01]  /*2180*/  IMAD.SHL.U32 R217, R12, 0x8, RZ ;  /* 0x000000080cd97824 */ /* 0x000fe200078e00ff */
[----:B------:R-:W-:Y:S01]  /*2190*/  LOP3.LUT R5, R5, 0xc0, RZ, 0xc0, !PT ;  /* 0x000000c005057812 */ /* 0x000fe200078ec0ff */
[----:B------:R-:W-:Y:S01]  /*21a0*/  IMAD.SHL.U32 R216, R10, 0x40, RZ ;  /* 0x000000400ad87824 */ /* 0x000fe200078e00ff */
[----:B------:R-:W-:Y:S01]  /*21b0*/  IADD3 R13, R16, 0x1, R15 ;  /* 0x00000001100d7810 */ /* 0x000fe20007ffe00f */
[----:B------:R-:W-:Y:S01]  /*21c0*/  IMAD.IADD R9, R14, 0x1, -R9 ;  /* 0x000000010e097824 */ /* 0x000fe200078e0a09 */
[----:B------:R-:W-:Y:S01]  /*21d0*/  LOP3.LUT R11, R11, 0xffffff00, RZ, 0xc0, !PT ;  /* 0xffffff000b0b7812 */ /* 0x000fe200078ec0ff */
[----:B------:R-:W-:Y:S01]  /*21e0*/  IMAD.SHL.U32 R228, R2, 0x2, RZ ;  /* 0x0000000202e47824 */ /* 0x000fe200078e00ff */
[----:B------:R-:W-:Y:S01]  /*21f0*/  LOP3.LUT R216, R216, 0xc0, RZ, 0xc0, !PT ;  /* 0x000000c0d8d87812 */ /* 0x000fe200078ec0ff */
[----:B------:R-:W-:Y:S01]  /*2200*/  IMAD R9, R12, 0x8, R9 ;  /* 0x000000080c097824 */ /* 0x000fe200078e0209 */
[----:B------:R-:W-:Y:S01]  /*2210*/  LOP3.LUT R217, R5, 0x8, R217, 0xf8, !PT ;  /* 0x0000000805d97812 */ /* 0x000fe200078ef8d9 */
[----:B------:R-:W-:Y:S01]  /*2220*/  IMAD R6, R6, 0x200, R11 ;  /* 0x0000020006067824 */ /* 0x000fe200078e020b */
[----:B------:R-:W-:Y:S01]  /*2230*/  SHF.R.U32.HI R5, RZ, 0x3, R5 ;  /* 0x00000003ff057819 */ /* 0x000fe20000011605 */
[----:B------:R-:W-:Y:S01]  /*2240*/  IMAD R11, R8, 0x20, R11 ;  /* 0x00000020080b7824 */ /* 0x000fe200078e020b */
[----:B------:R-:W-:Y:S01]  /*2250*/  LOP3.LUT R7, R216, 0x8, R7, 0xf8, !PT ;  /* 0x00000008d8077812 */ /* 0x000fe200078ef807 */
[----:B------:R-:W-:Y:S01]  /*2260*/  IMAD R6, R8, 0x20, R6 ;  /* 0x0000002008067824 */ /* 0x000fe200078e0206 */
[----:B------:R-:W-:Y:S01]  /*2270*/  IADD3 R119, R119, -UR27, R13 ;  /* 0x8000001b77777c10 */ /* 0x000fe2000fffe00d */
[----:B------:R-:W-:Y:S01]  /*2280*/  IMAD.WIDE.U32 R12, R218, UR31, R246 ;  /* 0x0000001fda0c7c25 */ /* 0x000fe2000f8e00f6 */
[----:B------:R-:W-:Y:S01]  /*2290*/  SHF.R.U32.HI R216, RZ, 0x3, R216 ;  /* 0x00000003ffd87819 */ /* 0x000fe200000116d8 */
[----:B------:R1:W-:Y:S01]  /*22a0*/  @P0 STS [R219+0x9000], RZ ;  /* 0x009000ffdb000388 */ /* 0x0003e20000000800 */
[----:B------:R-:W-:Y:S01]  /*22b0*/  LOP3.LUT R217, R217, R5, RZ, 0x3c, !PT ;  /* 0x00000005d9d97212 */ /* 0x000fe200078e3cff */
[----:B------:R-:W-:Y:S01]  /*22c0*/  UIADD3 UR17, UR32, -0x4ab325aa, URZ ;  /* 0xb54cda5620117890 */ /* 0x000fe2000fffe03f */
[----:B------:R-:W-:Y:S01]  /*22d0*/  LOP3.LUT R216, R7, R216, RZ, 0x3c, !PT ;  /* 0x000000d807d87212 */ /* 0x000fe200078e3cff */
[----:B------:R1:W-:Y:S01]  /*22e0*/  @P0 STS [R219+0x9004], RZ ;  /* 0x009004ffdb000388 */ /* 0x0003e20000000800 */
[----:B------:R-:W-:Y:S01]  /*22f0*/  LOP3.LUT P1, RZ, R10, 0x2, RZ, 0xc0, !PT ;  /* 0x000000020aff7812 */ /* 0x000fe2000782c0ff */
[----:B------:R-:W-:Y:S01]  /*2300*/  UIADD3 UR16, UR33, 0x646e171e, URZ ;  /* 0x646e171e21107890 */ /* 0x000fe2000fffe03f */
[----:B------:R-:W-:Y:S01]  /*2310*/  IADD3 R5, R13, UR12, RZ ;  /* 0x0000000c0d057c10 */ /* 0x000fe2000fffe0ff */
[----:B------:R1:W-:Y:S01]  /*2320*/  @P0 STS.64 [R219+0x9008], RZ ;  /* 0x009008ffdb000388 */ /* 0x0003e20000000a00 */
[----:B------:R-:W-:Y:S01]  /*2330*/  BSSY B0, `(.L_x_273) ;  /* 0x0000025000007945 */ /* 0x000fe20003800000 */
[C---:B------:R-:W-:Y:S01]  /*2340*/  IMAD.IADD R2, R217.reuse, 0x1, R11 ;  /* 0x00000001d9027824 */ /* 0x040fe200078e020b */
[----:B------:R-:W-:Y:S01]  /*2350*/  LOP3.LUT R228, R228, 0x6, RZ, 0xc0, !PT ;  /* 0x00000006e4e47812 */ /* 0x000fe200078ec0ff */
[----:B------:R1:W-:Y:S01]  /*2360*/  @P0 STS.128 [R219+0xa000], RZ ;  /* 0x00a000ffdb000388 */ /* 0x0003e20000000c00 */
[----:B------:R-:W-:Y:S01]  /*2370*/  IMAD.IADD R217, R217, 0x1, R6 ;  /* 0x00000001d9d97824 */ /* 0x000fe200078e0206 */
[----:B------:R-:W-:Y:S01]  /*2380*/  SEL R3, R3, 0xfffffff0, !P1 ;  /* 0xfffffff003037807 */ /* 0x000fe20004800000 */
[----:B------:R-:W-:Y:S01]  /*2390*/  IMAD.U32 R216, R9, 0x20, R216 ;  /* 0x0000002009d87824 */ /* 0x000fe200078e00d8 */
[----:B------:R1:W-:Y:S01]  /*23a0*/  @P0 STS.128 [R219+0xb000], RZ ;  /* 0x00b000ffdb000388 */ /* 0x0003e20000000c00 */
[----:B------:R-:W-:Y:S01]  /*23b0*/  IADD3 R119, R119, c[0x0][0x2e8], RZ ;  /* 0x0000ba0077777a10 */ /* 0x000fe20007ffe0ff */
        /* <DEDUP_REMOVED lines=28> */
.L_x_274:
[----:B------:R-:W-:Y:S05]  /*2580*/  BSYNC B0 ;  /* 0x0000000000007941 */ /* 0x000fea0003800000 */
.L_x_273:
        /* <DEDUP_REMOVED lines=36> */
.L_x_276:
[----:B------:R-:W-:Y:S05]  /*27d0*/  BSYNC B0 ;  /* 0x0000000000007941 */ /* 0x000fea0003800000 */
.L_x_275:
[----:B------:R-:W-:Y:S01]  /*27e0*/  IMAD.SHL.U32 R217, R217, 0x2, RZ ;  /* 0x00000002d9d97824 */ /* 0x000fe200078e00ff */
[C---:B------:R-:W-:Y:S01]  /*27f0*/  IADD3 R241, R119.reuse, 0x8, RZ ;  /* 0x0000000877f17810 */ /* 0x040fe20007ffe0ff */
[----:B------:R-:W-:Y:S01]  /*2800*/  IMAD.SHL.U32 R216, R216, 0x2, RZ ;  /* 0x00000002d8d87824 */ /* 0x000fe200078e00ff */
[----:B------:R-:W-:Y:S01]  /*2810*/  IADD3 R240, R119, 0x40, RZ ;  /* 0x0000004077f07810 */ /* 0x000fe20007ffe0ff */
[----:B------:R-:W-:Y:S01]  /*2820*/  IMAD R215, R0, 0x2, R217 ;  /* 0x0000000200d77824 */ /* 0x000fe200078e02d9 */
[----:B------:R-:W-:Y:S01]  /*2830*/  LDSM.16.M88.4 R88, [R217] ;  /* 0x00000000d958783b */ /* 0x000fe20000000200 */
[----:B------:R-:W-:Y:S01]  /*2840*/  IMAD R213, R3, 0x2, R216 ;  /* 0x0000000203d57824 */ /* 0x000fe200078e02d8 */
[C---:B------:R-:W-:Y:S01]  /*2850*/  IADD3 R3, R119.reuse, 0x48, RZ ;  /* 0x0000004877037810 */ /* 0x040fe20007ffe0ff */
        /* <DEDUP_REMOVED lines=18> */
[----:B------:R-:W-:Y:S01]  /*2980*/  LDSM.16.M88.4 R84, [R217+0x3000] ;  /* 0x00300000d954783b */ /* 0x000fe20000000200 */
[----:B------:R-:W-:Y:S03]  /*2990*/  HMMA.16816.F32.BF16 R36, R16, R34, RZ ;  /* 0x000000221024723c */ /* 0x000fe600000418ff */
[----:B------:R-:W-:Y:S04]  /*29a0*/  LDSM.16.M88.4 R76, [R216+0x7400] ;  /* 0x00740000d84c783b */ /* 0x000fe80000000200 */
[----:B------:R-:W-:Y:S01]  /*29b0*/  LDSM.16.M88.4 R72, [R216+0x7800] ;  /* 0x00780000d848783b */ /* 0x000fe20000000200 */
[C---:B------:R-:W-:Y:S03]  /*29c0*/  HMMA.16816.F32.BF16 R44, R88.reuse, R32, RZ ;  /* 0x00000020582c723c */ /* 0x040fe600000418ff */
[----:B------:R-:W-:Y:S04]  /*29d0*/  LDSM.16.M88.4 R112, [R215+0x2000] ;  /* 0x00200000d770783b */ /* 0x000fe80000000200 */
[----:B------:R-:W0:Y:S01]  /*29e0*/  LDGDEPBAR ;  /* 0x00000000000079af */ /* 0x000e220000000000 */
[C---:B------:R-:W-:Y:S08]  /*29f0*/  HMMA.16816.F32.BF16 R32, R88.reuse, R34, RZ ;  /* 0x000000225820723c */ /* 0x040ff000000418ff */
[-C--:B-1----:R-:W-:Y:S08]  /*2a00*/  HMMA.16816.F32.BF16 R60, R88, R48.reuse, RZ ;  /* 0x00000030583c723c */ /* 0x082ff000000418ff */
[C---:B------:R-:W-:Y:S08]  /*2a10*/  HMMA.16816.F32.BF16 R56, R16.reuse, R48, RZ ;  /* 0x000000301038723c */ /* 0x040ff000000418ff */
        /* <DEDUP_REMOVED lines=14> */
[C---:B------:R-:W-:Y:S01]  /*2b00*/  HMMA.16816.F32.BF16 R32, R4.reuse, R66, R32 ;  /* 0x000000420420723c */ /* 0x040fe20000041820 */
[----:B------:R-:W1:Y:S07]  /*2b10*/  LDSM.16.M88.4 R64, [R217+0x2000] ;  /* 0x00200000d940783b */ /* 0x000e6e0000000200 */
[----:B----4-:R-:W-:Y:S08]  /*2b20*/  HMMA.16816.F32.BF16 R48, R4, R106, R48 ;  /* 0x0000006a0430723c */ /* 0x010ff00000041830 */
        /* <DEDUP_REMOVED lines=16> */
[----:B-1----:R-:W-:Y:S08]  /*2c30*/  HMMA.16816.F32.BF16 R48, R64, R82, R48 ;  /* 0x000000524030723c */ /* 0x002ff00000041830 */
        /* <DEDUP_REMOVED lines=13> */
[----:B------:R-:W4:Y:S07]  /*2d10*/  LDSM.16.M88.4 R80, [R217+0x5000] ;  /* 0x00500000d950783b */ /* 0x000f2e0000000200 */
[C---:B------:R-:W-:Y:S08]  /*2d20*/  HMMA.16816.F32.BF16 R92, R64.reuse, R68, R92 ;  /* 0x00000044405c723c */ /* 0x040ff0000004185c */
[C---:B------:R-:W-:Y:S01]  /*2d30*/  HMMA.16816.F32.BF16 R88, R64.reuse, R70, R88 ;  /* 0x000000464058723c */ /* 0x040fe20000041858 */
[----:B------:R-:W-:Y:S07]  /*2d40*/  LDSM.16.M88.4 R68, [R216+0x8800] ;  /* 0x00880000d844783b */ /* 0x000fee0000000200 */
[C---:B------:R-:W-:Y:S08]  /*2d50*/  HMMA.16816.F32.BF16 R100, R64.reuse, R72, R100 ;  /* 0x000000484064723c */ /* 0x040ff00000041864 */
[----:B------:R-:W-:Y:S01]  /*2d60*/  HMMA.16816.F32.BF16 R96, R64, R74, R96 ;  /* 0x0000004a4060723c */ /* 0x000fe20000041860 */
[----:B------:R-:W5:Y:S04]  /*2d70*/  LDSM.16.M88.4 R72, [R216+0x8400] ;  /* 0x00840000d848783b */ /* 0x000f680000000200 */
[----:B------:R-:W1:Y:S03]  /*2d80*/  LDSM.16.M88.4 R64, [R216+0x8c00] ;  /* 0x008c0000d840783b */ /* 0x000e660000000200 */
[----:B--2---:R-:W-:Y:S08]  /*2d90*/  HMMA.16816.F32.BF16 R48, R112, R6, R48 ;  /* 0x000000067030723c */ /* 0x004ff00000041830 */
[C---:B------:R-:W-:Y:S08]  /*2da0*/  HMMA.16816.F32.BF16 R56, R12.reuse, R4, R56 ;  /* 0x000000040c38723c */ /* 0x040ff00000041838 */
        /* <DEDUP_REMOVED lines=11> */
[C---:B------:R-:W-:Y:S01]  /*2e60*/  HMMA.16816.F32.BF16 R32, R112.reuse, R10, R32 ;  /* 0x0000000a7020723c */ /* 0x040fe20000041820 */
[----:B------:R-:W3:Y:S07]  /*2e70*/  LDSM.16.M88.4 R8, [R215+0x4000] ;  /* 0x00400000d708783b */ /* 0x000eee0000000200 */
[C---:B------:R-:W-:Y:S08]  /*2e80*/  HMMA.16816.F32.BF16 R92, R112.reuse, R104, R92 ;  /* 0x00000068705c723c */ /* 0x040ff0000004185c */
[----:B------:R-:W-:Y:S08]  /*2e90*/  HMMA.16816.F32.BF16 R88, R112, R106, R88 ;  /* 0x0000006a7058723c */ /* 0x000ff00000041858 */
[----:B-1----:R-:W-:Y:S01]  /*2ea0*/  HMMA.16816.F32.BF16 R104, R84, R78, R48 ;  /* 0x0000004e5468723c */ /* 0x002fe20000041830 */
[----:B------:R-:W1:Y:S07]  /*2eb0*/  LDSM.16.M88.4 R48, [R213+0x8400] ;  /* 0x00840000d530783b */ /* 0x000e6e0000000200 */
[C---:B----4-:R-:W-:Y:S08]  /*2ec0*/  HMMA.16816.F32.BF16 R56, R80.reuse, R76, R56 ;  /* 0x0000004c5038723c */ /* 0x050ff00000041838 */
[----:B------:R-:W-:Y:S08]  /*2ed0*/  HMMA.16816.F32.BF16 R52, R80, R78, R52 ;  /* 0x0000004e5034723c */ /* 0x000ff00000041834 */
[----:B------:R-:W-:Y:S08]  /*2ee0*/  HMMA.16816.F32.BF16 R100, R112, R108, R100 ;  /* 0x0000006c7064723c */ /* 0x000ff00000041864 */
[----:B-----5:R-:W-:Y:S08]  /*2ef0*/  HMMA.16816.F32.BF16 R44, R84, R72, R44 ;  /* 0x00000048542c723c */ /* 0x020ff0000004182c */
[C---:B------:R-:W-:Y:S08]  /*2f00*/  HMMA.16816.F32.BF16 R20, R80.reuse, R64, R20 ;  /* 0x000000405014723c */ /* 0x040ff00000041814 */
[----:B------:R-:W-:Y:S08]  /*2f10*/  HMMA.16816.F32.BF16 R16, R80, R66, R16 ;  /* 0x000000425010723c */ /* 0x000ff00000041810 */
[C---:B------:R-:W-:Y:S08]  /*2f20*/  HMMA.16816.F32.BF16 R92, R84.reuse, R64, R92 ;  /* 0x00000040545c723c */ /* 0x040ff0000004185c */
[----:B------:R-:W-:Y:S01]  /*2f30*/  HMMA.16816.F32.BF16 R88, R84, R66, R88 ;  /* 0x000000425458723c */ /* 0x000fe20000041858 */
[----:B------:R-:W4:Y:S07]  /*2f40*/  LDSM.16.M88.4 R64, [R213+0x8800] ;  /* 0x00880000d540783b */ /* 0x000f2e0000000200 */
[C---:B------:R-:W-:Y:S08]  /*2f50*/  HMMA.16816.F32.BF16 R40, R80.reuse, R72, R40 ;  /* 0x000000485028723c */ /* 0x040ff00000041828 */
[-C--:B------:R-:W-:Y:S08]  /*2f60*/  HMMA.16816.F32.BF16 R36, R80, R74.reuse, R36 ;  /* 0x0000004a5024723c */ /* 0x080ff00000041824 */
[----:B------:R-:W-:Y:S08]  /*2f70*/  HMMA.16816.F32.BF16 R32, R84, R74, R32 ;  /* 0x0000004a5420723c */ /* 0x000ff00000041820 */
[----:B------:R-:W-:Y:S08]  /*2f80*/  HMMA.16816.F32.BF16 R96, R112, R110, R96 ;  /* 0x0000006e7060723c */ /* 0x000ff00000041860 */
[----:B--2---:R-:W-:Y:S08]  /*2f90*/  HMMA.16816.F32.BF16 R56, R4, R12, R56 ;  /* 0x0000000c0438723c */ /* 0x004ff00000041838 */
[----:B---3--:R-:W-:Y:S08]  /*2fa0*/  HMMA.16816.F32.BF16 R104, R8, R14, R104 ;  /* 0x0000000e0868723c */ /* 0x008ff00000041868 */
[C---:B------:R-:W-:Y:S08]  /*2fb0*/  HMMA.16816.F32.BF16 R28, R80.reuse, R68, R28 ;  /* 0x00000044501c723c */ /* 0x040ff0000004181c */
[----:B------:R-:W-:Y:S07]  /*2fc0*/  HMMA.16816.F32.BF16 R24, R80, R70, R24 ;  /* 0x000000465018723c */ /* 0x000fee0000041818 */
[----:B------:R-:W-:Y:S01]  /*2fd0*/  IMAD.U32 R80, RZ, RZ, UR31 ;  /* 0x0000001fff507e24 */ /* 0x000fe2000f8e00ff */
[----:B------:R-:W-:Y:S03]  /*2fe0*/  HMMA.16816.F32.BF16 R52, R4, R14, R52 ;  /* 0x0000000e0434723c */ /* 0x000fe60000041834 */
[----:B------:R-:W-:-:S05]  /*2ff0*/  IMAD R80, R80, 0x40, R228 ;  /* 0x0000004050507824 */ /* 0x000fca00078e02e4 */
[----:B------:R-:W-:Y:S01]  /*3000*/  HMMA.16816.F32.BF16 R100, R84, R68, R100 ;  /* 0x000000445464723c */ /* 0x000fe20000041864 */
[C---:B------:R-:W-:Y:S02]  /*3010*/  IADD3 R14, R80.reuse, 0x1, RZ ;  /* 0x00000001500e7810 */ /* 0x040fe40007ffe0ff */
[----:B------:R-:W-:Y:S02]  /*3020*/  IADD3 R15, R80, 0x8, RZ ;  /* 0x00000008500f7810 */ /* 0x000fe40007ffe0ff */
[C---:B------:R-:W-:Y:S02]  /*3030*/  ISETP.GE.AND P5, PT, R14.reuse, R243, PT ;  /* 0x000000f30e00720c */ /* 0x040fe40003fa6270 */
[C---:B------:R-:W-:Y:S01]  /*3040*/  ISETP.GE.AND P1, PT, R14.reuse, R241, PT ;  /* 0x000000f10e00720c */ /* 0x040fe20003f26270 */
[----:B-1----:R-:W-:Y:S01]  /*3050*/  HMMA.16816.F32.BF16 R44, R8, R48, R44 ;  /* 0x00000030082c723c */ /* 0x002fe2000004182c */
[C---:B------:R-:W-:Y:S02]  /*3060*/  ISETP.GE.AND P2, PT, R14.reuse, R240, PT ;  /* 0x000000f00e00720c */ /* 0x040fe40003f46270 */
[----:B------:R-:W-:-:S02]  /*3070*/  ISETP.GE.AND P0, PT, R14, R3, PT ;  /* 0x000000030e00720c */ /* 0x000fc40003f06270 */
[----:B------:R-:W-:Y:S02]  /*3080*/  IADD3 R14, R80, 0x9, RZ ;  /* 0x00000009500e7810 */ /* 0x000fe40007ffe0ff */
[----:B------:R-:W-:Y:S01]  /*3090*/  FSEL R72, R59, -INF , !P0 ;  /* 0xff8000003b487808 */ /* 0x000fe20004000000 */
[C---:B------:R-:W-:Y:S01]  /*30a0*/  HMMA.16816.F32.BF16 R40, R4.reuse, R48, R40 ;  /* 0x000000300428723c */ /* 0x040fe20000041828 */
[C---:B------:R-:W-:Y:S02]  /*30b0*/  ISETP.GE.AND P6, PT, R15.reuse, R243, PT ;  /* 0x000000f30f00720c */ /* 0x040fe40003fc6270 */
[----:B------:R-:W-:Y:S02]  /*30c0*/  ISETP.GE.AND P3, PT, R15, R241, PT ;  /* 0x000000f10f00720c */ /* 0x000fe40003f66270 */
[----:B------:R-:W-:Y:S02]  /*30d0*/  ISETP.GE.AND P0, PT, R14, R243, PT ;  /* 0x000000f30e00720c */ /* 0x000fe40003f06270 */
[----:B------:R-:W-:Y:S01]  /*30e0*/  FSEL R73, R57, -INF , !P2 ;  /* 0xff80000039497808 */ /* 0x000fe20005000000 */
[----:B------:R-:W-:Y:S01]  /*30f0*/  HMMA.16816.F32.BF16 R36, R4, R50, R36 ;  /* 0x000000320424723c */ /* 0x000fe20000041824 */
[----:B------:R-:W-:-:S02]  /*3100*/  FSEL R68, R106, -INF , !P3 ;  /* 0xff8000006a447808 */ /* 0x000fc40005800000 */
[----:B------:R-:W-:Y:S02]  /*3110*/  FSEL R69, R105, -INF , !P0 ;  /* 0xff80000069457808 */ /* 0x000fe40004000000 */
[CC--:B------:R-:W-:Y:S02]  /*3120*/  ISETP.GE.AND P4, PT, R15.reuse, R240.reuse, PT ;  /* 0x000000f00f00720c */ /* 0x0c0fe40003f86270 */
[----:B------:R-:W-:Y:S01]  /*3130*/  ISETP.GE.AND P2, PT, R15, R3, PT ;  /* 0x000000030f00720c */ /* 0x000fe20003f46270 */
[----:B------:R-:W-:Y:S01]  /*3140*/  HMMA.16816.F32.BF16 R48, R8, R50, R32 ;  /* 0x000000320830723c */ /* 0x000fe20000041820 */
[----:B------:R-:W1:Y:S01]  /*3150*/  LDSM.16.M88.4 R32, [R213+0x8c00] ;  /* 0x008c0000d520783b */ /* 0x000e620000000200 */
[----:B------:R-:W-:Y:S01]  /*3160*/  ISETP.GE.AND P3, PT, R14, R240, PT ;  /* 0x000000f00e00720c */ /* 0x000fe20003f66270 */
[----:B------:R-:W-:-:S04]  /*3170*/  DEPBAR.LE SB0, 0x0 ;  /* 0x000080000000791a */ /* 0x000fc80000000000 */
[----:B------:R-:W-:Y:S01]  /*3180*/  ISETP.GE.AND P0, PT, R14, R3, PT ;  /* 0x000000030e00720c */ /* 0x000fe20003f06270 */
[----:B------:R-:W-:Y:S01]  /*3190*/  HMMA.16816.F32.BF16 R96, R84, R70, R96 ;  /* 0x000000465460723c */ /* 0x000fe20000041860 */
[----:B------:R-:W-:Y:S02]  /*31a0*/  IADD3 R15, R80, 0x10, RZ ;  /* 0x00000010500f7810 */ /* 0x000fe40007ffe0ff */
[----:B------:R-:W-:Y:S02]  /*31b0*/  FSEL R74, R54, -INF , !P2 ;  /* 0xff800000364a7808 */ /* 0x000fe40005000000 */
[----:B------:R-:W-:Y:S02]  /*31c0*/  FSEL R79, R55, -INF , !P0 ;  /* 0xff800000374f7808 */ /* 0x000fe40004000000 */
[----:B------:R-:W-:Y:S01]  /*31d0*/  FSEL R70, R104, -INF , !P6 ;  /* 0xff80000068467808 */ /* 0x000fe20007000000 */
[----:B----4-:R-:W-:Y:S01]  /*31e0*/  HMMA.16816.F32.BF16 R100, R8, R64, R100 ;  /* 0x000000400864723c */ /* 0x010fe20000041864 */
[----:B------:R-:W-:-:S02]  /*31f0*/  ISETP.GE.AND P6, PT, R14, R241, PT ;  /* 0x000000f10e00720c */ /* 0x000fc40003fc6270 */
[----:B------:R-:W-:Y:S02]  /*3200*/  IADD3 R14, R80, 0x11, RZ ;  /* 0x00000011500e7810 */ /* 0x000fe40007ffe0ff */
        /* <DEDUP_REMOVED lines=17> */
[----:B------:R-:W-:Y:S01]  /*3320*/  HMMA.16816.F32.BF16 R24, R4, R66, R24 ;  /* 0x000000420418723c */ /* 0x000fe20000041818 */
[C---:B------:R-:W-:Y:S02]  /*3330*/  IADD3 R15, R80.reuse, 0x18, RZ ;  /* 0x00000018500f7810 */ /* 0x040fe40007ffe0ff */
[----:B------:R-:W-:Y:S02]  /*3340*/  IADD3 R14, R80, 0x19, RZ ;  /* 0x00000019500e7810 */ /* 0x000fe40007ffe0ff */
[----:B------:R-:W-:-:S02]  /*3350*/  FSEL R180, R47, -INF , !P6 ;  /* 0xff8000002fb47808 */ /* 0x000fc40007000000 */
[----:B------:R-:W-:Y:S01]  /*3360*/  FSEL R53, R42, -INF , !P3 ;  /* 0xff8000002a357808 */ /* 0x000fe20005800000 */
[-C--:B-1----:R-:W-:Y:S01]  /*3370*/  HMMA.16816.F32.BF16 R92, R8, R32.reuse, R92 ;  /* 0x00000020085c723c */ /* 0x082fe2000004185c */
[----:B------:R-:W-:Y:S01]  /*3380*/  FSEL R52, R43, -INF , !P0 ;  /* 0xff8000002b347808 */ /* 0x000fe20004000000 */
[----:B------:R-:W-:Y:S01]  /*3390*/  BAR.SYNC.DEFER_BLOCKING 0x0 ;  /* 0x0000000000007b1d */ /* 0x000fe20000010000 */
[C---:B------:R-:W-:Y:S02]  /*33a0*/  ISETP.GE.AND P6, PT, R15.reuse, R243, PT ;  /* 0x000000f30f00720c */ /* 0x040fe40003fc6270 */
[----:B------:R-:W-:Y:S02]  /*33b0*/  ISETP.GE.AND P3, PT, R15, R241, PT ;  /* 0x000000f10f00720c */ /* 0x000fe40003f66270 */
[----:B------:R-:W-:Y:S01]  /*33c0*/  ISETP.GE.AND P0, PT, R14, R243, PT ;  /* 0x000000f30e00720c */ /* 0x000fe20003f06270 */
[----:B------:R-:W-:Y:S01]  /*33d0*/  HMMA.16816.F32.BF16 R20, R4, R32, R20 ;  /* 0x000000200414723c */ /* 0x000fe20000041814 */
[----:B------:R-:W-:-:S02]  /*33e0*/  FSEL R76, R40, -INF , !P4 ;  /* 0xff800000284c7808 */ /* 0x000fc40006000000 */
[----:B------:R-:W-:Y:S02]  /*33f0*/  FSEL R40, R41, -INF , !P2 ;  /* 0xff80000029287808 */ /* 0x000fe40005000000 */
        /* <DEDUP_REMOVED lines=8> */
[C---:B------:R-:W-:Y:S02]  /*3480*/  ISETP.GE.AND P3, PT, R14.reuse, R240, PT ;  /* 0x000000f00e00720c */ /* 0x040fe40003f66270 */
[----:B------:R-:W-:Y:S02]  /*3490*/  ISETP.GE.AND P0, PT, R14, R3, PT ;  /* 0x000000030e00720c */ /* 0x000fe40003f06270 */
[C---:B------:R-:W-:Y:S02]  /*34a0*/  IADD3 R15, R80.reuse, 0x20, RZ ;  /* 0x00000020500f7810 */ /* 0x040fe40007ffe0ff */
        /* <DEDUP_REMOVED lines=10> */
[----:B------:R-:W-:Y:S02]  /*3550*/  FSEL R187, R102, -INF , !P2 ;  /* 0xff80000066bb7808 */ /* 0x000fe40005000000 */
[----:B------:R-:W-:Y:S02]  /*3560*/  FSEL R188, R101, -INF , !P0 ;  /* 0xff80000065bc7808 */ /* 0x000fe40004000000 */
[C---:B------:R-:W-:Y:S02]  /*3570*/  ISETP.GE.AND P4, PT, R15.reuse, R240, PT ;  /* 0x000000f00f00720c */ /* 0x040fe40003f86270 */
[----:B------:R-:W-:-:S02]  /*3580*/  ISETP.GE.AND P3, PT, R15, R3, PT ;  /* 0x000000030f00720c */ /* 0x000fc40003f66270 */
[C---:B------:R-:W-:Y:S02]  /*3590*/  ISETP.GE.AND P6, PT, R14.reuse, R241, PT ;  /* 0x000000f10e00720c */ /* 0x040fe40003fc6270 */
        /* <DEDUP_REMOVED lines=20> */
[----:B------:R-:W-:Y:S01]  /*36e0*/  HMMA.16816.F32.BF16 R12, R8, R12, R60 ;  /* 0x0000000c080c723c */ /* 0x000fe2000004183c */
[----:B------:R-:W-:Y:S02]  /*36f0*/  IADD3 R28, R80, 0x31, RZ ;  /* 0x00000031501c7810 */ /* 0x000fe40007ffe0ff */
[----:B------:R-:W-:Y:S02]  /*3700*/  FSEL R200, R27, -INF , !P0 ;  /* 0xff8000001bc87808 */ /* 0x000fe40004000000 */
[----:B------:R-:W-:-:S02]  /*3710*/  ISETP.GE.AND P0, PT, R28, R243, PT ;  /* 0x000000f31c00720c */ /* 0x000fc40003f06270 */
[----:B------:R-:W-:Y:S02]  /*3720*/  IADD3 R29, R80, 0x30, RZ ;  /* 0x00000030501d7810 */ /* 0x000fe40007ffe0ff */
[----:B------:R-:W-:Y:S02]  /*3730*/  FSEL R64, R93, -INF , !P0 ;  /* 0xff8000005d407808 */ /* 0x000fe40004000000 */
        /* <DEDUP_REMOVED lines=8> */
[----:B------:R-:W-:Y:S02]  /*37c0*/  ISETP.GE.AND P0, PT, R80, R3, PT ;  /* 0x000000035000720c */ /* 0x000fe40003f06270 */
[----:B------:R-:W-:-:S02]  /*37d0*/  FSEL R61, R94, -INF , !P2 ;  /* 0xff8000005e3d7808 */ /* 0x000fc40005000000 */
[----:B------:R-:W-:Y:S02]  /*37e0*/  FSEL R6, R58, -INF , !P0 ;  /* 0xff8000003a067808 */ /* 0x000fe40004000000 */
[----:B------:R-:W-:Y:S02]  /*37f0*/  PLOP3.LUT P0, PT, PT, PT, UP0, 0x80, 0x0 ;  /* 0x000000000000781c */ /* 0x000fe40003f0f008 */
[----:B------:R-:W-:Y:S02]  /*3800*/  FSEL R203, R24, -INF , !P4 ;  /* 0xff80000018cb7808 */ /* 0x000fe40006000000 */
[C---:B------:R-:W-:Y:S02]  /*3810*/  ISETP.GE.AND P6, PT, R29.reuse, R243, PT ;  /* 0x000000f31d00720c */ /* 0x040fe40003fc6270 */
[----:B------:R-:W-:Y:S02]  /*3820*/  ISETP.GE.AND P3, PT, R29, R3, PT ;  /* 0x000000031d00720c */ /* 0x000fe40003f66270 */
        /* <DEDUP_REMOVED lines=8> */
[----:B------:R-:W-:Y:S02]  /*38b0*/  ISETP.GE.AND P6, PT, R28, R241, PT ;  /* 0x000000f11c00720c */ /* 0x000fe40003fc6270 */
[CC--:B------:R-:W-:Y:S02]  /*38c0*/  ISETP.GE.AND P3, PT, R24.reuse, R240.reuse, PT ;  /* 0x000000f01800720c */ /* 0x0c0fe40003f66270 */
        /* <DEDUP_REMOVED lines=80> */
.L_x_279:
[----:B------:R-:W-:Y:S05]  /*3dd0*/  BSYNC B0 ;  /* 0x0000000000007941 */ /* 0x000fea0003800000 */
.L_x_278:
[----:B------:R-:W0:Y:S02]  /*3de0*/  LDGDEPBAR ;  /* 0x00000000000079af */ /* 0x000e240000000000 */
.L_x_277:
[----:B------:R-:W-:Y:S01]  /*3df0*/  FMNMX.FTZ R4, R56, R73, !PT ;  /* 0x0000004938047209 */ /* 0x000fe20007810000 */
[----:B------:R-:W-:Y:S01]  /*3e00*/  USHF.L.U32 UR4, UR31, 0x1, URZ ;  /* 0x000000011f047899 */ /* 0x000fe2000800063f */
[----:B-1----:R-:W-:Y:S01]  /*3e10*/  FMNMX.FTZ R8, R6, R72, !PT ;  /* 0x0000004806087209 */ /* 0x002fe20007810000 */
[----:B------:R-:W-:Y:S01]  /*3e20*/  UIADD3 UR14, UR33, -0x4498517b, URZ ;  /* 0xbb67ae85210e7890 */ /* 0x000fe2000fffe03f */
[----:B------:R-:W-:Y:S01]  /*3e30*/  FMNMX.FTZ R4, R75, R4, !PT ;  /* 0x000000044b047209 */ /* 0x000fe20007810000 */
[----:B------:R-:W-:Y:S01]  /*3e40*/  IMAD.WIDE.U32 R238, R233, -0x2daee0ad, RZ ;  /* 0xd2511f53e9ee7825 */ /* 0x000fe200078e00ff */
[----:B------:R-:W-:Y:S01]  /*3e50*/  FMNMX.FTZ R8, R74, R8, !PT ;  /* 0x000000084a087209 */ /* 0x000fe20007810000 */
[----:B------:R-:W-:Y:S01]  /*3e60*/  UIADD3 UR15, UR32, -0x61c88647, URZ ;  /* 0x9e3779b9200f7890 */ /* 0x000fe2000fffe03f */
[----:B------:R-:W-:Y:S01]  /*3e70*/  FMNMX.FTZ R4, R78, R4, !PT ;  /* 0x000000044e047209 */ /* 0x000fe20007810000 */
[----:B------:R-:W-:Y:S01]  /*3e80*/  IMAD.U32 R66, RZ, RZ, UR4 ;  /* 0x00000004ff427e24 */ /* 0x000fe2000f8e00ff */
[----:B------:R-:W-:Y:S01]  /*3e90*/  FMNMX.FTZ R8, R79, R8, !PT ;  /* 0x000000084f087209 */ /* 0x000fe20007810000 */
[----:B------:R-:W-:Y:S01]  /*3ea0*/  UIADD3 UR13, UR32, 0x3c6ef372, URZ ;  /* 0x3c6ef372200d7890 */ /* 0x000fe2000fffe03f */
[----:B------:R-:W-:Y:S01]  /*3eb0*/  FMNMX.FTZ R4, R76, R4, !PT ;  /* 0x000000044c047209 */ /* 0x000fe20007810000 */
[----:B------:R-:W-:Y:S01]  /*3ec0*/  UIADD3 UR12, UR33, 0x76cf5d0a, URZ ;  /* 0x76cf5d0a210c7890 */ /* 0x000fe2000fffe03f */
[----:B------:R-:W-:Y:S01]  /*3ed0*/  FMNMX.FTZ R8, R53, R8, !PT ;  /* 0x0000000835087209 */ /* 0x000fe20007810000 */
[----:B------:R-:W-:Y:S01]  /*3ee0*/  UIADD3 UR10, UR33, 0x32370b8f, URZ ;  /* 0x32370b8f210a7890 */ /* 0x000fe2000fffe03f */
[----:B------:R-:W-:Y:S01]  /*3ef0*/  FMNMX.FTZ R4, R40, R4, !PT ;  /* 0x0000000428047209 */ /* 0x000fe20007810000 */
[----:B------:R-:W-:Y:S01]  /*3f00*/  UIADD3 UR11, UR32, -0x255992d5, URZ ;  /* 0xdaa66d2b200b7890 */ /* 0x000fe2000fffe03f */
[----:B------:R-:W-:Y:S01]  /*3f10*/  FMNMX.FTZ R8, R52, R8, !PT ;  /* 0x0000000834087209 */ /* 0x000fe20007810000 */
[----:B------:R-:W-:Y:S01]  /*3f20*/  UIADD3 UR9, UR32, 0x78dde6e4, URZ ;  /* 0x78dde6e420097890 */ /* 0x000fe2000fffe03f */
[----:B------:R-:W-:Y:S01]  /*3f30*/  FMNMX.FTZ R4, R36, R4, !PT ;  /* 0x0000000424047209 */ /* 0x000fe20007810000 */
[----:B------:R-:W-:Y:S01]  /*3f40*/  UIADD3 UR6, UR33, -0x56f99767, URZ ;  /* 0xa906689921067890 */ /* 0x000fe2000fffe03f */
[----:B------:R-:W-:Y:S01]  /*3f50*/  FMNMX.FTZ R8, R55, R8, !PT ;  /* 0x0000000837087209 */ /* 0x000fe20007810000 */
[----:B------:R-:W-:Y:S01]  /*3f60*/  UIADD3 UR8, UR33, -0x126145ec, URZ ;  /* 0xed9eba1421087890 */ /* 0x000fe2000fffe03f */
[----:B------:R-:W-:Y:S01]  /*3f70*/  FMNMX.FTZ R4, R77, R4, !PT ;  /* 0x000000044d047209 */ /* 0x000fe20007810000 */
[----:B------:R-:W-:Y:S01]  /*3f80*/  IMAD.SHL.U32 R214, R2, 0x2, RZ ;  /* 0x0000000202d67824 */ /* 0x000fe200078e00ff */
[----:B------:R-:W-:Y:S01]  /*3f90*/  FMNMX.FTZ R8, R38, R8, !PT ;  /* 0x0000000826087209 */ /* 0x000fe20007810000 */
[----:B------:R-:W-:Y:S01]  /*3fa0*/  IMAD R58, R116, 0x10000, R116 ;  /* 0x00010000743a7824 */ /* 0x000fe200078e0274 */
[----:B------:R-:W-:Y:S01]  /*3fb0*/  FMNMX.FTZ R4, R190, R4, !PT ;  /* 0x00000004be047209 */ /* 0x000fe20007810000 */
[----:B------:R-:W-:Y:S01]  /*3fc0*/  UIADD3 UR7, UR32, 0x1715609d, URZ ;  /* 0x1715609d20077890 */ /* 0x000fe2000fffe03f */
[----:B------:R-:W-:Y:S01]  /*3fd0*/  FMNMX.FTZ R8, R194, R8, !PT ;  /* 0x00000008c2087209 */ /* 0x000fe20007810000 */
[----:B------:R-:W-:Y:S01]  /*3fe0*/  IMAD.WIDE.U32 R206, R235, -0x326172a9, RZ ;  /* 0xcd9e8d57ebce7825 */ /* 0x000fe200078e00ff */
[----:B------:R-:W-:Y:S01]  /*3ff0*/  FMNMX.FTZ R4, R183, R4, !PT ;  /* 0x00000004b7047209 */ /* 0x000fe20007810000 */
[----:B------:R-:W-:Y:S01]  /*4000*/  LDSM.16.MT88.4 R148, [R214+0x9000] ;  /* 0x00900000d694783b */ /* 0x000fe20000004200 */
[----:B------:R-:W-:Y:S01]  /*4010*/  FMNMX.FTZ R8, R202, R8, !PT ;  /* 0x00000008ca087209 */ /* 0x000fe20007810000 */
[----:B------:R-:W-:Y:S01]  /*4020*/  IMAD R212, R0, 0x2, R214 ;  /* 0x0000000200d47824 */ /* 0x000fe200078e02d6 */
[----:B------:R-:W-:Y:S01]  /*4030*/  FMNMX.FTZ R4, R203, R4, !PT ;  /* 0x00000004cb047209 */ /* 0x000fe20007810000 */
[----:B------:R-:W-:Y:S01]  /*4040*/  LDSM.16.MT88.4 R96, [R214+0xa000] ;  /* 0x00a00000d660783b */ /* 0x000fe20000004200 */
[----:B------:R-:W-:Y:S01]  /*4050*/  IADD3 R242, R235, 0x4, RZ ;  /* 0x00000004ebf27810 */ /* 0x000fe20007ffe0ff */
[----:B------:R-:W-:Y:S01]  /*4060*/  UIADD3 UR4, UR4, 0x1, URZ ;  /* 0x0000000104047890 */ /* 0x000fe2000fffe03f */
[----:B------:R-:W-:Y:S01]  /*4070*/  FMNMX.FTZ R4, R195, R4, !PT ;  /* 0x00000004c3047209 */ /* 0x000fe20007810000 */
[----:B------:R-:W-:Y:S01]  /*4080*/  LDSM.16.MT88.4 R80, [R212+0x9000] ;  /* 0x00900000d450783b */ /* 0x000fe20000004200 */
[----:B------:R-:W-:Y:S01]  /*4090*/  FMNMX.FTZ R8, R201, R8, !PT ;  /* 0x00000008c9087209 */ /* 0x000fe20007810000 */
[----:B------:R-:W-:Y:S01]  /*40a0*/  IMAD.WIDE.U32 R248, R242, -0x326172a9, RZ ;  /* 0xcd9e8d57f2f87825 */ /* 0x000fe200078e00ff */
[----:B------:R-:W-:Y:S01]  /*40b0*/  FMNMX.FTZ R4, R192, R4, !PT ;  /* 0x00000004c0047209 */ /* 0x000fe20007810000 */
[----:B------:R-:W-:Y:S01]  /*40c0*/  LDSM.16.MT88.4 R120, [R214+0xb000] ;  /* 0x00b00000d678783b */ /* 0x000fe20000004200 */
[----:B------:R-:W-:-:S02]  /*40d0*/  LOP3.LUT R234, R117, UR32, RZ, 0x3c, !PT ;  /* 0x0000002075ea7c12 */ /* 0x000fc4000f8e3cff */
[----:B------:R-:W-:Y:S01]  /*40e0*/  FMNMX.FTZ R4, R184, R4, !PT ;  /* 0x00000004b8047209 */ /* 0x000fe20007810000 */
[----:B------:R-:W-:Y:S01]  /*40f0*/  LDSM.16.MT88.4 R108, [R212+0xa000] ;  /* 0x00a00000d46c783b */ /* 0x000fe20000004200 */
[----:B------:R-:W-:Y:S02]  /*4100*/  FMNMX.FTZ R8, R200, R8, !PT ;  /* 0x00000008c8087209 */ /* 0x000fe40007810000 */
[----:B------:R-:W-:Y:S01]  /*4110*/  FMNMX.FTZ R4, R191, R4, !PT ;  /* 0x00000004bf047209 */ /* 0x000fe20007810000 */
[----:B------:R-:W-:Y:S01]  /*4120*/  LDSM.16.MT88.4 R28, [R214+0x9400] ;  /* 0x00940000d61c783b */ /* 0x000fe20000004200 */
[----:B------:R-:W-:Y:S02]  /*4130*/  LOP3.LUT R236, R249, R234, RZ, 0x3c, !PT ;  /* 0x000000eaf9ec7212 */ /* 0x000fe400078e3cff */
[----:B------:R-:W-:Y:S01]  /*4140*/  FMNMX.FTZ R4, R185, R4, !PT ;  /* 0x00000004b9047209 */ /* 0x000fe20007810000 */
[----:B------:R-:W-:Y:S01]  /*4150*/  LDSM.16.MT88.4 R24, [R212+0x9400] ;  /* 0x00940000d418783b */ /* 0x000fe20000004200 */
[----:B------:R-:W-:Y:S01]  /*4160*/  FMNMX.FTZ R8, R179, R8, !PT ;  /* 0x00000008b3087209 */ /* 0x000fe20007810000 */
[----:B------:R-:W-:Y:S01]  /*4170*/  IMAD.WIDE.U32 R236, R236, -0x2daee0ad, RZ ;  /* 0xd2511f53ecec7825 */ /* 0x000fe200078e00ff */
[----:B------:R-:W-:Y:S01]  /*4180*/  LOP3.LUT R66, R239, UR33, R66, 0x96, !PT ;  /* 0x00000021ef427c12 */ /* 0x000fe2000f8e9642 */
[----:B------:R-:W1:Y:S01]  /*4190*/  SHFL.BFLY PT, R5, R4, 0x2, 0x1f ;  /* 0x0c401f0004057f89 */ /* 0x000e6200000e0000 */
[----:B------:R-:W-:-:S02]  /*41a0*/  FMNMX.FTZ R8, R182, R8, !PT ;  /* 0x00000008b6087209 */ /* 0x000fc40007810000 */
[----:B------:R-:W-:Y:S01]  /*41b0*/  LOP3.LUT R230, R237, UR14, R238, 0x96, !PT ;  /* 0x0000000eede67c12 */ /* 0x000fe2000f8e96ee */
[----:B------:R-:W-:Y:S01]  /*41c0*/  IMAD.WIDE.U32 R66, R66, -0x326172a9, RZ ;  /* 0xcd9e8d5742427825 */ /* 0x000fe200078e00ff */
[----:B------:R-:W-:Y:S01]  /*41d0*/  FMNMX.FTZ R8, R178, R8, !PT ;  /* 0x00000008b2087209 */ /* 0x000fe20007810000 */
[----:B------:R-:W-:Y:S01]  /*41e0*/  LDSM.16.MT88.4 R20, [R214+0xa400] ;  /* 0x00a40000d614783b */ /* 0x000fe20000004200 */
[----:B------:R-:W-:Y:S01]  /*41f0*/  FMNMX.FTZ R168, R50, R51, !PT ;  /* 0x0000003332a87209 */ /* 0x000fe20007810000 */
[----:B------:R-:W-:Y:S01]  /*4200*/  IMAD.WIDE.U32 R230, R230, -0x326172a9, RZ ;  /* 0xcd9e8d57e6e67825 */ /* 0x000fe200078e00ff */
[----:B------:R-:W-:Y:S02]  /*4210*/  FMNMX.FTZ R8, R177, R8, !PT ;  /* 0x00000008b1087209 */ /* 0x000fe40007810000 */
[----:B------:R-:W-:Y:S02]  /*4220*/  FMNMX.FTZ R168, R70, R168, !PT ;  /* 0x000000a846a87209 */ /* 0x000fe40007810000 */
[----:B------:R-:W-:Y:S01]  /*4230*/  LOP3.LUT R16, R231, UR13, R66, 0x96, !PT ;  /* 0x0000000de7107c12 */ /* 0x000fe2000f8e9642 */
[----:B------:R-:W2:Y:S01]  /*4240*/  SHFL.BFLY PT, R7, R8, 0x2, 0x1f ;  /* 0x0c401f0008077f89 */ /* 0x000ea200000e0000 */
[----:B------:R-:W-:-:S02]  /*4250*/  FMNMX.FTZ R168, R69, R168, !PT ;  /* 0x000000a845a87209 */ /* 0x000fc40007810000 */
[----:B------:R-:W-:Y:S01]  /*4260*/  LOP3.LUT R204, R207, R234, RZ, 0x3c, !PT ;  /* 0x000000eacfcc7212 */ /* 0x000fe200078e3cff */
[----:B------:R-:W-:Y:S01]  /*4270*/  IMAD.WIDE.U32 R16, R16, -0x2daee0ad, RZ ;  /* 0xd2511f5310107825 */ /* 0x000fe200078e00ff */
[----:B------:R-:W-:-:S03]  /*4280*/  FMNMX.FTZ R168, R164, R168, !PT ;  /* 0x000000a8a4a87209 */ /* 0x000fc60007810000 */
[----:B------:R-:W-:Y:S01]  /*4290*/  IMAD.WIDE.U32 R204, R204, -0x2daee0ad, RZ ;  /* 0xd2511f53cccc7825 */ /* 0x000fe200078e00ff */
[----:B------:R-:W-:Y:S02]  /*42a0*/  FMNMX.FTZ R168, R172, R168, !PT ;  /* 0x000000a8aca87209 */ /* 0x000fe40007810000 */
[----:B-1----:R-:W-:Y:S02]  /*42b0*/  FMNMX.FTZ R5, R4, R5, !PT ;  /* 0x0000000504057209 */ /* 0x002fe40007810000 */
[----:B------:R-:W-:Y:S02]  /*42c0*/  LOP3.LUT R4, R67, UR15, R248, 0x96, !PT ;  /* 0x0000000f43047c12 */ /* 0x000fe4000f8e96f8 */
[----:B------:R-:W-:Y:S01]  /*42d0*/  FMNMX.FTZ R168, R211, R168, !PT ;  /* 0x000000a8d3a87209 */ /* 0x000fe20007810000 */
[----:B------:R-:W1:Y:S01]  /*42e0*/  SHFL.BFLY PT, R166, R5, 0x1, 0x1f ;  /* 0x0c201f0005a67f89 */ /* 0x000e6200000e0000 */
[----:B------:R-:W-:Y:S01]  /*42f0*/  LOP3.LUT R208, R205, UR14, R238, 0x96, !PT ;  /* 0x0000000ecdd07c12 */ /* 0x000fe2000f8e96ee */
[----:B------:R-:W-:Y:S01]  /*4300*/  IMAD.WIDE.U32 R12, R4, -0x2daee0ad, RZ ;  /* 0xd2511f53040c7825 */ /* 0x000fe200078e00ff */
[----:B------:R-:W-:-:S03]  /*4310*/  FMNMX.FTZ R168, R229, R168, !PT ;  /* 0x000000a8e5a87209 */ /* 0x000fc60007810000 */
[----:B------:R-:W-:Y:S01]  /*4320*/  IMAD.WIDE.U32 R208, R208, -0x326172a9, RZ ;  /* 0xcd9e8d57d0d07825 */ /* 0x000fe200078e00ff */
[----:B------:R-:W-:Y:S02]  /*4330*/  LOP3.LUT R4, R13, UR12, R236, 0x96, !PT ;  /* 0x0000000c0d047c12 */ /* 0x000fe4000f8e96ec */
[----:B------:R-:W-:Y:S01]  /*4340*/  LOP3.LUT R12, R17, UR10, R12, 0x96, !PT ;  /* 0x0000000a110c7c12 */ /* 0x000fe2000f8e960c */
[----:B------:R-:W-:Y:S01]  /*4350*/  IMAD.U32 R238, RZ, RZ, UR4 ;  /* 0x00000004ffee7e24 */ /* 0x000fe2000f8e00ff */
[----:B------:R-:W-:Y:S01]  /*4360*/  FMNMX.FTZ R168, R189, R168, !PT ;  /* 0x000000a8bda87209 */ /* 0x000fe20007810000 */
[----:B------:R-:W-:Y:S01]  /*4370*/  IMAD.WIDE.U32 R10, R4, -0x326172a9, RZ ;  /* 0xcd9e8d57040a7825 */ /* 0x000fe200078e00ff */
[----:B------:R-:W-:Y:S02]  /*4380*/  LOP3.LUT R84, R209, UR13, R66, 0x96, !PT ;  /* 0x0000000dd1547c12 */ /* 0x000fe4000f8e9642 */
[----:B------:R-:W-:Y:S01]  /*4390*/  FMNMX.FTZ R168, R188, R168, !PT ;  /* 0x000000a8bca87209 */ /* 0x000fe20007810000 */
[----:B------:R-:W-:Y:S01]  /*43a0*/  IMAD.WIDE.U32 R12, R12, -0x326172a9, RZ ;  /* 0xcd9e8d570c0c7825 */ /* 0x000fe200078e00ff */
[----:B------:R-:W-:-:S02]  /*43b0*/  LOP3.LUT R4, R11, UR11, R230, 0x96, !PT ;  /* 0x0000000b0b047c12 */ /* 0x000fc4000f8e96e6 */
[----:B------:R-:W-:Y:S01]  /*43c0*/  FMNMX.FTZ R168, R198, R168, !PT ;  /* 0x000000a8c6a87209 */ /* 0x000fe20007810000 */
[----:B------:R-:W-:Y:S01]  /*43d0*/  IMAD.WIDE.U32 R84, R84, -0x2daee0ad, RZ ;  /* 0xd2511f5354547825 */ /* 0x000fe200078e00ff */
[----:B------:R-:W-:Y:S02]  /*43e0*/  LOP3.LUT R10, R13, UR9, R10, 0x96, !PT ;  /* 0x000000090d0a7c12 */ /* 0x000fe4000f8e960a */
[----:B--2---:R-:W-:Y:S02]  /*43f0*/  FMNMX.FTZ R13, R8, R7, !PT ;  /* 0x00000007080d7209 */ /* 0x004fe40007810000 */
[----:B-1----:R-:W-:Y:S01]  /*4400*/  FMNMX.FTZ R166, R5, R166, !PT ;  /* 0x000000a605a67209 */ /* 0x002fe20007810000 */
[----:B------:R-:W-:Y:S01]  /*4410*/  IMAD.WIDE.U32 R4, R4, -0x2daee0ad, RZ ;  /* 0xd2511f5304047825 */ /* 0x000fe200078e00ff */
[----:B------:R-:W-:Y:S01]  /*4420*/  FMNMX.FTZ R168, R197, R168, !PT ;  /* 0x000000a8c5a87209 */ /* 0x000fe20007810000 */
[----:B------:R-:W1:Y:S01]  /*4430*/  SHFL.BFLY PT, R165, R13, 0x1, 0x1f ;  /* 0x0c201f000da57f89 */ /* 0x000e6200000e0000 */
[----:B------:R-:W-:Y:S01]  /*4440*/  FSETP.NEU.FTZ.AND P1, PT, R166, -INF , PT ;  /* 0xff800000a600780b */ /* 0x000fe20003f3d000 */
[----:B------:R-:W-:Y:S01]  /*4450*/  IMAD.WIDE.U32 R10, R10, -0x2daee0ad, RZ ;  /* 0xd2511f530a0a7825 */ /* 0x000fe200078e00ff */
[----:B------:R-:W-:-:S02]  /*4460*/  LOP3.LUT R8, R5, UR8, R16, 0x96, !PT ;  /* 0x0000000805087c12 */ /* 0x000fc4000f8e9610 */
[----:B------:R-:W-:Y:S01]  /*4470*/  FMNMX.FTZ R168, R170, R168, !PT ;  /* 0x000000a8aaa87209 */ /* 0x000fe20007810000 */
[----:B------:R-:W-:Y:S01]  /*4480*/  FMUL.FTZ R193, R166, c[0x0][0x23c] ;  /* 0x00008f00a6c17a20 */ /* 0x000fe20000410000 */
[----:B------:R-:W-:Y:S01]  /*4490*/  LOP3.LUT R4, R11, UR6, R4, 0x96, !PT ;  /* 0x000000060b047c12 */ /* 0x000fe2000f8e9604 */
[----:B------:R-:W-:Y:S01]  /*44a0*/  IMAD.WIDE.U32 R8, R8, -0x326172a9, RZ ;  /* 0xcd9e8d5708087825 */ /* 0x000fe200078e00ff */
[----:B------:R-:W-:Y:S01]  /*44b0*/  FMNMX.FTZ R168, R64, R168, !PT ;  /* 0x000000a840a87209 */ /* 0x000fe20007810000 */
[----:B------:R-:W-:Y:S01]  /*44c0*/  LDSM.16.MT88.4 R16, [R212+0xa400] ;  /* 0x00a40000d410783b */ /* 0x000fe20000004200 */
[----:B------:R-:W-:Y:S01]  /*44d0*/  FSEL R193, R193, RZ, P1 ;  /* 0x000000ffc1c17208 */ /* 0x000fe20000800000 */
[----:B------:R-:W-:Y:S01]  /*44e0*/  IMAD.WIDE.U32 R14, R4, -0x326172a9, RZ ;  /* 0xcd9e8d57040e7825 */ /* 0x000fe200078e00ff */
[----:B------:R-:W-:Y:S02]  /*44f0*/  FMNMX.FTZ R168, R169, R168, !PT ;  /* 0x000000a8a9a87209 */ /* 0x000fe40007810000 */
[----:B------:R-:W-:Y:S01]  /*4500*/  LOP3.LUT R0, R9, UR7, R12, 0x96, !PT ;  /* 0x0000000709007c12 */ /* 0x000fe2000f8e960c */
[--C-:B------:R-:W-:Y:S01]  /*4510*/  FFMA.FTZ R47, R56, c[0x0][0x23c], -R193.reuse ;  /* 0x00008f00382f7a23 */ /* 0x100fe200000108c1 */
[C---:B------:R-:W-:Y:S01]  /*4520*/  LOP3.LUT R11, R14.reuse, 0xffff, RZ, 0xc0, !PT ;  /* 0x0000ffff0e0b7812 */ /* 0x040fe200078ec0ff */
[--C-:B------:R-:W-:Y:S01]  /*4530*/  FFMA.FTZ R46, R73, c[0x0][0x23c], -R193.reuse ;  /* 0x00008f00492e7a23 */ /* 0x100fe200000108c1 */
[----:B------:R-:W-:Y:S01]  /*4540*/  LOP3.LUT R7, R14, 0xff, RZ, 0xc0, !PT ;  /* 0x000000ff0e077812 */ /* 0x000fe200078ec0ff */
[----:B------:R-:W-:Y:S01]  /*4550*/  FFMA.FTZ R44, R75, c[0x0][0x23c], -R193 ;  /* 0x00008f004b2c7a23 */ /* 0x000fe200000108c1 */
[----:B------:R-:W-:Y:S01]  /*4560*/  SHF.R.U32.HI R11, RZ, 0x8, R11 ;  /* 0x00000008ff0b7819 */ /* 0x000fe2000001160b */
[----:B------:R-:W-:Y:S01]  /*4570*/  FFMA.FTZ R43, R78, c[0x0][0x23c], -R193 ;  /* 0x00008f004e2b7a23 */ /* 0x000fe200000108c1 */
[----:B------:R-:W-:Y:S01]  /*4580*/  LOP3.LUT R4, R15, UR17, R8, 0x96, !PT ;  /* 0x000000110f047c12 */ /* 0x000fe2000f8e9608 */
[----:B------:R-:W-:Y:S01]  /*4590*/  MUFU.EX2 R47, R47 ;  /* 0x0000002f002f7308 */ /* 0x000fe20000000800 */
[----:B------:R-:W-:Y:S01]  /*45a0*/  PRMT R7, R7, 0x5410, R11 ;  /* 0x0000541007077816 */ /* 0x000fe2000000000b */
[--C-:B------:R-:W-:Y:S01]  /*45b0*/  FFMA.FTZ R37, R36, c[0x0][0x23c], -R193.reuse ;  /* 0x00008f0024257a23 */ /* 0x100fe200000108c1 */
[----:B------:R-:W-:Y:S01]  /*45c0*/  SHF.R.U32.HI R11, RZ, 0x10, R4 ;  /* 0x00000010ff0b7819 */ /* 0x000fe20000011604 */
[--C-:B------:R-:W-:Y:S01]  /*45d0*/  FFMA.FTZ R36, R77, c[0x0][0x23c], -R193.reuse ;  /* 0x00008f004d247a23 */ /* 0x100fe200000108c1 */
[--C-:B------:R-:W-:Y:S01]  /*45e0*/  SHF.R.U32.HI R8, RZ, 0x10, R14.reuse ;  /* 0x00000010ff087819 */ /* 0x100fe2000001160e */
[--C-:B------:R-:W-:Y:S01]  /*45f0*/  FFMA.FTZ R41, R76, c[0x0][0x23c], -R193.reuse ;  /* 0x00008f004c297a23 */ /* 0x100fe200000108c1 */
[----:B------:R-:W-:Y:S01]  /*4600*/  SHF.R.U32.HI R5, RZ, 0x18, R14 ;  /* 0x00000018ff057819 */ /* 0x000fe2000001160e */
[----:B------:R-:W-:Y:S01]  /*4610*/  MUFU.EX2 R46, R46 ;  /* 0x0000002e002e7308 */ /* 0x000fe20000000800 */
[----:B-1----:R-:W-:Y:S01]  /*4620*/  FMNMX.FTZ R165, R13, R165, !PT ;  /* 0x000000a50da57209 */ /* 0x002fe20007810000 */
[--C-:B------:R-:W-:Y:S01]  /*4630*/  FFMA.FTZ R40, R40, c[0x0][0x23c], -R193.reuse ;  /* 0x00008f0028287a23 */ /* 0x100fe200000108c1 */
[C---:B------:R-:W-:Y:S01]  /*4640*/  LOP3.LUT R14, R4.reuse, 0xffff, RZ, 0xc0, !PT ;  /* 0x0000ffff040e7812 */ /* 0x040fe200078ec0ff */
[--C-:B------:R-:W-:Y:S01]  /*4650*/  HSET2.LE.AND R7, R7, R58.reuse, PT ;  /* 0x0000003a07077233 */ /* 0x100fe20003803000 */
[----:B------:R-:W-:Y:S01]  /*4660*/  LOP3.LUT R13, R4, 0xff, RZ, 0xc0, !PT ;  /* 0x000000ff040d7812 */ /* 0x000fe200078ec0ff */
[----:B------:R-:W-:Y:S01]  /*4670*/  FMUL.FTZ R181, R165, c[0x0][0x23c] ;  /* 0x00008f00a5b57a20 */ /* 0x000fe20000410000 */
[----:B------:R-:W-:Y:S01]  /*4680*/  SHF.R.U32.HI R4, RZ, 0x18, R4 ;  /* 0x00000018ff047819 */ /* 0x000fe20000011604 */
[----:B------:R-:W-:Y:S01]  /*4690*/  MUFU.EX2 R44, R44 ;  /* 0x0000002c002c7308 */ /* 0x000fe20000000800 */
[----:B------:R-:W-:Y:S01]  /*46a0*/  LOP3.LUT R11, R11, 0xff, RZ, 0xc0, !PT ;  /* 0x000000ff0b0b7812 */ /* 0x000fe200078ec0ff */
[--C-:B------:R-:W-:Y:S01]  /*46b0*/  FFMA.FTZ R183, R183, c[0x0][0x23c], -R193.reuse ;  /* 0x00008f00b7b77a23 */ /* 0x100fe200000108c1 */
[----:B------:R-:W-:Y:S01]  /*46c0*/  FSETP.NEU.FTZ.AND P1, PT, R165, -INF , PT ;  /* 0xff800000a500780b */ /* 0x000fe20003f3d000 */
[--C-:B------:R-:W-:Y:S01]  /*46d0*/  FFMA.FTZ R195, R195, c[0x0][0x23c], -R193.reuse ;  /* 0x00008f00c3c37a23 */ /* 0x100fe200000108c1 */
[----:B------:R-:W-:Y:S01]  /*46e0*/  PRMT R4, R11, 0x5410, R4 ;  /* 0x000054100b047816 */ /* 0x000fe20000000004 */
[--C-:B------:R-:W-:Y:S01]  /*46f0*/  FFMA.FTZ R192, R192, c[0x0][0x23c], -R193.reuse ;  /* 0x00008f00c0c07a23 */ /* 0x100fe200000108c1 */
[----:B------:R-:W-:Y:S01]  /*4700*/  FMNMX.FTZ R11, R54, R71, !PT ;  /* 0x00000047360b7209 */ /* 0x000fe20007810000 */
[----:B------:R-:W-:Y:S01]  /*4710*/  MUFU.EX2 R43, R43 ;  /* 0x0000002b002b7308 */ /* 0x000fe20000000800 */
[----:B------:R-:W-:Y:S01]  /*4720*/  FSEL R181, R181, RZ, P1 ;  /* 0x000000ffb5b57208 */ /* 0x000fe20000800000 */
[--C-:B------:R-:W-:Y:S01]  /*4730*/  HSET2.LE.AND R4, R4, R58.reuse, PT ;  /* 0x0000003a04047233 */ /* 0x100fe20003803000 */
[----:B------:R-:W-:Y:S01]  /*4740*/  FMNMX.FTZ R2, R68, R11, !PT ;  /* 0x0000000b44027209 */ /* 0x000fe20007810000 */
[----:B------:R-:W-:Y:S01]  /*4750*/  FFMA.FTZ R184, R184, c[0x0][0x23c], -R193 ;  /* 0x00008f00b8b87a23 */ /* 0x000fe200000108c1 */
[----:B------:R-:W-:Y:S01]  /*4760*/  LOP3.LUT R8, R8, 0xff, RZ, 0xc0, !PT ;  /* 0x000000ff08087812 */ /* 0x000fe200078ec0ff */
[--C-:B------:R-:W-:Y:S01]  /*4770*/  FFMA.FTZ R42, R74, c[0x0][0x23c], -R181.reuse ;  /* 0x00008f004a2a7a23 */ /* 0x100fe200000108b5 */
[----:B------:R-:W-:Y:S01]  /*4780*/  FMNMX.FTZ R2, R57, R2, !PT ;  /* 0x0000000239027209 */ /* 0x000fe20007810000 */
[----:B------:R-:W-:Y:S01]  /*4790*/  FFMA.FTZ R45, R79, c[0x0][0x23c], -R181 ;  /* 0x00008f004f2d7a23 */ /* 0x000fe200000108b5 */
[----:B------:R-:W-:Y:S01]  /*47a0*/  PRMT R8, R8, 0x5410, R5 ;  /* 0x0000541008087816 */ /* 0x000fe20000000005 */
[--C-:B------:R-:W-:Y:S01]  /*47b0*/  FFMA.FTZ R49, R6, c[0x0][0x23c], -R181.reuse ;  /* 0x00008f0006317a23 */ /* 0x100fe200000108b5 */
[----:B------:R-:W-:Y:S01]  /*47c0*/  FMNMX.FTZ R2, R171, R2, !PT ;  /* 0x00000002ab027209 */ /* 0x000fe20007810000 */
[----:B------:R-:W-:Y:S01]  /*47d0*/  MUFU.EX2 R42, R42 ;  /* 0x0000002a002a7308 */ /* 0x000fe20000000800 */
[----:B------:R-:W-:Y:S01]  /*47e0*/  FMNMX.FTZ R168, R63, R168, !PT ;  /* 0x000000a83fa87209 */ /* 0x000fe20007810000 */
[----:B------:R-:W-:Y:S01]  /*47f0*/  HSET2.LE.AND R8, R8, R58, PT ;  /* 0x0000003a08087233 */ /* 0x000fe20003803000 */
[----:B------:R-:W-:Y:S01]  /*4800*/  FMNMX.FTZ R2, R180, R2, !PT ;  /* 0x00000002b4027209 */ /* 0x000fe20007810000 */
[--C-:B------:R-:W-:Y:S01]  /*4810*/  FFMA.FTZ R48, R72, c[0x0][0x23c], -R181.reuse ;  /* 0x00008f0048307a23 */ /* 0x100fe200000108b5 */
[----:B------:R-:W-:Y:S01]  /*4820*/  SHF.R.U32.HI R14, RZ, 0x8, R14 ;  /* 0x00000008ff0e7819 */ /* 0x000fe2000001160e */
[----:B------:R-:W-:Y:S01]  /*4830*/  FFMA.FTZ R39, R53, c[0x0][0x23c], -R181 ;  /* 0x00008f0035277a23 */ /* 0x000fe200000108b5 */
[----:B------:R-:W-:Y:S01]  /*4840*/  FMNMX.FTZ R2, R65, R2, !PT ;  /* 0x0000000241027209 */ /* 0x000fe20007810000 */
[----:B------:R-:W1:Y:S01]  /*4850*/  MUFU.EX2 R45, R45 ;  /* 0x0000002d002d7308 */ /* 0x000e620000000800 */
[----:B------:R-:W-:Y:S01]  /*4860*/  PRMT R5, R13, 0x5410, R14 ;  /* 0x000054100d057816 */ /* 0x000fe2000000000e */
[----:B------:R-:W-:Y:S01]  /*4870*/  IMAD.WIDE.U32 R12, R0, -0x2daee0ad, RZ ;  /* 0xd2511f53000c7825 */ /* 0x000fe200078e00ff */
[----:B------:R-:W-:-:S02]  /*4880*/  FMNMX.FTZ R2, R210, R2, !PT ;  /* 0x00000002d2027209 */ /* 0x000fc40007810000 */
[----:B------:R-:W-:Y:S01]  /*4890*/  LOP3.LUT R53, R67, UR15, R206, 0x96, !PT ;  /* 0x0000000f43357c12 */ /* 0x000fe2000f8e96ce */
[--C-:B------:R-:W-:Y:S01]  /*48a0*/  HSET2.LE.AND R5, R5, R58.reuse, PT ;  /* 0x0000003a05057233 */ /* 0x100fe20003803000 */
[----:B------:R-:W-:Y:S01]  /*48b0*/  FMNMX.FTZ R2, R187, R2, !PT ;  /* 0x00000002bb027209 */ /* 0x000fe20007810000 */
[----:B------:R-:W-:Y:S01]  /*48c0*/  MUFU.EX2 R49, R49 ;  /* 0x0000003100317308 */ /* 0x000fe20000000800 */
[----:B------:R-:W-:Y:S01]  /*48d0*/  LOP3.LUT R33, R13, UR16, R10, 0x96, !PT ;  /* 0x000000100d217c12 */ /* 0x000fe2000f8e960a */
[----:B------:R-:W-:Y:S01]  /*48e0*/  IMAD.WIDE.U32 R112, R53, -0x2daee0ad, RZ ;  /* 0xd2511f5335707825 */ /* 0x000fe200078e00ff */
[----:B------:R-:W-:Y:S02]  /*48f0*/  FMNMX.FTZ R2, R186, R2, !PT ;  /* 0x00000002ba027209 */ /* 0x000fe40007810000 */
[--C-:B------:R-:W-:Y:S01]  /*4900*/  SHF.R.U32.HI R0, RZ, 0x10, R12.reuse ;  /* 0x00000010ff007819 */ /* 0x100fe2000001160c */
[--C-:B------:R-:W-:Y:S01]  /*4910*/  FFMA.FTZ R194, R194, c[0x0][0x23c], -R181.reuse ;  /* 0x00008f00c2c27a23 */ /* 0x100fe200000108b5 */
[----:B------:R-:W-:Y:S01]  /*4920*/  FMNMX.FTZ R2, R196, R2, !PT ;  /* 0x00000002c4027209 */ /* 0x000fe20007810000 */
[----:B------:R-:W2:Y:S01]  /*4930*/  MUFU.EX2 R48, R48 ;  /* 0x0000003000307308 */ /* 0x000ea20000000800 */
[----:B-1----:R-:W-:Y:S01]  /*4940*/  F2FP.BF16.PACK_AB R131, R45, R42 ;  /* 0x0000002a2d83723e */ /* 0x002fe200000010ff */
[--C-:B------:R-:W-:Y:S01]  /*4950*/  FFMA.FTZ R202, R202, c[0x0][0x23c], -R181.reuse ;  /* 0x00008f00caca7a23 */ /* 0x100fe200000108b5 */
[----:B------:R-:W-:Y:S01]  /*4960*/  FMNMX.FTZ R2, R199, R2, !PT ;  /* 0x00000002c7027209 */ /* 0x000fe20007810000 */
[--C-:B------:R-:W-:Y:S01]  /*4970*/  FFMA.FTZ R201, R201, c[0x0][0x23c], -R181.reuse ;  /* 0x00008f00c9c97a23 */ /* 0x100fe200000108b5 */
[----:B------:R-:W-:Y:S01]  /*4980*/  LOP3.LUT R131, R8, R131, RZ, 0xc0, !PT ;  /* 0x0000008308837212 */ /* 0x000fe200078ec0ff */
[----:B------:R-:W-:Y:S01]  /*4990*/  FFMA.FTZ R200, R200, c[0x0][0x23c], -R181 ;  /* 0x00008f00c8c87a23 */ /* 0x000fe200000108b5 */
[----:B------:R-:W-:Y:S01]  /*49a0*/  FMNMX.FTZ R2, R61, R2, !PT ;  /* 0x000000023d027209 */ /* 0x000fe20007810000 */
[----:B------:R-:W1:Y:S01]  /*49b0*/  SHFL.BFLY PT, R8, R168, 0x2, 0x1f ;  /* 0x0c401f00a8087f89 */ /* 0x000e6200000e0000 */
[----:B------:R-:W-:Y:S01]  /*49c0*/  LOP3.LUT R32, R33, 0xff, RZ, 0xc0, !PT ;  /* 0x000000ff21207812 */ /* 0x000fe200078ec0ff */
[----:B------:R-:W-:Y:S01]  /*49d0*/  MUFU.EX2 R37, R37 ;  /* 0x0000002500257308 */ /* 0x000fe20000000800 */
[----:B------:R-:W-:Y:S01]  /*49e0*/  FMNMX.FTZ R2, R59, R2, !PT ;  /* 0x000000023b027209 */ /* 0x000fe20007810000 */
[----:B------:R-:W-:Y:S01]  /*49f0*/  FFMA.FTZ R191, R191, c[0x0][0x23c], -R193 ;  /* 0x00008f00bfbf7a23 */ /* 0x000fe200000108c1 */
[----:B------:R-:W-:Y:S01]  /*4a00*/  SHF.R.U32.HI R35, RZ, 0x18, R12 ;  /* 0x00000018ff237819 */ /* 0x000fe2000001160c */
[--C-:B------:R-:W-:Y:S01]  /*4a10*/  FFMA.FTZ R179, R179, c[0x0][0x23c], -R181.reuse ;  /* 0x00008f00b3b37a23 */ /* 0x100fe200000108b5 */
[----:B------:R-:W-:Y:S01]  /*4a20*/  FMNMX.FTZ R2, R62, R2, !PT ;  /* 0x000000023e027209 */ /* 0x000fe20007810000 */
[--C-:B------:R-:W-:Y:S01]  /*4a30*/  FFMA.FTZ R182, R182, c[0x0][0x23c], -R181.reuse ;  /* 0x00008f00b6b67a23 */ /* 0x100fe200000108b5 */
[----:B------:R-:W-:Y:S01]  /*4a40*/  LOP3.LUT R0, R0, 0xff, RZ, 0xc0, !PT ;  /* 0x000000ff00007812 */ /* 0x000fe200078ec0ff */
[----:B------:R-:W3:Y:S01]  /*4a50*/  MUFU.EX2 R36, R36 ;  /* 0x0000002400247308 */ /* 0x000ee20000000800 */
[----:B------:R-:W-:Y:S01]  /*4a60*/  FMNMX.FTZ R2, R60, R2, !PT ;  /* 0x000000023c027209 */ /* 0x000fe20007810000 */
[----:B------:R-:W-:Y:S01]  /*4a70*/  FFMA.FTZ R178, R178, c[0x0][0x23c], -R181 ;  /* 0x00008f00b2b27a23 */ /* 0x000fe200000108b5 */
[----:B------:R-:W-:Y:S01]  /*4a80*/  PRMT R35, R0, 0x5410, R35 ;  /* 0x0000541000237816 */ /* 0x000fe20000000023 */
[--C-:B------:R-:W-:Y:S01]  /*4a90*/  FFMA.FTZ R0, R38, c[0x0][0x23c], -R181.reuse ;  /* 0x00008f0026007a23 */ /* 0x100fe200000108b5 */
[----:B------:R-:W-:Y:S01]  /*4aa0*/  F2FP.BF16.PACK_AB R130, R43, R44 ;  /* 0x0000002c2b82723e */ /* 0x000fe200000010ff */
[----:B------:R-:W4:Y:S01]  /*4ab0*/  SHFL.BFLY PT, R167, R2, 0x2, 0x1f ;  /* 0x0c401f0002a77f89 */ /* 0x000f2200000e0000 */
[--C-:B------:R-:W-:Y:S01]  /*4ac0*/  FFMA.FTZ R38, R52, c[0x0][0x23c], -R181.reuse ;  /* 0x00008f0034267a23 */ /* 0x100fe200000108b5 */
[----:B------:R-:W-:Y:S01]  /*4ad0*/  F2FP.BF16.PACK_AB R128, R46, R47 ;  /* 0x0000002f2e80723e */ /* 0x000fe200000010ff */
[----:B------:R-:W-:Y:S01]  /*4ae0*/  MUFU.EX2 R41, R41 ;  /* 0x0000002900297308 */ /* 0x000fe20000000800 */
[----:B--2---:R-:W-:Y:S01]  /*4af0*/  F2FP.BF16.PACK_AB R129, R48, R49 ;  /* 0x000000313081723e */ /* 0x004fe200000010ff */
[--C-:B------:R-:W-:Y:S01]  /*4b00*/  HSET2.LE.AND R35, R35, R58.reuse, PT ;  /* 0x0000003a23237233 */ /* 0x100fe20003803000 */
[----:B------:R-:W-:Y:S01]  /*4b10*/  LOP3.LUT R9, R12, 0xffff, RZ, 0xc0, !PT ;  /* 0x0000ffff0c097812 */ /* 0x000fe200078ec0ff */
[----:B------:R-:W-:Y:S01]  /*4b20*/  FADD.FTZ R46, R47, R46 ;  /* 0x0000002e2f2e7221 */ /* 0x000fe20000010000 */
[----:B-1----:R-:W-:Y:S01]  /*4b30*/  FMNMX.FTZ R168, R168, R8, !PT ;  /* 0x00000008a8a87209 */ /* 0x002fe20007810000 */
[----:B------:R-:W-:Y:S01]  /*4b40*/  FADD.FTZ R48, R49, R48 ;  /* 0x0000003031307221 */ /* 0x000fe20000010000 */
[----:B------:R-:W-:Y:S01]  /*4b50*/  LOP3.LUT R8, R33, 0xffff, RZ, 0xc0, !PT ;  /* 0x0000ffff21087812 */ /* 0x000fe200078ec0ff */
[----:B------:R-:W1:Y:S01]  /*4b60*/  MUFU.EX2 R40, R40 ;  /* 0x0000002800287308 */ /* 0x000e620000000800 */
[----:B------:R-:W-:Y:S01]  /*4b70*/  LOP3.LUT R53, R113, UR12, R204, 0x96, !PT ;  /* 0x0000000c71357c12 */ /* 0x000fe2000f8e96cc */
[----:B------:R-:W-:Y:S01]  /*4b80*/  FADD.FTZ R46, R44, R46 ;  /* 0x0000002e2c2e7221 */ /* 0x000fe20000010000 */
[----:B------:R-:W-:Y:S01]  /*4b90*/  SHF.R.U32.HI R8, RZ, 0x8, R8 ;  /* 0x00000008ff087819 */ /* 0x000fe20000011608 */
[----:B------:R-:W-:Y:S01]  /*4ba0*/  FADD.FTZ R48, R42, R48 ;  /* 0x000000302a307221 */ /* 0x000fe20000010000 */
[----:B------:R-:W-:Y:S01]  /*4bb0*/  LOP3.LUT R112, R85, UR10, R112, 0x96, !PT ;  /* 0x0000000a55707c12 */ /* 0x000fe2000f8e9670 */
[----:B------:R-:W-:Y:S01]  /*4bc0*/  IMAD.WIDE.U32 R66, R53, -0x326172a9, RZ ;  /* 0xcd9e8d5735427825 */ /* 0x000fe200078e00ff */
[----:B------:R-:W-:Y:S01]  /*4bd0*/  PRMT R32, R32, 0x5410, R8 ;  /* 0x0000541020207816 */ /* 0x000fe20000000008 */
[----:B------:R-:W-:Y:S01]  /*4be0*/  MUFU.EX2 R39, R39 ;  /* 0x0000002700277308 */ /* 0x000fe20000000800 */
[----:B------:R-:W2:Y:S01]  /*4bf0*/  SHFL.BFLY PT, R8, R168, 0x1, 0x1f ;  /* 0x0c201f00a8087f89 */ /* 0x000ea200000e0000 */
[----:B------:R-:W-:Y:S01]  /*4c00*/  LOP3.LUT R130, R7, R130, RZ, 0xc0, !PT ;  /* 0x0000008207827212 */ /* 0x000fe200078ec0ff */
[----:B------:R-:W-:Y:S01]  /*4c10*/  IMAD.WIDE.U32 R112, R112, -0x326172a9, RZ ;  /* 0xcd9e8d5770707825 */ /* 0x000fe200078e00ff */
[----:B------:R-:W-:Y:S01]  /*4c20*/  LOP3.LUT R128, R5, R128, RZ, 0xc0, !PT ;  /* 0x0000008005807212 */ /* 0x000fe200078ec0ff */
[--C-:B------:R-:W-:Y:S01]  /*4c30*/  HSET2.LE.AND R32, R32, R58.reuse, PT ;  /* 0x0000003a20207233 */ /* 0x100fe20003803000 */
[----:B----4-:R-:W-:Y:S01]  /*4c40*/  FMNMX.FTZ R167, R2, R167, !PT ;  /* 0x000000a702a77209 */ /* 0x010fe20007810000 */
[----:B------:R-:W-:Y:S01]  /*4c50*/  FFMA.FTZ R2, R55, c[0x0][0x23c], -R181 ;  /* 0x00008f0037027a23 */ /* 0x000fe200000108b5 */
[----:B------:R-:W-:Y:S01]  /*4c60*/  LOP3.LUT R129, R4, R129, RZ, 0xc0, !PT ;  /* 0x0000008104817212 */ /* 0x000fe200078ec0ff */
[----:B------:R-:W-:Y:S01]  /*4c70*/  MUFU.EX2 R0, R0 ;  /* 0x0000000000007308 */ /* 0x000fe20000000800 */
[----:B------:R-:W-:Y:S01]  /*4c80*/  LOP3.LUT R34, R12, 0xff, RZ, 0xc0, !PT ;  /* 0x000000ff0c227812 */ /* 0x000fe200078ec0ff */
[----:B------:R-:W4:Y:S01]  /*4c90*/  SHFL.BFLY PT, R52, R167, 0x1, 0x1f ;  /* 0x0c201f00a7347f89 */ /* 0x000f2200000e0000 */
[----:B------:R-:W-:Y:S01]  /*4ca0*/  SHF.R.U32.HI R9, RZ, 0x8, R9 ;  /* 0x00000008ff097819 */ /* 0x000fe20000011609 */
[----:B------:R-:W-:Y:S01]  /*4cb0*/  FADD.FTZ R46, R43, R46 ;  /* 0x0000002e2b2e7221 */ /* 0x000fe20000010000 */
[----:B------:R-:W-:Y:S01]  /*4cc0*/  SHF.R.U32.HI R10, RZ, 0x10, R33 ;  /* 0x00000010ff0a7819 */ /* 0x000fe20000011621 */
[----:B------:R-:W5:Y:S01]  /*4cd0*/  LDSM.16.MT88.4 R4, [R212+0xb000] ;  /* 0x00b00000d404783b */ /* 0x000f620000004200 */
[----:B------:R-:W-:Y:S01]  /*4ce0*/  PRMT R34, R34, 0x5410, R9 ;  /* 0x0000541022227816 */ /* 0x000fe20000000009 */
[----:B------:R-:W1:Y:S01]  /*4cf0*/  MUFU.EX2 R2, R2 ;  /* 0x0000000200027308 */ /* 0x000e620000000800 */
[----:B------:R-:W-:Y:S01]  /*4d00*/  LOP3.LUT R53, R67, UR11, R208, 0x96, !PT ;  /* 0x0000000b43357c12 */ /* 0x000fe2000f8e96d0 */
[----:B------:R-:W5:Y:S01]  /*4d10*/  LDSM.16.MT88.4 R12, [R214+0xb400] ;  /* 0x00b40000d60c783b */ /* 0x000f620000004200 */
[----:B------:R-:W-:Y:S01]  /*4d20*/  LOP3.LUT R66, R113, UR9, R66, 0x96, !PT ;  /* 0x0000000971427c12 */ /* 0x000fe2000f8e9642 */
[--C-:B------:R-:W-:Y:S01]  /*4d30*/  HSET2.LE.AND R34, R34, R58.reuse, PT ;  /* 0x0000003a22227233 */ /* 0x100fe20003803000 */
[----:B---3--:R-:W-:Y:S01]  /*4d40*/  F2FP.BF16.PACK_AB R9, R36, R37 ;  /* 0x000000252409723e */ /* 0x008fe200000010ff */
[----:B------:R-:W-:Y:S01]  /*4d50*/  IMAD.WIDE.U32 R114, R53, -0x2daee0ad, RZ ;  /* 0xd2511f5335727825 */ /* 0x000fe200078e00ff */
[----:B------:R-:W-:Y:S01]  /*4d60*/  SHF.R.U32.HI R33, RZ, 0x18, R33 ;  /* 0x00000018ff217819 */ /* 0x000fe20000011621 */
[----:B------:R-:W3:Y:S01]  /*4d70*/  MUFU.EX2 R38, R38 ;  /* 0x0000002600267308 */ /* 0x000ee20000000800 */
[----:B------:R-:W-:Y:S01]  /*4d80*/  LOP3.LUT R10, R10, 0xff, RZ, 0xc0, !PT ;  /* 0x000000ff0a0a7812 */ /* 0x000fe200078ec0ff */
[----:B------:R-:W-:Y:S01]  /*4d90*/  IMAD.WIDE.U32 R66, R66, -0x2daee0ad, RZ ;  /* 0xd2511f5342427825 */ /* 0x000fe200078e00ff */
[----:B--2---:R-:W-:Y:S01]  /*4da0*/  FMNMX.FTZ R168, R168, R8, !PT ;  /* 0x00000008a8a87209 */ /* 0x004fe20007810000 */
[C---:B------:R-:W-:Y:S01]  /*4db0*/  HMMA.16816.F32.BF16 R156, R128.reuse, R148, RZ ;  /* 0x00000094809c723c */ /* 0x040fe200000418ff */
[----:B------:R-:W-:Y:S01]  /*4dc0*/  LOP3.LUT R34, R34, R9, RZ, 0xc0, !PT ;  /* 0x0000000922227212 */ /* 0x000fe200078ec0ff */
[----:B------:R-:W-:Y:S01]  /*4dd0*/  FADD.FTZ R48, R45, R48 ;  /* 0x000000302d307221 */ /* 0x000fe20000010000 */
[----:B------:R-:W-:Y:S01]  /*4de0*/  PRMT R33, R10, 0x5410, R33 ;  /* 0x000054100a217816 */ /* 0x000fe20000000021 */
[----:B------:R-:W-:Y:S01]  /*4df0*/  FMUL.FTZ R176, R168, c[0x0][0x23c] ;  /* 0x00008f00a8b07a20 */ /* 0x000fe20000410000 */
[----:B-1----:R-:W-:Y:S01]  /*4e00*/  F2FP.BF16.PACK_AB R9, R40, R41 ;  /* 0x000000292809723e */ /* 0x002fe200000010ff */
[----:B------:R-:W-:Y:S01]  /*4e10*/  MUFU.EX2 R183, R183 ;  /* 0x000000b700b77308 */ /* 0x000fe20000000800 */
[----:B------:R-:W-:Y:S01]  /*4e20*/  LOP3.LUT R55, R67, UR6, R114, 0x96, !PT ;  /* 0x0000000643377c12 */ /* 0x000fe2000f8e9672 */
[----:B------:R-:W-:Y:S01]  /*4e30*/  HSET2.LE.AND R33, R33, R58, PT ;  /* 0x0000003a21217233 */ /* 0x000fe20003803000 */
[----:B----4-:R-:W-:Y:S01]  /*4e40*/  FMNMX.FTZ R167, R167, R52, !PT ;  /* 0x00000034a7a77209 */ /* 0x010fe20007810000 */
[C---:B------:R-:W-:Y:S01]  /*4e50*/  HMMA.16816.F32.BF16 R72, R128.reuse, R80, RZ ;  /* 0x000000508048723c */ /* 0x040fe200000418ff */
[----:B------:R-:W-:Y:S01]  /*4e60*/  LOP3.LUT R32, R32, R9, RZ, 0xc0, !PT ;  /* 0x0000000920207212 */ /* 0x000fe200078ec0ff */
[----:B------:R-:W-:Y:S01]  /*4e70*/  FADD.FTZ R46, R41, R46 ;  /* 0x0000002e292e7221 */ /* 0x000fe20000010000 */
[----:B------:R-:W-:Y:S01]  /*4e80*/  FSETP.NEU.FTZ.AND P1, PT, R168, -INF , PT ;  /* 0xff800000a800780b */ /* 0x000fe20003f3d000 */
[----:B------:R-:W-:Y:S01]  /*4e90*/  FMUL.FTZ R174, R167, c[0x0][0x23c] ;  /* 0x00008f00a7ae7a20 */ /* 0x000fe20000410000 */
[----:B------:R-:W-:Y:S01]  /*4ea0*/  F2FP.BF16.PACK_AB R10, R0, R2 ;  /* 0x00000002000a723e */ /* 0x000fe200000010ff */
[----:B------:R-:W-:Y:S01]  /*4eb0*/  MUFU.EX2 R194, R194 ;  /* 0x000000c200c27308 */ /* 0x000fe20000000800 */
[----:B---3--:R-:W-:Y:S01]  /*4ec0*/  F2FP.BF16.PACK_AB R9, R38, R39 ;  /* 0x000000272609723e */ /* 0x008fe200000010ff */
[----:B------:R-:W-:Y:S01]  /*4ed0*/  HMMA.16816.F32.BF16 R88, R128, R96, RZ ;  /* 0x000000608058723c */ /* 0x000fe200000418ff */
[----:B------:R-:W-:Y:S01]  /*4ee0*/  LOP3.LUT R114, R115, UR8, R84, 0x96, !PT ;  /* 0x0000000873727c12 */ /* 0x000fe2000f8e9654 */
[----:B------:R-:W-:Y:S01]  /*4ef0*/  IMAD.WIDE.U32 R84, R55, -0x326172a9, RZ ;  /* 0xcd9e8d5737547825 */ /* 0x000fe200078e00ff */
[----:B------:R-:W-:-:S02]  /*4f00*/  FSEL R176, R176, RZ, P1 ;  /* 0x000000ffb0b07208 */ /* 0x000fc40000800000 */
[----:B------:R-:W-:Y:S01]  /*4f10*/  FSETP.NEU.FTZ.AND P1, PT, R167, -INF , PT ;  /* 0xff800000a700780b */ /* 0x000fe20003f3d000 */
[----:B------:R-:W-:Y:S01]  /*4f20*/  IMAD.WIDE.U32 R114, R114, -0x326172a9, RZ ;  /* 0xcd9e8d5772727825 */ /* 0x000fe200078e00ff */
[----:B------:R-:W-:Y:S01]  /*4f30*/  LOP3.LUT R35, R35, R10, RZ, 0xc0, !PT ;  /* 0x0000000a23237212 */ /* 0x000fe200078ec0ff */
[C---:B------:R-:W-:Y:S01]  /*4f40*/  HMMA.16816.F32.BF16 R104, R128.reuse, R108, RZ ;  /* 0x0000006c8068723c */ /* 0x040fe200000418ff */
[----:B------:R-:W-:Y:S01]  /*4f50*/  LOP3.LUT R33, R33, R9, RZ, 0xc0, !PT ;  /* 0x0000000921217212 */ /* 0x000fe200078ec0ff */
[--C-:B------:R-:W-:Y:S01]  /*4f60*/  FFMA.FTZ R70, R70, c[0x0][0x23c], -R176.reuse ;  /* 0x00008f0046467a23 */ /* 0x100fe200000108b0 */
[----:B------:R-:W1:Y:S01]  /*4f70*/  LDSM.16.MT88.4 R8, [R212+0xb400] ;  /* 0x00b40000d408783b */ /* 0x000e620000004200 */
[----:B------:R-:W-:Y:S01]  /*4f80*/  LOP3.LUT R55, R84, 0xffff, RZ, 0xc0, !PT ;  /* 0x0000ffff54377812 */ /* 0x000fe200078ec0ff */
[--C-:B------:R-:W-:Y:S01]  /*4f90*/  FFMA.FTZ R50, R50, c[0x0][0x23c], -R176.reuse ;  /* 0x00008f0032327a23 */ /* 0x100fe200000108b0 */
[----:B------:R-:W-:Y:S01]  /*4fa0*/  FSEL R174, R174, RZ, P1 ;  /* 0x000000ffaeae7208 */ /* 0x000fe20000800000 */
[--C-:B------:R-:W-:Y:S01]  /*4fb0*/  FFMA.FTZ R51, R51, c[0x0][0x23c], -R176.reuse ;  /* 0x00008f0033337a23 */ /* 0x100fe200000108b0 */
[----:B------:R-:W-:Y:S01]  /*4fc0*/  SHF.R.U32.HI R55, RZ, 0x8, R55 ;  /* 0x00000008ff377819 */ /* 0x000fe20000011637 */
[----:B------:R-:W-:Y:S01]  /*4fd0*/  FFMA.FTZ R52, R69, c[0x0][0x23c], -R176 ;  /* 0x00008f0045347a23 */ /* 0x000fe200000108b0 */
[----:B------:R-:W-:Y:S01]  /*4fe0*/  LOP3.LUT R67, R84, 0xff, RZ, 0xc0, !PT ;  /* 0x000000ff54437812 */ /* 0x000fe200078ec0ff */
[--C-:B------:R-:W-:Y:S01]  /*4ff0*/  FFMA.FTZ R57, R57, c[0x0][0x23c], -R174.reuse ;  /* 0x00008f0039397a23 */ /* 0x100fe200000108ae */
[----:B------:R2:W-:Y:S01]  /*5000*/  MUFU.EX2 R53, R70 ;  /* 0x0000004600357308 */ /* 0x0005e20000000800 */
[--C-:B------:R-:W-:Y:S01]  /*5010*/  FFMA.FTZ R54, R54, c[0x0][0x23c], -R174.reuse ;  /* 0x00008f0036367a23 */ /* 0x100fe200000108ae */
[----:B------:R-:W-:Y:S01]  /*5020*/  PRMT R67, R67, 0x5410, R55 ;  /* 0x0000541043437816 */ /* 0x000fe20000000037 */
[----:B------:R-:W-:Y:S01]  /*5030*/  FFMA.FTZ R56, R68, c[0x0][0x23c], -R174 ;  /* 0x00008f0044387a23 */ /* 0x000fe200000108ae */
[C---:B------:R-:W-:Y:S01]  /*5040*/  HMMA.16816.F32.BF16 R140, R128.reuse, R120, RZ ;  /* 0x00000078808c723c */ /* 0x040fe200000418ff */
[----:B------:R-:W-:Y:S01]  /*5050*/  SHF.R.U32.HI R68, RZ, 0x10, R84 ;  /* 0x00000010ff447819 */ /* 0x000fe20000011654 */
[----:B------:R-:W-:Y:S01]  /*5060*/  FFMA.FTZ R175, R164, c[0x0][0x23c], -R176 ;  /* 0x00008f00a4af7a23 */ /* 0x000fe200000108b0 */
[----:B------:R-:W-:Y:S01]  /*5070*/  SHF.R.U32.HI R69, RZ, 0x18, R84 ;  /* 0x00000018ff457819 */ /* 0x000fe20000011654 */
[----:B------:R3:W-:Y:S01]  /*5080*/  MUFU.EX2 R55, R57 ;  /* 0x0000003900377308 */ /* 0x0007e20000000800 */
[----:B------:R-:W-:Y:S01]  /*5090*/  LOP3.LUT R68, R68, 0xff, RZ, 0xc0, !PT ;  /* 0x000000ff44447812 */ /* 0x000fe200078ec0ff */
[--C-:B------:R-:W-:Y:S01]  /*50a0*/  HSET2.LE.AND R67, R67, R58.reuse, PT ;  /* 0x0000003a43437233 */ /* 0x100fe20003803000 */
[--C-:B------:R-:W-:Y:S01]  /*50b0*/  FFMA.FTZ R164, R211, c[0x0][0x23c], -R176.reuse ;  /* 0x00008f00d3a47a23 */ /* 0x100fe200000108b0 */
[C---:B-----5:R-:W-:Y:S01]  /*50c0*/  HMMA.16816.F32.BF16 R124, R128.reuse, R4, RZ ;  /* 0x00000004807c723c */ /* 0x060fe200000418ff */
[----:B------:R-:W-:Y:S01]  /*50d0*/  PRMT R68, R68, 0x5410, R69 ;  /* 0x0000541044447816 */ /* 0x000fe20000000045 */
[----:B------:R-:W-:Y:S01]  /*50e0*/  FFMA.FTZ R173, R172, c[0x0][0x23c], -R176 ;  /* 0x00008f00acad7a23 */ /* 0x000fe200000108b0 */
[----:B------:R-:W-:Y:S01]  /*50f0*/  LOP3.LUT R238, R239, UR33, R238, 0x96, !PT ;  /* 0x00000021efee7c12 */ /* 0x000fe2000f8e96ee */
[----:B------:R-:W-:Y:S01]  /*5100*/  MUFU.EX2 R50, R50 ;  /* 0x0000003200327308 */ /* 0x000fe20000000800 */
[----:B--2---:R-:W-:Y:S01]  /*5110*/  LOP3.LUT R70, R85, UR17, R114, 0x96, !PT ;  /* 0x0000001155467c12 */ /* 0x004fe2000f8e9672 */
[----:B------:R-:W-:Y:S01]  /*5120*/  HSET2.LE.AND R68, R68, R58, PT ;  /* 0x0000003a44447233 */ /* 0x000fe20003803000 */
[--C-:B------:R-:W-:Y:S01]  /*5130*/  FFMA.FTZ R172, R171, c[0x0][0x23c], -R174.reuse ;  /* 0x00008f00abac7a23 */ /* 0x100fe200000108ae */
[C---:B------:R-:W-:Y:S01]  /*5140*/  HMMA.16816.F32.BF16 R152, R128.reuse, R150, RZ ;  /* 0x000000968098723c */ /* 0x040fe200000418ff */
[----:B------:R-:W-:Y:S01]  /*5150*/  LOP3.LUT R84, R70, 0xffff, RZ, 0xc0, !PT ;  /* 0x0000ffff46547812 */ /* 0x000fe200078ec0ff */
[----:B------:R-:W-:Y:S01]  /*5160*/  FFMA.FTZ R171, R180, c[0x0][0x23c], -R174 ;  /* 0x00008f00b4ab7a23 */ /* 0x000fe200000108ae */
[----:B------:R-:W-:Y:S01]  /*5170*/  SHF.R.U32.HI R86, RZ, 0x10, R70 ;  /* 0x00000010ff567819 */ /* 0x000fe20000011646 */
[----:B---3--:R-:W-:Y:S01]  /*5180*/  FFMA.FTZ R57, R71, c[0x0][0x23c], -R174 ;  /* 0x00008f0047397a23 */ /* 0x008fe200000108ae */
[----:B------:R-:W2:Y:S01]  /*5190*/  MUFU.EX2 R51, R51 ;  /* 0x0000003300337308 */ /* 0x000ea20000000800 */
[----:B------:R-:W-:Y:S01]  /*51a0*/  LOP3.LUT R71, R70, 0xff, RZ, 0xc0, !PT ;  /* 0x000000ff46477812 */ /* 0x000fe200078ec0ff */
[----:B------:R-:W-:Y:S01]  /*51b0*/  IMAD.WIDE.U32 R238, R238, -0x326172a9, RZ ;  /* 0xcd9e8d57eeee7825 */ /* 0x000fe200078e00ff */
[----:B------:R-:W-:Y:S01]  /*51c0*/  HMMA.16816.F32.BF16 R76, R128, R82, RZ ;  /* 0x00000052804c723c */ /* 0x000fe200000418ff */
[----:B------:R-:W-:-:S02]  /*51d0*/  SHF.R.U32.HI R85, RZ, 0x8, R84 ;  /* 0x00000008ff557819 */ /* 0x000fc40000011654 */
[----:B------:R-:W-:Y:S01]  /*51e0*/  SHF.R.U32.HI R70, RZ, 0x18, R70 ;  /* 0x00000018ff467819 */ /* 0x000fe20000011646 */
[--C-:B------:R-:W-:Y:S01]  /*51f0*/  FFMA.FTZ R180, R190, c[0x0][0x23c], -R193.reuse ;  /* 0x00008f00beb47a23 */ /* 0x100fe200000108c1 */
[----:B------:R-:W3:Y:S01]  /*5200*/  MUFU.EX2 R52, R52 ;  /* 0x0000003400347308 */ /* 0x000ee20000000800 */
[----:B------:R-:W-:Y:S01]  /*5210*/  LOP3.LUT R84, R86, 0xff, RZ, 0xc0, !PT ;  /* 0x000000ff56547812 */ /* 0x000fe200078ec0ff */
[----:B------:R-:W-:Y:S01]  /*5220*/  FFMA.FTZ R190, R203, c[0x0][0x23c], -R193 ;  /* 0x00008f00cbbe7a23 */ /* 0x000fe200000108c1 */
[C---:B------:R-:W-:Y:S01]  /*5230*/  HMMA.16816.F32.BF16 R92, R128.reuse, R98, RZ ;  /* 0x00000062805c723c */ /* 0x040fe200000418ff */
[----:B------:R-:W-:Y:S01]  /*5240*/  PRMT R71, R71, 0x5410, R85 ;  /* 0x0000541047477816 */ /* 0x000fe20000000055 */
[----:B------:R-:W-:Y:S01]  /*5250*/  FFMA.FTZ R198, R198, c[0x0][0x23c], -R176 ;  /* 0x00008f00c6c67a23 */ /* 0x000fe200000108b0 */
[----:B------:R-:W-:Y:S01]  /*5260*/  PRMT R70, R84, 0x5410, R70 ;  /* 0x0000541054467816 */ /* 0x000fe20000000046 */
[----:B------:R-:W-:Y:S01]  /*5270*/  FFMA.FTZ R197, R197, c[0x0][0x23c], -R176 ;  /* 0x00008f00c5c57a23 */ /* 0x000fe200000108b0 */
[----:B------:R-:W-:Y:S01]  /*5280*/  MUFU.EX2 R54, R54 ;  /* 0x0000003600367308 */ /* 0x000fe20000000800 */
[--C-:B------:R-:W-:Y:S01]  /*5290*/  HSET2.LE.AND R71, R71, R58.reuse, PT ;  /* 0x0000003a47477233 */ /* 0x100fe20003803000 */
[----:B--2---:R-:W-:Y:S01]  /*52a0*/  F2FP.BF16.PACK_AB R132, R51, R50 ;  /* 0x000000323384723e */ /* 0x004fe200000010ff */
[C---:B------:R-:W-:Y:S01]  /*52b0*/  HMMA.16816.F32.BF16 R144, R128.reuse, R110, RZ ;  /* 0x0000006e8090723c */ /* 0x040fe200000418ff */
[----:B------:R-:W-:Y:S01]  /*52c0*/  HSET2.LE.AND R70, R70, R58, PT ;  /* 0x0000003a46467233 */ /* 0x000fe20003803000 */
[----:B------:R-:W-:Y:S01]  /*52d0*/  LOP3.LUT R248, R239, UR15, R248, 0x96, !PT ;  /* 0x0000000feff87c12 */ /* 0x000fe2000f8e96f8 */
[----:B------:R-:W-:Y:S01]  /*52e0*/  FFMA.FTZ R196, R196, c[0x0][0x23c], -R174 ;  /* 0x00008f00c4c47a23 */ /* 0x000fe200000108ae */
[----:B------:R-:W-:Y:S01]  /*52f0*/  LOP3.LUT R132, R71, R132, RZ, 0xc0, !PT ;  /* 0x0000008447847212 */ /* 0x000fe200078ec0ff */
[----:B------:R-:W2:Y:S01]  /*5300*/  MUFU.EX2 R56, R56 ;  /* 0x0000003800387308 */ /* 0x000ea20000000800 */
[----:B---3--:R-:W-:Y:S01]  /*5310*/  F2FP.BF16.PACK_AB R134, R52, R53 ;  /* 0x000000353486723e */ /* 0x008fe200000010ff */
[----:B------:R-:W-:Y:S01]  /*5320*/  IMAD.WIDE.U32 R248, R248, -0x2daee0ad, RZ ;  /* 0xd2511f53f8f87825 */ /* 0x000fe200078e00ff */
[----:B------:R-:W-:Y:S01]  /*5330*/  HMMA.16816.F32.BF16 R116, R128, R122, RZ ;  /* 0x0000007a8074723c */ /* 0x000fe200000418ff */
[----:B------:R-:W-:-:S02]  /*5340*/  LOP3.LUT R206, R239, UR15, R206, 0x96, !PT ;  /* 0x0000000fefce7c12 */ /* 0x000fc4000f8e96ce */
[----:B------:R-:W-:Y:S01]  /*5350*/  LOP3.LUT R134, R67, R134, RZ, 0xc0, !PT ;  /* 0x0000008643867212 */ /* 0x000fe200078ec0ff */
[----:B------:R-:W-:Y:S01]  /*5360*/  FFMA.FTZ R67, R229, c[0x0][0x23c], -R176 ;  /* 0x00008f00e5437a23 */ /* 0x000fe200000108b0 */
[----:B------:R-:W3:Y:S01]  /*5370*/  MUFU.EX2 R57, R57 ;  /* 0x0000003900397308 */ /* 0x000ee20000000800 */
[----:B------:R-:W-:Y:S01]  /*5380*/  LOP3.LUT R236, R249, UR12, R236, 0x96, !PT ;  /* 0x0000000cf9ec7c12 */ /* 0x000fe2000f8e96ec */
[----:B------:R-:W-:Y:S01]  /*5390*/  IMAD.WIDE.U32 R206, R206, -0x2daee0ad, RZ ;  /* 0xd2511f53cece7825 */ /* 0x000fe200078e00ff */
[----:B------:R-:W-:Y:S03]  /*53a0*/  HMMA.16816.F32.BF16 R128, R128, R6, RZ ;  /* 0x000000068080723c */ /* 0x000fe600000418ff */
[----:B------:R-:W-:Y:S01]  /*53b0*/  IMAD.WIDE.U32 R236, R236, -0x326172a9, RZ ;  /* 0xcd9e8d57ecec7825 */ /* 0x000fe200078e00ff */
[----:B------:R-:W-:Y:S01]  /*53c0*/  LOP3.LUT R204, R207, UR12, R204, 0x96, !PT ;  /* 0x0000000ccfcc7c12 */ /* 0x000fe2000f8e96cc */
[----:B------:R-:W-:Y:S01]  /*53d0*/  MUFU.EX2 R164, R164 ;  /* 0x000000a400a47308 */ /* 0x000fe20000000800 */
[----:B--2---:R-:W-:Y:S01]  /*53e0*/  F2FP.BF16.PACK_AB R135, R55, R56 ;  /* 0x000000383787723e */ /* 0x004fe200000010ff */
[----:B------:R-:W-:Y:S01]  /*53f0*/  FFMA.FTZ R199, R199, c[0x0][0x23c], -R174 ;  /* 0x00008f00c7c77a23 */ /* 0x000fe200000108ae */
[----:B------:R-:W-:Y:S01]  /*5400*/  HMMA.16816.F32.BF16 R156, R32, R28, R156 ;  /* 0x0000001c209c723c */ /* 0x000fe2000004189c */
[----:B------:R-:W-:Y:S01]  /*5410*/  LOP3.LUT R230, R237, UR11, R230, 0x96, !PT ;  /* 0x0000000bede67c12 */ /* 0x000fe2000f8e96e6 */
[----:B------:R-:W-:Y:S01]  /*5420*/  IMAD.WIDE.U32 R204, R204, -0x326172a9, RZ ;  /* 0xcd9e8d57cccc7825 */ /* 0x000fe200078e00ff */
[----:B------:R-:W-:-:S02]  /*5430*/  LOP3.LUT R135, R68, R135, RZ, 0xc0, !PT ;  /* 0x0000008744877212 */ /* 0x000fc400078ec0ff */
[----:B---3--:R-:W-:Y:S01]  /*5440*/  F2FP.BF16.PACK_AB R133, R57, R54 ;  /* 0x000000363985723e */ /* 0x008fe200000010ff */
[----:B------:R-:W-:Y:S01]  /*5450*/  MUFU.EX2 R67, R67 ;  /* 0x0000004300437308 */ /* 0x000fe20000000800 */
[----:B------:R-:W-:Y:S01]  /*5460*/  LOP3.LUT R208, R205, UR11, R208, 0x96, !PT ;  /* 0x0000000bcdd07c12 */ /* 0x000fe2000f8e96d0 */
[C---:B------:R-:W-:Y:S01]  /*5470*/  HMMA.16816.F32.BF16 R72, R32.reuse, R24, R72 ;  /* 0x000000182048723c */ /* 0x040fe20000041848 */
[----:B------:R-:W-:Y:S01]  /*5480*/  LOP3.LUT R133, R70, R133, RZ, 0xc0, !PT ;  /* 0x0000008546857212 */ /* 0x000fe200078ec0ff */
[--C-:B------:R-:W-:Y:S02]  /*5490*/  FFMA.FTZ R189, R189, c[0x0][0x23c], -R176.reuse ;  /* 0x00008f00bdbd7a23 */ /* 0x100fe400000108b0 */
[----:B------:R-:W-:Y:S02]  /*54a0*/  FFMA.FTZ R188, R188, c[0x0][0x23c], -R176 ;  /* 0x00008f00bcbc7a23 */ /* 0x000fe400000108b0 */
[----:B------:R-:W2:Y:S01]  /*54b0*/  MUFU.EX2 R175, R175 ;  /* 0x000000af00af7308 */ /* 0x000ea20000000800 */
[--C-:B------:R-:W-:Y:S01]  /*54c0*/  FFMA.FTZ R187, R187, c[0x0][0x23c], -R174.reuse ;  /* 0x00008f00bbbb7a23 */ /* 0x100fe200000108ae */
[----:B------:R-:W-:Y:S01]  /*54d0*/  HMMA.16816.F32.BF16 R88, R32, R20, R88 ;  /* 0x000000142058723c */ /* 0x000fe20000041858 */
[----:B------:R-:W-:-:S02]  /*54e0*/  FFMA.FTZ R186, R186, c[0x0][0x23c], -R174 ;  /* 0x00008f00baba7a23 */ /* 0x000fc400000108ae */
[----:B------:R-:W-:Y:S02]  /*54f0*/  FFMA.FTZ R229, R177, c[0x0][0x23c], -R181 ;  /* 0x00008f00b1e57a23 */ /* 0x000fe400000108b5 */
[----:B------:R-:W-:Y:S01]  /*5500*/  FADD.FTZ R50, R50, R51 ;  /* 0x0000003332327221 */ /* 0x000fe20000010000 */
[----:B------:R-:W3:Y:S01]  /*5510*/  MUFU.EX2 R173, R173 ;  /* 0x000000ad00ad7308 */ /* 0x000ee20000000800 */
[----:B------:R-:W-:Y:S01]  /*5520*/  FADD.FTZ R54, R54, R57 ;  /* 0x0000003936367221 */ /* 0x000fe20000010000 */
[C---:B------:R-:W-:Y:S01]  /*5530*/  HMMA.16816.F32.BF16 R104, R32.reuse, R16, R104 ;  /* 0x000000102068723c */ /* 0x040fe20000041868 */
[----:B------:R-:W-:Y:S02]  /*5540*/  FADD.FTZ R50, R53, R50 ;  /* 0x0000003235327221 */ /* 0x000fe40000010000 */
[----:B------:R-:W-:Y:S02]  /*5550*/  FADD.FTZ R54, R56, R54 ;  /* 0x0000003638367221 */ /* 0x000fe40000010000 */
[----:B------:R-:W-:Y:S01]  /*5560*/  FADD.FTZ R50, R52, R50 ;  /* 0x0000003234327221 */ /* 0x000fe20000010000 */
[----:B------:R-:W4:Y:S01]  /*5570*/  MUFU.EX2 R172, R172 ;  /* 0x000000ac00ac7308 */ /* 0x000f220000000800 */
[----:B------:R-:W-:Y:S01]  /*5580*/  FADD.FTZ R54, R55, R54 ;  /* 0x0000003637367221 */ /* 0x000fe20000010000 */
[----:B------:R-:W-:Y:S01]  /*5590*/  HMMA.16816.F32.BF16 R140, R32, R12, R140 ;  /* 0x0000000c208c723c */ /* 0x000fe2000004188c */
[----:B--2---:R-:W-:-:S02]  /*55a0*/  FADD.FTZ R50, R175, R50 ;  /* 0x00000032af327221 */ /* 0x004fc40000010000 */
[----:B------:R-:W-:Y:S02]  /*55b0*/  FADD.FTZ R48, R39, R48 ;  /* 0x0000003027307221 */ /* 0x000fe40000010000 */
[--C-:B------:R-:W-:Y:S01]  /*55c0*/  FFMA.FTZ R170, R170, c[0x0][0x23c], -R176.reuse ;  /* 0x00008f00aaaa7a23 */ /* 0x100fe200000108b0 */
[----:B------:R-:W2:Y:S01]  /*55d0*/  MUFU.EX2 R171, R171 ;  /* 0x000000ab00ab7308 */ /* 0x000ea20000000800 */
[--C-:B------:R-:W-:Y:S01]  /*55e0*/  FFMA.FTZ R64, R64, c[0x0][0x23c], -R176.reuse ;  /* 0x00008f0040407a23 */ /* 0x100fe200000108b0 */
[C---:B-1----:R-:W-:Y:S01]  /*55f0*/  HMMA.16816.F32.BF16 R124, R32.reuse, R8, R124 ;  /* 0x00000008207c723c */ /* 0x042fe2000004187c */
[--C-:B------:R-:W-:Y:S02]  /*5600*/  FFMA.FTZ R169, R169, c[0x0][0x23c], -R176.reuse ;  /* 0x00008f00a9a97a23 */ /* 0x100fe400000108b0 */
[----:B------:R-:W-:Y:S02]  /*5610*/  FFMA.FTZ R232, R63, c[0x0][0x23c], -R176 ;  /* 0x00008f003fe87a23 */ /* 0x000fe400000108b0 */
[----:B---3--:R-:W-:Y:S01]  /*5620*/  FADD.FTZ R50, R173, R50 ;  /* 0x00000032ad327221 */ /* 0x008fe20000010000 */
[----:B------:R-:W1:Y:S01]  /*5630*/  MUFU.EX2 R180, R180 ;  /* 0x000000b400b47308 */ /* 0x000e620000000800 */
[----:B----4-:R-:W-:Y:S01]  /*5640*/  FADD.FTZ R54, R172, R54 ;  /* 0x00000036ac367221 */ /* 0x010fe20000010000 */
[----:B------:R-:W-:Y:S01]  /*5650*/  HMMA.16816.F32.BF16 R152, R32, R30, R152 ;  /* 0x0000001e2098723c */ /* 0x000fe20000041898 */
[----:B------:R-:W-:-:S02]  /*5660*/  FADD.FTZ R46, R40, R46 ;  /* 0x0000002e282e7221 */ /* 0x000fc40000010000 */
[----:B------:R-:W-:Y:S02]  /*5670*/  FADD.FTZ R48, R38, R48 ;  /* 0x0000003026307221 */ /* 0x000fe40000010000 */
[----:B------:R-:W-:Y:S01]  /*5680*/  FFMA.FTZ R61, R61, c[0x0][0x23c], -R174 ;  /* 0x00008f003d3d7a23 */ /* 0x000fe200000108ae */
[----:B------:R-:W3:Y:S01]  /*5690*/  MUFU.EX2 R202, R202 ;  /* 0x000000ca00ca7308 */ /* 0x000ee20000000800 */
[----:B--2---:R-:W-:Y:S01]  /*56a0*/  FADD.FTZ R54, R171, R54 ;  /* 0x00000036ab367221 */ /* 0x004fe20000010000 */
[C---:B------:R-:W-:Y:S01]  /*56b0*/  HMMA.16816.F32.BF16 R76, R32.reuse, R26, R76 ;  /* 0x0000001a204c723c */ /* 0x040fe2000004184c */
[--C-:B------:R-:W-:Y:S02]  /*56c0*/  FFMA.FTZ R62, R62, c[0x0][0x23c], -R174.reuse ;  /* 0x00008f003e3e7a23 */ /* 0x100fe400000108ae */
[----:B------:R-:W-:Y:S02]  /*56d0*/  FFMA.FTZ R59, R59, c[0x0][0x23c], -R174 ;  /* 0x00008f003b3b7a23 */ /* 0x000fe400000108ae */
[----:B------:R-:W-:Y:S01]  /*56e0*/  FADD.FTZ R50, R164, R50 ;  /* 0x00000032a4327221 */ /* 0x000fe20000010000 */
[----:B------:R-:W2:Y:S01]  /*56f0*/  MUFU.EX2 R190, R190 ;  /* 0x000000be00be7308 */ /* 0x000ea20000000800 */
[----:B------:R-:W-:Y:S01]  /*5700*/  FADD.FTZ R46, R37, R46 ;  /* 0x0000002e252e7221 */ /* 0x000fe20000010000 */
[----:B------:R-:W-:Y:S01]  /*5710*/  HMMA.16816.F32.BF16 R92, R32, R22, R92 ;  /* 0x00000016205c723c */ /* 0x000fe2000004185c */
[----:B------:R-:W-:-:S02]  /*5720*/  FADD.FTZ R48, R2, R48 ;  /* 0x0000003002307221 */ /* 0x000fc40000010000 */
[----:B------:R-:W-:Y:S02]  /*5730*/  FADD.FTZ R50, R67, R50 ;  /* 0x0000003243327221 */ /* 0x000fe40000010000 */
[----:B------:R-:W-:Y:S01]  /*5740*/  FADD.FTZ R46, R36, R46 ;  /* 0x0000002e242e7221 */ /* 0x000fe20000010000 */
[----:B------:R-:W4:Y:S01]  /*5750*/  MUFU.EX2 R195, R195 ;  /* 0x000000c300c37308 */ /* 0x000f220000000800 */
[----:B------:R-:W-:Y:S01]  /*5760*/  FADD.FTZ R48, R0, R48 ;  /* 0x0000003000307221 */ /* 0x000fe20000010000 */
[C---:B------:R-:W-:Y:S01]  /*5770*/  HMMA.16816.F32.BF16 R144, R32.reuse, R18, R144 ;  /* 0x000000122090723c */ /* 0x040fe20000041890 */
[----:B-1----:R-:W-:Y:S02]  /*5780*/  FADD.FTZ R46, R180, R46 ;  /* 0x0000002eb42e7221 */ /* 0x002fe40000010000 */
[----:B------:R-:W-:Y:S02]  /*5790*/  FADD.FTZ R48, R194, R48 ;  /* 0x00000030c2307221 */ /* 0x000fe40000010000 */
[----:B------:R-:W-:Y:S01]  /*57a0*/  FADD.FTZ R46, R183, R46 ;  /* 0x0000002eb72e7221 */ /* 0x000fe20000010000 */
[----:B------:R-:W1:Y:S01]  /*57b0*/  MUFU.EX2 R201, R201 ;  /* 0x000000c900c97308 */ /* 0x000e620000000800 */
[----:B---3--:R-:W-:Y:S01]  /*57c0*/  FADD.FTZ R48, R202, R48 ;  /* 0x00000030ca307221 */ /* 0x008fe20000010000 */
[----:B------:R-:W-:Y:S01]  /*57d0*/  HMMA.16816.F32.BF16 R116, R32, R14, R116 ;  /* 0x0000000e2074723c */ /* 0x000fe20000041874 */
[----:B--2---:R-:W-:-:S05]  /*57e0*/  FADD.FTZ R46, R190, R46 ;  /* 0x0000002ebe2e7221 */ /* 0x004fca0000010000 */
[----:B------:R-:W2:Y:S01]  /*57f0*/  MUFU.EX2 R200, R200 ;  /* 0x000000c800c87308 */ /* 0x000ea20000000800 */
[----:B----4-:R-:W-:Y:S01]  /*5800*/  FADD.FTZ R46, R195, R46 ;  /* 0x0000002ec32e7221 */ /* 0x010fe20000010000 */
[----:B------:R-:W-:Y:S06]  /*5810*/  HMMA.16816.F32.BF16 R128, R32, R10, R128 ;  /* 0x0000000a2080723c */ /* 0x000fec0000041880 */
[----:B------:R-:W-:Y:S01]  /*5820*/  MUFU.EX2 R198, R198 ;  /* 0x000000c600c67308 */ /* 0x000fe20000000800 */
[----:B------:R-:W-:Y:S01]  /*5830*/  LOP3.LUT R32, R115, UR7, R112, 0x96, !PT ;  /* 0x0000000773207c12 */ /* 0x000fe2000f8e9670 */
[----:B------:R-:W-:Y:S01]  /*5840*/  HMMA.16816.F32.BF16 R136, R132, R4, RZ ;  /* 0x000000048488723c */ /* 0x000fe200000418ff */
[----:B-1----:R-:W-:-:S05]  /*5850*/  FADD.FTZ R48, R201, R48 ;  /* 0x00000030c9307221 */ /* 0x002fca0000010000 */
[----:B------:R-:W-:Y:S01]  /*5860*/  MUFU.EX2 R197, R197 ;  /* 0x000000c500c57308 */ /* 0x000fe20000000800 */
[----:B------:R-:W-:Y:S01]  /*5870*/  IMAD.WIDE.U32 R4, R32, -0x2daee0ad, RZ ;  /* 0xd2511f5320047825 */ /* 0x000fe200078e00ff */
[C---:B------:R-:W-:Y:S03]  /*5880*/  HMMA.16816.F32.BF16 R160, R132.reuse, R148, RZ ;  /* 0x0000009484a0723c */ /* 0x040fe600000418ff */
[----:B--2---:R-:W-:Y:S01]  /*5890*/  FADD.FTZ R48, R200, R48 ;  /* 0x00000030c8307221 */ /* 0x004fe20000010000 */
[----:B------:R-:W-:Y:S02]  /*58a0*/  LOP3.LUT R32, R4, 0xffff, RZ, 0xc0, !PT ;  /* 0x0000ffff04207812 */ /* 0x000fe400078ec0ff */
[----:B------:R-:W-:Y:S02]  /*58b0*/  MUFU.EX2 R196, R196 ;  /* 0x000000c400c47308 */ /* 0x000fe40000000800 */
[----:B------:R-:W-:Y:S01]  /*58c0*/  HMMA.16816.F32.BF16 R68, R132, R80, RZ ;  /* 0x000000508444723c */ /* 0x000fe200000418ff */
[----:B------:R-:W-:-:S05]  /*58d0*/  SHF.R.U32.HI R32, RZ, 0x8, R32 ;  /* 0x00000008ff207819 */ /* 0x000fca0000011620 */
[----:B------:R-:W-:Y:S02]  /*58e0*/  MUFU.EX2 R199, R199 ;  /* 0x000000c700c77308 */ /* 0x000fe40000000800 */
[C---:B------:R-:W-:Y:S06]  /*58f0*/  HMMA.16816.F32.BF16 R84, R132.reuse, R96, RZ ;  /* 0x000000608454723c */ /* 0x040fec00000418ff */
[----:B------:R-:W1:Y:S02]  /*5900*/  MUFU.EX2 R189, R189 ;  /* 0x000000bd00bd7308 */ /* 0x000e640000000800 */
[C---:B------:R-:W-:Y:S06]  /*5910*/  HMMA.16816.F32.BF16 R100, R132.reuse, R108, RZ ;  /* 0x0000006c8464723c */ /* 0x040fec00000418ff */
[----:B------:R-:W2:Y:S02]  /*5920*/  MUFU.EX2 R188, R188 ;  /* 0x000000bc00bc7308 */ /* 0x000ea40000000800 */
[C---:B------:R-:W-:Y:S06]  /*5930*/  HMMA.16816.F32.BF16 R112, R132.reuse, R120, RZ ;  /* 0x000000788470723c */ /* 0x040fec00000418ff */
[----:B------:R-:W-:Y:S01]  /*5940*/  MUFU.EX2 R187, R187 ;  /* 0x000000bb00bb7308 */ /* 0x000fe20000000800 */
[----:B-1----:R-:W-:Y:S01]  /*5950*/  FADD.FTZ R50, R189, R50 ;  /* 0x00000032bd327221 */ /* 0x002fe20000010000 */
[C---:B------:R-:W-:Y:S06]  /*5960*/  HMMA.16816.F32.BF16 R148, R132.reuse, R150, RZ ;  /* 0x000000968494723c */ /* 0x040fec00000418ff */
[----:B------:R-:W-:Y:S01]  /*5970*/  MUFU.EX2 R186, R186 ;  /* 0x000000ba00ba7308 */ /* 0x000fe20000000800 */
[----:B--2---:R-:W-:Y:S01]  /*5980*/  FADD.FTZ R50, R188, R50 ;  /* 0x00000032bc327221 */ /* 0x004fe20000010000 */
[----:B------:R-:W-:Y:S03]  /*5990*/  HMMA.16816.F32.BF16 R80, R132, R82, RZ ;  /* 0x000000528450723c */ /* 0x000fe600000418ff */
[----:B------:R-:W-:-:S03]  /*59a0*/  FADD.FTZ R50, R198, R50 ;  /* 0x00000032c6327221 */ /* 0x000fc60000010000 */
[----:B------:R-:W1:Y:S01]  /*59b0*/  MUFU.EX2 R192, R192 ;  /* 0x000000c000c07308 */ /* 0x000e620000000800 */
[----:B------:R-:W-:Y:S01]  /*59c0*/  FADD.FTZ R50, R197, R50 ;  /* 0x00000032c5327221 */ /* 0x000fe20000010000 */
[C---:B------:R-:W-:Y:S06]  /*59d0*/  HMMA.16816.F32.BF16 R96, R132.reuse, R98, RZ ;  /* 0x000000628460723c */ /* 0x040fec00000418ff */
[----:B------:R-:W2:Y:S02]  /*59e0*/  MUFU.EX2 R184, R184 ;  /* 0x000000b800b87308 */ /* 0x000ea40000000800 */
[C---:B------:R-:W-:Y:S06]  /*59f0*/  HMMA.16816.F32.BF16 R108, R132.reuse, R110, RZ ;  /* 0x0000006e846c723c */ /* 0x040fec00000418ff */
[----:B------:R-:W3:Y:S01]  /*5a00*/  MUFU.EX2 R191, R191 ;  /* 0x000000bf00bf7308 */ /* 0x000ee20000000800 */
[----:B-1----:R-:W-:Y:S01]  /*5a10*/  FADD.FTZ R46, R192, R46 ;  /* 0x0000002ec02e7221 */ /* 0x002fe20000010000 */
[C---:B------:R-:W-:Y:S06]  /*5a20*/  HMMA.16816.F32.BF16 R120, R132.reuse, R122, RZ ;  /* 0x0000007a8478723c */ /* 0x040fec00000418ff */
[----:B------:R-:W1:Y:S01]  /*5a30*/  MUFU.EX2 R179, R179 ;  /* 0x000000b300b37308 */ /* 0x000e620000000800 */
[----:B--2---:R-:W-:Y:S01]  /*5a40*/  FADD.FTZ R46, R184, R46 ;  /* 0x0000002eb82e7221 */ /* 0x004fe20000010000 */
[----:B------:R-:W-:Y:S06]  /*5a50*/  HMMA.16816.F32.BF16 R132, R132, R6, RZ ;  /* 0x000000068484723c */ /* 0x000fec00000418ff */
[----:B------:R-:W2:Y:S01]  /*5a60*/  MUFU.EX2 R182, R182 ;  /* 0x000000b600b67308 */ /* 0x000ea20000000800 */
[----:B------:R-:W-:Y:S01]  /*5a70*/  LOP3.LUT R7, R5, UR16, R66, 0x96, !PT ;  /* 0x0000001005077c12 */ /* 0x000fe2000f8e9642 */
[----:B------:R-:W-:Y:S01]  /*5a80*/  FFMA.FTZ R66, R65, c[0x0][0x23c], -R174 ;  /* 0x00008f0041427a23 */ /* 0x000fe200000108ae */
[----:B------:R-:W-:Y:S01]  /*5a90*/  SHF.R.U32.HI R5, RZ, 0x10, R4 ;  /* 0x00000010ff057819 */ /* 0x000fe20000011604 */
[----:B------:R-:W-:Y:S01]  /*5aa0*/  FFMA.FTZ R65, R210, c[0x0][0x23c], -R174 ;  /* 0x00008f00d2417a23 */ /* 0x000fe200000108ae */
[----:B------:R-:W-:Y:S01]  /*5ab0*/  LOP3.LUT R6, R4, 0xff, RZ, 0xc0, !PT ;  /* 0x000000ff04067812 */ /* 0x000fe200078ec0ff */
[----:B---3--:R-:W-:Y:S01]  /*5ac0*/  FADD.FTZ R46, R191, R46 ;  /* 0x0000002ebf2e7221 */ /* 0x008fe20000010000 */
[----:B------:R-:W-:Y:S01]  /*5ad0*/  SHF.R.U32.HI R4, RZ, 0x18, R4 ;  /* 0x00000018ff047819 */ /* 0x000fe20000011604 */
[----:B------:R-:W3:Y:S01]  /*5ae0*/  MUFU.EX2 R66, R66 ;  /* 0x0000004200427308 */ /* 0x000ee20000000800 */
[----:B------:R-:W-:Y:S01]  /*5af0*/  LOP3.LUT R5, R5, 0xff, RZ, 0xc0, !PT ;  /* 0x000000ff05057812 */ /* 0x000fe200078ec0ff */
[----:B-1----:R-:W-:Y:S01]  /*5b00*/  FADD.FTZ R48, R179, R48 ;  /* 0x00000030b3307221 */ /* 0x002fe20000010000 */
[----:B------:R-:W-:-:S02]  /*5b10*/  SHF.R.U32.HI R33, RZ, 0x10, R7 ;  /* 0x00000010ff217819 */ /* 0x000fc40000011607 */
[----:B------:R-:W-:Y:S02]  /*5b20*/  PRMT R4, R5, 0x5410, R4 ;  /* 0x0000541005047816 */ /* 0x000fe40000000004 */
[C---:B------:R-:W-:Y:S01]  /*5b30*/  LOP3.LUT R5, R7.reuse, 0xffff, RZ, 0xc0, !PT ;  /* 0x0000ffff07057812 */ /* 0x040fe200078ec0ff */
[----:B------:R-:W1:Y:S01]  /*5b40*/  MUFU.EX2 R65, R65 ;  /* 0x0000004100417308 */ /* 0x000e620000000800 */
[----:B------:R-:W-:Y:S01]  /*5b50*/  PRMT R6, R6, 0x5410, R32 ;  /* 0x0000541006067816 */ /* 0x000fe20000000020 */
[--C-:B------:R-:W-:Y:S01]  /*5b60*/  HSET2.LE.AND R4, R4, R58.reuse, PT ;  /* 0x0000003a04047233 */ /* 0x100fe20003803000 */
[----:B------:R-:W-:Y:S01]  /*5b70*/  LOP3.LUT R32, R7, 0xff, RZ, 0xc0, !PT ;  /* 0x000000ff07207812 */ /* 0x000fe200078ec0ff */
[----:B--2---:R-:W-:Y:S01]  /*5b80*/  FADD.FTZ R48, R182, R48 ;  /* 0x00000030b6307221 */ /* 0x004fe20000010000 */
[----:B------:R-:W-:Y:S01]  /*5b90*/  SHF.R.U32.HI R34, RZ, 0x8, R5 ;  /* 0x00000008ff227819 */ /* 0x000fe20000011605 */
[----:B------:R-:W-:Y:S01]  /*5ba0*/  HSET2.LE.AND R6, R6, R58, PT ;  /* 0x0000003a06067233 */ /* 0x000fe20003803000 */
[----:B------:R-:W-:Y:S01]  /*5bb0*/  SHF.R.U32.HI R7, RZ, 0x18, R7 ;  /* 0x00000018ff077819 */ /* 0x000fe20000011607 */
[----:B------:R-:W2:Y:S01]  /*5bc0*/  MUFU.EX2 R178, R178 ;  /* 0x000000b200b27308 */ /* 0x000ea20000000800 */
[----:B------:R-:W-:Y:S01]  /*5bd0*/  LOP3.LUT R5, R33, 0xff, RZ, 0xc0, !PT ;  /* 0x000000ff21057812 */ /* 0x000fe200078ec0ff */
[----:B---3--:R-:W-:Y:S01]  /*5be0*/  FADD.FTZ R54, R66, R54 ;  /* 0x0000003642367221 */ /* 0x008fe20000010000 */
[----:B------:R-:W-:-:S02]  /*5bf0*/  PRMT R32, R32, 0x5410, R34 ;  /* 0x0000541020207816 */ /* 0x000fc40000000022 */
[----:B------:R-:W-:Y:S02]  /*5c00*/  PRMT R5, R5, 0x5410, R7 ;  /* 0x0000541005057816 */ /* 0x000fe40000000007 */
[----:B------:R-:W-:Y:S01]  /*5c10*/  F2FP.BF16.PACK_AB R7, R67, R164 ;  /* 0x000000a44307723e */ /* 0x000fe200000010ff */
[----:B------:R-:W-:Y:S01]  /*5c20*/  MUFU.EX2 R229, R229 ;  /* 0x000000e500e57308 */ /* 0x000fe20000000800 */
[C---:B-1----:R-:W-:Y:S01]  /*5c30*/  FADD.FTZ R54, R65.reuse, R54 ;  /* 0x0000003641367221 */ /* 0x042fe20000010000 */
[--C-:B------:R-:W-:Y:S01]  /*5c40*/  HSET2.LE.AND R5, R5, R58.reuse, PT ;  /* 0x0000003a05057233 */ /* 0x100fe20003803000 */
[----:B------:R-:W-:Y:S02]  /*5c50*/  LOP3.LUT R6, R6, R7, RZ, 0xc0, !PT ;  /* 0x0000000706067212 */ /* 0x000fe400078ec0ff */
[----:B------:R-:W-:Y:S01]  /*5c60*/  F2FP.BF16.PACK_AB R7, R65, R66 ;  /* 0x000000424107723e */ /* 0x000fe200000010ff */
[----:B------:R-:W-:Y:S02]  /*5c70*/  FADD.FTZ R54, R187, R54 ;  /* 0x00000036bb367221 */ /* 0x000fe40000010000 */
[----:B------:R-:W1:Y:S01]  /*5c80*/  MUFU.EX2 R170, R170 ;  /* 0x000000aa00aa7308 */ /* 0x000e620000000800 */
[----:B------:R-:W-:Y:S01]  /*5c90*/  LOP3.LUT R7, R4, R7, RZ, 0xc0, !PT ;  /* 0x0000000704077212 */ /* 0x000fe200078ec0ff */
[----:B------:R-:W-:Y:S01]  /*5ca0*/  HSET2.LE.AND R4, R32, R58, PT ;  /* 0x0000003a20047233 */ /* 0x000fe20003803000 */
[----:B------:R-:W-:Y:S01]  /*5cb0*/  F2FP.BF16.PACK_AB R32, R173, R175 ;  /* 0x000000afad20723e */ /* 0x000fe200000010ff */
[----:B------:R-:W-:-:S02]  /*5cc0*/  FADD.FTZ R54, R186, R54 ;  /* 0x00000036ba367221 */ /* 0x000fc40000010000 */
[----:B--2---:R-:W-:Y:S01]  /*5cd0*/  FADD.FTZ R48, R178, R48 ;  /* 0x00000030b2307221 */ /* 0x004fe20000010000 */
[----:B------:R-:W-:Y:S01]  /*5ce0*/  LOP3.LUT R4, R4, R32, RZ, 0xc0, !PT ;  /* 0x0000002004047212 */ /* 0x000fe200078ec0ff */
[----:B------:R-:W2:Y:S01]  /*5cf0*/  MUFU.EX2 R64, R64 ;  /* 0x0000004000407308 */ /* 0x000ea20000000800 */
[----:B------:R-:W-:Y:S01]  /*5d00*/  F2FP.BF16.PACK_AB R32, R171, R172 ;  /* 0x000000acab20723e */ /* 0x000fe200000010ff */
[----:B------:R-:W-:-:S03]  /*5d10*/  FADD.FTZ R54, R196, R54 ;  /* 0x00000036c4367221 */ /* 0x000fc60000010000 */
[----:B------:R-:W-:Y:S01]  /*5d20*/  LOP3.LUT R5, R5, R32, RZ, 0xc0, !PT ;  /* 0x0000002005057212 */ /* 0x000fe200078ec0ff */
[----:B------:R-:W-:Y:S02]  /*5d30*/  FADD.FTZ R54, R199, R54 ;  /* 0x00000036c7367221 */ /* 0x000fe40000010000 */
[----:B------:R-:W3:Y:S01]  /*5d40*/  MUFU.EX2 R169, R169 ;  /* 0x000000a900a97308 */ /* 0x000ee20000000800 */
[----:B-1----:R-:W-:-:S03]  /*5d50*/  FADD.FTZ R50, R170, R50 ;  /* 0x00000032aa327221 */ /* 0x002fc60000010000 */
[C---:B------:R-:W-:Y:S04]  /*5d60*/  HMMA.16816.F32.BF16 R100, R4.reuse, R16, R100 ;  /* 0x000000100464723c */ /* 0x040fe80000041864 */
[----:B------:R-:W-:Y:S01]  /*5d70*/  MUFU.EX2 R232, R232 ;  /* 0x000000e800e87308 */ /* 0x000fe20000000800 */
[----:B--2---:R-:W-:Y:S02]  /*5d80*/  FADD.FTZ R50, R64, R50 ;  /* 0x0000003240327221 */ /* 0x004fe40000010000 */
[--C-:B------:R-:W-:Y:S01]  /*5d90*/  LOP3.LUT R16, R231, UR13, R238.reuse, 0x96, !PT ;  /* 0x0000000de7107c12 */ /* 0x100fe2000f8e96ee */
[----:B------:R-:W-:Y:S01]  /*5da0*/  IMAD.WIDE.U32 R230, R230, -0x2daee0ad, RZ ;  /* 0xd2511f53e6e67825 */ /* 0x000fe200078e00ff */
[----:B------:R-:W-:Y:S01]  /*5db0*/  HMMA.16816.F32.BF16 R136, R4, R8, R136 ;  /* 0x000000080488723c */ /* 0x000fe20000041888 */
[----:B------:R-:W-:-:S02]  /*5dc0*/  LOP3.LUT R238, R209, UR13, R238, 0x96, !PT ;  /* 0x0000000dd1ee7c12 */ /* 0x000fc4000f8e96ee */
[----:B------:R-:W-:Y:S01]  /*5dd0*/  IMAD.WIDE.U32 R16, R16, -0x2daee0ad, RZ ;  /* 0xd2511f5310107825 */ /* 0x000fe200078e00ff */
[----:B------:R-:W1:Y:S03]  /*5de0*/  MUFU.EX2 R61, R61 ;  /* 0x0000003d003d7308 */ /* 0x000e660000000800 */
[----:B------:R-:W-:Y:S01]  /*5df0*/  IMAD.WIDE.U32 R238, R238, -0x2daee0ad, RZ ;  /* 0xd2511f53eeee7825 */ /* 0x000fe200078e00ff */
[----:B------:R-:W-:Y:S01]  /*5e00*/  LOP3.LUT R32, R17, UR10, R248, 0x96, !PT ;  /* 0x0000000a11207c12 */ /* 0x000fe2000f8e96f8 */
[C---:B------:R-:W-:Y:S01]  /*5e10*/  HMMA.16816.F32.BF16 R112, R4.reuse, R12, R112 ;  /* 0x0000000c0470723c */ /* 0x040fe20000041870 */
[----:B------:R-:W-:Y:S01]  /*5e20*/  LOP3.LUT R210, R231, UR8, R16, 0x96, !PT ;  /* 0x00000008e7d27c12 */ /* 0x000fe2000f8e9610 */
[----:B---3--:R-:W-:Y:S01]  /*5e30*/  FADD.FTZ R50, R169, R50 ;  /* 0x00000032a9327221 */ /* 0x008fe20000010000 */
[----:B------:R-:W-:Y:S01]  /*5e40*/  LOP3.LUT R206, R239, UR10, R206, 0x96, !PT ;  /* 0x0000000aefce7c12 */ /* 0x000fe2000f8e96ce */
[----:B------:R-:W-:Y:S01]  /*5e50*/  IMAD.WIDE.U32 R32, R32, -0x326172a9, RZ ;  /* 0xcd9e8d5720207825 */ /* 0x000fe200078e00ff */
[----:B------:R-:W-:Y:S03]  /*5e60*/  MUFU.EX2 R62, R62 ;  /* 0x0000003e003e7308 */ /* 0x000fe60000000800 */
[----:B------:R-:W-:Y:S01]  /*5e70*/  IMAD.WIDE.U32 R210, R210, -0x326172a9, RZ ;  /* 0xcd9e8d57d2d27825 */ /* 0x000fe200078e00ff */
[----:B------:R-:W-:Y:S01]  /*5e80*/  LOP3.LUT R34, R33, UR9, R236, 0x96, !PT ;  /* 0x0000000921227c12 */ /* 0x000fe2000f8e96ec */
[C---:B------:R-:W-:Y:S02]  /*5e90*/  HMMA.16816.F32.BF16 R120, R4.reuse, R14, R120 ;  /* 0x0000000e0478723c */ /* 0x040fe40000041878 */
[----:B------:R-:W-:Y:S01]  /*5ea0*/  IMAD.WIDE.U32 R206, R206, -0x326172a9, RZ ;  /* 0xcd9e8d57cece7825 */ /* 0x000fe200078e00ff */
[----:B------:R-:W2:Y:S03]  /*5eb0*/  MUFU.EX2 R59, R59 ;  /* 0x0000003b003b7308 */ /* 0x000ea60000000800 */
[----:B------:R-:W-:Y:S01]  /*5ec0*/  IMAD.WIDE.U32 R34, R34, -0x2daee0ad, RZ ;  /* 0xd2511f5322227825 */ /* 0x000fe200078e00ff */
[----:B------:R-:W-:Y:S01]  /*5ed0*/  LOP3.LUT R204, R207, UR9, R204, 0x96, !PT ;  /* 0x00000009cfcc7c12 */ /* 0x000fe2000f8e96cc */
[----:B------:R-:W-:Y:S02]  /*5ee0*/  HMMA.16816.F32.BF16 R160, R4, R28, R160 ;  /* 0x0000001c04a0723c */ /* 0x000fe400000418a0 */
[----:B-1----:R-:W-:Y:S01]  /*5ef0*/  FADD.FTZ R54, R61, R54 ;  /* 0x000000363d367221 */ /* 0x002fe20000010000 */
[----:B------:R-:W-:Y:S01]  /*5f00*/  LOP3.LUT R8, R35, UR6, R230, 0x96, !PT ;  /* 0x0000000623087c12 */ /* 0x000fe2000f8e96e6 */
[----:B------:R-:W-:-:S04]  /*5f10*/  IMAD.WIDE.U32 R230, R208, -0x2daee0ad, RZ ;  /* 0xd2511f53d0e67825 */ /* 0x000fc800078e00ff */
[----:B------:R-:W-:Y:S01]  /*5f20*/  IMAD.WIDE.U32 R16, R8, -0x326172a9, RZ ;  /* 0xcd9e8d5708107825 */ /* 0x000fe200078e00ff */
[C---:B------:R-:W-:Y:S01]  /*5f30*/  HMMA.16816.F32.BF16 R68, R4.reuse, R24, R68 ;  /* 0x000000180444723c */ /* 0x040fe20000041844 */
[----:B------:R-:W-:Y:S02]  /*5f40*/  LOP3.LUT R208, R231, UR8, R238, 0x96, !PT ;  /* 0x00000008e7d07c12 */ /* 0x000fe4000f8e96ee */
[----:B------:R-:W-:Y:S01]  /*5f50*/  IMAD.WIDE.U32 R204, R204, -0x2daee0ad, RZ ;  /* 0xd2511f53cccc7825 */ /* 0x000fe200078e00ff */
[----:B------:R-:W-:Y:S02]  /*5f60*/  LOP3.LUT R12, R17, UR17, R210, 0x96, !PT ;  /* 0x00000011110c7c12 */ /* 0x000fe4000f8e96d2 */
[----:B------:R-:W-:Y:S01]  /*5f70*/  LOP3.LUT R8, R16, 0xffff, RZ, 0xc0, !PT ;  /* 0x0000ffff10087812 */ /* 0x000fe200078ec0ff */
[----:B------:R-:W-:Y:S01]  /*5f80*/  IMAD.WIDE.U32 R208, R208, -0x326172a9, RZ ;  /* 0xcd9e8d57d0d07825 */ /* 0x000fe200078e00ff */
[C---:B------:R-:W-:Y:S01]  /*5f90*/  LOP3.LUT R14, R12.reuse, 0xffff, RZ, 0xc0, !PT ;  /* 0x0000ffff0c0e7812 */ /* 0x040fe200078ec0ff */
[----:B------:R-:W-:Y:S01]  /*5fa0*/  HMMA.16816.F32.BF16 R84, R4, R20, R84 ;  /* 0x000000140454723c */ /* 0x000fe20000041854 */
[----:B------:R-:W-:Y:S01]  /*5fb0*/  LOP3.LUT R13, R12, 0xff, RZ, 0xc0, !PT ;  /* 0x000000ff0c0d7812 */ /* 0x000fe200078ec0ff */
[----:B--2---:R-:W-:Y:S01]  /*5fc0*/  FADD.FTZ R54, R59, R54 ;  /* 0x000000363b367221 */ /* 0x004fe20000010000 */
[----:B------:R-:W-:-:S02]  /*5fd0*/  SHF.R.U32.HI R15, RZ, 0x10, R12 ;  /* 0x00000010ff0f7819 */ /* 0x000fc4000001160c */
[----:B------:R-:W-:Y:S01]  /*5fe0*/  SHF.R.U32.HI R203, RZ, 0x18, R12 ;  /* 0x00000018ffcb7819 */ /* 0x000fe2000001160c */
[----:B------:R-:W-:Y:S01]  /*5ff0*/  FADD.FTZ R54, R62, R54 ;  /* 0x000000363e367221 */ /* 0x000fe20000010000 */
[----:B------:R-:W-:Y:S01]  /*6000*/  SHF.R.U32.HI R12, RZ, 0x8, R8 ;  /* 0x00000008ff0c7819 */ /* 0x000fe20000011608 */
[C---:B------:R-:W-:Y:S01]  /*6010*/  HMMA.16816.F32.BF16 R148, R4.reuse, R30, R148 ;  /* 0x0000001e0494723c */ /* 0x040fe20000041894 */
[----:B------:R-:W-:Y:S01]  /*6020*/  SHF.R.U32.HI R9, RZ, 0x10, R16 ;  /* 0x00000010ff097819 */ /* 0x000fe20000011610 */
[----:B------:R-:W1:Y:S01]  /*6030*/  LDSM.16.MT88.4 R28, [R214+0x9800] ;  /* 0x00980000d61c783b */ /* 0x000e620000004200 */
[----:B------:R-:W-:Y:S02]  /*6040*/  SHF.R.U32.HI R8, RZ, 0x8, R14 ;  /* 0x00000008ff087819 */ /* 0x000fe4000001160e */
[----:B------:R-:W-:Y:S02]  /*6050*/  LOP3.LUT R9, R9, 0xff, RZ, 0xc0, !PT ;  /* 0x000000ff09097812 */ /* 0x000fe400078ec0ff */
[----:B------:R-:W-:Y:S01]  /*6060*/  LOP3.LUT R15, R15, 0xff, RZ, 0xc0, !PT ;  /* 0x000000ff0f0f7812 */ /* 0x000fe200078ec0ff */
[----:B------:R-:W-:Y:S01]  /*6070*/  HMMA.16816.F32.BF16 R80, R4, R26, R80 ;  /* 0x0000001a0450723c */ /* 0x000fe20000041850 */
[----:B------:R-:W-:Y:S01]  /*6080*/  PRMT R8, R13, 0x5410, R8 ;  /* 0x000054100d087816 */ /* 0x000fe20000000008 */
[----:B------:R-:W2:Y:S01]  /*6090*/  LDSM.16.MT88.4 R24, [R212+0x9800] ;  /* 0x00980000d418783b */ /* 0x000ea20000004200 */
[----:B------:R-:W-:-:S02]  /*60a0*/  LOP3.LUT R35, R16, 0xff, RZ, 0xc0, !PT ;  /* 0x000000ff10237812 */ /* 0x000fc400078ec0ff */
[----:B------:R-:W-:Y:S02]  /*60b0*/  SHF.R.U32.HI R33, RZ, 0x18, R16 ;  /* 0x00000018ff217819 */ /* 0x000fe40000011610 */
[----:B------:R-:W-:Y:S01]  /*60c0*/  PRMT R35, R35, 0x5410, R12 ;  /* 0x0000541023237816 */ /* 0x000fe2000000000c */
[C---:B------:R-:W-:Y:S01]  /*60d0*/  HMMA.16816.F32.BF16 R96, R4.reuse, R22, R96 ;  /* 0x000000160460723c */ /* 0x040fe20000041860 */
[----:B------:R-:W-:Y:S01]  /*60e0*/  PRMT R33, R9, 0x5410, R33 ;  /* 0x0000541009217816 */ /* 0x000fe20000000021 */
[----:B------:R-:W3:Y:S01]  /*60f0*/  LDSM.16.MT88.4 R20, [R214+0xa800] ;  /* 0x00a80000d614783b */ /* 0x000ee20000004200 */
[----:B------:R-:W-:Y:S02]  /*6100*/  PRMT R203, R15, 0x5410, R203 ;  /* 0x000054100fcb7816 */ /* 0x000fe400000000cb */
[----:B------:R-:W-:Y:S01]  /*6110*/  LOP3.LUT R230, R205, UR6, R230, 0x96, !PT ;  /* 0x00000006cde67c12 */ /* 0x000fe2000f8e96e6 */
[----:B------:R-:W-:Y:S01]  /*6120*/  LDSM.16.MT88.4 R12, [R214+0xb800] ;  /* 0x00b80000d60c783b */ /* 0x000fe20000004200 */
[----:B------:R-:W-:Y:S01]  /*6130*/  LOP3.LUT R176, R209, UR7, R206, 0x96, !PT ;  /* 0x00000007d1b07c12 */ /* 0x000fe2000f8e96ce */
[----:B------:R-:W-:Y:S02]  /*6140*/  HMMA.16816.F32.BF16 R108, R4, R18, R108 ;  /* 0x00000012046c723c */ /* 0x000fe4000004186c */
[----:B------:R-:W4:Y:S01]  /*6150*/  LDSM.16.MT88.4 R16, [R212+0xa800] ;  /* 0x00a80000d410783b */ /* 0x000f220000004200 */
[----:B------:R-:W-:-:S04]  /*6160*/  IMAD.WIDE.U32 R230, R230, -0x326172a9, RZ ;  /* 0xcd9e8d57e6e67825 */ /* 0x000fc800078e00ff */
[----:B------:R-:W-:Y:S01]  /*6170*/  IMAD.WIDE.U32 R176, R176, -0x2daee0ad, RZ ;  /* 0xd2511f53b0b07825 */ /* 0x000fe200078e00ff */
[----:B------:R-:W-:Y:S04]  /*6180*/  HMMA.16816.F32.BF16 R132, R4, R10, R132 ;  /* 0x0000000a0484723c */ /* 0x000fe80000041884 */
[----:B------:R-:W-:-:S03]  /*6190*/  LOP3.LUT R204, R177, UR16, R204, 0x96, !PT ;  /* 0x00000010b1cc7c12 */ /* 0x000fc6000f8e96cc */
[--C-:B------:R-:W-:Y:S01]  /*61a0*/  HSET2.LE.AND R4, R8, R58.reuse, PT ;  /* 0x0000003a08047233 */ /* 0x100fe20003803000 */
[----:B------:R-:W-:Y:S01]  /*61b0*/  F2FP.BF16.PACK_AB R5, R183, R180 ;  /* 0x000000b4b705723e */ /* 0x000fe200000010ff */
[----:B------:R-:W5:Y:S01]  /*61c0*/  LDSM.16.MT88.4 R8, [R212+0xb800] ;  /* 0x00b80000d408783b */ /* 0x000f620000004200 */
[----:B------:R-:W-:Y:S02]  /*61d0*/  F2FP.BF16.PACK_AB R6, R202, R194 ;  /* 0x000000c2ca06723e */ /* 0x000fe400000010ff */
[----:B------:R-:W-:Y:S01]  /*61e0*/  LOP3.LUT R4, R4, R5, RZ, 0xc0, !PT ;  /* 0x0000000504047212 */ /* 0x000fe200078ec0ff */
[--C-:B------:R-:W-:Y:S01]  /*61f0*/  HSET2.LE.AND R5, R203, R58.reuse, PT ;  /* 0x0000003acb057233 */ /* 0x100fe20003803000 */
[----:B------:R-:W-:Y:S02]  /*6200*/  F2FP.BF16.PACK_AB R7, R195, R190 ;  /* 0x000000bec307723e */ /* 0x000fe400000010ff */
[----:B------:R-:W-:Y:S02]  /*6210*/  LOP3.LUT R63, R204, 0xffff, RZ, 0xc0, !PT ;  /* 0x0000ffffcc3f7812 */ /* 0x000fe400078ec0ff */
[----:B------:R-:W-:Y:S01]  /*6220*/  LOP3.LUT R5, R5, R6, RZ, 0xc0, !PT ;  /* 0x0000000605057212 */ /* 0x000fe200078ec0ff */
[----:B------:R-:W-:Y:S01]  /*6230*/  HSET2.LE.AND R6, R35, R58, PT ;  /* 0x0000003a23067233 */ /* 0x000fe20003803000 */
[----:B------:R-:W-:-:S04]  /*6240*/  SHF.R.U32.HI R63, RZ, 0x8, R63 ;  /* 0x00000008ff3f7819 */ /* 0x000fc8000001163f */
[----:B------:R-:W-:Y:S01]  /*6250*/  LOP3.LUT R6, R6, R7, RZ, 0xc0, !PT ;  /* 0x0000000706067212 */ /* 0x000fe200078ec0ff */
[----:B------:R-:W-:Y:S01]  /*6260*/  HSET2.LE.AND R7, R33, R58, PT ;  /* 0x0000003a21077233 */ /* 0x000fe20003803000 */
[----:B------:R-:W-:-:S04]  /*6270*/  F2FP.BF16.PACK_AB R33, R200, R201 ;  /* 0x000000c9c821723e */ /* 0x000fc800000010ff */
[----:B------:R-:W-:-:S07]  /*6280*/  LOP3.LUT R7, R7, R33, RZ, 0xc0, !PT ;  /* 0x0000002107077212 */ /* 0x000fce00078ec0ff */
[C---:B-1----:R-:W-:Y:S08]  /*6290*/  HMMA.16816.F32.BF16 R156, R4.reuse, R28, R156 ;  /* 0x0000001c049c723c */ /* 0x042ff0000004189c */
[C---:B--2---:R-:W-:Y:S08]  /*62a0*/  HMMA.16816.F32.BF16 R72, R4.reuse, R24, R72 ;  /* 0x000000180448723c */ /* 0x044ff00000041848 */
[C---:B---3--:R-:W-:Y:S08]  /*62b0*/  HMMA.16816.F32.BF16 R88, R4.reuse, R20, R88 ;  /* 0x000000140458723c */ /* 0x048ff00000041858 */
[C---:B----4-:R-:W-:Y:S08]  /*62c0*/  HMMA.16816.F32.BF16 R104, R4.reuse, R16, R104 ;  /* 0x000000100468723c */ /* 0x050ff00000041868 */
[C---:B------:R-:W-:Y:S08]  /*62d0*/  HMMA.16816.F32.BF16 R140, R4.reuse, R12, R140 ;  /* 0x0000000c048c723c */ /* 0x040ff0000004188c */
[C---:B-----5:R-:W-:Y:S08]  /*62e0*/  HMMA.16816.F32.BF16 R124, R4.reuse, R8, R124 ;  /* 0x00000008047c723c */ /* 0x060ff0000004187c */
[C---:B------:R-:W-:Y:S08]  /*62f0*/  HMMA.16816.F32.BF16 R152, R4.reuse, R30, R152 ;  /* 0x0000001e0498723c */ /* 0x040ff00000041898 */
[C---:B------:R-:W-:Y:S08]  /*6300*/  HMMA.16816.F32.BF16 R76, R4.reuse, R26, R76 ;  /* 0x0000001a044c723c */ /* 0x040ff0000004184c */
[C---:B------:R-:W-:Y:S08]  /*6310*/  HMMA.16816.F32.BF16 R92, R4.reuse, R22, R92 ;  /* 0x00000016045c723c */ /* 0x040ff0000004185c */
[C---:B------:R-:W-:Y:S08]  /*6320*/  HMMA.16816.F32.BF16 R144, R4.reuse, R18, R144 ;  /* 0x000000120490723c */ /* 0x040ff00000041890 */
[C---:B------:R-:W-:Y:S08]  /*6330*/  HMMA.16816.F32.BF16 R116, R4.reuse, R14, R116 ;  /* 0x0000000e0474723c */ /* 0x040ff00000041874 */
[----:B------:R-:W-:Y:S07]  /*6340*/  HMMA.16816.F32.BF16 R128, R4, R10, R128 ;  /* 0x0000000a0480723c */ /* 0x000fee0000041880 */
[----:B------:R-:W-:-:S02]  /*6350*/  LOP3.LUT R4, R230, 0xffff, RZ, 0xc0, !PT ;  /* 0x0000ffffe6047812 */ /* 0x000fc400078ec0ff */
[----:B------:R-:W-:Y:S02]  /*6360*/  LOP3.LUT R6, R230, 0xff, RZ, 0xc0, !PT ;  /* 0x000000ffe6067812 */ /* 0x000fe400078ec0ff */
[----:B------:R-:W-:Y:S02]  /*6370*/  SHF.R.U32.HI R4, RZ, 0x8, R4 ;  /* 0x00000008ff047819 */ /* 0x000fe40000011604 */
[----:B------:R-:W-:Y:S02]  /*6380*/  SHF.R.U32.HI R5, RZ, 0x18, R230 ;  /* 0x00000018ff057819 */ /* 0x000fe400000116e6 */
[----:B------:R-:W-:Y:S02]  /*6390*/  PRMT R6, R6, 0x5410, R4 ;  /* 0x0000541006067816 */ /* 0x000fe40000000004 */
[----:B------:R-:W-:Y:S01]  /*63a0*/  SHF.R.U32.HI R4, RZ, 0x10, R230 ;  /* 0x00000010ff047819 */ /* 0x000fe200000116e6 */
[----:B------:R-:W-:Y:S01]  /*63b0*/  FFMA.FTZ R230, R185, c[0x0][0x23c], -R193 ;  /* 0x00008f00b9e67a23 */ /* 0x000fe200000108c1 */
[----:B------:R-:W-:Y:S01]  /*63c0*/  LOP3.LUT R7, R231, UR17, R208, 0x96, !PT ;  /* 0x00000011e7077c12 */ /* 0x000fe2000f8e96d0 */
[----:B------:R-:W-:Y:S01]  /*63d0*/  HSET2.LE.AND R6, R6, R58, PT ;  /* 0x0000003a06067233 */ /* 0x000fe20003803000 */
[----:B------:R-:W-:Y:S01]  /*63e0*/  LOP3.LUT R4, R4, 0xff, RZ, 0xc0, !PT ;  /* 0x000000ff04047812 */ /* 0x000fe200078ec0ff */
[----:B------:R-:W-:Y:S01]  /*63f0*/  FFMA.FTZ R231, R60, c[0x0][0x23c], -R174 ;  /* 0x00008f003ce77a23 */ /* 0x000fe200000108ae */
[----:B------:R-:W-:Y:S01]  /*6400*/  LOP3.LUT R35, R7, 0xffff, RZ, 0xc0, !PT ;  /* 0x0000ffff07237812 */ /* 0x000fe200078ec0ff */
[----:B------:R-:W1:Y:S01]  /*6410*/  MUFU.EX2 R230, R230 ;  /* 0x000000e600e67308 */ /* 0x000e620000000800 */
[----:B------:R-:W-:-:S02]  /*6420*/  PRMT R4, R4, 0x5410, R5 ;  /* 0x0000541004047816 */ /* 0x000fc40000000005 */
[--C-:B------:R-:W-:Y:S02]  /*6430*/  SHF.R.U32.HI R5, RZ, 0x10, R7.reuse ;  /* 0x00000010ff057819 */ /* 0x100fe40000011607 */
[----:B------:R-:W-:Y:S01]  /*6440*/  LOP3.LUT R33, R7, 0xff, RZ, 0xc0, !PT ;  /* 0x000000ff07217812 */ /* 0x000fe200078ec0ff */
[----:B------:R-:W-:Y:S01]  /*6450*/  HSET2.LE.AND R4, R4, R58, PT ;  /* 0x0000003a04047233 */ /* 0x000fe20003803000 */
[----:B------:R-:W-:Y:S01]  /*6460*/  SHF.R.U32.HI R7, RZ, 0x18, R7 ;  /* 0x00000018ff077819 */ /* 0x000fe20000011607 */
[----:B------:R-:W2:Y:S01]  /*6470*/  MUFU.EX2 R231, R231 ;  /* 0x000000e700e77308 */ /* 0x000ea20000000800 */
[----:B------:R-:W-:Y:S02]  /*6480*/  LOP3.LUT R5, R5, 0xff, RZ, 0xc0, !PT ;  /* 0x000000ff05057812 */ /* 0x000fe400078ec0ff */
[----:B------:R-:W-:Y:S02]  /*6490*/  SHF.R.U32.HI R35, RZ, 0x8, R35 ;  /* 0x00000008ff237819 */ /* 0x000fe40000011623 */
[----:B------:R-:W-:-:S02]  /*64a0*/  PRMT R5, R5, 0x5410, R7 ;  /* 0x0000541005057816 */ /* 0x000fc40000000007 */
[----:B------:R-:W-:Y:S02]  /*64b0*/  F2FP.BF16.PACK_AB R7, R197, R198 ;  /* 0x000000c6c507723e */ /* 0x000fe400000010ff */
[----:B------:R-:W-:Y:S01]  /*64c0*/  PRMT R33, R33, 0x5410, R35 ;  /* 0x0000541021217816 */ /* 0x000fe20000000023 */
[--C-:B------:R-:W-:Y:S01]  /*64d0*/  HSET2.LE.AND R5, R5, R58.reuse, PT ;  /* 0x0000003a05057233 */ /* 0x100fe20003803000 */
[----:B------:R-:W-:Y:S02]  /*64e0*/  LOP3.LUT R6, R6, R7, RZ, 0xc0, !PT ;  /* 0x0000000706067212 */ /* 0x000fe400078ec0ff */
[----:B------:R-:W-:Y:S02]  /*64f0*/  F2FP.BF16.PACK_AB R7, R199, R196 ;  /* 0x000000c4c707723e */ /* 0x000fe400000010ff */
[C---:B------:R-:W-:Y:S01]  /*6500*/  F2FP.BF16.PACK_AB R35, R229.reuse, R178 ;  /* 0x000000b2e523723e */ /* 0x040fe200000010ff */
[----:B------:R-:W-:Y:S01]  /*6510*/  FADD.FTZ R229, R229, R48 ;  /* 0x00000030e5e57221 */ /* 0x000fe20000010000 */
[----:B------:R-:W-:Y:S01]  /*6520*/  LOP3.LUT R7, R4, R7, RZ, 0xc0, !PT ;  /* 0x0000000704077212 */ /* 0x000fe200078ec0ff */
[----:B------:R-:W-:Y:S01]  /*6530*/  HSET2.LE.AND R4, R33, R58, PT ;  /* 0x0000003a21047233 */ /* 0x000fe20003803000 */
[----:B------:R-:W-:-:S02]  /*6540*/  F2FP.BF16.PACK_AB R33, R188, R189 ;  /* 0x000000bdbc21723e */ /* 0x000fc400000010ff */
[----:B------:R-:W-:Y:S02]  /*6550*/  SHF.R.U32.HI R174, RZ, 0x10, R204 ;  /* 0x00000010ffae7819 */ /* 0x000fe400000116cc */
[----:B------:R-:W-:Y:S02]  /*6560*/  LOP3.LUT R4, R4, R33, RZ, 0xc0, !PT ;  /* 0x0000002104047212 */ /* 0x000fe400078ec0ff */
[----:B------:R-:W-:Y:S02]  /*6570*/  F2FP.BF16.PACK_AB R33, R186, R187 ;  /* 0x000000bbba21723e */ /* 0x000fe400000010ff */
[----:B------:R-:W-:Y:S02]  /*6580*/  LOP3.LUT R60, R204, 0xff, RZ, 0xc0, !PT ;  /* 0x000000ffcc3c7812 */ /* 0x000fe400078ec0ff */
[----:B------:R-:W-:Y:S02]  /*6590*/  LOP3.LUT R5, R5, R33, RZ, 0xc0, !PT ;  /* 0x0000002105057212 */ /* 0x000fe400078ec0ff */
[----:B------:R-:W-:-:S02]  /*65a0*/  F2FP.BF16.PACK_AB R33, R182, R179 ;  /* 0x000000b3b621723e */ /* 0x000fc400000010ff */
[----:B------:R-:W-:Y:S02]  /*65b0*/  SHF.R.U32.HI R204, RZ, 0x18, R204 ;  /* 0x00000018ffcc7819 */ /* 0x000fe400000116cc */
[----:B------:R-:W-:Y:S01]  /*65c0*/  LOP3.LUT R174, R174, 0xff, RZ, 0xc0, !PT ;  /* 0x000000ffaeae7812 */ /* 0x000fe200078ec0ff */
[----:B------:R-:W-:Y:S01]  /*65d0*/  HMMA.16816.F32.BF16 R100, R4, R16, R100 ;  /* 0x000000100464723c */ /* 0x000fe20000041864 */
[----:B------:R-:W-:Y:S02]  /*65e0*/  PRMT R60, R60, 0x5410, R63 ;  /* 0x000054103c3c7816 */ /* 0x000fe4000000003f */
[----:B------:R-:W-:-:S04]  /*65f0*/  F2FP.BF16.PACK_AB R63, R64, R170 ;  /* 0x000000aa403f723e */ /* 0x000fc800000010ff */
[----:B------:R-:W-:Y:S01]  /*6600*/  LOP3.LUT R16, R211, UR7, R32, 0x96, !PT ;  /* 0x00000007d3107c12 */ /* 0x000fe2000f8e9620 */
[----:B------:R-:W-:Y:S04]  /*6610*/  HMMA.16816.F32.BF16 R108, R4, R18, R108 ;  /* 0x00000012046c723c */ /* 0x000fe8000004186c */
[----:B------:R-:W-:-:S04]  /*6620*/  IMAD.WIDE.U32 R16, R16, -0x2daee0ad, RZ ;  /* 0xd2511f5310107825 */ /* 0x000fc800078e00ff */
[C---:B------:R-:W-:Y:S01]  /*6630*/  HMMA.16816.F32.BF16 R112, R4.reuse, R12, R112 ;  /* 0x0000000c0470723c */ /* 0x040fe20000041870 */
[----:B------:R-:W-:Y:S02]  /*6640*/  LOP3.LUT R34, R17, UR16, R34, 0x96, !PT ;  /* 0x0000001011227c12 */ /* 0x000fe4000f8e9622 */
[----:B------:R-:W-:Y:S02]  /*6650*/  LOP3.LUT R18, R16, 0xff, RZ, 0xc0, !PT ;  /* 0x000000ff10127812 */ /* 0x000fe400078ec0ff */
[C---:B------:R-:W-:Y:S02]  /*6660*/  LOP3.LUT R19, R34.reuse, 0xffff, RZ, 0xc0, !PT ;  /* 0x0000ffff22137812 */ /* 0x040fe400078ec0ff */
[----:B------:R-:W-:Y:S01]  /*6670*/  LOP3.LUT R12, R34, 0xff, RZ, 0xc0, !PT ;  /* 0x000000ff220c7812 */ /* 0x000fe200078ec0ff */
[----:B------:R-:W-:Y:S01]  /*6680*/  HMMA.16816.F32.BF16 R120, R4, R14, R120 ;  /* 0x0000000e0478723c */ /* 0x000fe20000041878 */
[----:B------:R-:W-:Y:S02]  /*6690*/  SHF.R.U32.HI R19, RZ, 0x8, R19 ;  /* 0x00000008ff137819 */ /* 0x000fe40000011613 */
[----:B------:R-:W-:-:S02]  /*66a0*/  LOP3.LUT R13, R16, 0xffff, RZ, 0xc0, !PT ;  /* 0x0000ffff100d7812 */ /* 0x000fc400078ec0ff */
[----:B------:R-:W-:Y:S02]  /*66b0*/  SHF.R.U32.HI R17, RZ, 0x10, R16 ;  /* 0x00000010ff117819 */ /* 0x000fe40000011610 */
[----:B------:R-:W-:Y:S01]  /*66c0*/  SHF.R.U32.HI R14, RZ, 0x10, R34 ;  /* 0x00000010ff0e7819 */ /* 0x000fe20000011622 */
[C---:B------:R-:W-:Y:S01]  /*66d0*/  HMMA.16816.F32.BF16 R160, R4.reuse, R28, R160 ;  /* 0x0000001c04a0723c */ /* 0x040fe200000418a0 */
[----:B------:R-:W-:Y:S02]  /*66e0*/  PRMT R12, R12, 0x5410, R19 ;  /* 0x000054100c0c7816 */ /* 0x000fe40000000013 */
[----:B------:R-:W-:Y:S02]  /*66f0*/  SHF.R.U32.HI R16, RZ, 0x18, R16 ;  /* 0x00000018ff107819 */ /* 0x000fe40000011610 */
[----:B------:R-:W-:Y:S01]  /*6700*/  SHF.R.U32.HI R34, RZ, 0x18, R34 ;  /* 0x00000018ff227819 */ /* 0x000fe20000011622 */
[----:B------:R-:W-:Y:S01]  /*6710*/  HSET2.LE.AND R32, R12, R58, PT ;  /* 0x0000003a0c207233 */ /* 0x000fe20003803000 */
[----:B------:R-:W-:Y:S01]  /*6720*/  SHF.R.U32.HI R13, RZ, 0x8, R13 ;  /* 0x00000008ff0d7819 */ /* 0x000fe2000001160d */
[----:B------:R-:W-:Y:S01]  /*6730*/  HMMA.16816.F32.BF16 R148, R4, R30, R148 ;  /* 0x0000001e0494723c */ /* 0x000fe20000041894 */
[----:B------:R-:W-:Y:S01]  /*6740*/  LOP3.LUT R17, R17, 0xff, RZ, 0xc0, !PT ;  /* 0x000000ff11117812 */ /* 0x000fe200078ec0ff */
[----:B------:R-:W3:Y:S01]  /*6750*/  LDSM.16.MT88.4 R28, [R214+0x9c00] ;  /* 0x009c0000d61c783b */ /* 0x000ee20000004200 */
[----:B------:R-:W-:-:S02]  /*6760*/  LOP3.LUT R14, R14, 0xff, RZ, 0xc0, !PT ;  /* 0x000000ff0e0e7812 */ /* 0x000fc400078ec0ff */
[----:B------:R-:W-:Y:S02]  /*6770*/  PRMT R18, R18, 0x5410, R13 ;  /* 0x0000541012127816 */ /* 0x000fe4000000000d */
[----:B------:R-:W-:Y:S01]  /*6780*/  PRMT R16, R17, 0x5410, R16 ;  /* 0x0000541011107816 */ /* 0x000fe20000000010 */
[C---:B------:R-:W-:Y:S01]  /*6790*/  HMMA.16816.F32.BF16 R68, R4.reuse, R24, R68 ;  /* 0x000000180444723c */ /* 0x040fe20000041844 */
[----:B------:R-:W-:Y:S01]  /*67a0*/  PRMT R12, R14, 0x5410, R34 ;  /* 0x000054100e0c7816 */ /* 0x000fe20000000022 */
[--C-:B------:R-:W-:Y:S01]  /*67b0*/  HSET2.LE.AND R18, R18, R58.reuse, PT ;  /* 0x0000003a12127233 */ /* 0x100fe20003803000 */
[----:B------:R-:W-:Y:S01]  /*67c0*/  F2FP.BF16.PACK_AB R15, R184, R192 ;  /* 0x000000c0b80f723e */ /* 0x000fe200000010ff */
[--C-:B------:R-:W-:Y:S01]  /*67d0*/  HSET2.LE.AND R16, R16, R58.reuse, PT ;  /* 0x0000003a10107233 */ /* 0x100fe20003803000 */
[----:B-1----:R-:W-:Y:S01]  /*67e0*/  F2FP.BF16.PACK_AB R34, R230, R191 ;  /* 0x000000bfe622723e */ /* 0x002fe200000010ff */
[----:B------:R-:W-:Y:S01]  /*67f0*/  HSET2.LE.AND R12, R12, R58, PT ;  /* 0x0000003a0c0c7233 */ /* 0x000fe20003803000 */
[----:B------:R-:W-:Y:S01]  /*6800*/  LOP3.LUT R32, R32, R15, RZ, 0xc0, !PT ;  /* 0x0000000f20207212 */ /* 0x000fe200078ec0ff */
[C---:B------:R-:W-:Y:S01]  /*6810*/  HMMA.16816.F32.BF16 R80, R4.reuse, R26, R80 ;  /* 0x0000001a0450723c */ /* 0x040fe20000041850 */
[----:B------:R-:W-:Y:S01]  /*6820*/  LOP3.LUT R34, R18, R34, RZ, 0xc0, !PT ;  /* 0x0000002212227212 */ /* 0x000fe200078ec0ff */
[----:B------:R-:W1:Y:S01]  /*6830*/  LDSM.16.MT88.4 R24, [R212+0x9c00] ;  /* 0x009c0000d418783b */ /* 0x000e620000004200 */
[----:B------:R-:W-:Y:S01]  /*6840*/  LOP3.LUT R33, R12, R33, RZ, 0xc0, !PT ;  /* 0x000000210c217212 */ /* 0x000fe200078ec0ff */
[----:B------:R-:W-:Y:S01]  /*6850*/  FADD.FTZ R230, R230, R46 ;  /* 0x0000002ee6e67221 */ /* 0x000fe20000010000 */
[----:B------:R-:W-:Y:S01]  /*6860*/  LOP3.LUT R35, R16, R35, RZ, 0xc0, !PT ;  /* 0x0000002310237212 */ /* 0x000fe200078ec0ff */
[----:B------:R-:W-:Y:S02]  /*6870*/  LDSM.16.MT88.4 R12, [R214+0xbc00] ;  /* 0x00bc0000d60c783b */ /* 0x000fe40000004200 */
[C---:B------:R-:W-:Y:S02]  /*6880*/  HMMA.16816.F32.BF16 R84, R4.reuse, R20, R84 ;  /* 0x000000140454723c */ /* 0x040fe40000041854 */
[----:B------:R-:W-:Y:S06]  /*6890*/  LDSM.16.MT88.4 R16, [R212+0xac00] ;  /* 0x00ac0000d410783b */ /* 0x000fec0000004200 */
[C---:B------:R-:W-:Y:S01]  /*68a0*/  HMMA.16816.F32.BF16 R96, R4.reuse, R22, R96 ;  /* 0x000000160460723c */ /* 0x040fe20000041860 */
[----:B------:R-:W4:Y:S07]  /*68b0*/  LDSM.16.MT88.4 R20, [R214+0xac00] ;  /* 0x00ac0000d614783b */ /* 0x000f2e0000004200 */
[C---:B------:R-:W-:Y:S08]  /*68c0*/  HMMA.16816.F32.BF16 R136, R4.reuse, R8, R136 ;  /* 0x000000080488723c */ /* 0x040ff00000041888 */
[----:B------:R-:W-:Y:S01]  /*68d0*/  HMMA.16816.F32.BF16 R132, R4, R10, R132 ;  /* 0x0000000a0484723c */ /* 0x000fe20000041884 */
[----:B------:R-:W5:Y:S06]  /*68e0*/  LDSM.16.MT88.4 R8, [R212+0xbc00] ;  /* 0x00bc0000d408783b */ /* 0x000f6c0000004200 */
[----:B------:R-:W-:Y:S01]  /*68f0*/  LOP3.LUT R7, R176, 0xffff, RZ, 0xc0, !PT ;  /* 0x0000ffffb0077812 */ /* 0x000fe200078ec0ff */
[----:B---3--:R-:W-:Y:S01]  /*6900*/  HMMA.16816.F32.BF16 R156, R32, R28, R156 ;  /* 0x0000001c209c723c */ /* 0x008fe2000004189c */
[----:B------:R-:W-:-:S02]  /*6910*/  SHF.R.U32.HI R6, RZ, 0x10, R176 ;  /* 0x00000010ff067819 */ /* 0x000fc400000116b0 */
[----:B------:R-:W-:Y:S02]  /*6920*/  LOP3.LUT R4, R176, 0xff, RZ, 0xc0, !PT ;  /* 0x000000ffb0047812 */ /* 0x000fe400078ec0ff */
[----:B------:R-:W-:Y:S02]  /*6930*/  SHF.R.U32.HI R7, RZ, 0x8, R7 ;  /* 0x00000008ff077819 */ /* 0x000fe40000011607 */
[----:B------:R-:W-:Y:S01]  /*6940*/  SHF.R.U32.HI R5, RZ, 0x18, R176 ;  /* 0x00000018ff057819 */ /* 0x000fe200000116b0 */
[----:B------:R-:W-:Y:S01]  /*6950*/  HMMA.16816.F32.BF16 R152, R32, R30, R152 ;  /* 0x0000001e2098723c */ /* 0x000fe20000041898 */
[----:B------:R-:W-:Y:S02]  /*6960*/  LOP3.LUT R6, R6, 0xff, RZ, 0xc0, !PT ;  /* 0x000000ff06067812 */ /* 0x000fe400078ec0ff */
[----:B------:R-:W-:Y:S02]  /*6970*/  PRMT R4, R4, 0x5410, R7 ;  /* 0x0000541004047816 */ /* 0x000fe40000000007 */
[----:B------:R-:W-:-:S02]  /*6980*/  PRMT R7, R6, 0x5410, R5 ;  /* 0x0000541006077816 */ /* 0x000fc40000000005 */
[----:B------:R-:W-:Y:S01]  /*6990*/  PRMT R5, R174, 0x5410, R204 ;  /* 0x00005410ae057816 */ /* 0x000fe200000000cc */
[--C-:B------:R-:W-:Y:S01]  /*69a0*/  HSET2.LE.AND R6, R4, R58.reuse, PT ;  /* 0x0000003a04067233 */ /* 0x100fe20003803000 */
[----:B--2---:R-:W-:Y:S01]  /*69b0*/  F2FP.BF16.PACK_AB R174, R231, R62 ;  /* 0x0000003ee7ae723e */ /* 0x004fe200000010ff */
[--C-:B------:R-:W-:Y:S01]  /*69c0*/  HSET2.LE.AND R7, R7, R58.reuse, PT ;  /* 0x0000003a07077233 */ /* 0x100fe20003803000 */
[C---:B-1----:R-:W-:Y:S01]  /*69d0*/  HMMA.16816.F32.BF16 R72, R32.reuse, R24, R72 ;  /* 0x000000182048723c */ /* 0x042fe20000041848 */
[--C-:B------:R-:W-:Y:S01]  /*69e0*/  HSET2.LE.AND R4, R60, R58.reuse, PT ;  /* 0x0000003a3c047233 */ /* 0x100fe20003803000 */
[C---:B------:R-:W-:Y:S01]  /*69f0*/  F2FP.BF16.PACK_AB R60, R232.reuse, R169 ;  /* 0x000000a9e83c723e */ /* 0x040fe200000010ff */
[----:B------:R-:W-:Y:S01]  /*6a00*/  HSET2.LE.AND R5, R5, R58, PT ;  /* 0x0000003a05057233 */ /* 0x000fe20003803000 */
[----:B------:R-:W-:Y:S01]  /*6a10*/  F2FP.BF16.PACK_AB R58, R59, R61 ;  /* 0x0000003d3b3a723e */ /* 0x000fe200000010ff */
[----:B------:R-:W-:Y:S01]  /*6a20*/  FADD.FTZ R232, R232, R50 ;  /* 0x00000032e8e87221 */ /* 0x000fe20000010000 */
[----:B------:R-:W-:Y:S01]  /*6a30*/  LOP3.LUT R6, R6, R60, RZ, 0xc0, !PT ;  /* 0x0000003c06067212 */ /* 0x000fe200078ec0ff */
[----:B------:R-:W-:Y:S01]  /*6a40*/  FADD.FTZ R231, R231, R54 ;  /* 0x00000036e7e77221 */ /* 0x000fe20000010000 */
[----:B------:R-:W-:Y:S01]  /*6a50*/  LOP3.LUT R7, R7, R174, RZ, 0xc0, !PT ;  /* 0x000000ae07077212 */ /* 0x000fe200078ec0ff */
[----:B------:R-:W-:Y:S01]  /*6a60*/  HMMA.16816.F32.BF16 R76, R32, R26, R76 ;  /* 0x0000001a204c723c */ /* 0x000fe2000004184c */
[----:B------:R-:W-:-:S02]  /*6a70*/  LOP3.LUT R4, R4, R63, RZ, 0xc0, !PT ;  /* 0x0000003f04047212 */ /* 0x000fc400078ec0ff */
[----:B------:R-:W-:-:S05]  /*6a80*/  LOP3.LUT R5, R5, R58, RZ, 0xc0, !PT ;  /* 0x0000003a05057212 */ /* 0x000fca00078ec0ff */
[C---:B----4-:R-:W-:Y:S08]  /*6a90*/  HMMA.16816.F32.BF16 R88, R32.reuse, R20, R88 ;  /* 0x000000142058723c */ /* 0x050ff00000041858 */
[C---:B------:R-:W-:Y:S08]  /*6aa0*/  HMMA.16816.F32.BF16 R92, R32.reuse, R22, R92 ;  /* 0x00000016205c723c */ /* 0x040ff0000004185c */
[C---:B------:R-:W-:Y:S08]  /*6ab0*/  HMMA.16816.F32.BF16 R104, R32.reuse, R16, R104 ;  /* 0x000000102068723c */ /* 0x040ff00000041868 */
[C---:B------:R-:W-:Y:S08]  /*6ac0*/  HMMA.16816.F32.BF16 R144, R32.reuse, R18, R144 ;  /* 0x000000122090723c */ /* 0x040ff00000041890 */
[C---:B------:R-:W-:Y:S08]  /*6ad0*/  HMMA.16816.F32.BF16 R140, R32.reuse, R12, R140 ;  /* 0x0000000c208c723c */ /* 0x040ff0000004188c */
[C---:B------:R-:W-:Y:S08]  /*6ae0*/  HMMA.16816.F32.BF16 R116, R32.reuse, R14, R116 ;  /* 0x0000000e2074723c */ /* 0x040ff00000041874 */
[C---:B-----5:R-:W-:Y:S08]  /*6af0*/  HMMA.16816.F32.BF16 R124, R32.reuse, R8, R124 ;  /* 0x00000008207c723c */ /* 0x060ff0000004187c */
[----:B------:R-:W-:Y:S08]  /*6b00*/  HMMA.16816.F32.BF16 R128, R32, R10, R128 ;  /* 0x0000000a2080723c */ /* 0x000ff00000041880 */
        /* <DEDUP_REMOVED lines=15> */
[----:B------:R-:W-:Y:S01]  /*6c00*/  BAR.SYNC.DEFER_BLOCKING 0x0 ;  /* 0x0000000000007b1d */ /* 0x000fe20000010000 */
[----:B------:R-:W-:Y:S01]  /*6c10*/  ISETP.GE.AND P4, PT, R226, c[0x0][0x220], PT ;  /* 0x00008800e2007a0c */ /* 0x000fe20003f86270 */
[----:B------:R-:W-:Y:S01]  /*6c20*/  UISETP.GE.AND UP0, UPT, UR30, 0x3, UPT ;  /* 0x000000031e00788c */ /* 0x000fe2000bf06270 */
[----:B------:R-:W-:Y:S01]  /*6c30*/  ISETP.GE.AND P3, PT, R221, c[0x0][0x220], PT ;  /* 0x00008800dd007a0c */ /* 0x000fe20003f66270 */
[----:B------:R-:W-:Y:S01]  /*6c40*/  USHF.R.S32.HI UR31, URZ, 0x1f, UR4 ;  /* 0x0000001f3f1f7899 */ /* 0x000fe20008011404 */
[----:B------:R-:W-:Y:S01]  /*6c50*/  ISETP.GE.AND P2, PT, R220, c[0x0][0x220], PT ;  /* 0x00008800dc007a0c */ /* 0x000fe20003f46270 */
[----:B------:R-:W-:Y:S01]  /*6c60*/  UIMAD UR5, UR19, UR4, URZ ;  /* 0x00000004130572a4 */ /* 0x000fe2000f8e023f */
[----:B------:R-:W-:-:S03]  /*6c70*/  IMAD.WIDE.U32 R8, R218, UR4, R246 ;  /* 0x00000004da087c25 */ /* 0x000fc6000f8e00f6 */
[----:B------:R-:W-:Y:S02]  /*6c80*/  UIMAD UR5, UR31, UR20, UR5 ;  /* 0x000000141f0572a4 */ /* 0x000fe4000f8e0205 */
[C---:B------:R-:W-:Y:S01]  /*6c90*/  IADD3 R2, P5, R8.reuse, UR24, RZ ;  /* 0x0000001808027c10 */ /* 0x040fe2000ffbe0ff */
[----:B------:R-:W-:Y:S01]  /*6ca0*/  UIADD3 UR31, UR30, -0x2, URZ ;  /* 0xfffffffe1e1f7890 */ /* 0x000fe2000fffe03f */
[C---:B------:R-:W-:Y:S02]  /*6cb0*/  @!P4 LEA R10, P6, R8.reuse, c[0x0][0x170], 0x1 ;  /* 0x00005c00080aca11 */ /* 0x040fe400078c08ff */
[----:B------:R-:W-:Y:S02]  /*6cc0*/  IADD3 R0, R9, UR5, RZ ;  /* 0x0000000509007c10 */ /* 0x000fe4000fffe0ff */
[C---:B------:R-:W-:Y:S02]  /*6cd0*/  @!P3 LEA R6, P1, R8.reuse, c[0x0][0x170], 0x1 ;  /* 0x00005c000806ba11 */ /* 0x040fe400078208ff */
[----:B------:R-:W-:-:S02]  /*6ce0*/  @!P2 LEA R4, P0, R8, c[0x0][0x170], 0x1 ;  /* 0x00005c000804aa11 */ /* 0x000fc400078008ff */
[C-C-:B------:R-:W-:Y:S02]  /*6cf0*/  @!P4 LEA.HI.X R11, R8.reuse, c[0x0][0x174], R0.reuse, 0x1, P6 ;  /* 0x00005d00080bca11 */ /* 0x140fe400030f0c00 */
[C-C-:B------:R-:W-:Y:S01]  /*6d00*/  @!P3 LEA.HI.X R7, R8.reuse, c[0x0][0x174], R0.reuse, 0x1, P1 ;  /* 0x00005d000807ba11 */ /* 0x140fe200008f0c00 */
[----:B------:R-:W-:Y:S01]  /*6d10*/  @P4 STS [R219+0x9000], RZ ;  /* 0x009000ffdb004388 */ /* 0x000fe20000000800 */
[----:B------:R-:W-:Y:S02]  /*6d20*/  @!P2 LEA.HI.X R5, R8, c[0x0][0x174], R0, 0x1, P0 ;  /* 0x00005d000805aa11 */ /* 0x000fe400000f0c00 */
[----:B------:R-:W-:Y:S01]  /*6d30*/  @!P4 LEA R8, P0, R2, c[0x0][0x170], 0x1 ;  /* 0x00005c000208ca11 */ /* 0x000fe200078008ff */
        /* <DEDUP_REMOVED lines=39> */
[----:B------:R-:W4:Y:S04]  /*6fb0*/  LDSM.16.M88.4 R180, [R216+0x6400] ;  /* 0x00640000d8b4783b */ /* 0x000f280000000200 */
[----:B------:R-:W5:Y:S04]  /*6fc0*/  LDSM.16.M88.4 R172, [R216+0x6800] ;  /* 0x00680000d8ac783b */ /* 0x000f680000000200 */
[----:B------:R-:W1:Y:S04]  /*6fd0*/  LDSM.16.M88.4 R36, [R216+0x6c00] ;  /* 0x006c0000d824783b */ /* 0x000e680000000200 */
[----:B------:R-:W1:Y:S04]  /*6fe0*/  LDSM.16.M88.4 R60, [R217] ;  /* 0x00000000d93c783b */ /* 0x000e680000000200 */
[----:B------:R-:W-:Y:S04]  /*6ff0*/  LDSM.16.M88.4 R56, [R213+0x6000] ;  /* 0x00600000d538783b */ /* 0x000fe80000000200 */
[----:B------:R-:W1:Y:S04]  /*7000*/  LDSM.16.M88.4 R236, [R215+0x1000] ;  /* 0x00100000d7ec783b */ /* 0x000e680000000200 */
[----:B------:R-:W1:Y:S04]  /*7010*/  LDSM.16.M88.4 R52, [R213+0x6400] ;  /* 0x00640000d534783b */ /* 0x000e680000000200 */
[----:B------:R-:W1:Y:S04]  /*7020*/  LDSM.16.M88.4 R48, [R213+0x6800] ;  /* 0x00680000d530783b */ /* 0x000e680000000200 */
[----:B------:R-:W3:Y:S01]  /*7030*/  LDSM.16.M88.4 R44, [R213+0x6c00] ;  /* 0x006c0000d52c783b */ /* 0x000ee20000000200 */
[C---:B--2---:R-:W-:Y:S03]  /*7040*/  HMMA.16816.F32.BF16 R32, R4.reuse, R188, RZ ;  /* 0x000000bc0420723c */ /* 0x044fe600000418ff */
[----:B------:R-:W2:Y:S04]  /*7050*/  LDSM.16.M88.4 R40, [R215] ;  /* 0x00000000d728783b */ /* 0x000ea80000000200 */
[----:B------:R-:W-:Y:S01]  /*7060*/  LDSM.16.M88.4 R208, [R216+0x7000] ;  /* 0x00700000d8d0783b */ /* 0x000fe20000000200 */
[C---:B------:R-:W-:Y:S03]  /*7070*/  HMMA.16816.F32.BF16 R28, R4.reuse, R190, RZ ;  /* 0x000000be041c723c */ /* 0x040fe600000418ff */
[----:B------:R-:W-:Y:S04]  /*7080*/  LDSM.16.M88.4 R204, [R216+0x7400] ;  /* 0x00740000d8cc783b */ /* 0x000fe80000000200 */
[----:B------:R-:W-:Y:S01]  /*7090*/  LDSM.16.M88.4 R200, [R216+0x7800] ;  /* 0x00780000d8c8783b */ /* 0x000fe20000000200 */
[C---:B----4-:R-:W-:Y:S03]  /*70a0*/  HMMA.16816.F32.BF16 R24, R4.reuse, R180, RZ ;  /* 0x000000b40418723c */ /* 0x050fe600000418ff */
[----:B------:R-:W-:Y:S04]  /*70b0*/  LDSM.16.M88.4 R196, [R216+0x7c00] ;  /* 0x007c0000d8c4783b */ /* 0x000fe80000000200 */
[----:B------:R-:W0:Y:S01]  /*70c0*/  LDGDEPBAR ;  /* 0x00000000000079af */ /* 0x000e220000000000 */
[C---:B-----5:R-:W-:Y:S08]  /*70d0*/  HMMA.16816.F32.BF16 R16, R4.reuse, R172, RZ ;  /* 0x000000ac0410723c */ /* 0x060ff000000418ff */
[C---:B-1----:R-:W-:Y:S08]  /*70e0*/  HMMA.16816.F32.BF16 R8, R4.reuse, R36, RZ ;  /* 0x000000240408723c */ /* 0x042ff000000418ff */
[C---:B------:R-:W-:Y:S08]  /*70f0*/  HMMA.16816.F32.BF16 R20, R4.reuse, R182, RZ ;  /* 0x000000b60414723c */ /* 0x040ff000000418ff */
[C---:B---3--:R-:W-:Y:S08]  /*7100*/  HMMA.16816.F32.BF16 R12, R4.reuse, R174, RZ ;  /* 0x000000ae040c723c */ /* 0x048ff000000418ff */
        /* <DEDUP_REMOVED lines=84> */
[----:B-1----:R-:W-:Y:S03]  /*7650*/  HMMA.16816.F32.BF16 R184, R204, R36, R184 ;  /* 0x00000024ccb8723c */ /* 0x002fe600000418b8 */
[----:B------:R-:W-:-:S05]  /*7660*/  IMAD R45, R45, 0x40, R228 ;  /* 0x000000402d2d7824 */ /* 0x000fca00078e02e4 */
[-C--:B------:R-:W-:Y:S01]  /*7670*/  HMMA.16816.F32.BF16 R20, R48, R42.reuse, R20 ;  /* 0x0000002a3014723c */ /* 0x080fe20000041814 */
[C---:B------:R-:W-:Y:S02]  /*7680*/  IADD3 R0, R45.reuse, 0x8, RZ ;  /* 0x000000082d007810 */ /* 0x040fe40007ffe0ff */
[----:B------:R-:W-:Y:S02]  /*7690*/  IADD3 R2, R45, 0x9, RZ ;  /* 0x000000092d027810 */ /* 0x000fe40007ffe0ff */
[C---:B------:R-:W-:Y:S02]  /*76a0*/  ISETP.GE.AND P1, PT, R0.reuse, R243, PT ;  /* 0x000000f30000720c */ /* 0x040fe40003f26270 */
[C---:B------:R-:W-:Y:S01]  /*76b0*/  ISETP.GE.AND P5, PT, R0.reuse, R241, PT ;  /* 0x000000f10000720c */ /* 0x040fe20003fa6270 */
[----:B------:R-:W-:Y:S01]  /*76c0*/  HMMA.16816.F32.BF16 R180, R52, R42, R180 ;  /* 0x0000002a34b4723c */ /* 0x000fe200000418b4 */
[----:B------:R-:W1:Y:S01]  /*76d0*/  LDSM.16.M88.4 R40, [R213+0x8800] ;  /* 0x00880000d528783b */ /* 0x000e620000000200 */
[----:B------:R-:W-:-:S02]  /*76e0*/  ISETP.GE.AND P6, PT, R0, R240, PT ;  /* 0x000000f00000720c */ /* 0x000fc40003fc6270 */
[----:B------:R-:W-:Y:S02]  /*76f0*/  ISETP.GE.AND P0, PT, R0, R3, PT ;  /* 0x000000030000720c */ /* 0x000fe40003f06270 */
[----:B------:R-:W-:Y:S02]  /*7700*/  FSEL R0, R188, -INF , !P1 ;  /* 0xff800000bc007808 */ /* 0x000fe40004800000 */
[----:B------:R-:W-:Y:S01]  /*7710*/  HMMA.16816.F32.BF16 R24, R60, R36, R24 ;  /* 0x000000243c18723c */ /* 0x000fe20000041818 */
[----:B------:R-:W-:-:S06]  /*7720*/  ISETP.GE.AND P1, PT, R2, R240, PT ;  /* 0x000000f00200720c */ /* 0x000fcc0003f26270 */
[----:B------:R-:W-:Y:S01]  /*7730*/  IADD3 R36, R45, 0x18, RZ ;  /* 0x000000182d247810 */ /* 0x000fe20007ffe0ff */
[C---:B------:R-:W-:Y:S08]  /*7740*/  HMMA.16816.F32.BF16 R176, R52.reuse, R200, R176 ;  /* 0x000000c834b0723c */ /* 0x040ff000000418b0 */
[C---:B------:R-:W-:Y:S08]  /*7750*/  HMMA.16816.F32.BF16 R172, R52.reuse, R202, R172 ;  /* 0x000000ca34ac723c */ /* 0x040ff000000418ac */
[C---:B------:R-:W-:Y:S08]  /*7760*/  HMMA.16816.F32.BF16 R64, R52.reuse, R196, R64 ;  /* 0x000000c43440723c */ /* 0x040ff00000041840 */
[----:B------:R-:W-:Y:S07]  /*7770*/  HMMA.16816.F32.BF16 R208, R52, R198, R208 ;  /* 0x000000c634d0723c */ /* 0x000fee00000418d0 */
[----:B------:R-:W-:Y:S01]  /*7780*/  FSEL R55, R30, -INF , !P0 ;  /* 0xff8000001e377808 */ /* 0x000fe20004000000 */
[----:B------:R-:W-:Y:S01]  /*7790*/  HMMA.16816.F32.BF16 R16, R48, R200, R16 ;  /* 0x000000c83010723c */ /* 0x000fe20000041810 */
[----:B------:R-:W-:-:S02]  /*77a0*/  ISETP.GE.AND P0, PT, R2, R3, PT ;  /* 0x000000030200720c */ /* 0x000fc40003f06270 */
[----:B------:R-:W-:Y:S02]  /*77b0*/  FSEL R52, R29, -INF , !P1 ;  /* 0xff8000001d347808 */ /* 0x000fe40004800000 */
[----:B------:R-:W-:Y:S02]  /*77c0*/  IADD3 R29, R45, 0x10, RZ ;  /* 0x000000102d1d7810 */ /* 0x000fe40007ffe0ff */
[----:B------:R-:W-:Y:S01]  /*77d0*/  FSEL R59, R31, -INF , !P0 ;  /* 0xff8000001f3b7808 */ /* 0x000fe20004000000 */
[----:B------:R-:W-:Y:S01]  /*77e0*/  HMMA.16816.F32.BF16 R12, R48, R202, R12 ;  /* 0x000000ca300c723c */ /* 0x000fe2000004180c */
[----:B------:R-:W-:Y:S02]  /*77f0*/  ISETP.GE.AND P0, PT, R29, R243, PT ;  /* 0x000000f31d00720c */ /* 0x000fe40003f06270 */
[----:B------:R-:W-:-:S05]  /*7800*/  ISETP.GE.AND P1, PT, R2, R241, PT ;  /* 0x000000f10200720c */ /* 0x000fca0003f26270 */
[C---:B------:R-:W-:Y:S08]  /*7810*/  HMMA.16816.F32.BF16 R8, R48.reuse, R196, R8 ;  /* 0x000000c43008723c */ /* 0x040ff00000041808 */
[----:B------:R-:W-:Y:S07]  /*7820*/  HMMA.16816.F32.BF16 R4, R48, R198, R4 ;  /* 0x000000c63004723c */ /* 0x000fee0000041804 */
[----:B------:R-:W-:Y:S01]  /*7830*/  FSEL R51, R28, -INF , !P6 ;  /* 0xff8000001c337808 */ /* 0x000fe20007000000 */
[----:B------:R-:W-:Y:S01]  /*7840*/  HMMA.16816.F32.BF16 R180, R204, R38, R180 ;  /* 0x00000026ccb4723c */ /* 0x000fe200000418b4 */
[----:B------:R-:W-:-:S02]  /*7850*/  ISETP.GE.AND P6, PT, R2, R243, PT ;  /* 0x000000f30200720c */ /* 0x000fc40003fc6270 */
[----:B------:R-:W-:Y:S02]  /*7860*/  IADD3 R28, R45, 0x11, RZ ;  /* 0x000000112d1c7810 */ /* 0x000fe40007ffe0ff */
[----:B------:R-:W-:Y:S02]  /*7870*/  FSEL R2, R190, -INF , !P5 ;  /* 0xff800000be027808 */ /* 0x000fe40006800000 */
[----:B------:R-:W-:Y:S01]  /*7880*/  FSEL R44, R189, -INF , !P6 ;  /* 0xff800000bd2c7808 */ /* 0x000fe20007000000 */
[----:B------:R-:W-:Y:S01]  /*7890*/  HMMA.16816.F32.BF16 R20, R60, R38, R20 ;  /* 0x000000263c14723c */ /* 0x000fe20000041814 */
[----:B------:R-:W-:Y:S02]  /*78a0*/  FSEL R190, R184, -INF , !P0 ;  /* 0xff800000b8be7808 */ /* 0x000fe40004000000 */
[C---:B------:R-:W-:Y:S02]  /*78b0*/  ISETP.GE.AND P6, PT, R29.reuse, R241, PT ;  /* 0x000000f11d00720c */ /* 0x040fe40003fc6270 */
[----:B------:R-:W-:-:S02]  /*78c0*/  ISETP.GE.AND P5, PT, R29, R240, PT ;  /* 0x000000f01d00720c */ /* 0x000fc40003fa6270 */
[----:B------:R-:W-:Y:S01]  /*78d0*/  ISETP.GE.AND P0, PT, R28, R243, PT ;  /* 0x000000f31c00720c */ /* 0x000fe20003f06270 */
[-C--:B-1----:R-:W-:Y:S01]  /*78e0*/  HMMA.16816.F32.BF16 R176, R204, R40.reuse, R176 ;  /* 0x00000028ccb0723c */ /* 0x082fe200000418b0 */
[----:B------:R-:W-:Y:S02]  /*78f0*/  FSEL R48, R191, -INF , !P1 ;  /* 0xff800000bf307808 */ /* 0x000fe40004800000 */
[----:B------:R-:W-:Y:S02]  /*7900*/  FSEL R196, R186, -INF , !P6 ;  /* 0xff800000bac47808 */ /* 0x000fe40007000000 */
[----:B------:R-:W-:Y:S02]  /*7910*/  FSEL R252, R24, -INF , !P5 ;  /* 0xff80000018fc7808 */ /* 0x000fe40006800000 */
[----:B------:R-:W-:Y:S01]  /*7920*/  FSEL R198, R185, -INF , !P0 ;  /* 0xff800000b9c67808 */ /* 0x000fe20004000000 */
[----:B------:R-:W-:Y:S01]  /*7930*/  HMMA.16816.F32.BF16 R16, R60, R40, R16 ;  /* 0x000000283c10723c */ /* 0x000fe20000041810 */
[----:B------:R-:W-:-:S02]  /*7940*/  ISETP.GE.AND P1, PT, R29, R3, PT ;  /* 0x000000031d00720c */ /* 0x000fc40003f26270 */
[C---:B------:R-:W-:Y:S02]  /*7950*/  ISETP.GE.AND P6, PT, R28.reuse, R241, PT ;  /* 0x000000f11c00720c */ /* 0x040fe40003fc6270 */
[C---:B------:R-:W-:Y:S02]  /*7960*/  ISETP.GE.AND P5, PT, R28.reuse, R240, PT ;  /* 0x000000f01c00720c */ /* 0x040fe40003fa6270 */
[----:B------:R-:W-:Y:S01]  /*7970*/  ISETP.GE.AND P0, PT, R28, R3, PT ;  /* 0x000000031c00720c */ /* 0x000fe20003f06270 */
[----:B------:R-:W-:Y:S01]  /*7980*/  HMMA.16816.F32.BF16 R12, R60, R42, R12 ;  /* 0x0000002a3c0c723c */ /* 0x000fe2000004180c */
[----:B------:R-:W1:Y:S01]  /*7990*/  LDSM.16.M88.4 R28, [R213+0x8c00] ;  /* 0x008c0000d51c783b */ /* 0x000e620000000200 */
[----:B------:R-:W-:Y:S01]  /*79a0*/  FSEL R251, R26, -INF , !P1 ;  /* 0xff8000001afb7808 */ /* 0x000fe20004800000 */
[----:B------:R-:W-:-:S04]  /*79b0*/  DEPBAR.LE SB0, 0x0 ;  /* 0x000080000000791a */ /* 0x000fc80000000000 */
[C---:B------:R-:W-:Y:S01]  /*79c0*/  ISETP.GE.AND P1, PT, R36.reuse, R243, PT ;  /* 0x000000f32400720c */ /* 0x040fe20003f26270 */
[C---:B------:R-:W-:Y:S01]  /*79d0*/  HMMA.16816.F32.BF16 R172, R204.reuse, R42, R172 ;  /* 0x0000002accac723c */ /* 0x040fe200000418ac */
[----:B------:R-:W-:Y:S02]  /*79e0*/  IADD3 R24, R45, 0x19, RZ ;  /* 0x000000192d187810 */ /* 0x000fe40007ffe0ff */
[----:B------:R-:W-:Y:S02]  /*79f0*/  FSEL R250, R27, -INF , !P0 ;  /* 0xff8000001bfa7808 */ /* 0x000fe40004000000 */
[----:B------:R-:W-:Y:S02]  /*7a00*/  ISETP.GE.AND P0, PT, R36, R3, PT ;  /* 0x000000032400720c */ /* 0x000fe40003f06270 */
[----:B------:R-:W-:Y:S01]  /*7a10*/  FSEL R237, R180, -INF , !P1 ;  /* 0xff800000b4ed7808 */ /* 0x000fe20004800000 */
[----:B------:R-:W-:Y:S01]  /*7a20*/  HMMA.16816.F32.BF16 R192, R204, R56, R192 ;  /* 0x00000038ccc0723c */ /* 0x000fe200000418c0 */
[----:B------:R-:W-:-:S02]  /*7a30*/  ISETP.GE.AND P1, PT, R24, R240, PT ;  /* 0x000000f01800720c */ /* 0x000fc40003f26270 */
[----:B------:R-:W-:Y:S02]  /*7a40*/  FSEL R203, R187, -INF , !P6 ;  /* 0xff800000bbcb7808 */ /* 0x000fe40007000000 */
[----:B------:R-:W-:Y:S02]  /*7a50*/  FSEL R47, R22, -INF , !P0 ;  /* 0xff800000162f7808 */ /* 0x000fe40004000000 */
[----:B------:R-:W-:Y:S01]  /*7a60*/  ISETP.GE.AND P6, PT, R36, R240, PT ;  /* 0x000000f02400720c */ /* 0x000fe20003fc6270 */
[----:B------:R-:W-:Y:S01]  /*7a70*/  HMMA.16816.F32.BF16 R32, R60, R56, R32 ;  /* 0x000000383c20723c */ /* 0x000fe20000041820 */
[----:B------:R-:W-:Y:S02]  /*7a80*/  ISETP.GE.AND P0, PT, R24, R3, PT ;  /* 0x000000031800720c */ /* 0x000fe40003f06270 */
[----:B------:R-:W-:Y:S02]  /*7a90*/  FSEL R50, R21, -INF , !P1 ;  /* 0xff80000015327808 */ /* 0x000fe40004800000 */
[----:B------:R-:W-:-:S02]  /*7aa0*/  IADD3 R21, R45, 0x20, RZ ;  /* 0x000000202d157810 */ /* 0x000fc40007ffe0ff */
[----:B------:R-:W-:Y:S02]  /*7ab0*/  FSEL R41, R25, -INF , !P5 ;  /* 0xff80000019297808 */ /* 0x000fe40006800000 */
[----:B------:R-:W-:Y:S02]  /*7ac0*/  FSEL R46, R20, -INF , !P6 ;  /* 0xff800000142e7808 */ /* 0x000fe40007000000 */
[----:B------:R-:W-:Y:S02]  /*7ad0*/  FSEL R49, R23, -INF , !P0 ;  /* 0xff80000017317808 */ /* 0x000fe40004000000 */
[----:B------:R-:W-:Y:S02]  /*7ae0*/  ISETP.GE.AND P5, PT, R36, R241, PT ;  /* 0x000000f12400720c */ /* 0x000fe40003fa6270 */
[-C--:B------:R-:W-:Y:S02]  /*7af0*/  ISETP.GE.AND P6, PT, R24, R243.reuse, PT ;  /* 0x000000f31800720c */ /* 0x080fe40003fc6270 */
[----:B------:R-:W-:Y:S01]  /*7b00*/  ISETP.GE.AND P0, PT, R21, R243, PT ;  /* 0x000000f31500720c */ /* 0x000fe20003f06270 */
[----:B-1----:R-:W-:Y:S01]  /*7b10*/  HMMA.16816.F32.BF16 R64, R204, R28, R64 ;  /* 0x0000001ccc40723c */ /* 0x002fe20000041840 */
[----:B------:R-:W-:-:S02]  /*7b20*/  IADD3 R20, R45, 0x21, RZ ;  /* 0x000000212d147810 */ /* 0x000fc40007ffe0ff */
[----:B------:R-:W-:Y:S02]  /*7b30*/  FSEL R239, R182, -INF , !P5 ;  /* 0xff800000b6ef7808 */ /* 0x000fe40006800000 */
[----:B------:R-:W-:Y:S02]  /*7b40*/  FSEL R248, R181, -INF , !P6 ;  /* 0xff800000b5f87808 */ /* 0x000fe40007000000 */
[----:B------:R-:W-:Y:S01]  /*7b50*/  FSEL R164, R176, -INF , !P0 ;  /* 0xff800000b0a47808 */ /* 0x000fe20004000000 */
[----:B------:R-:W-:Y:S01]  /*7b60*/  HMMA.16816.F32.BF16 R8, R60, R28, R8 ;  /* 0x0000001c3c08723c */ /* 0x000fe20000041808 */
[----:B------:R-:W-:Y:S01]  /*7b70*/  BAR.SYNC.DEFER_BLOCKING 0x0 ;  /* 0x0000000000007b1d */ /* 0x000fe20000010000 */
[-C--:B------:R-:W-:Y:S02]  /*7b80*/  ISETP.GE.AND P1, PT, R24, R241.reuse, PT ;  /* 0x000000f11800720c */ /* 0x080fe40003f26270 */
[C---:B------:R-:W-:Y:S02]  /*7b90*/  ISETP.GE.AND P6, PT, R21.reuse, R241, PT ;  /* 0x000000f11500720c */ /* 0x040fe40003fc6270 */
[----:B------:R-:W-:-:S02]  /*7ba0*/  ISETP.GE.AND P5, PT, R21, R240, PT ;  /* 0x000000f01500720c */ /* 0x000fc40003fa6270 */
[----:B------:R-:W-:Y:S01]  /*7bb0*/  ISETP.GE.AND P0, PT, R20, R243, PT ;  /* 0x000000f31400720c */ /* 0x000fe20003f06270 */
[-C--:B------:R-:W-:Y:S01]  /*7bc0*/  HMMA.16816.F32.BF16 R208, R204, R30.reuse, R208 ;  /* 0x0000001eccd0723c */ /* 0x080fe200000418d0 */
        /* <DEDUP_REMOVED lines=8> */
[----:B------:R-:W-:Y:S02]  /*7c50*/  ISETP.GE.AND P0, PT, R20, R3, PT ;  /* 0x000000031400720c */ /* 0x000fe40003f06270 */
[----:B------:R-:W-:Y:S02]  /*7c60*/  IADD3 R20, R45, 0x28, RZ ;  /* 0x000000282d147810 */ /* 0x000fe40007ffe0ff */
[----:B------:R-:W-:Y:S02]  /*7c70*/  FSEL R191, R18, -INF , !P1 ;  /* 0xff80000012bf7808 */ /* 0x000fe40004800000 */
[----:B------:R-:W-:-:S02]  /*7c80*/  FSEL R197, R19, -INF , !P0 ;  /* 0xff80000013c57808 */ /* 0x000fc40004000000 */
[C---:B------:R-:W-:Y:S02]  /*7c90*/  ISETP.GE.AND P1, PT, R20.reuse, R243, PT ;  /* 0x000000f31400720c */ /* 0x040fe40003f26270 */
[C---:B------:R-:W-:Y:S02]  /*7ca0*/  ISETP.GE.AND P0, PT, R20.reuse, R3, PT ;  /* 0x000000031400720c */ /* 0x040fe40003f06270 */
[----:B------:R-:W-:Y:S02]  /*7cb0*/  IADD3 R16, R45, 0x29, RZ ;  /* 0x000000292d107810 */ /* 0x000fe40007ffe0ff */
[----:B------:R-:W-:Y:S02]  /*7cc0*/  FSEL R171, R179, -INF , !P6 ;  /* 0xff800000b3ab7808 */ /* 0x000fe40007000000 */
[----:B------:R-:W-:Y:S02]  /*7cd0*/  ISETP.GE.AND P6, PT, R20, R240, PT ;  /* 0x000000f01400720c */ /* 0x000fe40003fc6270 */
[----:B------:R-:W-:-:S02]  /*7ce0*/  FSEL R172, R172, -INF , !P1 ;  /* 0xff800000acac7808 */ /* 0x000fc40004800000 */
[----:B------:R-:W-:Y:S02]  /*7cf0*/  FSEL R201, R14, -INF , !P0 ;  /* 0xff8000000ec97808 */ /* 0x000fe40004000000 */
[C---:B------:R-:W-:Y:S02]  /*7d00*/  ISETP.GE.AND P1, PT, R16.reuse, R240, PT ;  /* 0x000000f01000720c */ /* 0x040fe40003f26270 */
[----:B------:R-:W-:Y:S02]  /*7d10*/  ISETP.GE.AND P0, PT, R16, R3, PT ;  /* 0x000000031000720c */ /* 0x000fe40003f06270 */
[----:B------:R-:W-:Y:S02]  /*7d20*/  FSEL R202, R17, -INF , !P5 ;  /* 0xff80000011ca7808 */ /* 0x000fe40006800000 */
[----:B------:R-:W-:Y:S02]  /*7d30*/  FSEL R238, R12, -INF , !P6 ;  /* 0xff8000000cee7808 */ /* 0x000fe40007000000 */
[----:B------:R-:W-:-:S02]  /*7d40*/  ISETP.GE.AND P5, PT, R20, R241, PT ;  /* 0x000000f11400720c */ /* 0x000fc40003fa6270 */
[----:B------:R-:W-:Y:S02]  /*7d50*/  ISETP.GE.AND P6, PT, R16, R243, PT ;  /* 0x000000f31000720c */ /* 0x000fe40003fc6270 */
[----:B------:R-:W-:Y:S02]  /*7d60*/  FSEL R236, R13, -INF , !P1 ;  /* 0xff8000000dec7808 */ /* 0x000fe40004800000 */
[----:B------:R-:W-:Y:S02]  /*7d70*/  FSEL R200, R15, -INF , !P0 ;  /* 0xff8000000fc87808 */ /* 0x000fe40004000000 */
[C---:B------:R-:W-:Y:S02]  /*7d80*/  IADD3 R13, R45.reuse, 0x1, RZ ;  /* 0x000000012d0d7810 */ /* 0x040fe40007ffe0ff */
[----:B------:R-:W-:Y:S02]  /*7d90*/  IADD3 R15, R45, 0x30, RZ ;  /* 0x000000302d0f7810 */ /* 0x000fe40007ffe0ff */
[----:B------:R-:W-:-:S02]  /*7da0*/  FSEL R177, R174, -INF , !P5 ;  /* 0xff800000aeb17808 */ /* 0x000fc40006800000 */
[----:B------:R-:W-:Y:S02]  /*7db0*/  FSEL R178, R173, -INF , !P6 ;  /* 0xff800000adb27808 */ /* 0x000fe40007000000 */
[----:B------:R-:W-:Y:S02]  /*7dc0*/  ISETP.GE.AND P5, PT, R13, R243, PT ;  /* 0x000000f30d00720c */ /* 0x000fe40003fa6270 */
[-C--:B------:R-:W-:Y:S02]  /*7dd0*/  ISETP.GE.AND P6, PT, R15, R241.reuse, PT ;  /* 0x000000f10f00720c */ /* 0x080fe40003fc6270 */
[----:B------:R-:W-:Y:S02]  /*7de0*/  IADD3 R14, R45, 0x31, RZ ;  /* 0x000000312d0e7810 */ /* 0x000fe40007ffe0ff */
[-C--:B------:R-:W-:Y:S02]  /*7df0*/  ISETP.GE.AND P0, PT, R13, R241.reuse, PT ;  /* 0x000000f10d00720c */ /* 0x080fe40003f06270 */
[----:B------:R-:W-:-:S02]  /*7e00*/  ISETP.GE.AND P1, PT, R16, R241, PT ;  /* 0x000000f11000720c */ /* 0x000fc40003f26270 */
[----:B------:R-:W-:Y:S02]  /*7e10*/  FSEL R193, R193, -INF , !P5 ;  /* 0xff800000c1c17808 */ /* 0x000fe40006800000 */
[----:B------:R-:W-:Y:S02]  /*7e20*/  FSEL R36, R66, -INF , !P6 ;  /* 0xff80000042247808 */ /* 0x000fe40007000000 */
[----:B------:R-:W-:Y:S02]  /*7e30*/  FSEL R12, R195, -INF , !P0 ;  /* 0xff800000c30c7808 */ /* 0x000fe40004000000 */
[C---:B------:R-:W-:Y:S02]  /*7e40*/  ISETP.GE.AND P5, PT, R15.reuse, R240, PT ;  /* 0x000000f00f00720c */ /* 0x040fe40003fa6270 */
[----:B------:R-:W-:Y:S02]  /*7e50*/  ISETP.GE.AND P6, PT, R14, R241, PT ;  /* 0x000000f10e00720c */ /* 0x000fe40003fc6270 */
[----:B------:R-:W-:-:S02]  /*7e60*/  ISETP.GE.AND P0, PT, R15, R3, PT ;  /* 0x000000030f00720c */ /* 0x000fc40003f06270 */
[----:B------:R-:W-:Y:S02]  /*7e70*/  FSEL R179, R175, -INF , !P1 ;  /* 0xff800000afb37808 */ /* 0x000fe40004800000 */
[----:B------:R-:W-:Y:S02]  /*7e80*/  ISETP.GE.AND P1, PT, R15, R243, PT ;  /* 0x000000f30f00720c */ /* 0x000fe40003f26270 */
[----:B------:R-:W-:Y:S02]  /*7e90*/  FSEL R173, R8, -INF , !P5 ;  /* 0xff80000008ad7808 */ /* 0x000fe40006800000 */
[----:B------:R-:W-:Y:S02]  /*7ea0*/  FSEL R39, R67, -INF , !P6 ;  /* 0xff80000043277808 */ /* 0x000fe40007000000 */
[----:B------:R-:W-:Y:S02]  /*7eb0*/  ISETP.GE.AND P5, PT, R14, R240, PT ;  /* 0x000000f00e00720c */ /* 0x000fe40003fa6270 */
[----:B------:R-:W-:-:S02]  /*7ec0*/  FSEL R67, R10, -INF , !P0 ;  /* 0xff8000000a437808 */ /* 0x000fc40004000000 */
[C---:B------:R-:W-:Y:S02]  /*7ed0*/  ISETP.GE.AND P0, PT, R45.reuse, R243, PT ;  /* 0x000000f32d00720c */ /* 0x040fe40003f06270 */
[----:B------:R-:W-:Y:S02]  /*7ee0*/  ISETP.GE.AND P6, PT, R45, R241, PT ;  /* 0x000000f12d00720c */ /* 0x000fe40003fc6270 */
[----:B------:R-:W-:Y:S02]  /*7ef0*/  FSEL R37, R64, -INF , !P1 ;  /* 0xff80000040257808 */ /* 0x000fe40004800000 */
[----:B------:R-:W-:Y:S02]  /*7f00*/  ISETP.GE.AND P1, PT, R14, R243, PT ;  /* 0x000000f30e00720c */ /* 0x000fe40003f26270 */
[----:B------:R-:W-:Y:S02]  /*7f10*/  FSEL R180, R9, -INF , !P5 ;  /* 0xff80000009b47808 */ /* 0x000fe40006800000 */
[----:B------:R-:W-:-:S02]  /*7f20*/  FSEL R192, R192, -INF , !P0 ;  /* 0xff800000c0c07808 */ /* 0x000fc40004000000 */
[----:B------:R-:W-:Y:S02]  /*7f30*/  FSEL R9, R194, -INF , !P6 ;  /* 0xff800000c2097808 */ /* 0x000fe40007000000 */
[-C--:B------:R-:W-:Y:S02]  /*7f40*/  ISETP.GE.AND P0, PT, R13, R3.reuse, PT ;  /* 0x000000030d00720c */ /* 0x080fe40003f06270 */
[C---:B------:R-:W-:Y:S02]  /*7f50*/  ISETP.GE.AND P6, PT, R45.reuse, R240, PT ;  /* 0x000000f02d00720c */ /* 0x040fe40003fc6270 */
[----:B------:R-:W-:Y:S02]  /*7f60*/  IADD3 R10, R45, 0x38, RZ ;  /* 0x000000382d0a7810 */ /* 0x000fe40007ffe0ff */
[----:B------:R-:W-:Y:S02]  /*7f70*/  FSEL R38, R65, -INF , !P1 ;  /* 0xff80000041267808 */ /* 0x000fe40004800000 */
[----:B------:R-:W-:-:S02]  /*7f80*/  ISETP.GE.AND P1, PT, R14, R3, PT ;  /* 0x000000030e00720c */ /* 0x000fc40003f26270 */
[----:B------:R-:W-:Y:S02]  /*7f90*/  FSEL R8, R35, -INF , !P0 ;  /* 0xff80000023087808 */ /* 0x000fe40004000000 */
[----:B------:R-:W-:Y:S02]  /*7fa0*/  FSEL R14, R32, -INF , !P6 ;  /* 0xff800000200e7808 */ /* 0x000fe40007000000 */
[----:B------:R-:W-:Y:S02]  /*7fb0*/  ISETP.GE.AND P0, PT, R10, R243, PT ;  /* 0x000000f30a00720c */ /* 0x000fe40003f06270 */
[C---:B------:R-:W-:Y:S02]  /*7fc0*/  ISETP.GE.AND P6, PT, R45.reuse, R3, PT ;  /* 0x000000032d00720c */ /* 0x040fe40003fc6270 */
[----:B------:R-:W-:Y:S02]  /*7fd0*/  IADD3 R45, R45, 0x39, RZ ;  /* 0x000000392d2d7810 */ /* 0x000fe40007ffe0ff */
[----:B------:R-:W-:-:S02]  /*7fe0*/  FSEL R65, R208, -INF , !P0 ;  /* 0xff800000d0417808 */ /* 0x000fc40004000000 */
[-C--:B------:R-:W-:Y:S02]  /*7ff0*/  ISETP.GE.AND P0, PT, R45, R240.reuse, PT ;  /* 0x000000f02d00720c */ /* 0x080fe40003f06270 */
[----:B------:R-:W-:Y:S02]  /*8000*/  FSEL R175, R11, -INF , !P1 ;  /* 0xff8000000baf7808 */ /* 0x000fe40004800000 */
[----:B------:R-:W-:Y:S02]  /*8010*/  FSEL R182, R5, -INF , !P0 ;  /* 0xff80000005b67808 */ /* 0x000fe40004000000 */
[----:B------:R-:W-:Y:S02]  /*8020*/  PLOP3.LUT P0, PT, PT, PT, UP0, 0x40, 0x0 ;  /* 0x000000000000781c */ /* 0x000fe40003f0e808 */
[-C--:B------:R-:W-:Y:S02]  /*8030*/  ISETP.GE.AND P5, PT, R13, R240.reuse, PT ;  /* 0x000000f00d00720c */ /* 0x080fe40003fa6270 */
[----:B------:R-:W-:-:S02]  /*8040*/  ISETP.GE.AND P1, PT, R10, R240, PT ;  /* 0x000000f00a00720c */ /* 0x000fc40003f26270 */
[----:B------:R-:W-:Y:S02]  /*8050*/  FSEL R11, R33, -INF , !P5 ;  /* 0xff800000210b7808 */ /* 0x000fe40006800000 */
[----:B------:R-:W-:Y:S02]  /*8060*/  FSEL R181, R4, -INF , !P1 ;  /* 0xff80000004b57808 */ /* 0x000fe40004800000 */
[C---:B------:R-:W-:Y:S02]  /*8070*/  ISETP.GE.AND P1, PT, R10.reuse, R241, PT ;  /* 0x000000f10a00720c */ /* 0x040fe40003f26270 */
[----:B------:R-:W-:Y:S02]  /*8080*/  ISETP.GE.AND P5, PT, R10, R3, PT ;  /* 0x000000030a00720c */ /* 0x000fe40003fa6270 */
[----:B------:R-:W-:Y:S02]  /*8090*/  FSEL R4, R34, -INF , !P6 ;  /* 0xff80000022047808 */ /* 0x000fe40007000000 */
[----:B------:R-:W-:-:S02]  /*80a0*/  FSEL R174, R6, -INF , !P5 ;  /* 0xff80000006ae7808 */ /* 0x000fc40006800000 */
[----:B------:R-:W-:Y:S02]  /*80b0*/  FSEL R54, R210, -INF , !P1 ;  /* 0xff800000d2367808 */ /* 0x000fe40004800000 */
[C---:B------:R-:W-:Y:S02]  /*80c0*/  ISETP.GE.AND P6, PT, R45.reuse, R243, PT ;  /* 0x000000f32d00720c */ /* 0x040fe40003fc6270 */
[C---:B------:R-:W-:Y:S02]  /*80d0*/  ISETP.GE.AND P5, PT, R45.reuse, R241, PT ;  /* 0x000000f12d00720c */ /* 0x040fe40003fa6270 */
[----:B------:R-:W-:Y:S02]  /*80e0*/  ISETP.GE.AND P1, PT, R45, R3, PT ;  /* 0x000000032d00720c */ /* 0x000fe40003f26270 */
[----:B------:R-:W-:Y:S02]  /*80f0*/  FSEL R64, R209, -INF , !P6 ;  /* 0xff800000d1407808 */ /* 0x000fe40007000000 */
[----:B------:R-:W-:-:S02]  /*8100*/  FSEL R176, R7, -INF , !P1 ;  /* 0xff80000007b07808 */ /* 0x000fc40004800000 */
        /* <DEDUP_REMOVED lines=62> */
.L_x_283:
[----:B------:R-:W-:Y:S05]  /*84f0*/  BSYNC B0 ;  /* 0x0000000000007941 */ /* 0x000fea0003800000 */
.L_x_282:
[----:B------:R-:W0:Y:S02]  /*8500*/  LDGDEPBAR ;  /* 0x00000000000079af */ /* 0x000e240000000000 */
.L_x_281:
[----:B------:R-:W-:Y:S01]  /*8510*/  FMNMX.FTZ R13, R168, R192, !PT ;  /* 0x000000c0a80d7209 */ /* 0x000fe20007810000 */
[----:B------:R-:W-:Y:S01]  /*8520*/  IMAD.MOV.U32 R28, RZ, RZ, R48 ;  /* 0x000000ffff1c7224 */ /* 0x000fe200078e0030 */
[----:B------:R-:W-:Y:S01]  /*8530*/  FMNMX.FTZ R7, R167, R9, !PT ;  /* 0x00000009a7077209 */ /* 0x000fe20007810000 */
[----:B------:R-:W-:Y:S01]  /*8540*/  IMAD.WIDE.U32 R188, R235, -0x326172a9, RZ ;  /* 0xcd9e8d57ebbc7825 */ /* 0x000fe200078e00ff */
[----:B------:R-:W-:Y:S01]  /*8550*/  FMNMX.FTZ R13, R193, R13, !PT ;  /* 0x0000000dc10d7209 */ /* 0x000fe20007810000 */
[----:B------:R-:W-:Y:S01]  /*8560*/  USHF.L.U32 UR4, UR31, 0x1, URZ ;  /* 0x000000011f047899 */ /* 0x000fe2000800063f */
[----:B------:R-:W-:Y:S01]  /*8570*/  FMNMX.FTZ R7, R12, R7, !PT ;  /* 0x000000070c077209 */ /* 0x000fe20007810000 */
[----:B-1----:R-:W-:Y:S01]  /*8580*/  IMAD.U32 R20, RZ, RZ, UR33 ;  /* 0x00000021ff147e24 */ /* 0x002fe2000f8e00ff */
[----:B------:R-:W-:Y:S01]  /*8590*/  FMNMX.FTZ R13, R0, R13, !PT ;  /* 0x0000000d000d7209 */ /* 0x000fe20007810000 */
[----:B------:R-:W-:Y:S01]  /*85a0*/  IMAD.WIDE.U32 R194, R233, -0x2daee0ad, RZ ;  /* 0xd2511f53e9c27825 */ /* 0x000fe200078e00ff */
[----:B------:R-:W-:Y:S01]  /*85b0*/  FMNMX.FTZ R7, R2, R7, !PT ;  /* 0x0000000702077209 */ /* 0x000fe20007810000 */
[----:B------:R1:W-:Y:S01]  /*85c0*/  STL.64 [R1+0x8], R216 ;  /* 0x000008d801007387 */ /* 0x0003e20000100a00 */
[----:B------:R-:W-:Y:S01]  /*85d0*/  FMNMX.FTZ R13, R44, R13, !PT ;  /* 0x0000000d2c0d7209 */ /* 0x000fe20007810000 */
[----:B------:R-:W-:Y:S01]  /*85e0*/  IMAD.WIDE.U32 R206, R242, -0x326172a9, RZ ;  /* 0xcd9e8d57f2ce7825 */ /* 0x000fe200078e00ff */
[----:B------:R-:W-:Y:S01]  /*85f0*/  FMNMX.FTZ R7, R28, R7, !PT ;  /* 0x000000071c077209 */ /* 0x000fe20007810000 */
[----:B------:R-:W2:Y:S01]  /*8600*/  LDC.U8 R63, c[0x0][0x2d8] ;  /* 0x0000b600ff3f7b82 */ /* 0x000ea20000000000 */
[----:B------:R-:W-:-:S02]  /*8610*/  FMNMX.FTZ R13, R190, R13, !PT ;  /* 0x0000000dbe0d7209 */ /* 0x000fc40007810000 */
[----:B------:R-:W-:Y:S02]  /*8620*/  FMNMX.FTZ R7, R196, R7, !PT ;  /* 0x00000007c4077209 */ /* 0x000fe40007810000 */
[----:B------:R-:W-:Y:S02]  /*8630*/  FMNMX.FTZ R13, R198, R13, !PT ;  /* 0x0000000dc60d7209 */ /* 0x000fe40007810000 */
[----:B------:R-:W-:Y:S02]  /*8640*/  FMNMX.FTZ R7, R203, R7, !PT ;  /* 0x00000007cb077209 */ /* 0x000fe40007810000 */
[----:B------:R-:W-:Y:S02]  /*8650*/  FMNMX.FTZ R13, R237, R13, !PT ;  /* 0x0000000ded0d7209 */ /* 0x000fe40007810000 */
[----:B------:R-:W-:Y:S01]  /*8660*/  LOP3.LUT R186, R189, R234, RZ, 0x3c, !PT ;  /* 0x000000eabdba7212 */ /* 0x000fe200078e3cff */
[----:B------:R-:W-:Y:S01]  /*8670*/  IMAD.MOV.U32 R189, RZ, RZ, R46 ;  /* 0x000000ffffbd7224 */ /* 0x000fe200078e002e */
[----:B------:R-:W-:-:S02]  /*8680*/  FMNMX.FTZ R13, R248, R13, !PT ;  /* 0x0000000df80d7209 */ /* 0x000fc40007810000 */
[----:B------:R-:W-:Y:S01]  /*8690*/  FMNMX.FTZ R16, R166, R14, !PT ;  /* 0x0000000ea6107209 */ /* 0x000fe20007810000 */
[----:B------:R-:W-:Y:S01]  /*86a0*/  IMAD.WIDE.U32 R186, R186, -0x2daee0ad, RZ ;  /* 0xd2511f53baba7825 */ /* 0x000fe200078e00ff */
        /* <DEDUP_REMOVED lines=10> */
[----:B------:R-:W-:Y:S01]  /*8750*/  LOP3.LUT R20, R195, UR4, R20, 0x96, !PT ;  /* 0x00000004c3147c12 */ /* 0x000fe2000f8e9614 */
[----:B------:R-:W-:Y:S01]  /*8760*/  UIADD3 UR4, UR4, 0x1, URZ ;  /* 0x0000000104047890 */ /* 0x000fe2000fffe03f */
[----:B------:R-:W-:Y:S01]  /*8770*/  LOP3.LUT R184, R187, UR14, R194, 0x96, !PT ;  /* 0x0000000ebbb87c12 */ /* 0x000fe2000f8e96c2 */
[----:B------:R-:W-:Y:S01]  /*8780*/  IMAD.MOV.U32 R187, RZ, RZ, R47 ;  /* 0x000000ffffbb7224 */ /* 0x000fe200078e002f */
[----:B------:R-:W-:Y:S01]  /*8790*/  FMNMX.FTZ R13, R38, R13, !PT ;  /* 0x0000000d260d7209 */ /* 0x000fe20007810000 */
[----:B------:R-:W-:Y:S01]  /*87a0*/  IMAD.WIDE.U32 R20, R20, -0x326172a9, RZ ;  /* 0xcd9e8d5714147825 */ /* 0x000fe200078e00ff */
[----:B------:R-:W-:-:S02]  /*87b0*/  LOP3.LUT R210, R207, R234, RZ, 0x3c, !PT ;  /* 0x000000eacfd27212 */ /* 0x000fc400078e3cff */
[----:B------:R-:W-:Y:S01]  /*87c0*/  FMNMX.FTZ R7, R171, R7, !PT ;  /* 0x00000007ab077209 */ /* 0x000fe20007810000 */
[----:B------:R-:W-:Y:S01]  /*87d0*/  IMAD.WIDE.U32 R184, R184, -0x326172a9, RZ ;  /* 0xcd9e8d57b8b87825 */ /* 0x000fe200078e00ff */
[----:B------:R-:W-:Y:S02]  /*87e0*/  FMNMX.FTZ R16, R52, R16, !PT ;  /* 0x0000001034107209 */ /* 0x000fe40007810000 */
[----:B------:R-:W-:Y:S01]  /*87f0*/  FMNMX.FTZ R13, R65, R13, !PT ;  /* 0x0000000d410d7209 */ /* 0x000fe20007810000 */
[----:B------:R-:W-:Y:S01]  /*8800*/  IMAD.WIDE.U32 R210, R210, -0x2daee0ad, RZ ;  /* 0xd2511f53d2d27825 */ /* 0x000fe200078e00ff */
[----:B------:R-:W-:Y:S02]  /*8810*/  FMNMX.FTZ R7, R177, R7, !PT ;  /* 0x00000007b1077209 */ /* 0x000fe40007810000 */
[----:B------:R-:W-:Y:S01]  /*8820*/  FMNMX.FTZ R16, R252, R16, !PT ;  /* 0x00000010fc107209 */ /* 0x000fe20007810000 */
[----:B------:R-:W-:Y:S01]  /*8830*/  IMAD.MOV.U32 R207, RZ, RZ, R49 ;  /* 0x000000ffffcf7224 */ /* 0x000fe200078e0031 */
[----:B------:R-:W-:-:S02]  /*8840*/  FMNMX.FTZ R13, R64, R13, !PT ;  /* 0x0000000d400d7209 */ /* 0x000fc40007810000 */
[----:B------:R-:W-:Y:S02]  /*8850*/  LOP3.LUT R6, R21, UR15, R188, 0x96, !PT ;  /* 0x0000000f15067c12 */ /* 0x000fe4000f8e96bc */
[----:B------:R-:W-:Y:S01]  /*8860*/  LOP3.LUT R34, R185, UR13, R20, 0x96, !PT ;  /* 0x0000000db9227c12 */ /* 0x000fe2000f8e9614 */
[----:B------:R-:W3:Y:S01]  /*8870*/  SHFL.BFLY PT, R10, R13, 0x2, 0x1f ;  /* 0x0c401f000d0a7f89 */ /* 0x000ee200000e0000 */
[----:B------:R-:W-:Y:S01]  /*8880*/  FMNMX.FTZ R7, R179, R7, !PT ;  /* 0x00000007b3077209 */ /* 0x000fe20007810000 */
[----:B------:R-:W-:Y:S01]  /*8890*/  IMAD.WIDE.U32 R18, R6, -0x2daee0ad, RZ ;  /* 0xd2511f5306127825 */ /* 0x000fe200078e00ff */
[----:B------:R-:W-:Y:S02]  /*88a0*/  FMNMX.FTZ R16, R41, R16, !PT ;  /* 0x0000001029107209 */ /* 0x000fe40007810000 */
[----:B------:R-:W-:Y:S01]  /*88b0*/  LOP3.LUT R204, R211, UR14, R194, 0x96, !PT ;  /* 0x0000000ed3cc7c12 */ /* 0x000fe2000f8e96c2 */
[----:B------:R-:W-:Y:S01]  /*88c0*/  IMAD.MOV.U32 R194, RZ, RZ, R50 ;  /* 0x000000ffffc27224 */ /* 0x000fe200078e0032 */
[----:B------:R-:W-:Y:S01]  /*88d0*/  FMNMX.FTZ R7, R36, R7, !PT ;  /* 0x0000000724077209 */ /* 0x000fe20007810000 */
[----:B------:R-:W-:Y:S01]  /*88e0*/  IMAD.WIDE.U32 R34, R34, -0x2daee0ad, RZ ;  /* 0xd2511f5322227825 */ /* 0x000fe200078e00ff */
[----:B------:R-:W-:-:S02]  /*88f0*/  FMNMX.FTZ R16, R189, R16, !PT ;  /* 0x00000010bd107209 */ /* 0x000fc40007810000 */
[----:B------:R-:W-:Y:S01]  /*8900*/  LOP3.LUT R5, R21, UR15, R206, 0x96, !PT ;  /* 0x0000000f15057c12 */ /* 0x000fe2000f8e96ce */
[----:B------:R-:W-:Y:S01]  /*8910*/  IMAD.WIDE.U32 R204, R204, -0x326172a9, RZ ;  /* 0xcd9e8d57cccc7825 */ /* 0x000fe200078e00ff */
[----:B------:R-:W-:Y:S02]  /*8920*/  FMNMX.FTZ R7, R39, R7, !PT ;  /* 0x0000000727077209 */ /* 0x000fe40007810000 */
[----:B------:R-:W-:Y:S01]  /*8930*/  FMNMX.FTZ R16, R194, R16, !PT ;  /* 0x00000010c2107209 */ /* 0x000fe20007810000 */
[----:B------:R-:W-:Y:S01]  /*8940*/  IMAD.MOV.U32 R211, RZ, RZ, R41 ;  /* 0x000000ffffd37224 */ /* 0x000fe200078e0029 */
[----:B------:R-:W-:Y:S02]  /*8950*/  LOP3.LUT R32, R19, UR12, R186, 0x96, !PT ;  /* 0x0000000c13207c12 */ /* 0x000fe4000f8e96ba */
[----:B------:R-:W-:Y:S01]  /*8960*/  LOP3.LUT R6, R35, UR10, R18, 0x96, !PT ;  /* 0x0000000a23067c12 */ /* 0x000fe2000f8e9612 */
[----:B------:R-:W-:Y:S01]  /*8970*/  IMAD.WIDE.U32 R18, R5, -0x2daee0ad, RZ ;  /* 0xd2511f5305127825 */ /* 0x000fe200078e00ff */
[----:B------:R-:W-:-:S02]  /*8980*/  FMNMX.FTZ R15, R165, R4, !PT ;  /* 0x00000004a50f7209 */ /* 0x000fc40007810000 */
[----:B------:R-:W-:Y:S01]  /*8990*/  FMNMX.FTZ R7, R54, R7, !PT ;  /* 0x0000000736077209 */ /* 0x000fe20007810000 */
[----:B-1----:R-:W-:Y:S01]  /*89a0*/  IMAD.WIDE.U32 R216, R6, -0x326172a9, RZ ;  /* 0xcd9e8d5706d87825 */ /* 0x002fe200078e00ff */
[----:B------:R-:W-:Y:S02]  /*89b0*/  FMNMX.FTZ R16, R199, R16, !PT ;  /* 0x00000010c7107209 */ /* 0x000fe40007810000 */
[----:B------:R-:W-:Y:S01]  /*89c0*/  FMNMX.FTZ R15, R8, R15, !PT ;  /* 0x0000000f080f7209 */ /* 0x000fe20007810000 */
[----:B------:R-:W-:Y:S01]  /*89d0*/  IMAD.WIDE.U32 R32, R32, -0x326172a9, RZ ;  /* 0xcd9e8d5720207825 */ /* 0x000fe200078e00ff */
[----:B------:R-:W-:Y:S02]  /*89e0*/  LOP3.LUT R5, R19, UR12, R210, 0x96, !PT ;  /* 0x0000000c13057c12 */ /* 0x000fe4000f8e96d2 */
[----:B------:R-:W-:Y:S02]  /*89f0*/  FMNMX.FTZ R7, R53, R7, !PT ;  /* 0x0000000735077209 */ /* 0x000fe40007810000 */
[----:B------:R-:W-:Y:S01]  /*8a00*/  FMNMX.FTZ R16, R202, R16, !PT ;  /* 0x00000010ca107209 */ /* 0x000fe20007810000 */
[----:B------:R-:W-:Y:S01]  /*8a10*/  IMAD.WIDE.U32 R24, R5, -0x326172a9, RZ ;  /* 0xcd9e8d5705187825 */ /* 0x000fe200078e00ff */
[----:B------:R-:W-:Y:S01]  /*8a20*/  FMNMX.FTZ R15, R55, R15, !PT ;  /* 0x0000000f370f7209 */ /* 0x000fe20007810000 */
[----:B------:R-:W1:Y:S01]  /*8a30*/  SHFL.BFLY PT, R5, R7, 0x2, 0x1f ;  /* 0x0c401f0007057f89 */ /* 0x000e6200000e0000 */
[----:B------:R-:W-:-:S02]  /*8a40*/  FMNMX.FTZ R16, R238, R16, !PT ;  /* 0x00000010ee107209 */ /* 0x000fc40007810000 */
[----:B------:R-:W-:Y:S02]  /*8a50*/  LOP3.LUT R20, R205, UR13, R20, 0x96, !PT ;  /* 0x0000000dcd147c12 */ /* 0x000fe4000f8e9614 */
[----:B------:R-:W-:Y:S02]  /*8a60*/  FMNMX.FTZ R15, R59, R15, !PT ;  /* 0x0000000f3b0f7209 */ /* 0x000fe40007810000 */
[----:B------:R-:W-:Y:S01]  /*8a70*/  FMNMX.FTZ R16, R236, R16, !PT ;  /* 0x00000010ec107209 */ /* 0x000fe20007810000 */
[----:B------:R-:W-:Y:S01]  /*8a80*/  IMAD.WIDE.U32 R20, R20, -0x2daee0ad, RZ ;  /* 0xd2511f5314147825 */ /* 0x000fe200078e00ff */
[----:B---3--:R-:W-:Y:S02]  /*8a90*/  FMNMX.FTZ R10, R13, R10, !PT ;  /* 0x0000000a0d0a7209 */ /* 0x008fe40007810000 */
[----:B------:R-:W-:Y:S02]  /*8aa0*/  FMNMX.FTZ R15, R251, R15, !PT ;  /* 0x0000000ffb0f7209 */ /* 0x000fe40007810000 */
[----:B------:R-:W-:Y:S01]  /*8ab0*/  FMNMX.FTZ R16, R173, R16, !PT ;  /* 0x00000010ad107209 */ /* 0x000fe20007810000 */
[----:B------:R-:W3:Y:S01]  /*8ac0*/  SHFL.BFLY PT, R209, R10, 0x1, 0x1f ;  /* 0x0c201f000ad17f89 */ /* 0x000ee200000e0000 */
[----:B------:R-:W-:-:S02]  /*8ad0*/  FMNMX.FTZ R15, R250, R15, !PT ;  /* 0x0000000ffa0f7209 */ /* 0x000fc40007810000 */
[----:B------:R-:W-:Y:S02]  /*8ae0*/  FMNMX.FTZ R16, R180, R16, !PT ;  /* 0x00000010b4107209 */ /* 0x000fe40007810000 */
[----:B------:R-:W-:Y:S02]  /*8af0*/  LOP3.LUT R18, R21, UR10, R18, 0x96, !PT ;  /* 0x0000000a15127c12 */ /* 0x000fe4000f8e9612 */
[----:B------:R-:W-:Y:S02]  /*8b00*/  FMNMX.FTZ R15, R187, R15, !PT ;  /* 0x0000000fbb0f7209 */ /* 0x000fe40007810000 */
[----:B------:R-:W-:Y:S01]  /*8b10*/  FMNMX.FTZ R16, R181, R16, !PT ;  /* 0x00000010b5107209 */ /* 0x000fe20007810000 */
[----:B------:R-:W-:Y:S01]  /*8b20*/  IMAD.WIDE.U32 R18, R18, -0x326172a9, RZ ;  /* 0xcd9e8d5712127825 */ /* 0x000fe200078e00ff */
[----:B------:R-:W-:Y:S02]  /*8b30*/  LOP3.LUT R13, R25, UR11, R204, 0x96, !PT ;  /* 0x0000000b190d7c12 */ /* 0x000fe4000f8e96cc */
[----:B------:R-:W-:-:S02]  /*8b40*/  FMNMX.FTZ R15, R207, R15, !PT ;  /* 0x0000000fcf0f7209 */ /* 0x000fc40007810000 */
[----:B------:R-:W-:Y:S02]  /*8b50*/  FMNMX.FTZ R16, R182, R16, !PT ;  /* 0x00000010b6107209 */ /* 0x000fe40007810000 */
[----:B------:R-:W-:Y:S01]  /*8b60*/  LOP3.LUT R6, R19, UR9, R24, 0x96, !PT ;  /* 0x0000000913067c12 */ /* 0x000fe2000f8e9618 */
[----:B------:R-:W-:Y:S01]  /*8b70*/  IMAD.WIDE.U32 R24, R13, -0x2daee0ad, RZ ;  /* 0xd2511f530d187825 */ /* 0x000fe200078e00ff */
[----:B------:R-:W-:Y:S01]  /*8b80*/  FMNMX.FTZ R15, R191, R15, !PT ;  /* 0x0000000fbf0f7209 */ /* 0x000fe20007810000 */
[----:B------:R-:W4:Y:S01]  /*8b90*/  SHFL.BFLY PT, R13, R16, 0x2, 0x1f ;  /* 0x0c401f00100d7f89 */ /* 0x000f2200000e0000 */
[----:B-1----:R-:W-:Y:S01]  /*8ba0*/  FMNMX.FTZ R5, R7, R5, !PT ;  /* 0x0000000507057209 */ /* 0x002fe20007810000 */
[----:B------:R-:W-:Y:S01]  /*8bb0*/  IMAD.WIDE.U32 R26, R6, -0x2daee0ad, RZ ;  /* 0xd2511f53061a7825 */ /* 0x000fe200078e00ff */
[----:B------:R-:W-:Y:S02]  /*8bc0*/  FMNMX.FTZ R15, R197, R15, !PT ;  /* 0x0000000fc50f7209 */ /* 0x000fe40007810000 */
[----:B------:R-:W-:Y:S01]  /*8bd0*/  LOP3.LUT R22, R33, UR11, R184, 0x96, !PT ;  /* 0x0000000b21167c12 */ /* 0x000fe2000f8e96b8 */
[----:B------:R-:W1:Y:S01]  /*8be0*/  SHFL.BFLY PT, R208, R5, 0x1, 0x1f ;  /* 0x0c201f0005d07f89 */ /* 0x000e6200000e0000 */
[----:B------:R-:W-:-:S02]  /*8bf0*/  LOP3.LUT R32, R217, UR9, R32, 0x96, !PT ;  /* 0x00000009d9207c12 */ /* 0x000fc4000f8e9620 */
[----:B------:R-:W-:Y:S01]  /*8c00*/  FMNMX.FTZ R15, R201, R15, !PT ;  /* 0x0000000fc90f7209 */ /* 0x000fe20007810000 */
[----:B------:R-:W-:Y:S01]  /*8c10*/  IMAD.WIDE.U32 R22, R22, -0x2daee0ad, RZ ;  /* 0xd2511f5316167825 */ /* 0x000fe200078e00ff */
[----:B---3--:R-:W-:Y:S02]  /*8c20*/  FMNMX.FTZ R209, R10, R209, !PT ;  /* 0x000000d10ad17209 */ /* 0x008fe40007810000 */
[----:B------:R-:W-:Y:S01]  /*8c30*/  FMNMX.FTZ R15, R200, R15, !PT ;  /* 0x0000000fc80f7209 */ /* 0x000fe20007810000 */
[----:B------:R-:W-:Y:S01]  /*8c40*/  IMAD.WIDE.U32 R32, R32, -0x2daee0ad, RZ ;  /* 0xd2511f5320207825 */ /* 0x000fe200078e00ff */
[----:B------:R-:W-:Y:S02]  /*8c50*/  LOP3.LUT R6, R25, UR8, R20, 0x96, !PT ;  /* 0x0000000819067c12 */ /* 0x000fe4000f8e9614 */
[----:B------:R-:W-:Y:S01]  /*8c60*/  FMNMX.FTZ R15, R67, R15, !PT ;  /* 0x0000000f430f7209 */ /* 0x000fe20007810000 */
[----:B------:R-:W-:Y:S01]  /*8c70*/  FMUL.FTZ R66, R209, c[0x0][0x23c] ;  /* 0x00008f00d1427a20 */ /* 0x000fe20000410000 */
[----:B------:R-:W-:Y:S01]  /*8c80*/  LOP3.LUT R22, R33, UR6, R22, 0x96, !PT ;  /* 0x0000000621167c12 */ /* 0x000fe2000f8e9616 */
[----:B------:R-:W-:Y:S01]  /*8c90*/  IMAD.WIDE.U32 R6, R6, -0x326172a9, RZ ;  /* 0xcd9e8d5706067825 */ /* 0x000fe200078e00ff */
[----:B------:R-:W-:-:S02]  /*8ca0*/  FSETP.NEU.FTZ.AND P6, PT, R209, -INF , PT ;  /* 0xff800000d100780b */ /* 0x000fc40003fdd000 */
[----:B------:R-:W-:Y:S01]  /*8cb0*/  LOP3.LUT R34, R23, UR8, R34, 0x96, !PT ;  /* 0x0000000817227c12 */ /* 0x000fe2000f8e9622 */
[----:B------:R-:W-:Y:S01]  /*8cc0*/  IMAD.WIDE.U32 R22, R22, -0x326172a9, RZ ;  /* 0xcd9e8d5716167825 */ /* 0x000fe200078e00ff */
[----:B------:R-:W-:Y:S02]  /*8cd0*/  LOP3.LUT R24, R27, UR6, R24, 0x96, !PT ;  /* 0x000000061b187c12 */ /* 0x000fe4000f8e9618 */
[----:B------:R-:W-:Y:S01]  /*8ce0*/  FMNMX.FTZ R15, R175, R15, !PT ;  /* 0x0000000faf0f7209 */ /* 0x000fe20007810000 */
[----:B------:R-:W-:Y:S01]  /*8cf0*/  IMAD.WIDE.U32 R34, R34, -0x326172a9, RZ ;  /* 0xcd9e8d5722227825 */ /* 0x000fe200078e00ff */
[----:B------:R-:W-:Y:S02]  /*8d00*/  FSEL R66, R66, RZ, P6 ;  /* 0x000000ff42427208 */ /* 0x000fe40003000000 */
[----:B------:R-:W-:Y:S01]  /*8d10*/  FMNMX.FTZ R15, R174, R15, !PT ;  /* 0x0000000fae0f7209 */ /* 0x000fe20007810000 */
[----:B------:R-:W-:Y:S01]  /*8d20*/  IMAD.WIDE.U32 R24, R24, -0x326172a9, RZ ;  /* 0xcd9e8d5718187825 */ /* 0x000fe200078e00ff */
[----:B------:R-:W-:-:S02]  /*8d30*/  LOP3.LUT R19, R22, 0xffff, RZ, 0xc0, !PT ;  /* 0x0000ffff16137812 */ /* 0x000fc400078ec0ff */
[----:B----4-:R-:W-:Y:S01]  /*8d40*/  FMNMX.FTZ R13, R16, R13, !PT ;  /* 0x0000000d100d7209 */ /* 0x010fe20007810000 */
[----:B------:R-:W-:Y:S01]  /*8d50*/  FFMA.FTZ R48, R0, c[0x0][0x23c], -R66 ;  /* 0x00008f0000307a23 */ /* 0x000fe20000010842 */
[----:B------:R-:W-:Y:S01]  /*8d60*/  SHF.R.U32.HI R16, RZ, 0x10, R22 ;  /* 0x00000010ff107819 */ /* 0x000fe20000011616 */
[----:B------:R-:W-:Y:S01]  /*8d70*/  FFMA.FTZ R47, R44, c[0x0][0x23c], -R66 ;  /* 0x00008f002c2f7a23 */ /* 0x000fe20000010842 */
[----:B------:R-:W-:Y:S01]  /*8d80*/  LOP3.LUT R33, R7, UR7, R18, 0x96, !PT ;  /* 0x0000000707217c12 */ /* 0x000fe2000f8e9612 */
[--C-:B------:R-:W-:Y:S01]  /*8d90*/  FFMA.FTZ R50, R192, c[0x0][0x23c], -R66.reuse ;  /* 0x00008f00c0327a23 */ /* 0x100fe20000010842 */
[----:B------:R-:W-:Y:S01]  /*8da0*/  FMNMX.FTZ R0, R176, R15, !PT ;  /* 0x0000000fb0007209 */ /* 0x000fe20007810000 */
[----:B------:R-:W-:Y:S01]  /*8db0*/  FFMA.FTZ R49, R193, c[0x0][0x23c], -R66 ;  /* 0x00008f00c1317a23 */ /* 0x000fe20000010842 */
[----:B------:R-:W-:Y:S01]  /*8dc0*/  LOP3.LUT R7, R25, UR17, R6, 0x96, !PT ;  /* 0x0000001119077c12 */ /* 0x000fe2000f8e9606 */
[----:B------:R-:W-:Y:S01]  /*8dd0*/  MUFU.EX2 R48, R48 ;  /* 0x0000003000307308 */ /* 0x000fe20000000800 */
[----:B------:R-:W-:Y:S01]  /*8de0*/  SHF.R.U32.HI R19, RZ, 0x8, R19 ;  /* 0x00000008ff137819 */ /* 0x000fe20000011613 */
[----:B------:R-:W-:Y:S01]  /*8df0*/  IMAD.MOV.U32 R192, RZ, RZ, R26 ;  /* 0x000000ffffc07224 */ /* 0x000fe200078e001a */
[----:B------:R-:W-:Y:S01]  /*8e00*/  LOP3.LUT R6, R22, 0xff, RZ, 0xc0, !PT ;  /* 0x000000ff16067812 */ /* 0x000fe200078ec0ff */
[----:B------:R-:W-:Y:S01]  /*8e10*/  IMAD.MOV.U32 R193, RZ, RZ, R27 ;  /* 0x000000ffffc17224 */ /* 0x000fe200078e001b */
[----:B-1----:R-:W-:-:S02]  /*8e20*/  FMNMX.FTZ R208, R5, R208, !PT ;  /* 0x000000d005d07209 */ /* 0x002fc40007810000 */
[----:B------:R-:W-:Y:S01]  /*8e30*/  LOP3.LUT R5, R16, 0xff, RZ, 0xc0, !PT ;  /* 0x000000ff10057812 */ /* 0x000fe200078ec0ff */
[----:B------:R-:W-:Y:S01]  /*8e40*/  MUFU.EX2 R47, R47 ;  /* 0x0000002f002f7308 */ /* 0x000fe20000000800 */
[----:B------:R-:W1:Y:S01]  /*8e50*/  SHFL.BFLY PT, R16, R0, 0x2, 0x1f ;  /* 0x0c401f0000107f89 */ /* 0x000e6200000e0000 */
[----:B------:R-:W-:Y:S01]  /*8e60*/  PRMT R6, R6, 0x5410, R19 ;  /* 0x0000541006067816 */ /* 0x000fe20000000013 */
[----:B------:R-:W-:Y:S01]  /*8e70*/  FMUL.FTZ R58, R208, c[0x0][0x23c] ;  /* 0x00008f00d03a7a20 */ /* 0x000fe20000410000 */
[----:B------:R-:W-:Y:S01]  /*8e80*/  LOP3.LUT R20, R24, 0xffff, RZ, 0xc0, !PT ;  /* 0x0000ffff18147812 */ /* 0x000fe200078ec0ff */
[----:B------:R-:W3:Y:S01]  /*8e90*/  SHFL.BFLY PT, R19, R13, 0x1, 0x1f ;  /* 0x0c201f000d137f89 */ /* 0x000ee200000e0000 */
[----:B------:R-:W-:Y:S02]  /*8ea0*/  FSETP.NEU.FTZ.AND P5, PT, R208, -INF , PT ;  /* 0xff800000d000780b */ /* 0x000fe40003fbd000 */
[----:B------:R-:W-:Y:S01]  /*8eb0*/  LOP3.LUT R10, R24, 0xff, RZ, 0xc0, !PT ;  /* 0x000000ff180a7812 */ /* 0x000fe200078ec0ff */
[----:B------:R-:W-:Y:S01]  /*8ec0*/  MUFU.EX2 R50, R50 ;  /* 0x0000003200327308 */ /* 0x000fe20000000800 */
[----:B------:R-:W-:-:S02]  /*8ed0*/  SHF.R.U32.HI R20, RZ, 0x8, R20 ;  /* 0x00000008ff147819 */ /* 0x000fc40000011614 */
[----:B------:R-:W-:Y:S02]  /*8ee0*/  LOP3.LUT R15, R23, UR17, R34, 0x96, !PT ;  /* 0x00000011170f7c12 */ /* 0x000fe4000f8e9622 */
[----:B------:R-:W-:Y:S02]  /*8ef0*/  FSEL R58, R58, RZ, P5 ;  /* 0x000000ff3a3a7208 */ /* 0x000fe40002800000 */
[----:B------:R-:W-:Y:S01]  /*8f00*/  SHF.R.U32.HI R18, RZ, 0x10, R24 ;  /* 0x00000010ff127819 */ /* 0x000fe20000011618 */
[----:B------:R-:W-:Y:S01]  /*8f10*/  MUFU.EX2 R49, R49 ;  /* 0x0000003100317308 */ /* 0x000fe20000000800 */
[----:B------:R-:W-:Y:S01]  /*8f20*/  PRMT R10, R10, 0x5410, R20 ;  /* 0x000054100a0a7816 */ /* 0x000fe20000000014 */
[--C-:B------:R-:W-:Y:S01]  /*8f30*/  FFMA.FTZ R46, R9, c[0x0][0x23c], -R58.reuse ;  /* 0x00008f00092e7a23 */ /* 0x100fe2000001083a */
[C---:B------:R-:W-:Y:S01]  /*8f40*/  LOP3.LUT R20, R15.reuse, 0xffff, RZ, 0xc0, !PT ;  /* 0x0000ffff0f147812 */ /* 0x040fe200078ec0ff */
[--C-:B------:R-:W-:Y:S01]  /*8f50*/  FFMA.FTZ R45, R12, c[0x0][0x23c], -R58.reuse ;  /* 0x00008f000c2d7a23 */ /* 0x100fe2000001083a */
[----:B------:R-:W-:Y:S01]  /*8f60*/  LOP3.LUT R9, R18, 0xff, RZ, 0xc0, !PT ;  /* 0x000000ff12097812 */ /* 0x000fe200078ec0ff */
[----:B------:R-:W-:Y:S01]  /*8f70*/  FFMA.FTZ R44, R2, c[0x0][0x23c], -R58 ;  /* 0x00008f00022c7a23 */ /* 0x000fe2000001083a */
[----:B------:R-:W-:Y:S01]  /*8f80*/  SHF.R.U32.HI R17, RZ, 0x18, R24 ;  /* 0x00000018ff117819 */ /* 0x000fe20000011618 */
[----:B------:R-:W-:Y:S01]  /*8f90*/  FFMA.FTZ R43, R28, c[0x0][0x23c], -R58 ;  /* 0x00008f001c2b7a23 */ /* 0x000fe2000001083a */
[----:B------:R-:W-:Y:S01]  /*8fa0*/  SHF.R.U32.HI R18, RZ, 0x8, R20 ;  /* 0x00000008ff127819 */ /* 0x000fe20000011614 */
[----:B------:R-:W-:Y:S01]  /*8fb0*/  MUFU.EX2 R46, R46 ;  /* 0x0000002e002e7308 */ /* 0x000fe20000000800 */
[----:B------:R-:W-:Y:S01]  /*8fc0*/  LOP3.LUT R12, R15, 0xff, RZ, 0xc0, !PT ;  /* 0x000000ff0f0c7812 */ /* 0x000fe200078ec0ff */
[----:B------:R-:W-:Y:S01]  /*8fd0*/  LDSM.16.MT88.4 R28, [R212+0x9000] ;  /* 0x00900000d41c783b */ /* 0x000fe20000004200 */
[----:B-1----:R-:W-:Y:S01]  /*8fe0*/  FMNMX.FTZ R0, R0, R16, !PT ;  /* 0x0000001000007209 */ /* 0x002fe20007810000 */
[----:B------:R-:W-:Y:S01]  /*8ff0*/  FFMA.FTZ R196, R196, c[0x0][0x23c], -R58 ;  /* 0x00008f00c4c47a23 */ /* 0x000fe2000001083a */
[----:B---3--:R-:W-:Y:S01]  /*9000*/  FMNMX.FTZ R2, R13, R19, !PT ;  /* 0x000000130d027209 */ /* 0x008fe20007810000 */
[----:B------:R-:W-:Y:S01]  /*9010*/  LDSM.16.MT88.4 R24, [R214+0xa000] ;  /* 0x00a00000d618783b */ /* 0x000fe20000004200 */
[----:B------:R-:W-:Y:S01]  /*9020*/  PRMT R9, R9, 0x5410, R17 ;  /* 0x0000541009097816 */ /* 0x000fe20000000011 */
[----:B------:R-:W-:Y:S01]  /*9030*/  MUFU.EX2 R44, R44 ;  /* 0x0000002c002c7308 */ /* 0x000fe20000000800 */
[----:B------:R-:W-:Y:S01]  /*9040*/  PRMT R13, R12, 0x5410, R18 ;  /* 0x000054100c0d7816 */ /* 0x000fe20000000012 */
[C---:B------:R-:W-:Y:S01]  /*9050*/  FMUL.FTZ R183, R2.reuse, c[0x0][0x23c] ;  /* 0x00008f0002b77a20 */ /* 0x040fe20000410000 */
[--C-:B------:R-:W-:Y:S01]  /*9060*/  SHF.R.U32.HI R12, RZ, 0x10, R15.reuse ;  /* 0x00000010ff0c7819 */ /* 0x100fe2000001160f */
[--C-:B------:R-:W-:Y:S01]  /*9070*/  FFMA.FTZ R203, R203, c[0x0][0x23c], -R58.reuse ;  /* 0x00008f00cbcb7a23 */ /* 0x100fe2000001083a */
[----:B------:R-:W-:Y:S01]  /*9080*/  SHF.R.U32.HI R17, RZ, 0x18, R15 ;  /* 0x00000018ff117819 */ /* 0x000fe2000001160f */
[----:B------:R-:W-:Y:S01]  /*9090*/  FFMA.FTZ R177, R177, c[0x0][0x23c], -R58 ;  /* 0x00008f00b1b17a23 */ /* 0x000fe2000001083a */
[----:B------:R-:W1:Y:S01]  /*90a0*/  SHFL.BFLY PT, R15, R0, 0x1, 0x1f ;  /* 0x0c201f00000f7f89 */ /* 0x000e6200000e0000 */
[----:B------:R-:W-:Y:S01]  /*90b0*/  FSETP.NEU.FTZ.AND P1, PT, R2, -INF , PT ;  /* 0xff8000000200780b */ /* 0x000fe20003f3d000 */
[----:B------:R-:W3:Y:S01]  /*90c0*/  MUFU.EX2 R43, R43 ;  /* 0x0000002b002b7308 */ /* 0x000ee20000000800 */
[----:B------:R-:W-:-:S02]  /*90d0*/  LOP3.LUT R16, R7, 0xffff, RZ, 0xc0, !PT ;  /* 0x0000ffff07107812 */ /* 0x000fc400078ec0ff */
[----:B------:R-:W-:Y:S02]  /*90e0*/  FSEL R183, R183, RZ, P1 ;  /* 0x000000ffb7b77208 */ /* 0x000fe40000800000 */
[----:B------:R-:W-:Y:S02]  /*90f0*/  LOP3.LUT R12, R12, 0xff, RZ, 0xc0, !PT ;  /* 0x000000ff0c0c7812 */ /* 0x000fe400078ec0ff */
[----:B------:R-:W-:Y:S01]  /*9100*/  SHF.R.U32.HI R21, RZ, 0x18, R22 ;  /* 0x00000018ff157819 */ /* 0x000fe20000011616 */
[--C-:B------:R-:W-:Y:S01]  /*9110*/  FFMA.FTZ R42, R14, c[0x0][0x23c], -R183.reuse ;  /* 0x00008f000e2a7a23 */ /* 0x100fe200000108b7 */
[----:B------:R-:W-:Y:S01]  /*9120*/  SHF.R.U32.HI R14, RZ, 0x8, R16 ;  /* 0x00000008ff0e7819 */ /* 0x000fe20000011610 */
[----:B------:R-:W-:Y:S01]  /*9130*/  FFMA.FTZ R40, R51, c[0x0][0x23c], -R183 ;  /* 0x00008f0033287a23 */ /* 0x000fe200000108b7 */
[----:B------:R-:W-:Y:S01]  /*9140*/  SHF.R.U32.HI R16, RZ, 0x10, R7 ;  /* 0x00000010ff107819 */ /* 0x000fe20000011607 */
[----:B------:R-:W-:Y:S01]  /*9150*/  FFMA.FTZ R51, R52, c[0x0][0x23c], -R183 ;  /* 0x00008f0034337a23 */ /* 0x000fe200000108b7 */
[----:B------:R-:W-:Y:S01]  /*9160*/  PRMT R12, R12, 0x5410, R17 ;  /* 0x000054100c0c7816 */ /* 0x000fe20000000011 */
[----:B------:R-:W4:Y:S01]  /*9170*/  MUFU.EX2 R45, R45 ;  /* 0x0000002d002d7308 */ /* 0x000f220000000800 */
[----:B------:R-:W-:Y:S01]  /*9180*/  LOP3.LUT R17, R7, 0xff, RZ, 0xc0, !PT ;  /* 0x000000ff07117812 */ /* 0x000fe200078ec0ff */
[----:B------:R-:W-:Y:S01]  /*9190*/  FFMA.FTZ R41, R11, c[0x0][0x23c], -R183 ;  /* 0x00008f000b297a23 */ /* 0x000fe200000108b7 */
[----:B------:R-:W-:Y:S01]  /*91a0*/  SHF.R.U32.HI R7, RZ, 0x18, R7 ;  /* 0x00000018ff077819 */ /* 0x000fe20000011607 */
[----:B------:R-:W-:Y:S01]  /*91b0*/  FFMA.FTZ R236, R236, c[0x0][0x23c], -R183 ;  /* 0x00008f00ecec7a23 */ /* 0x000fe200000108b7 */
[----:B------:R-:W-:-:S02]  /*91c0*/  LOP3.LUT R16, R16, 0xff, RZ, 0xc0, !PT ;  /* 0x000000ff10107812 */ /* 0x000fc400078ec0ff */
[----:B------:R-:W-:Y:S01]  /*91d0*/  PRMT R17, R17, 0x5410, R14 ;  /* 0x0000541011117816 */ /* 0x000fe2000000000e */
[----:B------:R-:W-:Y:S01]  /*91e0*/  MUFU.EX2 R40, R40 ;  /* 0x0000002800287308 */ /* 0x000fe20000000800 */
[----:B-1----:R-:W-:Y:S02]  /*91f0*/  FMNMX.FTZ R0, R0, R15, !PT ;  /* 0x0000000f00007209 */ /* 0x002fe40007810000 */
[----:B------:R-:W-:Y:S02]  /*9200*/  PRMT R16, R16, 0x5410, R7 ;  /* 0x0000541010107816 */ /* 0x000fe40000000007 */
[----:B------:R-:W-:Y:S01]  /*9210*/  FSEL R14, R209, RZ, P6 ;  /* 0x000000ffd10e7208 */ /* 0x000fe20003000000 */
[C---:B------:R-:W-:Y:S01]  /*9220*/  FMUL.FTZ R7, R0.reuse, c[0x0][0x23c] ;  /* 0x00008f0000077a20 */ /* 0x040fe20000410000 */
[----:B------:R-:W-:Y:S01]  /*9230*/  FSETP.NEU.FTZ.AND P0, PT, R0, -INF , PT ;  /* 0xff8000000000780b */ /* 0x000fe20003f1d000 */
[----:B------:R-:W-:Y:S01]  /*9240*/  MUFU.EX2 R51, R51 ;  /* 0x0000003300337308 */ /* 0x000fe20000000800 */
[----:B--2---:R-:W-:Y:S01]  /*9250*/  PRMT R63, R63, 0x7054, R63 ;  /* 0x000070543f3f7816 */ /* 0x004fe2000000003f */
[----:B------:R-:W-:Y:S01]  /*9260*/  FADD.FTZ R14, R168, -R14 ;  /* 0x8000000ea80e7221 */ /* 0x000fe20000010000 */
[----:B------:R-:W-:-:S02]  /*9270*/  FSEL R168, R7, RZ, P0 ;  /* 0x000000ff07a87208 */ /* 0x000fc40000000000 */
[----:B------:R-:W-:Y:S01]  /*9280*/  PRMT R5, R5, 0x5410, R21 ;  /* 0x0000541005057816 */ /* 0x000fe20000000015 */
[--C-:B------:R-:W-:Y:S01]  /*9290*/  HSET2.LE.AND R6, R6, R63.reuse, PT ;  /* 0x0000003f06067233 */ /* 0x100fe20003803000 */
[----:B---3--:R-:W-:Y:S01]  /*92a0*/  F2FP.BF16.PACK_AB R7, R43, R44 ;  /* 0x0000002c2b07723e */ /* 0x008fe200000010ff */
[--C-:B------:R-:W-:Y:S01]  /*92b0*/  FFMA.FTZ R52, R4, c[0x0][0x23c], -R168.reuse ;  /* 0x00008f0004347a23 */ /* 0x100fe200000108a8 */
[----:B------:R-:W-:Y:S01]  /*92c0*/  FSEL R4, R0, RZ, P0 ;  /* 0x000000ff00047208 */ /* 0x000fe20000000000 */
[----:B------:R-:W-:Y:S01]  /*92d0*/  FFMA.FTZ R57, R8, c[0x0][0x23c], -R168 ;  /* 0x00008f0008397a23 */ /* 0x000fe200000108a8 */
[--C-:B------:R-:W-:Y:S01]  /*92e0*/  HSET2.LE.AND R5, R5, R63.reuse, PT ;  /* 0x0000003f05057233 */ /* 0x100fe20003803000 */
[----:B------:R-:W-:Y:S01]  /*92f0*/  FSEL R15, R2, RZ, P1 ;  /* 0x000000ff020f7208 */ /* 0x000fe20000800000 */
[----:B------:R-:W-:Y:S01]  /*9300*/  FMUL.FTZ R14, R14, c[0x0][0x23c] ;  /* 0x00008f000e0e7a20 */ /* 0x000fe20000410000 */
[----:B------:R-:W-:Y:S01]  /*9310*/  FSEL R11, R208, RZ, P5 ;  /* 0x000000ffd00b7208 */ /* 0x000fe20002800000 */
[----:B------:R-:W-:Y:S01]  /*9320*/  FADD.FTZ R8, R165, -R4 ;  /* 0x80000004a5087221 */ /* 0x000fe20000010000 */
[----:B------:R-:W-:Y:S01]  /*9330*/  F2FP.BF16.PACK_AB R4, R47, R48 ;  /* 0x000000302f04723e */ /* 0x000fe200000010ff */
[----:B------:R-:W-:Y:S01]  /*9340*/  FADD.FTZ R15, R166, -R15 ;  /* 0x8000000fa60f7221 */ /* 0x000fe20000010000 */
[----:B------:R-:W-:Y:S01]  /*9350*/  LOP3.LUT R7, R5, R7, RZ, 0xc0, !PT ;  /* 0x0000000705077212 */ /* 0x000fe200078ec0ff */
[----:B------:R1:W2:Y:S01]  /*9360*/  MUFU.EX2 R62, R14 ;  /* 0x0000000e003e7308 */ /* 0x0002a20000000800 */
[----:B------:R-:W-:Y:S01]  /*9370*/  LOP3.LUT R6, R6, R4, RZ, 0xc0, !PT ;  /* 0x0000000406067212 */ /* 0x000fe200078ec0ff */
[--C-:B------:R-:W-:Y:S01]  /*9380*/  HSET2.LE.AND R4, R13, R63.reuse, PT ;  /* 0x0000003f0d047233 */ /* 0x100fe20003803000 */
[----:B------:R-:W-:Y:S01]  /*9390*/  F2FP.BF16.PACK_AB R5, R49, R50 ;  /* 0x000000323105723e */ /* 0x000fe200000010ff */
[----:B------:R-:W-:Y:S01]  /*93a0*/  FMUL.FTZ R60, R15, c[0x0][0x23c] ;  /* 0x00008f000f3c7a20 */ /* 0x000fe20000410000 */
[--C-:B------:R-:W-:Y:S01]  /*93b0*/  HSET2.LE.AND R10, R10, R63.reuse, PT ;  /* 0x0000003f0a0a7233 */ /* 0x100fe20003803000 */
[--C-:B------:R-:W-:Y:S01]  /*93c0*/  FFMA.FTZ R56, R55, c[0x0][0x23c], -R168.reuse ;  /* 0x00008f0037387a23 */ /* 0x100fe200000108a8 */
[----:B------:R-:W-:Y:S01]  /*93d0*/  LOP3.LUT R4, R4, R5, RZ, 0xc0, !PT ;  /* 0x0000000504047212 */ /* 0x000fe200078ec0ff */
[--C-:B------:R-:W-:Y:S01]  /*93e0*/  HSET2.LE.AND R5, R12, R63.reuse, PT ;  /* 0x0000003f0c057233 */ /* 0x100fe20003803000 */
[----:B----4-:R-:W-:Y:S01]  /*93f0*/  F2FP.BF16.PACK_AB R12, R45, R46 ;  /* 0x0000002e2d0c723e */ /* 0x010fe200000010ff */
[----:B------:R-:W-:Y:S01]  /*9400*/  FFMA.FTZ R55, R59, c[0x0][0x23c], -R168 ;  /* 0x00008f003b377a23 */ /* 0x000fe200000108a8 */
[----:B------:R-:W-:Y:S01]  /*9410*/  MUFU.EX2 R42, R42 ;  /* 0x0000002a002a7308 */ /* 0x000fe20000000800 */
[----:B------:R-:W-:Y:S01]  /*9420*/  FADD.FTZ R11, R167, -R11 ;  /* 0x8000000ba70b7221 */ /* 0x000fe20000010000 */
[----:B------:R-:W-:Y:S01]  /*9430*/  LOP3.LUT R5, R5, R12, RZ, 0xc0, !PT ;  /* 0x0000000c05057212 */ /* 0x000fe200078ec0ff */
[----:B------:R-:W-:Y:S01]  /*9440*/  FMUL.FTZ R8, R8, c[0x0][0x23c] ;  /* 0x00008f0008087a20 */ /* 0x000fe20000410000 */
[--C-:B------:R-:W-:Y:S01]  /*9450*/  HSET2.LE.AND R9, R9, R63.reuse, PT ;  /* 0x0000003f09097233 */ /* 0x100fe20003803000 */
[----:B-1----:R-:W1:Y:S01]  /*9460*/  LDSM.16.MT88.4 R12, [R214+0x9000] ;  /* 0x00900000d60c783b */ /* 0x002e620000004200 */
[----:B------:R-:W-:Y:S01]  /*9470*/  FMUL.FTZ R11, R11, c[0x0][0x23c] ;  /* 0x00008f000b0b7a20 */ /* 0x000fe20000410000 */
[----:B------:R-:W-:Y:S01]  /*9480*/  HSET2.LE.AND R17, R17, R63, PT ;  /* 0x0000003f11117233 */ /* 0x000fe20003803000 */
[----:B------:R-:W-:Y:S01]  /*9490*/  MUFU.EX2 R56, R56 ;  /* 0x0000003800387308 */ /* 0x000fe20000000800 */
[-C--:B--2---:R-:W-:Y:S01]  /*94a0*/  FMUL.FTZ R160, R160, R62.reuse ;  /* 0x0000003ea0a07220 */ /* 0x084fe20000410000 */
[----:B------:R-:W2:Y:S01]  /*94b0*/  LDSM.16.MT88.4 R20, [R212+0xa000] ;  /* 0x00a00000d414783b */ /* 0x000ea20000004200 */
[-C--:B------:R-:W-:Y:S01]  /*94c0*/  FMUL.FTZ R161, R161, R62.reuse ;  /* 0x0000003ea1a17220 */ /* 0x080fe20000410000 */
[----:B------:R-:W-:Y:S01]  /*94d0*/  LOP3.LUT R34, R35, UR7, R216, 0x96, !PT ;  /* 0x0000000723227c12 */ /* 0x000fe2000f8e96d8 */
[----:B------:R-:W-:-:S02]  /*94e0*/  FMUL.FTZ R148, R148, R62 ;  /* 0x0000003e94947220 */ /* 0x000fc40000410000 */
[-C--:B------:R-:W-:Y:S01]  /*94f0*/  FMUL.FTZ R149, R149, R62.reuse ;  /* 0x0000003e95957220 */ /* 0x080fe20000410000 */
[----:B------:R-:W-:Y:S01]  /*9500*/  MUFU.EX2 R55, R55 ;  /* 0x0000003700377308 */ /* 0x000fe20000000800 */
[-C--:B------:R-:W-:Y:S02]  /*9510*/  FMUL.FTZ R68, R68, R62.reuse ;  /* 0x0000003e44447220 */ /* 0x080fe40000410000 */
[-C--:B------:R-:W-:Y:S02]  /*9520*/  FMUL.FTZ R69, R69, R62.reuse ;  /* 0x0000003e45457220 */ /* 0x080fe40000410000 */
[-C--:B------:R-:W-:Y:S02]  /*9530*/  FMUL.FTZ R136, R136, R62.reuse ;  /* 0x0000003e88887220 */ /* 0x080fe40000410000 */
[----:B------:R-:W-:Y:S01]  /*9540*/  FMUL.FTZ R137, R137, R62 ;  /* 0x0000003e89897220 */ /* 0x000fe20000410000 */
[----:B------:R-:W-:Y:S01]  /*9550*/  MUFU.EX2 R41, R41 ;  /* 0x0000002900297308 */ /* 0x000fe20000000800 */
[----:B------:R-:W-:-:S02]  /*9560*/  FFMA.FTZ R165, R252, c[0x0][0x23c], -R183 ;  /* 0x00008f00fca57a23 */ /* 0x000fc400000108b7 */
[----:B------:R-:W-:Y:S02]  /*9570*/  FFMA.FTZ R167, R211, c[0x0][0x23c], -R183 ;  /* 0x00008f00d3a77a23 */ /* 0x000fe400000108b7 */
[--C-:B------:R-:W-:Y:S02]  /*9580*/  FFMA.FTZ R187, R187, c[0x0][0x23c], -R168.reuse ;  /* 0x00008f00bbbb7a23 */ /* 0x100fe400000108a8 */
[----:B------:R-:W-:Y:S01]  /*9590*/  FFMA.FTZ R166, R207, c[0x0][0x23c], -R168 ;  /* 0x00008f00cfa67a23 */ /* 0x000fe200000108a8 */
[----:B------:R-:W-:Y:S01]  /*95a0*/  MUFU.EX2 R52, R52 ;  /* 0x0000003400347308 */ /* 0x000fe20000000800 */
[-C--:B------:R-:W-:Y:S02]  /*95b0*/  FMUL.FTZ R80, R80, R62.reuse ;  /* 0x0000003e50507220 */ /* 0x080fe40000410000 */
[-C--:B------:R-:W-:Y:S02]  /*95c0*/  FMUL.FTZ R81, R81, R62.reuse ;  /* 0x0000003e51517220 */ /* 0x080fe40000410000 */
[----:B------:R-:W-:-:S02]  /*95d0*/  FMUL.FTZ R84, R84, R62 ;  /* 0x0000003e54547220 */ /* 0x000fc40000410000 */
[-C--:B------:R-:W-:Y:S01]  /*95e0*/  FMUL.FTZ R85, R85, R62.reuse ;  /* 0x0000003e55557220 */ /* 0x080fe20000410000 */
[----:B------:R-:W-:Y:S01]  /*95f0*/  MUFU.EX2 R57, R57 ;  /* 0x0000003900397308 */ /* 0x000fe20000000800 */
[-C--:B------:R-:W-:Y:S02]  /*9600*/  FMUL.FTZ R96, R96, R62.reuse ;  /* 0x0000003e60607220 */ /* 0x080fe40000410000 */
[-C--:B------:R-:W-:Y:S02]  /*9610*/  FMUL.FTZ R97, R97, R62.reuse ;  /* 0x0000003e61617220 */ /* 0x080fe40000410000 */
[-C--:B------:R-:W-:Y:S02]  /*9620*/  FMUL.FTZ R100, R100, R62.reuse ;  /* 0x0000003e64647220 */ /* 0x080fe40000410000 */
[-C--:B------:R-:W-:Y:S01]  /*9630*/  FMUL.FTZ R101, R101, R62.reuse ;  /* 0x0000003e65657220 */ /* 0x080fe20000410000 */
[----:B------:R3:W4:Y:S01]  /*9640*/  MUFU.EX2 R61, R11 ;  /* 0x0000000b003d7308 */ /* 0x0007220000000800 */
[----:B------:R-:W-:-:S02]  /*9650*/  FMUL.FTZ R108, R108, R62 ;  /* 0x0000003e6c6c7220 */ /* 0x000fc40000410000 */
[-C--:B------:R-:W-:Y:S02]  /*9660*/  FMUL.FTZ R109, R109, R62.reuse ;  /* 0x0000003e6d6d7220 */ /* 0x080fe40000410000 */
[-C--:B------:R-:W-:Y:S02]  /*9670*/  FMUL.FTZ R112, R112, R62.reuse ;  /* 0x0000003e70707220 */ /* 0x080fe40000410000 */
[-C--:B------:R-:W-:Y:S01]  /*9680*/  FMUL.FTZ R113, R113, R62.reuse ;  /* 0x0000003e71717220 */ /* 0x080fe20000410000 */
[----:B------:R-:W1:Y:S01]  /*9690*/  MUFU.EX2 R60, R60 ;  /* 0x0000003c003c7308 */ /* 0x000e620000000800 */
[-C--:B------:R-:W-:Y:S02]  /*96a0*/  FMUL.FTZ R120, R120, R62.reuse ;  /* 0x0000003e78787220 */ /* 0x080fe40000410000 */
[-C--:B------:R-:W-:Y:S02]  /*96b0*/  FMUL.FTZ R121, R121, R62.reuse ;  /* 0x0000003e79797220 */ /* 0x080fe40000410000 */
[----:B------:R-:W-:-:S02]  /*96c0*/  FMUL.FTZ R132, R132, R62 ;  /* 0x0000003e84847220 */ /* 0x000fc40000410000 */
[----:B------:R-:W-:Y:S01]  /*96d0*/  FMUL.FTZ R133, R133, R62 ;  /* 0x0000003e85857220 */ /* 0x000fe20000410000 */
[----:B------:R2:W2:Y:S01]  /*96e0*/  MUFU.EX2 R59, R8 ;  /* 0x00000008003b7308 */ /* 0x0004a20000000800 */
[----:B---3--:R-:W-:Y:S01]  /*96f0*/  F2FP.BF16.PACK_AB R11, R51, R40 ;  /* 0x00000028330b723e */ /* 0x008fe200000010ff */
[-C--:B----4-:R-:W-:Y:S02]  /*9700*/  FMUL.FTZ R162, R162, R61.reuse ;  /* 0x0000003da2a27220 */ /* 0x090fe40000410000 */
[----:B------:R-:W-:Y:S01]  /*9710*/  FMUL.FTZ R163, R163, R61 ;  /* 0x0000003da3a37220 */ /* 0x000fe20000410000 */
[----:B------:R-:W-:Y:S01]  /*9720*/  LOP3.LUT R10, R10, R11, RZ, 0xc0, !PT ;  /* 0x0000000b0a0a7212 */ /* 0x000fe200078ec0ff */
[----:B------:R-:W-:Y:S01]  /*9730*/  FMUL.FTZ R150, R150, R61 ;  /* 0x0000003d96967220 */ /* 0x000fe20000410000 */
[----:B------:R-:W-:Y:S01]  /*9740*/  F2FP.BF16.PACK_AB R11, R55, R56 ;  /* 0x00000038370b723e */ /* 0x000fe200000010ff */
[-C--:B-1----:R-:W-:Y:S01]  /*9750*/  FMUL.FTZ R156, R156, R60.reuse ;  /* 0x0000003c9c9c7220 */ /* 0x082fe20000410000 */
[----:B------:R-:W-:Y:S01]  /*9760*/  MUFU.EX2 R165, R165 ;  /* 0x000000a500a57308 */ /* 0x000fe20000000800 */
[----:B------:R-:W-:Y:S01]  /*9770*/  FMUL.FTZ R157, R157, R60 ;  /* 0x0000003c9d9d7220 */ /* 0x000fe20000410000 */
[----:B------:R-:W-:Y:S01]  /*9780*/  LOP3.LUT R11, R9, R11, RZ, 0xc0, !PT ;  /* 0x0000000b090b7212 */ /* 0x000fe200078ec0ff */
[----:B------:R-:W-:Y:S01]  /*9790*/  HSET2.LE.AND R9, R16, R63, PT ;  /* 0x0000003f10097233 */ /* 0x000fe20003803000 */
[----:B------:R-:W-:Y:S01]  /*97a0*/  F2FP.BF16.PACK_AB R16, R57, R52 ;  /* 0x000000343910723e */ /* 0x000fe200000010ff */
[----:B------:R-:W-:Y:S01]  /*97b0*/  FMUL.FTZ R152, R152, R60 ;  /* 0x0000003c98987220 */ /* 0x000fe20000410000 */
[----:B------:R-:W-:Y:S01]  /*97c0*/  HMMA.16816.F32.BF16 R160, R4, R12, R160 ;  /* 0x0000000c04a0723c */ /* 0x000fe200000418a0 */
[----:B--2---:R-:W-:Y:S01]  /*97d0*/  F2FP.BF16.PACK_AB R8, R41, R42 ;  /* 0x0000002a2908723e */ /* 0x004fe200000010ff */
[-C--:B------:R-:W-:Y:S01]  /*97e0*/  FMUL.FTZ R158, R158, R59.reuse ;  /* 0x0000003b9e9e7220 */ /* 0x080fe20000410000 */
[----:B------:R-:W-:Y:S01]  /*97f0*/  LOP3.LUT R9, R9, R16, RZ, 0xc0, !PT ;  /* 0x0000001009097212 */ /* 0x000fe200078ec0ff */
[-C--:B------:R-:W-:Y:S01]  /*9800*/  FMUL.FTZ R159, R159, R59.reuse ;  /* 0x0000003b9f9f7220 */ /* 0x080fe20000410000 */
[----:B------:R-:W-:Y:S01]  /*9810*/  LOP3.LUT R8, R17, R8, RZ, 0xc0, !PT ;  /* 0x0000000811087212 */ /* 0x000fe200078ec0ff */
[----:B------:R-:W-:Y:S01]  /*9820*/  FMUL.FTZ R153, R153, R60 ;  /* 0x0000003c99997220 */ /* 0x000fe20000410000 */
[----:B------:R-:W1:Y:S01]  /*9830*/  LDSM.16.MT88.4 R16, [R214+0xb000] ;  /* 0x00b00000d610783b */ /* 0x000e620000004200 */
[-C--:B------:R-:W-:Y:S01]  /*9840*/  FMUL.FTZ R154, R154, R59.reuse ;  /* 0x0000003b9a9a7220 */ /* 0x080fe20000410000 */
[----:B------:R-:W2:Y:S01]  /*9850*/  MUFU.EX2 R167, R167 ;  /* 0x000000a700a77308 */ /* 0x000ea20000000800 */
[----:B------:R-:W-:-:S02]  /*9860*/  FMUL.FTZ R155, R155, R59 ;  /* 0x0000003b9b9b7220 */ /* 0x000fc40000410000 */
[-C--:B------:R-:W-:Y:S01]  /*9870*/  FMUL.FTZ R151, R151, R61.reuse ;  /* 0x0000003d97977220 */ /* 0x080fe20000410000 */
[C---:B------:R-:W-:Y:S01]  /*9880*/  HMMA.16816.F32.BF16 R156, R8.reuse, R12, R156 ;  /* 0x0000000c089c723c */ /* 0x040fe2000004189c */
[-C--:B------:R-:W-:Y:S02]  /*9890*/  FMUL.FTZ R70, R70, R61.reuse ;  /* 0x0000003d46467220 */ /* 0x080fe40000410000 */
[----:B------:R-:W-:Y:S01]  /*98a0*/  FMUL.FTZ R71, R71, R61 ;  /* 0x0000003d47477220 */ /* 0x000fe20000410000 */
[----:B------:R-:W-:Y:S01]  /*98b0*/  MUFU.EX2 R187, R187 ;  /* 0x000000bb00bb7308 */ /* 0x000fe20000000800 */
[-C--:B------:R-:W-:Y:S02]  /*98c0*/  FMUL.FTZ R72, R72, R60.reuse ;  /* 0x0000003c48487220 */ /* 0x080fe40000410000 */
[----:B------:R-:W-:Y:S01]  /*98d0*/  FMUL.FTZ R73, R73, R60 ;  /* 0x0000003c49497220 */ /* 0x000fe20000410000 */
[----:B------:R-:W-:Y:S01]  /*98e0*/  HMMA.16816.F32.BF16 R152, R8, R14, R152 ;  /* 0x0000000e0898723c */ /* 0x000fe20000041898 */
[----:B------:R-:W-:-:S02]  /*98f0*/  FMUL.FTZ R74, R74, R59 ;  /* 0x0000003b4a4a7220 */ /* 0x000fc40000410000 */
[-C--:B------:R-:W-:Y:S01]  /*9900*/  FMUL.FTZ R75, R75, R59.reuse ;  /* 0x0000003b4b4b7220 */ /* 0x080fe20000410000 */
[----:B------:R-:W-:Y:S01]  /*9910*/  MUFU.EX2 R166, R166 ;  /* 0x000000a600a67308 */ /* 0x000fe20000000800 */
[-C--:B------:R-:W-:Y:S02]  /*9920*/  FMUL.FTZ R76, R76, R60.reuse ;  /* 0x0000003c4c4c7220 */ /* 0x080fe40000410000 */
[-C--:B------:R-:W-:Y:S01]  /*9930*/  FMUL.FTZ R77, R77, R60.reuse ;  /* 0x0000003c4d4d7220 */ /* 0x080fe20000410000 */
[----:B------:R-:W-:Y:S01]  /*9940*/  HMMA.16816.F32.BF16 R148, R4, R14, R148 ;  /* 0x0000000e0494723c */ /* 0x000fe20000041894 */
[----:B------:R-:W3:Y:S01]  /*9950*/  LDSM.16.MT88.4 R12, [R212+0xb000] ;  /* 0x00b00000d40c783b */ /* 0x000ee20000004200 */
[-C--:B------:R-:W-:Y:S02]  /*9960*/  FMUL.FTZ R78, R78, R59.reuse ;  /* 0x0000003b4e4e7220 */ /* 0x080fe40000410000 */
[----:B------:R-:W-:Y:S01]  /*9970*/  FMUL.FTZ R79, R79, R59 ;  /* 0x0000003b4f4f7220 */ /* 0x000fe20000410000 */
[----:B------:R-:W-:Y:S01]  /*9980*/  MUFU.EX2 R196, R196 ;  /* 0x000000c400c47308 */ /* 0x000fe20000000800 */
[----:B------:R-:W-:-:S02]  /*9990*/  FMUL.FTZ R88, R88, R60 ;  /* 0x0000003c58587220 */ /* 0x000fc40000410000 */
[-C--:B------:R-:W-:Y:S01]  /*99a0*/  FMUL.FTZ R89, R89, R60.reuse ;  /* 0x0000003c59597220 */ /* 0x080fe20000410000 */
[-C--:B------:R-:W-:Y:S01]  /*99b0*/  HMMA.16816.F32.BF16 R68, R4, R28.reuse, R68 ;  /* 0x0000001c0444723c */ /* 0x080fe20000041844 */
[-C--:B------:R-:W-:Y:S02]  /*99c0*/  FMUL.FTZ R90, R90, R59.reuse ;  /* 0x0000003b5a5a7220 */ /* 0x080fe40000410000 */
[----:B------:R-:W-:Y:S01]  /*99d0*/  FMUL.FTZ R91, R91, R59 ;  /* 0x0000003b5b5b7220 */ /* 0x000fe20000410000 */
[----:B------:R-:W-:Y:S01]  /*99e0*/  MUFU.EX2 R203, R203 ;  /* 0x000000cb00cb7308 */ /* 0x000fe20000000800 */
[-C--:B------:R-:W-:Y:S02]  /*99f0*/  FMUL.FTZ R92, R92, R60.reuse ;  /* 0x0000003c5c5c7220 */ /* 0x080fe40000410000 */
[-C--:B------:R-:W-:Y:S01]  /*9a00*/  FMUL.FTZ R93, R93, R60.reuse ;  /* 0x0000003c5d5d7220 */ /* 0x080fe20000410000 */
[----:B------:R-:W-:Y:S01]  /*9a10*/  HMMA.16816.F32.BF16 R72, R8, R28, R72 ;  /* 0x0000001c0848723c */ /* 0x000fe20000041848 */
[----:B------:R-:W-:-:S02]  /*9a20*/  FMUL.FTZ R104, R104, R60 ;  /* 0x0000003c68687220 */ /* 0x000fc40000410000 */
[-C--:B------:R-:W-:Y:S02]  /*9a30*/  FMUL.FTZ R94, R94, R59.reuse ;  /* 0x0000003b5e5e7220 */ /* 0x080fe40000410000 */
[-C--:B------:R-:W-:Y:S02]  /*9a40*/  FMUL.FTZ R95, R95, R59.reuse ;  /* 0x0000003b5f5f7220 */ /* 0x080fe40000410000 */
[-C--:B------:R-:W-:Y:S01]  /*9a50*/  FMUL.FTZ R105, R105, R60.reuse ;  /* 0x0000003c69697220 */ /* 0x080fe20000410000 */
[----:B------:R-:W-:Y:S01]  /*9a60*/  HMMA.16816.F32.BF16 R76, R8, R30, R76 ;  /* 0x0000001e084c723c */ /* 0x000fe2000004184c */
[-C--:B------:R-:W-:Y:S02]  /*9a70*/  FMUL.FTZ R144, R144, R60.reuse ;  /* 0x0000003c90907220 */ /* 0x080fe40000410000 */
[----:B------:R-:W-:Y:S02]  /*9a80*/  FMUL.FTZ R145, R145, R60 ;  /* 0x0000003c91917220 */ /* 0x000fe40000410000 */
[----:B------:R-:W-:-:S02]  /*9a90*/  FMUL.FTZ R106, R106, R59 ;  /* 0x0000003b6a6a7220 */ /* 0x000fc40000410000 */
[-C--:B------:R-:W-:Y:S01]  /*9aa0*/  FMUL.FTZ R107, R107, R59.reuse ;  /* 0x0000003b6b6b7220 */ /* 0x080fe20000410000 */
[C---:B------:R-:W-:Y:S01]  /*9ab0*/  HMMA.16816.F32.BF16 R88, R8.reuse, R24, R88 ;  /* 0x000000180858723c */ /* 0x040fe20000041858 */
        /* <DEDUP_REMOVED lines=19> */
[----:B-1----:R-:W-:Y:S01]  /*9bf0*/  HMMA.16816.F32.BF16 R140, R8, R16, R140 ;  /* 0x00000010088c723c */ /* 0x002fe2000004188c */
[----:B------:R-:W-:-:S02]  /*9c00*/  FMUL.FTZ R130, R130, R59 ;  /* 0x0000003b82827220 */ /* 0x000fc40000410000 */
[----:B------:R-:W-:Y:S02]  /*9c10*/  FMUL.FTZ R131, R131, R59 ;  /* 0x0000003b83837220 */ /* 0x000fe40000410000 */
[----:B------:R-:W-:Y:S02]  /*9c20*/  IMAD.MOV.U32 R28, RZ, RZ, R192 ;  /* 0x000000ffff1c7224 */ /* 0x000fe400078e00c0 */
[-C--:B------:R-:W-:Y:S01]  /*9c30*/  FMUL.FTZ R138, R138, R61.reuse ;  /* 0x0000003d8a8a7220 */ /* 0x080fe20000410000 */
[----:B------:R-:W-:Y:S01]  /*9c40*/  HMMA.16816.F32.BF16 R116, R8, R18, R116 ;  /* 0x000000120874723c */ /* 0x000fe20000041874 */
[----:B------:R-:W-:Y:S02]  /*9c50*/  FMUL.FTZ R139, R139, R61 ;  /* 0x0000003d8b8b7220 */ /* 0x000fe40000410000 */
[----:B------:R-:W-:Y:S02]  /*9c60*/  FFMA.FTZ R192, R189, c[0x0][0x23c], -R183 ;  /* 0x00008f00bdc07a23 */ /* 0x000fe400000108b7 */
[----:B------:R-:W-:-:S02]  /*9c70*/  IMAD.MOV.U32 R29, RZ, RZ, R193 ;  /* 0x000000ffff1d7224 */ /* 0x000fc400078e00c1 */
[----:B------:R-:W-:Y:S01]  /*9c80*/  FFMA.FTZ R189, R194, c[0x0][0x23c], -R183 ;  /* 0x00008f00c2bd7a23 */ /* 0x000fe200000108b7 */
[C---:B---3--:R-:W-:Y:S01]  /*9c90*/  HMMA.16816.F32.BF16 R124, R8.reuse, R12, R124 ;  /* 0x0000000c087c723c */ /* 0x048fe2000004187c */
[--C-:B------:R-:W-:Y:S01]  /*9ca0*/  FFMA.FTZ R194, R251, c[0x0][0x23c], -R168.reuse ;  /* 0x00008f00fbc27a23 */ /* 0x100fe200000108a8 */
[----:B------:R-:W-:Y:S01]  /*9cb0*/  MUFU.EX2 R192, R192 ;  /* 0x000000c000c07308 */ /* 0x000fe20000000800 */
[----:B------:R-:W-:Y:S02]  /*9cc0*/  FFMA.FTZ R193, R250, c[0x0][0x23c], -R168 ;  /* 0x00008f00fac17a23 */ /* 0x000fe400000108a8 */
[-C--:B------:R-:W-:Y:S02]  /*9cd0*/  FMUL.FTZ R82, R82, R61.reuse ;  /* 0x0000003d52527220 */ /* 0x080fe40000410000 */
[-C--:B------:R-:W-:Y:S01]  /*9ce0*/  FMUL.FTZ R83, R83, R61.reuse ;  /* 0x0000003d53537220 */ /* 0x080fe20000410000 */
[----:B------:R-:W-:Y:S01]  /*9cf0*/  HMMA.16816.F32.BF16 R128, R8, R14, R128 ;  /* 0x0000000e0880723c */ /* 0x000fe20000041880 */
[-C--:B------:R-:W-:Y:S01]  /*9d00*/  FMUL.FTZ R86, R86, R61.reuse ;  /* 0x0000003d56567220 */ /* 0x080fe20000410000 */
[----:B------:R-:W1:Y:S01]  /*9d10*/  MUFU.EX2 R189, R189 ;  /* 0x000000bd00bd7308 */ /* 0x000e620000000800 */
[----:B------:R-:W-:-:S02]  /*9d20*/  FMUL.FTZ R87, R87, R61 ;  /* 0x0000003d57577220 */ /* 0x000fc40000410000 */
[-C--:B------:R-:W-:Y:S02]  /*9d30*/  FMUL.FTZ R98, R98, R61.reuse ;  /* 0x0000003d62627220 */ /* 0x080fe40000410000 */
[----:B------:R-:W-:Y:S01]  /*9d40*/  IMAD.WIDE.U32 R8, R33, -0x2daee0ad, RZ ;  /* 0xd2511f5321087825 */ /* 0x000fe200078e00ff */
[C---:B------:R-:W-:Y:S02]  /*9d50*/  HMMA.16816.F32.BF16 R136, R4.reuse, R12, R136 ;  /* 0x0000000c0488723c */ /* 0x040fe40000041888 */
[----:B------:R-:W-:Y:S01]  /*9d60*/  MUFU.EX2 R194, R194 ;  /* 0x000000c200c27308 */ /* 0x000fe20000000800 */
[-C--:B------:R-:W-:Y:S01]  /*9d70*/  FMUL.FTZ R99, R99, R61.reuse ;  /* 0x0000003d63637220 */ /* 0x080fe20000410000 */
[----:B------:R-:W-:Y:S01]  /*9d80*/  LOP3.LUT R10, R9, UR16, R28, 0x96, !PT ;  /* 0x00000010090a7c12 */ /* 0x000fe2000f8e961c */
[-C--:B------:R-:W-:Y:S01]  /*9d90*/  FMUL.FTZ R102, R102, R61.reuse ;  /* 0x0000003d66667220 */ /* 0x080fe20000410000 */
[C---:B------:R-:W-:Y:S01]  /*9da0*/  LOP3.LUT R9, R8.reuse, 0xffff, RZ, 0xc0, !PT ;  /* 0x0000ffff08097812 */ /* 0x040fe200078ec0ff */
[-C--:B------:R-:W-:Y:S01]  /*9db0*/  FMUL.FTZ R103, R103, R61.reuse ;  /* 0x0000003d67677220 */ /* 0x080fe20000410000 */
[----:B------:R-:W-:Y:S01]  /*9dc0*/  LOP3.LUT R11, R8, 0xff, RZ, 0xc0, !PT ;  /* 0x000000ff080b7812 */ /* 0x000fe200078ec0ff */
[-C--:B------:R-:W-:Y:S01]  /*9dd0*/  FMUL.FTZ R110, R110, R61.reuse ;  /* 0x0000003d6e6e7220 */ /* 0x080fe20000410000 */
[--C-:B------:R-:W-:Y:S01]  /*9de0*/  SHF.R.U32.HI R12, RZ, 0x10, R8.reuse ;  /* 0x00000010ff0c7819 */ /* 0x100fe20000011608 */
[----:B------:R-:W3:Y:S01]  /*9df0*/  MUFU.EX2 R193, R193 ;  /* 0x000000c100c17308 */ /* 0x000ee20000000800 */
[----:B------:R-:W-:Y:S01]  /*9e00*/  SHF.R.U32.HI R9, RZ, 0x8, R9 ;  /* 0x00000008ff097819 */ /* 0x000fe20000011609 */
[-C--:B------:R-:W-:Y:S01]  /*9e10*/  FMUL.FTZ R111, R111, R61.reuse ;  /* 0x0000003d6f6f7220 */ /* 0x080fe20000410000 */
[----:B------:R-:W-:Y:S01]  /*9e20*/  SHF.R.U32.HI R8, RZ, 0x18, R8 ;  /* 0x00000018ff087819 */ /* 0x000fe20000011608 */
[-C--:B------:R-:W-:Y:S01]  /*9e30*/  FMUL.FTZ R114, R114, R61.reuse ;  /* 0x0000003d72727220 */ /* 0x080fe20000410000 */
[----:B------:R-:W-:Y:S01]  /*9e40*/  PRMT R11, R11, 0x5410, R9 ;  /* 0x000054100b0b7816 */ /* 0x000fe20000000009 */
[-C--:B------:R-:W-:Y:S01]  /*9e50*/  FMUL.FTZ R115, R115, R61.reuse ;  /* 0x0000003d73737220 */ /* 0x080fe20000410000 */
[----:B------:R-:W-:Y:S01]  /*9e60*/  LOP3.LUT R12, R12, 0xff, RZ, 0xc0, !PT ;  /* 0x000000ff0c0c7812 */ /* 0x000fe200078ec0ff */
[-C--:B------:R-:W-:Y:S01]  /*9e70*/  FMUL.FTZ R122, R122, R61.reuse ;  /* 0x0000003d7a7a7220 */ /* 0x080fe20000410000 */
[----:B------:R-:W-:Y:S01]  /*9e80*/  LOP3.LUT R9, R10, 0xffff, RZ, 0xc0, !PT ;  /* 0x0000ffff0a097812 */ /* 0x000fe200078ec0ff */
[-C--:B------:R-:W-:Y:S01]  /*9e90*/  FMUL.FTZ R123, R123, R61.reuse ;  /* 0x0000003d7b7b7220 */ /* 0x080fe20000410000 */
[----:B------:R-:W-:Y:S01]  /*9ea0*/  PRMT R8, R12, 0x5410, R8 ;  /* 0x000054100c087816 */ /* 0x000fe20000000008 */
[-C--:B------:R-:W-:Y:S01]  /*9eb0*/  FMUL.FTZ R134, R134, R61.reuse ;  /* 0x0000003d86867220 */ /* 0x080fe20000410000 */
[----:B------:R-:W-:Y:S01]  /*9ec0*/  SHF.R.U32.HI R9, RZ, 0x8, R9 ;  /* 0x00000008ff097819 */ /* 0x000fe20000011609 */
[----:B------:R-:W-:Y:S01]  /*9ed0*/  FMUL.FTZ R135, R135, R61 ;  /* 0x0000003d87877220 */ /* 0x000fe20000410000 */
[----:B------:R-:W-:Y:S01]  /*9ee0*/  LOP3.LUT R12, R10, 0xff, RZ, 0xc0, !PT ;  /* 0x000000ff0a0c7812 */ /* 0x000fe200078ec0ff */
[----:B------:R-:W-:Y:S01]  /*9ef0*/  HMMA.16816.F32.BF16 R80, R4, R30, R80 ;  /* 0x0000001e0450723c */ /* 0x000fe20000041850 */
[--C-:B------:R-:W-:Y:S01]  /*9f00*/  HSET2.LE.AND R11, R11, R63.reuse, PT ;  /* 0x0000003f0b0b7233 */ /* 0x100fe20003803000 */
[----:B--2---:R-:W-:Y:S01]  /*9f10*/  F2FP.BF16.PACK_AB R28, R167, R165 ;  /* 0x000000a5a71c723e */ /* 0x004fe200000010ff */
[----:B------:R-:W-:Y:S01]  /*9f20*/  HSET2.LE.AND R8, R8, R63, PT ;  /* 0x0000003f08087233 */ /* 0x000fe20003803000 */
[----:B------:R-:W-:Y:S01]  /*9f30*/  PRMT R9, R12, 0x5410, R9 ;  /* 0x000054100c097816 */ /* 0x000fe20000000009 */
[----:B------:R-:W-:Y:S01]  /*9f40*/  IMAD.WIDE.U32 R34, R34, -0x2daee0ad, RZ ;  /* 0xd2511f5322227825 */ /* 0x000fe200078e00ff */
[----:B------:R-:W-:-:S02]  /*9f50*/  SHF.R.U32.HI R12, RZ, 0x10, R10 ;  /* 0x00000010ff0c7819 */ /* 0x000fc4000001160a */
[----:B------:R-:W-:Y:S01]  /*9f60*/  SHF.R.U32.HI R10, RZ, 0x18, R10 ;  /* 0x00000018ff0a7819 */ /* 0x000fe2000001160a */
[--C-:B------:R-:W-:Y:S01]  /*9f70*/  HSET2.LE.AND R9, R9, R63.reuse, PT ;  /* 0x0000003f09097233 */ /* 0x100fe20003803000 */
[----:B------:R-:W-:Y:S01]  /*9f80*/  LOP3.LUT R12, R12, 0xff, RZ, 0xc0, !PT ;  /* 0x000000ff0c0c7812 */ /* 0x000fe200078ec0ff */
[C---:B------:R-:W-:Y:S01]  /*9f90*/  HMMA.16816.F32.BF16 R84, R4.reuse, R24, R84 ;  /* 0x000000180454723c */ /* 0x040fe20000041854 */
[----:B-1----:R-:W-:Y:S01]  /*9fa0*/  F2FP.BF16.PACK_AB R30, R189, R192 ;  /* 0x000000c0bd1e723e */ /* 0x002fe200000010ff */
[----:B------:R-:W-:Y:S01]  /*9fb0*/  FFMA.FTZ R251, R190, c[0x0][0x23c], -R66 ;  /* 0x00008f00befb7a23 */ /* 0x000fe20000010842 */
[----:B------:R-:W-:Y:S01]  /*9fc0*/  PRMT R10, R12, 0x5410, R10 ;  /* 0x000054100c0a7816 */ /* 0x000fe2000000000a */
[--C-:B------:R-:W-:Y:S01]  /*9fd0*/  FFMA.FTZ R250, R198, c[0x0][0x23c], -R66.reuse ;  /* 0x00008f00c6fa7a23 */ /* 0x100fe20000010842 */
[----:B------:R-:W-:Y:S01]  /*9fe0*/  F2FP.BF16.PACK_AB R31, R166, R187 ;  /* 0x000000bba61f723e */ /* 0x000fe200000010ff */
[--C-:B------:R-:W-:Y:S01]  /*9ff0*/  FFMA.FTZ R190, R237, c[0x0][0x23c], -R66.reuse ;  /* 0x00008f00edbe7a23 */ /* 0x100fe20000010842 */
[----:B---3--:R-:W-:Y:S01]  /*a000*/  F2FP.BF16.PACK_AB R29, R193, R194 ;  /* 0x000000c2c11d723e */ /* 0x008fe200000010ff */
[----:B------:R-:W-:Y:S01]  /*a010*/  HSET2.LE.AND R10, R10, R63, PT ;  /* 0x0000003f0a0a7233 */ /* 0x000fe20003803000 */
[C---:B------:R-:W-:Y:S01]  /*a020*/  HMMA.16816.F32.BF16 R96, R4.reuse, R26, R96 ;  /* 0x0000001a0460723c */ /* 0x040fe20000041860 */
[----:B------:R-:W-:Y:S01]  /*a030*/  LOP3.LUT R30, R11, R30, RZ, 0xc0, !PT ;  /* 0x0000001e0b1e7212 */ /* 0x000fe200078ec0ff */
[----:B------:R-:W1:Y:S01]  /*a040*/  LDSM.16.MT88.4 R24, [R214+0x9400] ;  /* 0x00940000d618783b */ /* 0x000e620000004200 */
[----:B------:R-:W-:Y:S01]  /*a050*/  LOP3.LUT R31, R8, R31, RZ, 0xc0, !PT ;  /* 0x0000001f081f7212 */ /* 0x000fe200078ec0ff */
[----:B------:R-:W-:Y:S01]  /*a060*/  FFMA.FTZ R198, R248, c[0x0][0x23c], -R66 ;  /* 0x00008f00f8c67a23 */ /* 0x000fe20000010842 */
[----:B------:R-:W-:Y:S01]  /*a070*/  LOP3.LUT R28, R9, R28, RZ, 0xc0, !PT ;  /* 0x0000001c091c7212 */ /* 0x000fe200078ec0ff */
[--C-:B------:R-:W-:Y:S01]  /*a080*/  FFMA.FTZ R207, R239, c[0x0][0x23c], -R58.reuse ;  /* 0x00008f00efcf7a23 */ /* 0x100fe2000001083a */
[----:B------:R-:W-:Y:S01]  /*a090*/  LOP3.LUT R29, R10, R29, RZ, 0xc0, !PT ;  /* 0x0000001d0a1d7212 */ /* 0x000fe200078ec0ff */
[----:B------:R-:W-:Y:S01]  /*a0a0*/  HMMA.16816.F32.BF16 R100, R4, R20, R100 ;  /* 0x000000140464723c */ /* 0x000fe20000041864 */
[----:B------:R-:W-:Y:S01]  /*a0b0*/  LDSM.16.MT88.4 R8, [R214+0xb400] ;  /* 0x00b40000d608783b */ /* 0x000fe20000004200 */
[----:B------:R-:W-:Y:S01]  /*a0c0*/  FFMA.FTZ R211, R249, c[0x0][0x23c], -R58 ;  /* 0x00008f00f9d37a23 */ /* 0x000fe2000001083a */
[----:B------:R-:W-:Y:S01]  /*a0d0*/  LOP3.LUT R32, R35, UR16, R32, 0x96, !PT ;  /* 0x0000001023207c12 */ /* 0x000fe2000f8e9620 */
[----:B------:R-:W-:Y:S01]  /*a0e0*/  MUFU.EX2 R251, R251 ;  /* 0x000000fb00fb7308 */ /* 0x000fe20000000800 */
[----:B------:R-:W-:-:S02]  /*a0f0*/  FFMA.FTZ R191, R191, c[0x0][0x23c], -R168 ;  /* 0x00008f00bfbf7a23 */ /* 0x000fc400000108a8 */
[----:B------:R-:W-:Y:S01]  /*a100*/  SHF.R.U32.HI R33, RZ, 0x10, R32 ;  /* 0x00000010ff217819 */ /* 0x000fe20000011620 */
[C---:B------:R-:W-:Y:S01]  /*a110*/  HMMA.16816.F32.BF16 R108, R4.reuse, R22, R108 ;  /* 0x00000016046c723c */ /* 0x040fe2000004186c */
[----:B------:R-:W2:Y:S01]  /*a120*/  LDSM.16.MT88.4 R20, [R212+0x9400] ;  /* 0x00940000d414783b */ /* 0x000ea20000004200 */
[--C-:B------:R-:W-:Y:S02]  /*a130*/  FFMA.FTZ R197, R197, c[0x0][0x23c], -R168.reuse ;  /* 0x00008f00c5c57a23 */ /* 0x100fe400000108a8 */
[----:B------:R-:W-:Y:S01]  /*a140*/  MUFU.EX2 R250, R250 ;  /* 0x000000fa00fa7308 */ /* 0x000fe20000000800 */
[--C-:B------:R-:W-:Y:S02]  /*a150*/  FFMA.FTZ R201, R201, c[0x0][0x23c], -R168.reuse ;  /* 0x00008f00c9c97a23 */ /* 0x100fe400000108a8 */
[----:B------:R-:W-:Y:S01]  /*a160*/  FFMA.FTZ R200, R200, c[0x0][0x23c], -R168 ;  /* 0x00008f00c8c87a23 */ /* 0x000fe200000108a8 */
[C---:B------:R-:W-:Y:S04]  /*a170*/  HMMA.16816.F32.BF16 R112, R4.reuse, R16, R112 ;  /* 0x000000100470723c */ /* 0x040fe80000041870 */
[----:B------:R-:W-:Y:S04]  /*a180*/  MUFU.EX2 R190, R190 ;  /* 0x000000be00be7308 */ /* 0x000fe80000000800 */
[C---:B------:R-:W-:Y:S01]  /*a190*/  HMMA.16816.F32.BF16 R120, R4.reuse, R18, R120 ;  /* 0x000000120478723c */ /* 0x040fe20000041878 */
[----:B------:R-:W3:Y:S03]  /*a1a0*/  LDSM.16.MT88.4 R16, [R214+0xa400] ;  /* 0x00a40000d610783b */ /* 0x000ee60000004200 */
[----:B------:R-:W4:Y:S04]  /*a1b0*/  MUFU.EX2 R198, R198 ;  /* 0x000000c600c67308 */ /* 0x000f280000000800 */
[----:B------:R-:W-:Y:S01]  /*a1c0*/  HMMA.16816.F32.BF16 R132, R4, R14, R132 ;  /* 0x0000000e0484723c */ /* 0x000fe20000041884 */
[----:B------:R-:W4:Y:S03]  /*a1d0*/  LDSM.16.MT88.4 R12, [R212+0xa400] ;  /* 0x00a40000d40c783b */ /* 0x000f260000004200 */
[----:B------:R-:W-:Y:S01]  /*a1e0*/  MUFU.EX2 R207, R207 ;  /* 0x000000cf00cf7308 */ /* 0x000fe20000000800 */
[----:B------:R-:W4:Y:S03]  /*a1f0*/  LDSM.16.MT88.4 R4, [R212+0xb400] ;  /* 0x00b40000d404783b */ /* 0x000f260000004200 */
[C---:B-1----:R-:W-:Y:S04]  /*a200*/  HMMA.16816.F32.BF16 R156, R28.reuse, R24, R156 ;  /* 0x000000181c9c723c */ /* 0x042fe8000004189c */
[----:B------:R-:W1:Y:S04]  /*a210*/  MUFU.EX2 R211, R211 ;  /* 0x000000d300d37308 */ /* 0x000e680000000800 */
[C---:B------:R-:W-:Y:S04]  /*a220*/  HMMA.16816.F32.BF16 R152, R28.reuse, R26, R152 ;  /* 0x0000001a1c98723c */ /* 0x040fe80000041898 */
[----:B------:R-:W-:Y:S04]  /*a230*/  MUFU.EX2 R191, R191 ;  /* 0x000000bf00bf7308 */ /* 0x000fe80000000800 */
[C---:B--2---:R-:W-:Y:S04]  /*a240*/  HMMA.16816.F32.BF16 R72, R28.reuse, R20, R72 ;  /* 0x000000141c48723c */ /* 0x044fe80000041848 */
[----:B------:R-:W-:Y:S04]  /*a250*/  MUFU.EX2 R197, R197 ;  /* 0x000000c500c57308 */ /* 0x000fe80000000800 */
[C---:B------:R-:W-:Y:S04]  /*a260*/  HMMA.16816.F32.BF16 R76, R28.reuse, R22, R76 ;  /* 0x000000161c4c723c */ /* 0x040fe8000004184c */
[----:B------:R-:W-:Y:S04]  /*a270*/  MUFU.EX2 R201, R201 ;  /* 0x000000c900c97308 */ /* 0x000fe80000000800 */
[C---:B---3--:R-:W-:Y:S04]  /*a280*/  HMMA.16816.F32.BF16 R88, R28.reuse, R16, R88 ;  /* 0x000000101c58723c */ /* 0x048fe80000041858 */
[----:B------:R-:W-:Y:S04]  /*a290*/  MUFU.EX2 R200, R200 ;  /* 0x000000c800c87308 */ /* 0x000fe80000000800 */
[C---:B------:R-:W-:Y:S08]  /*a2a0*/  HMMA.16816.F32.BF16 R92, R28.reuse, R18, R92 ;  /* 0x000000121c5c723c */ /* 0x040ff0000004185c */
[C---:B----4-:R-:W-:Y:S08]  /*a2b0*/  HMMA.16816.F32.BF16 R104, R28.reuse, R12, R104 ;  /* 0x0000000c1c68723c */ /* 0x050ff00000041868 */
[C---:B------:R-:W-:Y:S08]  /*a2c0*/  HMMA.16816.F32.BF16 R144, R28.reuse, R14, R144 ;  /* 0x0000000e1c90723c */ /* 0x040ff00000041890 */
[C---:B------:R-:W-:Y:S08]  /*a2d0*/  HMMA.16816.F32.BF16 R140, R28.reuse, R8, R140 ;  /* 0x000000081c8c723c */ /* 0x040ff0000004188c */
[C---:B------:R-:W-:Y:S08]  /*a2e0*/  HMMA.16816.F32.BF16 R116, R28.reuse, R10, R116 ;  /* 0x0000000a1c74723c */ /* 0x040ff00000041874 */
[C---:B------:R-:W-:Y:S08]  /*a2f0*/  HMMA.16816.F32.BF16 R124, R28.reuse, R4, R124 ;  /* 0x000000041c7c723c */ /* 0x040ff0000004187c */
[----:B------:R-:W-:Y:S07]  /*a300*/  HMMA.16816.F32.BF16 R128, R28, R6, R128 ;  /* 0x000000061c80723c */ /* 0x000fee0000041880 */
[----:B------:R-:W-:-:S02]  /*a310*/  SHF.R.U32.HI R28, RZ, 0x10, R34 ;  /* 0x00000010ff1c7819 */ /* 0x000fc40000011622 */
[----:B------:R-:W-:Y:S02]  /*a320*/  LOP3.LUT R30, R34, 0xffff, RZ, 0xc0, !PT ;  /* 0x0000ffff221e7812 */ /* 0x000fe400078ec0ff */
[----:B------:R-:W-:Y:S02]  /*a330*/  SHF.R.U32.HI R29, RZ, 0x18, R34 ;  /* 0x00000018ff1d7819 */ /* 0x000fe40000011622 */
[----:B------:R-:W-:Y:S02]  /*a340*/  LOP3.LUT R28, R28, 0xff, RZ, 0xc0, !PT ;  /* 0x000000ff1c1c7812 */ /* 0x000fe400078ec0ff */
[----:B------:R-:W-:Y:S02]  /*a350*/  LOP3.LUT R31, R34, 0xff, RZ, 0xc0, !PT ;  /* 0x000000ff221f7812 */ /* 0x000fe400078ec0ff */
[----:B------:R-:W-:Y:S02]  /*a360*/  SHF.R.U32.HI R30, RZ, 0x8, R30 ;  /* 0x00000008ff1e7819 */ /* 0x000fe4000001161e */
[----:B------:R-:W-:-:S02]  /*a370*/  PRMT R29, R28, 0x5410, R29 ;  /* 0x000054101c1d7816 */ /* 0x000fc4000000001d */
[C---:B------:R-:W-:Y:S02]  /*a380*/  LOP3.LUT R28, R32.reuse, 0xffff, RZ, 0xc0, !PT ;  /* 0x0000ffff201c7812 */ /* 0x040fe400078ec0ff */
[----:B------:R-:W-:Y:S01]  /*a390*/  PRMT R31, R31, 0x5410, R30 ;  /* 0x000054101f1f7816 */ /* 0x000fe2000000001e */
[--C-:B------:R-:W-:Y:S01]  /*a3a0*/  HSET2.LE.AND R29, R29, R63.reuse, PT ;  /* 0x0000003f1d1d7233 */ /* 0x100fe20003803000 */
[----:B------:R-:W-:Y:S02]  /*a3b0*/  LOP3.LUT R30, R32, 0xff, RZ, 0xc0, !PT ;  /* 0x000000ff201e7812 */ /* 0x000fe400078ec0ff */
[----:B------:R-:W-:Y:S01]  /*a3c0*/  SHF.R.U32.HI R34, RZ, 0x8, R28 ;  /* 0x00000008ff227819 */ /* 0x000fe2000001161c */
[----:B------:R-:W-:Y:S01]  /*a3d0*/  HSET2.LE.AND R31, R31, R63, PT ;  /* 0x0000003f1f1f7233 */ /* 0x000fe20003803000 */
[----:B------:R-:W-:Y:S02]  /*a3e0*/  SHF.R.U32.HI R32, RZ, 0x18, R32 ;  /* 0x00000018ff207819 */ /* 0x000fe40000011620 */
[----:B------:R-:W-:-:S02]  /*a3f0*/  LOP3.LUT R28, R33, 0xff, RZ, 0xc0, !PT ;  /* 0x000000ff211c7812 */ /* 0x000fc400078ec0ff */
[----:B------:R-:W-:Y:S02]  /*a400*/  PRMT R30, R30, 0x5410, R34 ;  /* 0x000054101e1e7816 */ /* 0x000fe40000000022 */
[----:B------:R-:W-:Y:S02]  /*a410*/  PRMT R28, R28, 0x5410, R32 ;  /* 0x000054101c1c7816 */ /* 0x000fe40000000020 */
[----:B------:R-:W-:Y:S01]  /*a420*/  F2FP.BF16.PACK_AB R34, R198, R190 ;  /* 0x000000bec622723e */ /* 0x000fe200000010ff */
[--C-:B------:R-:W-:Y:S01]  /*a430*/  HSET2.LE.AND R30, R30, R63.reuse, PT ;  /* 0x0000003f1e1e7233 */ /* 0x100fe20003803000 */
[----:B-1----:R-:W-:Y:S01]  /*a440*/  F2FP.BF16.PACK_AB R35, R211, R207 ;  /* 0x000000cfd323723e */ /* 0x002fe200000010ff */
[----:B------:R-:W-:Y:S01]  /*a450*/  HSET2.LE.AND R28, R28, R63, PT ;  /* 0x0000003f1c1c7233 */ /* 0x000fe20003803000 */
[----:B------:R-:W-:Y:S02]  /*a460*/  F2FP.BF16.PACK_AB R32, R250, R251 ;  /* 0x000000fbfa20723e */ /* 0x000fe400000010ff */
[----:B------:R-:W-:-:S02]  /*a470*/  F2FP.BF16.PACK_AB R33, R203, R196 ;  /* 0x000000c4cb21723e */ /* 0x000fc400000010ff */
[----:B------:R-:W-:Y:S02]  /*a480*/  LOP3.LUT R34, R31, R34, RZ, 0xc0, !PT ;  /* 0x000000221f227212 */ /* 0x000fe400078ec0ff */
[----:B------:R-:W-:Y:S02]  /*a490*/  LOP3.LUT R35, R29, R35, RZ, 0xc0, !PT ;  /* 0x000000231d237212 */ /* 0x000fe400078ec0ff */
[----:B------:R-:W-:Y:S02]  /*a4a0*/  LOP3.LUT R32, R30, R32, RZ, 0xc0, !PT ;  /* 0x000000201e207212 */ /* 0x000fe400078ec0ff */
[----:B------:R-:W-:-:S07]  /*a4b0*/  LOP3.LUT R33, R28, R33, RZ, 0xc0, !PT ;  /* 0x000000211c217212 */ /* 0x000fce00078ec0ff */
[C---:B------:R-:W-:Y:S07]  /*a4c0*/  HMMA.16816.F32.BF16 R68, R32.reuse, R20, R68 ;  /* 0x000000142044723c */ /* 0x040fee0000041844 */
[----:B------:R-:W-:Y:S01]  /*a4d0*/  IMAD.U32 R20, RZ, RZ, UR33 ;  /* 0x00000021ff147e24 */ /* 0x000fe2000f8e00ff */
[----:B------:R-:W-:Y:S04]  /*a4e0*/  HMMA.16816.F32.BF16 R84, R32, R16, R84 ;  /* 0x000000102054723c */ /* 0x000fe80000041854 */
[----:B------:R-:W-:-:S04]  /*a4f0*/  LOP3.LUT R195, R195, UR4, R20, 0x96, !PT ;  /* 0x00000004c3c37c12 */ /* 0x000fc8000f8e9614 */
[----:B------:R-:W-:Y:S01]  /*a500*/  HMMA.16816.F32.BF16 R100, R32, R12, R100 ;  /* 0x0000000c2064723c */ /* 0x000fe20000041864 */
[----:B------:R-:W-:-:S04]  /*a510*/  IMAD.WIDE.U32 R30, R195, -0x326172a9, RZ ;  /* 0xcd9e8d57c31e7825 */ /* 0x000fc800078e00ff */
[--C-:B------:R-:W-:Y:S01]  /*a520*/  FFMA.FTZ R195, R199, c[0x0][0x23c], -R183.reuse ;  /* 0x00008f00c7c37a23 */ /* 0x100fe200000108b7 */
[----:B------:R-:W-:Y:S01]  /*a530*/  LOP3.LUT R206, R31, UR15, R206, 0x96, !PT ;  /* 0x0000000f1fce7c12 */ /* 0x000fe2000f8e96ce */
[--C-:B------:R-:W-:Y:S01]  /*a540*/  FFMA.FTZ R199, R202, c[0x0][0x23c], -R183.reuse ;  /* 0x00008f00cac77a23 */ /* 0x100fe200000108b7 */
[----:B------:R-:W-:Y:S01]  /*a550*/  LOP3.LUT R16, R205, UR13, R30, 0x96, !PT ;  /* 0x0000000dcd107c12 */ /* 0x000fe2000f8e961e */
[----:B------:R-:W-:Y:S01]  /*a560*/  HMMA.16816.F32.BF16 R108, R32, R14, R108 ;  /* 0x0000000e206c723c */ /* 0x000fe2000004186c */
[----:B------:R-:W-:Y:S01]  /*a570*/  FFMA.FTZ R202, R238, c[0x0][0x23c], -R183 ;  /* 0x00008f00eeca7a23 */ /* 0x000fe200000108b7 */
[----:B------:R-:W-:Y:S01]  /*a580*/  MUFU.EX2 R195, R195 ;  /* 0x000000c300c37308 */ /* 0x000fe20000000800 */
[----:B------:R-:W-:-:S04]  /*a590*/  IMAD.WIDE.U32 R248, R206, -0x2daee0ad, RZ ;  /* 0xd2511f53cef87825 */ /* 0x000fc800078e00ff */
[----:B------:R-:W-:Y:S01]  /*a5a0*/  IMAD.WIDE.U32 R16, R16, -0x2daee0ad, RZ ;  /* 0xd2511f5310107825 */ /* 0x000fe200078e00ff */
[----:B------:R-:W-:Y:S01]  /*a5b0*/  LOP3.LUT R210, R249, UR12, R210, 0x96, !PT ;  /* 0x0000000cf9d27c12 */ /* 0x000fe2000f8e96d2 */
[----:B------:R-:W-:Y:S01]  /*a5c0*/  HMMA.16816.F32.BF16 R120, R32, R10, R120 ;  /* 0x0000000a2078723c */ /* 0x000fe20000041878 */
[----:B------:R-:W1:Y:S01]  /*a5d0*/  MUFU.EX2 R199, R199 ;  /* 0x000000c700c77308 */ /* 0x000e620000000800 */
[----:B------:R-:W-:Y:S01]  /*a5e0*/  IMAD.MOV.U32 R238, RZ, RZ, R30 ;  /* 0x000000ffffee7224 */ /* 0x000fe200078e001e */
[----:B------:R-:W-:Y:S01]  /*a5f0*/  LOP3.LUT R248, R17, UR10, R248, 0x96, !PT ;  /* 0x0000000a11f87c12 */ /* 0x000fe2000f8e96f8 */
[----:B------:R-:W-:-:S04]  /*a600*/  IMAD.WIDE.U32 R12, R210, -0x326172a9, RZ ;  /* 0xcd9e8d57d20c7825 */ /* 0x000fc800078e00ff */
[----:B------:R-:W-:Y:S01]  /*a610*/  IMAD.WIDE.U32 R248, R248, -0x326172a9, RZ ;  /* 0xcd9e8d57f8f87825 */ /* 0x000fe200078e00ff */
[----:B------:R-:W-:Y:S01]  /*a620*/  LOP3.LUT R204, R13, UR11, R204, 0x96, !PT ;  /* 0x0000000b0dcc7c12 */ /* 0x000fe2000f8e96cc */
[----:B------:R-:W-:Y:S01]  /*a630*/  HMMA.16816.F32.BF16 R112, R32, R8, R112 ;  /* 0x000000082070723c */ /* 0x000fe20000041870 */
[----:B------:R-:W-:Y:S01]  /*a640*/  MUFU.EX2 R202, R202 ;  /* 0x000000ca00ca7308 */ /* 0x000fe20000000800 */
[----:B------:R-:W-:Y:S01]  /*a650*/  IMAD.MOV.U32 R239, RZ, RZ, R31 ;  /* 0x000000ffffef7224 */ /* 0x000fe200078e001f */
[----:B------:R-:W-:Y:S01]  /*a660*/  LOP3.LUT R12, R249, UR9, R12, 0x96, !PT ;  /* 0x00000009f90c7c12 */ /* 0x000fe2000f8e960c */
[----:B------:R-:W-:Y:S01]  /*a670*/  IMAD.WIDE.U32 R14, R204, -0x2daee0ad, RZ ;  /* 0xd2511f53cc0e7825 */ /* 0x000fe200078e00ff */
[----:B-1----:R-:W-:-:S03]  /*a680*/  F2FP.BF16.PACK_AB R28, R199, R195 ;  /* 0x000000c3c71c723e */ /* 0x002fc600000010ff */
[----:B------:R-:W-:Y:S01]  /*a690*/  IMAD.WIDE.U32 R216, R12, -0x2daee0ad, RZ ;  /* 0xd2511f530cd87825 */ /* 0x000fe200078e00ff */
[----:B------:R-:W-:Y:S01]  /*a6a0*/  LOP3.LUT R204, R15, UR8, R16, 0x96, !PT ;  /* 0x000000080fcc7c12 */ /* 0x000fe2000f8e9610 */
[----:B------:R-:W-:Y:S01]  /*a6b0*/  HMMA.16816.F32.BF16 R136, R32, R4, R136 ;  /* 0x000000042088723c */ /* 0x000fe20000041888 */
[----:B------:R-:W-:Y:S02]  /*a6c0*/  LOP3.LUT R188, R239, UR15, R188, 0x96, !PT ;  /* 0x0000000fefbc7c12 */ /* 0x000fe4000f8e96bc */
[----:B------:R-:W-:Y:S01]  /*a6d0*/  LOP3.LUT R12, R217, UR6, R14, 0x96, !PT ;  /* 0x00000006d90c7c12 */ /* 0x000fe2000f8e960e */
[----:B------:R-:W-:-:S04]  /*a6e0*/  IMAD.WIDE.U32 R204, R204, -0x326172a9, RZ ;  /* 0xcd9e8d57cccc7825 */ /* 0x000fc800078e00ff */
[----:B------:R-:W-:Y:S01]  /*a6f0*/  IMAD.WIDE.U32 R14, R12, -0x326172a9, RZ ;  /* 0xcd9e8d570c0e7825 */ /* 0x000fe200078e00ff */
[C---:B------:R-:W-:Y:S04]  /*a700*/  HMMA.16816.F32.BF16 R160, R32.reuse, R24, R160 ;  /* 0x0000001820a0723c */ /* 0x040fe800000418a0 */
[----:B------:R-:W-:Y:S02]  /*a710*/  LOP3.LUT R10, R15, UR17, R204, 0x96, !PT ;  /* 0x000000110f0a7c12 */ /* 0x000fe4000f8e96cc */
[----:B------:R-:W-:Y:S01]  /*a720*/  LOP3.LUT R8, R14, 0xffff, RZ, 0xc0, !PT ;  /* 0x0000ffff0e087812 */ /* 0x000fe200078ec0ff */
[----:B------:R-:W1:Y:S01]  /*a730*/  MUFU.EX2 R204, R236 ;  /* 0x000000ec00cc7308 */ /* 0x000e620000000800 */
[----:B------:R-:W-:Y:S01]  /*a740*/  LOP3.LUT R12, R10, 0xffff, RZ, 0xc0, !PT ;  /* 0x0000ffff0a0c7812 */ /* 0x000fe200078ec0ff */
[----:B------:R-:W-:Y:S01]  /*a750*/  HMMA.16816.F32.BF16 R148, R32, R26, R148 ;  /* 0x0000001a2094723c */ /* 0x000fe20000041894 */
[----:B------:R-:W-:Y:S01]  /*a760*/  LOP3.LUT R30, R14, 0xff, RZ, 0xc0, !PT ;  /* 0x000000ff0e1e7812 */ /* 0x000fe200078ec0ff */
[----:B------:R-:W2:Y:S01]  /*a770*/  LDSM.16.MT88.4 R24, [R214+0x9800] ;  /* 0x00980000d618783b */ /* 0x000ea20000004200 */
[----:B------:R-:W-:-:S02]  /*a780*/  SHF.R.U32.HI R8, RZ, 0x8, R8 ;  /* 0x00000008ff087819 */ /* 0x000fc40000011608 */
[----:B------:R-:W-:Y:S02]  /*a790*/  LOP3.LUT R11, R10, 0xff, RZ, 0xc0, !PT ;  /* 0x000000ff0a0b7812 */ /* 0x000fe400078ec0ff */
[----:B------:R-:W-:Y:S01]  /*a7a0*/  SHF.R.U32.HI R12, RZ, 0x8, R12 ;  /* 0x00000008ff0c7819 */ /* 0x000fe2000001160c */
[C---:B------:R-:W-:Y:S01]  /*a7b0*/  HMMA.16816.F32.BF16 R80, R32.reuse, R22, R80 ;  /* 0x000000162050723c */ /* 0x040fe20000041850 */
[----:B------:R-:W-:Y:S01]  /*a7c0*/  PRMT R30, R30, 0x5410, R8 ;  /* 0x000054101e1e7816 */ /* 0x000fe20000000008 */
[----:B------:R-:W3:Y:S01]  /*a7d0*/  LDSM.16.MT88.4 R20, [R212+0x9800] ;  /* 0x00980000d414783b */ /* 0x000ee20000004200 */
[----:B------:R-:W-:Y:S02]  /*a7e0*/  PRMT R8, R11, 0x5410, R12 ;  /* 0x000054100b087816 */ /* 0x000fe4000000000c */
[----:B------:R-:W-:Y:S01]  /*a7f0*/  SHF.R.U32.HI R9, RZ, 0x10, R14 ;  /* 0x00000010ff097819 */ /* 0x000fe2000001160e */
[--C-:B------:R-:W-:Y:S01]  /*a800*/  HSET2.LE.AND R30, R30, R63.reuse, PT ;  /* 0x0000003f1e1e7233 */ /* 0x100fe20003803000 */
[----:B------:R-:W-:Y:S01]  /*a810*/  SHF.R.U32.HI R4, RZ, 0x10, R10 ;  /* 0x00000010ff047819 */ /* 0x000fe2000001160a */
[----:B------:R-:W-:Y:S01]  /*a820*/  HSET2.LE.AND R8, R8, R63, PT ;  /* 0x0000003f08087233 */ /* 0x000fe20003803000 */
[----:B------:R-:W-:Y:S01]  /*a830*/  LOP3.LUT R9, R9, 0xff, RZ, 0xc0, !PT ;  /* 0x000000ff09097812 */ /* 0x000fe200078ec0ff */
[----:B------:R-:W-:Y:S01]  /*a840*/  HMMA.16816.F32.BF16 R96, R32, R18, R96 ;  /* 0x000000122060723c */ /* 0x000fe20000041860 */
[----:B------:R-:W-:Y:S01]  /*a850*/  LOP3.LUT R4, R4, 0xff, RZ, 0xc0, !PT ;  /* 0x000000ff04047812 */ /* 0x000fe200078ec0ff */
[----:B------:R-:W4:Y:S01]  /*a860*/  LDSM.16.MT88.4 R16, [R214+0xa800] ;  /* 0x00a80000d610783b */ /* 0x000f220000004200 */
[----:B------:R-:W-:-:S02]  /*a870*/  SHF.R.U32.HI R31, RZ, 0x18, R14 ;  /* 0x00000018ff1f7819 */ /* 0x000fc4000001160e */
[----:B------:R-:W-:Y:S01]  /*a880*/  SHF.R.U32.HI R29, RZ, 0x18, R10 ;  /* 0x00000018ff1d7819 */ /* 0x000fe2000001160a */
[----:B------:R-:W3:Y:S01]  /*a890*/  LDSM.16.MT88.4 R12, [R212+0xa800] ;  /* 0x00a80000d40c783b */ /* 0x000ee20000004200 */
[----:B------:R-:W-:Y:S01]  /*a8a0*/  PRMT R31, R9, 0x5410, R31 ;  /* 0x00005410091f7816 */ /* 0x000fe2000000001f */
[----:B------:R-:W-:Y:S01]  /*a8b0*/  HMMA.16816.F32.BF16 R132, R32, R6, R132 ;  /* 0x000000062084723c */ /* 0x000fe20000041884 */
[----:B------:R-:W-:Y:S02]  /*a8c0*/  PRMT R29, R4, 0x5410, R29 ;  /* 0x00005410041d7816 */ /* 0x000fe4000000001d */
[----:B------:R-:W-:Y:S01]  /*a8d0*/  LOP3.LUT R28, R8, R28, RZ, 0xc0, !PT ;  /* 0x0000001c081c7212 */ /* 0x000fe200078ec0ff */
[----:B------:R-:W-:Y:S01]  /*a8e0*/  LDSM.16.MT88.4 R4, [R212+0xb800] ;  /* 0x00b80000d404783b */ /* 0x000fe20000004200 */
[--C-:B------:R-:W-:Y:S02]  /*a8f0*/  HSET2.LE.AND R31, R31, R63.reuse, PT ;  /* 0x0000003f1f1f7233 */ /* 0x100fe40003803000 */
[----:B------:R-:W-:Y:S01]  /*a900*/  HSET2.LE.AND R29, R29, R63, PT ;  /* 0x0000003f1d1d7233 */ /* 0x000fe20003803000 */
[----:B------:R-:W3:Y:S01]  /*a910*/  LDSM.16.MT88.4 R8, [R214+0xb800] ;  /* 0x00b80000d608783b */ /* 0x000ee20000004200 */
[----:B------:R-:W-:-:S04]  /*a920*/  F2FP.BF16.PACK_AB R32, R197, R191 ;  /* 0x000000bfc520723e */ /* 0x000fc800000010ff */
[----:B------:R-:W-:Y:S02]  /*a930*/  LOP3.LUT R29, R29, R32, RZ, 0xc0, !PT ;  /* 0x000000201d1d7212 */ /* 0x000fe400078ec0ff */
[----:B-1----:R-:W-:-:S04]  /*a940*/  F2FP.BF16.PACK_AB R32, R204, R202 ;  /* 0x000000cacc20723e */ /* 0x002fc800000010ff */
[----:B------:R-:W-:Y:S02]  /*a950*/  LOP3.LUT R30, R30, R32, RZ, 0xc0, !PT ;  /* 0x000000201e1e7212 */ /* 0x000fe400078ec0ff */
[----:B------:R-:W-:-:S04]  /*a960*/  F2FP.BF16.PACK_AB R32, R200, R201 ;  /* 0x000000c9c820723e */ /* 0x000fc800000010ff */
[----:B------:R-:W-:-:S07]  /*a970*/  LOP3.LUT R31, R31, R32, RZ, 0xc0, !PT ;  /* 0x000000201f1f7212 */ /* 0x000fce00078ec0ff */
[C---:B--2---:R-:W-:Y:S08]  /*a980*/  HMMA.16816.F32.BF16 R156, R28.reuse, R24, R156 ;  /* 0x000000181c9c723c */ /* 0x044ff0000004189c */
[C---:B------:R-:W-:Y:S08]  /*a990*/  HMMA.16816.F32.BF16 R152, R28.reuse, R26, R152 ;  /* 0x0000001a1c98723c */ /* 0x040ff00000041898 */
[C---:B---3--:R-:W-:Y:S08]  /*a9a0*/  HMMA.16816.F32.BF16 R72, R28.reuse, R20, R72 ;  /* 0x000000141c48723c */ /* 0x048ff00000041848 */
[C---:B------:R-:W-:Y:S08]  /*a9b0*/  HMMA.16816.F32.BF16 R76, R28.reuse, R22, R76 ;  /* 0x000000161c4c723c */ /* 0x040ff0000004184c */
[C---:B----4-:R-:W-:Y:S08]  /*a9c0*/  HMMA.16816.F32.BF16 R88, R28.reuse, R16, R88 ;  /* 0x000000101c58723c */ /* 0x050ff00000041858 */
[C---:B------:R-:W-:Y:S08]  /*a9d0*/  HMMA.16816.F32.BF16 R92, R28.reuse, R18, R92 ;  /* 0x000000121c5c723c */ /* 0x040ff0000004185c */
[C---:B------:R-:W-:Y:S08]  /*a9e0*/  HMMA.16816.F32.BF16 R104, R28.reuse, R12, R104 ;  /* 0x0000000c1c68723c */ /* 0x040ff00000041868 */
[C---:B------:R-:W-:Y:S08]  /*a9f0*/  HMMA.16816.F32.BF16 R144, R28.reuse, R14, R144 ;  /* 0x0000000e1c90723c */ /* 0x040ff00000041890 */
[C---:B------:R-:W-:Y:S08]  /*aa00*/  HMMA.16816.F32.BF16 R140, R28.reuse, R8, R140 ;  /* 0x000000081c8c723c */ /* 0x040ff0000004188c */
[C---:B------:R-:W-:Y:S08]  /*aa10*/  HMMA.16816.F32.BF16 R116, R28.reuse, R10, R116 ;  /* 0x0000000a1c74723c */ /* 0x040ff00000041874 */
[C---:B------:R-:W-:Y:S08]  /*aa20*/  HMMA.16816.F32.BF16 R124, R28.reuse, R4, R124 ;  /* 0x000000041c7c723c */ /* 0x040ff0000004187c */
[----:B------:R-:W-:Y:S07]  /*aa30*/  HMMA.16816.F32.BF16 R128, R28, R6, R128 ;  /* 0x000000061c80723c */ /* 0x000fee0000041880 */
[----:B------:R-:W-:Y:S01]  /*aa40*/  LOP3.LUT R28, R185, UR13, R238, 0x96, !PT ;  /* 0x0000000db91c7c12 */ /* 0x000fe2000f8e96ee */
[----:B------:R-:W-:-:S04]  /*aa50*/  IMAD.WIDE.U32 R238, R188, -0x2daee0ad, RZ ;  /* 0xd2511f53bcee7825 */ /* 0x000fc800078e00ff */
[----:B------:R-:W-:Y:S01]  /*aa60*/  IMAD.WIDE.U32 R28, R28, -0x2daee0ad, RZ ;  /* 0xd2511f531c1c7825 */ /* 0x000fe200078e00ff */
[----:B------:R-:W-:-:S04]  /*aa70*/  LOP3.LUT R186, R239, UR12, R186, 0x96, !PT ;  /* 0x0000000cefba7c12 */ /* 0x000fc8000f8e96ba */
[----:B------:R-:W-:Y:S01]  /*aa80*/  LOP3.LUT R238, R29, UR10, R238, 0x96, !PT ;  /* 0x0000000a1dee7c12 */ /* 0x000fe2000f8e96ee */
[----:B------:R-:W-:-:S04]  /*aa90*/  IMAD.WIDE.U32 R236, R186, -0x326172a9, RZ ;  /* 0xcd9e8d57baec7825 */ /* 0x000fc800078e00ff */
[----:B------:R-:W-:Y:S01]  /*aaa0*/  IMAD.WIDE.U32 R238, R238, -0x326172a9, RZ ;  /* 0xcd9e8d57eeee7825 */ /* 0x000fe200078e00ff */
[----:B------:R-:W-:-:S03]  /*aab0*/  LOP3.LUT R185, R237, UR11, R184, 0x96, !PT ;  /* 0x0000000bedb97c12 */ /* 0x000fc6000f8e96b8 */
[----:B------:R-:W-:Y:S01]  /*aac0*/  FFMA.FTZ R184, R164, c[0x0][0x23c], -R66 ;  /* 0x00008f00a4b87a23 */ /* 0x000fe20000010842 */
[----:B------:R-:W-:Y:S01]  /*aad0*/  LOP3.LUT R236, R239, UR9, R236, 0x96, !PT ;  /* 0x00000009efec7c12 */ /* 0x000fe2000f8e96ec */
[----:B------:R-:W-:-:S04]  /*aae0*/  IMAD.WIDE.U32 R32, R185, -0x2daee0ad, RZ ;  /* 0xd2511f53b9207825 */ /* 0x000fc800078e00ff */
[----:B------:R-:W-:Y:S01]  /*aaf0*/  IMAD.WIDE.U32 R236, R236, -0x2daee0ad, RZ ;  /* 0xd2511f53ecec7825 */ /* 0x000fe200078e00ff */
[----:B------:R-:W-:Y:S01]  /*ab00*/  LOP3.LUT R28, R33, UR8, R28, 0x96, !PT ;  /* 0x00000008211c7c12 */ /* 0x000fe2000f8e961c */
[----:B------:R-:W-:Y:S02]  /*ab10*/  MUFU.EX2 R177, R177 ;  /* 0x000000b100b17308 */ /* 0x000fe40000000800 */
[----:B------:R-:W-:Y:S01]  /*ab20*/  FFMA.FTZ R185, R170, c[0x0][0x23c], -R66 ;  /* 0x00008f00aab97a23 */ /* 0x000fe20000010842 */
[----:B------:R-:W-:Y:S01]  /*ab30*/  LOP3.LUT R32, R237, UR6, R32, 0x96, !PT ;  /* 0x00000006ed207c12 */ /* 0x000fe2000f8e9620 */
[----:B------:R-:W-:-:S04]  /*ab40*/  IMAD.WIDE.U32 R34, R28, -0x326172a9, RZ ;  /* 0xcd9e8d571c227825 */ /* 0x000fc800078e00ff */
[----:B------:R-:W-:Y:S01]  /*ab50*/  IMAD.WIDE.U32 R32, R32, -0x326172a9, RZ ;  /* 0xcd9e8d5720207825 */ /* 0x000fe200078e00ff */
[----:B------:R-:W-:Y:S03]  /*ab60*/  MUFU.EX2 R184, R184 ;  /* 0x000000b800b87308 */ /* 0x000fe60000000800 */
[--C-:B------:R-:W-:Y:S01]  /*ab70*/  FFMA.FTZ R170, R172, c[0x0][0x23c], -R66.reuse ;  /* 0x00008f00acaa7a23 */ /* 0x100fe20000010842 */
[----:B------:R-:W-:Y:S01]  /*ab80*/  LOP3.LUT R29, R32, 0xffff, RZ, 0xc0, !PT ;  /* 0x0000ffff201d7812 */ /* 0x000fe200078ec0ff */
[----:B------:R-:W-:Y:S01]  /*ab90*/  FFMA.FTZ R172, R178, c[0x0][0x23c], -R66 ;  /* 0x00008f00b2ac7a23 */ /* 0x000fe20000010842 */
[----:B------:R-:W-:Y:S02]  /*aba0*/  LOP3.LUT R30, R32, 0xff, RZ, 0xc0, !PT ;  /* 0x000000ff201e7812 */ /* 0x000fe400078ec0ff */
[----:B------:R-:W-:Y:S01]  /*abb0*/  SHF.R.U32.HI R29, RZ, 0x8, R29 ;  /* 0x00000008ff1d7819 */ /* 0x000fe2000001161d */
[----:B------:R-:W-:Y:S01]  /*abc0*/  FFMA.FTZ R164, R179, c[0x0][0x23c], -R58 ;  /* 0x00008f00b3a47a23 */ /* 0x000fe2000001083a */
[----:B------:R-:W-:Y:S01]  /*abd0*/  SHF.R.U32.HI R28, RZ, 0x10, R32 ;  /* 0x00000010ff1c7819 */ /* 0x000fe20000011620 */
[----:B------:R-:W-:Y:S01]  /*abe0*/  MUFU.EX2 R170, R170 ;  /* 0x000000aa00aa7308 */ /* 0x000fe20000000800 */
[----:B------:R-:W-:-:S02]  /*abf0*/  PRMT R30, R30, 0x5410, R29 ;  /* 0x000054101e1e7816 */ /* 0x000fc4000000001d */
[----:B------:R-:W-:Y:S01]  /*ac00*/  SHF.R.U32.HI R29, RZ, 0x18, R32 ;  /* 0x00000018ff1d7819 */ /* 0x000fe20000011620 */
[----:B------:R-:W-:Y:S01]  /*ac10*/  IMAD.MOV.U32 R32, RZ, RZ, R216 ;  /* 0x000000ffff207224 */ /* 0x000fe200078e00d8 */
[----:B------:R-:W-:Y:S01]  /*ac20*/  LOP3.LUT R31, R33, UR17, R34, 0x96, !PT ;  /* 0x00000011211f7c12 */ /* 0x000fe2000f8e9622 */
[----:B------:R-:W-:Y:S02]  /*ac30*/  IMAD.MOV.U32 R33, RZ, RZ, R217 ;  /* 0x000000ffff217224 */ /* 0x000fe400078e00d9 */
[----:B------:R1:W5:Y:S01]  /*ac40*/  LDL.LU.64 R216, [R1+0x8] ;  /* 0x0000080001d87983 */ /* 0x0003620000300a00 */
[----:B------:R-:W2:Y:S01]  /*ac50*/  MUFU.EX2 R172, R172 ;  /* 0x000000ac00ac7308 */ /* 0x000ea20000000800 */
[----:B------:R-:W-:Y:S01]  /*ac60*/  LOP3.LUT R28, R28, 0xff, RZ, 0xc0, !PT ;  /* 0x000000ff1c1c7812 */ /* 0x000fe200078ec0ff */
[----:B------:R-:W-:-:S03]  /*ac70*/  IMAD.MOV.U32 R178, RZ, RZ, R32 ;  /* 0x000000ffffb27224 */ /* 0x000fc600078e0020 */
[----:B------:R-:W-:-:S03]  /*ac80*/  PRMT R28, R28, 0x5410, R29 ;  /* 0x000054101c1c7816 */ /* 0x000fc6000000001d */
[----:B------:R-:W3:Y:S01]  /*ac90*/  MUFU.EX2 R164, R164 ;  /* 0x000000a400a47308 */ /* 0x000ee20000000800 */
[----:B------:R-:W-:Y:S01]  /*aca0*/  SHF.R.U32.HI R29, RZ, 0x10, R31 ;  /* 0x00000010ff1d7819 */ /* 0x000fe2000001161f */
[----:B------:R-:W-:Y:S01]  /*acb0*/  IMAD.MOV.U32 R179, RZ, RZ, R33 ;  /* 0x000000ffffb37224 */ /* 0x000fe200078e0021 */
[----:B------:R-:W-:Y:S01]  /*acc0*/  LOP3.LUT R33, R31, 0xffff, RZ, 0xc0, !PT ;  /* 0x0000ffff1f217812 */ /* 0x000fe200078ec0ff */
[--C-:B------:R-:W-:Y:S01]  /*acd0*/  FFMA.FTZ R169, R169, c[0x0][0x23c], -R58.reuse ;  /* 0x00008f00a9a97a23 */ /* 0x100fe2000001083a */
[----:B------:R-:W-:Y:S01]  /*ace0*/  LOP3.LUT R32, R31, 0xff, RZ, 0xc0, !PT ;  /* 0x000000ff1f207812 */ /* 0x000fe200078ec0ff */
[----:B------:R-:W-:Y:S01]  /*acf0*/  FFMA.FTZ R171, R171, c[0x0][0x23c], -R58 ;  /* 0x00008f00abab7a23 */ /* 0x000fe2000001083a */
[----:B------:R-:W-:Y:S01]  /*ad00*/  SHF.R.U32.HI R31, RZ, 0x18, R31 ;  /* 0x00000018ff1f7819 */ /* 0x000fe2000001161f */
[----:B------:R-:W4:Y:S01]  /*ad10*/  MUFU.EX2 R185, R185 ;  /* 0x000000b900b97308 */ /* 0x000f220000000800 */
[----:B------:R-:W-:Y:S01]  /*ad20*/  LOP3.LUT R29, R29, 0xff, RZ, 0xc0, !PT ;  /* 0x000000ff1d1d7812 */ /* 0x000fe200078ec0ff */
[----:B------:R-:W-:Y:S01]  /*ad30*/  HSET2.LE.AND R30, R30, R63, PT ;  /* 0x0000003f1e1e7233 */ /* 0x000fe20003803000 */
[----:B------:R-:W-:-:S02]  /*ad40*/  SHF.R.U32.HI R33, RZ, 0x8, R33 ;  /* 0x00000008ff217819 */ /* 0x000fc40000011621 */
[----:B------:R-:W-:Y:S02]  /*ad50*/  PRMT R29, R29, 0x5410, R31 ;  /* 0x000054101d1d7816 */ /* 0x000fe4000000001f */
[----:B--2---:R-:W-:Y:S01]  /*ad60*/  F2FP.BF16.PACK_AB R31, R172, R170 ;  /* 0x000000aaac1f723e */ /* 0x004fe200000010ff */
[----:B------:R-:W-:Y:S01]  /*ad70*/  MUFU.EX2 R169, R169 ;  /* 0x000000a900a97308 */ /* 0x000fe20000000800 */
[----:B------:R-:W-:Y:S01]  /*ad80*/  HSET2.LE.AND R28, R28, R63, PT ;  /* 0x0000003f1c1c7233 */ /* 0x000fe20003803000 */
[----:B------:R-:W-:Y:S02]  /*ad90*/  PRMT R32, R32, 0x5410, R33 ;  /* 0x0000541020207816 */ /* 0x000fe40000000021 */
[----:B------:R-:W-:-:S04]  /*ada0*/  LOP3.LUT R30, R30, R31, RZ, 0xc0, !PT ;  /* 0x0000001f1e1e7212 */ /* 0x000fc800078ec0ff */
[----:B------:R-:W2:Y:S01]  /*adb0*/  MUFU.EX2 R171, R171 ;  /* 0x000000ab00ab7308 */ /* 0x000ea20000000800 */
[----:B---3--:R-:W-:-:S04]  /*adc0*/  F2FP.BF16.PACK_AB R31, R164, R177 ;  /* 0x000000b1a41f723e */ /* 0x008fc800000010ff */
[----:B------:R-:W-:Y:S01]  /*add0*/  LOP3.LUT R31, R28, R31, RZ, 0xc0, !PT ;  /* 0x0000001f1c1f7212 */ /* 0x000fe200078ec0ff */
[--C-:B------:R-:W-:Y:S01]  /*ade0*/  HSET2.LE.AND R28, R32, R63.reuse, PT ;  /* 0x0000003f201c7233 */ /* 0x100fe20003803000 */
[----:B----4-:R-:W-:Y:S01]  /*adf0*/  F2FP.BF16.PACK_AB R32, R185, R184 ;  /* 0x000000b8b920723e */ /* 0x010fe200000010ff */
[----:B------:R-:W-:-:S03]  /*ae00*/  HSET2.LE.AND R29, R29, R63, PT ;  /* 0x0000003f1d1d7233 */ /* 0x000fc60003803000 */
[----:B------:R-:W-:Y:S02]  /*ae10*/  LOP3.LUT R28, R28, R32, RZ, 0xc0, !PT ;  /* 0x000000201c1c7212 */ /* 0x000fe400078ec0ff */
[----:B--2---:R-:W-:-:S04]  /*ae20*/  F2FP.BF16.PACK_AB R32, R171, R169 ;  /* 0x000000a9ab20723e */ /* 0x004fc800000010ff */
[----:B------:R-:W-:Y:S01]  /*ae30*/  LOP3.LUT R29, R29, R32, RZ, 0xc0, !PT ;  /* 0x000000201d1d7212 */ /* 0x000fe200078ec0ff */
[----:B------:R-:W-:-:S06]  /*ae40*/  IMAD.MOV.U32 R32, RZ, RZ, R178 ;  /* 0x000000ffff207224 */ /* 0x000fcc00078e00b2 */
[C---:B------:R-:W-:Y:S07]  /*ae50*/  HMMA.16816.F32.BF16 R96, R28.reuse, R18, R96 ;  /* 0x000000121c60723c */ /* 0x040fee0000041860 */
[----:B------:R-:W-:Y:S01]  /*ae60*/  LOP3.LUT R18, R205, UR7, R248, 0x96, !PT ;  /* 0x00000007cd127c12 */ /* 0x000fe2000f8e96f8 */
[----:B------:R-:W-:Y:S04]  /*ae70*/  HMMA.16816.F32.BF16 R100, R28, R12, R100 ;  /* 0x0000000c1c64723c */ /* 0x000fe80000041864 */
[----:B------:R-:W-:-:S04]  /*ae80*/  IMAD.WIDE.U32 R18, R18, -0x2daee0ad, RZ ;  /* 0xd2511f5312127825 */ /* 0x000fc800078e00ff */
[----:B------:R-:W-:Y:S01]  /*ae90*/  FFMA.FTZ R178, R173, c[0x0][0x23c], -R183 ;  /* 0x00008f00adb27a23 */ /* 0x000fe200000108b7 */
[----:B------:R-:W-:Y:S01]  /*aea0*/  LOP3.LUT R12, R19, UR16, R32, 0x96, !PT ;  /* 0x00000010130c7c12 */ /* 0x000fe2000f8e9620 */
[----:B------:R-:W-:Y:S02]  /*aeb0*/  IMAD.MOV.U32 R33, RZ, RZ, R179 ;  /* 0x000000ffff217224 */ /* 0x000fe400078e00b3 */
[--C-:B------:R-:W-:Y:S02]  /*aec0*/  FFMA.FTZ R173, R180, c[0x0][0x23c], -R183.reuse ;  /* 0x00008f00b4ad7a23 */ /* 0x100fe400000108b7 */
[--C-:B------:R-:W-:Y:S02]  /*aed0*/  FFMA.FTZ R67, R67, c[0x0][0x23c], -R168.reuse ;  /* 0x00008f0043437a23 */ /* 0x100fe400000108a8 */
[--C-:B------:R-:W-:Y:S02]  /*aee0*/  FFMA.FTZ R175, R175, c[0x0][0x23c], -R168.reuse ;  /* 0x00008f00afaf7a23 */ /* 0x100fe400000108a8 */
[----:B------:R-:W-:Y:S01]  /*aef0*/  FFMA.FTZ R174, R174, c[0x0][0x23c], -R168 ;  /* 0x00008f00aeae7a23 */ /* 0x000fe200000108a8 */
[----:B------:R-:W-:Y:S01]  /*af00*/  HMMA.16816.F32.BF16 R84, R28, R16, R84 ;  /* 0x000000101c54723c */ /* 0x000fe20000041854 */
[----:B------:R-:W-:-:S02]  /*af10*/  FFMA.FTZ R179, R181, c[0x0][0x23c], -R183 ;  /* 0x00008f00b5b37a23 */ /* 0x000fc400000108b7 */
[----:B------:R-:W-:Y:S02]  /*af20*/  FFMA.FTZ R180, R182, c[0x0][0x23c], -R183 ;  /* 0x00008f00b6b47a23 */ /* 0x000fe400000108b7 */
[----:B------:R-:W-:Y:S02]  /*af30*/  FFMA.FTZ R168, R176, c[0x0][0x23c], -R168 ;  /* 0x00008f00b0a87a23 */ /* 0x000fe400000108a8 */
[----:B------:R-:W-:Y:S01]  /*af40*/  LOP3.LUT R16, R12, 0xffff, RZ, 0xc0, !PT ;  /* 0x0000ffff0c107812 */ /* 0x000fe200078ec0ff */
[----:B------:R-:W-:Y:S01]  /*af50*/  MUFU.EX2 R178, R178 ;  /* 0x000000b200b27308 */ /* 0x000fe20000000800 */
[----:B------:R-:W-:Y:S02]  /*af60*/  HMMA.16816.F32.BF16 R112, R28, R8, R112 ;  /* 0x000000081c70723c */ /* 0x000fe40000041870 */
[----:B------:R-:W-:Y:S01]  /*af70*/  SHF.R.U32.HI R16, RZ, 0x8, R16 ;  /* 0x00000008ff107819 */ /* 0x000fe20000011610 */
[----:B------:R-:W-:-:S04]  /*af80*/  FFMA.FTZ R52, R229, R59, R52 ;  /* 0x0000003be5347223 */ /* 0x000fc80000010034 */
[----:B------:R-:W2:Y:S01]  /*af90*/  MUFU.EX2 R173, R173 ;  /* 0x000000ad00ad7308 */ /* 0x000ea20000000800 */
[----:B------:R-:W-:Y:S01]  /*afa0*/  LOP3.LUT R8, R12, 0xff, RZ, 0xc0, !PT ;  /* 0x000000ff0c087812 */ /* 0x000fe200078ec0ff */
[----:B------:R-:W-:Y:S01]  /*afb0*/  HMMA.16816.F32.BF16 R108, R28, R14, R108 ;  /* 0x0000000e1c6c723c */ /* 0x000fe2000004186c */
[----:B------:R-:W-:Y:S01]  /*afc0*/  LOP3.LUT R9, R18, 0xffff, RZ, 0xc0, !PT ;  /* 0x0000ffff12097812 */ /* 0x000fe200078ec0ff */
[----:B------:R-:W-:-:S04]  /*afd0*/  FFMA.FTZ R50, R232, R62, R50 ;  /* 0x0000003ee8327223 */ /* 0x000fc80000010032 */
[----:B------:R-:W-:Y:S01]  /*afe0*/  MUFU.EX2 R179, R179 ;  /* 0x000000b300b37308 */ /* 0x000fe20000000800 */
[----:B------:R-:W-:Y:S01]  /*aff0*/  SHF.R.U32.HI R14, RZ, 0x10, R18 ;  /* 0x00000010ff0e7819 */ /* 0x000fe20000011612 */
[----:B------:R-:W-:Y:S01]  /*b000*/  HMMA.16816.F32.BF16 R120, R28, R10, R120 ;  /* 0x0000000a1c78723c */ /* 0x000fe20000041878 */
[----:B------:R-:W-:Y:S01]  /*b010*/  PRMT R8, R8, 0x5410, R16 ;  /* 0x0000541008087816 */ /* 0x000fe20000000010 */
[----:B------:R-:W-:-:S04]  /*b020*/  FFMA.FTZ R46, R231, R61, R46 ;  /* 0x0000003de72e7223 */ /* 0x000fc8000001002e */
[----:B------:R-:W-:Y:S01]  /*b030*/  MUFU.EX2 R180, R180 ;  /* 0x000000b400b47308 */ /* 0x000fe20000000800 */
[----:B------:R-:W-:Y:S01]  /*b040*/  SHF.R.U32.HI R10, RZ, 0x10, R12 ;  /* 0x00000010ff0a7819 */ /* 0x000fe2000001160c */
[----:B------:R-:W-:-:S06]  /*b050*/  FFMA.FTZ R42, R230, R60, R42 ;  /* 0x0000003ce62a7223 */ /* 0x000fcc000001002a */
[----:B------:R-:W-:Y:S01]  /*b060*/  MUFU.EX2 R67, R67 ;  /* 0x0000004300437308 */ /* 0x000fe20000000800 */
[----:B------:R-:W-:-:S07]  /*b070*/  LOP3.LUT R15, R18, 0xff, RZ, 0xc0, !PT ;  /* 0x000000ff120f7812 */ /* 0x000fce00078ec0ff */
[----:B------:R-:W3:Y:S01]  /*b080*/  MUFU.EX2 R175, R175 ;  /* 0x000000af00af7308 */ /* 0x000ee20000000800 */
[----:B------:R-:W-:-:S07]  /*b090*/  SHF.R.U32.HI R13, RZ, 0x18, R18 ;  /* 0x00000018ff0d7819 */ /* 0x000fce0000011612 */
[----:B------:R-:W-:Y:S01]  /*b0a0*/  MUFU.EX2 R174, R174 ;  /* 0x000000ae00ae7308 */ /* 0x000fe20000000800 */
[----:B------:R-:W-:-:S07]  /*b0b0*/  SHF.R.U32.HI R12, RZ, 0x18, R12 ;  /* 0x00000018ff0c7819 */ /* 0x000fce000001160c */
[----:B------:R-:W4:Y:S01]  /*b0c0*/  MUFU.EX2 R168, R168 ;  /* 0x000000a800a87308 */ /* 0x000f220000000800 */
[----:B------:R-:W-:Y:S01]  /*b0d0*/  SHF.R.U32.HI R9, RZ, 0x8, R9 ;  /* 0x00000008ff097819 */ /* 0x000fe20000011609 */
[----:B------:R-:W-:Y:S01]  /*b0e0*/  FADD.FTZ R52, R57, R52 ;  /* 0x0000003439347221 */ /* 0x000fe20000010000 */
[----:B------:R-:W-:Y:S02]  /*b0f0*/  LOP3.LUT R14, R14, 0xff, RZ, 0xc0, !PT ;  /* 0x000000ff0e0e7812 */ /* 0x000fe400078ec0ff */
[----:B------:R-:W-:Y:S01]  /*b100*/  LOP3.LUT R10, R10, 0xff, RZ, 0xc0, !PT ;  /* 0x000000ff0a0a7812 */ /* 0x000fe200078ec0ff */
[----:B------:R-:W-:Y:S01]  /*b110*/  FADD.FTZ R50, R49, R50 ;  /* 0x0000003231327221 */ /* 0x000fe20000010000 */
[----:B------:R-:W-:Y:S01]  /*b120*/  HSET2.LE.AND R32, R8, R63, PT ;  /* 0x0000003f08207233 */ /* 0x000fe20003803000 */
[----:B------:R-:W-:Y:S02]  /*b130*/  FADD.FTZ R46, R45, R46 ;  /* 0x0000002e2d2e7221 */ /* 0x000fe40000010000 */
[----:B------:R-:W-:Y:S01]  /*b140*/  FADD.FTZ R42, R41, R42 ;  /* 0x0000002a292a7221 */ /* 0x000fe20000010000 */
[----:B------:R-:W-:Y:S01]  /*b150*/  PRMT R15, R15, 0x5410, R9 ;  /* 0x000054100f0f7816 */ /* 0x000fe20000000009 */
[----:B------:R-:W-:Y:S01]  /*b160*/  IMAD.MOV.U32 R183, RZ, RZ, R35 ;  /* 0x000000ffffb77224 */ /* 0x000fe200078e0023 */
[----:B------:R-:W-:Y:S01]  /*b170*/  PRMT R13, R14, 0x5410, R13 ;  /* 0x000054100e0d7816 */ /* 0x000fe2000000000d */
[----:B------:R-:W-:Y:S01]  /*b180*/  FADD.FTZ R52, R56, R52 ;  /* 0x0000003438347221 */ /* 0x000fe20000010000 */
[----:B------:R-:W-:Y:S01]  /*b190*/  PRMT R8, R10, 0x5410, R12 ;  /* 0x000054100a087816 */ /* 0x000fe2000000000c */
[----:B------:R-:W-:-:S02]  /*b1a0*/  FADD.FTZ R50, R48, R50 ;  /* 0x0000003230327221 */ /* 0x000fc40000010000 */
[----:B------:R-:W-:Y:S01]  /*b1b0*/  IMAD.MOV.U32 R182, RZ, RZ, R34 ;  /* 0x000000ffffb67224 */ /* 0x000fe200078e0022 */
[----:B--2---:R-:W-:Y:S01]  /*b1c0*/  F2FP.BF16.PACK_AB R11, R173, R178 ;  /* 0x000000b2ad0b723e */ /* 0x004fe200000010ff */
[----:B------:R-:W-:Y:S01]  /*b1d0*/  FADD.FTZ R46, R44, R46 ;  /* 0x0000002e2c2e7221 */ /* 0x000fe20000010000 */
[----:B---3--:R-:W-:Y:S01]  /*b1e0*/  F2FP.BF16.PACK_AB R33, R175, R67 ;  /* 0x00000043af21723e */ /* 0x008fe200000010ff */
[----:B------:R-:W-:Y:S01]  /*b1f0*/  FADD.FTZ R42, R40, R42 ;  /* 0x0000002a282a7221 */ /* 0x000fe20000010000 */
[----:B------:R-:W-:Y:S01]  /*b200*/  LOP3.LUT R182, R183, UR7, R238, 0x96, !PT ;  /* 0x00000007b7b67c12 */ /* 0x000fe2000f8e96ee */
[--C-:B------:R-:W-:Y:S01]  /*b210*/  HSET2.LE.AND R15, R15, R63.reuse, PT ;  /* 0x0000003f0f0f7233 */ /* 0x100fe20003803000 */
[----:B------:R-:W-:Y:S01]  /*b220*/  FADD.FTZ R52, R55, R52 ;  /* 0x0000003437347221 */ /* 0x000fe20000010000 */
[--C-:B------:R-:W-:Y:S01]  /*b230*/  HSET2.LE.AND R8, R8, R63.reuse, PT ;  /* 0x0000003f08087233 */ /* 0x100fe20003803000 */
[----:B------:R-:W-:Y:S01]  /*b240*/  F2FP.BF16.PACK_AB R34, R180, R179 ;  /* 0x000000b3b422723e */ /* 0x000fe200000010ff */
[----:B------:R-:W-:Y:S01]  /*b250*/  HSET2.LE.AND R13, R13, R63, PT ;  /* 0x0000003f0d0d7233 */ /* 0x000fe20003803000 */
[----:B----4-:R-:W-:Y:S01]  /*b260*/  F2FP.BF16.PACK_AB R35, R168, R174 ;  /* 0x000000aea823723e */ /* 0x010fe200000010ff */
[----:B------:R-:W-:Y:S01]  /*b270*/  FADD.FTZ R50, R47, R50 ;  /* 0x000000322f327221 */ /* 0x000fe20000010000 */
[----:B------:R-:W-:Y:S01]  /*b280*/  HMMA.16816.F32.BF16 R160, R28, R24, R160 ;  /* 0x000000181ca0723c */ /* 0x000fe200000418a0 */
[----:B------:R-:W-:Y:S01]  /*b290*/  FADD.FTZ R46, R43, R46 ;  /* 0x0000002e2b2e7221 */ /* 0x000fe20000010000 */
[----:B------:R-:W-:Y:S01]  /*b2a0*/  LDSM.16.MT88.4 R16, [R214+0xac00] ;  /* 0x00ac0000d610783b */ /* 0x000fe20000004200 */
[----:B------:R-:W-:Y:S01]  /*b2b0*/  FADD.FTZ R42, R51, R42 ;  /* 0x0000002a332a7221 */ /* 0x000fe20000010000 */
[----:B------:R-:W-:Y:S01]  /*b2c0*/  LOP3.LUT R32, R32, R11, RZ, 0xc0, !PT ;  /* 0x0000000b20207212 */ /* 0x000fe200078ec0ff */
[----:B------:R-:W-:Y:S01]  /*b2d0*/  IMAD.WIDE.U32 R182, R182, -0x2daee0ad, RZ ;  /* 0xd2511f53b6b67825 */ /* 0x000fe200078e00ff */
[----:B------:R-:W-:-:S02]  /*b2e0*/  LOP3.LUT R33, R8, R33, RZ, 0xc0, !PT ;  /* 0x0000002108217212 */ /* 0x000fc400078ec0ff */
[C---:B------:R-:W-:Y:S01]  /*b2f0*/  HMMA.16816.F32.BF16 R148, R28.reuse, R26, R148 ;  /* 0x0000001a1c94723c */ /* 0x040fe20000041894 */
[----:B------:R-:W-:Y:S01]  /*b300*/  FADD.FTZ R52, R194, R52 ;  /* 0x00000034c2347221 */ /* 0x000fe20000010000 */
[----:B------:R-:W-:Y:S01]  /*b310*/  LOP3.LUT R34, R15, R34, RZ, 0xc0, !PT ;  /* 0x000000220f227212 */ /* 0x000fe200078ec0ff */
[----:B------:R-:W-:Y:S01]  /*b320*/  FADD.FTZ R50, R251, R50 ;  /* 0x00000032fb327221 */ /* 0x000fe20000010000 */
[----:B------:R-:W-:Y:S01]  /*b330*/  LOP3.LUT R35, R13, R35, RZ, 0xc0, !PT ;  /* 0x000000230d237212 */ /* 0x000fe200078ec0ff */
[----:B------:R-:W-:Y:S01]  /*b340*/  FADD.FTZ R46, R196, R46 ;  /* 0x0000002ec42e7221 */ /* 0x000fe20000010000 */
[----:B------:R-:W2:Y:S01]  /*b350*/  LDSM.16.MT88.4 R24, [R214+0x9c00] ;  /* 0x009c0000d618783b */ /* 0x000ea20000004200 */
[----:B------:R-:W-:Y:S01]  /*b360*/  FADD.FTZ R42, R165, R42 ;  /* 0x0000002aa52a7221 */ /* 0x000fe20000010000 */
[----:B------:R-:W-:Y:S02]  /*b370*/  HMMA.16816.F32.BF16 R68, R28, R20, R68 ;  /* 0x000000141c44723c */ /* 0x000fe40000041844 */
[----:B------:R-:W-:Y:S01]  /*b380*/  LDSM.16.MT88.4 R12, [R212+0xac00] ;  /* 0x00ac0000d40c783b */ /* 0x000fe20000004200 */
[----:B------:R-:W-:-:S03]  /*b390*/  FFMA.FTZ R65, R65, c[0x0][0x23c], -R66 ;  /* 0x00008f0041417a23 */ /* 0x000fc60000010842 */
[----:B------:R-:W-:Y:S02]  /*b3a0*/  LDSM.16.MT88.4 R8, [R214+0xbc00] ;  /* 0x00bc0000d608783b */ /* 0x000fe40000004200 */
[----:B------:R-:W-:Y:S02]  /*b3b0*/  HMMA.16816.F32.BF16 R80, R28, R22, R80 ;  /* 0x000000161c50723c */ /* 0x000fe40000041850 */
[----:B------:R-:W3:Y:S01]  /*b3c0*/  LDSM.16.MT88.4 R20, [R212+0x9c00] ;  /* 0x009c0000d414783b */ /* 0x000ee20000004200 */
[----:B------:R-:W-:Y:S01]  /*b3d0*/  FFMA.FTZ R64, R64, c[0x0][0x23c], -R66 ;  /* 0x00008f0040407a23 */ /* 0x000fe20000010842 */
[----:B------:R-:W-:Y:S01]  /*b3e0*/  LOP3.LUT R236, R183, UR16, R236, 0x96, !PT ;  /* 0x00000010b7ec7c12 */ /* 0x000fe2000f8e96ec */
[----:B------:R-:W-:-:S03]  /*b3f0*/  FFMA.FTZ R53, R53, c[0x0][0x23c], -R58 ;  /* 0x00008f0035357a23 */ /* 0x000fc6000001083a */
[----:B------:R-:W-:Y:S01]  /*b400*/  HMMA.16816.F32.BF16 R136, R28, R4, R136 ;  /* 0x000000041c88723c */ /* 0x000fe20000041888 */
[----:B------:R-:W-:Y:S02]  /*b410*/  FADD.FTZ R52, R193, R52 ;  /* 0x00000034c1347221 */ /* 0x000fe40000010000 */
[----:B------:R-:W-:-:S05]  /*b420*/  FADD.FTZ R50, R250, R50 ;  /* 0x00000032fa327221 */ /* 0x000fca0000010000 */
[----:B------:R-:W-:Y:S01]  /*b430*/  HMMA.16816.F32.BF16 R132, R28, R6, R132 ;  /* 0x000000061c84723c */ /* 0x000fe20000041884 */
[----:B------:R-:W4:Y:S01]  /*b440*/  LDSM.16.MT88.4 R4, [R212+0xbc00] ;  /* 0x00bc0000d404783b */ /* 0x000f220000004200 */
[----:B------:R-:W-:Y:S02]  /*b450*/  FADD.FTZ R46, R203, R46 ;  /* 0x0000002ecb2e7221 */ /* 0x000fe40000010000 */
[----:B------:R-:W-:Y:S02]  /*b460*/  FADD.FTZ R42, R167, R42 ;  /* 0x0000002aa72a7221 */ /* 0x000fe40000010000 */
[--C-:B------:R-:W-:Y:S01]  /*b470*/  FFMA.FTZ R36, R36, c[0x0][0x23c], -R58.reuse ;  /* 0x00008f0024247a23 */ /* 0x100fe2000001083a */
[----:B------:R-:W-:Y:S01]  /*b480*/  LOP3.LUT R28, R182, 0xffff, RZ, 0xc0, !PT ;  /* 0x0000ffffb61c7812 */ /* 0x000fe200078ec0ff */
[--C-:B------:R-:W-:Y:S02]  /*b490*/  FFMA.FTZ R54, R54, c[0x0][0x23c], -R58.reuse ;  /* 0x00008f0036367a23 */ /* 0x100fe4000001083a */
[----:B------:R-:W-:-:S02]  /*b4a0*/  FFMA.FTZ R58, R39, c[0x0][0x23c], -R58 ;  /* 0x00008f00273a7a23 */ /* 0x000fc4000001083a */
[----:B------:R1:W-:Y:S01]  /*b4b0*/  MUFU.EX2 R39, R53 ;  /* 0x0000003500277308 */ /* 0x0003e20000000800 */
[----:B------:R-:W-:Y:S01]  /*b4c0*/  FADD.FTZ R52, R187, R52 ;  /* 0x00000034bb347221 */ /* 0x000fe20000010000 */
[----:B------:R-:W-:Y:S01]  /*b4d0*/  LOP3.LUT R29, R182, 0xff, RZ, 0xc0, !PT ;  /* 0x000000ffb61d7812 */ /* 0x000fe200078ec0ff */
[----:B------:R-:W-:Y:S01]  /*b4e0*/  FFMA.FTZ R37, R37, c[0x0][0x23c], -R66 ;  /* 0x00008f0025257a23 */ /* 0x000fe20000010842 */
[----:B------:R-:W-:Y:S01]  /*b4f0*/  SHF.R.U32.HI R31, RZ, 0x8, R28 ;  /* 0x00000008ff1f7819 */ /* 0x000fe2000001161c */
[----:B------:R-:W-:Y:S02]  /*b500*/  FFMA.FTZ R38, R38, c[0x0][0x23c], -R66 ;  /* 0x00008f0026267a23 */ /* 0x000fe40000010842 */
[----:B------:R-:W-:Y:S01]  /*b510*/  FADD.FTZ R50, R190, R50 ;  /* 0x00000032be327221 */ /* 0x000fe20000010000 */
[----:B------:R-:W-:Y:S01]  /*b520*/  MUFU.EX2 R65, R65 ;  /* 0x0000004100417308 */ /* 0x000fe20000000800 */
[----:B------:R-:W-:Y:S02]  /*b530*/  FADD.FTZ R46, R207, R46 ;  /* 0x0000002ecf2e7221 */ /* 0x000fe40000010000 */
[----:B------:R-:W-:Y:S01]  /*b540*/  FADD.FTZ R42, R192, R42 ;  /* 0x0000002ac02a7221 */ /* 0x000fe20000010000 */
[----:B------:R-:W-:Y:S01]  /*b550*/  SHF.R.U32.HI R30, RZ, 0x10, R182 ;  /* 0x00000010ff1e7819 */ /* 0x000fe200000116b6 */
[----:B------:R-:W-:Y:S01]  /*b560*/  FADD.FTZ R52, R166, R52 ;  /* 0x00000034a6347221 */ /* 0x000fe20000010000 */
[----:B-1----:R-:W-:-:S02]  /*b570*/  LOP3.LUT R53, R236, 0xffff, RZ, 0xc0, !PT ;  /* 0x0000ffffec357812 */ /* 0x002fc400078ec0ff */
[----:B------:R-:W1:Y:S01]  /*b580*/  MUFU.EX2 R64, R64 ;  /* 0x0000004000407308 */ /* 0x000e620000000800 */
[----:B------:R-:W-:Y:S01]  /*b590*/  FADD.FTZ R50, R198, R50 ;  /* 0x00000032c6327221 */ /* 0x000fe20000010000 */
[----:B------:R-:W-:Y:S01]  /*b5a0*/  PRMT R29, R29, 0x5410, R31 ;  /* 0x000054101d1d7816 */ /* 0x000fe2000000001f */
[----:B------:R-:W-:Y:S01]  /*b5b0*/  FADD.FTZ R46, R211, R46 ;  /* 0x0000002ed32e7221 */ /* 0x000fe20000010000 */
[----:B------:R-:W-:Y:S01]  /*b5c0*/  SHF.R.U32.HI R66, RZ, 0x8, R53 ;  /* 0x00000008ff427819 */ /* 0x000fe20000011635 */
[----:B------:R-:W-:Y:S01]  /*b5d0*/  FADD.FTZ R42, R189, R42 ;  /* 0x0000002abd2a7221 */ /* 0x000fe20000010000 */
[----:B------:R-:W-:Y:S01]  /*b5e0*/  SHF.R.U32.HI R28, RZ, 0x18, R182 ;  /* 0x00000018ff1c7819 */ /* 0x000fe200000116b6 */
[----:B------:R-:W-:Y:S01]  /*b5f0*/  FADD.FTZ R52, R191, R52 ;  /* 0x00000034bf347221 */ /* 0x000fe20000010000 */
[----:B------:R-:W-:Y:S01]  /*b600*/  MUFU.EX2 R37, R37 ;  /* 0x0000002500257308 */ /* 0x000fe20000000800 */
[----:B------:R-:W-:Y:S01]  /*b610*/  LOP3.LUT R31, R30, 0xff, RZ, 0xc0, !PT ;  /* 0x000000ff1e1f7812 */ /* 0x000fe200078ec0ff */
[----:B------:R-:W-:Y:S01]  /*b620*/  FADD.FTZ R50, R184, R50 ;  /* 0x00000032b8327221 */ /* 0x000fe20000010000 */
[----:B------:R-:W-:Y:S01]  /*b630*/  LOP3.LUT R30, R236, 0xff, RZ, 0xc0, !PT ;  /* 0x000000ffec1e7812 */ /* 0x000fe200078ec0ff */
[----:B------:R-:W-:Y:S01]  /*b640*/  FADD.FTZ R46, R169, R46 ;  /* 0x0000002ea92e7221 */ /* 0x000fe20000010000 */
[----:B------:R-:W-:Y:S01]  /*b650*/  SHF.R.U32.HI R176, RZ, 0x10, R236 ;  /* 0x00000010ffb07819 */ /* 0x000fe200000116ec */
[----:B------:R-:W-:-:S02]  /*b660*/  FADD.FTZ R42, R195, R42 ;  /* 0x0000002ac32a7221 */ /* 0x000fc40000010000 */
[----:B------:R-:W-:Y:S01]  /*b670*/  MUFU.EX2 R38, R38 ;  /* 0x0000002600267308 */ /* 0x000fe20000000800 */
[----:B------:R-:W-:Y:S01]  /*b680*/  PRMT R28, R31, 0x5410, R28 ;  /* 0x000054101f1c7816 */ /* 0x000fe2000000001c */
[----:B------:R-:W-:Y:S01]  /*b690*/  FADD.FTZ R52, R197, R52 ;  /* 0x00000034c5347221 */ /* 0x000fe20000010000 */
[----:B------:R-:W-:-:S05]  /*b6a0*/  PRMT R30, R30, 0x5410, R66 ;  /* 0x000054101e1e7816 */ /* 0x000fca0000000042 */
[----:B------:R-:W-:Y:S01]  /*b6b0*/  MUFU.EX2 R36, R36 ;  /* 0x0000002400247308 */ /* 0x000fe20000000800 */
[----:B------:R-:W-:Y:S01]  /*b6c0*/  SHF.R.U32.HI R236, RZ, 0x18, R236 ;  /* 0x00000018ffec7819 */ /* 0x000fe200000116ec */
[----:B------:R-:W-:-:S06]  /*b6d0*/  FADD.FTZ R50, R185, R50 ;  /* 0x00000032b9327221 */ /* 0x000fcc0000010000 */
[----:B------:R-:W1:Y:S01]  /*b6e0*/  MUFU.EX2 R54, R54 ;  /* 0x0000003600367308 */ /* 0x000e620000000800 */
[----:B------:R-:W-:-:S07]  /*b6f0*/  FADD.FTZ R46, R171, R46 ;  /* 0x0000002eab2e7221 */ /* 0x000fce0000010000 */
[----:B------:R2:W2:Y:S01]  /*b700*/  MUFU.EX2 R53, R58 ;  /* 0x0000003a00357308 */ /* 0x0004a20000000800 */
[----:B------:R-:W-:Y:S01]  /*b710*/  FADD.FTZ R42, R199, R42 ;  /* 0x0000002ac72a7221 */ /* 0x000fe20000010000 */
[--C-:B------:R-:W-:Y:S01]  /*b720*/  HSET2.LE.AND R31, R28, R63.reuse, PT ;  /* 0x0000003f1c1f7233 */ /* 0x100fe20003803000 */
[----:B------:R-:W-:Y:S01]  /*b730*/  FADD.FTZ R52, R201, R52 ;  /* 0x00000034c9347221 */ /* 0x000fe20000010000 */
[--C-:B------:R-:W-:Y:S01]  /*b740*/  HSET2.LE.AND R29, R29, R63.reuse, PT ;  /* 0x0000003f1d1d7233 */ /* 0x100fe20003803000 */
[----:B------:R-:W-:Y:S01]  /*b750*/  FADD.FTZ R50, R170, R50 ;  /* 0x00000032aa327221 */ /* 0x000fe20000010000 */
[----:B------:R-:W-:Y:S01]  /*b760*/  HSET2.LE.AND R28, R30, R63, PT ;  /* 0x0000003f1e1c7233 */ /* 0x000fe20003803000 */
[----:B------:R-:W-:Y:S01]  /*b770*/  FADD.FTZ R46, R177, R46 ;  /* 0x0000002eb12e7221 */ /* 0x000fe20000010000 */
[----:B-1----:R-:W-:Y:S01]  /*b780*/  F2FP.BF16.PACK_AB R30, R64, R65 ;  /* 0x00000041401e723e */ /* 0x002fe200000010ff */
[----:B------:R-:W-:Y:S01]  /*b790*/  FADD.FTZ R42, R202, R42 ;  /* 0x0000002aca2a7221 */ /* 0x000fe20000010000 */
[----:B--2---:R-:W-:Y:S01]  /*b7a0*/  LOP3.LUT R58, R176, 0xff, RZ, 0xc0, !PT ;  /* 0x000000ffb03a7812 */ /* 0x004fe200078ec0ff */
[----:B------:R-:W-:-:S03]  /*b7b0*/  FADD.FTZ R52, R200, R52 ;  /* 0x00000034c8347221 */ /* 0x000fc60000010000 */
[----:B------:R-:W-:Y:S01]  /*b7c0*/  PRMT R58, R58, 0x5410, R236 ;  /* 0x000054103a3a7816 */ /* 0x000fe200000000ec */
[----:B------:R-:W-:Y:S01]  /*b7d0*/  FADD.FTZ R50, R172, R50 ;  /* 0x00000032ac327221 */ /* 0x000fe20000010000 */
[----:B------:R-:W-:Y:S01]  /*b7e0*/  LOP3.LUT R30, R29, R30, RZ, 0xc0, !PT ;  /* 0x0000001e1d1e7212 */ /* 0x000fe200078ec0ff */
[----:B------:R-:W-:Y:S01]  /*b7f0*/  FADD.FTZ R46, R164, R46 ;  /* 0x0000002ea42e7221 */ /* 0x000fe20000010000 */
[----:B------:R-:W-:Y:S01]  /*b800*/  PLOP3.LUT P0, PT, PT, PT, UP0, 0x40, 0x0 ;  /* 0x000000000000781c */ /* 0x000fe20003f0e808 */
[----:B------:R-:W-:Y:S01]  /*b810*/  FADD.FTZ R42, R204, R42 ;  /* 0x0000002acc2a7221 */ /* 0x000fe20000010000 */
[----:B------:R-:W-:Y:S01]  /*b820*/  HSET2.LE.AND R58, R58, R63, PT ;  /* 0x0000003f3a3a7233 */ /* 0x000fe20003803000 */
[----:B------:R-:W-:Y:S01]  /*b830*/  F2FP.BF16.PACK_AB R66, R39, R54 ;  /* 0x000000362742723e */ /* 0x000fe200000010ff */
[----:B------:R-:W-:Y:S01]  /*b840*/  FADD.FTZ R52, R67, R52 ;  /* 0x0000003443347221 */ /* 0x000fe20000010000 */
[----:B------:R-:W-:Y:S02]  /*b850*/  F2FP.BF16.PACK_AB R63, R38, R37 ;  /* 0x00000025263f723e */ /* 0x000fe400000010ff */
[----:B------:R-:W-:Y:S01]  /*b860*/  F2FP.BF16.PACK_AB R29, R53, R36 ;  /* 0x00000024351d723e */ /* 0x000fe200000010ff */
[----:B------:R-:W-:-:S02]  /*b870*/  FADD.FTZ R50, R37, R50 ;  /* 0x0000003225327221 */ /* 0x000fc40000010000 */
[----:B------:R-:W-:Y:S02]  /*b880*/  FADD.FTZ R46, R36, R46 ;  /* 0x0000002e242e7221 */ /* 0x000fe40000010000 */
[----:B------:R-:W-:Y:S01]  /*b890*/  FADD.FTZ R42, R178, R42 ;  /* 0x0000002ab22a7221 */ /* 0x000fe20000010000 */
[----:B------:R-:W-:Y:S01]  /*b8a0*/  LOP3.LUT R31, R31, R66, RZ, 0xc0, !PT ;  /* 0x000000421f1f7212 */ /* 0x000fe200078ec0ff */
[----:B------:R-:W-:Y:S01]  /*b8b0*/  FADD.FTZ R52, R175, R52 ;  /* 0x00000034af347221 */ /* 0x000fe20000010000 */
[----:B------:R-:W-:Y:S02]  /*b8c0*/  LOP3.LUT R28, R28, R63, RZ, 0xc0, !PT ;  /* 0x0000003f1c1c7212 */ /* 0x000fe400078ec0ff */
[----:B------:R-:W-:Y:S01]  /*b8d0*/  LOP3.LUT R29, R58, R29, RZ, 0xc0, !PT ;  /* 0x0000001d3a1d7212 */ /* 0x000fe200078ec0ff */
[----:B------:R-:W-:Y:S02]  /*b8e0*/  FADD.FTZ R50, R38, R50 ;  /* 0x0000003226327221 */ /* 0x000fe40000010000 */
[----:B------:R-:W-:-:S02]  /*b8f0*/  FADD.FTZ R46, R53, R46 ;  /* 0x0000002e352e7221 */ /* 0x000fc40000010000 */
[----:B------:R-:W-:Y:S02]  /*b900*/  FADD.FTZ R42, R173, R42 ;  /* 0x0000002aad2a7221 */ /* 0x000fe40000010000 */
[----:B------:R-:W-:Y:S01]  /*b910*/  FADD.FTZ R52, R174, R52 ;  /* 0x00000034ae347221 */ /* 0x000fe20000010000 */
[----:B------:R-:W-:Y:S01]  /*b920*/  HMMA.16816.F32.BF16 R156, R32, R24, R156 ;  /* 0x00000018209c723c */ /* 0x000fe2000004189c */
[----:B------:R-:W-:Y:S02]  /*b930*/  FADD.FTZ R50, R65, R50 ;  /* 0x0000003241327221 */ /* 0x000fe40000010000 */
[----:B------:R-:W-:Y:S02]  /*b940*/  FADD.FTZ R46, R54, R46 ;  /* 0x0000002e362e7221 */ /* 0x000fe40000010000 */
[----:B------:R-:W-:-:S03]  /*b950*/  FADD.FTZ R42, R179, R42 ;  /* 0x0000002ab32a7221 */ /* 0x000fc60000010000 */
[----:B------:R-:W-:Y:S01]  /*b960*/  HMMA.16816.F32.BF16 R152, R32, R26, R152 ;  /* 0x0000001a2098723c */ /* 0x000fe20000041898 */
[----:B------:R-:W-:Y:S02]  /*b970*/  FADD.FTZ R229, R168, R52 ;  /* 0x00000034a8e57221 */ /* 0x000fe40000010000 */
[----:B------:R-:W-:Y:S02]  /*b980*/  FADD.FTZ R232, R64, R50 ;  /* 0x0000003240e87221 */ /* 0x000fe40000010000 */
[----:B------:R-:W-:-:S03]  /*b990*/  FADD.FTZ R231, R39, R46 ;  /* 0x0000002e27e77221 */ /* 0x000fc60000010000 */
[----:B---3--:R-:W-:Y:S01]  /*b9a0*/  HMMA.16816.F32.BF16 R72, R32, R20, R72 ;  /* 0x000000142048723c */ /* 0x008fe20000041848 */
[----:B------:R-:W-:Y:S02]  /*b9b0*/  FADD.FTZ R230, R180, R42 ;  /* 0x0000002ab4e67221 */ /* 0x000fe40000010000 */
[----:B------:R-:W-:Y:S02]  /*b9c0*/  IMAD.MOV.U32 R167, RZ, RZ, R208 ;  /* 0x000000ffffa77224 */ /* 0x000fe400078e00d0 */
[----:B------:R-:W-:-:S03]  /*b9d0*/  IMAD.MOV.U32 R168, RZ, RZ, R209 ;  /* 0x000000ffffa87224 */ /* 0x000fc600078e00d1 */
[----:B------:R-:W-:Y:S01]  /*b9e0*/  HMMA.16816.F32.BF16 R76, R32, R22, R76 ;  /* 0x00000016204c723c */ /* 0x000fe2000004184c */
[----:B------:R-:W-:Y:S02]  /*b9f0*/  IMAD.MOV.U32 R165, RZ, RZ, R0 ;  /* 0x000000ffffa57224 */ /* 0x000fe400078e0000 */
[----:B------:R-:W-:-:S05]  /*ba00*/  IMAD.MOV.U32 R166, RZ, RZ, R2 ;  /* 0x000000ffffa67224 */ /* 0x000fca00078e0002 */
[C---:B------:R-:W-:Y:S08]  /*ba10*/  HMMA.16816.F32.BF16 R88, R32.reuse, R16, R88 ;  /* 0x000000102058723c */ /* 0x040ff00000041858 */
[C---:B------:R-:W-:Y:S08]  /*ba20*/  HMMA.16816.F32.BF16 R92, R32.reuse, R18, R92 ;  /* 0x00000012205c723c */ /* 0x040ff0000004185c */
[C---:B------:R-:W-:Y:S08]  /*ba30*/  HMMA.16816.F32.BF16 R104, R32.reuse, R12, R104 ;  /* 0x0000000c2068723c */ /* 0x040ff00000041868 */
[C---:B------:R-:W-:Y:S08]  /*ba40*/  HMMA.16816.F32.BF16 R144, R32.reuse, R14, R144 ;  /* 0x0000000e2090723c */ /* 0x040ff00000041890 */
[C---:B------:R-:W-:Y:S08]  /*ba50*/  HMMA.16816.F32.BF16 R140, R32.reuse, R8, R140 ;  /* 0x00000008208c723c */ /* 0x040ff0000004188c */
[C---:B------:R-:W-:Y:S08]  /*ba60*/  HMMA.16816.F32.BF16 R116, R32.reuse, R10, R116 ;  /* 0x0000000a2074723c */ /* 0x040ff00000041874 */
[C---:B----4-:R-:W-:Y:S08]  /*ba70*/  HMMA.16816.F32.BF16 R124, R32.reuse, R4, R124 ;  /* 0x00000004207c723c */ /* 0x050ff0000004187c */
        /* <DEDUP_REMOVED lines=22> */
[----:B------:R-:W-:-:S04]  /*bbe0*/  UIMAD UR5, UR31, UR5, UR34 ;  /* 0x000000051f0572a4 */ /* 0x000fc8000f8e0222 */
[----:B------:R-:W-:Y:S01]  /*bbf0*/  UIADD3 UR5, UR37, UR5, URZ ;  /* 0x0000000525057290 */ /* 0x000fe2000fffe03f */
[----:B------:R-:W-:Y:S02]  /*bc00*/  IMAD.U32 R4, RZ, RZ, UR36 ;  /* 0x00000024ff047e24 */ /* 0x000fe4000f8e00ff */
        /* <DEDUP_REMOVED lines=50> */
[----:B-----5:R-:W-:Y:S04]  /*bf30*/  LDSM.16.M88.4 R180, [R216+0x6000] ;  /* 0x00600000d8b4783b */ /* 0x020fe80000000200 */
[----:B------:R-:W-:Y:S04]  /*bf40*/  LDSM.16.M88.4 R172, [R216+0x6400] ;  /* 0x00640000d8ac783b */ /* 0x000fe80000000200 */
[----:B------:R-:W-:Y:S04]  /*bf50*/  LDSM.16.M88.4 R40, [R216+0x6c00] ;  /* 0x006c0000d828783b */ /* 0x000fe80000000200 */
[----:B------:R-:W-:Y:S04]  /*bf60*/  LDSM.16.M88.4 R164, [R216+0x6800] ;  /* 0x00680000d8a4783b */ /* 0x000fe80000000200 */
[----:B------:R-:W1:Y:S04]  /*bf70*/  LDSM.16.M88.4 R60, [R217] ;  /* 0x00000000d93c783b */ /* 0x000e680000000200 */
[----:B------:R-:W-:Y:S04]  /*bf80*/  LDSM.16.M88.4 R200, [R213+0x6000] ;  /* 0x00600000d5c8783b */ /* 0x000fe80000000200 */
[----:B----4-:R-:W4:Y:S04]  /*bf90*/  LDSM.16.M88.4 R4, [R217+0x1000] ;  /* 0x00100000d904783b */ /* 0x010f280000000200 */
[----:B------:R-:W2:Y:S04]  /*bfa0*/  LDSM.16.M88.4 R36, [R215+0x1000] ;  /* 0x00100000d724783b */ /* 0x000ea80000000200 */
[----:B------:R-:W2:Y:S04]  /*bfb0*/  LDSM.16.M88.4 R196, [R213+0x6400] ;  /* 0x00640000d5c4783b */ /* 0x000ea80000000200 */
[----:B------:R-:W2:Y:S04]  /*bfc0*/  LDSM.16.M88.4 R188, [R213+0x6c00] ;  /* 0x006c0000d5bc783b */ /* 0x000ea80000000200 */
[----:B------:R-:W2:Y:S04]  /*bfd0*/  LDSM.16.M88.4 R192, [R213+0x6800] ;  /* 0x00680000d5c0783b */ /* 0x000ea80000000200 */
[----:B------:R-:W2:Y:S04]  /*bfe0*/  LDSM.16.M88.4 R204, [R215] ;  /* 0x00000000d7cc783b */ /* 0x000ea80000000200 */
[----:B------:R-:W-:Y:S04]  /*bff0*/  LDSM.16.M88.4 R52, [R217+0x3000] ;  /* 0x00300000d934783b */ /* 0x000fe80000000200 */
[----:B------:R-:W2:Y:S01]  /*c000*/  LDSM.16.M88.4 R48, [R216+0x7000] ;  /* 0x00700000d830783b */ /* 0x000ea20000000200 */
[-C--:B-1----:R-:W-:Y:S03]  /*c010*/  HMMA.16816.F32.BF16 R184, R60, R180.reuse, RZ ;  /* 0x000000b43cb8723c */ /* 0x082fe600000418ff */
[----:B------:R-:W1:Y:S04]  /*c020*/  LDSM.16.M88.4 R56, [R217+0x2000] ;  /* 0x00200000d938783b */ /* 0x000e680000000200 */
[----:B------:R-:W1:Y:S01]  /*c030*/  LDSM.16.M88.4 R44, [R216+0x7400] ;  /* 0x00740000d82c783b */ /* 0x000e620000000200 */
[C---:B----4-:R-:W-:Y:S03]  /*c040*/  HMMA.16816.F32.BF16 R32, R4.reuse, R180, RZ ;  /* 0x000000b40420723c */ /* 0x050fe600000418ff */
[----:B------:R-:W0:Y:S05]  /*c050*/  LDGDEPBAR ;  /* 0x00000000000079af */ /* 0x000e2a0000000000 */
[C---:B------:R-:W-:Y:S08]  /*c060*/  HMMA.16816.F32.BF16 R28, R4.reuse, R182, RZ ;  /* 0x000000b6041c723c */ /* 0x040ff000000418ff */
[C---:B------:R-:W-:Y:S08]  /*c070*/  HMMA.16816.F32.BF16 R24, R4.reuse, R172, RZ ;  /* 0x000000ac0418723c */ /* 0x040ff000000418ff */
[C---:B------:R-:W-:Y:S08]  /*c080*/  HMMA.16816.F32.BF16 R20, R4.reuse, R174, RZ ;  /* 0x000000ae0414723c */ /* 0x040ff000000418ff */
[C---:B------:R-:W-:Y:S08]  /*c090*/  HMMA.16816.F32.BF16 R8, R4.reuse, R40, RZ ;  /* 0x000000280408723c */ /* 0x040ff000000418ff */
        /* <DEDUP_REMOVED lines=10> */
[----:B------:R-:W2:Y:S07]  /*c140*/  LDSM.16.M88.4 R40, [R216+0x7800] ;  /* 0x00780000d828783b */ /* 0x000eae0000000200 */
        /* <DEDUP_REMOVED lines=20> */
[----:B------:R-:W4:Y:S07]  /*c290*/  LDSM.16.M88.4 R188, [R213+0x7000] ;  /* 0x00700000d5bc783b */ /* 0x000f2e0000000200 */
[C---:B------:R-:W-:Y:S08]  /*c2a0*/  HMMA.16816.F32.BF16 R32, R52.reuse, R48, R32 ;  /* 0x000000303420723c */ /* 0x040ff00000041820 */
[----:B------:R-:W-:Y:S08]  /*c2b0*/  HMMA.16816.F32.BF16 R28, R52, R50, R28 ;  /* 0x00000032341c723c */ /* 0x000ff0000004181c */
[C---:B-1----:R-:W-:Y:S08]  /*c2c0*/  HMMA.16816.F32.BF16 R184, R56.reuse, R48, R184 ;  /* 0x0000003038b8723c */ /* 0x042ff000000418b8 */
[----:B------:R-:W-:Y:S01]  /*c2d0*/  HMMA.16816.F32.BF16 R180, R56, R50, R180 ;  /* 0x0000003238b4723c */ /* 0x000fe200000418b4 */
[----:B------:R-:W-:Y:S07]  /*c2e0*/  LDSM.16.M88.4 R48, [R213+0x7800] ;  /* 0x00780000d530783b */ /* 0x000fee0000000200 */
[C---:B------:R-:W-:Y:S08]  /*c2f0*/  HMMA.16816.F32.BF16 R24, R52.reuse, R44, R24 ;  /* 0x0000002c3418723c */ /* 0x040ff00000041818 */
[C---:B------:R-:W-:Y:S08]  /*c300*/  HMMA.16816.F32.BF16 R20, R52.reuse, R46, R20 ;  /* 0x0000002e3414723c */ /* 0x040ff00000041814 */
[C---:B--2---:R-:W-:Y:S08]  /*c310*/  HMMA.16816.F32.BF16 R16, R52.reuse, R40, R16 ;  /* 0x000000283410723c */ /* 0x044ff00000041810 */
[----:B------:R-:W-:Y:S08]  /*c320*/  HMMA.16816.F32.BF16 R12, R52, R42, R12 ;  /* 0x0000002a340c723c */ /* 0x000ff0000004180c */
[C---:B------:R-:W-:Y:S08]  /*c330*/  HMMA.16816.F32.BF16 R176, R56.reuse, R44, R176 ;  /* 0x0000002c38b0723c */ /* 0x040ff000000418b0 */
[C---:B------:R-:W-:Y:S01]  /*c340*/  HMMA.16816.F32.BF16 R172, R56.reuse, R46, R172 ;  /* 0x0000002e38ac723c */ /* 0x040fe200000418ac */
[----:B------:R-:W-:Y:S07]  /*c350*/  LDSM.16.M88.4 R44, [R217+0x5000] ;  /* 0x00500000d92c783b */ /* 0x000fee0000000200 */
[C---:B------:R-:W-:Y:S08]  /*c360*/  HMMA.16816.F32.BF16 R168, R56.reuse, R40, R168 ;  /* 0x0000002838a8723c */ /* 0x040ff000000418a8 */
[C---:B------:R-:W-:Y:S01]  /*c370*/  HMMA.16816.F32.BF16 R164, R56.reuse, R42, R164 ;  /* 0x0000002a38a4723c */ /* 0x040fe200000418a4 */
[----:B------:R-:W1:Y:S07]  /*c380*/  LDSM.16.M88.4 R40, [R216+0x8000] ;  /* 0x00800000d828783b */ /* 0x000e6e0000000200 */
[-C--:B---3--:R-:W-:Y:S01]  /*c390*/  HMMA.16816.F32.BF16 R204, R56, R36.reuse, R64 ;  /* 0x0000002438cc723c */ /* 0x088fe20000041840 */
[----:B------:R-:W2:Y:S07]  /*c3a0*/  LDSM.16.M88.4 R64, [R217+0x4000] ;  /* 0x00400000d940783b */ /* 0x000eae0000000200 */
[C---:B------:R-:W-:Y:S08]  /*c3b0*/  HMMA.16816.F32.BF16 R8, R52.reuse, R36, R8 ;  /* 0x000000243408723c */ /* 0x040ff00000041808 */
[----:B------:R-:W-:Y:S01]  /*c3c0*/  HMMA.16816.F32.BF16 R4, R52, R38, R4 ;  /* 0x000000263404723c */ /* 0x000fe20000041804 */
[----:B------:R-:W3:Y:S07]  /*c3d0*/  LDSM.16.M88.4 R52, [R213+0x7400] ;  /* 0x00740000d534783b */ /* 0x000eee0000000200 */
[-C--:B----4-:R-:W-:Y:S08]  /*c3e0*/  HMMA.16816.F32.BF16 R32, R192, R188.reuse, R32 ;  /* 0x000000bcc020723c */ /* 0x090ff00000041820 */
[----:B------:R-:W-:Y:S08]  /*c3f0*/  HMMA.16816.F32.BF16 R184, R196, R188, R184 ;  /* 0x000000bcc4b8723c */ /* 0x000ff000000418b8 */
[-C--:B------:R-:W-:Y:S08]  /*c400*/  HMMA.16816.F32.BF16 R28, R192, R190.reuse, R28 ;  /* 0x000000bec01c723c */ /* 0x080ff0000004181c */
[----:B------:R-:W-:Y:S01]  /*c410*/  HMMA.16816.F32.BF16 R180, R196, R190, R180 ;  /* 0x000000bec4b4723c */ /* 0x000fe200000418b4 */
[----:B------:R-:W-:Y:S07]  /*c420*/  LDSM.16.M88.4 R188, [R215+0x4000] ;  /* 0x00400000d7bc783b */ /* 0x000fee0000000200 */
[----:B------:R-:W-:Y:S01]  /*c430*/  HMMA.16816.F32.BF16 R60, R56, R38, R60 ;  /* 0x00000026383c723c */ /* 0x000fe2000004183c */
[----:B------:R-:W4:Y:S04]  /*c440*/  LDSM.16.M88.4 R36, [R216+0x8400] ;  /* 0x00840000d824783b */ /* 0x000f280000000200 */
[----:B------:R-:W-:Y:S03]  /*c450*/  LDSM.16.M88.4 R56, [R215+0x5000] ;  /* 0x00500000d738783b */ /* 0x000fe60000000200 */
[-C--:B-1----:R-:W-:Y:S08]  /*c460*/  HMMA.16816.F32.BF16 R32, R44, R40.reuse, R32 ;  /* 0x000000282c20723c */ /* 0x082ff00000041820 */
[----:B--2---:R-:W-:Y:S08]  /*c470*/  HMMA.16816.F32.BF16 R184, R64, R40, R184 ;  /* 0x0000002840b8723c */ /* 0x004ff000000418b8 */
[-C--:B------:R-:W-:Y:S08]  /*c480*/  HMMA.16816.F32.BF16 R28, R44, R42.reuse, R28 ;  /* 0x0000002a2c1c723c */ /* 0x080ff0000004181c */
[----:B------:R-:W-:Y:S01]  /*c490*/  HMMA.16816.F32.BF16 R180, R64, R42, R180 ;  /* 0x0000002a40b4723c */ /* 0x000fe200000418b4 */
[----:B------:R-:W1:Y:S07]  /*c4a0*/  LDSM.16.M88.4 R40, [R213+0x8000] ;  /* 0x00800000d528783b */ /* 0x000e6e0000000200 */
[C---:B---3--:R-:W-:Y:S08]  /*c4b0*/  HMMA.16816.F32.BF16 R24, R192.reuse, R52, R24 ;  /* 0x00000034c018723c */ /* 0x048ff00000041818 */
[----:B------:R-:W-:Y:S08]  /*c4c0*/  HMMA.16816.F32.BF16 R20, R192, R54, R20 ;  /* 0x00000036c014723c */ /* 0x000ff00000041814 */
[C---:B------:R-:W-:Y:S08]  /*c4d0*/  HMMA.16816.F32.BF16 R176, R196.reuse, R52, R176 ;  /* 0x00000034c4b0723c */ /* 0x040ff000000418b0 */
[----:B------:R-:W-:Y:S01]  /*c4e0*/  HMMA.16816.F32.BF16 R172, R196, R54, R172 ;  /* 0x00000036c4ac723c */ /* 0x000fe200000418ac */
[----:B------:R-:W-:Y:S07]  /*c4f0*/  LDSM.16.M88.4 R52, [R216+0x8800] ;  /* 0x00880000d834783b */ /* 0x000fee0000000200 */
[C---:B------:R-:W-:Y:S08]  /*c500*/  HMMA.16816.F32.BF16 R16, R192.reuse, R48, R16 ;  /* 0x00000030c010723c */ /* 0x040ff00000041810 */
[----:B------:R-:W-:Y:S08]  /*c510*/  HMMA.16816.F32.BF16 R12, R192, R50, R12 ;  /* 0x00000032c00c723c */ /* 0x000ff0000004180c */
[C---:B------:R-:W-:Y:S08]  /*c520*/  HMMA.16816.F32.BF16 R168, R196.reuse, R48, R168 ;  /* 0x00000030c4a8723c */ /* 0x040ff000000418a8 */
[----:B------:R-:W-:Y:S01]  /*c530*/  HMMA.16816.F32.BF16 R164, R196, R50, R164 ;  /* 0x00000032c4a4723c */ /* 0x000fe200000418a4 */
[----:B------:R-:W2:Y:S07]  /*c540*/  LDSM.16.M88.4 R48, [R216+0x8c00] ;  /* 0x008c0000d830783b */ /* 0x000eae0000000200 */
[-C--:B------:R-:W-:Y:S08]  /*c550*/  HMMA.16816.F32.BF16 R4, R192, R202.reuse, R4 ;  /* 0x000000cac004723c */ /* 0x080ff00000041804 */
[----:B------:R-:W-:Y:S08]  /*c560*/  HMMA.16816.F32.BF16 R60, R196, R202, R60 ;  /* 0x000000cac43c723c */ /* 0x000ff0000004183c */
[-C--:B----4-:R-:W-:Y:S08]  /*c570*/  HMMA.16816.F32.BF16 R176, R64, R36.reuse, R176 ;  /* 0x0000002440b0723c */ /* 0x090ff000000418b0 */
[C---:B------:R-:W-:Y:S08]  /*c580*/  HMMA.16816.F32.BF16 R24, R44.reuse, R36, R24 ;  /* 0x000000242c18723c */ /* 0x040ff00000041818 */
[-C--:B------:R-:W-:Y:S08]  /*c590*/  HMMA.16816.F32.BF16 R20, R44, R38.reuse, R20 ;  /* 0x000000262c14723c */ /* 0x080ff00000041814 */
[----:B------:R-:W-:Y:S01]  /*c5a0*/  HMMA.16816.F32.BF16 R172, R64, R38, R172 ;  /* 0x0000002640ac723c */ /* 0x000fe200000418ac */
[----:B------:R-:W3:Y:S07]  /*c5b0*/  LDSM.16.M88.4 R36, [R213+0x8400] ;  /* 0x00840000d524783b */ /* 0x000eee0000000200 */
[----:B------:R-:W-:Y:S08]  /*c5c0*/  HMMA.16816.F32.BF16 R8, R192, R200, R8 ;  /* 0x000000c8c008723c */ /* 0x000ff00000041808 */
[-C--:B-1----:R-:W-:Y:S08]  /*c5d0*/  HMMA.16816.F32.BF16 R184, R188, R40.reuse, R184 ;  /* 0x00000028bcb8723c */ /* 0x082ff000000418b8 */
[----:B------:R-:W-:Y:S08]  /*c5e0*/  HMMA.16816.F32.BF16 R32, R56, R40, R32 ;  /* 0x000000283820723c */ /* 0x000ff00000041820 */
[-C--:B--2---:R-:W-:Y:S08]  /*c5f0*/  HMMA.16816.F32.BF16 R4, R44, R50.reuse, R4 ;  /* 0x000000322c04723c */ /* 0x084ff00000041804 */
[----:B------:R-:W-:Y:S07]  /*c600*/  HMMA.16816.F32.BF16 R60, R64, R50, R60 ;  /* 0x00000032403c723c */ /* 0x000fee000004183c */
[----:B------:R-:W-:Y:S01]  /*c610*/  IMAD.U32 R51, RZ, RZ, UR31 ;  /* 0x0000001fff337e24 */ /* 0x000fe2000f8e00ff */
[----:B------:R-:W-:Y:S03]  /*c620*/  HMMA.16816.F32.BF16 R28, R56, R42, R28 ;  /* 0x0000002a381c723c */ /* 0x000fe6000004181c */
[----:B------:R-:W-:-:S05]  /*c630*/  IMAD R51, R51, 0x40, R228 ;  /* 0x0000004033337824 */ /* 0x000fca00078e02e4 */
[----:B------:R-:W-:Y:S01]  /*c640*/  HMMA.16816.F32.BF16 R180, R188, R42, R180 ;  /* 0x0000002abcb4723c */ /* 0x000fe200000418b4 */
[----:B------:R-:W1:Y:S01]  /*c650*/  LDSM.16.M88.4 R40, [R213+0x8800] ;  /* 0x00880000d528783b */ /* 0x000e620000000200 */
[C---:B------:R-:W-:Y:S02]  /*c660*/  ISETP.GE.AND P0, PT, R51.reuse, R243, PT ;  /* 0x000000f33300720c */ /* 0x040fe40003f06270 */
[----:B------:R-:W-:-:S04]  /*c670*/  ISETP.GE.AND P5, PT, R51, R241, PT ;  /* 0x000000f13300720c */ /* 0x000fc80003fa6270 */
[----:B------:R-:W-:Y:S01]  /*c680*/  HMMA.16816.F32.BF16 R16, R44, R52, R16 ;  /* 0x000000342c10723c */ /* 0x000fe20000041810 */
[----:B------:R-:W-:Y:S02]  /*c690*/  FSEL R250, R186, -INF , !P5 ;  /* 0xff800000bafa7808 */ /* 0x000fe40006800000 */
[----:B------:R-:W-:-:S05]  /*c6a0*/  ISETP.GE.AND P5, PT, R51, R240, PT ;  /* 0x000000f03300720c */ /* 0x000fca0003fa6270 */
[C---:B------:R-:W-:Y:S08]  /*c6b0*/  HMMA.16816.F32.BF16 R12, R44.reuse, R54, R12 ;  /* 0x000000362c0c723c */ /* 0x040ff0000004180c */
[----:B------:R-:W-:Y:S07]  /*c6c0*/  HMMA.16816.F32.BF16 R8, R44, R48, R8 ;  /* 0x000000302c08723c */ /* 0x000fee0000041808 */
[----:B------:R-:W-:Y:S01]  /*c6d0*/  IADD3 R44, R51, 0x1, RZ ;  /* 0x00000001332c7810 */ /* 0x000fe20007ffe0ff */
[----:B------:R-:W-:Y:S01]  /*c6e0*/  HMMA.16816.F32.BF16 R204, R196, R200, R204 ;  /* 0x000000c8c4cc723c */ /* 0x000fe200000418cc */
[----:B------:R-:W-:-:S02]  /*c6f0*/  FSEL R46, R184, -INF , !P0 ;  /* 0xff800000b82e7808 */ /* 0x000fc40004000000 */
[C---:B------:R-:W-:Y:S02]  /*c700*/  ISETP.GE.AND P1, PT, R44.reuse, R243, PT ;  /* 0x000000f32c00720c */ /* 0x040fe40003f26270 */
[C---:B------:R-:W-:Y:S02]  /*c710*/  ISETP.GE.AND P0, PT, R44.reuse, R240, PT ;  /* 0x000000f02c00720c */ /* 0x040fe40003f06270 */
[----:B------:R-:W-:Y:S01]  /*c720*/  FSEL R251, R185, -INF , !P1 ;  /* 0xff800000b9fb7808 */ /* 0x000fe20004800000 */
[----:B---3--:R-:W-:Y:S01]  /*c730*/  HMMA.16816.F32.BF16 R176, R188, R36, R176 ;  /* 0x00000024bcb0723c */ /* 0x008fe200000418b0 */
[C---:B------:R-:W-:Y:S02]  /*c740*/  ISETP.GE.AND P6, PT, R44.reuse, R241, PT ;  /* 0x000000f12c00720c */ /* 0x040fe40003fc6270 */
[----:B------:R-:W-:Y:S02]  /*c750*/  ISETP.GE.AND P1, PT, R44, R3, PT ;  /* 0x000000032c00720c */ /* 0x000fe40003f26270 */
[----:B------:R-:W-:-:S02]  /*c760*/  FSEL R44, R33, -INF , !P0 ;  /* 0xff800000212c7808 */ /* 0x000fc40004000000 */
[----:B------:R-:W-:Y:S01]  /*c770*/  ISETP.GE.AND P0, PT, R51, R3, PT ;  /* 0x000000033300720c */ /* 0x000fe20003f06270 */
[----:B------:R-:W-:Y:S01]  /*c780*/  HMMA.16816.F32.BF16 R24, R56, R36, R24 ;  /* 0x000000243818723c */ /* 0x000fe20000041818 */
[----:B------:R-:W-:Y:S02]  /*c790*/  FSEL R249, R187, -INF , !P6 ;  /* 0xff800000bbf97808 */ /* 0x000fe40007000000 */
[----:B------:R-:W-:Y:S02]  /*c7a0*/  FSEL R45, R32, -INF , !P5 ;  /* 0xff800000202d7808 */ /* 0x000fe40006800000 */
[----:B------:R-:W-:Y:S02]  /*c7b0*/  FSEL R34, R34, -INF , !P0 ;  /* 0xff80000022227808 */ /* 0x000fe40004000000 */
[C---:B------:R-:W-:Y:S01]  /*c7c0*/  IADD3 R37, R51.reuse, 0x8, RZ ;  /* 0x0000000833257810 */ /* 0x040fe20007ffe0ff */
[----:B------:R-:W-:Y:S01]  /*c7d0*/  HMMA.16816.F32.BF16 R168, R64, R52, R168 ;  /* 0x0000003440a8723c */ /* 0x000fe200000418a8 */
[----:B------:R-:W-:-:S02]  /*c7e0*/  IADD3 R36, R51, 0x9, RZ ;  /* 0x0000000933247810 */ /* 0x000fc40007ffe0ff */
[----:B------:R-:W-:Y:S02]  /*c7f0*/  FSEL R35, R35, -INF , !P1 ;  /* 0xff80000023237808 */ /* 0x000fe40004800000 */
[CC--:B------:R-:W-:Y:S02]  /*c800*/  ISETP.GE.AND P6, PT, R37.reuse, R240.reuse, PT ;  /* 0x000000f02500720c */ /* 0x0c0fe40003fc6270 */
[C---:B------:R-:W-:Y:S01]  /*c810*/  ISETP.GE.AND P5, PT, R36.reuse, R240, PT ;  /* 0x000000f02400720c */ /* 0x040fe20003fa6270 */
[----:B------:R-:W-:Y:S01]  /*c820*/  HMMA.16816.F32.BF16 R164, R64, R54, R164 ;  /* 0x0000003640a4723c */ /* 0x000fe200000418a4 */
[-C--:B------:R-:W-:Y:S02]  /*c830*/  ISETP.GE.AND P0, PT, R37, R3.reuse, PT ;  /* 0x000000032500720c */ /* 0x080fe40003f06270 */
[----:B------:R-:W-:Y:S02]  /*c840*/  ISETP.GE.AND P1, PT, R36, R3, PT ;  /* 0x000000032400720c */ /* 0x000fe40003f26270 */
[----:B------:R-:W-:-:S02]  /*c850*/  FSEL R33, R28, -INF , !P6 ;  /* 0xff8000001c217808 */ /* 0x000fc40007000000 */
[----:B------:R-:W-:Y:S01]  /*c860*/  FSEL R32, R29, -INF , !P5 ;  /* 0xff8000001d207808 */ /* 0x000fe20006800000 */
[----:B------:R-:W-:Y:S01]  /*c870*/  HMMA.16816.F32.BF16 R20, R56, R38, R20 ;  /* 0x000000263814723c */ /* 0x000fe20000041814 */
[----:B------:R-:W-:Y:S02]  /*c880*/  FSEL R54, R30, -INF , !P0 ;  /* 0xff8000001e367808 */ /* 0x000fe40004000000 */
[----:B------:R-:W-:Y:S02]  /*c890*/  FSEL R238, R31, -INF , !P1 ;  /* 0xff8000001fee7808 */ /* 0x000fe40004800000 */
[----:B------:R-:W2:Y:S01]  /*c8a0*/  LDSM.16.M88.4 R28, [R213+0x8c00] ;  /* 0x008c0000d51c783b */ /* 0x000ea20000000200 */
[----:B------:R-:W-:Y:S01]  /*c8b0*/  ISETP.GE.AND P6, PT, R37, R243, PT ;  /* 0x000000f32500720c */ /* 0x000fe20003fc6270 */
[----:B------:R-:W-:-:S04]  /*c8c0*/  DEPBAR.LE SB0, 0x0 ;  /* 0x000080000000791a */ /* 0x000fc80000000000 */
[----:B------:R-:W-:Y:S01]  /*c8d0*/  HMMA.16816.F32.BF16 R204, R64, R48, R204 ;  /* 0x0000003040cc723c */ /* 0x000fe200000418cc */
[-C--:B------:R-:W-:Y:S02]  /*c8e0*/  ISETP.GE.AND P0, PT, R36, R241.reuse, PT ;  /* 0x000000f12400720c */ /* 0x080fe40003f06270 */
[----:B------:R-:W-:Y:S02]  /*c8f0*/  ISETP.GE.AND P5, PT, R37, R241, PT ;  /* 0x000000f12500720c */ /* 0x000fe40003fa6270 */
[C---:B------:R-:W-:Y:S02]  /*c900*/  IADD3 R37, R51.reuse, 0x10, RZ ;  /* 0x0000001033257810 */ /* 0x040fe40007ffe0ff */
[----:B------:R-:W-:Y:S01]  /*c910*/  FSEL R48, R180, -INF , !P6 ;  /* 0xff800000b4307808 */ /* 0x000fe20007000000 */
[----:B------:R-:W-:Y:S01]  /*c920*/  HMMA.16816.F32.BF16 R172, R188, R38, R172 ;  /* 0x00000026bcac723c */ /* 0x000fe200000418ac */
[----:B------:R-:W-:Y:S02]  /*c930*/  ISETP.GE.AND P6, PT, R36, R243, PT ;  /* 0x000000f32400720c */ /* 0x000fe40003fc6270 */
[----:B------:R-:W-:-:S02]  /*c940*/  IADD3 R36, R51, 0x11, RZ ;  /* 0x0000001133247810 */ /* 0x000fc40007ffe0ff */
[----:B------:R-:W-:Y:S02]  /*c950*/  FSEL R50, R181, -INF , !P6 ;  /* 0xff800000b5327808 */ /* 0x000fe40007000000 */
[C---:B------:R-:W-:Y:S01]  /*c960*/  ISETP.GE.AND P1, PT, R36.reuse, R243, PT ;  /* 0x000000f32400720c */ /* 0x040fe20003f26270 */
[-C--:B-1----:R-:W-:Y:S01]  /*c970*/  HMMA.16816.F32.BF16 R168, R188, R40.reuse, R168 ;  /* 0x00000028bca8723c */ /* 0x082fe200000418a8 */
[----:B------:R-:W-:Y:S02]  /*c980*/  FSEL R47, R183, -INF , !P0 ;  /* 0xff800000b72f7808 */ /* 0x000fe40004000000 */
[----:B------:R-:W-:Y:S02]  /*c990*/  ISETP.GE.AND P6, PT, R37, R241, PT ;  /* 0x000000f12500720c */ /* 0x000fe40003fc6270 */
[----:B------:R-:W-:Y:S02]  /*c9a0*/  FSEL R193, R177, -INF , !P1 ;  /* 0xff800000b1c17808 */ /* 0x000fe40004800000 */
[----:B------:R-:W-:Y:S01]  /*c9b0*/  ISETP.GE.AND P0, PT, R37, R243, PT ;  /* 0x000000f32500720c */ /* 0x000fe20003f06270 */
        /* <DEDUP_REMOVED lines=8> */
[----:B------:R-:W-:-:S02]  /*ca40*/  ISETP.GE.AND P6, PT, R38, R240, PT ;  /* 0x000000f02600720c */ /* 0x000fc40003fc6270 */
[CC--:B------:R-:W-:Y:S01]  /*ca50*/  ISETP.GE.AND P5, PT, R37.reuse, R240.reuse, PT ;  /* 0x000000f02500720c */ /* 0x0c0fe20003fa6270 */
[C---:B------:R-:W-:Y:S01]  /*ca60*/  HMMA.16816.F32.BF16 R164, R188.reuse, R42, R164 ;  /* 0x0000002abca4723c */ /* 0x040fe200000418a4 */
[----:B------:R-:W-:Y:S02]  /*ca70*/  ISETP.GE.AND P0, PT, R37, R3, PT ;  /* 0x000000032500720c */ /* 0x000fe40003f06270 */
[----:B------:R-:W-:Y:S02]  /*ca80*/  ISETP.GE.AND P1, PT, R36, R240, PT ;  /* 0x000000f02400720c */ /* 0x000fe40003f26270 */
[----:B------:R-:W-:Y:S02]  /*ca90*/  IADD3 R37, R51, 0x19, RZ ;  /* 0x0000001933257810 */ /* 0x000fe40007ffe0ff */
[----:B------:R-:W-:Y:S01]  /*caa0*/  FSEL R20, R20, -INF , !P6 ;  /* 0xff80000014147808 */ /* 0x000fe20007000000 */
[----:B--2---:R-:W-:Y:S01]  /*cab0*/  HMMA.16816.F32.BF16 R204, R188, R28, R204 ;  /* 0x0000001cbccc723c */ /* 0x004fe200000418cc */
[----:B------:R-:W-:-:S02]  /*cac0*/  FSEL R239, R24, -INF , !P5 ;  /* 0xff80000018ef7808 */ /* 0x000fc40006800000 */
[----:B------:R-:W-:Y:S01]  /*cad0*/  FSEL R248, R25, -INF , !P1 ;  /* 0xff80000019f87808 */ /* 0x000fe20004800000 */
[----:B------:R1:W-:Y:S04]  /*cae0*/  STL [R1+0x4], R20 ;  /* 0x0000041401007387 */ /* 0x0003e80000100800 */
[----:B------:R-:W-:Y:S01]  /*caf0*/  BAR.SYNC.DEFER_BLOCKING 0x0 ;  /* 0x0000000000007b1d */ /* 0x000fe20000010000 */
[----:B------:R-:W-:Y:S01]  /*cb00*/  ISETP.GE.AND P5, PT, R37, R240, PT ;  /* 0x000000f02500720c */ /* 0x000fe20003fa6270 */
[----:B------:R-:W-:Y:S01]  /*cb10*/  HMMA.16816.F32.BF16 R8, R56, R28, R8 ;  /* 0x0000001c3808723c */ /* 0x000fe20000041808 */
[----:B------:R-:W-:Y:S02]  /*cb20*/  ISETP.GE.AND P1, PT, R36, R3, PT ;  /* 0x000000032400720c */ /* 0x000fe40003f26270 */
[----:B------:R-:W-:-:S02]  /*cb30*/  FSEL R252, R26, -INF , !P0 ;  /* 0xff8000001afc7808 */ /* 0x000fc40004000000 */
[-C--:B------:R-:W-:Y:S02]  /*cb40*/  ISETP.GE.AND P0, PT, R38, R3.reuse, PT ;  /* 0x000000032600720c */ /* 0x080fe40003f06270 */
[----:B------:R-:W-:Y:S01]  /*cb50*/  FSEL R237, R27, -INF , !P1 ;  /* 0xff8000001bed7808 */ /* 0x000fe20004800000 */
[-C--:B------:R-:W-:Y:S01]  /*cb60*/  HMMA.16816.F32.BF16 R4, R56, R30.reuse, R4 ;  /* 0x0000001e3804723c */ /* 0x080fe20000041804 */
[C---:B------:R-:W-:Y:S02]  /*cb70*/  ISETP.GE.AND P1, PT, R37.reuse, R3, PT ;  /* 0x000000032500720c */ /* 0x040fe40003f26270 */
[----:B------:R-:W-:Y:S02]  /*cb80*/  FSEL R199, R22, -INF , !P0 ;  /* 0xff80000016c77808 */ /* 0x000fe40004000000 */
[----:B------:R-:W-:Y:S02]  /*cb90*/  ISETP.GE.AND P6, PT, R38, R243, PT ;  /* 0x000000f32600720c */ /* 0x000fe40003fc6270 */
[----:B------:R-:W-:Y:S01]  /*cba0*/  ISETP.GE.AND P0, PT, R37, R241, PT ;  /* 0x000000f12500720c */ /* 0x000fe20003f06270 */
[----:B------:R-:W-:Y:S01]  /*cbb0*/  HMMA.16816.F32.BF16 R60, R188, R30, R60 ;  /* 0x0000001ebc3c723c */ /* 0x000fe2000004183c */
[----:B------:R-:W-:-:S02]  /*cbc0*/  FSEL R203, R23, -INF , !P1 ;  /* 0xff80000017cb7808 */ /* 0x000fc40004800000 */
[----:B-1----:R-:W-:Y:S02]  /*cbd0*/  FSEL R20, R21, -INF , !P5 ;  /* 0xff80000015147808 */ /* 0x002fe40006800000 */
[----:B------:R-:W-:Y:S02]  /*cbe0*/  IADD3 R21, R51, 0x20, RZ ;  /* 0x0000002033157810 */ /* 0x000fe40007ffe0ff */
[----:B------:R-:W-:Y:S01]  /*cbf0*/  ISETP.GE.AND P5, PT, R38, R241, PT ;  /* 0x000000f12600720c */ /* 0x000fe20003fa6270 */
[----:B------:R1:W-:Y:S01]  /*cc00*/  STL [R1], R20 ;  /* 0x0000001401007387 */ /* 0x0003e20000100800 */
[----:B------:R-:W-:Y:S02]  /*cc10*/  ISETP.GE.AND P1, PT, R21, R243, PT ;  /* 0x000000f31500720c */ /* 0x000fe40003f26270 */
[----:B------:R-:W-:Y:S02]  /*cc20*/  FSEL R210, R172, -INF , !P6 ;  /* 0xff800000acd27808 */ /* 0x000fe40007000000 */
[----:B------:R-:W-:-:S02]  /*cc30*/  FSEL R236, R175, -INF , !P0 ;  /* 0xff800000afec7808 */ /* 0x000fc40004000000 */
[----:B------:R-:W-:Y:S02]  /*cc40*/  ISETP.GE.AND P6, PT, R37, R243, PT ;  /* 0x000000f32500720c */ /* 0x000fe40003fc6270 */
[----:B------:R-:W-:Y:S02]  /*cc50*/  FSEL R228, R174, -INF , !P5 ;  /* 0xff800000aee47808 */ /* 0x000fe40006800000 */
[----:B------:R-:W-:Y:S02]  /*cc60*/  FSEL R64, R168, -INF , !P1 ;  /* 0xff800000a8407808 */ /* 0x000fe40004800000 */
[----:B------:R-:W-:Y:S02]  /*cc70*/  ISETP.GE.AND P5, PT, R21, R241, PT ;  /* 0x000000f11500720c */ /* 0x000fe40003fa6270 */
[----:B------:R-:W-:Y:S02]  /*cc80*/  FSEL R211, R173, -INF , !P6 ;  /* 0xff800000add37808 */ /* 0x000fe40007000000 */
[----:B------:R-:W-:-:S02]  /*cc90*/  ISETP.GE.AND P6, PT, R21, R240, PT ;  /* 0x000000f01500720c */ /* 0x000fc40003fc6270 */
[----:B------:R-:W-:Y:S02]  /*cca0*/  FSEL R170, R170, -INF , !P5 ;  /* 0xff800000aaaa7808 */ /* 0x000fe40006800000 */
[----:B------:R-:W-:Y:S02]  /*ccb0*/  FSEL R202, R16, -INF , !P6 ;  /* 0xff80000010ca7808 */ /* 0x000fe40007000000 */
[----:B-1----:R-:W-:-:S04]  /*ccc0*/  IADD3 R20, R51, 0x21, RZ ;  /* 0x0000002133147810 */ /* 0x002fc80007ffe0ff */
[C---:B------:R-:W-:Y:S02]  /*ccd0*/  ISETP.GE.AND P0, PT, R20.reuse, R243, PT ;  /* 0x000000f31400720c */ /* 0x040fe40003f06270 */
[----:B------:R-:W-:Y:S02]  /*cce0*/  ISETP.GE.AND P1, PT, R20, R241, PT ;  /* 0x000000f11400720c */ /* 0x000fe40003f26270 */
[----:B------:R-:W-:Y:S02]  /*ccf0*/  FSEL R65, R169, -INF , !P0 ;  /* 0xff800000a9417808 */ /* 0x000fe40004000000 */
[----:B------:R-:W-:Y:S02]  /*cd00*/  ISETP.GE.AND P0, PT, R21, R3, PT ;  /* 0x000000031500720c */ /* 0x000fe40003f06270 */
[----:B------:R-:W-:Y:S02]  /*cd10*/  FSEL R171, R171, -INF , !P1 ;  /* 0xff800000abab7808 */ /* 0x000fe40004800000 */
[----:B------:R-:W-:-:S02]  /*cd20*/  IADD3 R21, R51, 0x28, RZ ;  /* 0x0000002833157810 */ /* 0x000fc40007ffe0ff */
[C---:B------:R-:W-:Y:S02]  /*cd30*/  ISETP.GE.AND P5, PT, R20.reuse, R240, PT ;  /* 0x000000f01400720c */ /* 0x040fe40003fa6270 */
[-C--:B------:R-:W-:Y:S02]  /*cd40*/  ISETP.GE.AND P1, PT, R20, R3.reuse, PT ;  /* 0x000000031400720c */ /* 0x080fe40003f26270 */
[----:B------:R-:W-:Y:S02]  /*cd50*/  IADD3 R20, R51, 0x29, RZ ;  /* 0x0000002933147810 */ /* 0x000fe40007ffe0ff */
[----:B------:R-:W-:Y:S02]  /*cd60*/  FSEL R200, R18, -INF , !P0 ;  /* 0xff80000012c87808 */ /* 0x000fe40004000000 */
[----:B------:R-:W-:Y:S02]  /*cd70*/  FSEL R198, R17, -INF , !P5 ;  /* 0xff80000011c67808 */ /* 0x000fe40006800000 */
[----:B------:R-:W-:-:S02]  /*cd80*/  ISETP.GE.AND P0, PT, R21, R3, PT ;  /* 0x000000031500720c */ /* 0x000fc40003f06270 */
[----:B------:R-:W-:Y:S02]  /*cd90*/  ISETP.GE.AND P5, PT, R20, R240, PT ;  /* 0x000000f01400720c */ /* 0x000fe40003fa6270 */
[----:B------:R-:W-:Y:S02]  /*cda0*/  FSEL R196, R14, -INF , !P0 ;  /* 0xff8000000ec47808 */ /* 0x000fe40004000000 */
[----:B------:R-:W-:Y:S02]  /*cdb0*/  FSEL R197, R13, -INF , !P5 ;  /* 0xff8000000dc57808 */ /* 0x000fe40006800000 */
[----:B------:R-:W-:Y:S02]  /*cdc0*/  ISETP.GE.AND P0, PT, R20, R241, PT ;  /* 0x000000f11400720c */ /* 0x000fe40003f06270 */
[----:B------:R-:W-:Y:S02]  /*cdd0*/  IADD3 R13, R51, 0x31, RZ ;  /* 0x00000031330d7810 */ /* 0x000fe40007ffe0ff */
[----:B------:R-:W-:-:S02]  /*cde0*/  FSEL R181, R167, -INF , !P0 ;  /* 0xff800000a7b57808 */ /* 0x000fc40004000000 */
[----:B------:R-:W-:Y:S02]  /*cdf0*/  ISETP.GE.AND P0, PT, R13, R243, PT ;  /* 0x000000f30d00720c */ /* 0x000fe40003f06270 */
[----:B------:R-:W-:Y:S02]  /*ce00*/  ISETP.GE.AND P6, PT, R21, R240, PT ;  /* 0x000000f01500720c */ /* 0x000fe40003fc6270 */
[----:B------:R-:W-:Y:S02]  /*ce10*/  FSEL R41, R205, -INF , !P0 ;  /* 0xff800000cd297808 */ /* 0x000fe40004000000 */
[----:B------:R-:W-:Y:S02]  /*ce20*/  ISETP.GE.AND P0, PT, R13, R241, PT ;  /* 0x000000f10d00720c */ /* 0x000fe40003f06270 */
[----:B------:R-:W-:Y:S02]  /*ce30*/  FSEL R201, R12, -INF , !P6 ;  /* 0xff8000000cc97808 */ /* 0x000fe40007000000 */
[----:B------:R-:W-:-:S02]  /*ce40*/  FSEL R37, R207, -INF , !P0 ;  /* 0xff800000cf257808 */ /* 0x000fc40004000000 */
[C---:B------:R-:W-:Y:S02]  /*ce50*/  IADD3 R14, R51.reuse, 0x30, RZ ;  /* 0x00000030330e7810 */ /* 0x040fe40007ffe0ff */
[----:B------:R-:W-:Y:S02]  /*ce60*/  IADD3 R12, R51, 0x38, RZ ;  /* 0x00000038330c7810 */ /* 0x000fe40007ffe0ff */
[----:B------:R-:W-:Y:S02]  /*ce70*/  ISETP.GE.AND P0, PT, R13, R240, PT ;  /* 0x000000f00d00720c */ /* 0x000fe40003f06270 */
[----:B------:R-:W-:Y:S02]  /*ce80*/  ISETP.GE.AND P6, PT, R21, R243, PT ;  /* 0x000000f31500720c */ /* 0x000fe40003fc6270 */
[----:B------:R-:W-:Y:S02]  /*ce90*/  IADD3 R51, R51, 0x39, RZ ;  /* 0x0000003933337810 */ /* 0x000fe40007ffe0ff */
[----:B------:R-:W-:-:S02]  /*cea0*/  FSEL R174, R9, -INF , !P0 ;  /* 0xff80000009ae7808 */ /* 0x000fc40004000000 */
[----:B------:R-:W-:Y:S02]  /*ceb0*/  FSEL R175, R164, -INF , !P6 ;  /* 0xff800000a4af7808 */ /* 0x000fe40007000000 */
[----:B------:R-:W-:Y:S02]  /*cec0*/  ISETP.GE.AND P0, PT, R51, R240, PT ;  /* 0x000000f03300720c */ /* 0x000fe40003f06270 */
[----:B------:R-:W-:Y:S02]  /*ced0*/  ISETP.GE.AND P5, PT, R21, R241, PT ;  /* 0x000000f11500720c */ /* 0x000fe40003fa6270 */
[----:B------:R-:W-:Y:S02]  /*cee0*/  ISETP.GE.AND P6, PT, R20, R243, PT ;  /* 0x000000f31400720c */ /* 0x000fe40003fc6270 */
[----:B------:R-:W-:Y:S02]  /*cef0*/  FSEL R172, R5, -INF , !P0 ;  /* 0xff80000005ac7808 */ /* 0x000fe40004000000 */
[----:B------:R-:W-:-:S02]  /*cf00*/  FSEL R191, R19, -INF , !P1 ;  /* 0xff80000013bf7808 */ /* 0x000fc40004800000 */
[----:B------:R-:W-:Y:S02]  /*cf10*/  FSEL R179, R165, -INF , !P6 ;  /* 0xff800000a5b37808 */ /* 0x000fe40007000000 */
[----:B------:R-:W-:Y:S02]  /*cf20*/  FSEL R180, R166, -INF , !P5 ;  /* 0xff800000a6b47808 */ /* 0x000fe40006800000 */
[-C--:B------:R-:W-:Y:S02]  /*cf30*/  ISETP.GE.AND P0, PT, R12, R3.reuse, PT ;  /* 0x000000030c00720c */ /* 0x080fe40003f06270 */
        /* <DEDUP_REMOVED lines=9> */
[C---:B------:R-:W-:Y:S02]  /*cfd0*/  ISETP.GE.AND P5, PT, R14.reuse, R241, PT ;  /* 0x000000f10e00720c */ /* 0x040fe40003fa6270 */
[----:B------:R-:W-:Y:S02]  /*cfe0*/  ISETP.GE.AND P6, PT, R14, R240, PT ;  /* 0x000000f00e00720c */ /* 0x000fe40003fc6270 */
[----:B------:R-:W-:Y:S02]  /*cff0*/  FSEL R36, R206, -INF , !P5 ;  /* 0xff800000ce247808 */ /* 0x000fe40006800000 */
[----:B------:R-:W-:Y:S02]  /*d000*/  FSEL R40, R61, -INF , !P1 ;  /* 0xff8000003d287808 */ /* 0x000fe40004800000 */
[----:B------:R-:W-:Y:S02]  /*d010*/  FSEL R176, R8, -INF , !P6 ;  /* 0xff80000008b07808 */ /* 0x000fe40007000000 */
[----:B------:R-:W-:-:S02]  /*d020*/  ISETP.GE.AND P5, PT, R14, R3, PT ;  /* 0x000000030e00720c */ /* 0x000fc40003fa6270 */
[----:B------:R-:W-:Y:S02]  /*d030*/  ISETP.GE.AND P1, PT, R13, R3, PT ;  /* 0x000000030d00720c */ /* 0x000fe40003f26270 */
[----:B------:R-:W-:Y:S02]  /*d040*/  ISETP.GE.AND P6, PT, R12, R240, PT ;  /* 0x000000f00c00720c */ /* 0x000fe40003fc6270 */
[----:B------:R-:W-:Y:S02]  /*d050*/  FSEL R164, R10, -INF , !P5 ;  /* 0xff8000000aa47808 */ /* 0x000fe40006800000 */
[----:B------:R-:W-:Y:S02]  /*d060*/  FSEL R173, R4, -INF , !P6 ;  /* 0xff80000004ad7808 */ /* 0x000fe40007000000 */
[----:B------:R-:W-:Y:S02]  /*d070*/  FSEL R169, R11, -INF , !P1 ;  /* 0xff8000000ba97808 */ /* 0x000fe40004800000 */
[----:B------:R-:W-:-:S02]  /*d080*/  ISETP.GE.AND P6, PT, R12, R241, PT ;  /* 0x000000f10c00720c */ /* 0x000fc40003fc6270 */
[C---:B------:R-:W-:Y:S02]  /*d090*/  ISETP.GE.AND P5, PT, R51.reuse, R241, PT ;  /* 0x000000f13300720c */ /* 0x040fe40003fa6270 */
        /* <DEDUP_REMOVED lines=65> */
.L_x_286:
[----:B------:R-:W-:Y:S05]  /*d4b0*/  BSYNC B0 ;  /* 0x0000000000007941 */ /* 0x000fea0003800000 */
.L_x_285:
[----:B------:R-:W0:Y:S02]  /*d4c0*/  LDGDEPBAR ;  /* 0x00000000000079af */ /* 0x000e240000000000 */
.L_x_284:
[----:B------:R-:W-:Y:S01]  /*d4d0*/  STL.64 [R1+0x10], R216 ;  /* 0x000010d801007387 */ /* 0x000fe20000100a00 */
[----:B------:R-:W-:Y:S02]  /*d4e0*/  IMAD.MOV.U32 R28, RZ, RZ, R251 ;  /* 0x000000ffff1c7224 */ /* 0x000fe400078e00fb */
[----:B------:R-:W-:Y:S01]  /*d4f0*/  IMAD.MOV.U32 R23, RZ, RZ, R250 ;  /* 0x000000ffff177224 */ /* 0x000fe200078e00fa */
[----:B------:R2:W-:Y:S01]  /*d500*/  STL [R1+0x8], R213 ;  /* 0x000008d501007387 */ /* 0x0005e20000100800 */
[----:B------:R-:W-:Y:S02]  /*d510*/  IMAD.MOV.U32 R22, RZ, RZ, R249 ;  /* 0x000000ffff167224 */ /* 0x000fe400078e00f9 */
[----:B------:R-:W-:Y:S02]  /*d520*/  IMAD.MOV.U32 R21, RZ, RZ, R239 ;  /* 0x000000ffff157224 */ /* 0x000fe400078e00ef */
[----:B------:R-:W-:Y:S02]  /*d530*/  IMAD.MOV.U32 R20, RZ, RZ, R248 ;  /* 0x000000ffff147224 */ /* 0x000fe400078e00f8 */
[----:B------:R-:W-:Y:S01]  /*d540*/  IMAD.MOV.U32 R24, RZ, RZ, R238 ;  /* 0x000000ffff187224 */ /* 0x000fe200078e00ee */
[----:B--2---:R-:W2:Y:S04]  /*d550*/  LDL.LU R213, [R1+0x4] ;  /* 0x0000040001d57983 */ /* 0x004ea80000300800 */
[----:B------:R-:W3:Y:S01]  /*d560*/  LDL.LU R243, [R1] ;  /* 0x0000000001f37983 */ /* 0x000ee20000300800 */
        /* <DEDUP_REMOVED lines=52> */
[----:B------:R-:W-:Y:S01]  /*d8b0*/  LOP3.LUT R184, R187, R234, RZ, 0x3c, !PT ;  /* 0x000000eabbb87212 */ /* 0x000fe200078e3cff */
[----:B------:R-:W-:Y:S01]  /*d8c0*/  IMAD.MOV.U32 R187, RZ, RZ, R21 ;  /* 0x000000ffffbb7224 */ /* 0x000fe200078e0015 */
[----:B------:R-:W-:Y:S01]  /*d8d0*/  FMNMX.FTZ R12, R37, R12, !PT ;  /* 0x0000000c250c7209 */ /* 0x000fe20007810000 */
[----:B------:R-:W1:Y:S01]  /*d8e0*/  SHFL.BFLY PT, R168, R6, 0x1, 0x1f ;  /* 0x0c201f0006a87f89 */ /* 0x000e6200000e0000 */
[----:B------:R-:W-:Y:S01]  /*d8f0*/  FMNMX.FTZ R7, R196, R7, !PT ;  /* 0x00000007c4077209 */ /* 0x000fe20007810000 */
[----:B------:R-:W-:Y:S01]  /*d900*/  IMAD.WIDE.U32 R184, R184, -0x2daee0ad, RZ ;  /* 0xd2511f53b8b87825 */ /* 0x000fe200078e00ff */
[----:B------:R-:W-:-:S02]  /*d910*/  FMNMX.FTZ R12, R53, R12, !PT ;  /* 0x0000000c350c7209 */ /* 0x000fc40007810000 */
[----:B------:R-:W-:Y:S02]  /*d920*/  FMNMX.FTZ R7, R190, R7, !PT ;  /* 0x00000007be077209 */ /* 0x000fe40007810000 */
[----:B------:R-:W-:Y:S02]  /*d930*/  LOP3.LUT R14, R249, UR4, R14, 0x96, !PT ;  /* 0x00000004f90e7c12 */ /* 0x000fe4000f8e960e */
[----:B------:R-:W-:Y:S02]  /*d940*/  FMNMX.FTZ R12, R55, R12, !PT ;  /* 0x0000000c370c7209 */ /* 0x000fe40007810000 */
[----:B------:R-:W-:Y:S01]  /*d950*/  LOP3.LUT R182, R185, UR14, R248, 0x96, !PT ;  /* 0x0000000eb9b67c12 */ /* 0x000fe2000f8e96f8 */
[----:B------:R-:W-:Y:S01]  /*d960*/  IMAD.WIDE.U32 R14, R14, -0x326172a9, RZ ;  /* 0xcd9e8d570e0e7825 */ /* 0x000fe200078e00ff */
[----:B------:R-:W-:Y:S01]  /*d970*/  FMNMX.FTZ R7, R164, R7, !PT ;  /* 0x00000007a4077209 */ /* 0x000fe20007810000 */
[----:B------:R-:W4:Y:S01]  /*d980*/  SHFL.BFLY PT, R9, R12, 0x2, 0x1f ;  /* 0x0c401f000c097f89 */ /* 0x000f2200000e0000 */
[----:B------:R-:W-:Y:S01]  /*d990*/  LOP3.LUT R238, R241, R234, RZ, 0x3c, !PT ;  /* 0x000000eaf1ee7212 */ /* 0x000fe200078e3cff */
[----:B------:R-:W-:Y:S01]  /*d9a0*/  IMAD.WIDE.U32 R182, R182, -0x326172a9, RZ ;  /* 0xcd9e8d57b6b67825 */ /* 0x000fe200078e00ff */
[----:B------:R-:W-:-:S02]  /*d9b0*/  FMNMX.FTZ R7, R169, R7, !PT ;  /* 0x00000007a9077209 */ /* 0x000fc40007810000 */
[----:B------:R-:W-:Y:S01]  /*d9c0*/  LOP3.LUT R3, R15, UR15, R186, 0x96, !PT ;  /* 0x0000000f0f037c12 */ /* 0x000fe2000f8e96ba */
[----:B------:R-:W-:Y:S01]  /*d9d0*/  IMAD.WIDE.U32 R238, R238, -0x2daee0ad, RZ ;  /* 0xd2511f53eeee7825 */ /* 0x000fe200078e00ff */
[----:B------:R-:W-:Y:S02]  /*d9e0*/  FMNMX.FTZ R7, R66, R7, !PT ;  /* 0x0000000742077209 */ /* 0x000fe40007810000 */
[----:B------:R-:W-:Y:S01]  /*d9f0*/  LOP3.LUT R10, R183, UR13, R14, 0x96, !PT ;  /* 0x0000000db70a7c12 */ /* 0x000fe2000f8e960e */
[----:B------:R-:W-:Y:S01]  /*da00*/  IMAD.WIDE.U32 R16, R3, -0x2daee0ad, RZ ;  /* 0xd2511f5303107825 */ /* 0x000fe200078e00ff */
[----:B------:R-:W-:Y:S02]  /*da10*/  FMNMX.FTZ R7, R67, R7, !PT ;  /* 0x0000000743077209 */ /* 0x000fe40007810000 */
[----:B------:R-:W-:Y:S01]  /*da20*/  LOP3.LUT R3, R15, UR15, R240, 0x96, !PT ;  /* 0x0000000f0f037c12 */ /* 0x000fe2000f8e96f0 */
[----:B------:R-:W-:Y:S01]  /*da30*/  IMAD.WIDE.U32 R10, R10, -0x2daee0ad, RZ ;  /* 0xd2511f530a0a7825 */ /* 0x000fe200078e00ff */
[----:B------:R-:W-:Y:S01]  /*da40*/  LOP3.LUT R206, R239, UR14, R248, 0x96, !PT ;  /* 0x0000000eefce7c12 */ /* 0x000fe2000f8e96f8 */
[----:B------:R-:W4:Y:S01]  /*da50*/  SHFL.BFLY PT, R165, R7, 0x2, 0x1f ;  /* 0x0c401f0007a57f89 */ /* 0x000f2200000e0000 */
[----:B------:R-:W-:Y:S01]  /*da60*/  LOP3.LUT R250, R17, UR12, R184, 0x96, !PT ;  /* 0x0000000c11fa7c12 */ /* 0x000fe2000f8e96b8 */
[----:B------:R-:W-:Y:S01]  /*da70*/  IMAD.WIDE.U32 R188, R3, -0x2daee0ad, RZ ;  /* 0xd2511f5303bc7825 */ /* 0x000fe200078e00ff */
[----:B-1----:R-:W-:-:S02]  /*da80*/  FMNMX.FTZ R168, R6, R168, !PT ;  /* 0x000000a806a87209 */ /* 0x002fc40007810000 */
[----:B------:R-:W-:Y:S01]  /*da90*/  LOP3.LUT R5, R11, UR10, R16, 0x96, !PT ;  /* 0x0000000a0b057c12 */ /* 0x000fe2000f8e9610 */
[----:B------:R-:W-:Y:S01]  /*daa0*/  IMAD.WIDE.U32 R206, R206, -0x326172a9, RZ ;  /* 0xcd9e8d57cece7825 */ /* 0x000fe200078e00ff */
[----:B------:R-:W-:Y:S02]  /*dab0*/  LOP3.LUT R204, R189, UR12, R238, 0x96, !PT ;  /* 0x0000000cbdcc7c12 */ /* 0x000fe4000f8e96ee */
[----:B----4-:R-:W-:Y:S01]  /*dac0*/  FMNMX.FTZ R3, R12, R9, !PT ;  /* 0x000000090c037209 */ /* 0x010fe20007810000 */
[----:B------:R-:W-:Y:S01]  /*dad0*/  IMAD.WIDE.U32 R250, R250, -0x326172a9, RZ ;  /* 0xcd9e8d57fafa7825 */ /* 0x000fe200078e00ff */
[----:B------:R-:W-:Y:S02]  /*dae0*/  LOP3.LUT R8, R207, UR13, R14, 0x96, !PT ;  /* 0x0000000dcf087c12 */ /* 0x000fe4000f8e960e */
[C---:B------:R-:W-:Y:S01]  /*daf0*/  FSETP.NEU.FTZ.AND P4, PT, R168.reuse, -INF , PT ;  /* 0xff800000a800780b */ /* 0x040fe20003f9d000 */
[----:B------:R-:W-:Y:S01]  /*db00*/  IMAD.WIDE.U32 R216, R5, -0x326172a9, RZ ;  /* 0xcd9e8d5705d87825 */ /* 0x000fe200078e00ff */
[----:B------:R-:W-:Y:S01]  /*db10*/  LOP3.LUT R12, R251, UR11, R182, 0x96, !PT ;  /* 0x0000000bfb0c7c12 */ /* 0x000fe2000f8e96b6 */
[----:B------:R-:W1:Y:S01]  /*db20*/  SHFL.BFLY PT, R167, R3, 0x1, 0x1f ;  /* 0x0c201f0003a77f89 */ /* 0x000e6200000e0000 */
[----:B------:R-:W-:Y:S01]  /*db30*/  FSEL R178, R168, RZ, P4 ;  /* 0x000000ffa8b27208 */ /* 0x000fe20002000000 */
[----:B------:R-:W-:Y:S01]  /*db40*/  IMAD.WIDE.U32 R204, R204, -0x326172a9, RZ ;  /* 0xcd9e8d57cccc7825 */ /* 0x000fe200078e00ff */
[----:B------:R-:W-:-:S03]  /*db50*/  LOP3.LUT R250, R217, UR9, R250, 0x96, !PT ;  /* 0x00000009d9fa7c12 */ /* 0x000fc6000f8e96fa */
[----:B------:R-:W-:Y:S01]  /*db60*/  IMAD.WIDE.U32 R8, R8, -0x2daee0ad, RZ ;  /* 0xd2511f5308087825 */ /* 0x000fe200078e00ff */
[----:B------:R-:W-:-:S03]  /*db70*/  FMNMX.FTZ R165, R7, R165, !PT ;  /* 0x000000a507a57209 */ /* 0x000fc60007810000 */
[----:B------:R-:W-:Y:S01]  /*db80*/  IMAD.WIDE.U32 R12, R12, -0x2daee0ad, RZ ;  /* 0xd2511f530c0c7825 */ /* 0x000fe200078e00ff */
[----:B------:R-:W-:-:S03]  /*db90*/  LOP3.LUT R188, R9, UR10, R188, 0x96, !PT ;  /* 0x0000000a09bc7c12 */ /* 0x000fc6000f8e96bc */
[----:B------:R-:W-:Y:S01]  /*dba0*/  IMAD.WIDE.U32 R250, R250, -0x2daee0ad, RZ ;  /* 0xd2511f53fafa7825 */ /* 0x000fe200078e00ff */
[----:B------:R-:W-:-:S03]  /*dbb0*/  LOP3.LUT R5, R13, UR8, R10, 0x96, !PT ;  /* 0x000000080d057c12 */ /* 0x000fc6000f8e960a */
[----:B------:R-:W-:-:S04]  /*dbc0*/  IMAD.WIDE.U32 R188, R188, -0x326172a9, RZ ;  /* 0xcd9e8d57bcbc7825 */ /* 0x000fc800078e00ff */
[----:B------:R-:W-:Y:S01]  /*dbd0*/  IMAD.WIDE.U32 R18, R5, -0x326172a9, RZ ;  /* 0xcd9e8d5705127825 */ /* 0x000fe200078e00ff */
[----:B------:R-:W-:Y:S02]  /*dbe0*/  LOP3.LUT R204, R189, UR9, R204, 0x96, !PT ;  /* 0x00000009bdcc7c12 */ /* 0x000fe4000f8e96cc */
[----:B-1----:R-:W-:Y:S01]  /*dbf0*/  FMNMX.FTZ R167, R3, R167, !PT ;  /* 0x000000a703a77209 */ /* 0x002fe20007810000 */
[----:B------:R-:W-:Y:S02]  /*dc00*/  FMUL.FTZ R61, R168, c[0x0][0x23c] ;  /* 0x00008f00a83d7a20 */ /* 0x000fe40000410000 */
[----:B------:R-:W-:Y:S01]  /*dc10*/  FADD.FTZ R178, R209, -R178 ;  /* 0x800000b2d1b27221 */ /* 0x000fe20000010000 */
[C---:B------:R-:W-:Y:S01]  /*dc20*/  FSETP.NEU.FTZ.AND P3, PT, R167.reuse, -INF , PT ;  /* 0xff800000a700780b */ /* 0x040fe20003f7d000 */
[----:B------:R-:W-:Y:S01]  /*dc30*/  FMUL.FTZ R57, R167, c[0x0][0x23c] ;  /* 0x00008f00a7397a20 */ /* 0x000fe20000410000 */
[----:B------:R-:W-:Y:S01]  /*dc40*/  FSEL R61, R61, RZ, P4 ;  /* 0x000000ff3d3d7208 */ /* 0x000fe20002000000 */
[----:B------:R-:W-:Y:S01]  /*dc50*/  IMAD.MOV.U32 R248, RZ, RZ, R20 ;  /* 0x000000fffff87224 */ /* 0x000fe200078e0014 */
[----:B------:R-:W-:Y:S01]  /*dc60*/  FSEL R177, R167, RZ, P3 ;  /* 0x000000ffa7b17208 */ /* 0x000fe20001800000 */
[----:B------:R-:W-:Y:S01]  /*dc70*/  IMAD.MOV.U32 R209, RZ, RZ, R19 ;  /* 0x000000ffffd17224 */ /* 0x000fe200078e0013 */
[----:B------:R-:W-:Y:S01]  /*dc80*/  FSEL R57, R57, RZ, P3 ;  /* 0x000000ff39397208 */ /* 0x000fe20001800000 */
[----:B------:R-:W-:-:S02]  /*dc90*/  FFMA.FTZ R52, R46, c[0x0][0x23c], -R61 ;  /* 0x00008f002e347a23 */ /* 0x000fc4000001083d */
[--C-:B------:R-:W-:Y:S02]  /*dca0*/  FFMA.FTZ R58, R28, c[0x0][0x23c], -R61.reuse ;  /* 0x00008f001c3a7a23 */ /* 0x100fe4000001083d */
[----:B------:R-:W-:Y:S02]  /*dcb0*/  FFMA.FTZ R51, R48, c[0x0][0x23c], -R61 ;  /* 0x00008f0030337a23 */ /* 0x000fe4000001083d */
[--C-:B------:R-:W-:Y:S01]  /*dcc0*/  FFMA.FTZ R48, R47, c[0x0][0x23c], -R57.reuse ;  /* 0x00008f002f307a23 */ /* 0x100fe20000010839 */
[----:B------:R-:W-:Y:S01]  /*dcd0*/  MUFU.EX2 R52, R52 ;  /* 0x0000003400347308 */ /* 0x000fe20000000800 */
[--C-:B------:R-:W-:Y:S02]  /*dce0*/  FFMA.FTZ R56, R23, c[0x0][0x23c], -R57.reuse ;  /* 0x00008f0017387a23 */ /* 0x100fe40000010839 */
[----:B------:R-:W-:Y:S02]  /*dcf0*/  FFMA.FTZ R49, R49, c[0x0][0x23c], -R57 ;  /* 0x00008f0031317a23 */ /* 0x000fe40000010839 */
[----:B------:R-:W-:-:S02]  /*dd00*/  FFMA.FTZ R50, R50, c[0x0][0x23c], -R61 ;  /* 0x00008f0032327a23 */ /* 0x000fc4000001083d */
[----:B------:R-:W-:Y:S01]  /*dd10*/  FADD.FTZ R177, R208, -R177 ;  /* 0x800000b1d0b17221 */ /* 0x000fe20000010000 */
[----:B------:R-:W-:Y:S01]  /*dd20*/  MUFU.EX2 R58, R58 ;  /* 0x0000003a003a7308 */ /* 0x000fe20000000800 */
[----:B--2---:R-:W-:-:S07]  /*dd30*/  FMNMX.FTZ R4, R213, R4, !PT ;  /* 0x00000004d5047209 */ /* 0x004fce0007810000 */
[----:B------:R-:W-:Y:S01]  /*dd40*/  MUFU.EX2 R56, R56 ;  /* 0x0000003800387308 */ /* 0x000fe20000000800 */
[----:B------:R-:W-:Y:S01]  /*dd50*/  FMUL.FTZ R178, R178, c[0x0][0x23c] ;  /* 0x00008f00b2b27a20 */ /* 0x000fe20000410000 */
[----:B---3--:R-:W-:Y:S01]  /*dd60*/  FMNMX.FTZ R4, R243, R4, !PT ;  /* 0x00000004f3047209 */ /* 0x008fe20007810000 */
[----:B------:R-:W-:-:S03]  /*dd70*/  IMAD.MOV.U32 R208, RZ, RZ, R18 ;  /* 0x000000ffffd07224 */ /* 0x000fc600078e0012 */
[----:B------:R-:W-:Y:S02]  /*dd80*/  FMNMX.FTZ R4, R202, R4, !PT ;  /* 0x00000004ca047209 */ /* 0x000fe40007810000 */
[----:B------:R-:W-:Y:S02]  /*dd90*/  MUFU.EX2 R49, R49 ;  /* 0x0000003100317308 */ /* 0x000fe40000000800 */
[----:B------:R-:W-:-:S04]  /*dda0*/  FMNMX.FTZ R4, R198, R4, !PT ;  /* 0x00000004c6047209 */ /* 0x000fc80007810000 */
        /* <DEDUP_REMOVED lines=8> */
[----:B------:R-:W-:-:S05]  /*de30*/  FMNMX.FTZ R4, R172, R4, !PT ;  /* 0x00000004ac047209 */ /* 0x000fca0007810000 */
[----:B------:R-:W1:Y:S02]  /*de40*/  SHFL.BFLY PT, R166, R4, 0x2, 0x1f ;  /* 0x0c401f0004a67f89 */ /* 0x000e6400000e0000 */
[----:B-1----:R-:W-:Y:S02]  /*de50*/  FMNMX.FTZ R166, R4, R166, !PT ;  /* 0x000000a604a67209 */ /* 0x002fe40007810000 */
[----:B------:R-:W-:Y:S01]  /*de60*/  LOP3.LUT R4, R205, UR11, R206, 0x96, !PT ;  /* 0x0000000bcd047c12 */ /* 0x000fe2000f8e96ce */
[----:B------:R-:W-:Y:S02]  /*de70*/  IMAD.WIDE.U32 R204, R204, -0x2daee0ad, RZ ;  /* 0xd2511f53cccc7825 */ /* 0x000fe400078e00ff */
[----:B------:R-:W1:Y:S02]  /*de80*/  SHFL.BFLY PT, R6, R166, 0x1, 0x1f ;  /* 0x0c201f00a6067f89 */ /* 0x000e6400000e0000 */
[----:B------:R-:W-:Y:S01]  /*de90*/  IMAD.WIDE.U32 R10, R4, -0x2daee0ad, RZ ;  /* 0xd2511f53040a7825 */ /* 0x000fe200078e00ff */
[----:B------:R-:W-:-:S04]  /*dea0*/  LOP3.LUT R4, R251, UR6, R12, 0x96, !PT ;  /* 0x00000006fb047c12 */ /* 0x000fc8000f8e960c */
[----:B------:R-:W-:Y:S02]  /*deb0*/  LOP3.LUT R8, R11, UR8, R8, 0x96, !PT ;  /* 0x000000080b087c12 */ /* 0x000fe4000f8e9608 */
[----:B------:R-:W-:-:S03]  /*dec0*/  LOP3.LUT R3, R205, UR6, R10, 0x96, !PT ;  /* 0x00000006cd037c12 */ /* 0x000fc6000f8e960a */
[----:B------:R-:W-:-:S04]  /*ded0*/  IMAD.WIDE.U32 R8, R8, -0x326172a9, RZ ;  /* 0xcd9e8d5708087825 */ /* 0x000fc800078e00ff */
[----:B------:R-:W-:Y:S01]  /*dee0*/  IMAD.WIDE.U32 R14, R3, -0x326172a9, RZ ;  /* 0xcd9e8d57030e7825 */ /* 0x000fe200078e00ff */
[----:B------:R-:W-:-:S04]  /*def0*/  LOP3.LUT R188, R9, UR7, R188, 0x96, !PT ;  /* 0x0000000709bc7c12 */ /* 0x000fc8000f8e96bc */
[--C-:B------:R-:W-:Y:S02]  /*df00*/  SHF.R.U32.HI R9, RZ, 0x10, R14.reuse ;  /* 0x00000010ff097819 */ /* 0x100fe4000001160e */
[----:B------:R-:W-:Y:S02]  /*df10*/  SHF.R.U32.HI R3, RZ, 0x18, R14 ;  /* 0x00000018ff037819 */ /* 0x000fe4000001160e */
[----:B-1----:R-:W-:Y:S01]  /*df20*/  FMNMX.FTZ R166, R166, R6, !PT ;  /* 0x00000006a6a67209 */ /* 0x002fe20007810000 */
[----:B------:R-:W-:Y:S01]  /*df30*/  IMAD.WIDE.U32 R6, R4, -0x326172a9, RZ ;  /* 0xcd9e8d5704067825 */ /* 0x000fe200078e00ff */
[----:B------:R-:W-:Y:S01]  /*df40*/  LOP3.LUT R9, R9, 0xff, RZ, 0xc0, !PT ;  /* 0x000000ff09097812 */ /* 0x000fe200078ec0ff */
[----:B------:R-:W1:Y:S01]  /*df50*/  SHFL.BFLY PT, R4, R165, 0x1, 0x1f ;  /* 0x0c201f00a5047f89 */ /* 0x000e6200000e0000 */
[----:B------:R-:W-:Y:S01]  /*df60*/  LOP3.LUT R10, R14, 0xffff, RZ, 0xc0, !PT ;  /* 0x0000ffff0e0a7812 */ /* 0x000fe200078ec0ff */
[----:B------:R-:W-:Y:S01]  /*df70*/  FMUL.FTZ R63, R166, c[0x0][0x23c] ;  /* 0x00008f00a63f7a20 */ /* 0x000fe20000410000 */
[----:B------:R-:W-:-:S02]  /*df80*/  SHF.R.U32.HI R12, RZ, 0x10, R6 ;  /* 0x00000010ff0c7819 */ /* 0x000fc40000011606 */
[----:B------:R-:W-:Y:S02]  /*df90*/  LOP3.LUT R5, R7, UR17, R18, 0x96, !PT ;  /* 0x0000001107057c12 */ /* 0x000fe4000f8e9612 */
[C---:B------:R-:W-:Y:S01]  /*dfa0*/  LOP3.LUT R13, R6.reuse, 0xffff, RZ, 0xc0, !PT ;  /* 0x0000ffff060d7812 */ /* 0x040fe200078ec0ff */
[----:B------:R-:W-:Y:S01]  /*dfb0*/  FMUL.FTZ R177, R177, c[0x0][0x23c] ;  /* 0x00008f00b1b17a20 */ /* 0x000fe20000410000 */
[----:B------:R-:W-:Y:S01]  /*dfc0*/  LOP3.LUT R7, R6, 0xff, RZ, 0xc0, !PT ;  /* 0x000000ff06077812 */ /* 0x000fe200078ec0ff */
[----:B------:R-:W-:Y:S01]  /*dfd0*/  LDSM.16.MT88.4 R16, [R214+0xa000] ;  /* 0x00a00000d610783b */ /* 0x000fe20000004200 */
[----:B------:R-:W-:Y:S02]  /*dfe0*/  SHF.R.U32.HI R6, RZ, 0x18, R6 ;  /* 0x00000018ff067819 */ /* 0x000fe40000011606 */
[----:B------:R-:W-:Y:S02]  /*dff0*/  LOP3.LUT R12, R12, 0xff, RZ, 0xc0, !PT ;  /* 0x000000ff0c0c7812 */ /* 0x000fe400078ec0ff */
[----:B------:R-:W-:-:S02]  /*e000*/  PRMT R9, R9, 0x5410, R3 ;  /* 0x0000541009097816 */ /* 0x000fc40000000003 */
[----:B------:R-:W-:Y:S01]  /*e010*/  LOP3.LUT R8, R15, UR17, R8, 0x96, !PT ;  /* 0x000000110f087c12 */ /* 0x000fe2000f8e9608 */
[----:B------:R-:W2:Y:S01]  /*e020*/  LDC.U8 R3, c[0x0][0x2d8] ;  /* 0x0000b600ff037b82 */ /* 0x000ea20000000000 */
[----:B------:R-:W-:Y:S02]  /*e030*/  LOP3.LUT R11, R14, 0xff, RZ, 0xc0, !PT ;  /* 0x000000ff0e0b7812 */ /* 0x000fe400078ec0ff */
[----:B------:R-:W-:Y:S02]  /*e040*/  SHF.R.U32.HI R13, RZ, 0x8, R13 ;  /* 0x00000008ff0d7819 */ /* 0x000fe4000001160d */
[----:B------:R-:W-:Y:S02]  /*e050*/  SHF.R.U32.HI R10, RZ, 0x8, R10 ;  /* 0x00000008ff0a7819 */ /* 0x000fe4000001160a */
[----:B-1----:R-:W-:Y:S02]  /*e060*/  FMNMX.FTZ R165, R165, R4, !PT ;  /* 0x00000004a5a57209 */ /* 0x002fe40007810000 */
[----:B------:R-:W-:-:S02]  /*e070*/  PRMT R6, R12, 0x5410, R6 ;  /* 0x000054100c067816 */ /* 0x000fc40000000006 */
[C---:B------:R-:W-:Y:S01]  /*e080*/  FSETP.NEU.FTZ.AND P1, PT, R165.reuse, -INF , PT ;  /* 0xff800000a500780b */ /* 0x040fe20003f3d000 */
[----:B------:R-:W-:Y:S01]  /*e090*/  FMUL.FTZ R62, R165, c[0x0][0x23c] ;  /* 0x00008f00a53e7a20 */ /* 0x000fe20000410000 */
[----:B------:R-:W-:Y:S02]  /*e0a0*/  SHF.R.U32.HI R12, RZ, 0x10, R8 ;  /* 0x00000010ff0c7819 */ /* 0x000fe40000011608 */
[----:B------:R-:W-:Y:S02]  /*e0b0*/  PRMT R7, R7, 0x5410, R13 ;  /* 0x0000541007077816 */ /* 0x000fe4000000000d */
[----:B------:R-:W-:Y:S02]  /*e0c0*/  FSEL R62, R62, RZ, P1 ;  /* 0x000000ff3e3e7208 */ /* 0x000fe40000800000 */
[----:B------:R-:W-:Y:S02]  /*e0d0*/  PRMT R11, R11, 0x5410, R10 ;  /* 0x000054100b0b7816 */ /* 0x000fe4000000000a */
[----:B------:R-:W-:Y:S01]  /*e0e0*/  LOP3.LUT R13, R8, 0xffff, RZ, 0xc0, !PT ;  /* 0x0000ffff080d7812 */ /* 0x000fe200078ec0ff */
[--C-:B------:R-:W-:Y:S01]  /*e0f0*/  FFMA.FTZ R43, R34, c[0x0][0x23c], -R62.reuse ;  /* 0x00008f00222b7a23 */ /* 0x100fe2000001083e */
[----:B------:R-:W-:Y:S01]  /*e100*/  LOP3.LUT R10, R8, 0xff, RZ, 0xc0, !PT ;  /* 0x000000ff080a7812 */ /* 0x000fe200078ec0ff */
[----:B------:R-:W-:Y:S01]  /*e110*/  FFMA.FTZ R42, R35, c[0x0][0x23c], -R62 ;  /* 0x00008f00232a7a23 */ /* 0x000fe2000001083e */
[----:B------:R-:W-:-:S02]  /*e120*/  SHF.R.U32.HI R8, RZ, 0x18, R8 ;  /* 0x00000018ff087819 */ /* 0x000fc40000011608 */
[----:B------:R-:W-:Y:S01]  /*e130*/  LOP3.LUT R12, R12, 0xff, RZ, 0xc0, !PT ;  /* 0x000000ff0c0c7812 */ /* 0x000fe200078ec0ff */
[----:B------:R-:W-:Y:S01]  /*e140*/  MUFU.EX2 R43, R43 ;  /* 0x0000002b002b7308 */ /* 0x000fe20000000800 */
[----:B------:R-:W-:Y:S02]  /*e150*/  FSETP.NEU.FTZ.AND P2, PT, R166, -INF , PT ;  /* 0xff800000a600780b */ /* 0x000fe40003f5d000 */
[----:B------:R-:W-:Y:S02]  /*e160*/  PRMT R8, R12, 0x5410, R8 ;  /* 0x000054100c087816 */ /* 0x000fe40000000008 */
[----:B------:R-:W-:Y:S02]  /*e170*/  FSEL R59, R165, RZ, P1 ;  /* 0x000000ffa53b7208 */ /* 0x000fe40000800000 */
[----:B------:R-:W-:Y:S01]  /*e180*/  FSEL R63, R63, RZ, P2 ;  /* 0x000000ff3f3f7208 */ /* 0x000fe20001000000 */
[----:B------:R-:W1:Y:S01]  /*e190*/  MUFU.EX2 R42, R42 ;  /* 0x0000002a002a7308 */ /* 0x000e620000000800 */
[----:B------:R-:W-:Y:S01]  /*e1a0*/  FSEL R12, R166, RZ, P2 ;  /* 0x000000ffa60c7208 */ /* 0x000fe20001000000 */
[----:B------:R-:W-:Y:S01]  /*e1b0*/  FADD.FTZ R59, R0, -R59 ;  /* 0x8000003b003b7221 */ /* 0x000fe20000010000 */
[----:B------:R-:W-:Y:S01]  /*e1c0*/  SHF.R.U32.HI R13, RZ, 0x8, R13 ;  /* 0x00000008ff0d7819 */ /* 0x000fe2000001160d */
[--C-:B------:R-:W-:Y:S01]  /*e1d0*/  FFMA.FTZ R47, R45, c[0x0][0x23c], -R63.reuse ;  /* 0x00008f002d2f7a23 */ /* 0x100fe2000001083f */
[C---:B------:R-:W-:Y:S01]  /*e1e0*/  LOP3.LUT R15, R5.reuse, 0xffff, RZ, 0xc0, !PT ;  /* 0x0000ffff050f7812 */ /* 0x040fe200078ec0ff */
[----:B------:R-:W-:Y:S01]  /*e1f0*/  FFMA.FTZ R46, R44, c[0x0][0x23c], -R63 ;  /* 0x00008f002c2e7a23 */ /* 0x000fe2000001083f */
[----:B------:R-:W-:Y:S01]  /*e200*/  PRMT R10, R10, 0x5410, R13 ;  /* 0x000054100a0a7816 */ /* 0x000fe2000000000d */
[----:B------:R-:W-:Y:S01]  /*e210*/  FADD.FTZ R12, R2, -R12 ;  /* 0x8000000c020c7221 */ /* 0x000fe20000010000 */
[----:B------:R-:W-:Y:S01]  /*e220*/  LOP3.LUT R4, R5, 0xff, RZ, 0xc0, !PT ;  /* 0x000000ff05047812 */ /* 0x000fe200078ec0ff */
[----:B------:R-:W-:Y:S01]  /*e230*/  FFMA.FTZ R0, R22, c[0x0][0x23c], -R57 ;  /* 0x00008f0016007a23 */ /* 0x000fe20000010839 */
[----:B------:R-:W-:Y:S01]  /*e240*/  MUFU.EX2 R47, R47 ;  /* 0x0000002f002f7308 */ /* 0x000fe20000000800 */
[----:B------:R-:W-:Y:S01]  /*e250*/  FFMA.FTZ R45, R33, c[0x0][0x23c], -R63 ;  /* 0x00008f00212d7a23 */ /* 0x000fe2000001083f */
[----:B------:R-:W-:Y:S01]  /*e260*/  SHF.R.U32.HI R15, RZ, 0x8, R15 ;  /* 0x00000008ff0f7819 */ /* 0x000fe2000001160f */
[----:B------:R-:W-:Y:S01]  /*e270*/  FFMA.FTZ R44, R32, c[0x0][0x23c], -R63 ;  /* 0x00008f00202c7a23 */ /* 0x000fe2000001083f */
[----:B------:R-:W-:Y:S01]  /*e280*/  SHF.R.U32.HI R14, RZ, 0x10, R5 ;  /* 0x00000010ff0e7819 */ /* 0x000fe20000011605 */
[--C-:B------:R-:W-:Y:S01]  /*e290*/  FFMA.FTZ R2, R24, c[0x0][0x23c], -R62.reuse ;  /* 0x00008f0018027a23 */ /* 0x100fe2000001083e */
[----:B------:R-:W-:Y:S01]  /*e2a0*/  PRMT R4, R4, 0x5410, R15 ;  /* 0x0000541004047816 */ /* 0x000fe2000000000f */
[----:B------:R-:W-:Y:S01]  /*e2b0*/  FFMA.FTZ R13, R54, c[0x0][0x23c], -R62 ;  /* 0x00008f00360d7a23 */ /* 0x000fe2000001083e */
[----:B--2---:R-:W-:Y:S01]  /*e2c0*/  PRMT R54, R3, 0x7054, R3 ;  /* 0x0000705403367816 */ /* 0x004fe20000000003 */
[----:B------:R-:W2:Y:S01]  /*e2d0*/  MUFU.EX2 R0, R0 ;  /* 0x0000000000007308 */ /* 0x000ea20000000800 */
[----:B-1----:R-:W-:Y:S01]  /*e2e0*/  F2FP.BF16.PACK_AB R29, R42, R43 ;  /* 0x0000002b2a1d723e */ /* 0x002fe200000010ff */
[----:B------:R-:W-:Y:S01]  /*e2f0*/  FMUL.FTZ R12, R12, c[0x0][0x23c] ;  /* 0x00008f000c0c7a20 */ /* 0x000fe20000410000 */
[----:B------:R-:W-:Y:S01]  /*e300*/  SHF.R.U32.HI R5, RZ, 0x18, R5 ;  /* 0x00000018ff057819 */ /* 0x000fe20000011605 */
[--C-:B------:R-:W-:Y:S01]  /*e310*/  HSET2.LE.AND R8, R8, R54.reuse, PT ;  /* 0x0000003608087233 */ /* 0x100fe20003803000 */
[----:B------:R-:W-:Y:S01]  /*e320*/  LOP3.LUT R14, R14, 0xff, RZ, 0xc0, !PT ;  /* 0x000000ff0e0e7812 */ /* 0x000fe200078ec0ff */
[--C-:B------:R-:W-:Y:S01]  /*e330*/  HSET2.LE.AND R4, R4, R54.reuse, PT ;  /* 0x0000003604047233 */ /* 0x100fe20003803000 */
[----:B------:R-:W-:Y:S01]  /*e340*/  FMUL.FTZ R59, R59, c[0x0][0x23c] ;  /* 0x00008f003b3b7a20 */ /* 0x000fe20000410000 */
[----:B------:R-:W1:Y:S01]  /*e350*/  MUFU.EX2 R46, R46 ;  /* 0x0000002e002e7308 */ /* 0x000e620000000800 */
[----:B------:R-:W-:Y:S01]  /*e360*/  LOP3.LUT R29, R8, R29, RZ, 0xc0, !PT ;  /* 0x0000001d081d7212 */ /* 0x000fe200078ec0ff */
[--C-:B------:R-:W-:Y:S01]  /*e370*/  HSET2.LE.AND R11, R11, R54.reuse, PT ;  /* 0x000000360b0b7233 */ /* 0x100fe20003803000 */
[----:B------:R-:W-:Y:S01]  /*e380*/  PRMT R5, R14, 0x5410, R5 ;  /* 0x000054100e057816 */ /* 0x000fe20000000005 */
[--C-:B------:R-:W-:Y:S01]  /*e390*/  HSET2.LE.AND R9, R9, R54.reuse, PT ;  /* 0x0000003609097233 */ /* 0x100fe20003803000 */
[----:B------:R-:W-:Y:S01]  /*e3a0*/  F2FP.BF16.PACK_AB R8, R58, R52 ;  /* 0x000000343a08723e */ /* 0x000fe200000010ff */
[--C-:B------:R-:W-:Y:S01]  /*e3b0*/  HSET2.LE.AND R10, R10, R54.reuse, PT ;  /* 0x000000360a0a7233 */ /* 0x100fe20003803000 */
[----:B------:R-:W-:Y:S01]  /*e3c0*/  F2FP.BF16.PACK_AB R14, R48, R49 ;  /* 0x00000031300e723e */ /* 0x000fe200000010ff */
[----:B------:R-:W-:Y:S01]  /*e3d0*/  MUFU.EX2 R45, R45 ;  /* 0x0000002d002d7308 */ /* 0x000fe20000000800 */
[----:B------:R-:W-:Y:S01]  /*e3e0*/  LOP3.LUT R4, R4, R8, RZ, 0xc0, !PT ;  /* 0x0000000804047212 */ /* 0x000fe200078ec0ff */
[----:B------:R-:W-:Y:S01]  /*e3f0*/  HSET2.LE.AND R5, R5, R54, PT ;  /* 0x0000003605057233 */ /* 0x000fe20003803000 */
[----:B--2---:R-:W-:Y:S01]  /*e400*/  F2FP.BF16.PACK_AB R8, R0, R56 ;  /* 0x000000380008723e */ /* 0x004fe200000010ff */
[----:B------:R-:W-:Y:S03]  /*e410*/  LDSM.16.MT88.4 R24, [R214+0x9000] ;  /* 0x00900000d618783b */ /* 0x000fe60000004200 */
[----:B------:R-:W-:Y:S01]  /*e420*/  LOP3.LUT R5, R5, R8, RZ, 0xc0, !PT ;  /* 0x0000000805057212 */ /* 0x000fe200078ec0ff */
[----:B------:R-:W2:Y:S01]  /*e430*/  MUFU.EX2 R44, R44 ;  /* 0x0000002c002c7308 */ /* 0x000ea20000000800 */
[----:B-1----:R-:W-:Y:S01]  /*e440*/  F2FP.BF16.PACK_AB R28, R46, R47 ;  /* 0x0000002f2e1c723e */ /* 0x002fe200000010ff */
[----:B------:R-:W-:Y:S03]  /*e450*/  LDSM.16.MT88.4 R20, [R212+0x9000] ;  /* 0x00900000d414783b */ /* 0x000fe60000004200 */
[----:B------:R-:W-:Y:S01]  /*e460*/  LOP3.LUT R28, R10, R28, RZ, 0xc0, !PT ;  /* 0x0000001c0a1c7212 */ /* 0x000fe200078ec0ff */
[----:B------:R-:W-:Y:S02]  /*e470*/  LDSM.16.MT88.4 R32, [R212+0xb000] ;  /* 0x00b00000d420783b */ /* 0x000fe40000004200 */
[----:B------:R1:W-:Y:S08]  /*e480*/  MUFU.EX2 R3, R13 ;  /* 0x0000000d00037308 */ /* 0x0003f00000000800 */
[----:B------:R-:W3:Y:S01]  /*e490*/  MUFU.EX2 R2, R2 ;  /* 0x0000000200027308 */ /* 0x000ee20000000800 */
[----:B--2---:R-:W-:-:S04]  /*e4a0*/  F2FP.BF16.PACK_AB R30, R44, R45 ;  /* 0x0000002d2c1e723e */ /* 0x004fc800000010ff */
[----:B------:R-:W-:Y:S01]  /*e4b0*/  LOP3.LUT R30, R11, R30, RZ, 0xc0, !PT ;  /* 0x0000001e0b1e7212 */ /* 0x000fe200078ec0ff */
[--C-:B-1----:R-:W-:Y:S02]  /*e4c0*/  HSET2.LE.AND R13, R7, R54.reuse, PT ;  /* 0x00000036070d7233 */ /* 0x102fe40003803000 */
[----:B------:R-:W1:Y:S01]  /*e4d0*/  MUFU.EX2 R60, R12 ;  /* 0x0000000c003c7308 */ /* 0x000e620000000800 */
[----:B------:R-:W-:Y:S01]  /*e4e0*/  HSET2.LE.AND R7, R6, R54, PT ;  /* 0x0000003606077233 */ /* 0x000fe20003803000 */
[----:B------:R-:W-:-:S04]  /*e4f0*/  F2FP.BF16.PACK_AB R6, R50, R51 ;  /* 0x000000333206723e */ /* 0x000fc800000010ff */
[----:B------:R-:W-:Y:S02]  /*e500*/  LOP3.LUT R6, R13, R6, RZ, 0xc0, !PT ;  /* 0x000000060d067212 */ /* 0x000fe400078ec0ff */
[----:B---3--:R-:W-:Y:S01]  /*e510*/  F2FP.BF16.PACK_AB R31, R2, R3 ;  /* 0x00000003021f723e */ /* 0x008fe200000010ff */
[----:B------:R-:W2:Y:S01]  /*e520*/  MUFU.EX2 R59, R59 ;  /* 0x0000003b003b7308 */ /* 0x000ea20000000800 */
[----:B------:R-:W-:Y:S02]  /*e530*/  LOP3.LUT R7, R7, R14, RZ, 0xc0, !PT ;  /* 0x0000000e07077212 */ /* 0x000fe400078ec0ff */
[----:B------:R-:W-:Y:S02]  /*e540*/  LOP3.LUT R31, R9, R31, RZ, 0xc0, !PT ;  /* 0x0000001f091f7212 */ /* 0x000fe400078ec0ff */
[----:B------:R-:W3:Y:S01]  /*e550*/  LDSM.16.MT88.4 R8, [R214+0xb000] ;  /* 0x00b00000d608783b */ /* 0x000ee20000004200 */
[----:B-1----:R-:W-:-:S03]  /*e560*/  FMUL.FTZ R140, R140, R60 ;  /* 0x0000003c8c8c7220 */ /* 0x002fc60000410000 */
[----:B------:R-:W1:Y:S01]  /*e570*/  LDSM.16.MT88.4 R12, [R212+0xa000] ;  /* 0x00a00000d40c783b */ /* 0x000e620000004200 */
[----:B------:R-:W4:Y:S01]  /*e580*/  MUFU.EX2 R178, R178 ;  /* 0x000000b200b27308 */ /* 0x000f220000000800 */
[-C--:B------:R-:W-:Y:S02]  /*e590*/  FMUL.FTZ R141, R141, R60.reuse ;  /* 0x0000003c8d8d7220 */ /* 0x080fe40000410000 */
[-C--:B------:R-:W-:Y:S02]  /*e5a0*/  FMUL.FTZ R104, R104, R60.reuse ;  /* 0x0000003c68687220 */ /* 0x080fe40000410000 */
[----:B------:R-:W-:Y:S02]  /*e5b0*/  FMUL.FTZ R105, R105, R60 ;  /* 0x0000003c69697220 */ /* 0x000fe40000410000 */
[-C--:B--2---:R-:W-:Y:S01]  /*e5c0*/  FMUL.FTZ R142, R142, R59.reuse ;  /* 0x0000003b8e8e7220 */ /* 0x084fe20000410000 */
[----:B------:R-:W2:Y:S01]  /*e5d0*/  MUFU.EX2 R177, R177 ;  /* 0x000000b100b17308 */ /* 0x000ea20000000800 */
[----:B------:R-:W-:-:S02]  /*e5e0*/  FMUL.FTZ R143, R143, R59 ;  /* 0x0000003b8f8f7220 */ /* 0x000fc40000410000 */
[-C--:B------:R-:W-:Y:S02]  /*e5f0*/  FMUL.FTZ R106, R106, R59.reuse ;  /* 0x0000003b6a6a7220 */ /* 0x080fe40000410000 */
[----:B------:R-:W-:Y:S02]  /*e600*/  FMUL.FTZ R107, R107, R59 ;  /* 0x0000003b6b6b7220 */ /* 0x000fe40000410000 */
[----:B------:R-:W-:Y:S02]  /*e610*/  FMUL.FTZ R116, R116, R60 ;  /* 0x0000003c74747220 */ /* 0x000fe40000410000 */
[-C--:B----4-:R-:W-:Y:S02]  /*e620*/  FMUL.FTZ R112, R112, R178.reuse ;  /* 0x000000b270707220 */ /* 0x090fe40000410000 */
[-C--:B------:R-:W-:Y:S02]  /*e630*/  FMUL.FTZ R113, R113, R178.reuse ;  /* 0x000000b271717220 */ /* 0x080fe40000410000 */
[----:B------:R-:W-:-:S02]  /*e640*/  FMUL.FTZ R100, R100, R178 ;  /* 0x000000b264647220 */ /* 0x000fc40000410000 */
[----:B------:R-:W-:Y:S02]  /*e650*/  FMUL.FTZ R101, R101, R178 ;  /* 0x000000b265657220 */ /* 0x000fe40000410000 */
[-C--:B--2---:R-:W-:Y:S02]  /*e660*/  FMUL.FTZ R114, R114, R177.reuse ;  /* 0x000000b172727220 */ /* 0x084fe40000410000 */
[-C--:B------:R-:W-:Y:S02]  /*e670*/  FMUL.FTZ R115, R115, R177.reuse ;  /* 0x000000b173737220 */ /* 0x080fe40000410000 */
[-C--:B------:R-:W-:Y:S02]  /*e680*/  FMUL.FTZ R102, R102, R177.reuse ;  /* 0x000000b166667220 */ /* 0x080fe40000410000 */
[----:B------:R-:W-:Y:S02]  /*e690*/  FMUL.FTZ R103, R103, R177 ;  /* 0x000000b167677220 */ /* 0x000fe40000410000 */
[----:B------:R-:W-:-:S02]  /*e6a0*/  FMUL.FTZ R117, R117, R60 ;  /* 0x0000003c75757220 */ /* 0x000fc40000410000 */
[-C--:B------:R-:W-:Y:S01]  /*e6b0*/  FMUL.FTZ R118, R118, R59.reuse ;  /* 0x0000003b76767220 */ /* 0x080fe20000410000 */
[-C--:B---3--:R-:W-:Y:S01]  /*e6c0*/  HMMA.16816.F32.BF16 R140, R28, R8.reuse, R140 ;  /* 0x000000081c8c723c */ /* 0x088fe2000004188c */
[----:B------:R-:W-:Y:S02]  /*e6d0*/  FMUL.FTZ R119, R119, R59 ;  /* 0x0000003b77777220 */ /* 0x000fe40000410000 */
[-C--:B------:R-:W-:Y:S02]  /*e6e0*/  FMUL.FTZ R120, R120, R178.reuse ;  /* 0x000000b278787220 */ /* 0x080fe40000410000 */
[----:B------:R-:W-:Y:S02]  /*e6f0*/  FMUL.FTZ R121, R121, R178 ;  /* 0x000000b279797220 */ /* 0x000fe40000410000 */
[-C--:B------:R-:W-:Y:S01]  /*e700*/  FMUL.FTZ R122, R122, R177.reuse ;  /* 0x000000b17a7a7220 */ /* 0x080fe20000410000 */
[----:B------:R-:W-:Y:S01]  /*e710*/  HMMA.16816.F32.BF16 R112, R4, R8, R112 ;  /* 0x000000080470723c */ /* 0x000fe20000041870 */
[----:B------:R-:W-:-:S02]  /*e720*/  FMUL.FTZ R123, R123, R177 ;  /* 0x000000b17b7b7220 */ /* 0x000fc40000410000 */
[--C-:B------:R-:W-:Y:S02]  /*e730*/  FFMA.FTZ R189, R243, c[0x0][0x23c], -R63.reuse ;  /* 0x00008f00f3bd7a23 */ /* 0x100fe4000001083f */
[-C--:B------:R-:W-:Y:S02]  /*e740*/  FMUL.FTZ R156, R156, R60.reuse ;  /* 0x0000003c9c9c7220 */ /* 0x080fe40000410000 */
[----:B------:R-:W-:Y:S01]  /*e750*/  FFMA.FTZ R8, R213, c[0x0][0x23c], -R63 ;  /* 0x00008f00d5087a23 */ /* 0x000fe2000001083f */
[----:B-1----:R-:W-:Y:S01]  /*e760*/  HMMA.16816.F32.BF16 R104, R28, R12, R104 ;  /* 0x0000000c1c68723c */ /* 0x002fe20000041868 */
[----:B------:R-:W-:Y:S01]  /*e770*/  MUFU.EX2 R189, R189 ;  /* 0x000000bd00bd7308 */ /* 0x000fe20000000800 */
[----:B------:R-:W-:Y:S02]  /*e780*/  FMUL.FTZ R157, R157, R60 ;  /* 0x0000003c9d9d7220 */ /* 0x000fe40000410000 */
[-C--:B------:R-:W-:Y:S02]  /*e790*/  FMUL.FTZ R158, R158, R59.reuse ;  /* 0x0000003b9e9e7220 */ /* 0x080fe40000410000 */
[----:B------:R-:W-:-:S02]  /*e7a0*/  FMUL.FTZ R159, R159, R59 ;  /* 0x0000003b9f9f7220 */ /* 0x000fc40000410000 */
[----:B------:R-:W-:Y:S01]  /*e7b0*/  HMMA.16816.F32.BF16 R100, R4, R12, R100 ;  /* 0x0000000c0464723c */ /* 0x000fe20000041864 */
[-C--:B------:R-:W-:Y:S02]  /*e7c0*/  FMUL.FTZ R152, R152, R60.reuse ;  /* 0x0000003c98987220 */ /* 0x080fe40000410000 */
[----:B------:R-:W-:Y:S02]  /*e7d0*/  FMUL.FTZ R153, R153, R60 ;  /* 0x0000003c99997220 */ /* 0x000fe40000410000 */
[-C--:B------:R-:W-:Y:S02]  /*e7e0*/  FMUL.FTZ R154, R154, R59.reuse ;  /* 0x0000003b9a9a7220 */ /* 0x080fe40000410000 */
[----:B------:R-:W-:Y:S01]  /*e7f0*/  IMAD.WIDE.U32 R12, R188, -0x2daee0ad, RZ ;  /* 0xd2511f53bc0c7825 */ /* 0x000fe200078e00ff */
[----:B------:R-:W-:Y:S01]  /*e800*/  HMMA.16816.F32.BF16 R116, R28, R10, R116 ;  /* 0x0000000a1c74723c */ /* 0x000fe20000041874 */
[----:B------:R1:W2:Y:S02]  /*e810*/  MUFU.EX2 R188, R8 ;  /* 0x0000000800bc7308 */ /* 0x0002a40000000800 */
[----:B------:R-:W-:-:S02]  /*e820*/  FMUL.FTZ R155, R155, R59 ;  /* 0x0000003b9b9b7220 */ /* 0x000fc40000410000 */
[-C--:B------:R-:W-:Y:S02]  /*e830*/  FMUL.FTZ R72, R72, R60.reuse ;  /* 0x0000003c48487220 */ /* 0x080fe40000410000 */
[-C--:B------:R-:W-:Y:S01]  /*e840*/  FMUL.FTZ R73, R73, R60.reuse ;  /* 0x0000003c49497220 */ /* 0x080fe20000410000 */
[----:B------:R-:W-:Y:S01]  /*e850*/  HMMA.16816.F32.BF16 R120, R4, R10, R120 ;  /* 0x0000000a0478723c */ /* 0x000fe20000041878 */
[-C--:B------:R-:W-:Y:S02]  /*e860*/  FMUL.FTZ R74, R74, R59.reuse ;  /* 0x0000003b4a4a7220 */ /* 0x080fe40000410000 */
[----:B------:R-:W-:Y:S02]  /*e870*/  FMUL.FTZ R75, R75, R59 ;  /* 0x0000003b4b4b7220 */ /* 0x000fe40000410000 */
[-C--:B------:R-:W-:Y:S02]  /*e880*/  FMUL.FTZ R76, R76, R60.reuse ;  /* 0x0000003c4c4c7220 */ /* 0x080fe40000410000 */
[----:B------:R-:W-:Y:S01]  /*e890*/  LOP3.LUT R10, R12, 0xffff, RZ, 0xc0, !PT ;  /* 0x0000ffff0c0a7812 */ /* 0x000fe200078ec0ff */
[-C--:B------:R-:W-:Y:S01]  /*e8a0*/  FMUL.FTZ R77, R77, R60.reuse ;  /* 0x0000003c4d4d7220 */ /* 0x080fe20000410000 */
[----:B-1----:R-:W-:Y:S01]  /*e8b0*/  SHF.R.U32.HI R8, RZ, 0x10, R12 ;  /* 0x00000010ff087819 */ /* 0x002fe2000001160c */
[----:B------:R-:W-:-:S02]  /*e8c0*/  FMUL.FTZ R88, R88, R60 ;  /* 0x0000003c58587220 */ /* 0x000fc40000410000 */
[-C--:B------:R-:W-:Y:S02]  /*e8d0*/  FMUL.FTZ R78, R78, R59.reuse ;  /* 0x0000003b4e4e7220 */ /* 0x080fe40000410000 */
[-C--:B------:R-:W-:Y:S02]  /*e8e0*/  FMUL.FTZ R79, R79, R59.reuse ;  /* 0x0000003b4f4f7220 */ /* 0x080fe40000410000 */
[-C--:B------:R-:W-:Y:S02]  /*e8f0*/  FMUL.FTZ R89, R89, R60.reuse ;  /* 0x0000003c59597220 */ /* 0x080fe40000410000 */
[-C--:B------:R-:W-:Y:S02]  /*e900*/  FMUL.FTZ R92, R92, R60.reuse ;  /* 0x0000003c5c5c7220 */ /* 0x080fe40000410000 */
[----:B------:R-:W-:Y:S02]  /*e910*/  FMUL.FTZ R93, R93, R60 ;  /* 0x0000003c5d5d7220 */ /* 0x000fe40000410000 */
        /* <DEDUP_REMOVED lines=15> */
[----:B------:R-:W-:Y:S01]  /*ea10*/  FMUL.FTZ R131, R131, R59 ;  /* 0x0000003b83837220 */ /* 0x000fe20000410000 */
[----:B------:R-:W-:Y:S01]  /*ea20*/  LOP3.LUT R9, R12, 0xff, RZ, 0xc0, !PT ;  /* 0x000000ff0c097812 */ /* 0x000fe200078ec0ff */
[-C--:B------:R-:W-:Y:S01]  /*ea30*/  FMUL.FTZ R160, R160, R178.reuse ;  /* 0x000000b2a0a07220 */ /* 0x080fe20000410000 */
[----:B------:R-:W-:Y:S01]  /*ea40*/  SHF.R.U32.HI R10, RZ, 0x8, R10 ;  /* 0x00000008ff0a7819 */ /* 0x000fe2000001160a */
[----:B------:R-:W-:Y:S01]  /*ea50*/  FMUL.FTZ R161, R161, R178 ;  /* 0x000000b2a1a17220 */ /* 0x000fe20000410000 */
[----:B------:R-:W-:Y:S01]  /*ea60*/  LOP3.LUT R8, R8, 0xff, RZ, 0xc0, !PT ;  /* 0x000000ff08087812 */ /* 0x000fe200078ec0ff */
[-C--:B------:R-:W-:Y:S01]  /*ea70*/  FMUL.FTZ R162, R162, R177.reuse ;  /* 0x000000b1a2a27220 */ /* 0x080fe20000410000 */
[----:B------:R-:W-:Y:S01]  /*ea80*/  SHF.R.U32.HI R11, RZ, 0x18, R12 ;  /* 0x00000018ff0b7819 */ /* 0x000fe2000001160c */
[----:B------:R-:W-:Y:S01]  /*ea90*/  FMUL.FTZ R163, R163, R177 ;  /* 0x000000b1a3a37220 */ /* 0x000fe20000410000 */
[----:B------:R-:W-:Y:S01]  /*eaa0*/  LOP3.LUT R205, R13, UR16, R204, 0x96, !PT ;  /* 0x000000100dcd7c12 */ /* 0x000fe2000f8e96cc */
[----:B------:R-:W-:Y:S01]  /*eab0*/  HMMA.16816.F32.BF16 R156, R28, R24, R156 ;  /* 0x000000181c9c723c */ /* 0x000fe2000004189c */
[----:B------:R-:W-:-:S02]  /*eac0*/  PRMT R9, R9, 0x5410, R10 ;  /* 0x0000541009097816 */ /* 0x000fc4000000000a */
[----:B------:R-:W-:Y:S01]  /*ead0*/  PRMT R8, R8, 0x5410, R11 ;  /* 0x0000541008087816 */ /* 0x000fe2000000000b */
[-C--:B------:R-:W-:Y:S01]  /*eae0*/  FMUL.FTZ R132, R132, R178.reuse ;  /* 0x000000b284847220 */ /* 0x080fe20000410000 */
[----:B------:R-:W-:Y:S01]  /*eaf0*/  LOP3.LUT R11, R205, 0xffff, RZ, 0xc0, !PT ;  /* 0x0000ffffcd0b7812 */ /* 0x000fe200078ec0ff */
[-C--:B------:R-:W-:Y:S01]  /*eb00*/  FMUL.FTZ R133, R133, R178.reuse ;  /* 0x000000b285857220 */ /* 0x080fe20000410000 */
[----:B------:R-:W-:Y:S01]  /*eb10*/  SHF.R.U32.HI R10, RZ, 0x10, R205 ;  /* 0x00000010ff0a7819 */ /* 0x000fe200000116cd */
[----:B------:R-:W-:Y:S01]  /*eb20*/  HMMA.16816.F32.BF16 R152, R28, R26, R152 ;  /* 0x0000001a1c98723c */ /* 0x000fe20000041898 */
[-C--:B------:R-:W-:Y:S02]  /*eb30*/  FMUL.FTZ R134, R134, R177.reuse ;  /* 0x000000b186867220 */ /* 0x080fe40000410000 */
[----:B------:R-:W-:Y:S02]  /*eb40*/  FMUL.FTZ R135, R135, R177 ;  /* 0x000000b187877220 */ /* 0x000fe40000410000 */
[----:B------:R-:W-:-:S03]  /*eb50*/  FMUL.FTZ R148, R148, R178 ;  /* 0x000000b294947220 */ /* 0x000fc60000410000 */
[----:B------:R-:W-:Y:S01]  /*eb60*/  HMMA.16816.F32.BF16 R72, R28, R20, R72 ;  /* 0x000000141c48723c */ /* 0x000fe20000041848 */
[----:B------:R-:W-:Y:S02]  /*eb70*/  FMUL.FTZ R149, R149, R178 ;  /* 0x000000b295957220 */ /* 0x000fe40000410000 */
[-C--:B------:R-:W-:Y:S02]  /*eb80*/  FMUL.FTZ R150, R150, R177.reuse ;  /* 0x000000b196967220 */ /* 0x080fe40000410000 */
[----:B------:R-:W-:-:S03]  /*eb90*/  FMUL.FTZ R151, R151, R177 ;  /* 0x000000b197977220 */ /* 0x000fc60000410000 */
        /* <DEDUP_REMOVED lines=21> */
[-C--:B------:R-:W-:Y:S02]  /*ecf0*/  FMUL.FTZ R99, R99, R177.reuse ;  /* 0x000000b163637220 */ /* 0x080fe40000410000 */
[-C--:B------:R-:W-:Y:S02]  /*ed00*/  FMUL.FTZ R108, R108, R178.reuse ;  /* 0x000000b26c6c7220 */ /* 0x080fe40000410000 */
[----:B------:R-:W-:Y:S02]  /*ed10*/  FMUL.FTZ R109, R109, R178 ;  /* 0x000000b26d6d7220 */ /* 0x000fe40000410000 */
[----:B------:R-:W-:Y:S02]  /*ed20*/  IMAD.MOV.U32 R30, RZ, RZ, R216 ;  /* 0x000000ffff1e7224 */ /* 0x000fe400078e00d8 */
[----:B------:R-:W-:Y:S01]  /*ed30*/  IMAD.MOV.U32 R31, RZ, RZ, R217 ;  /* 0x000000ffff1f7224 */ /* 0x000fe200078e00d9 */
[----:B------:R-:W-:Y:S01]  /*ed40*/  HMMA.16816.F32.BF16 R160, R4, R24, R160 ;  /* 0x0000001804a0723c */ /* 0x000fe200000418a0 */
[----:B------:R-:W-:-:S02]  /*ed50*/  FMUL.FTZ R110, R110, R177 ;  /* 0x000000b16e6e7220 */ /* 0x000fc40000410000 */
[-C--:B------:R-:W-:Y:S02]  /*ed60*/  FMUL.FTZ R111, R111, R177.reuse ;  /* 0x000000b16f6f7220 */ /* 0x080fe40000410000 */
[-C--:B------:R-:W-:Y:S02]  /*ed70*/  FMUL.FTZ R136, R136, R178.reuse ;  /* 0x000000b288887220 */ /* 0x080fe40000410000 */
[----:B------:R-:W-:Y:S02]  /*ed80*/  FMUL.FTZ R137, R137, R178 ;  /* 0x000000b289897220 */ /* 0x000fe40000410000 */
[-C--:B------:R-:W-:Y:S02]  /*ed90*/  FMUL.FTZ R138, R138, R177.reuse ;  /* 0x000000b18a8a7220 */ /* 0x080fe40000410000 */
[----:B------:R-:W-:Y:S01]  /*eda0*/  FMUL.FTZ R139, R139, R177 ;  /* 0x000000b18b8b7220 */ /* 0x000fe20000410000 */
[----:B------:R-:W-:Y:S01]  /*edb0*/  SHF.R.U32.HI R11, RZ, 0x8, R11 ;  /* 0x00000008ff0b7819 */ /* 0x000fe2000001160b */
[----:B------:R-:W-:Y:S01]  /*edc0*/  IMAD.MOV.U32 R24, RZ, RZ, R30 ;  /* 0x000000ffff187224 */ /* 0x000fe200078e001e */
[----:B------:R-:W-:Y:S01]  /*edd0*/  LOP3.LUT R10, R10, 0xff, RZ, 0xc0, !PT ;  /* 0x000000ff0a0a7812 */ /* 0x000fe200078ec0ff */
[----:B------:R-:W-:Y:S01]  /*ede0*/  IMAD.MOV.U32 R25, RZ, RZ, R31 ;  /* 0x000000ffff197224 */ /* 0x000fe200078e001f */
[----:B------:R-:W-:Y:S01]  /*edf0*/  HSET2.LE.AND R9, R9, R54, PT ;  /* 0x0000003609097233 */ /* 0x000fe20003803000 */
[----:B------:R-:W-:-:S02]  /*ee00*/  LOP3.LUT R28, R205, 0xff, RZ, 0xc0, !PT ;  /* 0x000000ffcd1c7812 */ /* 0x000fc400078ec0ff */
[----:B------:R-:W-:Y:S01]  /*ee10*/  SHF.R.U32.HI R29, RZ, 0x18, R205 ;  /* 0x00000018ff1d7819 */ /* 0x000fe200000116cd */
[--C-:B------:R-:W-:Y:S01]  /*ee20*/  FFMA.FTZ R199, R199, c[0x0][0x23c], -R62.reuse ;  /* 0x00008f00c7c77a23 */ /* 0x100fe2000001083e */
[----:B--2---:R-:W-:Y:S01]  /*ee30*/  F2FP.BF16.PACK_AB R30, R189, R188 ;  /* 0x000000bcbd1e723e */ /* 0x004fe200000010ff */
[--C-:B------:R-:W-:Y:S01]  /*ee40*/  FFMA.FTZ R203, R203, c[0x0][0x23c], -R62.reuse ;  /* 0x00008f00cbcb7a23 */ /* 0x100fe2000001083e */
[C---:B------:R-:W-:Y:S01]  /*ee50*/  HMMA.16816.F32.BF16 R132, R4.reuse, R34, R132 ;  /* 0x000000220484723c */ /* 0x040fe20000041884 */
[----:B------:R-:W-:Y:S01]  /*ee60*/  PRMT R28, R28, 0x5410, R11 ;  /* 0x000054101c1c7816 */ /* 0x000fe2000000000b */
[----:B------:R-:W-:Y:S01]  /*ee70*/  HSET2.LE.AND R31, R8, R54, PT ;  /* 0x00000036081f7233 */ /* 0x000fe20003803000 */
[----:B------:R-:W-:Y:S01]  /*ee80*/  PRMT R29, R10, 0x5410, R29 ;  /* 0x000054100a1d7816 */ /* 0x000fe2000000001d */
[----:B------:R-:W-:Y:S01]  /*ee90*/  FFMA.FTZ R185, R187, c[0x0][0x23c], -R63 ;  /* 0x00008f00bbb97a23 */ /* 0x000fe2000001083f */
[----:B------:R-:W-:Y:S01]  /*eea0*/  LOP3.LUT R30, R9, R30, RZ, 0xc0, !PT ;  /* 0x0000001e091e7212 */ /* 0x000fe200078ec0ff */
[----:B------:R-:W-:Y:S01]  /*eeb0*/  FFMA.FTZ R204, R252, c[0x0][0x23c], -R62 ;  /* 0x00008f00fccc7a23 */ /* 0x000fe2000001083e */
[----:B------:R-:W-:Y:S01]  /*eec0*/  LDSM.16.MT88.4 R8, [R214+0xb400] ;  /* 0x00b40000d608783b */ /* 0x000fe20000004200 */
[----:B------:R-:W-:Y:S01]  /*eed0*/  HMMA.16816.F32.BF16 R148, R4, R26, R148 ;  /* 0x0000001a0494723c */ /* 0x000fe20000041894 */
[----:B------:R-:W-:-:S02]  /*eee0*/  IMAD.MOV.U32 R34, RZ, RZ, R24 ;  /* 0x000000ffff227224 */ /* 0x000fc400078e0018 */
[----:B------:R-:W-:Y:S01]  /*eef0*/  IMAD.MOV.U32 R35, RZ, RZ, R25 ;  /* 0x000000ffff237224 */ /* 0x000fe200078e0019 */
[----:B------:R1:W5:Y:S01]  /*ef00*/  LDL.LU.64 R216, [R1+0x10] ;  /* 0x0000100001d87983 */ /* 0x0003620000300a00 */
[----:B------:R-:W-:-:S03]  /*ef10*/  FFMA.FTZ R187, R248, c[0x0][0x23c], -R63 ;  /* 0x00008f00f8bb7a23 */ /* 0x000fc6000001083f */
[C---:B------:R-:W-:Y:S01]  /*ef20*/  HMMA.16816.F32.BF16 R68, R4.reuse, R20, R68 ;  /* 0x000000140444723c */ /* 0x040fe20000041844 */
[----:B------:R-:W2:Y:S01]  /*ef30*/  LDSM.16.MT88.4 R24, [R214+0x9400] ;  /* 0x00940000d618783b */ /* 0x000ea20000004200 */
[----:B------:R-:W-:Y:S06]  /*ef40*/  MUFU.EX2 R199, R199 ;  /* 0x000000c700c77308 */ /* 0x000fec0000000800 */
[C---:B------:R-:W-:Y:S01]  /*ef50*/  HMMA.16816.F32.BF16 R80, R4.reuse, R22, R80 ;  /* 0x000000160450723c */ /* 0x040fe20000041850 */
[----:B------:R-:W3:Y:S01]  /*ef60*/  LDSM.16.MT88.4 R20, [R212+0x9400] ;  /* 0x00940000d414783b */ /* 0x000ee20000004200 */
[----:B------:R-:W4:Y:S06]  /*ef70*/  MUFU.EX2 R203, R203 ;  /* 0x000000cb00cb7308 */ /* 0x000f2c0000000800 */
[C---:B------:R-:W-:Y:S08]  /*ef80*/  HMMA.16816.F32.BF16 R84, R4.reuse, R16, R84 ;  /* 0x000000100454723c */ /* 0x040ff00000041854 */
[C---:B------:R-:W-:Y:S01]  /*ef90*/  HMMA.16816.F32.BF16 R96, R4.reuse, R18, R96 ;  /* 0x000000120460723c */ /* 0x040fe20000041860 */
[----:B------:R-:W1:Y:S07]  /*efa0*/  LDSM.16.MT88.4 R16, [R214+0xa400] ;  /* 0x00a40000d610783b */ /* 0x000e6e0000004200 */
[C---:B------:R-:W-:Y:S01]  /*efb0*/  HMMA.16816.F32.BF16 R108, R4.reuse, R14, R108 ;  /* 0x0000000e046c723c */ /* 0x040fe2000004186c */
[----:B------:R-:W1:Y:S07]  /*efc0*/  LDSM.16.MT88.4 R12, [R212+0xa400] ;  /* 0x00a40000d40c783b */ /* 0x000e6e0000004200 */
[----:B------:R-:W-:Y:S01]  /*efd0*/  HMMA.16816.F32.BF16 R136, R4, R32, R136 ;  /* 0x000000200488723c */ /* 0x000fe20000041888 */
[----:B------:R-:W1:Y:S01]  /*efe0*/  LDSM.16.MT88.4 R4, [R212+0xb400] ;  /* 0x00b40000d404783b */ /* 0x000e620000004200 */
[----:B------:R-:W-:Y:S01]  /*eff0*/  FFMA.FTZ R205, R237, c[0x0][0x23c], -R62 ;  /* 0x00008f00edcd7a23 */ /* 0x000fe2000001083e */
[----:B------:R-:W-:Y:S01]  /*f000*/  MUFU.EX2 R185, R185 ;  /* 0x000000b900b97308 */ /* 0x000fe20000000800 */
[----:B------:R-:W-:Y:S01]  /*f010*/  HSET2.LE.AND R28, R28, R54, PT ;  /* 0x000000361c1c7233 */ /* 0x000fe20003803000 */
[----:B------:R1:W5:Y:S06]  /*f020*/  LDL.LU R213, [R1+0x8] ;  /* 0x0000080001d57983 */ /* 0x00036c0000300800 */
[----:B------:R-:W2:Y:S01]  /*f030*/  MUFU.EX2 R187, R187 ;  /* 0x000000bb00bb7308 */ /* 0x000ea20000000800 */
[----:B----4-:R-:W-:-:S07]  /*f040*/  F2FP.BF16.PACK_AB R32, R203, R199 ;  /* 0x000000c7cb20723e */ /* 0x010fce00000010ff */
[----:B------:R-:W-:Y:S08]  /*f050*/  MUFU.EX2 R204, R204 ;  /* 0x000000cc00cc7308 */ /* 0x000ff00000000800 */
[----:B------:R-:W4:Y:S01]  /*f060*/  MUFU.EX2 R205, R205 ;  /* 0x000000cd00cd7308 */ /* 0x000f220000000800 */
[----:B------:R-:W-:Y:S02]  /*f070*/  LOP3.LUT R31, R31, R32, RZ, 0xc0, !PT ;  /* 0x000000201f1f7212 */ /* 0x000fe400078ec0ff */
[----:B--2---:R-:W-:Y:S01]  /*f080*/  F2FP.BF16.PACK_AB R32, R187, R185 ;  /* 0x000000b9bb20723e */ /* 0x004fe200000010ff */
[----:B------:R-:W-:-:S03]  /*f090*/  HSET2.LE.AND R29, R29, R54, PT ;  /* 0x000000361d1d7233 */ /* 0x000fc60003803000 */
[----:B------:R-:W-:Y:S02]  /*f0a0*/  LOP3.LUT R28, R28, R32, RZ, 0xc0, !PT ;  /* 0x000000201c1c7212 */ /* 0x000fe400078ec0ff */
[----:B----4-:R-:W-:-:S04]  /*f0b0*/  F2FP.BF16.PACK_AB R32, R205, R204 ;  /* 0x000000cccd20723e */ /* 0x010fc800000010ff */
[----:B------:R-:W-:-:S07]  /*f0c0*/  LOP3.LUT R29, R29, R32, RZ, 0xc0, !PT ;  /* 0x000000201d1d7212 */ /* 0x000fce00078ec0ff */
[C---:B------:R-:W-:Y:S08]  /*f0d0*/  HMMA.16816.F32.BF16 R156, R28.reuse, R24, R156 ;  /* 0x000000181c9c723c */ /* 0x040ff0000004189c */
[C---:B------:R-:W-:Y:S08]  /*f0e0*/  HMMA.16816.F32.BF16 R152, R28.reuse, R26, R152 ;  /* 0x0000001a1c98723c */ /* 0x040ff00000041898 */
[C---:B---3--:R-:W-:Y:S08]  /*f0f0*/  HMMA.16816.F32.BF16 R72, R28.reuse, R20, R72 ;  /* 0x000000141c48723c */ /* 0x048ff00000041848 */
        /* <DEDUP_REMOVED lines=10> */
[----:B------:R-:W-:-:S04]  /*f1a0*/  FFMA.FTZ R237, R192, c[0x0][0x23c], -R61 ;  /* 0x00008f00c0ed7a23 */ /* 0x000fc8000001083d */
[----:B------:R-:W-:-:S04]  /*f1b0*/  IMAD.WIDE.U32 R28, R28, -0x2daee0ad, RZ ;  /* 0xd2511f531c1c7825 */ /* 0x000fc800078e00ff */
[--C-:B------:R-:W-:Y:S02]  /*f1c0*/  FFMA.FTZ R209, R210, c[0x0][0x23c], -R61.reuse ;  /* 0x00008f00d2d17a23 */ /* 0x100fe4000001083d */
[--C-:B------:R-:W-:Y:S01]  /*f1d0*/  FFMA.FTZ R192, R211, c[0x0][0x23c], -R61.reuse ;  /* 0x00008f00d3c07a23 */ /* 0x100fe2000001083d */
[----:B------:R-:W-:Y:S02]  /*f1e0*/  LOP3.LUT R31, R29, UR16, R250, 0x96, !PT ;  /* 0x000000101d1f7c12 */ /* 0x000fe4000f8e96fa */
[----:B------:R-:W-:Y:S01]  /*f1f0*/  LOP3.LUT R32, R28, 0xffff, RZ, 0xc0, !PT ;  /* 0x0000ffff1c207812 */ /* 0x000fe200078ec0ff */
[----:B------:R-:W-:Y:S01]  /*f200*/  FFMA.FTZ R208, R193, c[0x0][0x23c], -R61 ;  /* 0x00008f00c1d07a23 */ /* 0x000fe2000001083d */
[----:B------:R-:W-:Y:S01]  /*f210*/  SHF.R.U32.HI R29, RZ, 0x10, R28 ;  /* 0x00000010ff1d7819 */ /* 0x000fe2000001161c */
[--C-:B------:R-:W-:Y:S01]  /*f220*/  FFMA.FTZ R210, R228, c[0x0][0x23c], -R57.reuse ;  /* 0x00008f00e4d27a23 */ /* 0x100fe20000010839 */
[----:B------:R-:W-:Y:S01]  /*f230*/  MUFU.EX2 R209, R209 ;  /* 0x000000d100d17308 */ /* 0x000fe20000000800 */
[----:B------:R-:W-:Y:S01]  /*f240*/  FFMA.FTZ R193, R236, c[0x0][0x23c], -R57 ;  /* 0x00008f00ecc17a23 */ /* 0x000fe20000010839 */
[----:B------:R-:W-:-:S02]  /*f250*/  LOP3.LUT R30, R28, 0xff, RZ, 0xc0, !PT ;  /* 0x000000ff1c1e7812 */ /* 0x000fc400078ec0ff */
[----:B------:R-:W-:Y:S02]  /*f260*/  SHF.R.U32.HI R28, RZ, 0x18, R28 ;  /* 0x00000018ff1c7819 */ /* 0x000fe4000001161c */
[----:B------:R-:W-:Y:S02]  /*f270*/  LOP3.LUT R29, R29, 0xff, RZ, 0xc0, !PT ;  /* 0x000000ff1d1d7812 */ /* 0x000fe400078ec0ff */
[----:B------:R-:W1:Y:S01]  /*f280*/  MUFU.EX2 R192, R192 ;  /* 0x000000c000c07308 */ /* 0x000e620000000800 */
[----:B------:R-:W-:Y:S02]  /*f290*/  SHF.R.U32.HI R32, RZ, 0x8, R32 ;  /* 0x00000008ff207819 */ /* 0x000fe40000011620 */
[----:B------:R-:W-:Y:S02]  /*f2a0*/  PRMT R28, R29, 0x5410, R28 ;  /* 0x000054101d1c7816 */ /* 0x000fe4000000001c */
[----:B------:R-:W-:-:S03]  /*f2b0*/  LOP3.LUT R29, R31, 0xffff, RZ, 0xc0, !PT ;  /* 0x0000ffff1f1d7812 */ /* 0x000fc600078ec0ff */
[----:B------:R-:W-:Y:S01]  /*f2c0*/  MUFU.EX2 R210, R210 ;  /* 0x000000d200d27308 */ /* 0x000fe20000000800 */
[----:B------:R-:W-:Y:S01]  /*f2d0*/  SHF.R.U32.HI R33, RZ, 0x10, R31 ;  /* 0x00000010ff217819 */ /* 0x000fe2000001161f */
[----:B------:R-:W-:Y:S01]  /*f2e0*/  FFMA.FTZ R211, R194, c[0x0][0x23c], -R57 ;  /* 0x00008f00c2d37a23 */ /* 0x000fe20000010839 */
[----:B------:R-:W-:-:S05]  /*f2f0*/  PRMT R30, R30, 0x5410, R32 ;  /* 0x000054101e1e7816 */ /* 0x000fca0000000020 */
[----:B------:R-:W2:Y:S01]  /*f300*/  MUFU.EX2 R193, R193 ;  /* 0x000000c100c17308 */ /* 0x000ea20000000800 */
[----:B------:R-:W-:Y:S01]  /*f310*/  LOP3.LUT R32, R31, 0xff, RZ, 0xc0, !PT ;  /* 0x000000ff1f207812 */ /* 0x000fe200078ec0ff */
[----:B------:R-:W-:Y:S01]  /*f320*/  FFMA.FTZ R194, R195, c[0x0][0x23c], -R57 ;  /* 0x00008f00c3c27a23 */ /* 0x000fe20000010839 */
[----:B------:R-:W-:Y:S02]  /*f330*/  SHF.R.U32.HI R34, RZ, 0x8, R29 ;  /* 0x00000008ff227819 */ /* 0x000fe4000001161d */
[----:B------:R-:W-:Y:S02]  /*f340*/  SHF.R.U32.HI R31, RZ, 0x18, R31 ;  /* 0x00000018ff1f7819 */ /* 0x000fe4000001161f */
[----:B------:R-:W-:Y:S01]  /*f350*/  LOP3.LUT R29, R33, 0xff, RZ, 0xc0, !PT ;  /* 0x000000ff211d7812 */ /* 0x000fe200078ec0ff */
[----:B------:R-:W-:Y:S01]  /*f360*/  MUFU.EX2 R237, R237 ;  /* 0x000000ed00ed7308 */ /* 0x000fe20000000800 */
[----:B------:R-:W-:Y:S02]  /*f370*/  HSET2.LE.AND R30, R30, R54, PT ;  /* 0x000000361e1e7233 */ /* 0x000fe40003803000 */
[----:B------:R-:W-:-:S05]  /*f380*/  PRMT R29, R29, 0x5410, R31 ;  /* 0x000054101d1d7816 */ /* 0x000fca000000001f */
[----:B------:R-:W3:Y:S01]  /*f390*/  MUFU.EX2 R208, R208 ;  /* 0x000000d000d07308 */ /* 0x000ee20000000800 */
[----:B-1----:R-:W-:Y:S01]  /*f3a0*/  F2FP.BF16.PACK_AB R31, R192, R209 ;  /* 0x000000d1c01f723e */ /* 0x002fe200000010ff */
[----:B------:R-:W-:Y:S01]  /*f3b0*/  HSET2.LE.AND R28, R28, R54, PT ;  /* 0x000000361c1c7233 */ /* 0x000fe20003803000 */
[----:B------:R-:W-:-:S05]  /*f3c0*/  PRMT R32, R32, 0x5410, R34 ;  /* 0x0000541020207816 */ /* 0x000fca0000000022 */
[----:B------:R-:W-:Y:S01]  /*f3d0*/  MUFU.EX2 R211, R211 ;  /* 0x000000d300d37308 */ /* 0x000fe20000000800 */
[----:B------:R-:W-:Y:S02]  /*f3e0*/  LOP3.LUT R30, R30, R31, RZ, 0xc0, !PT ;  /* 0x0000001f1e1e7212 */ /* 0x000fe400078ec0ff */
[----:B--2---:R-:W-:-:S05]  /*f3f0*/  F2FP.BF16.PACK_AB R31, R193, R210 ;  /* 0x000000d2c11f723e */ /* 0x004fca00000010ff */
[----:B------:R-:W1:Y:S01]  /*f400*/  MUFU.EX2 R194, R194 ;  /* 0x000000c200c27308 */ /* 0x000e620000000800 */
[----:B------:R-:W-:Y:S01]  /*f410*/  LOP3.LUT R31, R28, R31, RZ, 0xc0, !PT ;  /* 0x0000001f1c1f7212 */ /* 0x000fe200078ec0ff */
[--C-:B------:R-:W-:Y:S01]  /*f420*/  HSET2.LE.AND R28, R32, R54.reuse, PT ;  /* 0x00000036201c7233 */ /* 0x100fe20003803000 */
[----:B---3--:R-:W-:Y:S01]  /*f430*/  F2FP.BF16.PACK_AB R32, R208, R237 ;  /* 0x000000edd020723e */ /* 0x008fe200000010ff */
[----:B------:R-:W-:Y:S01]  /*f440*/  UIADD3 UR4, UR4, 0x1, URZ ;  /* 0x0000000104047890 */ /* 0x000fe2000fffe03f */
[----:B------:R-:W-:Y:S01]  /*f450*/  IMAD.U32 R248, RZ, RZ, UR33 ;  /* 0x00000021fff87e24 */ /* 0x000fe2000f8e00ff */
[----:B------:R-:W-:Y:S01]  /*f460*/  HSET2.LE.AND R29, R29, R54, PT ;  /* 0x000000361d1d7233 */ /* 0x000fe20003803000 */
[----:B------:R-:W-:-:S03]  /*f470*/  LOP3.LUT R28, R28, R32, RZ, 0xc0, !PT ;  /* 0x000000201c1c7212 */ /* 0x000fc600078ec0ff */
[----:B------:R-:W-:Y:S02]  /*f480*/  LOP3.LUT R248, R249, UR4, R248, 0x96, !PT ;  /* 0x00000004f9f87c12 */ /* 0x000fe4000f8e96f8 */
[----:B-1----:R-:W-:-:S03]  /*f490*/  F2FP.BF16.PACK_AB R32, R194, R211 ;  /* 0x000000d3c220723e */ /* 0x002fc600000010ff */
[----:B------:R-:W-:Y:S01]  /*f4a0*/  IMAD.WIDE.U32 R248, R248, -0x326172a9, RZ ;  /* 0xcd9e8d57f8f87825 */ /* 0x000fe200078e00ff */
[----:B------:R-:W-:-:S04]  /*f4b0*/  LOP3.LUT R29, R29, R32, RZ, 0xc0, !PT ;  /* 0x000000201d1d7212 */ /* 0x000fc800078ec0ff */
[----:B------:R-:W-:-:S03]  /*f4c0*/  LOP3.LUT R240, R249, UR15, R240, 0x96, !PT ;  /* 0x0000000ff9f07c12 */ /* 0x000fc6000f8e96f0 */
[----:B------:R-:W-:Y:S02]  /*f4d0*/  HMMA.16816.F32.BF16 R84, R28, R16, R84 ;  /* 0x000000101c54723c */ /* 0x000fe40000041854 */
[----:B------:R-:W-:-:S05]  /*f4e0*/  IMAD.WIDE.U32 R240, R240, -0x2daee0ad, RZ ;  /* 0xd2511f53f0f07825 */ /* 0x000fca00078e00ff */
[----:B------:R-:W-:-:S05]  /*f4f0*/  LOP3.LUT R16, R207, UR13, R248, 0x96, !PT ;  /* 0x0000000dcf107c12 */ /* 0x000fca000f8e96f8 */
[----:B------:R-:W-:Y:S01]  /*f500*/  IMAD.WIDE.U32 R16, R16, -0x2daee0ad, RZ ;  /* 0xd2511f5310107825 */ /* 0x000fe200078e00ff */
[----:B------:R-:W-:Y:S01]  /*f510*/  LOP3.LUT R239, R241, UR12, R238, 0x96, !PT ;  /* 0x0000000cf1ef7c12 */ /* 0x000fe2000f8e96ee */
[----:B------:R-:W-:Y:S03]  /*f520*/  HMMA.16816.F32.BF16 R100, R28, R12, R100 ;  /* 0x0000000c1c64723c */ /* 0x000fe60000041864 */
[----:B------:R-:W-:-:S04]  /*f530*/  LOP3.LUT R238, R17, UR10, R240, 0x96, !PT ;  /* 0x0000000a11ee7c12 */ /* 0x000fc8000f8e96f0 */
[----:B------:R-:W-:-:S04]  /*f540*/  IMAD.WIDE.U32 R12, R239, -0x326172a9, RZ ;  /* 0xcd9e8d57ef0c7825 */ /* 0x000fc800078e00ff */
[----:B------:R-:W-:Y:S01]  /*f550*/  IMAD.WIDE.U32 R238, R238, -0x326172a9, RZ ;  /* 0xcd9e8d57eeee7825 */ /* 0x000fe200078e00ff */
[----:B------:R-:W-:-:S04]  /*f560*/  LOP3.LUT R207, R13, UR11, R206, 0x96, !PT ;  /* 0x0000000b0dcf7c12 */ /* 0x000fc8000f8e96ce */
[----:B------:R-:W-:Y:S01]  /*f570*/  LOP3.LUT R206, R239, UR9, R12, 0x96, !PT ;  /* 0x00000009efce7c12 */ /* 0x000fe2000f8e960c */
[----:B------:R-:W-:-:S04]  /*f580*/  IMAD.WIDE.U32 R12, R207, -0x2daee0ad, RZ ;  /* 0xd2511f53cf0c7825 */ /* 0x000fc800078e00ff */
[----:B------:R-:W-:Y:S01]  /*f590*/  IMAD.WIDE.U32 R206, R206, -0x2daee0ad, RZ ;  /* 0xd2511f53cece7825 */ /* 0x000fe200078e00ff */
[----:B------:R-:W-:-:S04]  /*f5a0*/  LOP3.LUT R240, R13, UR8, R16, 0x96, !PT ;  /* 0x000000080df07c12 */ /* 0x000fc8000f8e9610 */
[----:B------:R-:W-:Y:S01]  /*f5b0*/  LOP3.LUT R12, R207, UR6, R12, 0x96, !PT ;  /* 0x00000006cf0c7c12 */ /* 0x000fe2000f8e960c */
[----:B------:R-:W-:Y:S01]  /*f5c0*/  HMMA.16816.F32.BF16 R108, R28, R14, R108 ;  /* 0x0000000e1c6c723c */ /* 0x000fe2000004186c */
[----:B------:R-:W-:-:S04]  /*f5d0*/  IMAD.WIDE.U32 R240, R240, -0x326172a9, RZ ;  /* 0xcd9e8d57f0f07825 */ /* 0x000fc800078e00ff */
[--C-:B------:R-:W-:Y:S02]  /*f5e0*/  FFMA.FTZ R195, R202, c[0x0][0x23c], -R63.reuse ;  /* 0x00008f00cac37a23 */ /* 0x100fe4000001083f */
[----:B------:R-:W-:Y:S01]  /*f5f0*/  IMAD.WIDE.U32 R14, R12, -0x326172a9, RZ ;  /* 0xcd9e8d570c0e7825 */ /* 0x000fe200078e00ff */
[----:B------:R-:W-:Y:S03]  /*f600*/  HMMA.16816.F32.BF16 R112, R28, R8, R112 ;  /* 0x000000081c70723c */ /* 0x000fe60000041870 */
[----:B------:R-:W-:Y:S01]  /*f610*/  FFMA.FTZ R198, R198, c[0x0][0x23c], -R63 ;  /* 0x00008f00c6c67a23 */ /* 0x000fe2000001083f */
[----:B------:R-:W-:Y:S01]  /*f620*/  MUFU.EX2 R195, R195 ;  /* 0x000000c300c37308 */ /* 0x000fe20000000800 */
[----:B------:R-:W-:Y:S02]  /*f630*/  FFMA.FTZ R200, R200, c[0x0][0x23c], -R62 ;  /* 0x00008f00c8c87a23 */ /* 0x000fe4000001083e */
[----:B------:R-:W-:Y:S01]  /*f640*/  LOP3.LUT R9, R15, UR17, R240, 0x96, !PT ;  /* 0x000000110f097c12 */ /* 0x000fe2000f8e96f0 */
[----:B------:R-:W-:-:S04]  /*f650*/  FFMA.FTZ R202, R191, c[0x0][0x23c], -R62 ;  /* 0x00008f00bfca7a23 */ /* 0x000fc8000001083e */
[----:B------:R-:W1:Y:S01]  /*f660*/  MUFU.EX2 R198, R198 ;  /* 0x000000c600c67308 */ /* 0x000e620000000800 */
[----:B------:R-:W-:Y:S01]  /*f670*/  LOP3.LUT R12, R9, 0xffff, RZ, 0xc0, !PT ;  /* 0x0000ffff090c7812 */ /* 0x000fe200078ec0ff */
[--C-:B------:R-:W-:Y:S01]  /*f680*/  FFMA.FTZ R201, R201, c[0x0][0x23c], -R63.reuse ;  /* 0x00008f00c9c97a23 */ /* 0x100fe2000001083f */
[----:B------:R-:W-:Y:S01]  /*f690*/  LOP3.LUT R8, R9, 0xff, RZ, 0xc0, !PT ;  /* 0x000000ff09087812 */ /* 0x000fe200078ec0ff */
[----:B------:R-:W-:Y:S01]  /*f6a0*/  FFMA.FTZ R197, R197, c[0x0][0x23c], -R63 ;  /* 0x00008f00c5c57a23 */ /* 0x000fe2000001083f */
[----:B------:R-:W-:Y:S01]  /*f6b0*/  SHF.R.U32.HI R12, RZ, 0x8, R12 ;  /* 0x00000008ff0c7819 */ /* 0x000fe2000001160c */
[----:B------:R-:W-:Y:S02]  /*f6c0*/  HMMA.16816.F32.BF16 R136, R28, R4, R136 ;  /* 0x000000041c88723c */ /* 0x000fe40000041888 */
[----:B------:R-:W-:Y:S01]  /*f6d0*/  MUFU.EX2 R200, R200 ;  /* 0x000000c800c87308 */ /* 0x000fe20000000800 */
[----:B------:R-:W-:Y:S01]  /*f6e0*/  PRMT R8, R8, 0x5410, R12 ;  /* 0x0000541008087816 */ /* 0x000fe2000000000c */
[----:B------:R-:W-:-:S03]  /*f6f0*/  FFMA.FTZ R191, R196, c[0x0][0x23c], -R62 ;  /* 0x00008f00c4bf7a23 */ /* 0x000fc6000001083e */
[----:B------:R-:W-:-:S03]  /*f700*/  SHF.R.U32.HI R5, RZ, 0x10, R9 ;  /* 0x00000010ff057819 */ /* 0x000fc60000011609 */
[----:B------:R-:W2:Y:S01]  /*f710*/  MUFU.EX2 R202, R202 ;  /* 0x000000ca00ca7308 */ /* 0x000ea20000000800 */
[----:B------:R-:W-:Y:S01]  /*f720*/  HMMA.16816.F32.BF16 R120, R28, R10, R120 ;  /* 0x0000000a1c78723c */ /* 0x000fe20000041878 */
[----:B------:R-:W-:Y:S01]  /*f730*/  FFMA.FTZ R190, R190, c[0x0][0x23c], -R62 ;  /* 0x00008f00bebe7a23 */ /* 0x000fe2000001083e */
[----:B------:R-:W-:Y:S02]  /*f740*/  SHF.R.U32.HI R4, RZ, 0x18, R9 ;  /* 0x00000018ff047819 */ /* 0x000fe40000011609 */
[----:B------:R-:W-:-:S03]  /*f750*/  LOP3.LUT R5, R5, 0xff, RZ, 0xc0, !PT ;  /* 0x000000ff05057812 */ /* 0x000fc600078ec0ff */
[----:B------:R-:W-:Y:S01]  /*f760*/  MUFU.EX2 R201, R201 ;  /* 0x000000c900c97308 */ /* 0x000fe20000000800 */
[----:B------:R-:W-:Y:S02]  /*f770*/  LOP3.LUT R11, R14, 0xffff, RZ, 0xc0, !PT ;  /* 0x0000ffff0e0b7812 */ /* 0x000fe400078ec0ff */
[----:B------:R-:W-:Y:S01]  /*f780*/  SHF.R.U32.HI R10, RZ, 0x10, R14 ;  /* 0x00000010ff0a7819 */ /* 0x000fe2000001160e */
[----:B------:R-:W-:-:S04]  /*f790*/  HSET2.LE.AND R8, R8, R54, PT ;  /* 0x0000003608087233 */ /* 0x000fc80003803000 */
[----:B------:R-:W3:Y:S01]  /*f7a0*/  MUFU.EX2 R197, R197 ;  /* 0x000000c500c57308 */ /* 0x000ee20000000800 */
[----:B------:R-:W-:Y:S02]  /*f7b0*/  SHF.R.U32.HI R11, RZ, 0x8, R11 ;  /* 0x00000008ff0b7819 */ /* 0x000fe4000001160b */
[----:B------:R-:W-:Y:S02]  /*f7c0*/  LOP3.LUT R10, R10, 0xff, RZ, 0xc0, !PT ;  /* 0x000000ff0a0a7812 */ /* 0x000fe400078ec0ff */
[----:B------:R-:W-:Y:S02]  /*f7d0*/  PRMT R4, R5, 0x5410, R4 ;  /* 0x0000541005047816 */ /* 0x000fe40000000004 */
[----:B------:R-:W-:Y:S01]  /*f7e0*/  LOP3.LUT R34, R14, 0xff, RZ, 0xc0, !PT ;  /* 0x000000ff0e227812 */ /* 0x000fe200078ec0ff */
[----:B------:R-:W-:Y:S01]  /*f7f0*/  MUFU.EX2 R191, R191 ;  /* 0x000000bf00bf7308 */ /* 0x000fe20000000800 */
[----:B------:R-:W-:Y:S02]  /*f800*/  SHF.R.U32.HI R35, RZ, 0x18, R14 ;  /* 0x00000018ff237819 */ /* 0x000fe4000001160e */
[----:B-1----:R-:W-:Y:S01]  /*f810*/  F2FP.BF16.PACK_AB R32, R198, R195 ;  /* 0x000000c3c620723e */ /* 0x002fe200000010ff */
[C---:B------:R-:W-:Y:S04]  /*f820*/  HMMA.16816.F32.BF16 R160, R28.reuse, R24, R160 ;  /* 0x000000181ca0723c */ /* 0x040fe800000418a0 */
[----:B------:R-:W1:Y:S01]  /*f830*/  MUFU.EX2 R190, R190 ;  /* 0x000000be00be7308 */ /* 0x000e620000000800 */
[----:B------:R-:W-:Y:S01]  /*f840*/  PRMT R34, R34, 0x5410, R11 ;  /* 0x0000541022227816 */ /* 0x000fe2000000000b */
[--C-:B------:R-:W-:Y:S01]  /*f850*/  HSET2.LE.AND R33, R4, R54.reuse, PT ;  /* 0x0000003604217233 */ /* 0x100fe20003803000 */
[----:B------:R-:W-:Y:S01]  /*f860*/  PRMT R35, R10, 0x5410, R35 ;  /* 0x000054100a237816 */ /* 0x000fe20000000023 */
[C---:B------:R-:W-:Y:S01]  /*f870*/  HMMA.16816.F32.BF16 R148, R28.reuse, R26, R148 ;  /* 0x0000001a1c94723c */ /* 0x040fe20000041894 */
[----:B------:R-:W-:Y:S01]  /*f880*/  LOP3.LUT R32, R8, R32, RZ, 0xc0, !PT ;  /* 0x0000002008207212 */ /* 0x000fe200078ec0ff */
[----:B------:R-:W4:Y:S04]  /*f890*/  LDSM.16.MT88.4 R24, [R214+0x9800] ;  /* 0x00980000d618783b */ /* 0x000f280000004200 */
[----:B------:R-:W-:Y:S02]  /*f8a0*/  LDSM.16.MT88.4 R12, [R212+0xa800] ;  /* 0x00a80000d40c783b */ /* 0x000fe40000004200 */
[C---:B------:R-:W-:Y:S02]  /*f8b0*/  HMMA.16816.F32.BF16 R68, R28.reuse, R20, R68 ;  /* 0x000000141c44723c */ /* 0x040fe40000041844 */
[----:B------:R-:W-:Y:S06]  /*f8c0*/  LDSM.16.MT88.4 R8, [R214+0xb800] ;  /* 0x00b80000d608783b */ /* 0x000fec0000004200 */
[----:B------:R-:W-:Y:S01]  /*f8d0*/  HMMA.16816.F32.BF16 R80, R28, R22, R80 ;  /* 0x000000161c50723c */ /* 0x000fe20000041850 */
[----:B------:R-:W4:Y:S01]  /*f8e0*/  LDSM.16.MT88.4 R20, [R212+0x9800] ;  /* 0x00980000d414783b */ /* 0x000f220000004200 */
[----:B------:R-:W-:-:S06]  /*f8f0*/  HSET2.LE.AND R34, R34, R54, PT ;  /* 0x0000003622227233 */ /* 0x000fcc0003803000 */
[C---:B------:R-:W-:Y:S01]  /*f900*/  HMMA.16816.F32.BF16 R96, R28.reuse, R18, R96 ;  /* 0x000000121c60723c */ /* 0x040fe20000041860 */
[----:B------:R-:W4:Y:S07]  /*f910*/  LDSM.16.MT88.4 R16, [R214+0xa800] ;  /* 0x00a80000d610783b */ /* 0x000f2e0000004200 */
[----:B------:R-:W-:Y:S01]  /*f920*/  HMMA.16816.F32.BF16 R132, R28, R6, R132 ;  /* 0x000000061c84723c */ /* 0x000fe20000041884 */
[----:B------:R-:W4:Y:S06]  /*f930*/  LDSM.16.MT88.4 R4, [R212+0xb800] ;  /* 0x00b80000d404783b */ /* 0x000f2c0000004200 */
[----:B--2---:R-:W-:-:S04]  /*f940*/  F2FP.BF16.PACK_AB R28, R202, R200 ;  /* 0x000000c8ca1c723e */ /* 0x004fc800000010ff */
[----:B------:R-:W-:Y:S02]  /*f950*/  LOP3.LUT R33, R33, R28, RZ, 0xc0, !PT ;  /* 0x0000001c21217212 */ /* 0x000fe400078ec0ff */
[----:B---3--:R-:W-:Y:S01]  /*f960*/  F2FP.BF16.PACK_AB R28, R197, R201 ;  /* 0x000000c9c51c723e */ /* 0x008fe200000010ff */
[----:B------:R-:W-:Y:S01]  /*f970*/  HSET2.LE.AND R35, R35, R54, PT ;  /* 0x0000003623237233 */ /* 0x000fe20003803000 */
[----:B------:R-:W-:Y:S02]  /*f980*/  LOP3.LUT R186, R249, UR15, R186, 0x96, !PT ;  /* 0x0000000ff9ba7c12 */ /* 0x000fe4000f8e96ba */
[----:B------:R-:W-:Y:S02]  /*f990*/  LOP3.LUT R34, R34, R28, RZ, 0xc0, !PT ;  /* 0x0000001c22227212 */ /* 0x000fe400078ec0ff */
[----:B-1----:R-:W-:Y:S02]  /*f9a0*/  F2FP.BF16.PACK_AB R28, R190, R191 ;  /* 0x000000bfbe1c723e */ /* 0x002fe400000010ff */
[----:B------:R-:W-:Y:S01]  /*f9b0*/  LOP3.LUT R248, R183, UR13, R248, 0x96, !PT ;  /* 0x0000000db7f87c12 */ /* 0x000fe2000f8e96f8 */
[----:B------:R-:W-:Y:S01]  /*f9c0*/  IMAD.WIDE.U32 R250, R186, -0x2daee0ad, RZ ;  /* 0xd2511f53bafa7825 */ /* 0x000fe200078e00ff */
[----:B------:R-:W-:-:S03]  /*f9d0*/  LOP3.LUT R35, R35, R28, RZ, 0xc0, !PT ;  /* 0x0000001c23237212 */ /* 0x000fc600078ec0ff */
[----:B------:R-:W-:Y:S01]  /*f9e0*/  IMAD.WIDE.U32 R28, R248, -0x2daee0ad, RZ ;  /* 0xd2511f53f81c7825 */ /* 0x000fe200078e00ff */
[----:B------:R-:W-:-:S04]  /*f9f0*/  LOP3.LUT R184, R251, UR12, R184, 0x96, !PT ;  /* 0x0000000cfbb87c12 */ /* 0x000fc8000f8e96b8 */
[----:B------:R-:W-:Y:S01]  /*fa00*/  LOP3.LUT R250, R29, UR10, R250, 0x96, !PT ;  /* 0x0000000a1dfa7c12 */ /* 0x000fe2000f8e96fa */
[----:B------:R-:W-:-:S04]  /*fa10*/  IMAD.WIDE.U32 R248, R184, -0x326172a9, RZ ;  /* 0xcd9e8d57b8f87825 */ /* 0x000fc800078e00ff */
[----:B------:R-:W-:Y:S01]  /*fa20*/  IMAD.WIDE.U32 R250, R250, -0x326172a9, RZ ;  /* 0xcd9e8d57fafa7825 */ /* 0x000fe200078e00ff */
[----:B------:R-:W-:-:S04]  /*fa30*/  LOP3.LUT R182, R249, UR11, R182, 0x96, !PT ;  /* 0x0000000bf9b67c12 */ /* 0x000fc8000f8e96b6 */
[----:B------:R-:W-:Y:S01]  /*fa40*/  LOP3.LUT R248, R251, UR9, R248, 0x96, !PT ;  /* 0x00000009fbf87c12 */ /* 0x000fe2000f8e96f8 */
[----:B------:R-:W-:-:S04]  /*fa50*/  IMAD.WIDE.U32 R182, R182, -0x2daee0ad, RZ ;  /* 0xd2511f53b6b67825 */ /* 0x000fc800078e00ff */
[----:B------:R-:W-:Y:S01]  /*fa60*/  IMAD.WIDE.U32 R248, R248, -0x2daee0ad, RZ ;  /* 0xd2511f53f8f87825 */ /* 0x000fe200078e00ff */
[C---:B----4-:R-:W-:Y:S08]  /*fa70*/  HMMA.16816.F32.BF16 R156, R32.reuse, R24, R156 ;  /* 0x00000018209c723c */ /* 0x050ff0000004189c */
        /* <DEDUP_REMOVED lines=11> */
[----:B------:R-:W-:-:S05]  /*fb30*/  LOP3.LUT R32, R249, UR6, R182, 0x96, !PT ;  /* 0x00000006f9207c12 */ /* 0x000fca000f8e96b6 */
[----:B------:R-:W-:Y:S01]  /*fb40*/  IMAD.WIDE.U32 R32, R32, -0x326172a9, RZ ;  /* 0xcd9e8d5720207825 */ /* 0x000fe200078e00ff */
[----:B------:R-:W-:-:S03]  /*fb50*/  LOP3.LUT R28, R183, UR8, R28, 0x96, !PT ;  /* 0x00000008b71c7c12 */ /* 0x000fc6000f8e961c */
[--C-:B------:R-:W-:Y:S01]  /*fb60*/  FFMA.FTZ R184, R64, c[0x0][0x23c], -R61.reuse ;  /* 0x00008f0040b87a23 */ /* 0x100fe2000001083d */
[----:B------:R-:W-:Y:S01]  /*fb70*/  LOP3.LUT R29, R32, 0xffff, RZ, 0xc0, !PT ;  /* 0x0000ffff201d7812 */ /* 0x000fe200078ec0ff */
[--C-:B------:R-:W-:Y:S02]  /*fb80*/  FFMA.FTZ R183, R175, c[0x0][0x23c], -R61.reuse ;  /* 0x00008f00afb77a23 */ /* 0x100fe4000001083d */
[----:B------:R-:W-:Y:S01]  /*fb90*/  FFMA.FTZ R64, R179, c[0x0][0x23c], -R61 ;  /* 0x00008f00b3407a23 */ /* 0x000fe2000001083d */
[----:B------:R-:W-:Y:S01]  /*fba0*/  SHF.R.U32.HI R29, RZ, 0x8, R29 ;  /* 0x00000008ff1d7819 */ /* 0x000fe2000001161d */
[----:B------:R-:W-:Y:S01]  /*fbb0*/  IMAD.WIDE.U32 R34, R28, -0x326172a9, RZ ;  /* 0xcd9e8d571c227825 */ /* 0x000fe200078e00ff */
[----:B------:R-:W-:Y:S02]  /*fbc0*/  LOP3.LUT R30, R32, 0xff, RZ, 0xc0, !PT ;  /* 0x000000ff201e7812 */ /* 0x000fe400078ec0ff */
[----:B------:R-:W-:Y:S01]  /*fbd0*/  SHF.R.U32.HI R28, RZ, 0x10, R32 ;  /* 0x00000010ff1c7819 */ /* 0x000fe20000011620 */
[----:B------:R-:W-:Y:S01]  /*fbe0*/  FFMA.FTZ R182, R65, c[0x0][0x23c], -R61 ;  /* 0x00008f0041b67a23 */ /* 0x000fe2000001083d */
[----:B------:R-:W-:Y:S01]  /*fbf0*/  MUFU.EX2 R183, R183 ;  /* 0x000000b700b77308 */ /* 0x000fe20000000800 */
[----:B------:R-:W-:-:S02]  /*fc00*/  FFMA.FTZ R65, R180, c[0x0][0x23c], -R57 ;  /* 0x00008f00b4417a23 */ /* 0x000fc40000010839 */
[----:B------:R-:W-:Y:S01]  /*fc10*/  FFMA.FTZ R175, R181, c[0x0][0x23c], -R57 ;  /* 0x00008f00b5af7a23 */ /* 0x000fe20000010839 */
[----:B------:R-:W-:Y:S02]  /*fc20*/  PRMT R30, R30, 0x5410, R29 ;  /* 0x000054101e1e7816 */ /* 0x000fe4000000001d */
[----:B------:R-:W-:Y:S02]  /*fc30*/  SHF.R.U32.HI R29, RZ, 0x18, R32 ;  /* 0x00000018ff1d7819 */ /* 0x000fe40000011620 */
[----:B------:R-:W1:Y:S01]  /*fc40*/  MUFU.EX2 R64, R64 ;  /* 0x0000004000407308 */ /* 0x000e620000000800 */
[----:B------:R-:W-:Y:S02]  /*fc50*/  LOP3.LUT R28, R28, 0xff, RZ, 0xc0, !PT ;  /* 0x000000ff1c1c7812 */ /* 0x000fe400078ec0ff */
[----:B------:R-:W-:Y:S02]  /*fc60*/  LOP3.LUT R31, R33, UR17, R34, 0x96, !PT ;  /* 0x00000011211f7c12 */ /* 0x000fe4000f8e9622 */
[----:B------:R-:W-:-:S03]  /*fc70*/  PRMT R28, R28, 0x5410, R29 ;  /* 0x000054101c1c7816 */ /* 0x000fc6000000001d */
[----:B------:R-:W-:Y:S01]  /*fc80*/  MUFU.EX2 R65, R65 ;  /* 0x0000004100417308 */ /* 0x000fe20000000800 */
[----:B------:R-:W-:Y:S01]  /*fc90*/  SHF.R.U32.HI R29, RZ, 0x10, R31 ;  /* 0x00000010ff1d7819 */ /* 0x000fe2000001161f */
[----:B------:R-:W-:Y:S01]  /*fca0*/  FFMA.FTZ R179, R170, c[0x0][0x23c], -R57 ;  /* 0x00008f00aab37a23 */ /* 0x000fe20000010839 */
[----:B------:R-:W-:-:S05]  /*fcb0*/  LOP3.LUT R33, R31, 0xffff, RZ, 0xc0, !PT ;  /* 0x0000ffff1f217812 */ /* 0x000fca00078ec0ff */
[----:B------:R-:W2:Y:S01]  /*fcc0*/  MUFU.EX2 R175, R175 ;  /* 0x000000af00af7308 */ /* 0x000ea20000000800 */
[----:B------:R-:W-:Y:S01]  /*fcd0*/  LOP3.LUT R32, R31, 0xff, RZ, 0xc0, !PT ;  /* 0x000000ff1f207812 */ /* 0x000fe200078ec0ff */
[----:B------:R-:W-:Y:S01]  /*fce0*/  FFMA.FTZ R170, R171, c[0x0][0x23c], -R57 ;  /* 0x00008f00abaa7a23 */ /* 0x000fe20000010839 */
[----:B------:R-:W-:Y:S02]  /*fcf0*/  SHF.R.U32.HI R31, RZ, 0x18, R31 ;  /* 0x00000018ff1f7819 */ /* 0x000fe4000001161f */
[----:B------:R-:W-:-:S03]  /*fd00*/  LOP3.LUT R29, R29, 0xff, RZ, 0xc0, !PT ;  /* 0x000000ff1d1d7812 */ /* 0x000fc600078ec0ff */
[----:B------:R-:W-:Y:S01]  /*fd10*/  MUFU.EX2 R184, R184 ;  /* 0x000000b800b87308 */ /* 0x000fe20000000800 */
[----:B------:R-:W-:Y:S01]  /*fd20*/  PRMT R29, R29, 0x5410, R31 ;  /* 0x000054101d1d7816 */ /* 0x000fe2000000001f */
[----:B------:R-:W-:Y:S01]  /*fd30*/  HSET2.LE.AND R30, R30, R54, PT ;  /* 0x000000361e1e7233 */ /* 0x000fe20003803000 */
[----:B-1----:R-:W-:-:S05]  /*fd40*/  F2FP.BF16.PACK_AB R31, R64, R183 ;  /* 0x000000b7401f723e */ /* 0x002fca00000010ff */
[----:B------:R-:W1:Y:S01]  /*fd50*/  MUFU.EX2 R182, R182 ;  /* 0x000000b600b67308 */ /* 0x000e620000000800 */
[----:B------:R-:W-:Y:S01]  /*fd60*/  SHF.R.U32.HI R33, RZ, 0x8, R33 ;  /* 0x00000008ff217819 */ /* 0x000fe20000011621 */
[----:B------:R-:W-:Y:S01]  /*fd70*/  HSET2.LE.AND R28, R28, R54, PT ;  /* 0x000000361c1c7233 */ /* 0x000fe20003803000 */
[----:B------:R-:W-:-:S05]  /*fd80*/  LOP3.LUT R30, R30, R31, RZ, 0xc0, !PT ;  /* 0x0000001f1e1e7212 */ /* 0x000fca00078ec0ff */
[----:B------:R-:W-:Y:S01]  /*fd90*/  MUFU.EX2 R179, R179 ;  /* 0x000000b300b37308 */ /* 0x000fe20000000800 */
[----:B------:R-:W-:Y:S02]  /*fda0*/  PRMT R32, R32, 0x5410, R33 ;  /* 0x0000541020207816 */ /* 0x000fe40000000021 */
[----:B--2---:R-:W-:-:S05]  /*fdb0*/  F2FP.BF16.PACK_AB R31, R175, R65 ;  /* 0x00000041af1f723e */ /* 0x004fca00000010ff */
[----:B------:R-:W2:Y:S01]  /*fdc0*/  MUFU.EX2 R170, R170 ;  /* 0x000000aa00aa7308 */ /* 0x000ea20000000800 */
[----:B------:R-:W-:Y:S01]  /*fdd0*/  LOP3.LUT R31, R28, R31, RZ, 0xc0, !PT ;  /* 0x0000001f1c1f7212 */ /* 0x000fe200078ec0ff */
[--C-:B------:R-:W-:Y:S01]  /*fde0*/  HSET2.LE.AND R28, R32, R54.reuse, PT ;  /* 0x00000036201c7233 */ /* 0x100fe20003803000 */
[----:B-1----:R-:W-:Y:S01]  /*fdf0*/  F2FP.BF16.PACK_AB R32, R182, R184 ;  /* 0x000000b8b620723e */ /* 0x002fe200000010ff */
[----:B------:R-:W-:-:S03]  /*fe00*/  HSET2.LE.AND R29, R29, R54, PT ;  /* 0x000000361d1d7233 */ /* 0x000fc60003803000 */
[----:B------:R-:W-:Y:S02]  /*fe10*/  LOP3.LUT R28, R28, R32, RZ, 0xc0, !PT ;  /* 0x000000201c1c7212 */ /* 0x000fe400078ec0ff */
[----:B--2---:R-:W-:-:S04]  /*fe20*/  F2FP.BF16.PACK_AB R32, R170, R179 ;  /* 0x000000b3aa20723e */ /* 0x004fc800000010ff */
[----:B------:R-:W-:-:S07]  /*fe30*/  LOP3.LUT R29, R29, R32, RZ, 0xc0, !PT ;  /* 0x000000201d1d7212 */ /* 0x000fce00078ec0ff */
[----:B------:R-:W-:Y:S07]  /*fe40*/  HMMA.16816.F32.BF16 R100, R28, R12, R100 ;  /* 0x0000000c1c64723c */ /* 0x000fee0000041864 */
[----:B------:R-:W-:-:S05]  /*fe50*/  LOP3.LUT R12, R241, UR7, R238, 0x96, !PT ;  /* 0x00000007f10c7c12 */ /* 0x000fca000f8e96ee */
[----:B------:R-:W-:Y:S01]  /*fe60*/  IMAD.WIDE.U32 R12, R12, -0x2daee0ad, RZ ;  /* 0xd2511f530c0c7825 */ /* 0x000fe200078e00ff */
[----:B------:R-:W-:Y:S03]  /*fe70*/  HMMA.16816.F32.BF16 R108, R28, R14, R108 ;  /* 0x0000000e1c6c723c */ /* 0x000fe6000004186c */
[--C-:B------:R-:W-:Y:S01]  /*fe80*/  FFMA.FTZ R171, R176, c[0x0][0x23c], -R63.reuse ;  /* 0x00008f00b0ab7a23 */ /* 0x100fe2000001083f */
[----:B------:R-:W-:Y:S01]  /*fe90*/  LOP3.LUT R206, R13, UR16, R206, 0x96, !PT ;  /* 0x000000100dce7c12 */ /* 0x000fe2000f8e96ce */
[--C-:B------:R-:W-:Y:S02]  /*fea0*/  FFMA.FTZ R174, R174, c[0x0][0x23c], -R63.reuse ;  /* 0x00008f00aeae7a23 */ /* 0x100fe4000001083f */
[----:B------:R-:W-:Y:S02]  /*feb0*/  FFMA.FTZ R173, R173, c[0x0][0x23c], -R63 ;  /* 0x00008f00adad7a23 */ /* 0x000fe4000001083f */
[----:B------:R-:W-:-:S02]  /*fec0*/  FFMA.FTZ R164, R164, c[0x0][0x23c], -R62 ;  /* 0x00008f00a4a47a23 */ /* 0x000fc4000001083e */
[--C-:B------:R-:W-:Y:S02]  /*fed0*/  FFMA.FTZ R169, R169, c[0x0][0x23c], -R62.reuse ;  /* 0x00008f00a9a97a23 */ /* 0x100fe4000001083e */
[--C-:B------:R-:W-:Y:S02]  /*fee0*/  FFMA.FTZ R66, R66, c[0x0][0x23c], -R62.reuse ;  /* 0x00008f0042427a23 */ /* 0x100fe4000001083e */
[----:B------:R-:W-:Y:S02]  /*fef0*/  FFMA.FTZ R63, R172, c[0x0][0x23c], -R63 ;  /* 0x00008f00ac3f7a23 */ /* 0x000fe4000001083f */
[----:B------:R-:W-:Y:S01]  /*ff00*/  FFMA.FTZ R62, R67, c[0x0][0x23c], -R62 ;  /* 0x00008f00433e7a23 */ /* 0x000fe2000001083e */
[----:B------:R-:W-:Y:S01]  /*ff10*/  LOP3.LUT R15, R206, 0xffff, RZ, 0xc0, !PT ;  /* 0x0000ffffce0f7812 */ /* 0x000fe200078ec0ff */
[----:B------:R-:W-:Y:S01]  /*ff20*/  MUFU.EX2 R171, R171 ;  /* 0x000000ab00ab7308 */ /* 0x000fe20000000800 */
[----:B------:R-:W-:Y:S02]  /*ff30*/  HMMA.16816.F32.BF16 R112, R28, R8, R112 ;  /* 0x000000081c70723c */ /* 0x000fe40000041870 */
[----:B------:R-:W-:-:S05]  /*ff40*/  SHF.R.U32.HI R15, RZ, 0x8, R15 ;  /* 0x00000008ff0f7819 */ /* 0x000fca000001160f */
[----:B------:R-:W1:Y:S01]  /*ff50*/  MUFU.EX2 R174, R174 ;  /* 0x000000ae00ae7308 */ /* 0x000e620000000800 */
[----:B------:R-:W-:Y:S01]  /*ff60*/  LOP3.LUT R8, R206, 0xff, RZ, 0xc0, !PT ;  /* 0x000000ffce087812 */ /* 0x000fe200078ec0ff */
[----:B------:R-:W-:Y:S01]  /*ff70*/  HMMA.16816.F32.BF16 R120, R28, R10, R120 ;  /* 0x0000000a1c78723c */ /* 0x000fe20000041878 */
[----:B------:R-:W-:Y:S02]  /*ff80*/  LOP3.LUT R9, R12, 0xffff, RZ, 0xc0, !PT ;  /* 0x0000ffff0c097812 */ /* 0x000fe400078ec0ff */
[----:B------:R-:W-:-:S03]  /*ff90*/  SHF.R.U32.HI R13, RZ, 0x10, R12 ;  /* 0x00000010ff0d7819 */ /* 0x000fc6000001160c */
[----:B------:R-:W-:Y:S01]  /*ffa0*/  MUFU.EX2 R173, R173 ;  /* 0x000000ad00ad7308 */ /* 0x000fe20000000800 */
[----:B------:R-:W-:Y:S01]  /*ffb0*/  SHF.R.U32.HI R10, RZ, 0x10, R206 ;  /* 0x00000010ff0a7819 */ /* 0x000fe200000116ce */
[----:B------:R-:W-:Y:S01]  /*ffc0*/  FFMA.FTZ R52, R232, R178, R52 ;  /* 0x000000b2e8347223 */ /* 0x000fe20000010034 */
[----:B------:R-:W-:Y:S01]  /*ffd0*/  PRMT R8, R8, 0x5410, R15 ;  /* 0x0000541008087816 */ /* 0x000fe2000000000f */
[----:B------:R-:W-:-:S04]  /*ffe0*/  FFMA.FTZ R56, R231, R177, R56 ;  /* 0x000000b1e7387223 */ /* 0x000fc80000010038 */
[----:B------:R-:W-:Y:S01]  /*fff0*/  MUFU.EX2 R63, R63 ;  /* 0x0000003f003f7308 */ /* 0x000fe20000000800 */
[----:B------:R-:W-:Y:S01]  /*10000*/  FFMA.FTZ R47, R230, R60, R47 ;  /* 0x0000003ce62f7223 */ /* 0x000fe2000001002f */
[----:B------:R-:W-:Y:S01]  /*10010*/  LOP3.LUT R14, R12, 0xff, RZ, 0xc0, !PT ;  /* 0x000000ff0c0e7812 */ /* 0x000fe200078ec0ff */
[----:B------:R-:W-:-:S05]  /*10020*/  FFMA.FTZ R43, R229, R59, R43 ;  /* 0x0000003be52b7223 */ /* 0x000fca000001002b */
[----:B------:R-:W-:Y:S01]  /*10030*/  MUFU.EX2 R164, R164 ;  /* 0x000000a400a47308 */ /* 0x000fe20000000800 */
[----:B------:R-:W-:-:S07]  /*10040*/  SHF.R.U32.HI R12, RZ, 0x18, R12 ;  /* 0x00000018ff0c7819 */ /* 0x000fce000001160c */
[----:B------:R-:W2:Y:S01]  /*10050*/  MUFU.EX2 R169, R169 ;  /* 0x000000a900a97308 */ /* 0x000ea20000000800 */
[----:B------:R-:W-:-:S07]  /*10060*/  SHF.R.U32.HI R206, RZ, 0x18, R206 ;  /* 0x00000018ffce7819 */ /* 0x000fce00000116ce */
[----:B------:R-:W-:Y:S01]  /*10070*/  MUFU.EX2 R66, R66 ;  /* 0x0000004200427308 */ /* 0x000fe20000000800 */
[----:B------:R-:W-:-:S07]  /*10080*/  SHF.R.U32.HI R9, RZ, 0x8, R9 ;  /* 0x00000008ff097819 */ /* 0x000fce0000011609 */
[----:B------:R-:W3:Y:S01]  /*10090*/  MUFU.EX2 R62, R62 ;  /* 0x0000003e003e7308 */ /* 0x000ee20000000800 */
[----:B------:R-:W-:Y:S02]  /*100a0*/  LOP3.LUT R13, R13, 0xff, RZ, 0xc0, !PT ;  /* 0x000000ff0d0d7812 */ /* 0x000fe400078ec0ff */
[----:B------:R-:W-:Y:S01]  /*100b0*/  LOP3.LUT R10, R10, 0xff, RZ, 0xc0, !PT ;  /* 0x000000ff0a0a7812 */ /* 0x000fe200078ec0ff */
[----:B------:R-:W-:Y:S01]  /*100c0*/  FADD.FTZ R52, R58, R52 ;  /* 0x000000343a347221 */ /* 0x000fe20000010000 */
[----:B------:R-:W-:Y:S01]  /*100d0*/  HSET2.LE.AND R32, R8, R54, PT ;  /* 0x0000003608207233 */ /* 0x000fe20003803000 */
[----:B------:R-:W-:Y:S02]  /*100e0*/  FADD.FTZ R56, R0, R56 ;  /* 0x0000003800387221 */ /* 0x000fe40000010000 */
[----:B------:R-:W-:Y:S02]  /*100f0*/  FADD.FTZ R47, R46, R47 ;  /* 0x0000002f2e2f7221 */ /* 0x000fe40000010000 */
[----:B------:R-:W-:Y:S01]  /*10100*/  FADD.FTZ R43, R42, R43 ;  /* 0x0000002b2a2b7221 */ /* 0x000fe20000010000 */
[----:B------:R-:W-:-:S02]  /*10110*/  PRMT R14, R14, 0x5410, R9 ;  /* 0x000054100e0e7816 */ /* 0x000fc40000000009 */
[----:B------:R-:W-:Y:S02]  /*10120*/  PRMT R12, R13, 0x5410, R12 ;  /* 0x000054100d0c7816 */ /* 0x000fe4000000000c */
[----:B------:R-:W-:Y:S01]  /*10130*/  PRMT R8, R10, 0x5410, R206 ;  /* 0x000054100a087816 */ /* 0x000fe200000000ce */
[----:B------:R-:W-:Y:S02]  /*10140*/  FADD.FTZ R52, R51, R52 ;  /* 0x0000003433347221 */ /* 0x000fe40000010000 */
[----:B------:R-:W-:Y:S02]  /*10150*/  FADD.FTZ R56, R49, R56 ;  /* 0x0000003831387221 */ /* 0x000fe40000010000 */
[----:B------:R-:W-:Y:S02]  /*10160*/  FADD.FTZ R47, R45, R47 ;  /* 0x0000002f2d2f7221 */ /* 0x000fe40000010000 */
[----:B------:R-:W-:Y:S01]  /*10170*/  FADD.FTZ R43, R3, R43 ;  /* 0x0000002b032b7221 */ /* 0x000fe20000010000 */
[----:B-1----:R-:W-:Y:S01]  /*10180*/  F2FP.BF16.PACK_AB R11, R174, R171 ;  /* 0x000000abae0b723e */ /* 0x002fe200000010ff */
[----:B------:R-:W-:Y:S01]  /*10190*/  IMAD.MOV.U32 R180, RZ, RZ, R34 ;  /* 0x000000ffffb47224 */ /* 0x000fe200078e0022 */
[--C-:B------:R-:W-:Y:S01]  /*101a0*/  HSET2.LE.AND R14, R14, R54.reuse, PT ;  /* 0x000000360e0e7233 */ /* 0x100fe20003803000 */
[----:B------:R-:W-:Y:S01]  /*101b0*/  IMAD.MOV.U32 R181, RZ, RZ, R35 ;  /* 0x000000ffffb57224 */ /* 0x000fe200078e0023 */
[--C-:B------:R-:W-:Y:S01]  /*101c0*/  HSET2.LE.AND R8, R8, R54.reuse, PT ;  /* 0x0000003608087233 */ /* 0x100fe20003803000 */
[----:B--2---:R-:W-:Y:S01]  /*101d0*/  F2FP.BF16.PACK_AB R33, R169, R164 ;  /* 0x000000a4a921723e */ /* 0x004fe200000010ff */
[----:B------:R-:W-:Y:S01]  /*101e0*/  HSET2.LE.AND R12, R12, R54, PT ;  /* 0x000000360c0c7233 */ /* 0x000fe20003803000 */
[----:B------:R-:W-:Y:S01]  /*101f0*/  F2FP.BF16.PACK_AB R34, R63, R173 ;  /* 0x000000ad3f22723e */ /* 0x000fe200000010ff */
[----:B------:R-:W-:Y:S01]  /*10200*/  FADD.FTZ R52, R50, R52 ;  /* 0x0000003432347221 */ /* 0x000fe20000010000 */
[----:B---3--:R-:W-:Y:S01]  /*10210*/  F2FP.BF16.PACK_AB R35, R62, R66 ;  /* 0x000000423e23723e */ /* 0x008fe200000010ff */
[----:B------:R-:W-:-:S02]  /*10220*/  FADD.FTZ R56, R48, R56 ;  /* 0x0000003830387221 */ /* 0x000fc40000010000 */
[----:B------:R-:W-:Y:S02]  /*10230*/  FADD.FTZ R47, R44, R47 ;  /* 0x0000002f2c2f7221 */ /* 0x000fe40000010000 */
[----:B------:R-:W-:Y:S01]  /*10240*/  FADD.FTZ R43, R2, R43 ;  /* 0x0000002b022b7221 */ /* 0x000fe20000010000 */
[C---:B------:R-:W-:Y:S01]  /*10250*/  HMMA.16816.F32.BF16 R160, R28.reuse, R24, R160 ;  /* 0x000000181ca0723c */ /* 0x040fe200000418a0 */
[----:B------:R-:W-:Y:S01]  /*10260*/  LOP3.LUT R32, R32, R11, RZ, 0xc0, !PT ;  /* 0x0000000b20207212 */ /* 0x000fe200078ec0ff */
[----:B------:R-:W-:Y:S01]  /*10270*/  FADD.FTZ R52, R237, R52 ;  /* 0x00000034ed347221 */ /* 0x000fe20000010000 */
[----:B------:R-:W-:Y:S01]  /*10280*/  LOP3.LUT R33, R8, R33, RZ, 0xc0, !PT ;  /* 0x0000002108217212 */ /* 0x000fe200078ec0ff */
[----:B------:R-:W-:Y:S01]  /*10290*/  FADD.FTZ R56, R211, R56 ;  /* 0x00000038d3387221 */ /* 0x000fe20000010000 */
[----:B------:R-:W-:Y:S01]  /*102a0*/  LOP3.LUT R34, R14, R34, RZ, 0xc0, !PT ;  /* 0x000000220e227212 */ /* 0x000fe200078ec0ff */
[----:B------:R-:W-:Y:S01]  /*102b0*/  FADD.FTZ R47, R185, R47 ;  /* 0x0000002fb92f7221 */ /* 0x000fe20000010000 */
[----:B------:R-:W-:Y:S01]  /*102c0*/  LOP3.LUT R35, R12, R35, RZ, 0xc0, !PT ;  /* 0x000000230c237212 */ /* 0x000fe200078ec0ff */
[----:B------:R-:W-:Y:S01]  /*102d0*/  HMMA.16816.F32.BF16 R148, R28, R26, R148 ;  /* 0x0000001a1c94723c */ /* 0x000fe20000041894 */
[----:B------:R-:W-:Y:S01]  /*102e0*/  FADD.FTZ R43, R204, R43 ;  /* 0x0000002bcc2b7221 */ /* 0x000fe20000010000 */
[----:B------:R-:W1:Y:S01]  /*102f0*/  LDSM.16.MT88.4 R24, [R214+0x9c00] ;  /* 0x009c0000d618783b */ /* 0x000e620000004200 */
[----:B------:R-:W-:-:S03]  /*10300*/  LOP3.LUT R180, R181, UR7, R250, 0x96, !PT ;  /* 0x00000007b5b47c12 */ /* 0x000fc6000f8e96fa */
[----:B------:R-:W-:Y:S02]  /*10310*/  LDSM.16.MT88.4 R12, [R212+0xac00] ;  /* 0x00ac0000d40c783b */ /* 0x000fe40000004200 */
[----:B------:R-:W-:Y:S02]  /*10320*/  HMMA.16816.F32.BF16 R68, R28, R20, R68 ;  /* 0x000000141c44723c */ /* 0x000fe40000041844 */
[----:B------:R-:W-:Y:S01]  /*10330*/  LDSM.16.MT88.4 R8, [R214+0xbc00] ;  /* 0x00bc0000d608783b */ /* 0x000fe20000004200 */
[----:B------:R-:W-:-:S05]  /*10340*/  FADD.FTZ R52, R208, R52 ;  /* 0x00000034d0347221 */ /* 0x000fca0000010000 */
[----:B------:R-:W-:Y:S01]  /*10350*/  HMMA.16816.F32.BF16 R80, R28, R22, R80 ;  /* 0x000000161c50723c */ /* 0x000fe20000041850 */
[----:B------:R-:W2:Y:S01]  /*10360*/  LDSM.16.MT88.4 R20, [R212+0x9c00] ;  /* 0x009c0000d414783b */ /* 0x000ea20000004200 */
[----:B------:R-:W-:Y:S02]  /*10370*/  FADD.FTZ R56, R194, R56 ;  /* 0x00000038c2387221 */ /* 0x000fe40000010000 */
[----:B------:R-:W-:-:S04]  /*10380*/  FADD.FTZ R47, R187, R47 ;  /* 0x0000002fbb2f7221 */ /* 0x000fc80000010000 */
[----:B------:R-:W-:Y:S01]  /*10390*/  HMMA.16816.F32.BF16 R84, R28, R16, R84 ;  /* 0x000000101c54723c */ /* 0x000fe20000041854 */
[----:B------:R-:W-:-:S07]  /*103a0*/  FADD.FTZ R43, R205, R43 ;  /* 0x0000002bcd2b7221 */ /* 0x000fce0000010000 */
[----:B------:R-:W-:Y:S01]  /*103b0*/  HMMA.16816.F32.BF16 R96, R28, R18, R96 ;  /* 0x000000121c60723c */ /* 0x000fe20000041860 */
[----:B------:R-:W3:Y:S01]  /*103c0*/  LDSM.16.MT88.4 R16, [R214+0xac00] ;  /* 0x00ac0000d610783b */ /* 0x000ee20000004200 */
[----:B------:R-:W-:-:S06]  /*103d0*/  FFMA.FTZ R39, R39, c[0x0][0x23c], -R61 ;  /* 0x00008f0027277a23 */ /* 0x000fcc000001083d */
[----:B------:R-:W-:Y:S01]  /*103e0*/  HMMA.16816.F32.BF16 R136, R28, R4, R136 ;  /* 0x000000041c88723c */ /* 0x000fe20000041888 */
[----:B------:R-:W-:-:S07]  /*103f0*/  FFMA.FTZ R41, R41, c[0x0][0x23c], -R61 ;  /* 0x00008f0029297a23 */ /* 0x000fce000001083d */
[----:B------:R-:W-:Y:S01]  /*10400*/  HMMA.16816.F32.BF16 R132, R28, R6, R132 ;  /* 0x000000061c84723c */ /* 0x000fe20000041884 */
[----:B------:R-:W4:Y:S01]  /*10410*/  LDSM.16.MT88.4 R4, [R212+0xbc00] ;  /* 0x00bc0000d404783b */ /* 0x000f220000004200 */
[--C-:B------:R-:W-:Y:S02]  /*10420*/  FFMA.FTZ R38, R38, c[0x0][0x23c], -R61.reuse ;  /* 0x00008f0026267a23 */ /* 0x100fe4000001083d */
[----:B------:R-:W-:Y:S02]  /*10430*/  FFMA.FTZ R40, R40, c[0x0][0x23c], -R61 ;  /* 0x00008f0028287a23 */ /* 0x000fe4000001083d */
[----:B------:R-:W-:-:S04]  /*10440*/  IMAD.WIDE.U32 R180, R180, -0x2daee0ad, RZ ;  /* 0xd2511f53b4b47825 */ /* 0x000fc800078e00ff */
[--C-:B------:R-:W-:Y:S02]  /*10450*/  FFMA.FTZ R61, R55, c[0x0][0x23c], -R57.reuse ;  /* 0x00008f00373d7a23 */ /* 0x100fe40000010839 */
[--C-:B------:R-:W-:Y:S02]  /*10460*/  FFMA.FTZ R36, R36, c[0x0][0x23c], -R57.reuse ;  /* 0x00008f0024247a23 */ /* 0x100fe40000010839 */
[--C-:B------:R-:W-:Y:S02]  /*10470*/  FFMA.FTZ R53, R53, c[0x0][0x23c], -R57.reuse ;  /* 0x00008f0035357a23 */ /* 0x100fe40000010839 */
[----:B------:R-:W-:Y:S02]  /*10480*/  FFMA.FTZ R55, R37, c[0x0][0x23c], -R57 ;  /* 0x00008f0025377a23 */ /* 0x000fe40000010839 */
[----:B------:R-:W-:Y:S02]  /*10490*/  FADD.FTZ R52, R209, R52 ;  /* 0x00000034d1347221 */ /* 0x000fe40000010000 */
[----:B------:R-:W-:-:S02]  /*104a0*/  FADD.FTZ R56, R210, R56 ;  /* 0x00000038d2387221 */ /* 0x000fc40000010000 */
[----:B------:R-:W-:Y:S02]  /*104b0*/  FADD.FTZ R47, R188, R47 ;  /* 0x0000002fbc2f7221 */ /* 0x000fe40000010000 */
[----:B------:R-:W-:Y:S01]  /*104c0*/  FADD.FTZ R43, R199, R43 ;  /* 0x0000002bc72b7221 */ /* 0x000fe20000010000 */
[----:B------:R-:W-:Y:S01]  /*104d0*/  LOP3.LUT R248, R181, UR16, R248, 0x96, !PT ;  /* 0x00000010b5f87c12 */ /* 0x000fe2000f8e96f8 */
[----:B------:R-:W-:Y:S02]  /*104e0*/  FADD.FTZ R52, R192, R52 ;  /* 0x00000034c0347221 */ /* 0x000fe40000010000 */
[----:B------:R-:W-:Y:S02]  /*104f0*/  FADD.FTZ R56, R193, R56 ;  /* 0x00000038c1387221 */ /* 0x000fe40000010000 */
[----:B------:R-:W-:Y:S02]  /*10500*/  FADD.FTZ R47, R189, R47 ;  /* 0x0000002fbd2f7221 */ /* 0x000fe40000010000 */
[----:B------:R-:W-:Y:S01]  /*10510*/  FADD.FTZ R43, R203, R43 ;  /* 0x0000002bcb2b7221 */ /* 0x000fe20000010000 */
[----:B------:R-:W-:Y:S01]  /*10520*/  MUFU.EX2 R39, R39 ;  /* 0x0000002700277308 */ /* 0x000fe20000000800 */
[----:B------:R-:W-:Y:S01]  /*10530*/  LOP3.LUT R31, R180, 0xffff, RZ, 0xc0, !PT ;  /* 0x0000ffffb41f7812 */ /* 0x000fe200078ec0ff */
[----:B------:R-:W-:Y:S01]  /*10540*/  FADD.FTZ R52, R184, R52 ;  /* 0x00000034b8347221 */ /* 0x000fe20000010000 */
[----:B------:R-:W-:Y:S01]  /*10550*/  SHF.R.U32.HI R30, RZ, 0x10, R180 ;  /* 0x00000010ff1e7819 */ /* 0x000fe200000116b4 */
[----:B------:R-:W-:Y:S01]  /*10560*/  FADD.FTZ R56, R179, R56 ;  /* 0x00000038b3387221 */ /* 0x000fe20000010000 */
[----:B------:R-:W-:Y:S01]  /*10570*/  SHF.R.U32.HI R67, RZ, 0x10, R248 ;  /* 0x00000010ff437819 */ /* 0x000fe200000116f8 */
[----:B------:R-:W-:-:S02]  /*10580*/  FADD.FTZ R47, R195, R47 ;  /* 0x0000002fc32f7221 */ /* 0x000fc40000010000 */
[----:B------:R-:W-:Y:S01]  /*10590*/  MUFU.EX2 R41, R41 ;  /* 0x0000002900297308 */ /* 0x000fe20000000800 */
[----:B------:R-:W-:Y:S01]  /*105a0*/  FADD.FTZ R43, R200, R43 ;  /* 0x0000002bc82b7221 */ /* 0x000fe20000010000 */
[----:B------:R-:W-:Y:S02]  /*105b0*/  LOP3.LUT R28, R180, 0xff, RZ, 0xc0, !PT ;  /* 0x000000ffb41c7812 */ /* 0x000fe400078ec0ff */
[----:B------:R-:W-:-:S04]  /*105c0*/  SHF.R.U32.HI R31, RZ, 0x8, R31 ;  /* 0x00000008ff1f7819 */ /* 0x000fc8000001161f */
[----:B------:R-:W-:Y:S01]  /*105d0*/  MUFU.EX2 R38, R38 ;  /* 0x0000002600267308 */ /* 0x000fe20000000800 */
[----:B------:R-:W-:Y:S01]  /*105e0*/  SHF.R.U32.HI R29, RZ, 0x18, R180 ;  /* 0x00000018ff1d7819 */ /* 0x000fe200000116b4 */
[----:B------:R-:W-:Y:S01]  /*105f0*/  FADD.FTZ R52, R182, R52 ;  /* 0x00000034b6347221 */ /* 0x000fe20000010000 */
[----:B------:R-:W-:-:S05]  /*10600*/  LOP3.LUT R30, R30, 0xff, RZ, 0xc0, !PT ;  /* 0x000000ff1e1e7812 */ /* 0x000fca00078ec0ff */
[----:B------:R-:W1:Y:S01]  /*10610*/  MUFU.EX2 R40, R40 ;  /* 0x0000002800287308 */ /* 0x000e620000000800 */
[----:B------:R-:W-:Y:S01]  /*10620*/  LOP3.LUT R57, R248, 0xff, RZ, 0xc0, !PT ;  /* 0x000000fff8397812 */ /* 0x000fe200078ec0ff */
[----:B------:R-:W-:-:S06]  /*10630*/  FADD.FTZ R56, R170, R56 ;  /* 0x00000038aa387221 */ /* 0x000fcc0000010000 */
[----:B------:R-:W-:Y:S01]  /*10640*/  MUFU.EX2 R36, R36 ;  /* 0x0000002400247308 */ /* 0x000fe20000000800 */
[----:B------:R-:W-:Y:S01]  /*10650*/  LOP3.LUT R67, R67, 0xff, RZ, 0xc0, !PT ;  /* 0x000000ff43437812 */ /* 0x000fe200078ec0ff */
[----:B------:R-:W-:-:S06]  /*10660*/  FADD.FTZ R47, R198, R47 ;  /* 0x0000002fc62f7221 */ /* 0x000fcc0000010000 */
[----:B------:R-:W-:Y:S01]  /*10670*/  MUFU.EX2 R53, R53 ;  /* 0x0000003500357308 */ /* 0x000fe20000000800 */
[----:B------:R-:W-:-:S07]  /*10680*/  FADD.FTZ R43, R202, R43 ;  /* 0x0000002bca2b7221 */ /* 0x000fce0000010000 */
[----:B------:R1:W1:Y:S08]  /*10690*/  MUFU.EX2 R37, R61 ;  /* 0x0000003d00257308 */ /* 0x0002700000000800 */
[----:B------:R-:W2:Y:S01]  /*106a0*/  MUFU.EX2 R55, R55 ;  /* 0x0000003700377308 */ /* 0x000ea20000000800 */
[----:B------:R-:W-:Y:S02]  /*106b0*/  PRMT R28, R28, 0x5410, R31 ;  /* 0x000054101c1c7816 */ /* 0x000fe4000000001f */
[----:B-1----:R-:W-:-:S02]  /*106c0*/  LOP3.LUT R61, R248, 0xffff, RZ, 0xc0, !PT ;  /* 0x0000fffff83d7812 */ /* 0x002fc400078ec0ff */
[----:B------:R-:W-:Y:S02]  /*106d0*/  SHF.R.U32.HI R248, RZ, 0x18, R248 ;  /* 0x00000018fff87819 */ /* 0x000fe400000116f8 */
[----:B------:R-:W-:Y:S01]  /*106e0*/  SHF.R.U32.HI R61, RZ, 0x8, R61 ;  /* 0x00000008ff3d7819 */ /* 0x000fe2000001163d */
[----:B------:R-:W-:Y:S01]  /*106f0*/  FADD.FTZ R52, R183, R52 ;  /* 0x00000034b7347221 */ /* 0x000fe20000010000 */
[----:B------:R-:W-:Y:S01]  /*10700*/  PRMT R31, R30, 0x5410, R29 ;  /* 0x000054101e1f7816 */ /* 0x000fe2000000001d */
[----:B------:R-:W-:Y:S01]  /*10710*/  FADD.FTZ R56, R65, R56 ;  /* 0x0000003841387221 */ /* 0x000fe20000010000 */
[----:B------:R-:W-:Y:S01]  /*10720*/  PRMT R57, R57, 0x5410, R61 ;  /* 0x0000541039397816 */ /* 0x000fe2000000003d */
[----:B------:R-:W-:Y:S01]  /*10730*/  FADD.FTZ R47, R201, R47 ;  /* 0x0000002fc92f7221 */ /* 0x000fe20000010000 */
[----:B------:R-:W-:Y:S01]  /*10740*/  PRMT R29, R67, 0x5410, R248 ;  /* 0x00005410431d7816 */ /* 0x000fe200000000f8 */
[----:B------:R-:W-:Y:S01]  /*10750*/  FADD.FTZ R43, R191, R43 ;  /* 0x0000002bbf2b7221 */ /* 0x000fe20000010000 */
[--C-:B------:R-:W-:Y:S01]  /*10760*/  HSET2.LE.AND R30, R28, R54.reuse, PT ;  /* 0x000000361c1e7233 */ /* 0x100fe20003803000 */
[----:B------:R-:W-:Y:S01]  /*10770*/  FADD.FTZ R52, R64, R52 ;  /* 0x0000003440347221 */ /* 0x000fe20000010000 */
[--C-:B------:R-:W-:Y:S01]  /*10780*/  HSET2.LE.AND R31, R31, R54.reuse, PT ;  /* 0x000000361f1f7233 */ /* 0x100fe20003803000 */
[----:B------:R-:W-:Y:S01]  /*10790*/  FADD.FTZ R56, R175, R56 ;  /* 0x00000038af387221 */ /* 0x000fe20000010000 */
[--C-:B------:R-:W-:Y:S01]  /*107a0*/  HSET2.LE.AND R28, R57, R54.reuse, PT ;  /* 0x00000036391c7233 */ /* 0x100fe20003803000 */
[----:B------:R-:W-:Y:S01]  /*107b0*/  FADD.FTZ R47, R197, R47 ;  /* 0x0000002fc52f7221 */ /* 0x000fe20000010000 */
[----:B------:R-:W-:Y:S01]  /*107c0*/  HSET2.LE.AND R29, R29, R54, PT ;  /* 0x000000361d1d7233 */ /* 0x000fe20003803000 */
[----:B------:R-:W-:Y:S01]  /*107d0*/  FADD.FTZ R43, R190, R43 ;  /* 0x0000002bbe2b7221 */ /* 0x000fe20000010000 */
[----:B------:R-:W-:-:S02]  /*107e0*/  F2FP.BF16.PACK_AB R57, R40, R38 ;  /* 0x000000262839723e */ /* 0x000fc400000010ff */
[----:B------:R-:W-:Y:S02]  /*107f0*/  F2FP.BF16.PACK_AB R67, R37, R53 ;  /* 0x000000352543723e */ /* 0x000fe400000010ff */
[----:B------:R-:W-:Y:S02]  /*10800*/  F2FP.BF16.PACK_AB R61, R41, R39 ;  /* 0x00000027293d723e */ /* 0x000fe400000010ff */
[----:B--2---:R-:W-:Y:S01]  /*10810*/  F2FP.BF16.PACK_AB R54, R55, R36 ;  /* 0x000000243736723e */ /* 0x004fe200000010ff */
[----:B------:R-:W-:Y:S02]  /*10820*/  FADD.FTZ R52, R39, R52 ;  /* 0x0000003427347221 */ /* 0x000fe40000010000 */
[----:B------:R-:W-:Y:S02]  /*10830*/  FADD.FTZ R56, R36, R56 ;  /* 0x0000003824387221 */ /* 0x000fe40000010000 */
[----:B------:R-:W-:Y:S02]  /*10840*/  FADD.FTZ R47, R171, R47 ;  /* 0x0000002fab2f7221 */ /* 0x000fe40000010000 */
[----:B------:R-:W-:Y:S01]  /*10850*/  FADD.FTZ R43, R164, R43 ;  /* 0x0000002ba42b7221 */ /* 0x000fe20000010000 */
[----:B------:R-:W-:-:S02]  /*10860*/  LOP3.LUT R30, R30, R57, RZ, 0xc0, !PT ;  /* 0x000000391e1e7212 */ /* 0x000fc400078ec0ff */
[----:B------:R-:W-:Y:S02]  /*10870*/  LOP3.LUT R31, R31, R67, RZ, 0xc0, !PT ;  /* 0x000000431f1f7212 */ /* 0x000fe400078ec0ff */
[----:B------:R-:W-:Y:S02]  /*10880*/  LOP3.LUT R28, R28, R61, RZ, 0xc0, !PT ;  /* 0x0000003d1c1c7212 */ /* 0x000fe400078ec0ff */
[----:B------:R-:W-:Y:S01]  /*10890*/  LOP3.LUT R29, R29, R54, RZ, 0xc0, !PT ;  /* 0x000000361d1d7212 */ /* 0x000fe200078ec0ff */
[----:B------:R-:W-:Y:S02]  /*108a0*/  FADD.FTZ R52, R41, R52 ;  /* 0x0000003429347221 */ /* 0x000fe40000010000 */
[----:B------:R-:W-:Y:S02]  /*108b0*/  FADD.FTZ R56, R55, R56 ;  /* 0x0000003837387221 */ /* 0x000fe40000010000 */
[----:B------:R-:W-:Y:S02]  /*108c0*/  FADD.FTZ R47, R174, R47 ;  /* 0x0000002fae2f7221 */ /* 0x000fe40000010000 */
[----:B------:R-:W-:Y:S01]  /*108d0*/  FADD.FTZ R43, R169, R43 ;  /* 0x0000002ba92b7221 */ /* 0x000fe20000010000 */
[----:B------:R-:W-:Y:S01]  /*108e0*/  HMMA.16816.F32.BF16 R156, R32, R24, R156 ;  /* 0x00000018209c723c */ /* 0x000fe2000004189c */
[----:B------:R-:W-:Y:S01]  /*108f0*/  FADD.FTZ R52, R38, R52 ;  /* 0x0000003426347221 */ /* 0x000fe20000010000 */
[----:B------:R-:W-:Y:S01]  /*10900*/  @UP0 UIADD3 UR30, UR30, -0x4, URZ ;  /* 0xfffffffc1e1e0890 */ /* 0x000fe2000fffe03f */
        /* <DEDUP_REMOVED lines=8> */
[----:B------:R-:W-:-:S07]  /*10990*/  FADD.FTZ R229, R62, R43 ;  /* 0x0000002b3ee57221 */ /* 0x000fce0000010000 */
[C---:B------:R-:W-:Y:S08]  /*109a0*/  HMMA.16816.F32.BF16 R76, R32.reuse, R22, R76 ;  /* 0x00000016204c723c */ /* 0x040ff0000004184c */
[C---:B---3--:R-:W-:Y:S08]  /*109b0*/  HMMA.16816.F32.BF16 R88, R32.reuse, R16, R88 ;  /* 0x000000102058723c */ /* 0x048ff00000041858 */
        /* <DEDUP_REMOVED lines=20> */
.L_x_280:
[----:B------:R-:W-:-:S12]  /*10b00*/  UIADD3 UR30, UR31, -0x1, URZ ;  /* 0xffffffff1f1e7890 */ /* 0x000fd8000fffe03f */
.L_x_287:
[----:B------:R-:W-:-:S13]  /*10b10*/  ISETP.LE.AND P0, PT, RZ, UR30, PT ;  /* 0x0000001eff007c0c */ /* 0x000fda000bf03270 */
[----:B------:R-:W-:Y:S05]  /*10b20*/  @!P0 BRA `(.L_x_288) ;  /* 0x0000457000008947 */ /* 0x000fea0003800000 */
[----:B------:R-:W1:Y:S01]  /*10b30*/  LDC.U8 R228, c[0x0][0x2d8] ;  /* 0x0000b600ffe47b82 */ /* 0x000e620000000000 */
[----:B------:R-:W-:Y:S01]  /*10b40*/  IMAD.WIDE.U32 R240, R235, -0x326172a9, RZ ;  /* 0xcd9e8d57ebf07825 */ /* 0x000fe200078e00ff */
[----:B------:R-:W-:Y:S02]  /*10b50*/  MOV R164, R168 ;  /* 0x000000a800a47202 */ /* 0x000fe40000000f00 */
[----:B------:R-:W-:Y:S01]  /*10b60*/  MOV R2, R166 ;  /* 0x000000a600027202 */ /* 0x000fe20000000f00 */
[----:B------:R-:W-:Y:S01]  /*10b70*/  IMAD.WIDE.U32 R236, R242, -0x326172a9, RZ ;  /* 0xcd9e8d57f2ec7825 */ /* 0x000fe200078e00ff */
[-C--:B------:R-:W-:Y:S02]  /*10b80*/  LOP3.LUT R238, R241, R234.reuse, RZ, 0x3c, !PT ;  /* 0x000000eaf1ee7212 */ /* 0x080fe400078e3cff */
[----:B------:R-:W-:Y:S01]  /*10b90*/  ISETP.GE.AND P4, PT, R226, c[0x0][0x220], PT ;  /* 0x00008800e2007a0c */ /* 0x000fe20003f86270 */
[----:B------:R-:W-:Y:S01]  /*10ba0*/  IMAD.MOV.U32 R3, RZ, RZ, R167 ;  /* 0x000000ffff037224 */ /* 0x000fe200078e00a7 */
[----:B------:R-:W-:Y:S01]  /*10bb0*/  LOP3.LUT R234, R237, R234, RZ, 0x3c, !PT ;  /* 0x000000eaedea7212 */ /* 0x000fe200078e3cff */
[----:B------:R-:W-:Y:S01]  /*10bc0*/  IMAD.MOV.U32 R0, RZ, RZ, R165 ;  /* 0x000000ffff007224 */ /* 0x000fe200078e00a5 */
[----:B------:R-:W-:Y:S01]  /*10bd0*/  ISETP.GE.AND P3, PT, R221, c[0x0][0x220], PT ;  /* 0x00008800dd007a0c */ /* 0x000fe20003f66270 */
[----:B------:R-:W-:Y:S01]  /*10be0*/  IMAD.WIDE.U32 R242, R233, -0x2daee0ad, RZ ;  /* 0xd2511f53e9f27825 */ /* 0x000fe200078e00ff */
[----:B------:R-:W-:-:S03]  /*10bf0*/  ISETP.GE.AND P2, PT, R220, c[0x0][0x220], PT ;  /* 0x00008800dc007a0c */ /* 0x000fc60003f46270 */
[----:B------:R-:W-:-:S04]  /*10c00*/  IMAD.WIDE.U32 R238, R238, -0x2daee0ad, RZ ;  /* 0xd2511f53eeee7825 */ /* 0x000fc800078e00ff */
[----:B------:R-:W-:Y:S01]  /*10c10*/  IMAD.WIDE.U32 R234, R234, -0x2daee0ad, RZ ;  /* 0xd2511f53eaea7825 */ /* 0x000fe200078e00ff */
[----:B-1----:R-:W-:-:S03]  /*10c20*/  PRMT R228, R228, 0x7054, R228 ;  /* 0x00007054e4e47816 */ /* 0x002fc600000000e4 */
[----:B------:R-:W-:Y:S01]  /*10c30*/  IMAD.MOV.U32 R245, RZ, RZ, R247 ;  /* 0x000000fffff57224 */ /* 0x000fe200078e00f7 */
[----:B------:R-:W-:Y:S05]  /*10c40*/  BRA `(.L_x_289) ;  /* 0x000003c000007947 */ /* 0x000fea0003800000 */
.L_x_291:
        /* <DEDUP_REMOVED lines=15> */
[C---:B------:R-:W-:Y:S02]  /*10d40*/  @!P3 LEA R172, P6, R167.reuse, c[0x0][0x168], 0x1 ;  /* 0x00005a00a7acba11 */ /* 0x040fe400078c08ff */
        /* <DEDUP_REMOVED lines=44> */
.L_x_289:
        /* <DEDUP_REMOVED lines=54> */
[----:B-----5:R-:W-:Y:S06]  /*11370*/  LDSM.16.M88.4 R64, [R217] ;  /* 0x00000000d940783b */ /* 0x020fec0000000200 */
[----:B---3--:R-:W3:Y:S06]  /*11380*/  LDSM.16.M88.4 R16, [R216+0x6000] ;  /* 0x00600000d810783b */ /* 0x008eec0000000200 */
[----:B------:R-:W4:Y:S06]  /*11390*/  LDSM.16.M88.4 R60, [R217+0x1000] ;  /* 0x00100000d93c783b */ /* 0x000f2c0000000200 */
[----:B------:R-:W1:Y:S06]  /*113a0*/  LDSM.16.M88.4 R32, [R216+0x6400] ;  /* 0x00640000d820783b */ /* 0x000e6c0000000200 */
[----:B------:R-:W0:Y:S06]  /*113b0*/  LDGDEPBAR ;  /* 0x00000000000079af */ /* 0x000e2c0000000000 */
[----:B------:R-:W1:Y:S06]  /*113c0*/  LDSM.16.M88.4 R48, [R216+0x6800] ;  /* 0x00680000d830783b */ /* 0x000e6c0000000200 */
[----:B------:R-:W1:Y:S06]  /*113d0*/  LDSM.16.M88.4 R168, [R216+0x6c00] ;  /* 0x006c0000d8a8783b */ /* 0x000e6c0000000200 */
[----:B------:R-:W-:Y:S01]  /*113e0*/  LDSM.16.M88.4 R172, [R215] ;  /* 0x00000000d7ac783b */ /* 0x000fe20000000200 */
[-C--:B---3--:R-:W-:Y:S05]  /*113f0*/  HMMA.16816.F32.BF16 R4, R64, R16.reuse, RZ ;  /* 0x000000104004723c */ /* 0x088fea00000418ff */
[----:B------:R-:W3:Y:S03]  /*11400*/  LDSM.16.M88.4 R176, [R213+0x6000] ;  /* 0x00600000d5b0783b */ /* 0x000ee60000000200 */
[C---:B----4-:R-:W-:Y:S03]  /*11410*/  HMMA.16816.F32.BF16 R8, R60.reuse, R16, RZ ;  /* 0x000000103c08723c */ /* 0x050fe600000418ff */
[----:B------:R-:W4:Y:S06]  /*11420*/  LDSM.16.M88.4 R180, [R215+0x1000] ;  /* 0x00100000d7b4783b */ /* 0x000f2c0000000200 */
[----:B------:R-:W3:Y:S01]  /*11430*/  LDSM.16.M88.4 R184, [R213+0x6400] ;  /* 0x00640000d5b8783b */ /* 0x000ee20000000200 */
[-C--:B--2---:R-:W-:Y:S05]  /*11440*/  HMMA.16816.F32.BF16 R12, R60, R18.reuse, RZ ;  /* 0x000000123c0c723c */ /* 0x084fea00000418ff */
[----:B------:R-:W2:Y:S03]  /*11450*/  LDSM.16.M88.4 R188, [R213+0x6800] ;  /* 0x00680000d5bc783b */ /* 0x000ea60000000200 */
[C---:B------:R-:W-:Y:S03]  /*11460*/  HMMA.16816.F32.BF16 R16, R64.reuse, R18, RZ ;  /* 0x000000124010723c */ /* 0x040fe600000418ff */
[----:B------:R-:W2:Y:S05]  /*11470*/  LDSM.16.M88.4 R192, [R213+0x6c00] ;  /* 0x006c0000d5c0783b */ /* 0x000eaa0000000200 */
[-C--:B-1----:R-:W-:Y:S01]  /*11480*/  HMMA.16816.F32.BF16 R20, R64, R32.reuse, RZ ;  /* 0x000000204014723c */ /* 0x082fe200000418ff */
[----:B------:R-:W-:Y:S06]  /*11490*/  LDSM.16.M88.4 R196, [R216+0x7000] ;  /* 0x00700000d8c4783b */ /* 0x000fec0000000200 */
[----:B------:R-:W-:Y:S01]  /*114a0*/  LDSM.16.M88.4 R200, [R217+0x3000] ;  /* 0x00300000d9c8783b */ /* 0x000fe20000000200 */
[C---:B------:R-:W-:Y:S05]  /*114b0*/  HMMA.16816.F32.BF16 R24, R60.reuse, R32, RZ ;  /* 0x000000203c18723c */ /* 0x040fea00000418ff */
[----:B------:R-:W-:Y:S03]  /*114c0*/  LDSM.16.M88.4 R204, [R213+0x7800] ;  /* 0x00780000d5cc783b */ /* 0x000fe60000000200 */
[-C--:B------:R-:W-:Y:S03]  /*114d0*/  HMMA.16816.F32.BF16 R28, R60, R34.reuse, RZ ;  /* 0x000000223c1c723c */ /* 0x080fe600000418ff */
[----:B------:R-:W-:Y:S05]  /*114e0*/  LDSM.16.M88.4 R208, [R213+0x7c00] ;  /* 0x007c0000d5d0783b */ /* 0x000fea0000000200 */
[C---:B------:R-:W-:Y:S08]  /*114f0*/  HMMA.16816.F32.BF16 R32, R64.reuse, R34, RZ ;  /* 0x000000224020723c */ /* 0x040ff000000418ff */
[-C--:B------:R-:W-:Y:S08]  /*11500*/  HMMA.16816.F32.BF16 R36, R64, R48.reuse, RZ ;  /* 0x000000304024723c */ /* 0x080ff000000418ff */
[C---:B------:R-:W-:Y:S08]  /*11510*/  HMMA.16816.F32.BF16 R40, R60.reuse, R48, RZ ;  /* 0x000000303c28723c */ /* 0x040ff000000418ff */
[-C--:B------:R-:W-:Y:S08]  /*11520*/  HMMA.16816.F32.BF16 R44, R60, R50.reuse, RZ ;  /* 0x000000323c2c723c */ /* 0x080ff000000418ff */
[C---:B------:R-:W-:Y:S08]  /*11530*/  HMMA.16816.F32.BF16 R48, R64.reuse, R50, RZ ;  /* 0x000000324030723c */ /* 0x040ff000000418ff */
[-C--:B------:R-:W-:Y:S08]  /*11540*/  HMMA.16816.F32.BF16 R52, R64, R168.reuse, RZ ;  /* 0x000000a84034723c */ /* 0x080ff000000418ff */
[C---:B------:R-:W-:Y:S08]  /*11550*/  HMMA.16816.F32.BF16 R56, R60.reuse, R168, RZ ;  /* 0x000000a83c38723c */ /* 0x040ff000000418ff */
[-C--:B------:R-:W-:Y:S08]  /*11560*/  HMMA.16816.F32.BF16 R60, R60, R170.reuse, RZ ;  /* 0x000000aa3c3c723c */ /* 0x080ff000000418ff */
[----:B------:R-:W-:Y:S01]  /*11570*/  HMMA.16816.F32.BF16 R64, R64, R170, RZ ;  /* 0x000000aa4040723c */ /* 0x000fe200000418ff */
[----:B------:R-:W1:Y:S07]  /*11580*/  LDSM.16.M88.4 R168, [R217+0x2000] ;  /* 0x00200000d9a8783b */ /* 0x000e6e0000000200 */
[-C--:B---3--:R-:W-:Y:S08]  /*11590*/  HMMA.16816.F32.BF16 R4, R172, R176.reuse, R4 ;  /* 0x000000b0ac04723c */ /* 0x088ff00000041804 */
[C---:B----4-:R-:W-:Y:S08]  /*115a0*/  HMMA.16816.F32.BF16 R8, R180.reuse, R176, R8 ;  /* 0x000000b0b408723c */ /* 0x050ff00000041808 */
[-C--:B------:R-:W-:Y:S08]  /*115b0*/  HMMA.16816.F32.BF16 R12, R180, R178.reuse, R12 ;  /* 0x000000b2b40c723c */ /* 0x080ff0000004180c */
[C---:B------:R-:W-:Y:S01]  /*115c0*/  HMMA.16816.F32.BF16 R16, R172.reuse, R178, R16 ;  /* 0x000000b2ac10723c */ /* 0x040fe20000041810 */
[----:B------:R-:W3:Y:S07]  /*115d0*/  LDSM.16.M88.4 R176, [R216+0x7400] ;  /* 0x00740000d8b0783b */ /* 0x000eee0000000200 */
        /* <DEDUP_REMOVED lines=13> */
[----:B------:R-:W2:Y:S07]  /*116b0*/  LDSM.16.M88.4 R180, [R216+0x7800] ;  /* 0x00780000d8b4783b */ /* 0x000eae0000000200 */
[----:B------:R-:W-:Y:S01]  /*116c0*/  HMMA.16816.F32.BF16 R64, R172, R194, R64 ;  /* 0x000000c2ac40723c */ /* 0x000fe20000041840 */
[----:B------:R-:W4:Y:S06]  /*116d0*/  LDSM.16.M88.4 R172, [R215+0x2000] ;  /* 0x00200000d7ac783b */ /* 0x000f2c0000000200 */
[----:B------:R-:W2:Y:S01]  /*116e0*/  LDSM.16.M88.4 R192, [R215+0x3000] ;  /* 0x00300000d7c0783b */ /* 0x000ea20000000200 */
        /* <DEDUP_REMOVED lines=21> */
[----:B------:R-:W3:Y:S01]  /*11840*/  LDSM.16.M88.4 R184, [R216+0x8400] ;  /* 0x00840000d8b8783b */ /* 0x000ee20000000200 */
[-C--:B----4-:R-:W-:Y:S08]  /*11850*/  HMMA.16816.F32.BF16 R4, R172, R188.reuse, R4 ;  /* 0x000000bcac04723c */ /* 0x090ff00000041804 */
[C---:B------:R-:W-:Y:S08]  /*11860*/  HMMA.16816.F32.BF16 R8, R192.reuse, R188, R8 ;  /* 0x000000bcc008723c */ /* 0x040ff00000041808 */
[-C--:B------:R-:W-:Y:S08]  /*11870*/  HMMA.16816.F32.BF16 R12, R192, R190.reuse, R12 ;  /* 0x000000bec00c723c */ /* 0x080ff0000004180c */
[C---:B------:R-:W-:Y:S01]  /*11880*/  HMMA.16816.F32.BF16 R16, R172.reuse, R190, R16 ;  /* 0x000000beac10723c */ /* 0x040fe20000041810 */
[----:B------:R-:W4:Y:S07]  /*11890*/  LDSM.16.M88.4 R188, [R216+0x8800] ;  /* 0x00880000d8bc783b */ /* 0x000f2e0000000200 */
[-C--:B-1----:R-:W-:Y:S08]  /*118a0*/  HMMA.16816.F32.BF16 R20, R172, R196.reuse, R20 ;  /* 0x000000c4ac14723c */ /* 0x082ff00000041814 */
[C---:B------:R-:W-:Y:S08]  /*118b0*/  HMMA.16816.F32.BF16 R24, R192.reuse, R196, R24 ;  /* 0x000000c4c018723c */ /* 0x040ff00000041818 */
[-C--:B------:R-:W-:Y:S08]  /*118c0*/  HMMA.16816.F32.BF16 R28, R192, R198.reuse, R28 ;  /* 0x000000c6c01c723c */ /* 0x080ff0000004181c */
[C---:B------:R-:W-:Y:S01]  /*118d0*/  HMMA.16816.F32.BF16 R32, R172.reuse, R198, R32 ;  /* 0x000000c6ac20723c */ /* 0x040fe20000041820 */
[----:B------:R-:W-:Y:S07]  /*118e0*/  LDSM.16.M88.4 R196, [R213+0x8000] ;  /* 0x00800000d5c4783b */ /* 0x000fee0000000200 */
        /* <DEDUP_REMOVED lines=8> */
[----:B------:R-:W1:Y:S07]  /*11970*/  LDSM.16.M88.4 R192, [R216+0x8c00] ;  /* 0x008c0000d8c0783b */ /* 0x000e6e0000000200 */
[----:B------:R-:W-:Y:S01]  /*11980*/  HMMA.16816.F32.BF16 R64, R172, R210, R64 ;  /* 0x000000d2ac40723c */ /* 0x000fe20000041840 */
[----:B------:R-:W1:Y:S06]  /*11990*/  LDSM.16.M88.4 R172, [R215+0x4000] ;  /* 0x00400000d7ac783b */ /* 0x000e6c0000000200 */
[----:B------:R-:W1:Y:S01]  /*119a0*/  LDSM.16.M88.4 R208, [R213+0x8800] ;  /* 0x00880000d5d0783b */ /* 0x000e620000000200 */
[-C--:B--2---:R-:W-:Y:S08]  /*119b0*/  HMMA.16816.F32.BF16 R4, R168, R176.reuse, R4 ;  /* 0x000000b0a804723c */ /* 0x084ff00000041804 */
[C---:B------:R-:W-:Y:S08]  /*119c0*/  HMMA.16816.F32.BF16 R8, R180.reuse, R176, R8 ;  /* 0x000000b0b408723c */ /* 0x040ff00000041808 */
[-C--:B------:R-:W-:Y:S08]  /*119d0*/  HMMA.16816.F32.BF16 R12, R180, R178.reuse, R12 ;  /* 0x000000b2b40c723c */ /* 0x080ff0000004180c */
[C---:B------:R-:W-:Y:S01]  /*119e0*/  HMMA.16816.F32.BF16 R16, R168.reuse, R178, R16 ;  /* 0x000000b2a810723c */ /* 0x040fe20000041810 */
[----:B------:R-:W2:Y:S01]  /*119f0*/  LDSM.16.M88.4 R176, [R213+0x8c00] ;  /* 0x008c0000d5b0783b */ /* 0x000ea20000000200 */
[----:B------:R-:W-:Y:S05]  /*11a00*/  DEPBAR.LE SB0, 0x0 ;  /* 0x000080000000791a */ /* 0x000fea0000000000 */
[----:B------:R-:W-:Y:S01]  /*11a10*/  BAR.SYNC.DEFER_BLOCKING 0x0 ;  /* 0x0000000000007b1d */ /* 0x000fe20000010000 */
[-C--:B---3--:R-:W-:Y:S08]  /*11a20*/  HMMA.16816.F32.BF16 R20, R168, R184.reuse, R20 ;  /* 0x000000b8a814723c */ /* 0x088ff00000041814 */
        /* <DEDUP_REMOVED lines=10> */
[----:B------:R-:W-:Y:S08]  /*11ad0*/  HMMA.16816.F32.BF16 R64, R168, R194, R64 ;  /* 0x000000c2a840723c */ /* 0x000ff00000041840 */
        /* <DEDUP_REMOVED lines=17> */
.L_x_290:
[----:B------:R-:W-:Y:S01]  /*11bf0*/  FMNMX.FTZ R166, R8, R2, !PT ;  /* 0x0000000208a67209 */ /* 0x000fe20007810000 */
[----:B------:R-:W-:Y:S01]  /*11c00*/  USHF.L.U32 UR4, UR30, 0x1, URZ ;  /* 0x000000011e047899 */ /* 0x000fe2000800063f */
[----:B-1----:R-:W-:Y:S01]  /*11c10*/  FMNMX.FTZ R168, R4, R164, !PT ;  /* 0x000000a404a87209 */ /* 0x002fe20007810000 */
[----:B------:R-:W-:Y:S01]  /*11c20*/  LDSM.16.MT88.4 R176, [R214+0x9000] ;  /* 0x00900000d6b0783b */ /* 0x000fe20000004200 */
        /* <DEDUP_REMOVED lines=54> */
[----:B--2---:R-:W-:Y:S02]  /*11f90*/  FMNMX.FTZ R171, R168, R171, !PT ;  /* 0x000000aba8ab7209 */ /* 0x004fe40007810000 */
[----:B------:R-:W-:Y:S01]  /*11fa0*/  FMNMX.FTZ R167, R55, R167, !PT ;  /* 0x000000a737a77209 */ /* 0x000fe20007810000 */
[----:B------:R-:W1:Y:S01]  /*11fb0*/  SHFL.BFLY PT, R166, R165, 0x1, 0x1f ;  /* 0x0c201f00a5a67f89 */ /* 0x000e6200000e0000 */
[----:B------:R-:W-:Y:S02]  /*11fc0*/  FMNMX.FTZ R169, R31, R169, !PT ;  /* 0x000000a91fa97209 */ /* 0x000fe40007810000 */
[----:B------:R-:W-:Y:S02]  /*11fd0*/  FMNMX.FTZ R167, R66, R167, !PT ;  /* 0x000000a742a77209 */ /* 0x000fe40007810000 */
[----:B------:R-:W-:Y:S02]  /*11fe0*/  FMNMX.FTZ R169, R42, R169, !PT ;  /* 0x000000a92aa97209 */ /* 0x000fe40007810000 */
[----:B------:R-:W-:Y:S01]  /*11ff0*/  FMNMX.FTZ R167, R67, R167, !PT ;  /* 0x000000a743a77209 */ /* 0x000fe20007810000 */
[----:B------:R-:W2:Y:S01]  /*12000*/  SHFL.BFLY PT, R168, R171, 0x1, 0x1f ;  /* 0x0c201f00aba87f89 */ /* 0x000ea200000e0000 */
[--C-:B------:R-:W-:Y:S02]  /*12010*/  LOP3.LUT R248, R239, UR14, R242.reuse, 0x96, !PT ;  /* 0x0000000eeff87c12 */ /* 0x100fe4000f8e96f2 */
[----:B------:R-:W-:Y:S03]  /*12020*/  LOP3.LUT R246, R235, UR14, R242, 0x96, !PT ;  /* 0x0000000eebf67c12 */ /* 0x000fe6000f8e96f2 */
[----:B------:R-:W-:Y:S02]  /*12030*/  IMAD.WIDE.U32 R248, R248, -0x326172a9, RZ ;  /* 0xcd9e8d57f8f87825 */ /* 0x000fe400078e00ff */
[----:B------:R-:W3:Y:S02]  /*12040*/  SHFL.BFLY PT, R170, R167, 0x2, 0x1f ;  /* 0x0c401f00a7aa7f89 */ /* 0x000ee400000e0000 */
[----:B------:R-:W-:Y:S01]  /*12050*/  IMAD.WIDE.U32 R246, R246, -0x326172a9, RZ ;  /* 0xcd9e8d57f6f67825 */ /* 0x000fe200078e00ff */
[----:B-1----:R-:W-:Y:S02]  /*12060*/  FMNMX.FTZ R166, R165, R166, !PT ;  /* 0x000000a6a5a67209 */ /* 0x002fe40007810000 */
[----:B------:R-:W-:Y:S03]  /*12070*/  FMNMX.FTZ R165, R43, R169, !PT ;  /* 0x000000a92ba57209 */ /* 0x000fe60007810000 */
[----:B------:R-:W-:Y:S01]  /*12080*/  FMUL.FTZ R198, R166, c[0x0][0x23c] ;  /* 0x00008f00a6c67a20 */ /* 0x000fe20000410000 */
[----:B------:R-:W-:Y:S01]  /*12090*/  FMNMX.FTZ R165, R46, R165, !PT ;  /* 0x000000a52ea57209 */ /* 0x000fe20007810000 */
[----:B------:R-:W-:Y:S01]  /*120a0*/  FADD.FTZ R2, -R166, R2 ;  /* 0x00000002a6027221 */ /* 0x000fe20000010100 */
[----:B--2---:R-:W-:Y:S02]  /*120b0*/  FMNMX.FTZ R168, R171, R168, !PT ;  /* 0x000000a8aba87209 */ /* 0x004fe40007810000 */
[----:B------:R-:W-:Y:S01]  /*120c0*/  FMNMX.FTZ R165, R47, R165, !PT ;  /* 0x000000a52fa57209 */ /* 0x000fe20007810000 */
[----:B------:R-:W-:Y:S01]  /*120d0*/  FMUL.FTZ R2, R2, c[0x0][0x23c] ;  /* 0x00008f0002027a20 */ /* 0x000fe20000410000 */
[C---:B------:R-:W-:Y:S01]  /*120e0*/  FSETP.NEU.FTZ.AND P0, PT, R168.reuse, -INF , PT ;  /* 0xff800000a800780b */ /* 0x040fe20003f1d000 */
[----:B------:R-:W-:Y:S01]  /*120f0*/  FMUL.FTZ R200, R168, c[0x0][0x23c] ;  /* 0x00008f00a8c87a20 */ /* 0x000fe20000410000 */
[----:B------:R-:W-:Y:S01]  /*12100*/  FMNMX.FTZ R165, R58, R165, !PT ;  /* 0x000000a53aa57209 */ /* 0x000fe20007810000 */
[----:B------:R-:W-:Y:S01]  /*12110*/  FADD.FTZ R164, -R168, R164 ;  /* 0x000000a4a8a47221 */ /* 0x000fe20000010100 */
[----:B---3--:R-:W-:Y:S01]  /*12120*/  FMNMX.FTZ R170, R167, R170, !PT ;  /* 0x000000aaa7aa7209 */ /* 0x008fe20007810000 */
[----:B------:R-:W1:Y:S01]  /*12130*/  MUFU.EX2 R2, R2 ;  /* 0x0000000200027308 */ /* 0x000e620000000800 */
[----:B------:R-:W-:Y:S01]  /*12140*/  FMNMX.FTZ R165, R59, R165, !PT ;  /* 0x000000a53ba57209 */ /* 0x000fe20007810000 */
[----:B------:R-:W-:Y:S01]  /*12150*/  FMUL.FTZ R164, R164, c[0x0][0x23c] ;  /* 0x00008f00a4a47a20 */ /* 0x000fe20000410000 */
[----:B------:R-:W-:Y:S01]  /*12160*/  FSEL R200, R200, RZ, P0 ;  /* 0x000000ffc8c87208 */ /* 0x000fe20000000000 */
[----:B------:R-:W2:Y:S01]  /*12170*/  SHFL.BFLY PT, R167, R170, 0x1, 0x1f ;  /* 0x0c201f00aaa77f89 */ /* 0x000ea200000e0000 */
[----:B------:R-:W-:Y:S03]  /*12180*/  FMNMX.FTZ R165, R62, R165, !PT ;  /* 0x000000a53ea57209 */ /* 0x000fe60007810000 */
[--C-:B------:R-:W-:Y:S01]  /*12190*/  FFMA.FTZ R169, R16, c[0x0][0x23c], -R200.reuse ;  /* 0x00008f0010a97a23 */ /* 0x100fe200000108c8 */
[----:B------:R-:W-:Y:S01]  /*121a0*/  FMNMX.FTZ R165, R63, R165, !PT ;  /* 0x000000a53fa57209 */ /* 0x000fe20007810000 */
[--C-:B------:R-:W-:Y:S01]  /*121b0*/  FFMA.FTZ R185, R4, c[0x0][0x23c], -R200.reuse ;  /* 0x00008f0004b97a23 */ /* 0x100fe200000108c8 */
[----:B------:R-:W3:Y:S01]  /*121c0*/  MUFU.EX2 R164, R164 ;  /* 0x000000a400a47308 */ /* 0x000ee20000000800 */
[--C-:B------:R-:W-:Y:S02]  /*121d0*/  FFMA.FTZ R186, R5, c[0x0][0x23c], -R200.reuse ;  /* 0x00008f0005ba7a23 */ /* 0x100fe400000108c8 */
[----:B------:R-:W4:Y:S01]  /*121e0*/  SHFL.BFLY PT, R16, R165, 0x2, 0x1f ;  /* 0x0c401f00a5107f89 */ /* 0x000f2200000e0000 */
[--C-:B------:R-:W-:Y:S02]  /*121f0*/  FFMA.FTZ R201, R20, c[0x0][0x23c], -R200.reuse ;  /* 0x00008f0014c97a23 */ /* 0x100fe400000108c8 */
[--C-:B------:R-:W-:Y:S02]  /*12200*/  FFMA.FTZ R52, R52, c[0x0][0x23c], -R200.reuse ;  /* 0x00008f0034347a23 */ /* 0x100fe400000108c8 */
[--C-:B------:R-:W-:Y:S02]  /*12210*/  FFMA.FTZ R64, R64, c[0x0][0x23c], -R200.reuse ;  /* 0x00008f0040407a23 */ /* 0x100fe400000108c8 */
[----:B------:R-:W-:Y:S01]  /*12220*/  MUFU.EX2 R169, R169 ;  /* 0x000000a900a97308 */ /* 0x000fe20000000800 */
[--C-:B------:R-:W-:Y:S02]  /*12230*/  FFMA.FTZ R65, R65, c[0x0][0x23c], -R200.reuse ;  /* 0x00008f0041417a23 */ /* 0x100fe400000108c8 */
[C---:B-1----:R-:W-:Y:S02]  /*12240*/  FMUL.FTZ R72, R2.reuse, R72 ;  /* 0x0000004802487220 */ /* 0x042fe40000410000 */
[----:B------:R-:W-:Y:S01]  /*12250*/  FMUL.FTZ R73, R2, R73 ;  /* 0x0000004902497220 */ /* 0x000fe20000410000 */
[----:B--2---:R-:W-:Y:S01]  /*12260*/  FMNMX.FTZ R167, R170, R167, !PT ;  /* 0x000000a7aaa77209 */ /* 0x004fe20007810000 */
[----:B------:R-:W-:Y:S02]  /*12270*/  FFMA.FTZ R170, R17, c[0x0][0x23c], -R200 ;  /* 0x00008f0011aa7a23 */ /* 0x000fe400000108c8 */
[----:B------:R-:W-:Y:S01]  /*12280*/  IMAD.U32 R17, RZ, RZ, UR33 ;  /* 0x00000021ff117e24 */ /* 0x000fe2000f8e00ff */
[C---:B------:R-:W-:Y:S01]  /*12290*/  FSETP.NEU.FTZ.AND P0, PT, R167.reuse, -INF , PT ;  /* 0xff800000a700780b */ /* 0x040fe20003f1d000 */
[C---:B------:R-:W-:Y:S01]  /*122a0*/  FMUL.FTZ R199, R167.reuse, c[0x0][0x23c] ;  /* 0x00008f00a7c77a20 */ /* 0x040fe20000410000 */
[----:B------:R-:W-:Y:S01]  /*122b0*/  MUFU.EX2 R185, R185 ;  /* 0x000000b900b97308 */ /* 0x000fe20000000800 */
[----:B------:R-:W-:Y:S01]  /*122c0*/  FADD.FTZ R3, -R167, R3 ;  /* 0x00000003a7037221 */ /* 0x000fe20000010100 */
[----:B------:R-:W-:Y:S01]  /*122d0*/  LOP3.LUT R17, R243, UR4, R17, 0x96, !PT ;  /* 0x00000004f3117c12 */ /* 0x000fe2000f8e9611 */
[----:B---3--:R-:W-:Y:S01]  /*122e0*/  FMUL.FTZ R68, R164, R68 ;  /* 0x00000044a4447220 */ /* 0x008fe20000410000 */
[----:B----4-:R-:W-:Y:S01]  /*122f0*/  FMNMX.FTZ R4, R165, R16, !PT ;  /* 0x00000010a5047209 */ /* 0x010fe20007810000 */
[----:B------:R-:W-:Y:S01]  /*12300*/  FMUL.FTZ R3, R3, c[0x0][0x23c] ;  /* 0x00008f0003037a20 */ /* 0x000fe20000410000 */
[----:B------:R-:W-:Y:S01]  /*12310*/  FSEL R199, R199, RZ, P0 ;  /* 0x000000ffc7c77208 */ /* 0x000fe20000000000 */
[----:B------:R-:W-:Y:S01]  /*12320*/  IMAD.WIDE.U32 R202, R17, -0x326172a9, RZ ;  /* 0xcd9e8d5711ca7825 */ /* 0x000fe200078e00ff */
[----:B------:R-:W-:Y:S01]  /*12330*/  FSETP.NEU.FTZ.AND P0, PT, R166, -INF , PT ;  /* 0xff800000a600780b */ /* 0x000fe20003f1d000 */
[----:B------:R-:W1:Y:S01]  /*12340*/  SHFL.BFLY PT, R165, R4, 0x1, 0x1f ;  /* 0x0c201f0004a57f89 */ /* 0x000e6200000e0000 */
[----:B------:R-:W-:Y:S01]  /*12350*/  MUFU.EX2 R170, R170 ;  /* 0x000000aa00aa7308 */ /* 0x000fe20000000800 */
[--C-:B------:R-:W-:Y:S01]  /*12360*/  FFMA.FTZ R187, R6, c[0x0][0x23c], -R199.reuse ;  /* 0x00008f0006bb7a23 */ /* 0x100fe200000108c7 */
[----:B------:R-:W-:Y:S01]  /*12370*/  LOP3.LUT R16, R203, UR15, R240, 0x96, !PT ;  /* 0x0000000fcb107c12 */ /* 0x000fe2000f8e96f0 */
[--C-:B------:R-:W-:Y:S01]  /*12380*/  FFMA.FTZ R188, R7, c[0x0][0x23c], -R199.reuse ;  /* 0x00008f0007bc7a23 */ /* 0x100fe200000108c7 */
[----:B------:R-:W-:Y:S01]  /*12390*/  LOP3.LUT R250, R249, UR13, R202, 0x96, !PT ;  /* 0x0000000df9fa7c12 */ /* 0x000fe2000f8e96ca */
[--C-:B------:R-:W-:Y:S01]  /*123a0*/  FFMA.FTZ R171, R18, c[0x0][0x23c], -R199.reuse ;  /* 0x00008f0012ab7a23 */ /* 0x100fe200000108c7 */
[----:B------:R-:W-:Y:S01]  /*123b0*/  LOP3.LUT R5, R203, UR15, R236, 0x96, !PT ;  /* 0x0000000fcb057c12 */ /* 0x000fe2000f8e96ec */
[----:B------:R-:W-:Y:S01]  /*123c0*/  IMAD.WIDE.U32 R16, R16, -0x2daee0ad, RZ ;  /* 0xd2511f5310107825 */ /* 0x000fe200078e00ff */
[----:B------:R-:W-:Y:S01]  /*123d0*/  LOP3.LUT R202, R247, UR13, R202, 0x96, !PT ;  /* 0x0000000df7ca7c12 */ /* 0x000fe2000f8e96ca */
[----:B------:R-:W-:Y:S01]  /*123e0*/  UIADD3 UR4, UR4, 0x1, URZ ;  /* 0x0000000104047890 */ /* 0x000fe2000fffe03f */
[----:B------:R-:W-:Y:S01]  /*123f0*/  FSEL R198, R198, RZ, P0 ;  /* 0x000000ffc6c67208 */ /* 0x000fe20000000000 */
[----:B------:R-:W-:Y:S01]  /*12400*/  IMAD.WIDE.U32 R250, R250, -0x2daee0ad, RZ ;  /* 0xd2511f53fafa7825 */ /* 0x000fe200078e00ff */
[----:B------:R-:W-:Y:S01]  /*12410*/  LOP3.LUT R6, R17, UR12, R238, 0x96, !PT ;  /* 0x0000000c11067c12 */ /* 0x000fe2000f8e96ee */
[----:B------:R-:W-:Y:S02]  /*12420*/  MUFU.EX2 R171, R171 ;  /* 0x000000ab00ab7308 */ /* 0x000fe40000000800 */
[----:B------:R-:W-:Y:S01]  /*12430*/  IMAD.WIDE.U32 R204, R5, -0x2daee0ad, RZ ;  /* 0xd2511f5305cc7825 */ /* 0x000fe200078e00ff */
[----:B------:R-:W-:Y:S03]  /*12440*/  LOP3.LUT R210, R251, UR10, R16, 0x96, !PT ;  /* 0x0000000afbd27c12 */ /* 0x000fe6000f8e9610 */
[----:B------:R-:W-:Y:S01]  /*12450*/  IMAD.WIDE.U32 R202, R202, -0x2daee0ad, RZ ;  /* 0xd2511f53caca7825 */ /* 0x000fe200078e00ff */
[----:B------:R-:W-:Y:S03]  /*12460*/  LOP3.LUT R5, R205, UR12, R234, 0x96, !PT ;  /* 0x0000000ccd057c12 */ /* 0x000fe6000f8e96ea */
[----:B------:R-:W-:Y:S01]  /*12470*/  IMAD.WIDE.U32 R6, R6, -0x326172a9, RZ ;  /* 0xcd9e8d5706067825 */ /* 0x000fe200078e00ff */
[----:B------:R-:W-:Y:S01]  /*12480*/  LOP3.LUT R204, R203, UR10, R204, 0x96, !PT ;  /* 0x0000000acbcc7c12 */ /* 0x000fe2000f8e96cc */
[----:B------:R-:W-:Y:S01]  /*12490*/  MUFU.EX2 R186, R186 ;  /* 0x000000ba00ba7308 */ /* 0x000fe20000000800 */
[----:B-1----:R-:W-:Y:S01]  /*124a0*/  FMNMX.FTZ R165, R4, R165, !PT ;  /* 0x000000a504a57209 */ /* 0x002fe20007810000 */
[----:B------:R-:W-:Y:S03]  /*124b0*/  IMAD.WIDE.U32 R210, R210, -0x326172a9, RZ ;  /* 0xcd9e8d57d2d27825 */ /* 0x000fe600078e00ff */
[----:B------:R-:W-:Y:S01]  /*124c0*/  FSETP.NEU.FTZ.AND P0, PT, R165, -INF , PT ;  /* 0xff800000a500780b */ /* 0x000fe20003f1d000 */
[----:B------:R-:W-:Y:S01]  /*124d0*/  IMAD.WIDE.U32 R206, R5, -0x326172a9, RZ ;  /* 0xcd9e8d5705ce7825 */ /* 0x000fe200078e00ff */
[----:B------:R-:W-:Y:S02]  /*124e0*/  LOP3.LUT R5, R7, UR11, R248, 0x96, !PT ;  /* 0x0000000b07057c12 */ /* 0x000fe4000f8e96f8 */
[----:B------:R-:W-:Y:S01]  /*124f0*/  LOP3.LUT R208, R211, UR9, R6, 0x96, !PT ;  /* 0x00000009d3d07c12 */ /* 0x000fe2000f8e9606 */
[----:B------:R-:W-:Y:S01]  /*12500*/  IMAD.WIDE.U32 R204, R204, -0x326172a9, RZ ;  /* 0xcd9e8d57cccc7825 */ /* 0x000fe200078e00ff */
[----:B------:R-:W-:Y:S01]  /*12510*/  LOP3.LUT R4, R207, UR11, R246, 0x96, !PT ;  /* 0x0000000bcf047c12 */ /* 0x000fe2000f8e96f6 */
[----:B------:R-:W-:Y:S02]  /*12520*/  MUFU.EX2 R187, R187 ;  /* 0x000000bb00bb7308 */ /* 0x000fe40000000800 */
[----:B------:R-:W-:Y:S01]  /*12530*/  FMUL.FTZ R197, R165, c[0x0][0x23c] ;  /* 0x00008f00a5c57a20 */ /* 0x000fe20000410000 */
[----:B------:R-:W-:Y:S01]  /*12540*/  LOP3.LUT R206, R205, UR9, R206, 0x96, !PT ;  /* 0x00000009cdce7c12 */ /* 0x000fe2000f8e96ce */
[--C-:B------:R-:W-:Y:S02]  /*12550*/  FFMA.FTZ R189, R8, c[0x0][0x23c], -R198.reuse ;  /* 0x00008f0008bd7a23 */ /* 0x100fe400000108c6 */
[----:B------:R-:W-:Y:S01]  /*12560*/  FFMA.FTZ R190, R9, c[0x0][0x23c], -R198 ;  /* 0x00008f0009be7a23 */ /* 0x000fe200000108c6 */
[----:B------:R-:W-:Y:S01]  /*12570*/  FSEL R197, R197, RZ, P0 ;  /* 0x000000ffc5c57208 */ /* 0x000fe20000000000 */
[----:B------:R-:W-:Y:S02]  /*12580*/  IMAD.WIDE.U32 R208, R208, -0x2daee0ad, RZ ;  /* 0xd2511f53d0d07825 */ /* 0x000fe400078e00ff */
[----:B------:R-:W-:Y:S02]  /*12590*/  MUFU.EX2 R188, R188 ;  /* 0x000000bc00bc7308 */ /* 0x000fe40000000800 */
[----:B------:R-:W-:Y:S04]  /*125a0*/  IMAD.WIDE.U32 R206, R206, -0x2daee0ad, RZ ;  /* 0xd2511f53cece7825 */ /* 0x000fe800078e00ff */
[----:B------:R-:W-:Y:S04]  /*125b0*/  IMAD.WIDE.U32 R6, R5, -0x2daee0ad, RZ ;  /* 0xd2511f5305067825 */ /* 0x000fe800078e00ff */
[----:B------:R-:W-:Y:S01]  /*125c0*/  IMAD.WIDE.U32 R8, R4, -0x2daee0ad, RZ ;  /* 0xd2511f5304087825 */ /* 0x000fe200078e00ff */
[----:B------:R-:W-:Y:S01]  /*125d0*/  LOP3.LUT R5, R209, UR6, R6, 0x96, !PT ;  /* 0x00000006d1057c12 */ /* 0x000fe2000f8e9606 */
[----:B------:R-:W-:Y:S01]  /*125e0*/  MUFU.EX2 R189, R189 ;  /* 0x000000bd00bd7308 */ /* 0x000fe20000000800 */
[----:B------:R-:W-:Y:S01]  /*125f0*/  LOP3.LUT R250, R7, UR8, R250, 0x96, !PT ;  /* 0x0000000807fa7c12 */ /* 0x000fe2000f8e96fa */
[----:B------:R-:W-:Y:S01]  /*12600*/  FFMA.FTZ R184, R19, c[0x0][0x23c], -R199 ;  /* 0x00008f0013b87a23 */ /* 0x000fe200000108c7 */
[----:B------:R-:W-:Y:S01]  /*12610*/  LOP3.LUT R4, R207, UR6, R8, 0x96, !PT ;  /* 0x00000006cf047c12 */ /* 0x000fe2000f8e9608 */
[--C-:B------:R-:W-:Y:S01]  /*12620*/  FFMA.FTZ R191, R10, c[0x0][0x23c], -R197.reuse ;  /* 0x00008f000abf7a23 */ /* 0x100fe200000108c5 */
[----:B------:R-:W-:Y:S01]  /*12630*/  LOP3.LUT R202, R9, UR8, R202, 0x96, !PT ;  /* 0x0000000809ca7c12 */ /* 0x000fe2000f8e96ca */
[--C-:B------:R-:W-:Y:S02]  /*12640*/  FFMA.FTZ R192, R11, c[0x0][0x23c], -R197.reuse ;  /* 0x00008f000bc07a23 */ /* 0x100fe400000108c5 */
[----:B------:R-:W-:Y:S02]  /*12650*/  IMAD.WIDE.U32 R6, R5, -0x326172a9, RZ ;  /* 0xcd9e8d5705067825 */ /* 0x000fe400078e00ff */
[----:B------:R-:W-:Y:S02]  /*12660*/  MUFU.EX2 R184, R184 ;  /* 0x000000b800b87308 */ /* 0x000fe40000000800 */
[----:B------:R-:W-:Y:S01]  /*12670*/  IMAD.WIDE.U32 R10, R4, -0x326172a9, RZ ;  /* 0xcd9e8d57040a7825 */ /* 0x000fe200078e00ff */
[----:B------:R-:W-:Y:S02]  /*12680*/  SHF.R.U32.HI R8, RZ, 0x10, R6 ;  /* 0x00000010ff087819 */ /* 0x000fe40000011606 */
[----:B------:R-:W-:Y:S01]  /*12690*/  LOP3.LUT R9, R6, 0xffff, RZ, 0xc0, !PT ;  /* 0x0000ffff06097812 */ /* 0x000fe200078ec0ff */
[----:B------:R-:W-:Y:S01]  /*126a0*/  IMAD.WIDE.U32 R250, R250, -0x326172a9, RZ ;  /* 0xcd9e8d57fafa7825 */ /* 0x000fe200078e00ff */
[----:B------:R-:W-:Y:S02]  /*126b0*/  LOP3.LUT R4, R10, 0xffff, RZ, 0xc0, !PT ;  /* 0x0000ffff0a047812 */ /* 0x000fe400078ec0ff */
[----:B------:R-:W-:Y:S01]  /*126c0*/  LOP3.LUT R174, R6, 0xff, RZ, 0xc0, !PT ;  /* 0x000000ff06ae7812 */ /* 0x000fe200078ec0ff */
[----:B------:R-:W-:Y:S01]  /*126d0*/  MUFU.EX2 R190, R190 ;  /* 0x000000be00be7308 */ /* 0x000fe20000000800 */
[----:B------:R-:W-:Y:S01]  /*126e0*/  IMAD.WIDE.U32 R202, R202, -0x326172a9, RZ ;  /* 0xcd9e8d57caca7825 */ /* 0x000fe200078e00ff */
[----:B------:R-:W-:Y:S02]  /*126f0*/  LOP3.LUT R5, R7, UR17, R250, 0x96, !PT ;  /* 0x0000001107057c12 */ /* 0x000fe4000f8e96fa */
[----:B------:R-:W-:Y:S01]  /*12700*/  SHF.R.U32.HI R175, RZ, 0x18, R6 ;  /* 0x00000018ffaf7819 */ /* 0x000fe20000011606 */
[----:B------:R-:W-:Y:S01]  /*12710*/  FFMA.FTZ R193, R12, c[0x0][0x23c], -R198 ;  /* 0x00008f000cc17a23 */ /* 0x000fe200000108c6 */
[----:B------:R-:W-:Y:S01]  /*12720*/  LOP3.LUT R6, R11, UR17, R202, 0x96, !PT ;  /* 0x000000110b067c12 */ /* 0x000fe2000f8e96ca */
[----:B------:R-:W-:Y:S01]  /*12730*/  FFMA.FTZ R194, R13, c[0x0][0x23c], -R198 ;  /* 0x00008f000dc27a23 */ /* 0x000fe200000108c6 */
[----:B------:R-:W-:Y:S01]  /*12740*/  LOP3.LUT R182, R10, 0xff, RZ, 0xc0, !PT ;  /* 0x000000ff0ab67812 */ /* 0x000fe200078ec0ff */
[--C-:B------:R-:W-:Y:S01]  /*12750*/  FFMA.FTZ R195, R14, c[0x0][0x23c], -R197.reuse ;  /* 0x00008f000ec37a23 */ /* 0x100fe200000108c5 */
[----:B------:R-:W-:Y:S01]  /*12760*/  MUFU.EX2 R191, R191 ;  /* 0x000000bf00bf7308 */ /* 0x000fe20000000800 */
[----:B------:R-:W-:Y:S01]  /*12770*/  FFMA.FTZ R196, R15, c[0x0][0x23c], -R197 ;  /* 0x00008f000fc47a23 */ /* 0x000fe200000108c5 */
[----:B------:R-:W-:Y:S01]  /*12780*/  LOP3.LUT R8, R8, 0xff, RZ, 0xc0, !PT ;  /* 0x000000ff08087812 */ /* 0x000fe200078ec0ff */
[----:B------:R-:W-:Y:S01]  /*12790*/  FADD.FTZ R0, -R165, R0 ;  /* 0x00000000a5007221 */ /* 0x000fe20000010100 */
[----:B------:R-:W-:Y:S01]  /*127a0*/  SHF.R.U32.HI R4, RZ, 0x8, R4 ;  /* 0x00000008ff047819 */ /* 0x000fe20000011604 */
[----:B------:R-:W-:Y:S01]  /*127b0*/  FMUL.FTZ R12, R2, R152 ;  /* 0x00000098020c7220 */ /* 0x000fe20000410000 */
[----:B------:R-:W-:Y:S01]  /*127c0*/  SHF.R.U32.HI R9, RZ, 0x8, R9 ;  /* 0x00000008ff097819 */ /* 0x000fe20000011609 */
[----:B------:R-:W-:Y:S01]  /*127d0*/  FMUL.FTZ R0, R0, c[0x0][0x23c] ;  /* 0x00008f0000007a20 */ /* 0x000fe20000410000 */
[----:B------:R-:W-:Y:S01]  /*127e0*/  PRMT R175, R8, 0x5410, R175 ;  /* 0x0000541008af7816 */ /* 0x000fe200000000af */
[----:B------:R-:W-:Y:S01]  /*127f0*/  FMUL.FTZ R13, R2, R153 ;  /* 0x00000099020d7220 */ /* 0x000fe20000410000 */
[----:B------:R-:W-:Y:S01]  /*12800*/  MUFU.EX2 R192, R192 ;  /* 0x000000c000c07308 */ /* 0x000fe20000000800 */
[----:B------:R-:W-:Y:S01]  /*12810*/  PRMT R182, R182, 0x5410, R4 ;  /* 0x00005410b6b67816 */ /* 0x000fe20000000004 */
[----:B------:R-:W-:Y:S01]  /*12820*/  FMUL.FTZ R16, R164, R148 ;  /* 0x00000094a4107220 */ /* 0x000fe20000410000 */
[----:B------:R-:W-:Y:S01]  /*12830*/  LOP3.LUT R4, R6, 0xffff, RZ, 0xc0, !PT ;  /* 0x0000ffff06047812 */ /* 0x000fe200078ec0ff */
[--C-:B------:R-:W-:Y:S01]  /*12840*/  HSET2.LE.AND R175, R175, R228.reuse, PT ;  /* 0x000000e4afaf7233 */ /* 0x100fe20003803000 */
[--C-:B------:R-:W-:Y:S01]  /*12850*/  SHF.R.U32.HI R181, RZ, 0x10, R6.reuse ;  /* 0x00000010ffb57819 */ /* 0x100fe20000011606 */
[--C-:B------:R-:W-:Y:S01]  /*12860*/  HSET2.LE.AND R182, R182, R228.reuse, PT ;  /* 0x000000e4b6b67233 */ /* 0x100fe20003803000 */
[----:B------:R-:W-:Y:S01]  /*12870*/  LOP3.LUT R8, R5, 0xffff, RZ, 0xc0, !PT ;  /* 0x0000ffff05087812 */ /* 0x000fe200078ec0ff */
[----:B------:R-:W-:Y:S01]  /*12880*/  FMUL.FTZ R17, R164, R149 ;  /* 0x00000095a4117220 */ /* 0x000fe20000410000 */
[----:B------:R-:W-:Y:S01]  /*12890*/  SHF.R.U32.HI R173, RZ, 0x10, R5 ;  /* 0x00000010ffad7819 */ /* 0x000fe20000011605 */
[----:B------:R-:W1:Y:S01]  /*128a0*/  MUFU.EX2 R3, R3 ;  /* 0x0000000300037308 */ /* 0x000e620000000800 */
[----:B------:R-:W-:Y:S01]  /*128b0*/  PRMT R174, R174, 0x5410, R9 ;  /* 0x00005410aeae7816 */ /* 0x000fe20000000009 */
[----:B------:R-:W-:Y:S01]  /*128c0*/  FMUL.FTZ R69, R164, R69 ;  /* 0x00000045a4457220 */ /* 0x000fe20000410000 */
[----:B------:R-:W-:Y:S01]  /*128d0*/  LOP3.LUT R180, R6, 0xff, RZ, 0xc0, !PT ;  /* 0x000000ff06b47812 */ /* 0x000fe200078ec0ff */
[C---:B------:R-:W-:Y:S01]  /*128e0*/  FMUL.FTZ R76, R2.reuse, R76 ;  /* 0x0000004c024c7220 */ /* 0x040fe20000410000 */
[----:B------:R-:W-:Y:S01]  /*128f0*/  SHF.R.U32.HI R6, RZ, 0x18, R6 ;  /* 0x00000018ff067819 */ /* 0x000fe20000011606 */
[--C-:B------:R-:W-:Y:S01]  /*12900*/  HSET2.LE.AND R174, R174, R228.reuse, PT ;  /* 0x000000e4aeae7233 */ /* 0x100fe20003803000 */
[----:B------:R-:W-:Y:S01]  /*12910*/  SHF.R.U32.HI R8, RZ, 0x8, R8 ;  /* 0x00000008ff087819 */ /* 0x000fe20000011608 */
[----:B------:R-:W-:Y:S01]  /*12920*/  FMUL.FTZ R77, R2, R77 ;  /* 0x0000004d024d7220 */ /* 0x000fe20000410000 */
[----:B------:R-:W-:Y:S01]  /*12930*/  SHF.R.U32.HI R4, RZ, 0x8, R4 ;  /* 0x00000008ff047819 */ /* 0x000fe20000011604 */
[----:B------:R-:W-:Y:S01]  /*12940*/  MUFU.EX2 R193, R193 ;  /* 0x000000c100c17308 */ /* 0x000fe20000000800 */
[----:B------:R-:W-:Y:S01]  /*12950*/  LOP3.LUT R181, R181, 0xff, RZ, 0xc0, !PT ;  /* 0x000000ffb5b57812 */ /* 0x000fe200078ec0ff */
[C---:B------:R-:W-:Y:S01]  /*12960*/  FMUL.FTZ R80, R164.reuse, R80 ;  /* 0x00000050a4507220 */ /* 0x040fe20000410000 */
[----:B------:R-:W-:Y:S01]  /*12970*/  LOP3.LUT R172, R5, 0xff, RZ, 0xc0, !PT ;  /* 0x000000ff05ac7812 */ /* 0x000fe200078ec0ff */
[C---:B------:R-:W-:Y:S01]  /*12980*/  FMUL.FTZ R81, R164.reuse, R81 ;  /* 0x00000051a4517220 */ /* 0x040fe20000410000 */
[----:B------:R-:W-:Y:S01]  /*12990*/  SHF.R.U32.HI R5, RZ, 0x18, R5 ;  /* 0x00000018ff057819 */ /* 0x000fe20000011605 */
[C---:B------:R-:W-:Y:S01]  /*129a0*/  FMUL.FTZ R84, R164.reuse, R84 ;  /* 0x00000054a4547220 */ /* 0x040fe20000410000 */
[----:B------:R-:W-:Y:S01]  /*129b0*/  LOP3.LUT R173, R173, 0xff, RZ, 0xc0, !PT ;  /* 0x000000ffadad7812 */ /* 0x000fe200078ec0ff */
[----:B------:R-:W-:Y:S01]  /*129c0*/  FMUL.FTZ R85, R164, R85 ;  /* 0x00000055a4557220 */ /* 0x000fe20000410000 */
[----:B------:R-:W-:Y:S01]  /*129d0*/  SHF.R.U32.HI R183, RZ, 0x10, R10 ;  /* 0x00000010ffb77819 */ /* 0x000fe2000001160a */
[----:B------:R-:W2:Y:S01]  /*129e0*/  MUFU.EX2 R194, R194 ;  /* 0x000000c200c27308 */ /* 0x000ea20000000800 */
[----:B------:R-:W-:Y:S01]  /*129f0*/  PRMT R181, R181, 0x5410, R6 ;  /* 0x00005410b5b57816 */ /* 0x000fe20000000006 */
[----:B------:R-:W-:Y:S01]  /*12a00*/  FMUL.FTZ R88, R2, R88 ;  /* 0x0000005802587220 */ /* 0x000fe20000410000 */
[----:B------:R-:W-:Y:S01]  /*12a10*/  PRMT R172, R172, 0x5410, R8 ;  /* 0x00005410acac7816 */ /* 0x000fe20000000008 */
[----:B-1----:R-:W-:Y:S01]  /*12a20*/  FMUL.FTZ R18, R3, R150 ;  /* 0x0000009603127220 */ /* 0x002fe20000410000 */
[----:B------:R-:W-:Y:S01]  /*12a30*/  PRMT R173, R173, 0x5410, R5 ;  /* 0x00005410adad7816 */ /* 0x000fe20000000005 */
[--C-:B------:R-:W-:Y:S01]  /*12a40*/  HSET2.LE.AND R181, R181, R228.reuse, PT ;  /* 0x000000e4b5b57233 */ /* 0x100fe20003803000 */
[----:B------:R-:W-:Y:S01]  /*12a50*/  PRMT R180, R180, 0x5410, R4 ;  /* 0x00005410b4b47816 */ /* 0x000fe20000000004 */
[--C-:B------:R-:W-:Y:S01]  /*12a60*/  HSET2.LE.AND R172, R172, R228.reuse, PT ;  /* 0x000000e4acac7233 */ /* 0x100fe20003803000 */
[----:B------:R-:W-:Y:S01]  /*12a70*/  SHF.R.U32.HI R7, RZ, 0x18, R10 ;  /* 0x00000018ff077819 */ /* 0x000fe2000001160a */
[----:B------:R-:W-:Y:S01]  /*12a80*/  MUFU.EX2 R195, R195 ;  /* 0x000000c300c37308 */ /* 0x000fe20000000800 */
[----:B------:R-:W-:Y:S01]  /*12a90*/  F2FP.BF16.PACK_AB R5, R170, R169 ;  /* 0x000000a9aa05723e */ /* 0x000fe200000010ff */
[--C-:B------:R-:W-:Y:S01]  /*12aa0*/  HSET2.LE.AND R173, R173, R228.reuse, PT ;  /* 0x000000e4adad7233 */ /* 0x100fe20003803000 */
[----:B------:R-:W-:Y:S01]  /*12ab0*/  F2FP.BF16.PACK_AB R4, R184, R171 ;  /* 0x000000abb804723e */ /* 0x000fe200000010ff */
[--C-:B------:R-:W-:Y:S01]  /*12ac0*/  HSET2.LE.AND R180, R180, R228.reuse, PT ;  /* 0x000000e4b4b47233 */ /* 0x100fe20003803000 */
[----:B------:R-:W-:Y:S01]  /*12ad0*/  LOP3.LUT R183, R183, 0xff, RZ, 0xc0, !PT ;  /* 0x000000ffb7b77812 */ /* 0x000fe200078ec0ff */
[----:B------:R-:W-:Y:S01]  /*12ae0*/  FMUL.FTZ R19, R3, R151 ;  /* 0x0000009703137220 */ /* 0x000fe20000410000 */
[----:B------:R-:W-:Y:S01]  /*12af0*/  LOP3.LUT R174, R174, R5, RZ, 0xc0, !PT ;  /* 0x00000005aeae7212 */ /* 0x000fe200078ec0ff */
[----:B------:R-:W-:Y:S01]  /*12b00*/  LDSM.16.MT88.4 R148, [R214+0xa000] ;  /* 0x00a00000d694783b */ /* 0x000fe20000004200 */
[----:B------:R-:W-:Y:S01]  /*12b10*/  LOP3.LUT R175, R175, R4, RZ, 0xc0, !PT ;  /* 0x00000004afaf7212 */ /* 0x000fe200078ec0ff */
[----:B------:R-:W1:Y:S01]  /*12b20*/  MUFU.EX2 R196, R196 ;  /* 0x000000c400c47308 */ /* 0x000e620000000800 */
[----:B------:R-:W-:Y:S01]  /*12b30*/  F2FP.BF16.PACK_AB R6, R188, R187 ;  /* 0x000000bbbc06723e */ /* 0x000fe200000010ff */
[C---:B------:R-:W-:Y:S01]  /*12b40*/  FMUL.FTZ R70, R3.reuse, R70 ;  /* 0x0000004603467220 */ /* 0x040fe20000410000 */
[----:B------:R-:W-:Y:S01]  /*12b50*/  F2FP.BF16.PACK_AB R5, R190, R189 ;  /* 0x000000bdbe05723e */ /* 0x000fe200000010ff */
[C---:B------:R-:W-:Y:S01]  /*12b60*/  FMUL.FTZ R71, R3.reuse, R71 ;  /* 0x0000004703477220 */ /* 0x040fe20000410000 */
[----:B------:R-:W-:Y:S01]  /*12b70*/  F2FP.BF16.PACK_AB R4, R192, R191 ;  /* 0x000000bfc004723e */ /* 0x000fe200000010ff */
[----:B------:R-:W-:Y:S01]  /*12b80*/  FMUL.FTZ R82, R3, R82 ;  /* 0x0000005203527220 */ /* 0x000fe20000410000 */
[----:B------:R-:W-:Y:S01]  /*12b90*/  PRMT R183, R183, 0x5410, R7 ;  /* 0x00005410b7b77816 */ /* 0x000fe20000000007 */
[----:B------:R-:W-:Y:S01]  /*12ba0*/  FMUL.FTZ R83, R3, R83 ;  /* 0x0000005303537220 */ /* 0x000fe20000410000 */
[----:B------:R-:W-:Y:S01]  /*12bb0*/  F2FP.BF16.PACK_AB R7, R186, R185 ;  /* 0x000000b9ba07723e */ /* 0x000fe200000010ff */
[----:B------:R-:W3:Y:S01]  /*12bc0*/  MUFU.EX2 R0, R0 ;  /* 0x0000000000007308 */ /* 0x000ee20000000800 */
[----:B------:R-:W-:Y:S01]  /*12bd0*/  LOP3.LUT R173, R173, R6, RZ, 0xc0, !PT ;  /* 0x00000006adad7212 */ /* 0x000fe200078ec0ff */
[C---:B------:R-:W-:Y:S01]  /*12be0*/  FMUL.FTZ R6, R3.reuse, R162 ;  /* 0x000000a203067220 */ /* 0x040fe20000410000 */
[----:B------:R-:W-:Y:S01]  /*12bf0*/  LOP3.LUT R172, R172, R7, RZ, 0xc0, !PT ;  /* 0x00000007acac7212 */ /* 0x000fe200078ec0ff */
[----:B------:R-:W-:Y:S01]  /*12c00*/  FMUL.FTZ R7, R3, R163 ;  /* 0x000000a303077220 */ /* 0x000fe20000410000 */
[----:B------:R-:W-:Y:S01]  /*12c10*/  LOP3.LUT R180, R180, R5, RZ, 0xc0, !PT ;  /* 0x00000005b4b47212 */ /* 0x000fe200078ec0ff */
[C---:B------:R-:W-:Y:S01]  /*12c20*/  FMUL.FTZ R5, R164.reuse, R161 ;  /* 0x000000a1a4057220 */ /* 0x040fe20000410000 */
[----:B------:R-:W-:Y:S01]  /*12c30*/  LOP3.LUT R181, R181, R4, RZ, 0xc0, !PT ;  /* 0x00000004b5b57212 */ /* 0x000fe200078ec0ff */
[----:B------:R-:W-:Y:S01]  /*12c40*/  FMUL.FTZ R4, R164, R160 ;  /* 0x000000a0a4047220 */ /* 0x000fe20000410000 */
[--C-:B------:R-:W-:Y:S01]  /*12c50*/  HSET2.LE.AND R183, R183, R228.reuse, PT ;  /* 0x000000e4b7b77233 */ /* 0x100fe20003803000 */
[----:B------:R-:W4:Y:S01]  /*12c60*/  LDSM.16.MT88.4 R160, [R212+0x9000] ;  /* 0x00900000d4a0783b */ /* 0x000f220000004200 */
[----:B--2---:R-:W-:Y:S01]  /*12c70*/  F2FP.BF16.PACK_AB R9, R194, R193 ;  /* 0x000000c1c209723e */ /* 0x004fe200000010ff */
[----:B------:R-:W-:Y:S01]  /*12c80*/  FMUL.FTZ R20, R2, R140 ;  /* 0x0000008c02147220 */ /* 0x000fe20000410000 */
[----:B------:R-:W-:Y:S01]  /*12c90*/  LOP3.LUT R210, R251, UR7, R210, 0x96, !PT ;  /* 0x00000007fbd27c12 */ /* 0x000fe2000f8e96d2 */
[--C-:B------:R-:W-:Y:S01]  /*12ca0*/  FFMA.FTZ R46, R46, c[0x0][0x23c], -R197.reuse ;  /* 0x00008f002e2e7a23 */ /* 0x100fe200000108c5 */
[-C--:B------:R-:W-:Y:S01]  /*12cb0*/  HMMA.16816.F32.BF16 R4, R172, R176.reuse, R4 ;  /* 0x000000b0ac04723c */ /* 0x080fe20000041804 */
[----:B-1----:R-:W-:Y:S01]  /*12cc0*/  F2FP.BF16.PACK_AB R8, R196, R195 ;  /* 0x000000c3c408723e */ /* 0x002fe200000010ff */
[----:B------:R-:W-:Y:S01]  /*12cd0*/  FMUL.FTZ R86, R3, R86 ;  /* 0x0000005603567220 */ /* 0x000fe20000410000 */
[----:B------:R-:W-:Y:S01]  /*12ce0*/  LOP3.LUT R182, R182, R9, RZ, 0xc0, !PT ;  /* 0x00000009b6b67212 */ /* 0x000fe200078ec0ff */
[C---:B------:R-:W-:Y:S01]  /*12cf0*/  FMUL.FTZ R9, R2.reuse, R157 ;  /* 0x0000009d02097220 */ /* 0x040fe20000410000 */
[----:B------:R-:W-:Y:S01]  /*12d00*/  LOP3.LUT R183, R183, R8, RZ, 0xc0, !PT ;  /* 0x00000008b7b77212 */ /* 0x000fe200078ec0ff */
[----:B------:R-:W-:Y:S01]  /*12d10*/  FMUL.FTZ R8, R2, R156 ;  /* 0x0000009c02087220 */ /* 0x000fe20000410000 */
[----:B------:R-:W-:Y:S01]  /*12d20*/  LOP3.LUT R156, R203, UR7, R204, 0x96, !PT ;  /* 0x00000007cb9c7c12 */ /* 0x000fe2000f8e96cc */
[----:B------:R-:W-:Y:S01]  /*12d30*/  FMUL.FTZ R87, R3, R87 ;  /* 0x0000005703577220 */ /* 0x000fe20000410000 */
[----:B------:R-:W-:Y:S03]  /*12d40*/  MUFU.EX2 R201, R201 ;  /* 0x000000c900c97308 */ /* 0x000fe60000000800 */
[C---:B---3--:R-:W-:Y:S02]  /*12d50*/  FMUL.FTZ R10, R0.reuse, R158 ;  /* 0x0000009e000a7220 */ /* 0x048fe40000410000 */
[C---:B------:R-:W-:Y:S02]  /*12d60*/  FMUL.FTZ R11, R0.reuse, R159 ;  /* 0x0000009f000b7220 */ /* 0x040fe40000410000 */
[C---:B------:R-:W-:Y:S02]  /*12d70*/  FMUL.FTZ R14, R0.reuse, R154 ;  /* 0x0000009a000e7220 */ /* 0x040fe40000410000 */
[----:B------:R-:W-:Y:S01]  /*12d80*/  FMUL.FTZ R15, R0, R155 ;  /* 0x0000009b000f7220 */ /* 0x000fe20000410000 */
[----:B------:R-:W-:Y:S01]  /*12d90*/  MUFU.EX2 R158, R52 ;  /* 0x00000034009e7308 */ /* 0x000fe20000000800 */
[----:B------:R-:W1:Y:S01]  /*12da0*/  LDSM.16.MT88.4 R152, [R212+0xa000] ;  /* 0x00a00000d498783b */ /* 0x000e620000004200 */
[C---:B------:R-:W-:Y:S01]  /*12db0*/  HMMA.16816.F32.BF16 R8, R180.reuse, R176, R8 ;  /* 0x000000b0b408723c */ /* 0x040fe20000041808 */
[--C-:B------:R-:W-:Y:S02]  /*12dc0*/  FFMA.FTZ R252, R47, c[0x0][0x23c], -R197.reuse ;  /* 0x00008f002ffc7a23 */ /* 0x100fe400000108c5 */
[----:B------:R-:W-:Y:S02]  /*12dd0*/  FFMA.FTZ R57, R57, c[0x0][0x23c], -R198 ;  /* 0x00008f0039397a23 */ /* 0x000fe400000108c6 */
[--C-:B------:R-:W-:Y:S02]  /*12de0*/  FFMA.FTZ R58, R58, c[0x0][0x23c], -R197.reuse ;  /* 0x00008f003a3a7a23 */ /* 0x100fe400000108c5 */
[--C-:B------:R-:W-:Y:S01]  /*12df0*/  FFMA.FTZ R59, R59, c[0x0][0x23c], -R197.reuse ;  /* 0x00008f003b3b7a23 */ /* 0x100fe200000108c5 */
[-C--:B------:R-:W-:Y:S01]  /*12e00*/  HMMA.16816.F32.BF16 R12, R180, R178.reuse, R12 ;  /* 0x000000b2b40c723c */ /* 0x080fe2000004180c */
[----:B------:R-:W-:Y:S01]  /*12e10*/  FFMA.FTZ R62, R62, c[0x0][0x23c], -R197 ;  /* 0x00008f003e3e7a23 */ /* 0x000fe200000108c5 */
[----:B------:R-:W-:Y:S02]  /*12e20*/  MUFU.EX2 R252, R252 ;  /* 0x000000fc00fc7308 */ /* 0x000fe40000000800 */
[----:B------:R-:W-:Y:S02]  /*12e30*/  FMUL.FTZ R89, R2, R89 ;  /* 0x0000005902597220 */ /* 0x000fe40000410000 */
[C---:B------:R-:W-:Y:S02]  /*12e40*/  FMUL.FTZ R90, R0.reuse, R90 ;  /* 0x0000005a005a7220 */ /* 0x040fe40000410000 */
[C---:B------:R-:W-:Y:S01]  /*12e50*/  HMMA.16816.F32.BF16 R16, R172.reuse, R178, R16 ;  /* 0x000000b2ac10723c */ /* 0x040fe20000041810 */
[----:B------:R-:W-:Y:S03]  /*12e60*/  FMUL.FTZ R91, R0, R91 ;  /* 0x0000005b005b7220 */ /* 0x000fe60000410000 */
[C---:B------:R-:W-:Y:S01]  /*12e70*/  FMUL.FTZ R92, R2.reuse, R92 ;  /* 0x0000005c025c7220 */ /* 0x040fe20000410000 */
[----:B------:R-:W-:Y:S01]  /*12e80*/  MUFU.EX2 R64, R64 ;  /* 0x0000004000407308 */ /* 0x000fe20000000800 */
[----:B------:R-:W-:Y:S02]  /*12e90*/  FMUL.FTZ R93, R2, R93 ;  /* 0x0000005d025d7220 */ /* 0x000fe40000410000 */
[-C--:B----4-:R-:W-:Y:S01]  /*12ea0*/  HMMA.16816.F32.BF16 R68, R172, R160.reuse, R68 ;  /* 0x000000a0ac44723c */ /* 0x090fe20000041844 */
[C---:B------:R-:W-:Y:S03]  /*12eb0*/  FMUL.FTZ R74, R0.reuse, R74 ;  /* 0x0000004a004a7220 */ /* 0x040fe60000410000 */
[C---:B------:R-:W-:Y:S02]  /*12ec0*/  FMUL.FTZ R75, R0.reuse, R75 ;  /* 0x0000004b004b7220 */ /* 0x040fe40000410000 */
[C---:B------:R-:W-:Y:S01]  /*12ed0*/  FMUL.FTZ R94, R0.reuse, R94 ;  /* 0x0000005e005e7220 */ /* 0x040fe20000410000 */
[----:B------:R-:W-:Y:S01]  /*12ee0*/  MUFU.EX2 R65, R65 ;  /* 0x0000004100417308 */ /* 0x000fe20000000800 */
[C---:B------:R-:W-:Y:S03]  /*12ef0*/  FMUL.FTZ R95, R0.reuse, R95 ;  /* 0x0000005f005f7220 */ /* 0x040fe60000410000 */
[C---:B------:R-:W-:Y:S01]  /*12f00*/  HMMA.16816.F32.BF16 R72, R180.reuse, R160, R72 ;  /* 0x000000a0b448723c */ /* 0x040fe20000041848 */
[C---:B------:R-:W-:Y:S02]  /*12f10*/  FMUL.FTZ R78, R0.reuse, R78 ;  /* 0x0000004e004e7220 */ /* 0x040fe40000410000 */
[----:B------:R-:W-:Y:S02]  /*12f20*/  FMUL.FTZ R79, R0, R79 ;  /* 0x0000004f004f7220 */ /* 0x000fe40000410000 */
[C---:B------:R-:W-:Y:S01]  /*12f30*/  FMUL.FTZ R96, R164.reuse, R96 ;  /* 0x00000060a4607220 */ /* 0x040fe20000410000 */
[----:B------:R-:W-:Y:S01]  /*12f40*/  MUFU.EX2 R160, R58 ;  /* 0x0000003a00a07308 */ /* 0x000fe20000000800 */
[----:B------:R-:W-:Y:S02]  /*12f50*/  FMUL.FTZ R97, R164, R97 ;  /* 0x00000061a4617220 */ /* 0x000fe40000410000 */
[C---:B------:R-:W-:Y:S01]  /*12f60*/  FMUL.FTZ R98, R3.reuse, R98 ;  /* 0x0000006203627220 */ /* 0x040fe20000410000 */
[-C--:B------:R-:W-:Y:S02]  /*12f70*/  HMMA.16816.F32.BF16 R76, R180, R162.reuse, R76 ;  /* 0x000000a2b44c723c */ /* 0x080fe4000004184c */
[----:B------:R-:W-:Y:S02]  /*12f80*/  FMUL.FTZ R99, R3, R99 ;  /* 0x0000006303637220 */ /* 0x000fe40000410000 */
[----:B------:R-:W-:Y:S02]  /*12f90*/  FFMA.FTZ R202, R21, c[0x0][0x23c], -R200 ;  /* 0x00008f0015ca7a23 */ /* 0x000fe400000108c8 */
[----:B------:R-:W-:Y:S02]  /*12fa0*/  FMUL.FTZ R21, R2, R141 ;  /* 0x0000008d02157220 */ /* 0x000fe40000410000 */
[C---:B------:R-:W-:Y:S01]  /*12fb0*/  HMMA.16816.F32.BF16 R80, R172.reuse, R162, R80 ;  /* 0x000000a2ac50723c */ /* 0x040fe20000041850 */
[----:B------:R-:W-:Y:S03]  /*12fc0*/  MUFU.EX2 R163, R57 ;  /* 0x0000003900a37308 */ /* 0x000fe60000000800 */
[--C-:B------:R-:W-:Y:S02]  /*12fd0*/  FFMA.FTZ R203, R22, c[0x0][0x23c], -R199.reuse ;  /* 0x00008f0016cb7a23 */ /* 0x100fe400000108c7 */
[C---:B------:R-:W-:Y:S02]  /*12fe0*/  FMUL.FTZ R22, R0.reuse, R142 ;  /* 0x0000008e00167220 */ /* 0x040fe40000410000 */
[-C--:B------:R-:W-:Y:S01]  /*12ff0*/  HMMA.16816.F32.BF16 R84, R172, R148.reuse, R84 ;  /* 0x00000094ac54723c */ /* 0x080fe20000041854 */
[----:B------:R-:W-:Y:S02]  /*13000*/  FFMA.FTZ R204, R23, c[0x0][0x23c], -R199 ;  /* 0x00008f0017cc7a23 */ /* 0x000fe400000108c7 */
[----:B------:R-:W-:Y:S01]  /*13010*/  MUFU.EX2 R202, R202 ;  /* 0x000000ca00ca7308 */ /* 0x000fe20000000800 */
[----:B------:R-:W-:Y:S02]  /*13020*/  FMUL.FTZ R23, R0, R143 ;  /* 0x0000008f00177220 */ /* 0x000fe40000410000 */
[----:B------:R-:W-:Y:S01]  /*13030*/  LDSM.16.MT88.4 R140, [R212+0xb000] ;  /* 0x00b00000d48c783b */ /* 0x000fe20000004200 */
[--C-:B------:R-:W-:Y:S01]  /*13040*/  FFMA.FTZ R31, R31, c[0x0][0x23c], -R197.reuse ;  /* 0x00008f001f1f7a23 */ /* 0x100fe200000108c5 */
[C---:B------:R-:W-:Y:S01]  /*13050*/  HMMA.16816.F32.BF16 R88, R180.reuse, R148, R88 ;  /* 0x00000094b458723c */ /* 0x040fe20000041858 */
[----:B------:R-:W-:Y:S04]  /*13060*/  IMAD.WIDE.U32 R156, R156, -0x2daee0ad, RZ ;  /* 0xd2511f539c9c7825 */ /* 0x000fe800078e00ff */
[----:B------:R-:W-:Y:S01]  /*13070*/  FFMA.FTZ R205, R28, c[0x0][0x23c], -R198 ;  /* 0x00008f001ccd7a23 */ /* 0x000fe200000108c6 */
[----:B------:R-:W-:Y:S01]  /*13080*/  LOP3.LUT R28, R156, 0xffff, RZ, 0xc0, !PT ;  /* 0x0000ffff9c1c7812 */ /* 0x000fe200078ec0ff */
[----:B------:R-:W-:Y:S01]  /*13090*/  FFMA.FTZ R207, R30, c[0x0][0x23c], -R197 ;  /* 0x00008f001ecf7a23 */ /* 0x000fe200000108c5 */
[-C--:B------:R-:W-:Y:S01]  /*130a0*/  HMMA.16816.F32.BF16 R92, R180, R150.reuse, R92 ;  /* 0x00000096b45c723c */ /* 0x080fe2000004185c */
[C---:B------:R-:W-:Y:S01]  /*130b0*/  FMUL.FTZ R30, R3.reuse, R138 ;  /* 0x0000008a031e7220 */ /* 0x040fe20000410000 */
[----:B------:R-:W-:Y:S02]  /*130c0*/  MUFU.EX2 R203, R203 ;  /* 0x000000cb00cb7308 */ /* 0x000fe40000000800 */
[C---:B------:R-:W-:Y:S02]  /*130d0*/  FMUL.FTZ R124, R2.reuse, R124 ;  /* 0x0000007c027c7220 */ /* 0x040fe40000410000 */
[----:B------:R-:W-:Y:S02]  /*130e0*/  FMUL.FTZ R125, R2, R125 ;  /* 0x0000007d027d7220 */ /* 0x000fe40000410000 */
[C---:B------:R-:W-:Y:S01]  /*130f0*/  HMMA.16816.F32.BF16 R96, R172.reuse, R150, R96 ;  /* 0x00000096ac60723c */ /* 0x040fe20000041860 */
[----:B------:R-:W2:Y:S03]  /*13100*/  LDSM.16.MT88.4 R148, [R214+0xb000] ;  /* 0x00b00000d694783b */ /* 0x000ea60000004200 */
[C---:B------:R-:W-:Y:S01]  /*13110*/  FMUL.FTZ R100, R164.reuse, R100 ;  /* 0x00000064a4647220 */ /* 0x040fe20000410000 */
[----:B------:R-:W-:Y:S01]  /*13120*/  MUFU.EX2 R205, R205 ;  /* 0x000000cd00cd7308 */ /* 0x000fe20000000800 */
[----:B------:R-:W-:Y:S02]  /*13130*/  FMUL.FTZ R101, R164, R101 ;  /* 0x00000065a4657220 */ /* 0x000fe40000410000 */
[C---:B------:R-:W-:Y:S04]  /*13140*/  FMUL.FTZ R102, R3.reuse, R102 ;  /* 0x0000006603667220 */ /* 0x040fe80000410000 */
[----:B------:R-:W-:Y:S02]  /*13150*/  FMUL.FTZ R103, R3, R103 ;  /* 0x0000006703677220 */ /* 0x000fe40000410000 */
[C---:B------:R-:W-:Y:S01]  /*13160*/  FMUL.FTZ R126, R0.reuse, R126 ;  /* 0x0000007e007e7220 */ /* 0x040fe20000410000 */
[----:B------:R-:W-:Y:S01]  /*13170*/  MUFU.EX2 R207, R207 ;  /* 0x000000cf00cf7308 */ /* 0x000fe20000000800 */
[----:B------:R-:W-:Y:S02]  /*13180*/  FMUL.FTZ R127, R0, R127 ;  /* 0x0000007f007f7220 */ /* 0x000fe40000410000 */
[C---:B------:R-:W-:Y:S01]  /*13190*/  FMUL.FTZ R128, R2.reuse, R128 ;  /* 0x0000008002807220 */ /* 0x040fe20000410000 */
[-C--:B-1----:R-:W-:Y:S01]  /*131a0*/  HMMA.16816.F32.BF16 R100, R172, R152.reuse, R100 ;  /* 0x00000098ac64723c */ /* 0x082fe20000041864 */
[C---:B------:R-:W-:Y:S02]  /*131b0*/  FMUL.FTZ R104, R2.reuse, R104 ;  /* 0x0000006802687220 */ /* 0x040fe40000410000 */
[----:B------:R-:W-:Y:S02]  /*131c0*/  FMUL.FTZ R105, R2, R105 ;  /* 0x0000006902697220 */ /* 0x000fe40000410000 */
[C---:B------:R-:W-:Y:S01]  /*131d0*/  FMUL.FTZ R106, R0.reuse, R106 ;  /* 0x0000006a006a7220 */ /* 0x040fe20000410000 */
[----:B------:R-:W-:Y:S01]  /*131e0*/  MUFU.EX2 R204, R204 ;  /* 0x000000cc00cc7308 */ /* 0x000fe20000000800 */
[----:B------:R-:W-:Y:S02]  /*131f0*/  FMUL.FTZ R107, R0, R107 ;  /* 0x0000006b006b7220 */ /* 0x000fe40000410000 */
[----:B------:R-:W-:Y:S03]  /*13200*/  FMUL.FTZ R129, R2, R129 ;  /* 0x0000008102817220 */ /* 0x000fe60000410000 */
[----:B------:R-:W-:Y:S02]  /*13210*/  FMUL.FTZ R130, R0, R130 ;  /* 0x0000008200827220 */ /* 0x000fe40000410000 */
[C---:B------:R-:W-:Y:S01]  /*13220*/  HMMA.16816.F32.BF16 R104, R180.reuse, R152, R104 ;  /* 0x00000098b468723c */ /* 0x040fe20000041868 */
[--C-:B------:R-:W-:Y:S02]  /*13230*/  FFMA.FTZ R176, R32, c[0x0][0x23c], -R200.reuse ;  /* 0x00008f0020b07a23 */ /* 0x100fe400000108c8 */
[C---:B------:R-:W-:Y:S02]  /*13240*/  FMUL.FTZ R32, R2.reuse, R144 ;  /* 0x0000009002207220 */ /* 0x040fe40000410000 */
[----:B------:R-:W-:Y:S02]  /*13250*/  FFMA.FTZ R177, R33, c[0x0][0x23c], -R200 ;  /* 0x00008f0021b17a23 */ /* 0x000fe400000108c8 */
[----:B------:R-:W-:Y:S01]  /*13260*/  FMUL.FTZ R33, R2, R145 ;  /* 0x0000009102217220 */ /* 0x000fe20000410000 */
[----:B------:R-:W-:Y:S01]  /*13270*/  LOP3.LUT R153, R157, UR16, R206, 0x96, !PT ;  /* 0x000000109d997c12 */ /* 0x000fe2000f8e96ce */
[--C-:B------:R-:W-:Y:S01]  /*13280*/  FFMA.FTZ R178, R34, c[0x0][0x23c], -R199.reuse ;  /* 0x00008f0022b27a23 */ /* 0x100fe200000108c7 */
[----:B------:R-:W-:Y:S02]  /*13290*/  MUFU.EX2 R176, R176 ;  /* 0x000000b000b07308 */ /* 0x000fe40000000800 */
[C---:B------:R-:W-:Y:S01]  /*132a0*/  FMUL.FTZ R34, R0.reuse, R146 ;  /* 0x0000009200227220 */ /* 0x040fe20000410000 */
[----:B------:R-:W-:Y:S01]  /*132b0*/  SHF.R.U32.HI R152, RZ, 0x18, R156 ;  /* 0x00000018ff987819 */ /* 0x000fe2000001169c */
[----:B------:R-:W-:Y:S02]  /*132c0*/  FFMA.FTZ R179, R35, c[0x0][0x23c], -R199 ;  /* 0x00008f0023b37a23 */ /* 0x000fe400000108c7 */
[----:B------:R-:W-:Y:S02]  /*132d0*/  FMUL.FTZ R35, R0, R147 ;  /* 0x0000009300237220 */ /* 0x000fe40000410000 */
[----:B------:R-:W-:Y:S02]  /*132e0*/  IMAD.WIDE.U32 R144, R210, -0x2daee0ad, RZ ;  /* 0xd2511f53d2907825 */ /* 0x000fe400078e00ff */
[----:B------:R-:W-:Y:S02]  /*132f0*/  MUFU.EX2 R157, R59 ;  /* 0x0000003b009d7308 */ /* 0x000fe40000000800 */
[----:B------:R-:W-:Y:S01]  /*13300*/  FFMA.FTZ R206, R29, c[0x0][0x23c], -R198 ;  /* 0x00008f001dce7a23 */ /* 0x000fe200000108c6 */
[-C--:B------:R-:W-:Y:S01]  /*13310*/  HMMA.16816.F32.BF16 R32, R180, R154.reuse, R32 ;  /* 0x0000009ab420723c */ /* 0x080fe20000041820 */
[----:B------:R-:W-:Y:S01]  /*13320*/  FMUL.FTZ R108, R164, R108 ;  /* 0x0000006ca46c7220 */ /* 0x000fe20000410000 */
[----:B------:R-:W-:Y:S01]  /*13330*/  LOP3.LUT R147, R144, 0xffff, RZ, 0xc0, !PT ;  /* 0x0000ffff90937812 */ /* 0x000fe200078ec0ff */
[----:B------:R-:W-:Y:S01]  /*13340*/  FMUL.FTZ R109, R164, R109 ;  /* 0x0000006da46d7220 */ /* 0x000fe20000410000 */
[----:B------:R-:W-:Y:S01]  /*13350*/  LOP3.LUT R208, R145, UR16, R208, 0x96, !PT ;  /* 0x0000001091d07c12 */ /* 0x000fe2000f8e96d0 */
[C---:B------:R-:W-:Y:S01]  /*13360*/  FMUL.FTZ R110, R3.reuse, R110 ;  /* 0x0000006e036e7220 */ /* 0x040fe20000410000 */
[----:B------:R-:W-:Y:S01]  /*13370*/  LOP3.LUT R146, R144, 0xff, RZ, 0xc0, !PT ;  /* 0x000000ff90927812 */ /* 0x000fe200078ec0ff */
[----:B------:R-:W-:Y:S01]  /*13380*/  FMUL.FTZ R111, R3, R111 ;  /* 0x0000006f036f7220 */ /* 0x000fe20000410000 */
[--C-:B------:R-:W-:Y:S01]  /*13390*/  SHF.R.U32.HI R145, RZ, 0x10, R144.reuse ;  /* 0x00000010ff917819 */ /* 0x100fe20000011690 */
[----:B------:R-:W-:Y:S01]  /*133a0*/  FMUL.FTZ R131, R0, R131 ;  /* 0x0000008300837220 */ /* 0x000fe20000410000 */
[----:B------:R-:W1:Y:S02]  /*133b0*/  MUFU.EX2 R206, R206 ;  /* 0x000000ce00ce7308 */ /* 0x000e640000000800 */
[----:B------:R-:W-:Y:S01]  /*133c0*/  SHF.R.U32.HI R144, RZ, 0x18, R144 ;  /* 0x00000018ff907819 */ /* 0x000fe20000011690 */
[----:B------:R-:W-:Y:S01]  /*133d0*/  FFMA.FTZ R27, R27, c[0x0][0x23c], -R197 ;  /* 0x00008f001b1b7a23 */ /* 0x000fe200000108c5 */
[C---:B------:R-:W-:Y:S01]  /*133e0*/  HMMA.16816.F32.BF16 R108, R172.reuse, R154, R108 ;  /* 0x0000009aac6c723c */ /* 0x040fe2000004186c */
[C---:B------:R-:W-:Y:S01]  /*133f0*/  FMUL.FTZ R112, R164.reuse, R112 ;  /* 0x00000070a4707220 */ /* 0x040fe20000410000 */
[----:B------:R-:W-:Y:S01]  /*13400*/  SHF.R.U32.HI R147, RZ, 0x8, R147 ;  /* 0x00000008ff937819 */ /* 0x000fe20000011693 */
[----:B------:R-:W-:Y:S01]  /*13410*/  FMUL.FTZ R113, R164, R113 ;  /* 0x00000071a4717220 */ /* 0x000fe20000410000 */
[----:B------:R-:W-:Y:S01]  /*13420*/  SHF.R.U32.HI R29, RZ, 0x10, R156 ;  /* 0x00000010ff1d7819 */ /* 0x000fe2000001169c */
[C---:B------:R-:W-:Y:S01]  /*13430*/  FMUL.FTZ R114, R3.reuse, R114 ;  /* 0x0000007203727220 */ /* 0x040fe20000410000 */
[----:B------:R-:W3:Y:S01]  /*13440*/  MUFU.EX2 R177, R177 ;  /* 0x000000b100b17308 */ /* 0x000ee20000000800 */
[----:B------:R-:W-:Y:S01]  /*13450*/  FMUL.FTZ R115, R3, R115 ;  /* 0x0000007303737220 */ /* 0x000fe20000410000 */
[----:B------:R-:W-:Y:S01]  /*13460*/  LOP3.LUT R154, R156, 0xff, RZ, 0xc0, !PT ;  /* 0x000000ff9c9a7812 */ /* 0x000fe200078ec0ff */
[--C-:B------:R-:W-:Y:S03]  /*13470*/  FFMA.FTZ R209, R24, c[0x0][0x23c], -R198.reuse ;  /* 0x00008f0018d17a23 */ /* 0x100fe600000108c6 */
[----:B------:R-:W-:Y:S01]  /*13480*/  FFMA.FTZ R210, R25, c[0x0][0x23c], -R198 ;  /* 0x00008f0019d27a23 */ /* 0x000fe200000108c6 */
[----:B------:R-:W-:Y:S01]  /*13490*/  SHF.R.U32.HI R155, RZ, 0x10, R208 ;  /* 0x00000010ff9b7819 */ /* 0x000fe200000116d0 */
[-C--:B--2---:R-:W-:Y:S01]  /*134a0*/  HMMA.16816.F32.BF16 R112, R172, R148.reuse, R112 ;  /* 0x00000094ac70723c */ /* 0x084fe20000041870 */
[----:B------:R-:W-:Y:S01]  /*134b0*/  FFMA.FTZ R211, R26, c[0x0][0x23c], -R197 ;  /* 0x00008f001ad37a23 */ /* 0x000fe200000108c5 */
[----:B------:R-:W-:Y:S01]  /*134c0*/  MUFU.EX2 R156, R62 ;  /* 0x0000003e009c7308 */ /* 0x000fe20000000800 */
[----:B------:R-:W-:Y:S01]  /*134d0*/  FMUL.FTZ R26, R3, R134 ;  /* 0x00000086031a7220 */ /* 0x000fe20000410000 */
[----:B------:R-:W-:Y:S01]  /*134e0*/  SHF.R.U32.HI R25, RZ, 0x18, R153 ;  /* 0x00000018ff197819 */ /* 0x000fe20000011699 */
[----:B------:R-:W-:Y:S01]  /*134f0*/  FFMA.FTZ R40, R40, c[0x0][0x23c], -R198 ;  /* 0x00008f0028287a23 */ /* 0x000fe200000108c6 */
[----:B-1----:R-:W-:Y:S01]  /*13500*/  F2FP.BF16.PACK_AB R134, R206, R205 ;  /* 0x000000cdce86723e */ /* 0x002fe200000010ff */
[----:B------:R-:W-:Y:S01]  /*13510*/  FFMA.FTZ R233, R39, c[0x0][0x23c], -R199 ;  /* 0x00008f0027e97a23 */ /* 0x000fe200000108c7 */
[C---:B------:R-:W-:Y:S01]  /*13520*/  HMMA.16816.F32.BF16 R20, R180.reuse, R148, R20 ;  /* 0x00000094b414723c */ /* 0x040fe20000041814 */
[C---:B------:R-:W-:Y:S03]  /*13530*/  FMUL.FTZ R116, R2.reuse, R116 ;  /* 0x0000007402747220 */ /* 0x040fe60000410000 */
[----:B------:R-:W-:Y:S01]  /*13540*/  FMUL.FTZ R117, R2, R117 ;  /* 0x0000007502757220 */ /* 0x000fe20000410000 */
[----:B------:R-:W-:Y:S01]  /*13550*/  MUFU.EX2 R178, R178 ;  /* 0x000000b200b27308 */ /* 0x000fe20000000800 */
[----:B------:R-:W-:Y:S01]  /*13560*/  FMUL.FTZ R118, R0, R118 ;  /* 0x0000007600767220 */ /* 0x000fe20000410000 */
[----:B------:R-:W-:Y:S01]  /*13570*/  PRMT R148, R146, 0x5410, R147 ;  /* 0x0000541092947816 */ /* 0x000fe20000000093 */
[----:B------:R-:W-:Y:S01]  /*13580*/  FMUL.FTZ R119, R0, R119 ;  /* 0x0000007700777220 */ /* 0x000fe20000410000 */
[C---:B------:R-:W-:Y:S03]  /*13590*/  LOP3.LUT R146, R208.reuse, 0xff, RZ, 0xc0, !PT ;  /* 0x000000ffd0927812 */ /* 0x040fe600078ec0ff */
[----:B------:R-:W-:Y:S01]  /*135a0*/  LOP3.LUT R147, R29, 0xff, RZ, 0xc0, !PT ;  /* 0x000000ff1d937812 */ /* 0x000fe200078ec0ff */
[--C-:B------:R-:W-:Y:S01]  /*135b0*/  HSET2.LE.AND R138, R148, R228.reuse, PT ;  /* 0x000000e4948a7233 */ /* 0x100fe20003803000 */
[----:B------:R-:W-:Y:S01]  /*135c0*/  LOP3.LUT R149, R208, 0xffff, RZ, 0xc0, !PT ;  /* 0x0000ffffd0957812 */ /* 0x000fe200078ec0ff */
[-C--:B------:R-:W-:Y:S01]  /*135d0*/  HMMA.16816.F32.BF16 R116, R180, R150.reuse, R116 ;  /* 0x00000096b474723c */ /* 0x080fe20000041874 */
[C---:B------:R-:W-:Y:S01]  /*135e0*/  FMUL.FTZ R120, R164.reuse, R120 ;  /* 0x00000078a4787220 */ /* 0x040fe20000410000 */
[----:B------:R-:W-:Y:S01]  /*135f0*/  PRMT R152, R147, 0x5410, R152 ;  /* 0x0000541093987816 */ /* 0x000fe20000000098 */
[C---:B------:R-:W-:Y:S01]  /*13600*/  FMUL.FTZ R121, R164.reuse, R121 ;  /* 0x00000079a4797220 */ /* 0x040fe20000410000 */
[----:B------:R-:W-:Y:S01]  /*13610*/  SHF.R.U32.HI R149, RZ, 0x8, R149 ;  /* 0x00000008ff957819 */ /* 0x000fe20000011695 */
[C---:B------:R-:W-:Y:S01]  /*13620*/  FMUL.FTZ R122, R3.reuse, R122 ;  /* 0x0000007a037a7220 */ /* 0x040fe20000410000 */
[----:B------:R-:W-:Y:S01]  /*13630*/  MUFU.EX2 R179, R179 ;  /* 0x000000b300b37308 */ /* 0x000fe20000000800 */
[----:B------:R-:W-:Y:S01]  /*13640*/  FMUL.FTZ R123, R3, R123 ;  /* 0x0000007b037b7220 */ /* 0x000fe20000410000 */
[----:B------:R-:W-:Y:S01]  /*13650*/  LOP3.LUT R24, R153, 0xffff, RZ, 0xc0, !PT ;  /* 0x0000ffff99187812 */ /* 0x000fe200078ec0ff */
[----:B------:R-:W-:Y:S03]  /*13660*/  FMUL.FTZ R29, R164, R137 ;  /* 0x00000089a41d7220 */ /* 0x000fe60000410000 */
[----:B------:R-:W-:Y:S01]  /*13670*/  LOP3.LUT R137, R155, 0xff, RZ, 0xc0, !PT ;  /* 0x000000ff9b897812 */ /* 0x000fe200078ec0ff */
[--C-:B------:R-:W-:Y:S01]  /*13680*/  FFMA.FTZ R251, R44, c[0x0][0x23c], -R198.reuse ;  /* 0x00008f002cfb7a23 */ /* 0x100fe200000108c6 */
[C---:B------:R-:W-:Y:S01]  /*13690*/  HMMA.16816.F32.BF16 R120, R172.reuse, R150, R120 ;  /* 0x00000096ac78723c */ /* 0x040fe20000041878 */
[----:B------:R-:W-:Y:S01]  /*136a0*/  SHF.R.U32.HI R155, RZ, 0x10, R153 ;  /* 0x00000010ff9b7819 */ /* 0x000fe20000011699 */
[----:B------:R-:W-:Y:S01]  /*136b0*/  MUFU.EX2 R209, R209 ;  /* 0x000000d100d17308 */ /* 0x000fe20000000800 */
[--C-:B------:R-:W-:Y:S02]  /*136c0*/  FFMA.FTZ R250, R45, c[0x0][0x23c], -R198.reuse ;  /* 0x00008f002dfa7a23 */ /* 0x100fe400000108c6 */
[----:B------:R-:W-:Y:S01]  /*136d0*/  LOP3.LUT R155, R155, 0xff, RZ, 0xc0, !PT ;  /* 0x000000ff9b9b7812 */ /* 0x000fe200078ec0ff */
[----:B------:R-:W-:Y:S01]  /*136e0*/  FFMA.FTZ R54, R54, c[0x0][0x23c], -R199 ;  /* 0x00008f0036367a23 */ /* 0x000fe200000108c7 */
[----:B------:R-:W-:Y:S01]  /*136f0*/  LOP3.LUT R151, R145, 0xff, RZ, 0xc0, !PT ;  /* 0x000000ff91977812 */ /* 0x000fe200078ec0ff */
[----:B------:R-:W-:Y:S01]  /*13700*/  FFMA.FTZ R56, R56, c[0x0][0x23c], -R198 ;  /* 0x00008f0038387a23 */ /* 0x000fe200000108c6 */
[----:B------:R-:W-:Y:S03]  /*13710*/  SHF.R.U32.HI R145, RZ, 0x18, R208 ;  /* 0x00000018ff917819 */ /* 0x000fe600000116d0 */
[----:B------:R1:W2:Y:S01]  /*13720*/  MUFU.EX2 R208, R31 ;  /* 0x0000001f00d07308 */ /* 0x0002a20000000800 */
[----:B------:R-:W-:Y:S01]  /*13730*/  SHF.R.U32.HI R150, RZ, 0x8, R28 ;  /* 0x00000008ff967819 */ /* 0x000fe2000001161c */
[----:B------:R-:W-:Y:S01]  /*13740*/  FMUL.FTZ R28, R164, R136 ;  /* 0x00000088a41c7220 */ /* 0x000fe20000410000 */
[----:B------:R-:W-:Y:S01]  /*13750*/  PRMT R136, R146, 0x5410, R149 ;  /* 0x0000541092887816 */ /* 0x000fe20000000095 */
[----:B------:R-:W-:Y:S01]  /*13760*/  FFMA.FTZ R60, R60, c[0x0][0x23c], -R198 ;  /* 0x00008f003c3c7a23 */ /* 0x000fe200000108c6 */
[----:B------:R-:W-:Y:S01]  /*13770*/  PRMT R137, R137, 0x5410, R145 ;  /* 0x0000541089897816 */ /* 0x000fe20000000091 */
[----:B------:R-:W-:Y:S01]  /*13780*/  FFMA.FTZ R66, R66, c[0x0][0x23c], -R199 ;  /* 0x00008f0042427a23 */ /* 0x000fe200000108c7 */
[----:B------:R-:W-:Y:S01]  /*13790*/  PRMT R155, R155, 0x5410, R25 ;  /* 0x000054109b9b7816 */ /* 0x000fe20000000019 */
[----:B------:R-:W-:Y:S01]  /*137a0*/  FMUL.FTZ R25, R164, R133 ;  /* 0x00000085a4197220 */ /* 0x000fe20000410000 */
[--C-:B------:R-:W-:Y:S01]  /*137b0*/  HSET2.LE.AND R136, R136, R228.reuse, PT ;  /* 0x000000e488887233 */ /* 0x100fe20003803000 */
[----:B------:R-:W4:Y:S01]  /*137c0*/  MUFU.EX2 R210, R210 ;  /* 0x000000d200d27308 */ /* 0x000f220000000800 */
[--C-:B------:R-:W-:Y:S01]  /*137d0*/  HSET2.LE.AND R137, R137, R228.reuse, PT ;  /* 0x000000e489897233 */ /* 0x100fe20003803000 */
[----:B------:R-:W-:Y:S01]  /*137e0*/  F2FP.BF16.PACK_AB R133, R202, R201 ;  /* 0x000000c9ca85723e */ /* 0x000fe200000010ff */
[----:B------:R-:W-:Y:S01]  /*137f0*/  FFMA.FTZ R67, R67, c[0x0][0x23c], -R199 ;  /* 0x00008f0043437a23 */ /* 0x000fe200000108c7 */
[----:B------:R-:W-:Y:S01]  /*13800*/  PRMT R154, R154, 0x5410, R150 ;  /* 0x000054109a9a7816 */ /* 0x000fe20000000096 */
[----:B------:R-:W-:Y:S01]  /*13810*/  FFMA.FTZ R185, R164, R232, R185 ;  /* 0x000000e8a4b97223 */ /* 0x000fe200000100b9 */
[----:B------:R-:W-:Y:S01]  /*13820*/  LOP3.LUT R136, R136, R133, RZ, 0xc0, !PT ;  /* 0x0000008588887212 */ /* 0x000fe200078ec0ff */
[--C-:B------:R-:W-:Y:S01]  /*13830*/  HSET2.LE.AND R133, R155, R228.reuse, PT ;  /* 0x000000e49b857233 */ /* 0x100fe20003803000 */
[C---:B------:R-:W-:Y:S02]  /*13840*/  FFMA.FTZ R187, R3.reuse, R231, R187 ;  /* 0x000000e703bb7223 */ /* 0x040fe400000100bb */
[----:B------:R-:W-:Y:S01]  /*13850*/  MUFU.EX2 R211, R211 ;  /* 0x000000d300d37308 */ /* 0x000fe20000000800 */
[----:B------:R-:W-:Y:S02]  /*13860*/  FFMA.FTZ R189, R2, R230, R189 ;  /* 0x000000e602bd7223 */ /* 0x000fe400000100bd */
[----:B------:R-:W-:Y:S02]  /*13870*/  FFMA.FTZ R191, R0, R229, R191 ;  /* 0x000000e500bf7223 */ /* 0x000fe400000100bf */
[----:B-1----:R-:W-:Y:S01]  /*13880*/  FMUL.FTZ R31, R3, R139 ;  /* 0x0000008b031f7220 */ /* 0x002fe20000410000 */
[----:B------:R-:W-:Y:S01]  /*13890*/  PRMT R139, R151, 0x5410, R144 ;  /* 0x00005410978b7816 */ /* 0x000fe20000000090 */
[----:B------:R-:W-:Y:S01]  /*138a0*/  FADD.FTZ R185, R186, R185 ;  /* 0x000000b9bab97221 */ /* 0x000fe20000010000 */
[----:B------:R-:W1:Y:S01]  /*138b0*/  LDSM.16.MT88.4 R144, [R214+0x9400] ;  /* 0x00940000d690783b */ /* 0x000e620000004200 */
[----:B------:R-:W-:Y:S01]  /*138c0*/  FADD.FTZ R187, R188, R187 ;  /* 0x000000bbbcbb7221 */ /* 0x000fe20000010000 */
[----:B------:R-:W-:Y:S01]  /*138d0*/  MUFU.EX2 R233, R233 ;  /* 0x000000e900e97308 */ /* 0x000fe20000000800 */
[--C-:B------:R-:W-:Y:S01]  /*138e0*/  HSET2.LE.AND R139, R139, R228.reuse, PT ;  /* 0x000000e48b8b7233 */ /* 0x100fe20003803000 */
[-C--:B------:R-:W-:Y:S01]  /*138f0*/  HMMA.16816.F32.BF16 R28, R172, R140.reuse, R28 ;  /* 0x0000008cac1c723c */ /* 0x080fe2000004181c */
[----:B------:R-:W-:Y:S02]  /*13900*/  FADD.FTZ R189, R190, R189 ;  /* 0x000000bdbebd7221 */ /* 0x000fe40000010000 */
[----:B------:R-:W-:Y:S01]  /*13910*/  FADD.FTZ R191, R192, R191 ;  /* 0x000000bfc0bf7221 */ /* 0x000fe20000010000 */
[----:B------:R-:W5:Y:S01]  /*13920*/  LDSM.16.MT88.4 R148, [R212+0x9400] ;  /* 0x00940000d494783b */ /* 0x000f620000004200 */
[----:B------:R-:W-:Y:S02]  /*13930*/  FADD.FTZ R185, R169, R185 ;  /* 0x000000b9a9b97221 */ /* 0x000fe40000010000 */
[----:B------:R-:W-:Y:S01]  /*13940*/  FADD.FTZ R187, R171, R187 ;  /* 0x000000bbabbb7221 */ /* 0x000fe20000010000 */
[C---:B------:R-:W-:Y:S01]  /*13950*/  HMMA.16816.F32.BF16 R124, R180.reuse, R140, R124 ;  /* 0x0000008cb47c723c */ /* 0x040fe2000004187c */
[----:B------:R-:W-:Y:S03]  /*13960*/  MUFU.EX2 R159, R54 ;  /* 0x00000036009f7308 */ /* 0x000fe60000000800 */
[----:B------:R-:W-:Y:S02]  /*13970*/  FADD.FTZ R189, R193, R189 ;  /* 0x000000bdc1bd7221 */ /* 0x000fe40000010000 */
[----:B------:R-:W-:Y:S01]  /*13980*/  FADD.FTZ R191, R195, R191 ;  /* 0x000000bfc3bf7221 */ /* 0x000fe20000010000 */
[----:B------:R-:W-:Y:S01]  /*13990*/  LOP3.LUT R140, R153, 0xff, RZ, 0xc0, !PT ;  /* 0x000000ff998c7812 */ /* 0x000fe200078ec0ff */
[-C--:B------:R-:W-:Y:S01]  /*139a0*/  HMMA.16816.F32.BF16 R128, R180, R142.reuse, R128 ;  /* 0x0000008eb480723c */ /* 0x080fe20000041880 */
[----:B------:R-:W-:Y:S02]  /*139b0*/  SHF.R.U32.HI R153, RZ, 0x8, R24 ;  /* 0x00000008ff997819 */ /* 0x000fe40000011618 */
[----:B------:R1:W1:Y:S01]  /*139c0*/  MUFU.EX2 R180, R27 ;  /* 0x0000001b00b47308 */ /* 0x0002620000000800 */
[----:B---3--:R-:W-:Y:S01]  /*139d0*/  F2FP.BF16.PACK_AB R24, R177, R176 ;  /* 0x000000b0b118723e */ /* 0x008fe200000010ff */
[----:B------:R-:W-:Y:S01]  /*139e0*/  FADD.FTZ R185, R170, R185 ;  /* 0x000000b9aab97221 */ /* 0x000fe20000010000 */
[----:B------:R-:W-:Y:S01]  /*139f0*/  PRMT R153, R140, 0x5410, R153 ;  /* 0x000054108c997816 */ /* 0x000fe20000000099 */
[--C-:B------:R-:W-:Y:S01]  /*13a00*/  HSET2.LE.AND R140, R154, R228.reuse, PT ;  /* 0x000000e49a8c7233 */ /* 0x100fe20003803000 */
[----:B------:R-:W-:Y:S01]  /*13a10*/  LOP3.LUT R138, R138, R24, RZ, 0xc0, !PT ;  /* 0x000000188a8a7212 */ /* 0x000fe200078ec0ff */
[----:B------:R-:W-:Y:S03]  /*13a20*/  FMUL.FTZ R24, R164, R132 ;  /* 0x00000084a4187220 */ /* 0x000fe60000410000 */
[----:B------:R-:W-:Y:S01]  /*13a30*/  F2FP.BF16.PACK_AB R132, R204, R203 ;  /* 0x000000cbcc84723e */ /* 0x000fe200000010ff */
[----:B------:R-:W-:Y:S01]  /*13a40*/  MUFU.EX2 R161, R56 ;  /* 0x0000003800a17308 */ /* 0x000fe20000000800 */
[----:B--2---:R-:W-:Y:S01]  /*13a50*/  F2FP.BF16.PACK_AB R154, R208, R207 ;  /* 0x000000cfd09a723e */ /* 0x004fe200000010ff */
[--C-:B------:R-:W-:Y:S01]  /*13a60*/  FFMA.FTZ R181, R36, c[0x0][0x23c], -R200.reuse ;  /* 0x00008f0024b57a23 */ /* 0x100fe200000108c8 */
[----:B------:R-:W-:Y:S01]  /*13a70*/  LOP3.LUT R137, R137, R132, RZ, 0xc0, !PT ;  /* 0x0000008489897212 */ /* 0x000fe200078ec0ff */
[--C-:B------:R-:W-:Y:S01]  /*13a80*/  HSET2.LE.AND R132, R153, R228.reuse, PT ;  /* 0x000000e499847233 */ /* 0x100fe20003803000 */
[----:B----4-:R-:W-:Y:S01]  /*13a90*/  F2FP.BF16.PACK_AB R153, R210, R209 ;  /* 0x000000d1d299723e */ /* 0x010fe200000010ff */
[--C-:B------:R-:W-:Y:S01]  /*13aa0*/  FFMA.FTZ R182, R37, c[0x0][0x23c], -R200.reuse ;  /* 0x00008f0025b67a23 */ /* 0x100fe200000108c8 */
[----:B------:R-:W-:Y:S01]  /*13ab0*/  LOP3.LUT R134, R140, R134, RZ, 0xc0, !PT ;  /* 0x000000868c867212 */ /* 0x000fe200078ec0ff */
[----:B------:R-:W-:Y:S01]  /*13ac0*/  FFMA.FTZ R183, R38, c[0x0][0x23c], -R199 ;  /* 0x00008f0026b77a23 */ /* 0x000fe200000108c7 */
[----:B------:R-:W-:Y:S01]  /*13ad0*/  LOP3.LUT R132, R132, R153, RZ, 0xc0, !PT ;  /* 0x0000009984847212 */ /* 0x000fe200078ec0ff */
[----:B------:R-:W2:Y:S01]  /*13ae0*/  MUFU.EX2 R181, R181 ;  /* 0x000000b500b57308 */ /* 0x000ea20000000800 */
[----:B------:R-:W-:Y:S02]  /*13af0*/  FADD.FTZ R187, R184, R187 ;  /* 0x000000bbb8bb7221 */ /* 0x000fe40000010000 */
[----:B------:R-:W-:Y:S02]  /*13b00*/  FADD.FTZ R189, R194, R189 ;  /* 0x000000bdc2bd7221 */ /* 0x000fe40000010000 */
[----:B-1----:R-:W-:Y:S01]  /*13b10*/  FMUL.FTZ R27, R3, R135 ;  /* 0x00000087031b7220 */ /* 0x002fe20000410000 */
[----:B------:R-:W-:Y:S01]  /*13b20*/  F2FP.BF16.PACK_AB R135, R179, R178 ;  /* 0x000000b2b387723e */ /* 0x000fe200000010ff */
[----:B------:R-:W-:Y:S02]  /*13b30*/  FADD.FTZ R191, R196, R191 ;  /* 0x000000bfc4bf7221 */ /* 0x000fe40000010000 */
[----:B------:R-:W-:Y:S01]  /*13b40*/  FADD.FTZ R185, R201, R185 ;  /* 0x000000b9c9b97221 */ /* 0x000fe20000010000 */
[----:B------:R-:W-:Y:S01]  /*13b50*/  LOP3.LUT R139, R139, R135, RZ, 0xc0, !PT ;  /* 0x000000878b8b7212 */ /* 0x000fe200078ec0ff */
[--C-:B------:R-:W-:Y:S01]  /*13b60*/  HSET2.LE.AND R135, R152, R228.reuse, PT ;  /* 0x000000e498877233 */ /* 0x100fe20003803000 */
[----:B------:R-:W-:Y:S01]  /*13b70*/  HMMA.16816.F32.BF16 R24, R172, R142, R24 ;  /* 0x0000008eac18723c */ /* 0x000fe20000041818 */
[----:B------:R-:W-:Y:S01]  /*13b80*/  F2FP.BF16.PACK_AB R152, R180, R211 ;  /* 0x000000d3b498723e */ /* 0x000fe200000010ff */
[----:B------:R-:W1:Y:S01]  /*13b90*/  LDSM.16.MT88.4 R140, [R214+0xa400] ;  /* 0x00a40000d68c783b */ /* 0x000e620000004200 */
[----:B------:R-:W-:Y:S01]  /*13ba0*/  MUFU.EX2 R182, R182 ;  /* 0x000000b600b67308 */ /* 0x000fe20000000800 */
[----:B------:R-:W-:Y:S01]  /*13bb0*/  LOP3.LUT R135, R135, R154, RZ, 0xc0, !PT ;  /* 0x0000009a87877212 */ /* 0x000fe200078ec0ff */
[----:B------:R-:W-:Y:S01]  /*13bc0*/  FADD.FTZ R187, R203, R187 ;  /* 0x000000bbcbbb7221 */ /* 0x000fe20000010000 */
[----:B------:R-:W-:Y:S01]  /*13bd0*/  LOP3.LUT R133, R133, R152, RZ, 0xc0, !PT ;  /* 0x0000009885857212 */ /* 0x000fe200078ec0ff */
[--C-:B------:R-:W-:Y:S01]  /*13be0*/  FFMA.FTZ R173, R49, c[0x0][0x23c], -R200.reuse ;  /* 0x00008f0031ad7a23 */ /* 0x100fe200000108c8 */
[-C--:B------:R-:W-:Y:S01]  /*13bf0*/  HMMA.16816.F32.BF16 R4, R136, R144.reuse, R4 ;  /* 0x000000908804723c */ /* 0x080fe20000041804 */
[--C-:B------:R-:W-:Y:S03]  /*13c00*/  FFMA.FTZ R174, R50, c[0x0][0x23c], -R199.reuse ;  /* 0x00008f0032ae7a23 */ /* 0x100fe600000108c7 */
[--C-:B------:R-:W-:Y:S01]  /*13c10*/  FFMA.FTZ R175, R51, c[0x0][0x23c], -R199.reuse ;  /* 0x00008f0033af7a23 */ /* 0x100fe200000108c7 */
[----:B------:R-:W3:Y:S01]  /*13c20*/  MUFU.EX2 R183, R183 ;  /* 0x000000b700b77308 */ /* 0x000ee20000000800 */
[----:B------:R-:W-:Y:S02]  /*13c30*/  FFMA.FTZ R172, R48, c[0x0][0x23c], -R200 ;  /* 0x00008f0030ac7a23 */ /* 0x000fe400000108c8 */
[C---:B------:R-:W-:Y:S01]  /*13c40*/  HMMA.16816.F32.BF16 R8, R132.reuse, R144, R8 ;  /* 0x000000908408723c */ /* 0x040fe20000041808 */
[----:B------:R-:W-:Y:S03]  /*13c50*/  IMAD.U32 R48, RZ, RZ, UR33 ;  /* 0x00000021ff307e24 */ /* 0x000fe6000f8e00ff */
[----:B------:R-:W-:Y:S02]  /*13c60*/  FFMA.FTZ R199, R55, c[0x0][0x23c], -R199 ;  /* 0x00008f0037c77a23 */ /* 0x000fe400000108c7 */
[----:B------:R-:W-:Y:S01]  /*13c70*/  LOP3.LUT R48, R243, UR4, R48, 0x96, !PT ;  /* 0x00000004f3307c12 */ /* 0x000fe2000f8e9630 */
[----:B------:R-:W-:Y:S01]  /*13c80*/  MUFU.EX2 R174, R174 ;  /* 0x000000ae00ae7308 */ /* 0x000fe20000000800 */
[-C--:B------:R-:W-:Y:S01]  /*13c90*/  HMMA.16816.F32.BF16 R12, R132, R146.reuse, R12 ;  /* 0x00000092840c723c */ /* 0x080fe2000004180c */
[----:B------:R-:W-:Y:S03]  /*13ca0*/  FFMA.FTZ R200, R53, c[0x0][0x23c], -R200 ;  /* 0x00008f0035c87a23 */ /* 0x000fe600000108c8 */
[----:B------:R-:W-:Y:S02]  /*13cb0*/  FADD.FTZ R189, R209, R189 ;  /* 0x000000bdd1bd7221 */ /* 0x000fe40000010000 */
[----:B------:R-:W-:Y:S02]  /*13cc0*/  FADD.FTZ R191, R211, R191 ;  /* 0x000000bfd3bf7221 */ /* 0x000fe40000010000 */
[C---:B------:R-:W-:Y:S01]  /*13cd0*/  HMMA.16816.F32.BF16 R16, R136.reuse, R146, R16 ;  /* 0x000000928810723c */ /* 0x040fe20000041810 */
[----:B------:R-:W4:Y:S01]  /*13ce0*/  LDSM.16.MT88.4 R144, [R212+0xa400] ;  /* 0x00a40000d490783b */ /* 0x000f220000004200 */
[----:B------:R-:W-:Y:S02]  /*13cf0*/  MUFU.EX2 R175, R175 ;  /* 0x000000af00af7308 */ /* 0x000fe40000000800 */
[----:B------:R-:W-:Y:S02]  /*13d00*/  FADD.FTZ R185, R202, R185 ;  /* 0x000000b9cab97221 */ /* 0x000fe40000010000 */
[----:B------:R-:W-:Y:S02]  /*13d10*/  FADD.FTZ R187, R204, R187 ;  /* 0x000000bbccbb7221 */ /* 0x000fe40000010000 */
[-C--:B-----5:R-:W-:Y:S01]  /*13d20*/  HMMA.16816.F32.BF16 R68, R136, R148.reuse, R68 ;  /* 0x000000948844723c */ /* 0x0a0fe20000041844 */
[----:B------:R-:W-:Y:S03]  /*13d30*/  FADD.FTZ R189, R210, R189 ;  /* 0x000000bdd2bd7221 */ /* 0x000fe60000010000 */
[----:B------:R-:W-:Y:S01]  /*13d40*/  MUFU.EX2 R162, R60 ;  /* 0x0000003c00a27308 */ /* 0x000fe20000000800 */
[----:B------:R-:W-:Y:S02]  /*13d50*/  FADD.FTZ R191, R180, R191 ;  /* 0x000000bfb4bf7221 */ /* 0x000fe40000010000 */
[----:B------:R-:W-:Y:S01]  /*13d60*/  FADD.FTZ R185, R176, R185 ;  /* 0x000000b9b0b97221 */ /* 0x000fe20000010000 */
[C---:B------:R-:W-:Y:S01]  /*13d70*/  HMMA.16816.F32.BF16 R72, R132.reuse, R148, R72 ;  /* 0x000000948448723c */ /* 0x040fe20000041848 */
[----:B------:R-:W-:Y:S03]  /*13d80*/  FADD.FTZ R187, R178, R187 ;  /* 0x000000bbb2bb7221 */ /* 0x000fe60000010000 */
[----:B------:R-:W-:Y:S02]  /*13d90*/  FADD.FTZ R189, R205, R189 ;  /* 0x000000bdcdbd7221 */ /* 0x000fe40000010000 */
[----:B------:R-:W-:Y:S01]  /*13da0*/  MUFU.EX2 R172, R172 ;  /* 0x000000ac00ac7308 */ /* 0x000fe20000000800 */
[----:B------:R-:W-:Y:S01]  /*13db0*/  IMAD.WIDE.U32 R148, R48, -0x326172a9, RZ ;  /* 0xcd9e8d5730947825 */ /* 0x000fe200078e00ff */
[-C--:B------:R-:W-:Y:S01]  /*13dc0*/  HMMA.16816.F32.BF16 R76, R132, R150.reuse, R76 ;  /* 0x00000096844c723c */ /* 0x080fe2000004184c */
[----:B------:R-:W5:Y:S03]  /*13dd0*/  LDSM.16.MT88.4 R48, [R214+0xb400] ;  /* 0x00b40000d630783b */ /* 0x000f660000004200 */
[----:B------:R-:W-:Y:S01]  /*13de0*/  LOP3.LUT R37, R149, UR15, R240, 0x96, !PT ;  /* 0x0000000f95257c12 */ /* 0x000fe2000f8e96f0 */
[----:B------:R-:W-:Y:S01]  /*13df0*/  FADD.FTZ R191, R207, R191 ;  /* 0x000000bfcfbf7221 */ /* 0x000fe20000010000 */
[----:B------:R-:W-:Y:S01]  /*13e00*/  LOP3.LUT R36, R149, UR15, R236, 0x96, !PT ;  /* 0x0000000f95247c12 */ /* 0x000fe2000f8e96ec */
[----:B------:R-:W-:Y:S01]  /*13e10*/  FADD.FTZ R185, R177, R185 ;  /* 0x000000b9b1b97221 */ /* 0x000fe20000010000 */
[C---:B------:R-:W-:Y:S01]  /*13e20*/  HMMA.16816.F32.BF16 R80, R136.reuse, R150, R80 ;  /* 0x000000968850723c */ /* 0x040fe20000041850 */
[----:B------:R-:W-:Y:S03]  /*13e30*/  MUFU.EX2 R173, R173 ;  /* 0x000000ad00ad7308 */ /* 0x000fe60000000800 */
[----:B------:R-:W-:Y:S02]  /*13e40*/  FADD.FTZ R187, R179, R187 ;  /* 0x000000bbb3bb7221 */ /* 0x000fe40000010000 */
[----:B------:R-:W-:Y:S01]  /*13e50*/  FADD.FTZ R189, R206, R189 ;  /* 0x000000bdcebd7221 */ /* 0x000fe20000010000 */
[--C-:B------:R-:W-:Y:S01]  /*13e60*/  LOP3.LUT R150, R249, UR13, R148.reuse, 0x96, !PT ;  /* 0x0000000df9967c12 */ /* 0x100fe2000f8e9694 */
[-C--:B-1----:R-:W-:Y:S01]  /*13e70*/  HMMA.16816.F32.BF16 R84, R136, R140.reuse, R84 ;  /* 0x0000008c8854723c */ /* 0x082fe20000041854 */
[----:B------:R-:W-:Y:S02]  /*13e80*/  LOP3.LUT R148, R247, UR13, R148, 0x96, !PT ;  /* 0x0000000df7947c12 */ /* 0x000fe4000f8e9694 */
[----:B------:R-:W-:Y:S01]  /*13e90*/  MUFU.EX2 R251, R251 ;  /* 0x000000fb00fb7308 */ /* 0x000fe20000000800 */
[----:B------:R-:W-:Y:S04]  /*13ea0*/  IMAD.WIDE.U32 R150, R150, -0x2daee0ad, RZ ;  /* 0xd2511f5396967825 */ /* 0x000fe800078e00ff */
[C---:B------:R-:W-:Y:S01]  /*13eb0*/  HMMA.16816.F32.BF16 R88, R132.reuse, R140, R88 ;  /* 0x0000008c8458723c */ /* 0x040fe20000041858 */
[----:B------:R-:W-:Y:S04]  /*13ec0*/  IMAD.WIDE.U32 R148, R148, -0x2daee0ad, RZ ;  /* 0xd2511f5394947825 */ /* 0x000fe800078e00ff */
[----:B------:R-:W-:Y:S01]  /*13ed0*/  MUFU.EX2 R250, R250 ;  /* 0x000000fa00fa7308 */ /* 0x000fe20000000800 */
[----:B------:R-:W-:Y:S02]  /*13ee0*/  FADD.FTZ R191, R208, R191 ;  /* 0x000000bfd0bf7221 */ /* 0x000fe40000010000 */
[-C--:B------:R-:W-:Y:S01]  /*13ef0*/  HMMA.16816.F32.BF16 R92, R132, R142.reuse, R92 ;  /* 0x0000008e845c723c */ /* 0x080fe2000004185c */
[----:B------:R-:W-:Y:S04]  /*13f00*/  IMAD.WIDE.U32 R140, R37, -0x2daee0ad, RZ ;  /* 0xd2511f53258c7825 */ /* 0x000fe800078e00ff */
[----:B--2---:R-:W-:Y:S01]  /*13f10*/  FADD.FTZ R185, R181, R185 ;  /* 0x000000b9b5b97221 */ /* 0x004fe20000010000 */
[----:B------:R-:W-:Y:S01]  /*13f20*/  LOP3.LUT R38, R141, UR12, R238, 0x96, !PT ;  /* 0x0000000c8d267c12 */ /* 0x000fe2000f8e96ee */
[----:B------:R-:W-:Y:S01]  /*13f30*/  MUFU.EX2 R66, R66 ;  /* 0x0000004200427308 */ /* 0x000fe20000000800 */
[C---:B------:R-:W-:Y:S01]  /*13f40*/  HMMA.16816.F32.BF16 R96, R136.reuse, R142, R96 ;  /* 0x0000008e8860723c */ /* 0x040fe20000041860 */
[----:B---3--:R-:W-:Y:S03]  /*13f50*/  FADD.FTZ R187, R183, R187 ;  /* 0x000000bbb7bb7221 */ /* 0x008fe60000010000 */
[----:B------:R-:W-:Y:S04]  /*13f60*/  IMAD.WIDE.U32 R38, R38, -0x326172a9, RZ ;  /* 0xcd9e8d5726267825 */ /* 0x000fe800078e00ff */
[-C--:B----4-:R-:W-:Y:S01]  /*13f70*/  HMMA.16816.F32.BF16 R100, R136, R144.reuse, R100 ;  /* 0x000000908864723c */ /* 0x090fe20000041864 */
[----:B------:R-:W-:Y:S01]  /*13f80*/  LOP3.LUT R248, R39, UR11, R248, 0x96, !PT ;  /* 0x0000000b27f87c12 */ /* 0x000fe2000f8e96f8 */
[----:B------:R-:W-:Y:S02]  /*13f90*/  MUFU.EX2 R67, R67 ;  /* 0x0000004300437308 */ /* 0x000fe40000000800 */
[----:B------:R-:W-:Y:S01]  /*13fa0*/  IMAD.WIDE.U32 R142, R36, -0x2daee0ad, RZ ;  /* 0xd2511f53248e7825 */ /* 0x000fe200078e00ff */
[----:B------:R-:W-:Y:S03]  /*13fb0*/  LOP3.LUT R36, R151, UR10, R140, 0x96, !PT ;  /* 0x0000000a97247c12 */ /* 0x000fe6000f8e968c */
[C---:B------:R-:W-:Y:S01]  /*13fc0*/  HMMA.16816.F32.BF16 R104, R132.reuse, R144, R104 ;  /* 0x000000908468723c */ /* 0x040fe20000041868 */
[----:B------:R-:W-:Y:S03]  /*13fd0*/  LOP3.LUT R37, R143, UR12, R234, 0x96, !PT ;  /* 0x0000000c8f257c12 */ /* 0x000fe6000f8e96ea */
[----:B------:R-:W-:Y:S01]  /*13fe0*/  LOP3.LUT R142, R149, UR10, R142, 0x96, !PT ;  /* 0x0000000a958e7c12 */ /* 0x000fe2000f8e968e */
[----:B------:R-:W-:Y:S01]  /*13ff0*/  IMAD.WIDE.U32 R248, R248, -0x2daee0ad, RZ ;  /* 0xd2511f53f8f87825 */ /* 0x000fe200078e00ff */
[----:B------:R-:W-:Y:S02]  /*14000*/  MUFU.EX2 R200, R200 ;  /* 0x000000c800c87308 */ /* 0x000fe40000000800 */
[-C--:B------:R-:W-:Y:S01]  /*14010*/  HMMA.16816.F32.BF16 R32, R132, R146.reuse, R32 ;  /* 0x000000928420723c */ /* 0x080fe20000041820 */
[----:B------:R-:W-:Y:S03]  /*14020*/  IMAD.WIDE.U32 R140, R37, -0x326172a9, RZ ;  /* 0xcd9e8d57258c7825 */ /* 0x000fe600078e00ff */
[----:B------:R-:W-:Y:S01]  /*14030*/  LOP3.LUT R150, R249, UR8, R150, 0x96, !PT ;  /* 0x00000008f9967c12 */ /* 0x000fe2000f8e9696 */
[----:B------:R-:W-:Y:S01]  /*14040*/  IMAD.WIDE.U32 R144, R36, -0x326172a9, RZ ;  /* 0xcd9e8d5724907825 */ /* 0x000fe200078e00ff */
[----:B------:R-:W-:Y:S02]  /*14050*/  LOP3.LUT R247, R141, UR11, R246, 0x96, !PT ;  /* 0x0000000b8df77c12 */ /* 0x000fe4000f8e96f6 */
[C---:B------:R-:W-:Y:S01]  /*14060*/  HMMA.16816.F32.BF16 R108, R136.reuse, R146, R108 ;  /* 0x00000092886c723c */ /* 0x040fe2000004186c */
[----:B------:R1:W2:Y:S03]  /*14070*/  MUFU.EX2 R246, R40 ;  /* 0x0000002800f67308 */ /* 0x0002a60000000800 */
[----:B------:R-:W-:Y:S01]  /*14080*/  LOP3.LUT R36, R145, UR9, R38, 0x96, !PT ;  /* 0x0000000991247c12 */ /* 0x000fe2000f8e9626 */
[----:B------:R-:W-:Y:S03]  /*14090*/  IMAD.WIDE.U32 R150, R150, -0x326172a9, RZ ;  /* 0xcd9e8d5796967825 */ /* 0x000fe600078e00ff */
[-C--:B-----5:R-:W-:Y:S01]  /*140a0*/  HMMA.16816.F32.BF16 R112, R136, R48.reuse, R112 ;  /* 0x000000308870723c */ /* 0x0a0fe20000041870 */
[----:B------:R-:W-:Y:S02]  /*140b0*/  IMAD.WIDE.U32 R146, R36, -0x2daee0ad, RZ ;  /* 0xd2511f5324927825 */ /* 0x000fe400078e00ff */
[----:B------:R-:W3:Y:S01]  /*140c0*/  LDSM.16.MT88.4 R36, [R212+0xb400] ;  /* 0x00b40000d424783b */ /* 0x000ee20000004200 */
[----:B------:R-:W-:Y:S01]  /*140d0*/  LOP3.LUT R54, R151, UR7, R144, 0x96, !PT ;  /* 0x0000000797367c12 */ /* 0x000fe2000f8e9690 */
[----:B------:R-:W-:Y:S01]  /*140e0*/  IMAD.WIDE.U32 R142, R142, -0x326172a9, RZ ;  /* 0xcd9e8d578e8e7825 */ /* 0x000fe200078e00ff */
[----:B------:R-:W-:Y:S02]  /*140f0*/  MUFU.EX2 R199, R199 ;  /* 0x000000c700c77308 */ /* 0x000fe40000000800 */
[C---:B------:R-:W-:Y:S01]  /*14100*/  HMMA.16816.F32.BF16 R20, R132.reuse, R48, R20 ;  /* 0x000000308414723c */ /* 0x040fe20000041814 */
[----:B------:R-:W-:Y:S03]  /*14110*/  IMAD.WIDE.U32 R152, R247, -0x2daee0ad, RZ ;  /* 0xd2511f53f7987825 */ /* 0x000fe600078e00ff */
[----:B------:R-:W-:Y:S01]  /*14120*/  LOP3.LUT R140, R143, UR9, R140, 0x96, !PT ;  /* 0x000000098f8c7c12 */ /* 0x000fe2000f8e968c */
[----:B------:R-:W-:Y:S01]  /*14130*/  FFMA.FTZ R247, R41, c[0x0][0x23c], -R198 ;  /* 0x00008f0029f77a23 */ /* 0x000fe200000108c6 */
[----:B------:R-:W-:Y:S01]  /*14140*/  LOP3.LUT R41, R147, UR6, R248, 0x96, !PT ;  /* 0x0000000693297c12 */ /* 0x000fe2000f8e96f8 */
[----:B------:R-:W-:Y:S01]  /*14150*/  FFMA.FTZ R198, R61, c[0x0][0x23c], -R198 ;  /* 0x00008f003dc67a23 */ /* 0x000fe200000108c6 */
[-C--:B------:R-:W-:Y:S01]  /*14160*/  HMMA.16816.F32.BF16 R116, R132, R50.reuse, R116 ;  /* 0x000000328474723c */ /* 0x080fe20000041874 */
[----:B------:R-:W-:Y:S02]  /*14170*/  IMAD.WIDE.U32 R140, R140, -0x2daee0ad, RZ ;  /* 0xd2511f538c8c7825 */ /* 0x000fe400078e00ff */
[----:B------:R-:W4:Y:S01]  /*14180*/  MUFU.EX2 R247, R247 ;  /* 0x000000f700f77308 */ /* 0x000f220000000800 */
[----:B------:R-:W-:Y:S01]  /*14190*/  LOP3.LUT R148, R153, UR8, R148, 0x96, !PT ;  /* 0x0000000899947c12 */ /* 0x000fe2000f8e9694 */
[----:B------:R-:W-:Y:S01]  /*141a0*/  IMAD.WIDE.U32 R154, R41, -0x326172a9, RZ ;  /* 0xcd9e8d57299a7825 */ /* 0x000fe200078e00ff */
[----:B-1----:R-:W-:Y:S02]  /*141b0*/  LOP3.LUT R40, R141, UR6, R152, 0x96, !PT ;  /* 0x000000068d287c12 */ /* 0x002fe4000f8e9698 */
[C---:B------:R-:W-:Y:S01]  /*141c0*/  HMMA.16816.F32.BF16 R120, R136.reuse, R50, R120 ;  /* 0x000000328878723c */ /* 0x040fe20000041878 */
[--C-:B------:R-:W-:Y:S03]  /*141d0*/  FFMA.FTZ R249, R42, c[0x0][0x23c], -R197.reuse ;  /* 0x00008f002af97a23 */ /* 0x100fe600000108c5 */
[----:B------:R-:W-:Y:S01]  /*141e0*/  IMAD.WIDE.U32 R152, R40, -0x326172a9, RZ ;  /* 0xcd9e8d5728987825 */ /* 0x000fe200078e00ff */
[----:B------:R-:W-:Y:S01]  /*141f0*/  LOP3.LUT R41, R155, UR17, R150, 0x96, !PT ;  /* 0x000000119b297c12 */ /* 0x000fe2000f8e9696 */
[----:B------:R-:W-:Y:S01]  /*14200*/  MUFU.EX2 R198, R198 ;  /* 0x000000c600c67308 */ /* 0x000fe20000000800 */
[----:B------:R-:W-:Y:S01]  /*14210*/  LOP3.LUT R40, R154, 0xffff, RZ, 0xc0, !PT ;  /* 0x0000ffff9a287812 */ /* 0x000fe200078ec0ff */
[--C-:B------:R-:W-:Y:S01]  /*14220*/  FFMA.FTZ R248, R43, c[0x0][0x23c], -R197.reuse ;  /* 0x00008f002bf87a23 */ /* 0x100fe200000108c5 */
[----:B------:R-:W-:Y:S03]  /*14230*/  LOP3.LUT R48, R152, 0xffff, RZ, 0xc0, !PT ;  /* 0x0000ffff98307812 */ /* 0x000fe600078ec0ff */
[----:B------:R-:W-:Y:S01]  /*14240*/  SHF.R.U32.HI R49, RZ, 0x10, R152 ;  /* 0x00000010ff317819 */ /* 0x000fe20000011698 */
[----:B------:R-:W-:Y:S01]  /*14250*/  IMAD.WIDE.U32 R148, R148, -0x326172a9, RZ ;  /* 0xcd9e8d5794947825 */ /* 0x000fe200078e00ff */
[----:B------:R-:W-:Y:S02]  /*14260*/  SHF.R.U32.HI R141, RZ, 0x10, R154 ;  /* 0x00000010ff8d7819 */ /* 0x000fe4000001169a */
[----:B------:R-:W-:Y:S01]  /*14270*/  SHF.R.U32.HI R48, RZ, 0x8, R48 ;  /* 0x00000008ff307819 */ /* 0x000fe20000011630 */
[----:B------:R-:W-:Y:S01]  /*14280*/  MUFU.EX2 R155, R46 ;  /* 0x0000002e009b7308 */ /* 0x000fe20000000800 */
[----:B------:R-:W-:Y:S01]  /*14290*/  LOP3.LUT R49, R49, 0xff, RZ, 0xc0, !PT ;  /* 0x000000ff31317812 */ /* 0x000fe200078ec0ff */
[-C--:B---3--:R-:W-:Y:S01]  /*142a0*/  HMMA.16816.F32.BF16 R28, R136, R36.reuse, R28 ;  /* 0x00000024881c723c */ /* 0x088fe2000004181c */
[----:B------:R-:W-:Y:S01]  /*142b0*/  LOP3.LUT R51, R41, 0xffff, RZ, 0xc0, !PT ;  /* 0x0000ffff29337812 */ /* 0x000fe200078ec0ff */
[----:B------:R-:W-:Y:S01]  /*142c0*/  FFMA.FTZ R197, R63, c[0x0][0x23c], -R197 ;  /* 0x00008f003fc57a23 */ /* 0x000fe200000108c5 */
[----:B------:R-:W-:Y:S01]  /*142d0*/  SHF.R.U32.HI R50, RZ, 0x10, R41 ;  /* 0x00000010ff327819 */ /* 0x000fe20000011629 */
[----:B------:R-:W-:Y:S01]  /*142e0*/  IMAD.WIDE.U32 R54, R54, -0x2daee0ad, RZ ;  /* 0xd2511f5336367825 */ /* 0x000fe200078e00ff */
[----:B------:R-:W-:Y:S02]  /*142f0*/  LOP3.LUT R143, R152, 0xff, RZ, 0xc0, !PT ;  /* 0x000000ff988f7812 */ /* 0x000fe400078ec0ff */
[----:B------:R-:W-:Y:S01]  /*14300*/  SHF.R.U32.HI R147, RZ, 0x8, R40 ;  /* 0x00000008ff937819 */ /* 0x000fe20000011628 */
[C---:B------:R-:W-:Y:S01]  /*14310*/  HMMA.16816.F32.BF16 R124, R132.reuse, R36, R124 ;  /* 0x00000024847c723c */ /* 0x040fe2000004187c */
[----:B------:R-:W-:Y:S01]  /*14320*/  LOP3.LUT R43, R141, 0xff, RZ, 0xc0, !PT ;  /* 0x000000ff8d2b7812 */ /* 0x000fe200078ec0ff */
[----:B------:R-:W1:Y:S02]  /*14330*/  MUFU.EX2 R249, R249 ;  /* 0x000000f900f97308 */ /* 0x000e640000000800 */
[----:B------:R-:W-:Y:S01]  /*14340*/  SHF.R.U32.HI R141, RZ, 0x18, R152 ;  /* 0x00000018ff8d7819 */ /* 0x000fe20000011698 */
[----:B--2---:R-:W-:Y:S01]  /*14350*/  FADD.FTZ R189, R246, R189 ;  /* 0x000000bdf6bd7221 */ /* 0x004fe20000010000 */
[----:B------:R-:W-:Y:S01]  /*14360*/  LOP3.LUT R42, R154, 0xff, RZ, 0xc0, !PT ;  /* 0x000000ff9a2a7812 */ /* 0x000fe200078ec0ff */
[----:B------:R-:W-:Y:S01]  /*14370*/  FADD.FTZ R185, R182, R185 ;  /* 0x000000b9b6b97221 */ /* 0x000fe20000010000 */
[-C--:B------:R-:W-:Y:S01]  /*14380*/  HMMA.16816.F32.BF16 R128, R132, R38.reuse, R128 ;  /* 0x000000268480723c */ /* 0x080fe20000041880 */
[----:B------:R-:W-:Y:S03]  /*14390*/  SHF.R.U32.HI R44, RZ, 0x18, R41 ;  /* 0x00000018ff2c7819 */ /* 0x000fe60000011629 */
[----:B------:R-:W-:Y:S01]  /*143a0*/  SHF.R.U32.HI R45, RZ, 0x8, R51 ;  /* 0x00000008ff2d7819 */ /* 0x000fe20000011633 */
[----:B------:R-:W2:Y:S01]  /*143b0*/  MUFU.EX2 R248, R248 ;  /* 0x000000f800f87308 */ /* 0x000ea20000000800 */
[----:B------:R-:W-:Y:S01]  /*143c0*/  PRMT R143, R143, 0x5410, R48 ;  /* 0x000054108f8f7816 */ /* 0x000fe20000000030 */
[----:B------:R-:W-:Y:S01]  /*143d0*/  FADD.FTZ R187, R233, R187 ;  /* 0x000000bbe9bb7221 */ /* 0x000fe20000010000 */
[----:B------:R-:W-:Y:S01]  /*143e0*/  HMMA.16816.F32.BF16 R24, R136, R38, R24 ;  /* 0x000000268818723c */ /* 0x000fe20000041818 */
[----:B------:R-:W-:Y:S03]  /*143f0*/  PRMT R141, R49, 0x5410, R141 ;  /* 0x00005410318d7816 */ /* 0x000fe6000000008d */
[----:B------:R-:W-:Y:S01]  /*14400*/  PRMT R42, R42, 0x5410, R147 ;  /* 0x000054102a2a7816 */ /* 0x000fe20000000093 */
[----:B----4-:R-:W-:Y:S01]  /*14410*/  FADD.FTZ R189, R247, R189 ;  /* 0x000000bdf7bd7221 */ /* 0x010fe20000010000 */
[----:B------:R-:W-:Y:S01]  /*14420*/  LOP3.LUT R147, R41, 0xff, RZ, 0xc0, !PT ;  /* 0x000000ff29937812 */ /* 0x000fe200078ec0ff */
[--C-:B------:R-:W-:Y:S01]  /*14430*/  HSET2.LE.AND R38, R143, R228.reuse, PT ;  /* 0x000000e48f267233 */ /* 0x100fe20003803000 */
[----:B------:R-:W-:Y:S01]  /*14440*/  LOP3.LUT R41, R50, 0xff, RZ, 0xc0, !PT ;  /* 0x000000ff32297812 */ /* 0x000fe200078ec0ff */
[--C-:B------:R-:W-:Y:S01]  /*14450*/  HSET2.LE.AND R42, R42, R228.reuse, PT ;  /* 0x000000e42a2a7233 */ /* 0x100fe20003803000 */
[----:B------:R-:W3:Y:S01]  /*14460*/  LDSM.16.MT88.4 R48, [R214+0x9800] ;  /* 0x00980000d630783b */ /* 0x000ee20000004200 */
[----:B------:R-:W4:Y:S01]  /*14470*/  MUFU.EX2 R197, R197 ;  /* 0x000000c500c57308 */ /* 0x000f220000000800 */
[----:B------:R-:W-:Y:S01]  /*14480*/  LOP3.LUT R40, R153, UR17, R148, 0x96, !PT ;  /* 0x0000001199287c12 */ /* 0x000fe2000f8e9694 */
[--C-:B------:R-:W-:Y:S01]  /*14490*/  HSET2.LE.AND R39, R141, R228.reuse, PT ;  /* 0x000000e48d277233 */ /* 0x100fe20003803000 */
[----:B------:R-:W-:Y:S01]  /*144a0*/  SHF.R.U32.HI R145, RZ, 0x18, R154 ;  /* 0x00000018ff917819 */ /* 0x000fe2000001169a */
[----:B-1----:R-:W-:Y:S01]  /*144b0*/  FADD.FTZ R191, R249, R191 ;  /* 0x000000bff9bf7221 */ /* 0x002fe20000010000 */
[----:B------:R-:W-:Y:S01]  /*144c0*/  LOP3.LUT R148, R40, 0xffff, RZ, 0xc0, !PT ;  /* 0x0000ffff28947812 */ /* 0x000fe200078ec0ff */
[----:B------:R-:W-:Y:S01]  /*144d0*/  FADD.FTZ R185, R172, R185 ;  /* 0x000000b9acb97221 */ /* 0x000fe20000010000 */
[----:B------:R-:W-:Y:S01]  /*144e0*/  PRMT R43, R43, 0x5410, R145 ;  /* 0x000054102b2b7816 */ /* 0x000fe20000000091 */
[----:B------:R-:W-:Y:S01]  /*144f0*/  FADD.FTZ R187, R174, R187 ;  /* 0x000000bbaebb7221 */ /* 0x000fe20000010000 */
[----:B------:R-:W-:Y:S01]  /*14500*/  SHF.R.U32.HI R145, RZ, 0x10, R40 ;  /* 0x00000010ff917819 */ /* 0x000fe20000011628 */
[----:B--2---:R-:W-:Y:S01]  /*14510*/  FADD.FTZ R191, R248, R191 ;  /* 0x000000bff8bf7221 */ /* 0x004fe20000010000 */
[----:B------:R-:W-:Y:S01]  /*14520*/  SHF.R.U32.HI R148, RZ, 0x8, R148 ;  /* 0x00000008ff947819 */ /* 0x000fe20000011694 */
[--C-:B------:R-:W-:Y:S01]  /*14530*/  HSET2.LE.AND R43, R43, R228.reuse, PT ;  /* 0x000000e42b2b7233 */ /* 0x100fe20003803000 */
[----:B------:R-:W-:Y:S01]  /*14540*/  LOP3.LUT R37, R40, 0xff, RZ, 0xc0, !PT ;  /* 0x000000ff28257812 */ /* 0x000fe200078ec0ff */
[----:B------:R-:W-:Y:S01]  /*14550*/  FADD.FTZ R189, R251, R189 ;  /* 0x000000bdfbbd7221 */ /* 0x000fe20000010000 */
[----:B------:R-:W-:Y:S01]  /*14560*/  PRMT R147, R147, 0x5410, R45 ;  /* 0x0000541093937816 */ /* 0x000fe2000000002d */
[----:B------:R-:W-:Y:S01]  /*14570*/  FADD.FTZ R185, R173, R185 ;  /* 0x000000b9adb97221 */ /* 0x000fe20000010000 */
[----:B------:R-:W-:Y:S01]  /*14580*/  PRMT R41, R41, 0x5410, R44 ;  /* 0x0000541029297816 */ /* 0x000fe2000000002c */
[----:B------:R-:W-:Y:S01]  /*14590*/  FADD.FTZ R187, R175, R187 ;  /* 0x000000bbafbb7221 */ /* 0x000fe20000010000 */
[----:B------:R-:W-:Y:S01]  /*145a0*/  SHF.R.U32.HI R40, RZ, 0x18, R40 ;  /* 0x00000018ff287819 */ /* 0x000fe20000011628 */
[----:B------:R-:W1:Y:S01]  /*145b0*/  LDSM.16.MT88.4 R44, [R212+0x9800] ;  /* 0x00980000d42c783b */ /* 0x000e620000004200 */
[----:B------:R-:W-:Y:S01]  /*145c0*/  LOP3.LUT R145, R145, 0xff, RZ, 0xc0, !PT ;  /* 0x000000ff91917812 */ /* 0x000fe200078ec0ff */
[--C-:B------:R-:W-:Y:S01]  /*145d0*/  HSET2.LE.AND R41, R41, R228.reuse, PT ;  /* 0x000000e429297233 */ /* 0x100fe20003803000 */
[----:B------:R-:W-:Y:S01]  /*145e0*/  PRMT R37, R37, 0x5410, R148 ;  /* 0x0000541025257816 */ /* 0x000fe20000000094 */
[----:B------:R-:W-:Y:S01]  /*145f0*/  FADD.FTZ R189, R250, R189 ;  /* 0x000000bdfabd7221 */ /* 0x000fe20000010000 */
[----:B------:R-:W-:Y:S01]  /*14600*/  F2FP.BF16.PACK_AB R36, R173, R172 ;  /* 0x000000acad24723e */ /* 0x000fe200000010ff */
[----:B------:R-:W-:Y:S01]  /*14610*/  IMAD.MOV.U32 R0, RZ, RZ, R165 ;  /* 0x000000ffff007224 */ /* 0x000fe200078e00a5 */
[----:B------:R-:W-:Y:S01]  /*14620*/  PRMT R145, R145, 0x5410, R40 ;  /* 0x0000541091917816 */ /* 0x000fe20000000028 */
[--C-:B------:R-:W-:Y:S01]  /*14630*/  HSET2.LE.AND R40, R147, R228.reuse, PT ;  /* 0x000000e493287233 */ /* 0x100fe20003803000 */
[----:B------:R-:W-:Y:S01]  /*14640*/  F2FP.BF16.PACK_AB R134, R175, R174 ;  /* 0x000000aeaf86723e */ /* 0x000fe200000010ff */
[----:B------:R-:W-:Y:S01]  /*14650*/  IMAD.MOV.U32 R3, RZ, RZ, R167 ;  /* 0x000000ffff037224 */ /* 0x000fe200078e00a7 */
[----:B------:R-:W-:Y:S01]  /*14660*/  F2FP.BF16.PACK_AB R133, R182, R181 ;  /* 0x000000b5b685723e */ /* 0x000fe200000010ff */
[----:B------:R-:W-:Y:S01]  /*14670*/  IMAD.MOV.U32 R164, RZ, RZ, R168 ;  /* 0x000000ffffa47224 */ /* 0x000fe200078e00a8 */
[----:B------:R-:W-:Y:S01]  /*14680*/  F2FP.BF16.PACK_AB R132, R233, R183 ;  /* 0x000000b7e984723e */ /* 0x000fe200000010ff */
[----:B------:R-:W-:Y:S01]  /*14690*/  IMAD.MOV.U32 R2, RZ, RZ, R166 ;  /* 0x000000ffff027224 */ /* 0x000fe200078e00a6 */
[----:B------:R-:W-:Y:S01]  /*146a0*/  LOP3.LUT R42, R42, R36, RZ, 0xc0, !PT ;  /* 0x000000242a2a7212 */ /* 0x000fe200078ec0ff */
[--C-:B------:R-:W-:Y:S01]  /*146b0*/  HSET2.LE.AND R36, R37, R228.reuse, PT ;  /* 0x000000e425247233 */ /* 0x100fe20003803000 */
[----:B------:R-:W-:Y:S02]  /*146c0*/  F2FP.BF16.PACK_AB R37, R247, R246 ;  /* 0x000000f6f725723e */ /* 0x000fe400000010ff */
[----:B------:R-:W-:Y:S02]  /*146d0*/  LOP3.LUT R43, R43, R134, RZ, 0xc0, !PT ;  /* 0x000000862b2b7212 */ /* 0x000fe400078ec0ff */
[----:B------:R-:W-:Y:S02]  /*146e0*/  LOP3.LUT R40, R40, R133, RZ, 0xc0, !PT ;  /* 0x0000008528287212 */ /* 0x000fe400078ec0ff */
[----:B------:R-:W-:Y:S02]  /*146f0*/  LOP3.LUT R41, R41, R132, RZ, 0xc0, !PT ;  /* 0x0000008429297212 */ /* 0x000fe400078ec0ff */
[----:B------:R-:W-:Y:S01]  /*14700*/  LOP3.LUT R36, R36, R37, RZ, 0xc0, !PT ;  /* 0x0000002524247212 */ /* 0x000fe200078ec0ff */
[--C-:B------:R-:W-:Y:S01]  /*14710*/  HSET2.LE.AND R37, R145, R228.reuse, PT ;  /* 0x000000e491257233 */ /* 0x100fe20003803000 */
[----:B------:R-:W-:Y:S01]  /*14720*/  F2FP.BF16.PACK_AB R138, R248, R249 ;  /* 0x000000f9f88a723e */ /* 0x000fe200000010ff */
[----:B------:R-:W2:Y:S01]  /*14730*/  LDSM.16.MT88.4 R132, [R214+0xa800] ;  /* 0x00a80000d684783b */ /* 0x000ea20000004200 */
[----:B------:R-:W-:Y:S01]  /*14740*/  F2FP.BF16.PACK_AB R137, R250, R251 ;  /* 0x000000fbfa89723e */ /* 0x000fe200000010ff */
[-C--:B---3--:R-:W-:Y:S01]  /*14750*/  HMMA.16816.F32.BF16 R4, R40, R48.reuse, R4 ;  /* 0x000000302804723c */ /* 0x088fe20000041804 */
[----:B------:R-:W-:Y:S02]  /*14760*/  F2FP.BF16.PACK_AB R136, R252, R155 ;  /* 0x0000009bfc88723e */ /* 0x000fe400000010ff */
[----:B------:R-:W-:Y:S02]  /*14770*/  LOP3.LUT R37, R37, R138, RZ, 0xc0, !PT ;  /* 0x0000008a25257212 */ /* 0x000fe400078ec0ff */
[----:B------:R-:W-:Y:S02]  /*14780*/  LOP3.LUT R38, R38, R137, RZ, 0xc0, !PT ;  /* 0x0000008926267212 */ /* 0x000fe400078ec0ff */
[----:B------:R-:W-:Y:S02]  /*14790*/  LOP3.LUT R39, R39, R136, RZ, 0xc0, !PT ;  /* 0x0000008827277212 */ /* 0x000fe400078ec0ff */
[----:B------:R-:W-:Y:S02]  /*147a0*/  LOP3.LUT R142, R149, UR7, R142, 0x96, !PT ;  /* 0x00000007958e7c12 */ /* 0x000fe4000f8e968e */
[----:B------:R-:W-:Y:S01]  /*147b0*/  LDSM.16.MT88.4 R148, [R214+0x9c00] ;  /* 0x009c0000d694783b */ /* 0x000fe20000004200 */
[----:B------:R-:W-:Y:S02]  /*147c0*/  LOP3.LUT R146, R55, UR16, R146, 0x96, !PT ;  /* 0x0000001037927c12 */ /* 0x000fe4000f8e9692 */
[C---:B------:R-:W-:Y:S01]  /*147d0*/  HMMA.16816.F32.BF16 R8, R36.reuse, R48, R8 ;  /* 0x000000302408723c */ /* 0x040fe20000041808 */
[----:B------:R-:W-:Y:S01]  /*147e0*/  IMAD.WIDE.U32 R142, R142, -0x2daee0ad, RZ ;  /* 0xd2511f538e8e7825 */ /* 0x000fe200078e00ff */
[----:B------:R-:W-:Y:S02]  /*147f0*/  LOP3.LUT R52, R54, 0xffff, RZ, 0xc0, !PT ;  /* 0x0000ffff36347812 */ /* 0x000fe400078ec0ff */
[----:B------:R-:W-:Y:S02]  /*14800*/  SHF.R.U32.HI R53, RZ, 0x10, R54 ;  /* 0x00000010ff357819 */ /* 0x000fe40000011636 */
[----:B------:R-:W-:Y:S02]  /*14810*/  SHF.R.U32.HI R55, RZ, 0x10, R142 ;  /* 0x00000010ff377819 */ /* 0x000fe4000001168e */
[-C--:B------:R-:W-:Y:S01]  /*14820*/  HMMA.16816.F32.BF16 R12, R36, R50.reuse, R12 ;  /* 0x00000032240c723c */ /* 0x080fe2000004180c */
[----:B------:R-:W-:Y:S03]  /*14830*/  LOP3.LUT R56, R142, 0xffff, RZ, 0xc0, !PT ;  /* 0x0000ffff8e387812 */ /* 0x000fe600078ec0ff */
[----:B------:R-:W-:Y:S02]  /*14840*/  LOP3.LUT R53, R53, 0xff, RZ, 0xc0, !PT ;  /* 0x000000ff35357812 */ /* 0x000fe400078ec0ff */
[----:B------:R-:W-:Y:S02]  /*14850*/  LOP3.LUT R140, R143, UR16, R140, 0x96, !PT ;  /* 0x000000108f8c7c12 */ /* 0x000fe4000f8e968c */
[C---:B------:R-:W-:Y:S01]  /*14860*/  HMMA.16816.F32.BF16 R16, R40.reuse, R50, R16 ;  /* 0x000000322810723c */ /* 0x040fe20000041810 */
[----:B------:R-:W3:Y:S03]  /*14870*/  LDSM.16.MT88.4 R48, [R212+0xa800] ;  /* 0x00a80000d430783b */ /* 0x000ee60000004200 */
[----:B------:R-:W-:Y:S02]  /*14880*/  LOP3.LUT R60, R140, 0xff, RZ, 0xc0, !PT ;  /* 0x000000ff8c3c7812 */ /* 0x000fe400078ec0ff */
[----:B------:R-:W-:Y:S02]  /*14890*/  SHF.R.U32.HI R136, RZ, 0x18, R142 ;  /* 0x00000018ff887819 */ /* 0x000fe4000001168e */
[-C--:B-1----:R-:W-:Y:S01]  /*148a0*/  HMMA.16816.F32.BF16 R68, R40, R44.reuse, R68 ;  /* 0x0000002c2844723c */ /* 0x082fe20000041844 */
[----:B------:R-:W-:Y:S07]  /*148b0*/  LOP3.LUT R137, R142, 0xff, RZ, 0xc0, !PT ;  /* 0x000000ff8e897812 */ /* 0x000fee00078ec0ff */
[C---:B------:R-:W-:Y:S08]  /*148c0*/  HMMA.16816.F32.BF16 R72, R36.reuse, R44, R72 ;  /* 0x0000002c2448723c */ /* 0x040ff00000041848 */
[-C--:B------:R-:W-:Y:S08]  /*148d0*/  HMMA.16816.F32.BF16 R76, R36, R46.reuse, R76 ;  /* 0x0000002e244c723c */ /* 0x080ff0000004184c */
[C---:B------:R-:W-:Y:S01]  /*148e0*/  HMMA.16816.F32.BF16 R80, R40.reuse, R46, R80 ;  /* 0x0000002e2850723c */ /* 0x040fe20000041850 */
[----:B------:R-:W1:Y:S07]  /*148f0*/  LDSM.16.MT88.4 R44, [R214+0xb800] ;  /* 0x00b80000d62c783b */ /* 0x000e6e0000004200 */
[-C--:B--2---:R-:W-:Y:S08]  /*14900*/  HMMA.16816.F32.BF16 R84, R40, R132.reuse, R84 ;  /* 0x000000842854723c */ /* 0x084ff00000041854 */
[C---:B------:R-:W-:Y:S07]  /*14910*/  HMMA.16816.F32.BF16 R88, R36.reuse, R132, R88 ;  /* 0x000000842458723c */ /* 0x040fee0000041858 */
[----:B------:R-:W-:Y:S01]  /*14920*/  LOP3.LUT R132, R146, 0xff, RZ, 0xc0, !PT ;  /* 0x000000ff92847812 */ /* 0x000fe200078ec0ff */
[-C--:B------:R-:W-:Y:S01]  /*14930*/  HMMA.16816.F32.BF16 R92, R36, R134.reuse, R92 ;  /* 0x00000086245c723c */ /* 0x080fe2000004185c */
[----:B------:R-:W-:Y:S04]  /*14940*/  SHF.R.U32.HI R133, RZ, 0x10, R146 ;  /* 0x00000010ff857819 */ /* 0x000fe80000011692 */
[----:B------:R-:W-:Y:S03]  /*14950*/  LOP3.LUT R133, R133, 0xff, RZ, 0xc0, !PT ;  /* 0x000000ff85857812 */ /* 0x000fe600078ec0ff */
[C---:B------:R-:W-:Y:S07]  /*14960*/  HMMA.16816.F32.BF16 R96, R40.reuse, R134, R96 ;  /* 0x000000862860723c */ /* 0x040fee0000041860 */
[----:B------:R-:W-:Y:S01]  /*14970*/  LOP3.LUT R134, R54, 0xff, RZ, 0xc0, !PT ;  /* 0x000000ff36867812 */ /* 0x000fe200078ec0ff */
[-C--:B---3--:R-:W-:Y:S01]  /*14980*/  HMMA.16816.F32.BF16 R100, R40, R48.reuse, R100 ;  /* 0x000000302864723c */ /* 0x088fe20000041864 */
[----:B------:R-:W-:Y:S03]  /*14990*/  SHF.R.U32.HI R135, RZ, 0x18, R54 ;  /* 0x00000018ff877819 */ /* 0x000fe60000011636 */
[----:B------:R-:W-:Y:S02]  /*149a0*/  SHF.R.U32.HI R54, RZ, 0x8, R52 ;  /* 0x00000008ff367819 */ /* 0x000fe40000011634 */
[----:B------:R-:W-:Y:S02]  /*149b0*/  SHF.R.U32.HI R52, RZ, 0x8, R56 ;  /* 0x00000008ff347819 */ /* 0x000fe40000011638 */
[C---:B------:R-:W-:Y:S01]  /*149c0*/  HMMA.16816.F32.BF16 R104, R36.reuse, R48, R104 ;  /* 0x000000302468723c */ /* 0x040fe20000041868 */
[----:B------:R-:W-:Y:S03]  /*149d0*/  LDSM.16.MT88.4 R56, [R212+0xac00] ;  /* 0x00ac0000d438783b */ /* 0x000fe60000004200 */
[----:B------:R-:W-:Y:S02]  /*149e0*/  PRMT R134, R134, 0x5410, R54 ;  /* 0x0000541086867816 */ /* 0x000fe40000000036 */
[----:B------:R-:W-:Y:S02]  /*149f0*/  PRMT R135, R53, 0x5410, R135 ;  /* 0x0000541035877816 */ /* 0x000fe40000000087 */
[-C--:B------:R-:W-:Y:S01]  /*14a00*/  HMMA.16816.F32.BF16 R32, R36, R50.reuse, R32 ;  /* 0x000000322420723c */ /* 0x080fe20000041820 */
[----:B------:R-:W-:Y:S03]  /*14a10*/  PRMT R137, R137, 0x5410, R52 ;  /* 0x0000541089897816 */ /* 0x000fe60000000034 */
[----:B------:R-:W-:Y:S01]  /*14a20*/  SHF.R.U32.HI R52, RZ, 0x10, R140 ;  /* 0x00000010ff347819 */ /* 0x000fe2000001168c */
[--C-:B------:R-:W-:Y:S02]  /*14a30*/  HSET2.LE.AND R134, R134, R228.reuse, PT ;  /* 0x000000e486867233 */ /* 0x100fe40003803000 */
[--C-:B------:R-:W-:Y:S01]  /*14a40*/  HSET2.LE.AND R135, R135, R228.reuse, PT ;  /* 0x000000e487877233 */ /* 0x100fe20003803000 */
[C---:B------:R-:W-:Y:S01]  /*14a50*/  HMMA.16816.F32.BF16 R108, R40.reuse, R50, R108 ;  /* 0x00000032286c723c */ /* 0x040fe2000004186c */
[----:B------:R-:W2:Y:S03]  /*14a60*/  LDSM.16.MT88.4 R48, [R212+0xb800] ;  /* 0x00b80000d430783b */ /* 0x000ea60000004200 */
[----:B------:R-:W-:Y:S04]  /*14a70*/  LOP3.LUT R52, R52, 0xff, RZ, 0xc0, !PT ;  /* 0x000000ff34347812 */ /* 0x000fe800078ec0ff */
[-C--:B-1----:R-:W-:Y:S08]  /*14a80*/  HMMA.16816.F32.BF16 R112, R40, R44.reuse, R112 ;  /* 0x0000002c2870723c */ /* 0x082ff00000041870 */
[C---:B------:R-:W-:Y:S07]  /*14a90*/  HMMA.16816.F32.BF16 R20, R36.reuse, R44, R20 ;  /* 0x0000002c2414723c */ /* 0x040fee0000041814 */
[----:B------:R-:W-:Y:S01]  /*14aa0*/  LOP3.LUT R44, R55, 0xff, RZ, 0xc0, !PT ;  /* 0x000000ff372c7812 */ /* 0x000fe200078ec0ff */
[-C--:B------:R-:W-:Y:S01]  /*14ab0*/  HMMA.16816.F32.BF16 R116, R36, R46.reuse, R116 ;  /* 0x0000002e2474723c */ /* 0x080fe20000041874 */
[----:B------:R-:W-:Y:S03]  /*14ac0*/  LOP3.LUT R45, R146, 0xffff, RZ, 0xc0, !PT ;  /* 0x0000ffff922d7812 */ /* 0x000fe600078ec0ff */
[----:B------:R-:W-:Y:S02]  /*14ad0*/  PRMT R136, R44, 0x5410, R136 ;  /* 0x000054102c887816 */ /* 0x000fe40000000088 */
[----:B------:R-:W-:Y:S02]  /*14ae0*/  SHF.R.U32.HI R45, RZ, 0x8, R45 ;  /* 0x00000008ff2d7819 */ /* 0x000fe4000001162d */
[C---:B------:R-:W-:Y:S01]  /*14af0*/  HMMA.16816.F32.BF16 R120, R40.reuse, R46, R120 ;  /* 0x0000002e2878723c */ /* 0x040fe20000041878 */
[----:B------:R-:W-:Y:S03]  /*14b00*/  LOP3.LUT R44, R140, 0xffff, RZ, 0xc0, !PT ;  /* 0x0000ffff8c2c7812 */ /* 0x000fe600078ec0ff */
[----:B------:R-:W-:Y:S02]  /*14b10*/  PRMT R132, R132, 0x5410, R45 ;  /* 0x0000541084847816 */ /* 0x000fe4000000002d */
[----:B------:R-:W-:Y:S02]  /*14b20*/  SHF.R.U32.HI R44, RZ, 0x8, R44 ;  /* 0x00000008ff2c7819 */ /* 0x000fe4000001162c */
[----:B------:R-:W-:Y:S01]  /*14b30*/  SHF.R.U32.HI R140, RZ, 0x18, R140 ;  /* 0x00000018ff8c7819 */ /* 0x000fe2000001168c */
[-C--:B--2---:R-:W-:Y:S03]  /*14b40*/  HMMA.16816.F32.BF16 R28, R40, R48.reuse, R28 ;  /* 0x00000030281c723c */ /* 0x084fe6000004181c */
[----:B------:R-:W-:Y:S01]  /*14b50*/  PRMT R60, R60, 0x5410, R44 ;  /* 0x000054103c3c7816 */ /* 0x000fe2000000002c */
[--C-:B------:R-:W-:Y:S01]  /*14b60*/  HSET2.LE.AND R132, R132, R228.reuse, PT ;  /* 0x000000e484847233 */ /* 0x100fe20003803000 */
[----:B------:R-:W1:Y:S01]  /*14b70*/  LDSM.16.MT88.4 R44, [R212+0x9c00] ;  /* 0x009c0000d42c783b */ /* 0x000e620000004200 */
[----:B------:R-:W-:Y:S02]  /*14b80*/  SHF.R.U32.HI R146, RZ, 0x18, R146 ;  /* 0x00000018ff927819 */ /* 0x000fe40000011692 */
[C---:B------:R-:W-:Y:S04]  /*14b90*/  HMMA.16816.F32.BF16 R124, R36.reuse, R48, R124 ;  /* 0x00000030247c723c */ /* 0x040fe8000004187c */
[----:B------:R-:W-:Y:S03]  /*14ba0*/  PRMT R133, R133, 0x5410, R146 ;  /* 0x0000541085857816 */ /* 0x000fe60000000092 */
[----:B------:R-:W-:Y:S01]  /*14bb0*/  PRMT R49, R52, 0x5410, R140 ;  /* 0x0000541034317816 */ /* 0x000fe2000000008c */
[-C--:B------:R-:W-:Y:S01]  /*14bc0*/  HMMA.16816.F32.BF16 R128, R36, R50.reuse, R128 ;  /* 0x000000322480723c */ /* 0x080fe20000041880 */
[----:B------:R-:W2:Y:S03]  /*14bd0*/  LDSM.16.MT88.4 R52, [R214+0xac00] ;  /* 0x00ac0000d634783b */ /* 0x000ea60000004200 */
[----:B------:R-:W-:Y:S01]  /*14be0*/  F2FP.BF16.PACK_AB R48, R65, R64 ;  /* 0x000000404130723e */ /* 0x000fe200000010ff */
[--C-:B------:R-:W-:Y:S02]  /*14bf0*/  HSET2.LE.AND R133, R133, R228.reuse, PT ;  /* 0x000000e485857233 */ /* 0x100fe40003803000 */
[--C-:B------:R-:W-:Y:S01]  /*14c00*/  HSET2.LE.AND R36, R60, R228.reuse, PT ;  /* 0x000000e43c247233 */ /* 0x100fe20003803000 */
[----:B------:R-:W-:Y:S01]  /*14c10*/  HMMA.16816.F32.BF16 R24, R40, R50, R24 ;  /* 0x000000322818723c */ /* 0x000fe20000041818 */
[----:B------:R-:W-:Y:S01]  /*14c20*/  F2FP.BF16.PACK_AB R37, R163, R161 ;  /* 0x000000a1a325723e */ /* 0x000fe200000010ff */
[----:B------:R-:W3:Y:S02]  /*14c30*/  LDSM.16.MT88.4 R60, [R214+0xbc00] ;  /* 0x00bc0000d63c783b */ /* 0x000ee40000004200 */
[----:B------:R-:W-:Y:S02]  /*14c40*/  LOP3.LUT R134, R134, R48, RZ, 0xc0, !PT ;  /* 0x0000003086867212 */ /* 0x000fe400078ec0ff */
[----:B------:R-:W-:Y:S01]  /*14c50*/  F2FP.BF16.PACK_AB R48, R67, R66 ;  /* 0x000000424330723e */ /* 0x000fe200000010ff */
[----:B------:R-:W-:Y:S01]  /*14c60*/  IMAD.MOV.U32 R50, RZ, RZ, R157 ;  /* 0x000000ffff327224 */ /* 0x000fe200078e009d */
[----:B------:R-:W-:Y:S01]  /*14c70*/  F2FP.BF16.PACK_AB R39, R200, R158 ;  /* 0x0000009ec827723e */ /* 0x000fe200000010ff */
[----:B------:R-:W-:Y:S03]  /*14c80*/  IMAD.MOV.U32 R51, RZ, RZ, R162 ;  /* 0x000000ffff337224 */ /* 0x000fe600078e00a2 */
[----:B------:R-:W-:Y:S01]  /*14c90*/  F2FP.BF16.PACK_AB R38, R199, R159 ;  /* 0x0000009fc726723e */ /* 0x000fe200000010ff */
[----:B------:R-:W-:Y:S01]  /*14ca0*/  IMAD.MOV.U32 R43, RZ, RZ, R163 ;  /* 0x000000ffff2b7224 */ /* 0x000fe200078e00a3 */
[----:B------:R-:W-:Y:S01]  /*14cb0*/  LOP3.LUT R36, R36, R37, RZ, 0xc0, !PT ;  /* 0x0000002524247212 */ /* 0x000fe200078ec0ff */
[--C-:B------:R-:W-:Y:S01]  /*14cc0*/  HSET2.LE.AND R37, R49, R228.reuse, PT ;  /* 0x000000e431257233 */ /* 0x100fe20003803000 */
[----:B------:R-:W-:Y:S01]  /*14cd0*/  IMAD.MOV.U32 R49, RZ, RZ, R160 ;  /* 0x000000ffff317224 */ /* 0x000fe200078e00a0 */
[----:B------:R-:W-:Y:S01]  /*14ce0*/  LOP3.LUT R135, R135, R48, RZ, 0xc0, !PT ;  /* 0x0000003087877212 */ /* 0x000fe200078ec0ff */
[----:B------:R-:W-:Y:S01]  /*14cf0*/  IMAD.MOV.U32 R48, RZ, RZ, R156 ;  /* 0x000000ffff307224 */ /* 0x000fe200078e009c */
[----:B------:R-:W-:Y:S01]  /*14d00*/  LOP3.LUT R132, R132, R39, RZ, 0xc0, !PT ;  /* 0x0000002784847212 */ /* 0x000fe200078ec0ff */
[--C-:B------:R-:W-:Y:S01]  /*14d10*/  HSET2.LE.AND R39, R136, R228.reuse, PT ;  /* 0x000000e488277233 */ /* 0x100fe20003803000 */
[----:B------:R-:W-:Y:S01]  /*14d20*/  LOP3.LUT R133, R133, R38, RZ, 0xc0, !PT ;  /* 0x0000002685857212 */ /* 0x000fe200078ec0ff */
[----:B------:R-:W-:Y:S01]  /*14d30*/  HSET2.LE.AND R38, R137, R228, PT ;  /* 0x000000e489267233 */ /* 0x000fe20003803000 */
[----:B------:R-:W-:Y:S02]  /*14d40*/  F2FP.BF16.PACK_AB R42, R50, R49 ;  /* 0x00000031322a723e */ /* 0x000fe400000010ff */
[----:B------:R-:W-:Y:S02]  /*14d50*/  F2FP.BF16.PACK_AB R41, R198, R51 ;  /* 0x00000033c629723e */ /* 0x000fe400000010ff */
[----:B----4-:R-:W-:Y:S02]  /*14d60*/  F2FP.BF16.PACK_AB R40, R197, R48 ;  /* 0x00000030c528723e */ /* 0x010fe400000010ff */
[----:B------:R-:W-:Y:S01]  /*14d70*/  LOP3.LUT R37, R37, R42, RZ, 0xc0, !PT ;  /* 0x0000002a25257212 */ /* 0x000fe200078ec0ff */
[----:B------:R-:W-:Y:S01]  /*14d80*/  IMAD.MOV.U32 R42, RZ, RZ, R161 ;  /* 0x000000ffff2a7224 */ /* 0x000fe200078e00a1 */
[----:B------:R-:W-:Y:S01]  /*14d90*/  LOP3.LUT R38, R38, R41, RZ, 0xc0, !PT ;  /* 0x0000002926267212 */ /* 0x000fe200078ec0ff */
[-C--:B------:R-:W-:Y:S01]  /*14da0*/  HMMA.16816.F32.BF16 R160, R132, R148.reuse, R4 ;  /* 0x0000009484a0723c */ /* 0x080fe20000041804 */
[----:B------:R-:W-:Y:S01]  /*14db0*/  LOP3.LUT R39, R39, R40, RZ, 0xc0, !PT ;  /* 0x0000002827277212 */ /* 0x000fe200078ec0ff */
[----:B------:R-:W-:Y:S01]  /*14dc0*/  IMAD.MOV.U32 R41, RZ, RZ, R159 ;  /* 0x000000ffff297224 */ /* 0x000fe200078e009f */
[----:B------:R-:W4:Y:S01]  /*14dd0*/  LDSM.16.MT88.4 R4, [R212+0xbc00] ;  /* 0x00bc0000d404783b */ /* 0x000f220000004200 */
[----:B------:R-:W-:Y:S02]  /*14de0*/  IMAD.MOV.U32 R40, RZ, RZ, R158 ;  /* 0x000000ffff287224 */ /* 0x000fe400078e009e */
[----:B------:R-:W-:Y:S02]  /*14df0*/  FADD.FTZ R187, R41, R187 ;  /* 0x000000bb29bb7221 */ /* 0x000fe40000010000 */
[C---:B------:R-:W-:Y:S01]  /*14e00*/  HMMA.16816.F32.BF16 R156, R36.reuse, R148, R8 ;  /* 0x00000094249c723c */ /* 0x040fe20000041808 */
[----:B------:R-:W-:Y:S03]  /*14e10*/  FADD.FTZ R185, R40, R185 ;  /* 0x000000b928b97221 */ /* 0x000fe60000010000 */
[----:B------:R-:W-:Y:S02]  /*14e20*/  FADD.FTZ R189, R42, R189 ;  /* 0x000000bd2abd7221 */ /* 0x000fe40000010000 */
[----:B------:R-:W-:Y:S02]  /*14e30*/  FADD.FTZ R185, R200, R185 ;  /* 0x000000b9c8b97221 */ /* 0x000fe40000010000 */
[----:B------:R-:W-:Y:S02]  /*14e40*/  IMAD.MOV.U32 R11, RZ, RZ, R155 ;  /* 0x000000ffff0b7224 */ /* 0x000fe400078e009b */
[-C--:B------:R-:W-:Y:S02]  /*14e50*/  HMMA.16816.F32.BF16 R152, R36, R150.reuse, R12 ;  /* 0x000000962498723c */ /* 0x080fe4000004180c */
[----:B------:R-:W-:Y:S02]  /*14e60*/  FADD.FTZ R191, R11, R191 ;  /* 0x000000bf0bbf7221 */ /* 0x000fe40000010000 */
[----:B------:R-:W-:Y:S02]  /*14e70*/  FADD.FTZ R187, R199, R187 ;  /* 0x000000bbc7bb7221 */ /* 0x000fe40000010000 */
[----:B------:R-:W-:Y:S02]  /*14e80*/  FADD.FTZ R191, R252, R191 ;  /* 0x000000bffcbf7221 */ /* 0x000fe40000010000 */
[C---:B------:R-:W-:Y:S01]  /*14e90*/  HMMA.16816.F32.BF16 R148, R132.reuse, R150, R16 ;  /* 0x000000968494723c */ /* 0x040fe20000041810 */
[----:B------:R-:W-:Y:S03]  /*14ea0*/  FADD.FTZ R189, R43, R189 ;  /* 0x000000bd2bbd7221 */ /* 0x000fe60000010000 */
[----:B------:R-:W-:Y:S02]  /*14eb0*/  FADD.FTZ R191, R49, R191 ;  /* 0x000000bf31bf7221 */ /* 0x000fe40000010000 */
[----:B------:R-:W-:Y:S02]  /*14ec0*/  FADD.FTZ R185, R64, R185 ;  /* 0x000000b940b97221 */ /* 0x000fe40000010000 */
[-C--:B-1----:R-:W-:Y:S01]  /*14ed0*/  HMMA.16816.F32.BF16 R68, R132, R44.reuse, R68 ;  /* 0x0000002c8444723c */ /* 0x082fe20000041844 */
[----:B------:R-:W-:Y:S03]  /*14ee0*/  FADD.FTZ R191, R50, R191 ;  /* 0x000000bf32bf7221 */ /* 0x000fe60000010000 */
[----:B------:R-:W-:Y:S02]  /*14ef0*/  FADD.FTZ R187, R66, R187 ;  /* 0x000000bb42bb7221 */ /* 0x000fe40000010000 */
[----:B------:R-:W-:Y:S02]  /*14f00*/  FADD.FTZ R189, R51, R189 ;  /* 0x000000bd33bd7221 */ /* 0x000fe40000010000 */
[C---:B------:R-:W-:Y:S01]  /*14f10*/  HMMA.16816.F32.BF16 R72, R36.reuse, R44, R72 ;  /* 0x0000002c2448723c */ /* 0x040fe20000041848 */
[----:B------:R-:W-:Y:S03]  /*14f20*/  FADD.FTZ R191, R48, R191 ;  /* 0x000000bf30bf7221 */ /* 0x000fe60000010000 */
[----:B------:R-:W-:Y:S02]  /*14f30*/  FADD.FTZ R232, R65, R185 ;  /* 0x000000b941e87221 */ /* 0x000fe40000010000 */
[----:B------:R-:W-:Y:S02]  /*14f40*/  FADD.FTZ R231, R67, R187 ;  /* 0x000000bb43e77221 */ /* 0x000fe40000010000 */
[-C--:B------:R-:W-:Y:S01]  /*14f50*/  HMMA.16816.F32.BF16 R76, R36, R46.reuse, R76 ;  /* 0x0000002e244c723c */ /* 0x080fe2000004184c */
[----:B------:R-:W-:Y:S03]  /*14f60*/  FADD.FTZ R230, R198, R189 ;  /* 0x000000bdc6e67221 */ /* 0x000fe60000010000 */
[----:B------:R-:W-:Y:S04]  /*14f70*/  FADD.FTZ R229, R197, R191 ;  /* 0x000000bfc5e57221 */ /* 0x000fe80000010000 */
[C---:B------:R-:W-:Y:S08]  /*14f80*/  HMMA.16816.F32.BF16 R80, R132.reuse, R46, R80 ;  /* 0x0000002e8450723c */ /* 0x040ff00000041850 */
        /* <DEDUP_REMOVED lines=8> */
[-C--:B---3--:R-:W-:Y:S08]  /*15010*/  HMMA.16816.F32.BF16 R112, R132, R60.reuse, R112 ;  /* 0x0000003c8470723c */ /* 0x088ff00000041870 */
        /* <DEDUP_REMOVED lines=8> */
.L_x_288:
        /* <DEDUP_REMOVED lines=9> */
[----:B------:R-:W-:Y:S01]  /*15130*/  ULDC.U8 UR9, c[0x0][0x328] ;  /* 0x0000ca0000097ab9 */ /* 0x000fe20000000000 */
[----:B------:R-:W4:Y:S01]  /*15140*/  S2UR UR10, SR_CTAID.Z ;  /* 0x00000000000a79c3 */ /* 0x000f220000002700 */
[----:B------:R-:W-:Y:S01]  /*15150*/  UISETP.NE.AND UP3, UPT, UR9, URZ, UPT ;  /* 0x0000003f0900728c */ /* 0x000fe2000bf65270 */
[----:B------:R-:W4:Y:S01]  /*15160*/  SHFL.BFLY PT, R3, R229, 0x2, 0x1f ;  /* 0x0c401f00e5037f89 */ /* 0x000f2200000e0000 */
[----:B------:R-:W-:-:S03]  /*15170*/  ULDC UR8, c[0x0][0x214] ;  /* 0x0000850000087ab9 */ /* 0x000fc60000000800 */
[----:B------:R-:W4:Y:S01]  /*15180*/  S2R R9, SR_TID.X ;  /* 0x0000000000097919 */ /* 0x000f220000002100 */
[----:B------:R-:W-:-:S04]  /*15190*/  @UP0 UIMAD.WIDE.U32 UR12, UR25, UR4, URZ ;  /* 0x00000004190c02a5 */ /* 0x000fc8000f8e003f */
[----:B------:R-:W-:Y:S01]  /*151a0*/  @UP0 UIMAD UR7, UR25, UR5, UR13 ;  /* 0x00000005190702a4 */ /* 0x000fe2000f8e020d */
[----:B-1----:R-:W-:Y:S02]  /*151b0*/  FADD.FTZ R0, R0, R232 ;  /* 0x000000e800007221 */ /* 0x002fe40000010000 */
[----:B------:R-:W-:Y:S02]  /*151c0*/  ULDC.64 UR4, c[0x0][0x1e0] ;  /* 0x0000780000047ab9 */ /* 0x000fe40000000a00 */
[----:B--2---:R-:W-:Y:S01]  /*151d0*/  @!UP0 USHF.R.S32.HI UR11, URZ, 0x1f, UR6 ;  /* 0x0000001f3f0b8899 */ /* 0x004fe20008011406 */
[----:B---3--:R-:W-:Y:S01]  /*151e0*/  FADD.FTZ R231, R2, R231 ;  /* 0x000000e702e77221 */ /* 0x008fe20000010000 */
[----:B------:R-:W1:Y:S01]  /*151f0*/  SHFL.BFLY PT, R5, R0, 0x1, 0x1f ;  /* 0x0c201f0000057f89 */ /* 0x000e6200000e0000 */
[----:B------:R-:W-:Y:S01]  /*15200*/  @!UP0 UIMAD.WIDE.U32 UR20, UR6, UR4, URZ ;  /* 0x00000004061482a5 */ /* 0x000fe2000f8e003f */
[----:B----4-:R-:W-:Y:S02]  /*15210*/  FADD.FTZ R230, R4, R230 ;  /* 0x000000e604e67221 */ /* 0x010fe40000010000 */
[----:B------:R-:W2:Y:S01]  /*15220*/  SHFL.BFLY PT, R2, R231, 0x1, 0x1f ;  /* 0x0c201f00e7027f89 */ /* 0x000ea200000e0000 */
[----:B------:R-:W-:Y:S01]  /*15230*/  MOV R4, 0x3f800000 ;  /* 0x3f80000000047802 */ /* 0x000fe20000000f00 */
[----:B------:R-:W-:Y:S01]  /*15240*/  @!UP0 UIMAD UR11, UR11, UR4, URZ ;  /* 0x000000040b0b82a4 */ /* 0x000fe2000f8e023f */
[----:B------:R-:W-:Y:S01]  /*15250*/  FADD.FTZ R229, R3, R229 ;  /* 0x000000e503e57221 */ /* 0x000fe20000010000 */
[----:B------:R-:W3:Y:S01]  /*15260*/  SHFL.BFLY PT, R6, R230, 0x1, 0x1f ;  /* 0x0c201f00e6067f89 */ /* 0x000ee200000e0000 */
[----:B------:R-:W-:Y:S01]  /*15270*/  MOV R3, 0x3f800000 ;  /* 0x3f80000000037802 */ /* 0x000fe20000000f00 */
[----:B------:R-:W-:Y:S01]  /*15280*/  ULDC.U8 UR4, c[0x0][0x329] ;  /* 0x0000ca4000047ab9 */ /* 0x000fe20000000000 */
[----:B------:R-:W-:Y:S01]  /*15290*/  SHF.R.S32.HI R10, RZ, 0x1f, R9 ;  /* 0x0000001fff0a7819 */ /* 0x000fe20000011409 */
[----:B------:R-:W-:-:S02]  /*152a0*/  UISETP.NE.AND UP2, UPT, UR4, URZ, UPT ;  /* 0x0000003f0400728c */ /* 0x000fc4000bf45270 */
[----:B------:R-:W-:Y:S01]  /*152b0*/  UISETP.EQ.AND UP3, UPT, UR4, URZ, UP3 ;  /* 0x0000003f0400728c */ /* 0x000fe20009f62270 */
[CC--:B------:R-:W-:Y:S01]  /*152c0*/  LEA.HI R11, R10.reuse, R9.reuse, RZ, 0x2 ;  /* 0x000000090a0b7211 */ /* 0x0c0fe200078f10ff */
[----:B------:R-:W-:Y:S01]  /*152d0*/  @!UP0 UIMAD UR11, UR6, UR5, UR11 ;  /* 0x00000005060b82a4 */ /* 0x000fe2000f8e020b */
[----:B------:R-:W-:Y:S01]  /*152e0*/  LEA.HI R10, R10, R9, RZ, 0x5 ;  /* 0x000000090a0a7211 */ /* 0x000fe200078f28ff */
[----:B------:R-:W-:Y:S01]  /*152f0*/  ULDC UR4, c[0x0][0x1c0] ;  /* 0x0000700000047ab9 */ /* 0x000fe20000000800 */
[----:B------:R-:W-:Y:S01]  /*15300*/  SHF.R.S32.HI R12, RZ, 0x2, R11 ;  /* 0x00000002ff0c7819 */ /* 0x000fe2000001140b */
[----:B------:R-:W-:Y:S01]  /*15310*/  ULDC UR5, c[0x0][0x234] ;  /* 0x00008d0000057ab9 */ /* 0x000fe20000000800 */
[----:B------:R-:W-:Y:S01]  /*15320*/  LOP3.LUT R15, R11, 0xfffffffc, RZ, 0xc0, !PT ;  /* 0xfffffffc0b0f7812 */ /* 0x000fe200078ec0ff */
[----:B------:R-:W-:Y:S01]  /*15330*/  @!UP0 UIADD3 UR7, UR21, UR11, URZ ;  /* 0x0000000b15078290 */ /* 0x000fe2000fffe03f */
[----:B------:R-:W-:Y:S01]  /*15340*/  SHF.R.S32.HI R13, RZ, 0x1f, R12 ;  /* 0x0000001fff0d7819 */ /* 0x000fe2000001140c */
[----:B-1----:R-:W-:Y:S01]  /*15350*/  FADD.FTZ R0, R0, R5 ;  /* 0x0000000500007221 */ /* 0x002fe20000010000 */
[----:B------:R-:W-:Y:S01]  /*15360*/  SHF.R.S32.HI R11, RZ, 0x5, R10 ;  /* 0x00000005ff0b7819 */ /* 0x000fe2000001140a */
[----:B------:R-:W1:Y:S01]  /*15370*/  SHFL.BFLY PT, R5, R229, 0x1, 0x1f ;  /* 0x0c201f00e5057f89 */ /* 0x000e6200000e0000 */
[----:B------:R-:W-:Y:S01]  /*15380*/  LEA.HI R13, R13, R12, RZ, 0x3 ;  /* 0x0000000c0d0d7211 */ /* 0x000fe200078f18ff */
[----:B--2---:R-:W-:Y:S01]  /*15390*/  FADD.FTZ R2, R231, R2 ;  /* 0x00000002e7027221 */ /* 0x004fe20000010000 */
[----:B------:R-:W-:Y:S01]  /*153a0*/  FSETP.NE.FTZ.AND P5, PT, R0, RZ, PT ;  /* 0x000000ff0000720b */ /* 0x000fe20003fb5000 */
[----:B------:R-:W-:Y:S01]  /*153b0*/  @!UP2 UISETP.NE.AND UP1, UPT, UR9, URZ, UPT ;  /* 0x0000003f0900a28c */ /* 0x000fe2000bf25270 */
[----:B------:R-:W-:Y:S01]  /*153c0*/  LOP3.LUT R13, R13, 0xfffffff8, RZ, 0xc0, !PT ;  /* 0xfffffff80d0d7812 */ /* 0x000fe200078ec0ff */
[----:B---3--:R-:W-:Y:S01]  /*153d0*/  FADD.FTZ R6, R230, R6 ;  /* 0x00000006e6067221 */ /* 0x008fe20000010000 */
[----:B------:R-:W-:Y:S01]  /*153e0*/  FSETP.NE.FTZ.AND P4, PT, R2, RZ, PT ;  /* 0x000000ff0200720b */ /* 0x000fe20003f95000 */
[----:B------:R-:W2:Y:S01]  /*153f0*/  S2UR UR9, SR_CTAID.X ;  /* 0x00000000000979c3 */ /* 0x000ea20000002500 */
[----:B------:R-:W-:Y:S01]  /*15400*/  IADD3 R13, R12, -R13, RZ ;  /* 0x8000000d0c0d7210 */ /* 0x000fe20007ffe0ff */
[----:B------:R-:W-:Y:S01]  /*15410*/  @UP2 ULDC UR14, c[0x0][0x210] ;  /* 0x00008400000e2ab9 */ /* 0x000fe20000000800 */
[----:B------:R-:W-:Y:S01]  /*15420*/  FSETP.NE.FTZ.AND P3, PT, R6, RZ, PT ;  /* 0x000000ff0600720b */ /* 0x000fe20003f75000 */
[----:B------:R-:W-:Y:S01]  /*15430*/  @UP2 UIMAD UR14, UR14, UR8, URZ ;  /* 0x000000080e0e22a4 */ /* 0x000fe2000f8e023f */
[----:B------:R-:W-:Y:S01]  /*15440*/  LEA.HI R14, R13, R13, RZ, 0x1 ;  /* 0x0000000d0d0e7211 */ /* 0x000fe200078f08ff */
[----:B------:R-:W-:Y:S01]  /*15450*/  @!UP2 USEL UR14, UR8, UR5, !UP1 ;  /* 0x00000005080ea287 */ /* 0x000fe2000c800000 */
[----:B------:R-:W-:Y:S01]  /*15460*/  IADD3 R15, -R15, R9, RZ ;  /* 0x000000090f0f7210 */ /* 0x000fe20007ffe1ff */
[----:B------:R-:W3:Y:S01]  /*15470*/  @P5 MUFU.RCP R3, R0 ;  /* 0x0000000000035308 */ /* 0x000ee20000001000 */
[----:B------:R-:W-:Y:S01]  /*15480*/  SHF.R.S32.HI R16, RZ, 0x1, R14 ;  /* 0x00000001ff107819 */ /* 0x000fe2000001140e */
[----:B------:R-:W-:Y:S01]  /*15490*/  @UP2 UMOV UR13, 0x1 ;  /* 0x00000001000d2882 */ /* 0x000fe20000000000 */
[----:B------:R-:W-:Y:S01]  /*154a0*/  LOP3.LUT R14, R14, 0x3fffffe, RZ, 0xc0, !PT ;  /* 0x03fffffe0e0e7812 */ /* 0x000fe200078ec0ff */
[----:B------:R-:W-:Y:S01]  /*154b0*/  @!UP2 UIMAD UR13, UR14, UR4, URZ ;  /* 0x000000040e0da2a4 */ /* 0x000fe2000f8e023f */
[C---:B------:R-:W-:Y:S01]  /*154c0*/  SHF.L.U32 R17, R16.reuse, 0x6, RZ ;  /* 0x0000000610117819 */ /* 0x040fe200000006ff */
[----:B------:R-:W-:Y:S01]  /*154d0*/  @UP3 UIMAD UR16, UR6, UR8, URZ ;  /* 0x00000008061032a4 */ /* 0x000fe2000f8e023f */
[----:B------:R-:W-:Y:S01]  /*154e0*/  IADD3 R14, R13, -R14, RZ ;  /* 0x8000000e0d0e7210 */ /* 0x000fe20007ffe0ff */
[----:B-1----:R-:W-:Y:S01]  /*154f0*/  FADD.FTZ R5, R229, R5 ;  /* 0x00000005e5057221 */ /* 0x002fe20000010000 */
[----:B------:R-:W1:Y:S01]  /*15500*/  @P4 MUFU.RCP R4, R2 ;  /* 0x0000000200044308 */ /* 0x000e620000001000 */
[----:B------:R-:W-:Y:S01]  /*15510*/  LEA R15, R11, R15, 0x8 ;  /* 0x0000000f0b0f7211 */ /* 0x000fe200078e40ff */
[----:B------:R-:W-:Y:S01]  /*15520*/  @UP2 ULDC UR15, c[0x0][0x210] ;  /* 0x00008400000f2ab9 */ /* 0x000fe20000000800 */
[----:B------:R-:W-:Y:S01]  /*15530*/  LOP3.LUT R17, R17, 0xc0, RZ, 0xc0, !PT ;  /* 0x000000c011117812 */ /* 0x000fe200078ec0ff */
[----:B------:R-:W-:Y:S01]  /*15540*/  UIMAD UR5, UR6, UR13, URZ ;  /* 0x0000000d060572a4 */ /* 0x000fe2000f8e023f */
[----:B------:R-:W-:Y:S01]  /*15550*/  FSETP.NE.FTZ.AND P2, PT, R5, RZ, PT ;  /* 0x000000ff0500720b */ /* 0x000fe20003f55000 */
[----:B------:R-:W-:Y:S01]  /*15560*/  @!UP2 UMOV UR15, 0x1 ;  /* 0x00000001000fa882 */ /* 0x000fe20000000000 */
[----:B------:R-:W-:Y:S01]  /*15570*/  LOP3.LUT R13, R16, 0x1, RZ, 0xc0, !PT ;  /* 0x00000001100d7812 */ /* 0x000fe200078ec0ff */
[----:B------:R-:W4:Y:S01]  /*15580*/  @P3 MUFU.RCP R7, R6 ;  /* 0x0000000600073308 */ /* 0x000f220000001000 */
[----:B------:R-:W-:Y:S01]  /*15590*/  LEA R14, R14, R15, 0x4 ;  /* 0x0000000f0e0e7211 */ /* 0x000fe200078e20ff */
[----:B---3--:R-:W-:Y:S01]  /*155a0*/  FMUL.FTZ R3, R3, c[0x0][0x2dc] ;  /* 0x0000b70003037a20 */ /* 0x008fe20000410000 */
[----:B------:R-:W-:Y:S01]  /*155b0*/  LEA.HI R17, R17, R17, RZ, 0x1d ;  /* 0x0000001111117211 */ /* 0x000fe200078fe8ff */
[----:B------:R-:W-:Y:S01]  /*155c0*/  @UP3 USEL UR16, UR16, UR25, !UP0 ;  /* 0x0000001910103287 */ /* 0x000fe2000c000000 */
[----:B------:R-:W-:Y:S01]  /*155d0*/  ISETP.NE.U32.AND P1, PT, R13, 0x1, PT ;  /* 0x000000010d00780c */ /* 0x000fe20003f25070 */
[C---:B------:R-:W-:Y:S01]  /*155e0*/  FMUL.FTZ R160, R3.reuse, R160 ;  /* 0x000000a003a07220 */ /* 0x040fe20000410000 */
[----:B------:R-:W-:Y:S01]  /*155f0*/  LEA R14, R14, R17, 0x1 ;  /* 0x000000110e0e7211 */ /* 0x000fe200078e08ff */
[----:B-1----:R-:W-:Y:S01]  /*15600*/  FMUL.FTZ R4, R4, c[0x0][0x2dc] ;  /* 0x0000b70004047a20 */ /* 0x002fe20000410000 */
[----:B------:R-:W-:Y:S01]  /*15610*/  LOP3.LUT P0, RZ, R16, 0x2, RZ, 0xc0, !PT ;  /* 0x0000000210ff7812 */ /* 0x000fe2000780c0ff */
[----:B------:R-:W1:Y:S01]  /*15620*/  @P2 MUFU.RCP R8, R5 ;  /* 0x0000000500082308 */ /* 0x000e620000001000 */
[----:B------:R-:W-:Y:S01]  /*15630*/  FMUL.FTZ R161, R3, R161 ;  /* 0x000000a103a17220 */ /* 0x000fe20000410000 */
[----:B------:R-:W-:Y:S01]  /*15640*/  SHF.L.U32 R14, R14, 0x1, RZ ;  /* 0x000000010e0e7819 */ /* 0x000fe200000006ff */
[C---:B------:R-:W-:Y:S01]  /*15650*/  FMUL.FTZ R162, R4.reuse, R162 ;  /* 0x000000a204a27220 */ /* 0x040fe20000410000 */
[----:B------:R-:W-:Y:S01]  /*15660*/  MOV R13, 0x20 ;  /* 0x00000020000d7802 */ /* 0x000fe20000000f00 */
[C---:B------:R-:W-:Y:S01]  /*15670*/  FMUL.FTZ R163, R4.reuse, R163 ;  /* 0x000000a304a37220 */ /* 0x040fe20000410000 */
[----:B------:R-:W-:Y:S01]  /*15680*/  F2FP.BF16.PACK_AB R160, R161, R160 ;  /* 0x000000a0a1a0723e */ /* 0x000fe200000010ff */
[C---:B------:R-:W-:Y:S01]  /*15690*/  FMUL.FTZ R150, R4.reuse, R150 ;  /* 0x0000009604967220 */ /* 0x040fe20000410000 */
[----:B------:R-:W-:Y:S01]  /*156a0*/  SEL R13, R13, 0xffffffe0, !P0 ;  /* 0xffffffe00d0d7807 */ /* 0x000fe20004000000 */
[C---:B------:R-:W-:Y:S01]  /*156b0*/  FMUL.FTZ R151, R4.reuse, R151 ;  /* 0x0000009704977220 */ /* 0x040fe20000410000 */
[----:B------:R-:W-:Y:S01]  /*156c0*/  F2FP.BF16.PACK_AB R162, R163, R162 ;  /* 0x000000a2a3a2723e */ /* 0x000fe200000010ff */
[----:B------:R-:W-:Y:S01]  /*156d0*/  FMUL.FTZ R70, R4, R70 ;  /* 0x0000004604467220 */ /* 0x000fe20000410000 */
[----:B------:R-:W-:Y:S01]  /*156e0*/  IADD3 R15, R14, R13, RZ ;  /* 0x0000000d0e0f7210 */ /* 0x000fe20007ffe0ff */
[C---:B------:R-:W-:Y:S01]  /*156f0*/  FMUL.FTZ R71, R4.reuse, R71 ;  /* 0x0000004704477220 */ /* 0x040fe20000410000 */
[----:B------:R-:W-:Y:S01]  /*15700*/  F2FP.BF16.PACK_AB R150, R151, R150 ;  /* 0x000000969796723e */ /* 0x000fe200000010ff */
[C---:B------:R-:W-:Y:S01]  /*15710*/  FMUL.FTZ R82, R4.reuse, R82 ;  /* 0x0000005204527220 */ /* 0x040fe20000410000 */
[----:B------:R-:W-:Y:S01]  /*15720*/  STS [R14], R160 ;  /* 0x000000a00e007388 */ /* 0x000fe20000000800 */
[C---:B------:R-:W-:Y:S01]  /*15730*/  FMUL.FTZ R83, R4.reuse, R83 ;  /* 0x0000005304537220 */ /* 0x040fe20000410000 */
[----:B------:R-:W-:Y:S01]  /*15740*/  F2FP.BF16.PACK_AB R70, R71, R70 ;  /* 0x000000464746723e */ /* 0x000fe200000010ff */
[C---:B------:R-:W-:Y:S01]  /*15750*/  FMUL.FTZ R86, R4.reuse, R86 ;  /* 0x0000005604567220 */ /* 0x040fe20000410000 */
[----:B------:R-:W-:Y:S01]  /*15760*/  STS [R14+0x200], R162 ;  /* 0x000200a20e007388 */ /* 0x000fe20000000800 */
[C---:B------:R-:W-:Y:S01]  /*15770*/  FMUL.FTZ R87, R4.reuse, R87 ;  /* 0x0000005704577220 */ /* 0x040fe20000410000 */
[----:B------:R-:W-:Y:S01]  /*15780*/  F2FP.BF16.PACK_AB R82, R83, R82 ;  /* 0x000000525352723e */ /* 0x000fe200000010ff */
[----:B------:R-:W-:Y:S01]  /*15790*/  FMUL.FTZ R98, R4, R98 ;  /* 0x0000006204627220 */ /* 0x000fe20000410000 */
[----:B------:R-:W-:Y:S01]  /*157a0*/  LOP3.LUT R10, R10, 0xffffffe0, RZ, 0xc0, !PT ;  /* 0xffffffe00a0a7812 */ /* 0x000fe200078ec0ff */
[C---:B------:R-:W-:Y:S01]  /*157b0*/  FMUL.FTZ R99, R4.reuse, R99 ;  /* 0x0000006304637220 */ /* 0x040fe20000410000 */
[----:B------:R-:W-:Y:S01]  /*157c0*/  F2FP.BF16.PACK_AB R86, R87, R86 ;  /* 0x000000565756723e */ /* 0x000fe200000010ff */
[C---:B------:R-:W-:Y:S01]  /*157d0*/  FMUL.FTZ R102, R4.reuse, R102 ;  /* 0x0000006604667220 */ /* 0x040fe20000410000 */
[----:B------:R-:W3:Y:S01]  /*157e0*/  @P5 MUFU.LG2 R0, R0 ;  /* 0x0000000000005308 */ /* 0x000ee20000000c00 */
[C---:B------:R-:W-:Y:S01]  /*157f0*/  FMUL.FTZ R103, R4.reuse, R103 ;  /* 0x0000006704677220 */ /* 0x040fe20000410000 */
[----:B------:R-:W-:Y:S01]  /*15800*/  F2FP.BF16.PACK_AB R98, R99, R98 ;  /* 0x000000626362723e */ /* 0x000fe200000010ff */
[----:B------:R-:W-:Y:S01]  /*15810*/  FMUL.FTZ R110, R4, R110 ;  /* 0x0000006e046e7220 */ /* 0x000fe20000410000 */
[----:B------:R-:W-:Y:S01]  /*15820*/  IADD3 R10, -R10, R9, RZ ;  /* 0x000000090a0a7210 */ /* 0x000fe20007ffe1ff */
[C---:B------:R-:W-:Y:S01]  /*15830*/  FMUL.FTZ R111, R4.reuse, R111 ;  /* 0x0000006f046f7220 */ /* 0x040fe20000410000 */
[----:B------:R-:W-:Y:S01]  /*15840*/  F2FP.BF16.PACK_AB R102, R103, R102 ;  /* 0x000000666766723e */ /* 0x000fe200000010ff */
[C---:B------:R-:W-:Y:S01]  /*15850*/  FMUL.FTZ R114, R4.reuse, R114 ;  /* 0x0000007204727220 */ /* 0x040fe20000410000 */
[----:B------:R-:W3:Y:S01]  /*15860*/  @P4 MUFU.LG2 R2, R2 ;  /* 0x0000000200024308 */ /* 0x000ee20000000c00 */
[C---:B------:R-:W-:Y:S01]  /*15870*/  FMUL.FTZ R115, R4.reuse, R115 ;  /* 0x0000007304737220 */ /* 0x040fe20000410000 */
[----:B------:R-:W-:Y:S01]  /*15880*/  F2FP.BF16.PACK_AB R110, R111, R110 ;  /* 0x0000006e6f6e723e */ /* 0x000fe200000010ff */
[C---:B------:R-:W-:Y:S01]  /*15890*/  FMUL.FTZ R122, R4.reuse, R122 ;  /* 0x0000007a047a7220 */ /* 0x040fe20000410000 */
[----:B--2---:R-:W-:Y:S01]  /*158a0*/  UIMAD UR4, UR9, UR15, URZ ;  /* 0x0000000f090472a4 */ /* 0x004fe2000f8e023f */
[C---:B------:R-:W-:Y:S01]  /*158b0*/  FMUL.FTZ R123, R4.reuse, R123 ;  /* 0x0000007b047b7220 */ /* 0x040fe20000410000 */
[----:B------:R-:W-:Y:S01]  /*158c0*/  F2FP.BF16.PACK_AB R114, R115, R114 ;  /* 0x000000727372723e */ /* 0x000fe200000010ff */
[C---:B------:R-:W-:Y:S01]  /*158d0*/  FMUL.FTZ R138, R4.reuse, R138 ;  /* 0x0000008a048a7220 */ /* 0x040fe20000410000 */
[----:B------:R-:W2:Y:S01]  /*158e0*/  @P3 MUFU.LG2 R6, R6 ;  /* 0x0000000600063308 */ /* 0x000ea20000000c00 */
[----:B------:R-:W-:Y:S01]  /*158f0*/  FMUL.FTZ R139, R4, R139 ;  /* 0x0000008b048b7220 */ /* 0x000fe20000410000 */
[----:B------:R-:W-:Y:S01]  /*15900*/  F2FP.BF16.PACK_AB R122, R123, R122 ;  /* 0x0000007a7b7a723e */ /* 0x000fe200000010ff */
[----:B----4-:R-:W-:Y:S01]  /*15910*/  FMUL.FTZ R7, R7, c[0x0][0x2dc] ;  /* 0x0000b70007077a20 */ /* 0x010fe20000410000 */
[----:B------:R-:W-:Y:S01]  /*15920*/  LOP3.LUT P0, RZ, R10, 0x3, RZ, 0xc0, !PT ;  /* 0x000000030aff7812 */ /* 0x000fe2000780c0ff */
[----:B------:R-:W-:Y:S01]  /*15930*/  FMUL.FTZ R134, R4, R134 ;  /* 0x0000008604867220 */ /* 0x000fe20000410000 */
[----:B------:R-:W-:Y:S01]  /*15940*/  F2FP.BF16.PACK_AB R138, R139, R138 ;  /* 0x0000008a8b8a723e */ /* 0x000fe200000010ff */
[----:B-1----:R-:W-:Y:S01]  /*15950*/  FMUL.FTZ R8, R8, c[0x0][0x2dc] ;  /* 0x0000b70008087a20 */ /* 0x002fe20000410000 */
[----:B------:R-:W1:Y:S01]  /*15960*/  @P2 MUFU.LG2 R5, R5 ;  /* 0x0000000500052308 */ /* 0x000e620000000c00 */
[----:B------:R-:W-:Y:S01]  /*15970*/  FMUL.FTZ R4, R4, R135 ;  /* 0x0000008704047220 */ /* 0x000fe20000410000 */
[----:B------:R-:W-:Y:S01]  /*15980*/  USEL UR5, UR5, URZ, !UP3 ;  /* 0x0000003f05057287 */ /* 0x000fe2000d800000 */
[C---:B------:R-:W-:Y:S01]  /*15990*/  FMUL.FTZ R148, R3.reuse, R148 ;  /* 0x0000009403947220 */ /* 0x040fe20000410000 */
[----:B------:R-:W-:Y:S01]  /*159a0*/  USHF.L.U32 UR4, UR4, 0x7, URZ ;  /* 0x0000000704047899 */ /* 0x000fe2000800063f */
[----:B------:R-:W-:Y:S01]  /*159b0*/  FMUL.FTZ R149, R3, R149 ;  /* 0x0000009503957220 */ /* 0x000fe20000410000 */
[----:B------:R-:W-:Y:S01]  /*159c0*/  F2FP.BF16.PACK_AB R134, R4, R134 ;  /* 0x000000860486723e */ /* 0x000fe200000010ff */
[C---:B------:R-:W-:Y:S01]  /*159d0*/  FMUL.FTZ R156, R7.reuse, R156 ;  /* 0x0000009c079c7220 */ /* 0x040fe20000410000 */
[----:B------:R-:W-:Y:S01]  /*159e0*/  IADD3 R4, R14, -0x10, RZ ;  /* 0xfffffff00e047810 */ /* 0x000fe20007ffe0ff */
[----:B------:R-:W-:Y:S01]  /*159f0*/  FMUL.FTZ R157, R7, R157 ;  /* 0x0000009d079d7220 */ /* 0x000fe20000410000 */
[----:B------:R-:W-:Y:S01]  /*15a00*/  F2FP.BF16.PACK_AB R148, R149, R148 ;  /* 0x000000949594723e */ /* 0x000fe200000010ff */
[----:B------:R-:W-:Y:S01]  /*15a10*/  FMUL.FTZ R158, R8, R158 ;  /* 0x0000009e089e7220 */ /* 0x000fe20000410000 */
[----:B------:R-:W-:Y:S01]  /*15a20*/  @P1 IADD3 R4, R14, 0x10, RZ ;  /* 0x000000100e041810 */ /* 0x000fe20007ffe0ff */
[C---:B------:R-:W-:Y:S01]  /*15a30*/  FMUL.FTZ R159, R8.reuse, R159 ;  /* 0x0000009f089f7220 */ /* 0x040fe20000410000 */
[----:B------:R-:W-:Y:S01]  /*15a40*/  F2FP.BF16.PACK_AB R156, R157, R156 ;  /* 0x0000009c9d9c723e */ /* 0x000fe200000010ff */
[----:B------:R-:W-:Y:S01]  /*15a50*/  FMUL.FTZ R152, R7, R152 ;  /* 0x0000009807987220 */ /* 0x000fe20000410000 */
[----:B------:R-:W-:Y:S01]  /*15a60*/  IADD3 R13, R13, R4, RZ ;  /* 0x000000040d0d7210 */ /* 0x000fe20007ffe0ff */
        /* <DEDUP_REMOVED lines=121> */
[----:B------:R-:W-:Y:S01]  /*16200*/  UIMAD UR14, UR10, UR14, UR5 ;  /* 0x0000000e0a0e72a4 */ /* 0x000fe2000f8e0205 */
[----:B------:R-:W-:Y:S01]  /*16210*/  FMUL.FTZ R7, R7, R129 ;  /* 0x0000008107077220 */ /* 0x000fe20000410000 */
[----:B------:R-:W-:Y:S01]  /*16220*/  STS [R14+0x4000], R112 ;  /* 0x004000700e007388 */ /* 0x000fe20000000800 */
[----:B------:R-:W-:Y:S01]  /*16230*/  FMUL.FTZ R8, R8, R131 ;  /* 0x0000008308087220 */ /* 0x000fe20000410000 */
[----:B------:R-:W-:Y:S01]  /*16240*/  F2FP.BF16.PACK_AB R126, R127, R126 ;  /* 0x0000007e7f7e723e */ /* 0x000fe200000010ff */
[----:B------:R-:W-:Y:S01]  /*16250*/  @!UP3 UMOV UR22, URZ ;  /* 0x0000003f0016bc82 */ /* 0x000fe20008000000 */
[----:B------:R-:W-:Y:S01]  /*16260*/  STS [R14+0x4200], R114 ;  /* 0x004200720e007388 */ /* 0x000fe20000000800 */
[----:B------:R-:W-:Y:S01]  /*16270*/  F2FP.BF16.PACK_AB R7, R7, R128 ;  /* 0x000000800707723e */ /* 0x000fe200000010ff */
[----:B------:R-:W-:Y:S01]  /*16280*/  @UP3 UMOV UR22, UR16 ;  /* 0x0000001000163c82 */ /* 0x000fe20008000000 */
[----:B------:R-:W-:Y:S01]  /*16290*/  F2FP.BF16.PACK_AB R8, R8, R130 ;  /* 0x000000820808723e */ /* 0x000fe200000010ff */
[----:B------:R-:W-:Y:S01]  /*162a0*/  STS [R4+0x4000], R120 ;  /* 0x0040007804007388 */ /* 0x000fe20000000800 */
[----:B------:R-:W-:Y:S01]  /*162b0*/  @!UP3 UMOV UR23, URZ ;  /* 0x0000003f0017bc82 */ /* 0x000fe20008000000 */
[----:B---3--:R-:W-:Y:S01]  /*162c0*/  @P5 FMUL.FTZ R0, R0, 0.69314718246459960938 ;  /* 0x3f31721800005820 */ /* 0x008fe20000410000 */
[----:B------:R-:W-:Y:S01]  /*162d0*/  USHF.R.S32.HI UR5, URZ, 0x1f, UR4 ;  /* 0x0000001f3f057899 */ /* 0x000fe20008011404 */
[----:B------:R-:W-:Y:S01]  /*162e0*/  STS [R4+0x4200], R122 ;  /* 0x0042007a04007388 */ /* 0x000fe20000000800 */
[----:B------:R-:W-:Y:S01]  /*162f0*/  @UP3 USHF.R.S32.HI UR23, URZ, 0x1f, UR16 ;  /* 0x0000001f3f173899 */ /* 0x000fe20008011410 */
[----:B------:R-:W-:Y:S01]  /*16300*/  @P4 FMUL.FTZ R2, R2, 0.69314718246459960938 ;  /* 0x3f31721802024820 */ /* 0x000fe20000410000 */
[----:B------:R-:W-:Y:S01]  /*16310*/  USHF.R.S32.HI UR6, URZ, 0x1f, UR14 ;  /* 0x0000001f3f067899 */ /* 0x000fe2000801140e */
[----:B------:R-:W-:Y:S01]  /*16320*/  STS [R14+0x5000], R140 ;  /* 0x0050008c0e007388 */ /* 0x000fe20000000800 */
[----:B------:R-:W-:Y:S01]  /*16330*/  UIADD3 UR4, UP2, UP1, UR4, UR22, UR14 ;  /* 0x0000001604047290 */ /* 0x000fe2000f95e00e */
[----:B--2---:R-:W-:Y:S01]  /*16340*/  @P3 FMUL.FTZ R6, R6, 0.69314718246459960938 ;  /* 0x3f31721806063820 */ /* 0x004fe20000410000 */
[----:B------:R-:W-:Y:S01]  /*16350*/  @!UP0 UMOV UR12, UR20 ;  /* 0x00000014000c8c82 */ /* 0x000fe20008000000 */
[----:B------:R-:W-:Y:S01]  /*16360*/  STS [R14+0x5200], R142 ;  /* 0x0052008e0e007388 */ /* 0x000fe20000000800 */
[----:B-1----:R-:W-:Y:S01]  /*16370*/  @P2 FMUL.FTZ R5, R5, 0.69314718246459960938 ;  /* 0x3f31721805052820 */ /* 0x002fe20000410000 */
[----:B------:R-:W-:-:S02]  /*16380*/  UIADD3.X UR5, UR5, UR23, UR6, UP2, UP1 ;  /* 0x0000001705057290 */ /* 0x000fc400097e2406 */
[----:B------:R-:W-:Y:S04]  /*16390*/  STS [R4+0x5000], R116 ;  /* 0x0050007404007388 */ /* 0x000fe80000000800 */
[----:B------:R1:W-:Y:S04]  /*163a0*/  STS [R4+0x5200], R118 ;  /* 0x0052007604007388 */ /* 0x0003e80000000800 */
[----:B------:R-:W-:Y:S04]  /*163b0*/  STS [R15+0x4000], R136 ;  /* 0x004000880f007388 */ /* 0x000fe80000000800 */
[----:B------:R-:W-:Y:S04]  /*163c0*/  STS [R15+0x4200], R138 ;  /* 0x0042008a0f007388 */ /* 0x000fe80000000800 */
[----:B------:R2:W-:Y:S04]  /*163d0*/  STS [R13+0x4000], R3 ;  /* 0x004000030d007388 */ /* 0x0005e80000000800 */
[----:B------:R-:W-:Y:S04]  /*163e0*/  STS [R13+0x4200], R134 ;  /* 0x004200860d007388 */ /* 0x000fe80000000800 */
[----:B------:R-:W-:Y:S04]  /*163f0*/  STS [R15+0x5000], R124 ;  /* 0x0050007c0f007388 */ /* 0x000fe80000000800 */
[----:B------:R-:W-:Y:S01]  /*16400*/  STS [R15+0x5200], R126 ;  /* 0x0052007e0f007388 */ /* 0x000fe20000000800 */
[----:B-1----:R-:W-:Y:S01]  /*16410*/  MOV R4, 0x7f800000 ;  /* 0x7f80000000047802 */ /* 0x002fe20000000f00 */
[----:B------:R-:W-:-:S02]  /*16420*/  @P2 FFMA.FTZ R4, R165, c[0x0][0x238], R5 ;  /* 0x00008e00a5042a23 */ /* 0x000fc40000010005 */
[----:B------:R1:W-:Y:S04]  /*16430*/  STS [R13+0x5000], R7 ;  /* 0x005000070d007388 */ /* 0x0003e80000000800 */
[----:B------:R3:W-:Y:S04]  /*16440*/  STS [R13+0x5200], R8 ;  /* 0x005200080d007388 */ /* 0x0007e80000000800 */
[----:B------:R-:W-:Y:S01]  /*16450*/  BAR.SYNC.DEFER_BLOCKING 0x0 ;  /* 0x0000000000007b1d */ /* 0x000fe20000010000 */
[----:B--2---:R-:W-:Y:S01]  /*16460*/  MOV R3, 0x7f800000 ;  /* 0x7f80000000037802 */ /* 0x004fe20000000f00 */
[----:B------:R-:W-:Y:S01]  /*16470*/  @P3 FFMA.FTZ R3, R166, c[0x0][0x238], R6 ;  /* 0x00008e00a6033a23 */ /* 0x000fe20000010006 */
[----:B-1----:R-:W-:Y:S01]  /*16480*/  MOV R7, 0x7f800000 ;  /* 0x7f80000000077802 */ /* 0x002fe20000000f00 */
[----:B------:R-:W-:Y:S01]  /*16490*/  @P5 FFMA.FTZ R7, R168, c[0x0][0x238], R0 ;  /* 0x00008e00a8075a23 */ /* 0x000fe20000010000 */
[----:B---3--:R-:W-:Y:S01]  /*164a0*/  MOV R8, 0x7f800000 ;  /* 0x7f80000000087802 */ /* 0x008fe20000000f00 */
[----:B------:R-:W-:Y:S01]  /*164b0*/  @P4 FFMA.FTZ R8, R167, c[0x0][0x238], R2 ;  /* 0x00008e00a7084a23 */ /* 0x000fe20000010002 */
        /* <DEDUP_REMOVED lines=13> */
[----:B--23--:R-:W2:Y:S01]  /*16590*/  S2R R2, SR_TID.X ;  /* 0x0000000000027919 */ /* 0x00cea20000002100 */
[----:B------:R-:W-:-:S04]  /*165a0*/  SHF.R.S32.HI R5, RZ, 0x1f, R11 ;  /* 0x0000001fff057819 */ /* 0x000fc8000001140b */
[----:B------:R-:W-:-:S04]  /*165b0*/  LEA.HI R5, R5, R11, RZ, 0x2 ;  /* 0x0000000b05057211 */ /* 0x000fc800078f10ff */
[----:B------:R-:W-:Y:S02]  /*165c0*/  LOP3.LUT R5, R5, 0xffffffc, RZ, 0xc0, !PT ;  /* 0x0ffffffc05057812 */ /* 0x000fe400078ec0ff */
[----:B--2---:R-:W-:-:S04]  /*165d0*/  SHF.R.S32.HI R0, RZ, 0x1f, R2 ;  /* 0x0000001fff007819 */ /* 0x004fc80000011402 */
[----:B------:R-:W-:-:S04]  /*165e0*/  LEA.HI R0, R0, R2, RZ, 0x5 ;  /* 0x0000000200007211 */ /* 0x000fc800078f28ff */
[----:B------:R-:W-:-:S05]  /*165f0*/  LOP3.LUT R0, R0, 0xffffffe0, RZ, 0xc0, !PT ;  /* 0xffffffe000007812 */ /* 0x000fca00078ec0ff */
[----:B------:R-:W-:-:S05]  /*16600*/  IMAD.IADD R0, R2, 0x1, -R0 ;  /* 0x0000000102007824 */ /* 0x000fca00078e0a00 */
[----:B------:R-:W-:-:S04]  /*16610*/  SHF.R.S32.HI R2, RZ, 0x1f, R0 ;  /* 0x0000001fff027819 */ /* 0x000fc80000011400 */
[----:B------:R-:W-:Y:S01]  /*16620*/  LEA.HI R2, R2, R0, RZ, 0x2 ;  /* 0x0000000002027211 */ /* 0x000fe200078f10ff */
[----:B------:R-:W-:-:S03]  /*16630*/  IMAD.IADD R0, R11, 0x1, -R5 ;  /* 0x000000010b007824 */ /* 0x000fc600078e0a05 */
        /* <DEDUP_REMOVED lines=19> */
[----:B------:R-:W-:Y:S01]  /*16770*/  @!P4 IADD3 R5, P1, R10, UR4, RZ ;  /* 0x000000040a05cc10 */ /* 0x000fe2000ff3e0ff */
[----:B------:R2:W-:Y:S01]  /*16780*/  @!P6 STG.E [R14.64], R7 ;  /* 0x000000070e00e986 */ /* 0x0005e2000c10191c */
[----:B------:R-:W-:-:S02]  /*16790*/  @!P3 IADD3 R6, P0, R9, UR4, RZ ;  /* 0x000000040906bc10 */ /* 0x000fc4000ff1e0ff */
[----:B------:R-:W-:Y:S02]  /*167a0*/  @!P5 LEA R64, P2, R2, c[0x0][0x200], 0x2 ;  /* 0x000080000240da11 */ /* 0x000fe400078410ff */
[----:B------:R-:W-:Y:S02]  /*167b0*/  @!P4 LEA.HI.X.SX32 R10, R10, UR5, 0x1, P1 ;  /* 0x000000050a0acc11 */ /* 0x000fe400088f0eff */
[----:B------:R-:W-:Y:S02]  /*167c0*/  @!P3 LEA.HI.X.SX32 R9, R9, UR5, 0x1, P0 ;  /* 0x000000050909bc11 */ /* 0x000fe400080f0eff */
        /* <DEDUP_REMOVED lines=8> */
.L_x_293:
[----:B--23--:R-:W-:Y:S05]  /*16850*/  BSYNC B0 ;  /* 0x0000000000007941 */ /* 0x00cfea0003800000 */
.L_x_292:
[----:B------:R-:W2:Y:S01]  /*16860*/  S2R R3, SR_TID.X ;  /* 0x0000000000037919 */ /* 0x000ea20000002100 */
[----:B------:R-:W-:Y:S01]  /*16870*/  UIMAD UR9, UR9, -0x80, UR27 ;  /* 0xffffff80090978a4 */ /* 0x000fe2000f8e021b */
[----:B------:R-:W-:Y:S01]  /*16880*/  SHF.R.S32.HI R4, RZ, 0x1f, R226 ;  /* 0x0000001fff047819 */ /* 0x000fe200000114e2 */
[----:B------:R-:W-:Y:S01]  /*16890*/  USHF.R.S32.HI UR6, URZ, 0x1f, UR10 ;  /* 0x0000001f3f067899 */ /* 0x000fe2000801140a */
[----:B------:R-:W3:Y:S01]  /*168a0*/  S2R R0, SR_CTAID.Z ;  /* 0x0000000000007919 */ /* 0x000ee20000002700 */
        /* <DEDUP_REMOVED lines=9> */
[----:B---3--:R-:W-:-:S03]  /*16940*/  IMAD.WIDE.U32 R6, R0, c[0x0][0x1f0], R6 ;  /* 0x00007c0000067a25 */ /* 0x008fc600078e0006 */
        /* <DEDUP_REMOVED lines=19> */
.L_x_295:
[----:B------:R-:W-:Y:S05]  /*16a80*/  BSYNC B0 ;  /* 0x0000000000007941 */ /* 0x000fea0003800000 */
.L_x_294:
[----:B------:R-:W-:Y:S01]  /*16a90*/  IADD3 R0, R4, 0x20, RZ ;  /* 0x0000002004007810 */ /* 0x000fe20007ffe0ff */
[----:B------:R-:W-:Y:S03]  /*16aa0*/  BSSY B0, `(.L_x_296) ;  /* 0x0000013000007945 */ /* 0x000fe60003800000 */
[----:B------:R-:W-:-:S13]  /*16ab0*/  ISETP.GE.AND P0, PT, R0, UR18, PT ;  /* 0x0000001200007c0c */ /* 0x000fda000bf06270 */
[----:B------:R-:W-:Y:S05]  /*16ac0*/  @P0 BRA `(.L_x_297) ;  /* 0x0000010000000947 */ /* 0x000fea0003800000 */
[----:B------:R-:W-:Y:S01]  /*16ad0*/  IADD3 R2, P0, R10, 0x20, RZ ;  /* 0x000000200a027810 */ /* 0x000fe20007f1e0ff */
[----:B--2---:R-:W-:Y:S01]  /*16ae0*/  IMAD.MOV.U32 R12, RZ, RZ, R6 ;  /* 0x000000ffff0c7224 */ /* 0x004fe200078e0006 */
        /* <DEDUP_REMOVED lines=14> */
.L_x_297:
[----:B------:R-:W-:Y:S05]  /*16bd0*/  BSYNC B0 ;  /* 0x0000000000007941 */ /* 0x000fea0003800000 */
.L_x_296:
        /* <DEDUP_REMOVED lines=20> */
.L_x_299:
[----:B------:R-:W-:Y:S05]  /*16d20*/  BSYNC B0 ;  /* 0x0000000000007941 */ /* 0x000fea0003800000 */
.L_x_298:
[----:B------:R-:W-:-:S04]  /*16d30*/  IADD3 R4, R4, 0x60, RZ ;  /* 0x0000006004047810 */ /* 0x000fc80007ffe0ff */
[----:B------:R-:W-:-:S13]  /*16d40*/  ISETP.GE.AND P0, PT, R4, UR18, PT ;  /* 0x0000001204007c0c */ /* 0x000fda000bf06270 */
[----:B------:R-:W-:Y:S05]  /*16d50*/  @P0 EXIT ;  /* 0x000000000000094d */ /* 0x000fea0003800000 */
[----:B------:R-:W-:Y:S01]  /*16d60*/  IADD3 R0, P0, R10, 0x60, RZ ;  /* 0x000000600a007810 */ /* 0x000fe20007f1e0ff */
[----:B--2---:R-:W-:Y:S01]  /*16d70*/  IMAD.MOV.U32 R2, RZ, RZ, R6 ;  /* 0x000000ffff027224 */ /* 0x004fe200078e0006 */
[----:B------:R-:W-:Y:S02]  /*16d80*/  MOV R3, R9 ;  /* 0x0000000900037202 */ /* 0x000fe40000000f00 */
        /* <DEDUP_REMOVED lines=15> */
.L_x_258:
[----:B------:R-:W-:Y:S01]  /*16e80*/  UISETP.NE.AND UP4, UPT, UR25, -0x1, UPT ;  /* 0xffffffff1900788c */ /* 0x000fe2000bf85270 */
[----:B------:R-:W-:Y:S01]  /*16e90*/  LEA.HI R14, R10, R2, RZ, 0x2 ;  /* 0x000000020a0e7211 */ /* 0x000fe200078f10ff */
[----:B------:R-:W-:Y:S01]  /*16ea0*/  ULDC.U8 UR15, c[0x0][0x329] ;  /* 0x0000ca40000f7ab9 */ /* 0x000fe20000000000 */
[----:B------:R-:W1:Y:S01]  /*16eb0*/  S2R R10, SR_CTAID.Z ;  /* 0x00000000000a7919 */ /* 0x000e620000002700 */
[----:B------:R-:W-:Y:S01]  /*16ec0*/  UISETP.NE.AND UP3, UPT, UR15, URZ, UPT ;  /* 0x0000003f0f00728c */ /* 0x000fe2000bf65270 */
[----:B------:R-:W-:Y:S01]  /*16ed0*/  LOP3.LUT R7, R14, 0xfffffffc, RZ, 0xc0, !PT ;  /* 0xfffffffc0e077812 */ /* 0x000fe200078ec0ff */
[----:B------:R-:W-:Y:S01]  /*16ee0*/  ULDC.64 UR4, c[0x0][0x1e0] ;  /* 0x0000780000047ab9 */ /* 0x000fe20000000a00 */
[----:B------:R-:W-:Y:S01]  /*16ef0*/  SHF.R.S32.HI R14, RZ, 0x2, R14 ;  /* 0x00000002ff0e7819 */ /* 0x000fe2000001140e */
[----:B------:R-:W-:Y:S01]  /*16f00*/  ULDC.64 UR6, c[0x0][0x1e8] ;  /* 0x00007a0000067ab9 */ /* 0x000fe20000000a00 */
[----:B------:R-:W-:Y:S01]  /*16f10*/  IMAD.U32 R16, RZ, RZ, UR26 ;  /* 0x0000001aff107e24 */ /* 0x000fe2000f8e00ff */
[----:B------:R-:W-:Y:S01]  /*16f20*/  USHF.R.S32.HI UR14, URZ, 0x1f, UR10 ;  /* 0x0000001f3f0e7899 */ /* 0x000fe2000801140a */
[----:B------:R-:W-:Y:S01]  /*16f30*/  IMAD.IADD R7, R2, 0x1, -R7 ;  /* 0x0000000102077824 */ /* 0x000fe200078e0a07 */
[----:B------:R-:W-:Y:S01]  /*16f40*/  @!UP4 USHF.R.S32.HI UR17, URZ, 0x1f, UR11 ;  /* 0x0000001f3f11c899 */ /* 0x000fe2000801140b */
[--C-:B------:R-:W-:Y:S01]  /*16f50*/  SHF.R.S32.HI R15, RZ, 0x1f, R14.reuse ;  /* 0x0000001fff0f7819 */ /* 0x100fe2000001140e */
[----:B------:R-:W-:Y:S01]  /*16f60*/  @UP4 UIMAD.WIDE.U32 UR12, UR25, UR6, URZ ;  /* 0x00000006190c42a5 */ /* 0x000fe2000f8e003f */
[----:B------:R-:W-:Y:S01]  /*16f70*/  IMAD.SHL.U32 R6, R7, 0x8, RZ ;  /* 0x0000000807067824 */ /* 0x000fe200078e00ff */
[----:B------:R-:W-:Y:S01]  /*16f80*/  @!UP4 UIMAD UR17, UR17, UR4, URZ ;  /* 0x000000041111c2a4 */ /* 0x000fe2000f8e023f */
[----:B------:R-:W-:Y:S01]  /*16f90*/  BSSY B0, `(.L_x_300) ;  /* 0x000003d000007945 */ /* 0x000fe20003800000 */
[----:B------:R-:W-:Y:S01]  /*16fa0*/  ULDC.U8 UR16, c[0x0][0x328] ;  /* 0x0000ca0000107ab9 */ /* 0x000fe20000000000 */
[----:B------:R-:W-:Y:S01]  /*16fb0*/  IMAD.WIDE R16, R16, 0x80, R14 ;  /* 0x0000008010107825 */ /* 0x000fe200078e020e */
[----:B------:R-:W-:Y:S01]  /*16fc0*/  @!UP4 UIMAD.WIDE.U32 UR18, UR11, UR4, URZ ;  /* 0x000000040b12c2a5 */ /* 0x000fe2000f8e003f */
[C---:B------:R-:W-:Y:S01]  /*16fd0*/  IADD3 R5, R6.reuse, 0x20, RZ ;  /* 0x0000002006057810 */ /* 0x040fe20007ffe0ff */
[----:B------:R-:W-:Y:S01]  /*16fe0*/  @!UP4 UIMAD UR17, UR11, UR5, UR17 ;  /* 0x000000050b11c2a4 */ /* 0x000fe2000f8e0211 */
[----:B------:R-:W-:Y:S01]  /*16ff0*/  IADD3 R4, R6, 0x40, RZ ;  /* 0x0000004006047810 */ /* 0x000fe20007ffe0ff */
[----:B------:R-:W-:-:S02]  /*17000*/  UISETP.NE.AND UP2, UPT, UR16, URZ, UPT ;  /* 0x0000003f1000728c */ /* 0x000fc4000bf45270 */
[----:B------:R-:W-:Y:S02]  /*17010*/  ULDC.64 UR4, c[0x0][0x1f0] ;  /* 0x00007c0000047ab9 */ /* 0x000fe40000000a00 */
[----:B------:R-:W-:Y:S02]  /*17020*/  UIMAD UR4, UR14, UR4, URZ ;  /* 0x000000040e0472a4 */ /* 0x000fe4000f8e023f */
[----:B------:R-:W-:Y:S02]  /*17030*/  @UP4 UIMAD UR7, UR25, UR7, UR13 ;  /* 0x00000007190742a4 */ /* 0x000fe4000f8e020d */
[----:B------:R-:W-:Y:S02]  /*17040*/  @UP4 UMOV UR14, UR12 ;  /* 0x0000000c000e4c82 */ /* 0x000fe40008000000 */
[----:B------:R-:W-:Y:S02]  /*17050*/  UISETP.EQ.AND UP2, UPT, UR15, URZ, UP2 ;  /* 0x0000003f0f00728c */ /* 0x000fe40009742270 */
[----:B------:R-:W-:-:S02]  /*17060*/  @!UP3 UISETP.NE.AND UP1, UPT, UR16, URZ, UPT ;  /* 0x0000003f1000b28c */ /* 0x000fc4000bf25270 */
[----:B------:R-:W-:Y:S02]  /*17070*/  ULDC UR13, c[0x0][0x214] ;  /* 0x00008500000d7ab9 */ /* 0x000fe40000000800 */
[----:B------:R-:W-:Y:S02]  /*17080*/  @UP3 ULDC UR12, c[0x0][0x210] ;  /* 0x00008400000c3ab9 */ /* 0x000fe40000000800 */
[----:B------:R-:W-:Y:S02]  /*17090*/  ULDC UR8, c[0x0][0x234] ;  /* 0x00008d0000087ab9 */ /* 0x000fe40000000800 */
[----:B------:R-:W-:Y:S02]  /*170a0*/  @UP3 UIMAD UR12, UR12, UR13, URZ ;  /* 0x0000000d0c0c32a4 */ /* 0x000fe4000f8e023f */
[----:B------:R-:W-:Y:S02]  /*170b0*/  UISETP.NE.OR UP0, UPT, UR25, -0x1, !UP2 ;  /* 0xffffffff1900788c */ /* 0x000fe4000d705670 */
        /* <DEDUP_REMOVED lines=13> */
[----:B------:R-:W-:Y:S02]  /*17190*/  USEL UR20, UR20, URZ, !UP2 ;  /* 0x0000003f14147287 */ /* 0x000fe4000d000000 */
[----:B------:R-:W-:Y:S01]  /*171a0*/  @!UP3 UMOV UR21, 0x1 ;  /* 0x000000010015b882 */ /* 0x000fe20000000000 */
[----:B-1----:R-:W-:Y:S01]  /*171b0*/  IMAD.WIDE.U32 R10, R10, c[0x0][0x1f0], R2 ;  /* 0x00007c000a0a7a25 */ /* 0x002fe200078e0002 */
[----:B------:R-:W-:-:S02]  /*171c0*/  UIMAD UR9, UR9, UR21, URZ ;  /* 0x00000015090972a4 */ /* 0x000fc4000f8e023f */
[----:B------:R-:W-:Y:S02]  /*171d0*/  UIMAD UR12, UR10, UR12, UR20 ;  /* 0x0000000c0a0c72a4 */ /* 0x000fe4000f8e0214 */
[----:B------:R-:W-:Y:S02]  /*171e0*/  @!UP2 UMOV UR22, URZ ;  /* 0x0000003f0016ac82 */ /* 0x000fe40008000000 */
[----:B------:R-:W-:Y:S02]  /*171f0*/  @UP2 UMOV UR22, UR25 ;  /* 0x0000001900162c82 */ /* 0x000fe40008000000 */
[----:B------:R-:W-:Y:S02]  /*17200*/  UIMAD UR4, UR10, UR5, UR4 ;  /* 0x000000050a0472a4 */ /* 0x000fe4000f8e0204 */
[----:B------:R-:W-:Y:S02]  /*17210*/  @!UP2 UMOV UR23, URZ ;  /* 0x0000003f0017ac82 */ /* 0x000fe40008000000 */
[----:B------:R-:W-:-:S02]  /*17220*/  USHF.R.S32.HI UR6, URZ, 0x1f, UR9 ;  /* 0x0000001f3f067899 */ /* 0x000fc40008011409 */
[----:B------:R-:W-:Y:S01]  /*17230*/  @UP2 USHF.R.S32.HI UR23, URZ, 0x1f, UR25 ;  /* 0x0000001f3f172899 */ /* 0x000fe20008011419 */
        /* <DEDUP_REMOVED lines=18> */
.L_x_301:
[----:B------:R-:W-:Y:S05]  /*17360*/  BSYNC B0 ;  /* 0x0000000000007941 */ /* 0x000fea0003800000 */
.L_x_300:
[----:B------:R-:W-:Y:S01]  /*17370*/  IADD3 R3, R14, 0x20, RZ ;  /* 0x000000200e037810 */ /* 0x000fe20007ffe0ff */
[----:B------:R-:W-:Y:S03]  /*17380*/  BSSY B0, `(.L_x_302) ;  /* 0x0000013000007945 */ /* 0x000fe60003800000 */
[----:B------:R-:W-:-:S13]  /*17390*/  ISETP.GE.AND P0, PT, R3, UR27, PT ;  /* 0x0000001b03007c0c */ /* 0x000fda000bf06270 */
[----:B------:R-:W-:Y:S05]  /*173a0*/  @P0 BRA `(.L_x_303) ;  /* 0x0000010000000947 */ /* 0x000fea0003800000 */
[----:B------:R-:W-:Y:S01]  /*173b0*/  IADD3 R2, P0, R16, 0x20, RZ ;  /* 0x0000002010027810 */ /* 0x000fe20007f1e0ff */
[----:B-1----:R-:W-:Y:S01]  /*173c0*/  IMAD.MOV.U32 R8, RZ, RZ, R10 ;  /* 0x000000ffff087224 */ /* 0x002fe200078e000a */
        /* <DEDUP_REMOVED lines=14> */
.L_x_303:
[----:B------:R-:W-:Y:S05]  /*174b0*/  BSYNC B0 ;  /* 0x0000000000007941 */ /* 0x000fea0003800000 */
.L_x_302:
        /* <DEDUP_REMOVED lines=17> */
[----:B------:R1:W-:Y:S04]  /*175d0*/  @!P2 STG.E.128 [R8.64], RZ ;  /* 0x000000ff0800a986 */ /* 0x0003e8000c101d1c */
[----:B------:R1:W-:Y:S04]  /*175e0*/  @!P1 STG.E.128 [R8.64+0x40], RZ ;  /* 0x000040ff08009986 */ /* 0x0003e8000c101d1c */
[----:B------:R1:W-:Y:S02]  /*175f0*/  @!P0 STG.E.128 [R8.64+0x80], RZ ;  /* 0x000080ff08008986 */ /* 0x0003e4000c101d1c */
.L_x_305:
[----:B------:R-:W-:Y:S05]  /*17600*/  BSYNC B0 ;  /* 0x0000000000007941 */ /* 0x000fea0003800000 */
.L_x_304:
        /* <DEDUP_REMOVED lines=19> */
.L_x_307:
[----:B------:R-:W-:Y:S05]  /*17740*/  BSYNC B0 ;  /* 0x0000000000007941 */ /* 0x000fea0003800000 */
.L_x_306:
        /* <DEDUP_REMOVED lines=27> */
[----:B------:R-:W-:-:S05]  /*17900*/  IMAD R0, R0, UR21, RZ ;  /* 0x0000001500007c24 */ /* 0x000fca000f8e02ff */
[----:B-1----:R-:W-:-:S04]  /*17910*/  IADD3 R2, P0, R0, UR9, RZ ;  /* 0x0000000900027c10 */ /* 0x002fc8000ff1e0ff */
[----:B------:R-:W-:Y:S02]  /*17920*/  LEA.HI.X.SX32 R0, R0, UR6, 0x1, P0 ;  /* 0x0000000600007c11 */ /* 0x000fe400080f0eff */
[----:B------:R-:W-:-:S04]  /*17930*/  LEA R4, P0, R2, c[0x0][0x200], 0x2 ;  /* 0x0000800002047a11 */ /* 0x000fc800078010ff */
[----:B------:R-:W-:Y:S01]  /*17940*/  LEA.HI.X R5, R2, c[0x0][0x204], R0, 0x2, P0 ;  /* 0x0000810002057a11 */ /* 0x000fe200000f1400 */
[----:B------:R-:W-:-:S05]  /*17950*/  IMAD.MOV.U32 R0, RZ, RZ, 0x7f800000 ;  /* 0x7f800000ff007424 */ /* 0x000fca00078e00ff */
[----:B------:R-:W-:Y:S01]  /*17960*/  STG.E [R4.64], R0 ;  /* 0x0000000004007986 */ /* 0x000fe2000c10191c */
[----:B------:R-:W-:Y:S05]  /*17970*/  EXIT ;  /* 0x000000000000794d */ /* 0x000fea0003800000 */
.L_x_308:
        /* <DEDUP_REMOVED lines=16> */
.L_x_986:


//--------------------- .text._ZN5flash16flash_fwd_kernelI23Flash_fwd_kernel_traitsILi96ELi128ELi64ELi4ELb0ELb0EN7cutlass10bfloat16_tE19Flash_kernel_traitsILi96ELi128ELi64ELi4ES3_EELb1ELb1ELb0ELb0ELb1ELb1ELb0ELb0EEEvNS_16Flash_fwd_paramsE --------------------------
	.section	.text._ZN5flash16flash_fwd_kernelI23Flash_fwd_kernel_traitsILi96ELi128ELi64ELi4ELb0ELb0EN7cutlass10bfloat16_tE19Flash_kernel_traitsILi96ELi128ELi64ELi4ES3_EELb1ELb1ELb0ELb0ELb1ELb1ELb0ELb0EEEvNS_16Flash_fwd_paramsE,"ax",@progbits
	.sectioninfo	@"SHI_REGISTERS=255"
	.align	128
        .global         _ZN5flash16flash_fwd_kernelI23Flash_fwd_kernel_traitsILi96ELi128ELi64ELi4ELb0ELb0EN7cutlass10bfloat16_tE19Flash_kernel_traitsILi96ELi128ELi64ELi4ES3_EELb1ELb1ELb0ELb0ELb1ELb1ELb0ELb0EEEvNS_16Flash_fwd_paramsE
        .type           _ZN5flash16flash_fwd_kernelI23Flash_fwd_kernel_traitsILi96ELi128ELi64ELi4ELb0ELb0EN7cutlass10bfloat16_tE19Flash_kernel_traitsILi96ELi128ELi64ELi4ES3_EELb1ELb1ELb0ELb0ELb1ELb1ELb0ELb0EEEvNS_16Flash_fwd_paramsE,@function
        .size           _ZN5flash16flash_fwd_kernelI23Flash_fwd_kernel_traitsILi96ELi128ELi64ELi4ELb0ELb0EN7cutlass10bfloat16_tE19Flash_kernel_traitsILi96ELi128ELi64ELi4ES3_EELb1ELb1ELb0ELb0ELb1ELb1ELb0ELb0EEEvNS_16Flash_fwd_paramsE,(.L_x_987 - _ZN5flash16flash_fwd_kernelI23Flash_fwd_kernel_traitsILi96ELi128ELi64ELi4ELb0ELb0EN7cutlass10bfloat16_tE19Flash_kernel_traitsILi96ELi128ELi64ELi4ES3_EELb1ELb1ELb0ELb0ELb1ELb1ELb0ELb0EEEvNS_16Flash_fwd_paramsE)
        .other          _ZN5flash16flash_fwd_kernelI23Flash_fwd_kernel_traitsILi96ELi128ELi64ELi4ELb0ELb0EN7cutlass10bfloat16_tE19Flash_kernel_traitsILi96ELi128ELi64ELi4ES3_EELb1ELb1ELb0ELb0ELb1ELb1ELb0ELb0EEEvNS_16Flash_fwd_paramsE,@"STO_CUDA_ENTRY STV_DEFAULT"
_ZN5flash16flash_fwd_kernelI23Flash_fwd_kernel_traitsILi96ELi128ELi64ELi4ELb0ELb0EN7cutlass10bfloat16_tE19Flash_kernel_traitsILi96ELi128ELi64ELi4ES3_EELb1ELb1ELb0ELb0ELb1ELb1ELb0ELb0EEEvNS_16Flash_fwd_paramsE:
.text._ZN5flash16flash_fwd_kernelI23Flash_fwd_kernel_traitsILi96ELi128ELi64ELi4ELb0ELb0EN7cutlass10bfloat16_tE19Flash_kernel_traitsILi96ELi128ELi64ELi4ES3_EELb1ELb1ELb0ELb0ELb1ELb1ELb0ELb0EEEvNS_16Flash_fwd_paramsE:
        /* <DEDUP_REMOVED lines=11> */
[----:B------:R-:W2:Y:S01]  /*00b0*/  S2R R122, SR_TID.X ;  /* 0x00000000007a7919 */ /* 0x000ea20000002100 */
[----:B------:R-:W-:-:S02]  /*00c0*/  ULDC.64 UR6, c[0x0][0x250] ;  /* 0x0000940000067ab9 */ /* 0x000fc40000000a00 */
[----:B------:R-:W-:Y:S01]  /*00d0*/  ULDC.64 UR4, c[0x0][0x258] ;  /* 0x0000960000047ab9 */ /* 0x000fe20000000a00 */
[----:B------:R-:W3:Y:S01]  /*00e0*/  @P3 LDG.E.64 R2, [R2.64] ;  /* 0x0000001602023981 */ /* 0x000ee2000c1e1b00 */
[----:B------:R-:W-:Y:S01]  /*00f0*/  @P3 MOV R4, R169 ;  /* 0x000000a900043202 */ /* 0x000fe20000000f00 */
[----:B------:R-:W-:-:S06]  /*0100*/  @P3 IMAD.MOV.U32 R5, RZ, RZ, R120 ;  /* 0x000000ffff053224 */ /* 0x000fcc00078e0078 */
[----:B------:R-:W4:Y:S01]  /*0110*/  @P3 LDG.E.64 R4, [R4.64] ;  /* 0x0000001604043981 */ /* 0x000f22000c1e1b00 */
[----:B------:R-:W5:Y:S01]  /*0120*/  S2UR UR11, SR_CTAID.Y ;  /* 0x00000000000b79c3 */ /* 0x000f620000002600 */
[----:B------:R-:W-:Y:S02]  /*0130*/  UISETP.NE.U32.AND UP0, UPT, URZ, UR6, UPT ;  /* 0x000000063f00728c */ /* 0x000fe4000bf05070 */
[----:B------:R-:W-:Y:S02]  /*0140*/  UISETP.NE.U32.AND UP2, UPT, URZ, UR4, UPT ;  /* 0x000000043f00728c */ /* 0x000fe4000bf45070 */
[----:B------:R-:W-:Y:S02]  /*0150*/  UISETP.NE.AND.EX UP0, UPT, URZ, UR7, UPT, UP0 ;  /* 0x000000073f00728c */ /* 0x000fe4000bf05300 */
[----:B------:R-:W-:Y:S01]  /*0160*/  UISETP.NE.AND.EX UP2, UPT, URZ, UR5, UPT, UP2 ;  /* 0x000000053f00728c */ /* 0x000fe2000bf45320 */
[----:B------:R-:W1:Y:S01]  /*0170*/  S2UR UR10, SR_CTAID.Z ;  /* 0x00000000000a79c3 */ /* 0x000e620000002700 */
[----:B------:R-:W-:-:S02]  /*0180*/  ULDC.64 UR12, c[0x0][0x250] ;  /* 0x00009400000c7ab9 */ /* 0x000fc40000000a00 */
[----:B------:R-:W-:Y:S01]  /*0190*/  ULDC.64 UR6, c[0x0][0x258] ;  /* 0x0000960000067ab9 */ /* 0x000fe20000000a00 */
[----:B------:R-:W-:Y:S02]  /*01a0*/  PLOP3.LUT P1, PT, PT, PT, UP0, 0x80, 0x0 ;  /* 0x000000000000781c */ /* 0x000fe40003f2f008 */
[----:B------:R-:W-:Y:S02]  /*01b0*/  PLOP3.LUT P0, PT, PT, PT, UP2, 0x80, 0x0 ;  /* 0x000000000000781c */ /* 0x000fe40003f0f028 */
[----:B------:R-:W-:Y:S02]  /*01c0*/  @UP0 UMOV UR5, 0x4 ;  /* 0x0000000400050882 */ /* 0x000fe40000000000 */
[----:B------:R-:W-:Y:S02]  /*01d0*/  @UP2 UMOV UR4, 0x4 ;  /* 0x0000000400042882 */ /* 0x000fe40000000000 */
[----:B-----5:R-:W-:Y:S02]  /*01e0*/  @UP0 UIMAD.WIDE UR12, UR11, UR5, UR12 ;  /* 0x000000050b0c02a5 */ /* 0x020fe4000f8e020c */
[----:B------:R-:W-:-:S04]  /*01f0*/  @UP2 UIMAD.WIDE UR4, UR11, UR4, UR6 ;  /* 0x000000040b0422a5 */ /* 0x000fc8000f8e0206 */
[----:B------:R-:W-:Y:S01]  /*0200*/  IMAD.U32 R6, RZ, RZ, UR12 ;  /* 0x0000000cff067e24 */ /* 0x000fe2000f8e00ff */
[----:B------:R-:W-:Y:S01]  /*0210*/  MOV R7, UR13 ;  /* 0x0000000d00077c02 */ /* 0x000fe20008000f00 */
[----:B-1----:R-:W-:-:S06]  /*0220*/  ULOP3.LUT UR8, UR10, UR9, UR11, 0xfe, !UPT ;  /* 0x000000090a087292 */ /* 0x002fcc000f8efe0b */
[----:B--2---:R-:W-:-:S13]  /*0230*/  LOP3.LUT P4, RZ, R122, UR8, RZ, 0xfc, !PT ;  /* 0x000000087aff7c12 */ /* 0x004fda000f88fcff */
[----:B------:R-:W-:Y:S02]  /*0240*/  @!P4 IMAD.MOV.U32 R8, RZ, RZ, c[0x0][0x308] ;  /* 0x0000c200ff08c624 */ /* 0x000fe400078e00ff */
[----:B------:R-:W-:Y:S01]  /*0250*/  @!P4 IMAD.MOV.U32 R9, RZ, RZ, c[0x0][0x30c] ;  /* 0x0000c300ff09c624 */ /* 0x000fe200078e00ff */
[----:B---3--:R-:W1:Y:S08]  /*0260*/  @P3 R2UR UR24, R2 ;  /* 0x00000000021833c2 */ /* 0x008e7000000e0000 */
[----:B------:R-:W2:Y:S01]  /*0270*/  @P3 R2UR UR25, R3 ;  /* 0x00000000031933c2 */ /* 0x000ea200000e0000 */
[----:B----4-:R-:W-:Y:S01]  /*0280*/  @P3 IADD3 R169, P2, R4, c[0x0][0x300], RZ ;  /* 0x0000c00004a93a10 */ /* 0x010fe20007f5e0ff */
[----:B------:R-:W-:-:S04]  /*0290*/  IMAD.U32 R4, RZ, RZ, UR4 ;  /* 0x00000004ff047e24 */ /* 0x000fc8000f8e00ff */
[----:B------:R-:W-:Y:S02]  /*02a0*/  @P3 IMAD.X R120, RZ, RZ, R5, P2 ;  /* 0x000000ffff783224 */ /* 0x000fe400010e0605 */
[----:B------:R-:W-:Y:S01]  /*02b0*/  IMAD.U32 R5, RZ, RZ, UR5 ;  /* 0x00000005ff057e24 */ /* 0x000fe2000f8e00ff */
[----:B------:R-:W-:Y:S01]  /*02c0*/  UMOV UR6, URZ ;  /* 0x0000003f00067c82 */ /* 0x000fe20008000000 */
[----:B------:R-:W-:Y:S01]  /*02d0*/  SHF.R.S32.HI R0, RZ, 0x1f, R122 ;  /* 0x0000001fff007819 */ /* 0x000fe2000001147a */
[----:B------:R-:W-:Y:S02]  /*02e0*/  USHF.L.U32 UR9, UR9, 0x7, URZ ;  /* 0x0000000709097899 */ /* 0x000fe4000800063f */
[----:B------:R-:W-:Y:S01]  /*02f0*/  ULDC UR7, c[0x0][0x214] ;  /* 0x0000850000077ab9 */ /* 0x000fe20000000800 */
[----:B-1----:R-:W-:Y:S01]  /*0300*/  MOV R2, UR24 ;  /* 0x0000001800027c02 */ /* 0x002fe20008000f00 */
[----:B--2---:R-:W-:Y:S01]  /*0310*/  IMAD.U32 R3, RZ, RZ, UR25 ;  /* 0x00000019ff037e24 */ /* 0x004fe2000f8e00ff */
[----:B------:R-:W-:-:S02]  /*0320*/  ULDC UR12, c[0x0][0x1c0] ;  /* 0x00007000000c7ab9 */ /* 0x000fc40000000800 */
[----:B------:R-:W-:Y:S02]  /*0330*/  ULDC.64 UR4, c[0x0][0x268] ;  /* 0x00009a0000047ab9 */ /* 0x000fe40000000a00 */
[----:B------:R1:W-:Y:S02]  /*0340*/  @!P4 STG.E.64 [R8.64], R2 ;  /* 0x000000020800c986 */ /* 0x0003e4000c101b16 */
[----:B-1----:R-:W-:Y:S01]  /*0350*/  @!P4 IMAD.MOV.U32 R2, RZ, RZ, R169 ;  /* 0x000000ffff02c224 */ /* 0x002fe200078e00a9 */
[----:B------:R-:W-:-:S05]  /*0360*/  @!P4 MOV R3, R120 ;  /* 0x000000780003c202 */ /* 0x000fca0000000f00 */
[----:B------:R1:W-:Y:S04]  /*0370*/  @!P4 STG.E.64 [R8.64+0x8], R2 ;  /* 0x000008020800c986 */ /* 0x0003e8000c101b16 */
[----:B------:R-:W2:Y:S04]  /*0380*/  @P1 LDG.E R6, [R6.64] ;  /* 0x0000001606061981 */ /* 0x000ea8000c1e1900 */
[----:B------:R-:W3:Y:S01]  /*0390*/  @P0 LDG.E R4, [R4.64] ;  /* 0x0000001604040981 */ /* 0x000ee2000c1e1900 */
[----:B------:R-:W-:Y:S01]  /*03a0*/  LEA.HI R123, R0, R122, RZ, 0x5 ;  /* 0x0000007a007b7211 */ /* 0x000fe200078f28ff */
[----:B------:R-:W-:-:S02]  /*03b0*/  UISETP.GE.AND UP0, UPT, UR9, UR7, UPT ;  /* 0x000000070900728c */ /* 0x000fc4000bf06270 */
[----:B------:R-:W-:Y:S01]  /*03c0*/  UIMAD UR12, UR11, UR12, UR10 ;  /* 0x0000000c0b0c72a4 */ /* 0x000fe2000f8e020a */
[----:B------:R-:W-:Y:S01]  /*03d0*/  LOP3.LUT R126, R123, 0xffffffe0, RZ, 0xc0, !PT ;  /* 0xffffffe07b7e7812 */ /* 0x000fe200078ec0ff */
[----:B------:R-:W-:Y:S02]  /*03e0*/  @!UP2 UISETP.NE.U32.AND UP1, UPT, URZ, UR4, UPT ;  /* 0x000000043f00a28c */ /* 0x000fe4000bf25070 */
[----:B------:R-:W-:Y:S02]  /*03f0*/  USHF.L.U32 UR12, UR12, 0x5, URZ ;  /* 0x000000050c0c7899 */ /* 0x000fe4000800063f */
[----:B------:R-:W-:Y:S01]  /*0400*/  IMAD.IADD R126, R122, 0x1, -R126 ;  /* 0x000000017a7e7824 */ /* 0x000fe200078e0a7e */
[----:B------:R-:W-:Y:S02]  /*0410*/  @!UP2 UISETP.NE.AND.EX UP1, UPT, URZ, UR5, UPT, UP1 ;  /* 0x000000053f00a28c */ /* 0x000fe4000bf25310 */
[----:B------:R-:W-:Y:S02]  /*0420*/  USHF.R.S32.HI UR7, URZ, 0x1f, UR12 ;  /* 0x0000001f3f077899 */ /* 0x000fe4000801140c */
[----:B------:R-:W-:-:S02]  /*0430*/  ULDC.64 UR4, c[0x0][0x218] ;  /* 0x0000860000047ab9 */ /* 0x000fc40000000a00 */
[----:B------:R-:W-:Y:S01]  /*0440*/  @!UP2 USEL UR5, URZ, UR5, !UP1 ;  /* 0x000000053f05a287 */ /* 0x000fe2000c800000 */
[--C-:B-1----:R-:W-:Y:S01]  /*0450*/  SHF.R.S32.HI R2, RZ, 0x1f, R126.reuse ;  /* 0x0000001fff027819 */ /* 0x102fe2000001147e */
[----:B--2---:R-:W1:Y:S01]  /*0460*/  @P1 R2UR UR6, R6 ;  /* 0x00000000060613c2 */ /* 0x004e6200000e0000 */
[----:B------:R-:W-:-:S04]  /*0470*/  IADD3 R169, P2, P1, R169, UR12, R126 ;  /* 0x0000000ca9a97c10 */ /* 0x000fc8000f95e07e */
[----:B------:R-:W-:-:S03]  /*0480*/  IADD3.X R120, R120, UR7, R2, P2, P1 ;  /* 0x0000000778787c10 */ /* 0x000fc600097e2402 */
[----:B---3--:R-:W1:Y:S01]  /*0490*/  @P0 R2UR UR8, R4 ;  /* 0x00000000040803c2 */ /* 0x008e6200000e0000 */
[----:B------:R-:W-:Y:S01]  /*04a0*/  PLOP3.LUT P0, PT, PT, PT, UP0, 0x80, 0x0 ;  /* 0x000000000000781c */ /* 0x000fe20003f0f008 */
[----:B-1----:R-:W-:Y:S02]  /*04b0*/  @UP2 UIADD3 UR8, UR8, -UR6, URZ ;  /* 0x8000000608082290 */ /* 0x002fe4000fffe03f */
[----:B------:R-:W-:-:S10]  /*04c0*/  @!UP2 UIADD3 UR8, UR5, UR4, -UR6 ;  /* 0x000000040508a290 */ /* 0x000fd4000fffe806 */
[----:B------:R-:W-:Y:S05]  /*04d0*/  @P0 EXIT ;  /* 0x000000000000094d */ /* 0x000fea0003800000 */
[----:B------:R-:W-:Y:S02]  /*04e0*/  UIADD3 UR5, UR9, 0xbf, URZ ;  /* 0x000000bf09057890 */ /* 0x000fe4000fffe03f */
[----:B------:R-:W-:Y:S02]  /*04f0*/  ULDC UR4, c[0x0][0x214] ;  /* 0x0000850000047ab9 */ /* 0x000fe40000000800 */
[----:B------:R-:W-:Y:S02]  /*0500*/  UIADD3 UR4, UR8, -UR4, UR5 ;  /* 0x8000000408047290 */ /* 0x000fe4000fffe005 */
[----:B------:R-:W-:Y:S02]  /*0510*/  UIADD3 UR12, UR8, 0x3f, URZ ;  /* 0x0000003f080c7890 */ /* 0x000fe4000fffe03f */
[----:B------:R-:W-:Y:S02]  /*0520*/  ULDC UR5, c[0x0][0x2e8] ;  /* 0x0000ba0000057ab9 */ /* 0x000fe40000000800 */
[----:B------:R-:W-:-:S02]  /*0530*/  UIADD3 UR5, UR4, UR5, URZ ;  /* 0x0000000504057290 */ /* 0x000fc4000fffe03f */
[----:B------:R-:W-:Y:S02]  /*0540*/  USHF.R.S32.HI UR7, URZ, 0x1f, UR12 ;  /* 0x0000001f3f077899 */ /* 0x000fe4000801140c */
[----:B------:R-:W-:Y:S02]  /*0550*/  USHF.R.S32.HI UR4, URZ, 0x1f, UR5 ;  /* 0x0000001f3f047899 */ /* 0x000fe40008011405 */
        /* <DEDUP_REMOVED lines=9> */
[----:B------:R-:W-:Y:S01]  /*05f0*/  IABS R4, c[0x0][0x1c8] ;  /* 0x0000720000047a13 */ /* 0x000fe20000000000 */
[----:B------:R-:W1:Y:S01]  /*0600*/  S2R R13, SR_CTAID.Z ;  /* 0x00000000000d7919 */ /* 0x000e620000002700 */
[CC--:B------:R-:W-:Y:S01]  /*0610*/  LEA.HI R218, R0.reuse, R122.reuse, RZ, 0x2 ;  /* 0x0000007a00da7211 */ /* 0x0c0fe200078f10ff */
[----:B------:R-:W-:Y:S01]  /*0620*/  USHF.R.S32.HI UR12, URZ, 0x1f, UR11 ;  /* 0x0000001f3f0c7899 */ /* 0x000fe2000801140b */
[----:B------:R-:W2:Y:S01]  /*0630*/  I2F.RP R7, R4 ;  /* 0x0000000400077306 */ /* 0x000ea20000209400 */
[CC--:B------:R-:W-:Y:S01]  /*0640*/  LEA.HI R9, R0.reuse, R122.reuse, RZ, 0x3 ;  /* 0x0000007a00097211 */ /* 0x0c0fe200078f18ff */
[----:B------:R-:W3:Y:S01]  /*0650*/  S2R R121, SR_CTAID.X ;  /* 0x0000000000797919 */ /* 0x000ee20000002500 */
[----:B------:R-:W-:Y:S01]  /*0660*/  LEA.HI R0, R0, R122, RZ, 0x4 ;  /* 0x0000007a00007211 */ /* 0x000fe200078f20ff */
[----:B------:R-:W-:Y:S01]  /*0670*/  ULDC.64 UR4, c[0x0][0x178] ;  /* 0x00005e0000047ab9 */ /* 0x000fe20000000a00 */
[----:B------:R-:W-:Y:S01]  /*0680*/  LOP3.LUT R226, R218, 0xfffffffc, RZ, 0xc0, !PT ;  /* 0xfffffffcdae27812 */ /* 0x000fe200078ec0ff */
[C---:B------:R-:W-:Y:S01]  /*0690*/  IMAD.SHL.U32 R2, R9.reuse, 0x8, RZ ;  /* 0x0000000809027824 */ /* 0x040fe200078e00ff */
[----:B------:R-:W-:Y:S01]  /*06a0*/  SHF.R.S32.HI R5, RZ, 0x4, R0 ;  /* 0x00000004ff057819 */ /* 0x000fe20000011400 */
[----:B------:R-:W-:Y:S01]  /*06b0*/  IMAD.U32 R11, RZ, RZ, UR6 ;  /* 0x00000006ff0b7e24 */ /* 0x000fe2000f8e00ff */
[----:B------:R-:W-:Y:S01]  /*06c0*/  SHF.R.S32.HI R234, RZ, 0x2, R218 ;  /* 0x00000002ffea7819 */ /* 0x000fe200000114da */
[----:B------:R-:W-:Y:S01]  /*06d0*/  IMAD.IADD R226, R122, 0x1, -R226 ;  /* 0x000000017ae27824 */ /* 0x000fe200078e0ae2 */
[----:B------:R-:W-:Y:S01]  /*06e0*/  LEA.HI R3, R0, R5, RZ, 0x1 ;  /* 0x0000000500037211 */ /* 0x000fe200078f08ff */
[----:B------:R-:W-:Y:S01]  /*06f0*/  UIMAD UR4, UR12, UR4, URZ ;  /* 0x000000040c0472a4 */ /* 0x000fe2000f8e023f */
[----:B------:R-:W-:Y:S01]  /*0700*/  LOP3.LUT R2, R2, 0xc0, RZ, 0xc0, !PT ;  /* 0x000000c002027812 */ /* 0x000fe200078ec0ff */
[----:B------:R-:W-:Y:S01]  /*0710*/  IMAD.SHL.U32 R226, R226, 0x8, RZ ;  /* 0x00000008e2e27824 */ /* 0x000fe200078e00ff */
[----:B------:R-:W-:Y:S01]  /*0720*/  LOP3.LUT R0, R0, 0xfffffff0, RZ, 0xc0, !PT ;  /* 0xfffffff000007812 */ /* 0x000fe200078ec0ff */
[----:B--2---:R-:W2:Y:S01]  /*0730*/  MUFU.RCP R7, R7 ;  /* 0x0000000700077308 */ /* 0x004ea20000001000 */
[----:B------:R-:W-:Y:S01]  /*0740*/  SHF.R.U32.HI R6, RZ, 0x3, R2 ;  /* 0x00000003ff067819 */ /* 0x000fe20000011602 */
[----:B------:R-:W-:Y:S01]  /*0750*/  UIMAD UR4, UR11, UR5, UR4 ;  /* 0x000000050b0472a4 */ /* 0x000fe2000f8e0204 */
[----:B------:R-:W-:Y:S01]  /*0760*/  LOP3.LUT R2, R2, 0x18, R226, 0xf8, !PT ;  /* 0x0000001802027812 */ /* 0x000fe200078ef8e2 */
[----:B------:R-:W-:Y:S01]  /*0770*/  IMAD.IADD R0, R122, 0x1, -R0 ;  /* 0x000000017a007824 */ /* 0x000fe200078e0a00 */
[----:B------:R-:W-:Y:S01]  /*0780*/  LEA.HI R218, R218, R234, RZ, 0x1 ;  /* 0x000000eadada7211 */ /* 0x000fe200078f08ff */
[----:B------:R-:W-:Y:S01]  /*0790*/  UMOV UR20, 0x6 ;  /* 0x0000000600147882 */ /* 0x000fe20000000000 */
[----:B------:R-:W-:Y:S01]  /*07a0*/  LOP3.LUT R6, R2, R6, RZ, 0x3c, !PT ;  /* 0x0000000602067212 */ /* 0x000fe200078e3cff */
[----:B------:R-:W-:Y:S01]  /*07b0*/  UIADD3 UR27, UR26, -0x1, URZ ;  /* 0xffffffff1a1b7890 */ /* 0x000fe2000fffe03f */
[----:B------:R-:W-:Y:S01]  /*07c0*/  LOP3.LUT R10, R9, 0xfffffff8, RZ, 0xc0, !PT ;  /* 0xfffffff8090a7812 */ /* 0x000fe200078ec0ff */
[----:B------:R-:W-:Y:S01]  /*07d0*/  UISETP.NE.AND UP0, UPT, UR26, 0x1, UPT ;  /* 0x000000011a00788c */ /* 0x000fe2000bf05270 */
[----:B------:R-:W-:Y:S01]  /*07e0*/  LOP3.LUT R218, R218, 0x7fffffe, RZ, 0xc0, !PT ;  /* 0x07fffffedada7812 */ /* 0x000fe200078ec0ff */
[----:B------:R-:W-:Y:S01]  /*07f0*/  UIADD3 UR17, UR24, -0x4ab325aa, URZ ;  /* 0xb54cda5618117890 */ /* 0x000fe2000fffe03f */
[----:B------:R-:W-:Y:S01]  /*0800*/  LEA.HI R2, R0, R0, RZ, 0x1 ;  /* 0x0000000000027211 */ /* 0x000fe200078f08ff */
[----:B------:R-:W-:Y:S01]  /*0810*/  IMAD.IADD R10, R122, 0x1, -R10 ;  /* 0x000000017a0a7824 */ /* 0x000fe200078e0a0a */
[----:B------:R-:W-:Y:S01]  /*0820*/  SHF.R.S32.HI R123, RZ, 0x5, R123 ;  /* 0x00000005ff7b7819 */ /* 0x000fe2000001147b */
[----:B------:R-:W-:Y:S01]  /*0830*/  IMAD.IADD R218, R234, 0x1, -R218 ;  /* 0x00000001eada7824 */ /* 0x000fe200078e0ada */
[----:B--2---:R-:W-:-:S02]  /*0840*/  IADD3 R7, R7, 0xffffffe, RZ ;  /* 0x0ffffffe07077810 */ /* 0x004fc40007ffe0ff */
[----:B------:R-:W-:Y:S01]  /*0850*/  LOP3.LUT R125, R2, 0x7fffffe, RZ, 0xc0, !PT ;  /* 0x07fffffe027d7812 */ /* 0x000fe200078ec0ff */
[----:B------:R-:W-:Y:S01]  /*0860*/  IMAD R218, R123, 0x8, R218 ;  /* 0x000000087bda7824 */ /* 0x000fe200078e02da */
[----:B------:R-:W-:Y:S02]  /*0870*/  SHF.R.S32.HI R124, RZ, 0x1f, R0 ;  /* 0x0000001fff7c7819 */ /* 0x000fe40000011400 */
[----:B------:R-:W2:Y:S01]  /*0880*/  F2I.FTZ.U32.TRUNC.NTZ R7, R7 ;  /* 0x0000000700077305 */ /* 0x000ea2000021f000 */
[----:B------:R-:W-:Y:S01]  /*0890*/  LOP3.LUT R3, R3, 0xfffffffe, RZ, 0xc0, !PT ;  /* 0xfffffffe03037812 */ /* 0x000fe200078ec0ff */
[----:B------:R-:W-:Y:S01]  /*08a0*/  IMAD.IADD R125, R0, 0x1, -R125 ;  /* 0x00000001007d7824 */ /* 0x000fe200078e0a7d */
[----:B------:R-:W-:Y:S01]  /*08b0*/  LEA.HI R8, R10, R10, RZ, 0x1 ;  /* 0x0000000a0a087211 */ /* 0x000fe200078f08ff */
[----:B------:R-:W-:Y:S01]  /*08c0*/  IMAD.U32 R218, R218, 0x20, R6 ;  /* 0x00000020dada7824 */ /* 0x000fe200078e0006 */
[----:B------:R-:W-:Y:S01]  /*08d0*/  LEA.HI R124, R124, R0, RZ, 0x3 ;  /* 0x000000007c7c7211 */ /* 0x000fe200078f18ff */
[----:B------:R-:W-:Y:S01]  /*08e0*/  IMAD.IADD R3, R5, 0x1, -R3 ;  /* 0x0000000105037824 */ /* 0x000fe200078e0a03 */
[----:B------:R-:W-:Y:S01]  /*08f0*/  LOP3.LUT R5, R8, 0x3fffffe, RZ, 0xc0, !PT ;  /* 0x03fffffe08057812 */ /* 0x000fe200078ec0ff */
[----:B------:R-:W-:Y:S01]  /*0900*/  IMAD.MOV.U32 R6, RZ, RZ, RZ ;  /* 0x000000ffff067224 */ /* 0x000fe200078e00ff */
[----:B-1----:R-:W-:Y:S01]  /*0910*/  IABS R13, R13 ;  /* 0x0000000d000d7213 */ /* 0x002fe20000000000 */
[----:B------:R-:W-:Y:S01]  /*0920*/  IMAD.SHL.U32 R218, R218, 0x2, RZ ;  /* 0x00000002dada7824 */ /* 0x000fe200078e00ff */
[----:B------:R-:W-:Y:S01]  /*0930*/  SHF.R.S32.HI R235, RZ, 0x1f, R234 ;  /* 0x0000001fffeb7819 */ /* 0x000fe200000114ea */
[----:B------:R-:W-:Y:S01]  /*0940*/  IMAD.IADD R5, R10, 0x1, -R5 ;  /* 0x000000010a057824 */ /* 0x000fe200078e0a05 */
[----:B------:R-:W-:Y:S01]  /*0950*/  IADD3 R14, P0, R234, UR6, RZ ;  /* 0x00000006ea0e7c10 */ /* 0x000fe2000ff1e0ff */
[----:B------:R-:W1:Y:S01]  /*0960*/  S2R R10, SR_CTAID.Y ;  /* 0x00000000000a7919 */ /* 0x000e620000002600 */
[----:B------:R-:W-:Y:S01]  /*0970*/  SHF.R.S32.HI R227, RZ, 0x1f, R226 ;  /* 0x0000001fffe37819 */ /* 0x000fe200000114e2 */
[----:B--2---:R-:W-:Y:S01]  /*0980*/  IMAD.MOV R0, RZ, RZ, -R7 ;  /* 0x000000ffff007224 */ /* 0x004fe200078e0a07 */
[----:B------:R-:W-:Y:S01]  /*0990*/  LEA.HI.X.SX32 R11, R11, R235, 0x1, P0 ;  /* 0x000000eb0b0b7211 */ /* 0x000fe200000f0eff */
[----:B------:R-:W-:Y:S01]  /*09a0*/  USHF.R.S32.HI UR6, URZ, 0x1f, UR10 ;  /* 0x0000001f3f067899 */ /* 0x000fe2000801140a */
[----:B---3--:R-:W-:Y:S01]  /*09b0*/  IMAD.WIDE R234, R121, 0x80, R234 ;  /* 0x0000008079ea7825 */ /* 0x008fe200078e02ea */
[----:B------:R-:W-:-:S03]  /*09c0*/  SHF.R.S32.HI R8, RZ, 0x1, R8 ;  /* 0x00000001ff087819 */ /* 0x000fc60000011408 */
[----:B------:R-:W-:Y:S02]  /*09d0*/  IMAD R0, R0, R4, RZ ;  /* 0x0000000400007224 */ /* 0x000fe400078e02ff */
[----:B------:R-:W-:Y:S02]  /*09e0*/  IMAD R12, R11, c[0x0][0x198], RZ ;  /* 0x000066000b0c7a24 */ /* 0x000fe400078e02ff */
[----:B------:R-:W-:Y:S01]  /*09f0*/  IMAD.HI.U32 R0, R7, R0, R6 ;  /* 0x0000000007007227 */ /* 0x000fe200078e0006 */
[--C-:B------:R-:W-:Y:S01]  /*0a00*/  SHF.R.S32.HI R6, RZ, 0x1, R2.reuse ;  /* 0x00000001ff067819 */ /* 0x100fe20000011402 */
[----:B------:R-:W2:Y:S01]  /*0a10*/  S2R R7, SR_CTAID.Z ;  /* 0x0000000000077919 */ /* 0x000ea20000002700 */
[----:B------:R-:W-:Y:S01]  /*0a20*/  SHF.R.S32.HI R2, RZ, 0x1f, R2 ;  /* 0x0000001fff027819 */ /* 0x000fe20000011402 */
[----:B------:R-:W-:Y:S02]  /*0a30*/  IMAD R11, R11, c[0x0][0x1a0], RZ ;  /* 0x000068000b0b7a24 */ /* 0x000fe400078e02ff */
[----:B------:R-:W-:Y:S01]  /*0a40*/  IMAD.HI.U32 R0, R0, R13, RZ ;  /* 0x0000000d00007227 */ /* 0x000fe200078e00ff */
[----:B------:R-:W-:-:S03]  /*0a50*/  LEA.HI R2, R2, R6, RZ, 0x2 ;  /* 0x0000000602027211 */ /* 0x000fc600078f10ff */
[----:B------:R-:W-:Y:S01]  /*0a60*/  IMAD R12, R14, c[0x0][0x19c], R12 ;  /* 0x000067000e0c7a24 */ /* 0x000fe200078e020c */
[----:B------:R-:W-:Y:S01]  /*0a70*/  LOP3.LUT R2, R2, 0xfffffffc, RZ, 0xc0, !PT ;  /* 0xfffffffc02027812 */ /* 0x000fe200078ec0ff */
[----:B-1----:R-:W-:-:S04]  /*0a80*/  IMAD.WIDE.U32 R18, R10, c[0x0][0x178], R226 ;  /* 0x00005e000a127a25 */ /* 0x002fc800078e00e2 */
[----:B------:R-:W-:Y:S01]  /*0a90*/  IMAD.IADD R2, R6, 0x1, -R2 ;  /* 0x0000000106027824 */ /* 0x000fe200078e0a02 */
[----:B------:R-:W-:Y:S01]  /*0aa0*/  IADD3 R19, R19, UR4, RZ ;  /* 0x0000000413137c10 */ /* 0x000fe2000fffe0ff */
[----:B------:R-:W-:Y:S01]  /*0ab0*/  IMAD.MOV R6, RZ, RZ, -R0 ;  /* 0x000000ffff067224 */ /* 0x000fe200078e0a00 */
[----:B------:R-:W-:Y:S01]  /*0ac0*/  ULDC.64 UR4, c[0x0][0x1a8] ;  /* 0x00006a0000047ab9 */ /* 0x000fe20000000a00 */
[----:B------:R-:W-:Y:S01]  /*0ad0*/  IMAD R11, R14, c[0x0][0x1a4], R11 ;  /* 0x000069000e0b7a24 */ /* 0x000fe200078e020b */
[----:B------:R-:W-:Y:S01]  /*0ae0*/  UIMAD UR4, UR6, UR4, URZ ;  /* 0x00000004060472a4 */ /* 0x000fe2000f8e023f */
[----:B------:R-:W-:Y:S02]  /*0af0*/  IMAD R6, R4, R6, R13 ;  /* 0x0000000604067224 */ /* 0x000fe400078e020d */
[--C-:B------:R-:W-:Y:S01]  /*0b00*/  IMAD.WIDE.U32 R16, R14, c[0x0][0x198], R226.reuse ;  /* 0x000066000e107a25 */ /* 0x100fe200078e00e2 */
[----:B------:R-:W-:Y:S02]  /*0b10*/  UIMAD UR13, UR10, UR5, UR4 ;  /* 0x000000050a0d72a4 */ /* 0x000fe4000f8e0204 */
[----:B------:R-:W-:Y:S01]  /*0b20*/  ISETP.GT.U32.AND P2, PT, R4, R6, PT ;  /* 0x000000060400720c */ /* 0x000fe20003f44070 */
[----:B------:R-:W-:Y:S01]  /*0b30*/  IMAD.WIDE.U32 R14, R14, c[0x0][0x1a0], R226 ;  /* 0x000068000e0e7a25 */ /* 0x000fe200078e00e2 */
[----:B------:R-:W-:-:S02]  /*0b40*/  ULDC.64 UR6, c[0x0][0x180] ;  /* 0x0000600000067ab9 */ /* 0x000fc40000000a00 */
[----:B------:R-:W-:Y:S01]  /*0b50*/  UIMAD UR6, UR12, UR6, URZ ;  /* 0x000000060c0672a4 */ /* 0x000fe2000f8e023f */
[----:B--2---:R-:W-:Y:S01]  /*0b60*/  IMAD.WIDE.U32 R18, R7, c[0x0][0x1a8], R18 ;  /* 0x00006a0007127a25 */ /* 0x004fe200078e0012 */
[----:B------:R-:W-:Y:S02]  /*0b70*/  ULDC.64 UR4, c[0x0][0x188] ;  /* 0x0000620000047ab9 */ /* 0x000fe40000000a00 */
[----:B------:R-:W-:Y:S01]  /*0b80*/  UIMAD UR7, UR11, UR7, UR6 ;  /* 0x000000070b0772a4 */ /* 0x000fe2000f8e0206 */
[----:B------:R-:W-:Y:S01]  /*0b90*/  IMAD.IADD R13, R17, 0x1, R12 ;  /* 0x00000001110d7824 */ /* 0x000fe200078e020c */
[----:B------:R-:W-:Y:S01]  /*0ba0*/  UIMAD UR4, UR12, UR4, URZ ;  /* 0x000000040c0472a4 */ /* 0x000fe2000f8e023f */
[----:B------:R-:W-:Y:S01]  /*0bb0*/  IMAD.IADD R15, R15, 0x1, R11 ;  /* 0x000000010f0f7824 */ /* 0x000fe200078e020b */
[----:B------:R-:W-:Y:S01]  /*0bc0*/  IADD3 R11, R19, UR13, RZ ;  /* 0x0000000d130b7c10 */ /* 0x000fe2000fffe0ff */
[----:B------:R-:W-:Y:S01]  /*0bd0*/  @!P2 IMAD.IADD R6, R6, 0x1, -R4 ;  /* 0x000000010606a824 */ /* 0x000fe200078e0a04 */
[----:B------:R-:W-:Y:S01]  /*0be0*/  ULDC UR6, c[0x0][0x1c8] ;  /* 0x0000720000067ab9 */ /* 0x000fe20000000800 */
[----:B------:R-:W-:Y:S01]  /*0bf0*/  IMAD.MOV.U32 R12, RZ, RZ, R16 ;  /* 0x000000ffff0c7224 */ /* 0x000fe200078e0010 */
[----:B------:R-:W-:Y:S01]  /*0c00*/  ULOP3.LUT UR6, UR10, UR6, URZ, 0x3c, !UPT ;  /* 0x000000060a067292 */ /* 0x000fe2000f8e3c3f */
[----:B------:R-:W-:Y:S01]  /*0c10*/  IMAD.WIDE.U32 R246, R10, c[0x0][0x188], R14 ;  /* 0x000062000af67a25 */ /* 0x000fe200078e000e */
[----:B------:R-:W-:Y:S01]  /*0c20*/  ISETP.GE.U32.AND P3, PT, R6, R4, PT ;  /* 0x000000040600720c */ /* 0x000fe20003f66070 */
[----:B------:R-:W-:Y:S01]  /*0c30*/  UIMAD UR11, UR11, UR5, UR4 ;  /* 0x000000050b0b72a4 */ /* 0x000fe2000f8e0204 */
[----:B------:R-:W-:Y:S01]  /*0c40*/  @!P2 IADD3 R0, R0, 0x1, RZ ;  /* 0x000000010000a810 */ /* 0x000fe20007ffe0ff */
[----:B------:R-:W-:Y:S01]  /*0c50*/  IMAD.WIDE.U32 R220, R10, c[0x0][0x180], R12 ;  /* 0x000060000adc7a25 */ /* 0x000fe200078e000c */
[----:B------:R-:W-:Y:S01]  /*0c60*/  ISETP.LE.AND P1, PT, RZ, UR6, PT ;  /* 0x00000006ff007c0c */ /* 0x000fe2000bf23270 */
[----:B------:R-:W-:-:S02]  /*0c70*/  ULDC.64 UR4, c[0x0][0x190] ;  /* 0x0000640000047ab9 */ /* 0x000fc40000000a00 */
[----:B------:R-:W-:Y:S01]  /*0c80*/  IMAD.MOV.U32 R10, RZ, RZ, R18 ;  /* 0x000000ffff0a7224 */ /* 0x000fe200078e0012 */
[----:B------:R-:W-:Y:S01]  /*0c90*/  USHF.L.U64.HI UR5, UR4, UR20, UR5 ;  /* 0x0000001404057299 */ /* 0x000fe20008010205 */
[----:B------:R-:W-:Y:S01]  /*0ca0*/  IMAD R4, R235, c[0x0][0x190], RZ ;  /* 0x00006400eb047a24 */ /* 0x000fe200078e02ff */
[----:B------:R-:W-:Y:S01]  /*0cb0*/  USHF.L.U32 UR4, UR4, 0x6, URZ ;  /* 0x0000000604047899 */ /* 0x000fe2000800063f */
[----:B------:R-:W-:Y:S01]  /*0cc0*/  IMAD.WIDE.U32 R10, R234, c[0x0][0x190], R10 ;  /* 0x00006400ea0a7a25 */ /* 0x000fe200078e000a */
[----:B------:R-:W-:Y:S01]  /*0cd0*/  IADD3 R221, R221, UR7, RZ ;  /* 0x00000007dddd7c10 */ /* 0x000fe2000fffe0ff */
[----:B------:R-:W-:Y:S01]  /*0ce0*/  ULDC.64 UR6, c[0x0][0x198] ;  /* 0x0000660000067ab9 */ /* 0x000fe20000000a00 */
[----:B------:R-:W-:Y:S01]  /*0cf0*/  @P3 IADD3 R0, R0, 0x1, RZ ;  /* 0x0000000100003810 */ /* 0x000fe20007ffe0ff */
[----:B------:R-:W-:Y:S01]  /*0d00*/  IMAD R4, R234, c[0x0][0x194], R4 ;  /* 0x00006500ea047a24 */ /* 0x000fe200078e0204 */
[----:B------:R-:W-:Y:S01]  /*0d10*/  LEA R12, P0, R10, c[0x0][0x160], 0x1 ;  /* 0x000058000a0c7a11 */ /* 0x000fe200078008ff */
[----:B------:R-:W-:Y:S01]  /*0d20*/  USHF.L.U64.HI UR18, UR6, UR20, UR7 ;  /* 0x0000001406127299 */ /* 0x000fe20008010207 */
[----:B------:R-:W-:Y:S01]  /*0d30*/  IADD3 R247, R247, UR11, RZ ;  /* 0x0000000bf7f77c10 */ /* 0x000fe2000fffe0ff */
[----:B------:R-:W-:Y:S01]  /*0d40*/  IMAD.IADD R4, R11, 0x1, R4 ;  /* 0x000000010b047824 */ /* 0x000fe200078e0204 */
[----:B------:R-:W-:Y:S01]  /*0d50*/  IADD3 R6, P2, R12, UR4, RZ ;  /* 0x000000040c067c10 */ /* 0x000fe2000ff5e0ff */
[----:B------:R-:W-:Y:S01]  /*0d60*/  @!P1 IMAD.MOV R0, RZ, RZ, -R0 ;  /* 0x000000ffff009224 */ /* 0x000fe200078e0a00 */
[----:B------:R-:W-:Y:S01]  /*0d70*/  USHF.L.U32 UR19, UR6, 0x6, URZ ;  /* 0x0000000606137899 */ /* 0x000fe2000800063f */
[----:B------:R-:W-:Y:S01]  /*0d80*/  IMAD.SHL.U32 R124, R124, 0x20, RZ ;  /* 0x000000207c7c7824 */ /* 0x000fe200078e00ff */
[----:B------:R-:W-:Y:S01]  /*0d90*/  LEA.HI.X R13, R10, c[0x0][0x164], R4, 0x1, P0 ;  /* 0x000059000a0d7a11 */ /* 0x000fe200000f0c04 */
[----:B------:R-:W-:Y:S01]  /*0da0*/  USHF.R.S32.HI UR10, URZ, 0x1f, UR27 ;  /* 0x0000001f3f0a7899 */ /* 0x000fe2000801141b */
[----:B------:R-:W-:Y:S01]  /*0db0*/  ISETP.NE.AND P0, PT, RZ, c[0x0][0x1c8], PT ;  /* 0x00007200ff007a0c */ /* 0x000fe20003f05270 */
[----:B------:R-:W-:Y:S01]  /*0dc0*/  UIMAD UR7, UR18, UR27, URZ ;  /* 0x0000001b120772a4 */ /* 0x000fe2000f8e023f */
[----:B------:R-:W-:Y:S01]  /*0dd0*/  IADD3.X R7, R13, UR5, RZ, P2, !PT ;  /* 0x000000050d077c10 */ /* 0x000fe200097fe4ff */
[----:B------:R1:W-:Y:S01]  /*0de0*/  LDGSTS.E.BYPASS.LTC128B.128 [R218], [R12.64] ;  /* 0x000000000cda7fae */ /* 0x0003e2000b901d56 */
[C---:B------:R-:W-:Y:S01]  /*0df0*/  IMAD R5, R3.reuse, 0x8, R5 ;  /* 0x0000000803057824 */ /* 0x040fe200078e0205 */
[----:B------:R-:W-:Y:S01]  /*0e00*/  UIMAD UR7, UR10, UR19, UR7 ;  /* 0x000000130a0772a4 */ /* 0x000fe2000f8e0207 */
[----:B------:R-:W-:Y:S01]  /*0e10*/  IMAD.SHL.U32 R3, R3, 0x8, RZ ;  /* 0x0000000803037824 */ /* 0x000fe200078e00ff */
[----:B------:R1:W-:Y:S01]  /*0e20*/  LDGSTS.E.BYPASS.LTC128B.128 [R218+0x2000], [R12.64+0x40] ;  /* 0x020000400cda7fae */ /* 0x0003e2000b901d56 */
[----:B------:R-:W-:-:S02]  /*0e30*/  LOP3.LUT R124, R124, 0xffffff00, RZ, 0xc0, !PT ;  /* 0xffffff007c7c7812 */ /* 0x000fc400078ec0ff */
[----:B------:R-:W-:Y:S01]  /*0e40*/  LOP3.LUT P1, RZ, R2, 0x2, RZ, 0xc0, !PT ;  /* 0x0000000202ff7812 */ /* 0x000fe2000782c0ff */
[----:B------:R1:W-:Y:S02]  /*0e50*/  LDGSTS.E.BYPASS.LTC128B.128 [R218+0x4000], [R12.64+0x80] ;  /* 0x040000800cda7fae */ /* 0x0003e4000b901d56 */
[----:B------:R-:W-:Y:S02]  /*0e60*/  @!P0 LOP3.LUT R0, RZ, c[0x0][0x1c8], RZ, 0x33, !PT ;  /* 0x00007200ff008a12 */ /* 0x000fe400078e33ff */
[----:B------:R2:W-:Y:S02]  /*0e70*/  LDGSTS.E.BYPASS.LTC128B.128 [R218+0x800], [R6.64] ;  /* 0x0080000006da7fae */ /* 0x0005e4000b901d56 */
[----:B------:R-:W-:Y:S01]  /*0e80*/  SHF.R.S32.HI R222, RZ, 0x1f, R0 ;  /* 0x0000001fffde7819 */ /* 0x000fe20000011400 */
[----:B------:R-:W-:Y:S01]  /*0e90*/  IMAD.WIDE.U32 R220, R0, c[0x0][0x1b0], R220 ;  /* 0x00006c0000dc7a25 */ /* 0x000fe200078e00dc */
[----:B------:R2:W-:Y:S03]  /*0ea0*/  LDGSTS.E.BYPASS.LTC128B.128 [R218+0x2800], [R6.64+0x40] ;  /* 0x0280004006da7fae */ /* 0x0005e6000b901d56 */
[C---:B------:R-:W-:Y:S01]  /*0eb0*/  IMAD R224, R222.reuse, c[0x0][0x1b0], RZ ;  /* 0x00006c00dee07a24 */ /* 0x040fe200078e02ff */
[----:B------:R2:W-:Y:S01]  /*0ec0*/  LDGSTS.E.BYPASS.LTC128B.128 [R218+0x4800], [R6.64+0x80] ;  /* 0x0480008006da7fae */ /* 0x0005e2000b901d56 */
[----:B------:R-:W-:-:S02]  /*0ed0*/  IMAD R222, R222, c[0x0][0x1b8], RZ ;  /* 0x00006e00dede7a24 */ /* 0x000fc400078e02ff */
[C---:B------:R-:W-:Y:S02]  /*0ee0*/  IMAD R224, R0.reuse, c[0x0][0x1b4], R224 ;  /* 0x00006d0000e07a24 */ /* 0x040fe400078e02e0 */
[----:B------:R-:W-:-:S04]  /*0ef0*/  IMAD.WIDE.U32 R246, R0, c[0x0][0x1b8], R246 ;  /* 0x00006e0000f67a25 */ /* 0x000fc800078e00f6 */
[----:B------:R-:W-:Y:S02]  /*0f00*/  IMAD R222, R0, c[0x0][0x1bc], R222 ;  /* 0x00006f0000de7a24 */ /* 0x000fe400078e02de */
[----:B------:R-:W-:Y:S02]  /*0f10*/  IMAD.IADD R225, R221, 0x1, R224 ;  /* 0x00000001dde17824 */ /* 0x000fe400078e02e0 */
[----:B------:R-:W-:Y:S02]  /*0f20*/  IMAD.U32 R0, RZ, RZ, UR27 ;  /* 0x0000001bff007e24 */ /* 0x000fe4000f8e00ff */
[----:B------:R-:W-:Y:S02]  /*0f30*/  IMAD.MOV.U32 R224, RZ, RZ, R220 ;  /* 0x000000ffffe07224 */ /* 0x000fe400078e00dc */
[----:B------:R-:W-:Y:S02]  /*0f40*/  IMAD.IADD R223, R247, 0x1, R222 ;  /* 0x00000001f7df7824 */ /* 0x000fe400078e02de */
[----:B-1----:R-:W-:-:S05]  /*0f50*/  IMAD.WIDE.U32 R12, R0, UR19, R224 ;  /* 0x00000013000c7c25 */ /* 0x002fca000f8e00e0 */
[----:B------:R-:W-:Y:S02]  /*0f60*/  IADD3 R0, R13, UR7, RZ ;  /* 0x000000070d007c10 */ /* 0x000fe4000fffe0ff */
[----:B--2---:R-:W-:-:S04]  /*0f70*/  IADD3 R6, P0, R6, UR4, RZ ;  /* 0x0000000406067c10 */ /* 0x004fc8000ff1e0ff */
[----:B------:R-:W-:Y:S02]  /*0f80*/  IADD3.X R7, R7, UR5, RZ, P0, !PT ;  /* 0x0000000507077c10 */ /* 0x000fe400087fe4ff */
[----:B------:R-:W-:-:S03]  /*0f90*/  IADD3 R10, P0, R6, UR4, RZ ;  /* 0x00000004060a7c10 */ /* 0x000fc6000ff1e0ff */
[----:B------:R1:W-:Y:S01]  /*0fa0*/  LDGSTS.E.BYPASS.LTC128B.128 [R218+0x1000], [R6.64] ;  /* 0x0100000006da7fae */ /* 0x0003e2000b901d56 */
[----:B------:R-:W-:Y:S01]  /*0fb0*/  IADD3.X R11, R7, UR5, RZ, P0, !PT ;  /* 0x00000005070b7c10 */ /* 0x000fe200087fe4ff */
[----:B------:R-:W-:Y:S01]  /*0fc0*/  ULDC.64 UR4, c[0x0][0x1a0] ;  /* 0x0000680000047ab9 */ /* 0x000fe20000000a00 */
[C---:B------:R-:W-:Y:S01]  /*0fd0*/  LEA R14, P0, R12.reuse, c[0x0][0x168], 0x1 ;  /* 0x00005a000c0e7a11 */ /* 0x040fe200078008ff */
[----:B------:R1:W-:Y:S01]  /*0fe0*/  LDGSTS.E.BYPASS.LTC128B.128 [R218+0x3000], [R6.64+0x40] ;  /* 0x0300004006da7fae */ /* 0x0003e2000b901d56 */
[----:B------:R-:W-:Y:S02]  /*0ff0*/  UIMAD UR7, UR10, UR4, URZ ;  /* 0x000000040a0772a4 */ /* 0x000fe4000f8e023f */
[----:B------:R-:W-:Y:S01]  /*1000*/  LEA.HI.X R15, R12, c[0x0][0x16c], R0, 0x1, P0 ;  /* 0x00005b000c0f7a11 */ /* 0x000fe200000f0c00 */
[----:B------:R1:W-:Y:S01]  /*1010*/  LDGSTS.E.BYPASS.LTC128B.128 [R218+0x5000], [R6.64+0x80] ;  /* 0x0500008006da7fae */ /* 0x0003e2000b901d56 */
[----:B------:R-:W-:Y:S01]  /*1020*/  IADD3 R12, P0, R14, UR19, RZ ;  /* 0x000000130e0c7c10 */ /* 0x000fe2000ff1e0ff */
[----:B------:R-:W-:-:S02]  /*1030*/  UIMAD.WIDE.U32 UR10, UR27, UR4, URZ ;  /* 0x000000041b0a72a5 */ /* 0x000fc4000f8e003f */
[----:B------:R2:W-:Y:S01]  /*1040*/  LDGSTS.E.BYPASS.LTC128B.128 [R218+0x1800], [R10.64] ;  /* 0x018000000ada7fae */ /* 0x0005e2000b901d56 */
[----:B------:R-:W-:Y:S01]  /*1050*/  IADD3.X R13, R15, UR18, RZ, P0, !PT ;  /* 0x000000120f0d7c10 */ /* 0x000fe200087fe4ff */
[----:B------:R-:W-:Y:S02]  /*1060*/  UIMAD UR7, UR27, UR5, UR7 ;  /* 0x000000051b0772a4 */ /* 0x000fe4000f8e0207 */
[----:B------:R2:W-:Y:S01]  /*1070*/  LDGSTS.E.BYPASS.LTC128B.128 [R218+0x3800], [R10.64+0x40] ;  /* 0x038000400ada7fae */ /* 0x0005e2000b901d56 */
[----:B------:R-:W-:Y:S02]  /*1080*/  USHF.L.U32 UR21, UR4, 0x6, URZ ;  /* 0x0000000604157899 */ /* 0x000fe4000800063f */
[----:B------:R-:W-:Y:S01]  /*1090*/  UIADD3 UR7, UR11, UR7, URZ ;  /* 0x000000070b077290 */ /* 0x000fe2000fffe03f */
[----:B------:R2:W-:Y:S01]  /*10a0*/  LDGSTS.E.BYPASS.LTC128B.128 [R218+0x5800], [R10.64+0x80] ;  /* 0x058000800ada7fae */ /* 0x0005e2000b901d56 */
[----:B------:R-:W-:-:S03]  /*10b0*/  USHF.L.U64.HI UR20, UR4, UR20, UR5 ;  /* 0x0000001404147299 */ /* 0x000fc60008010205 */
[----:B------:R3:W-:Y:S01]  /*10c0*/  LDGSTS.E.BYPASS.LTC128B.128 [R218+0x6000], [R14.64] ;  /* 0x060000000eda7fae */ /* 0x0007e2000b901d56 */
[----:B------:R-:W-:Y:S01]  /*10d0*/  IMAD.U32 R0, RZ, RZ, UR7 ;  /* 0x00000007ff007e24 */ /* 0x000fe2000f8e00ff */
[----:B------:R-:W-:Y:S02]  /*10e0*/  UMOV UR4, 0x5 ;  /* 0x0000000500047882 */ /* 0x000fe40000000000 */
[----:B------:R3:W-:Y:S04]  /*10f0*/  LDGSTS.E.BYPASS.LTC128B.128 [R218+0x7000], [R14.64+0x40] ;  /* 0x070000400eda7fae */ /* 0x0007e8000b901d56 */
[----:B------:R3:W-:Y:S01]  /*1100*/  LDGSTS.E.BYPASS.LTC128B.128 [R218+0x8000], [R14.64+0x80] ;  /* 0x080000800eda7fae */ /* 0x0007e2000b901d56 */
[----:B-1----:R-:W-:-:S03]  /*1110*/  IMAD.SHL.U32 R6, R8, 0x40, RZ ;  /* 0x0000004008067824 */ /* 0x002fc600078e00ff */
[----:B------:R3:W-:Y:S01]  /*1120*/  LDGSTS.E.BYPASS.LTC128B.128 [R218+0x6800], [R12.64] ;  /* 0x068000000cda7fae */ /* 0x0007e2000b901d56 */
[----:B------:R-:W-:-:S03]  /*1130*/  IMAD.SHL.U32 R7, R2, 0x40, RZ ;  /* 0x0000004002077824 */ /* 0x000fc600078e00ff */
[----:B------:R3:W-:Y:S01]  /*1140*/  LDGSTS.E.BYPASS.LTC128B.128 [R218+0x7800], [R12.64+0x40] ;  /* 0x078000400cda7fae */ /* 0x0007e2000b901d56 */
[----:B------:R-:W-:Y:S02]  /*1150*/  LOP3.LUT R6, R6, 0xc0, RZ, 0xc0, !PT ;  /* 0x000000c006067812 */ /* 0x000fe400078ec0ff */
[----:B------:R-:W-:Y:S01]  /*1160*/  LOP3.LUT R7, R7, 0xc0, RZ, 0xc0, !PT ;  /* 0x000000c007077812 */ /* 0x000fe200078ec0ff */
[----:B------:R3:W-:Y:S01]  /*1170*/  LDGSTS.E.BYPASS.LTC128B.128 [R218+0x8800], [R12.64+0x80] ;  /* 0x088000800cda7fae */ /* 0x0007e2000b901d56 */
[----:B------:R-:W-:Y:S01]  /*1180*/  LOP3.LUT R9, R6, 0x8, R9, 0xf8, !PT ;  /* 0x0000000806097812 */ /* 0x000fe200078ef809 */
[----:B--2---:R-:W-:Y:S02]  /*1190*/  IMAD.U32 R10, RZ, RZ, UR10 ;  /* 0x0000000aff0a7e24 */ /* 0x004fe4000f8e00ff */
[----:B------:R-:W0:Y:S01]  /*11a0*/  LDGDEPBAR ;  /* 0x00000000000079af */ /* 0x000e220000000000 */
[----:B------:R-:W-:Y:S01]  /*11b0*/  SHF.R.U32.HI R6, RZ, 0x3, R6 ;  /* 0x00000003ff067819 */ /* 0x000fe20000011606 */
[----:B------:R-:W-:Y:S01]  /*11c0*/  IMAD.U32 R11, RZ, RZ, UR11 ;  /* 0x0000000bff0b7e24 */ /* 0x000fe2000f8e00ff */
[----:B------:R-:W-:-:S02]  /*11d0*/  LOP3.LUT R3, R7, 0x8, R3, 0xf8, !PT ;  /* 0x0000000807037812 */ /* 0x000fc400078ef803 */
[C---:B------:R-:W-:Y:S02]  /*11e0*/  LEA R4, P0, R10.reuse, R246, 0x6 ;  /* 0x000000f60a047211 */ /* 0x040fe400078030ff */
[----:B------:R-:W-:Y:S02]  /*11f0*/  LOP3.LUT R6, R9, R6, RZ, 0x3c, !PT ;  /* 0x0000000609067212 */ /* 0x000fe400078e3cff */
[----:B------:R-:W-:Y:S02]  /*1200*/  LEA.HI.X R0, R10, R223, R0, 0x6, P0 ;  /* 0x000000df0a007211 */ /* 0x000fe400000f3400 */
[----:B------:R-:W-:Y:S01]  /*1210*/  SHF.R.U32.HI R9, RZ, 0x3, R7 ;  /* 0x00000003ff097819 */ /* 0x000fe20000011607 */
[--C-:B------:R-:W-:Y:S01]  /*1220*/  IMAD R7, R123, 0x200, R124.reuse ;  /* 0x000002007b077824 */ /* 0x100fe200078e027c */
[C---:B------:R-:W-:Y:S01]  /*1230*/  LEA R10, P0, R4.reuse, c[0x0][0x170], 0x1 ;  /* 0x00005c00040a7a11 */ /* 0x040fe200078008ff */
[----:B------:R-:W-:Y:S01]  /*1240*/  IMAD R124, R125, 0x20, R124 ;  /* 0x000000207d7c7824 */ /* 0x000fe200078e027c */
[----:B------:R-:W-:Y:S01]  /*1250*/  LOP3.LUT R3, R3, R9, RZ, 0x3c, !PT ;  /* 0x0000000903037212 */ /* 0x000fe200078e3cff */
[----:B------:R-:W-:Y:S01]  /*1260*/  IMAD R7, R125, 0x20, R7 ;  /* 0x000000207d077824 */ /* 0x000fe200078e0207 */
[----:B------:R-:W-:Y:S01]  /*1270*/  LEA.HI.X R11, R4, c[0x0][0x174], R0, 0x1, P0 ;  /* 0x00005d00040b7a11 */ /* 0x000fe200000f0c00 */
[----:B------:R-:W-:Y:S01]  /*1280*/  IMAD.U32 R0, R5, 0x20, R6 ;  /* 0x0000002005007824 */ /* 0x000fe200078e0006 */
[----:B------:R-:W-:Y:S01]  /*1290*/  IADD3 R4, P0, R10, UR21, RZ ;  /* 0x000000150a047c10 */ /* 0x000fe2000ff1e0ff */
[----:B------:R-:W-:-:S02]  /*12a0*/  IMAD.IADD R217, R3, 0x1, R7 ;  /* 0x0000000103d97824 */ /* 0x000fc400078e0207 */
[----:B------:R-:W-:Y:S01]  /*12b0*/  IMAD.SHL.U32 R112, R0, 0x2, RZ ;  /* 0x0000000200707824 */ /* 0x000fe200078e00ff */
[----:B------:R-:W-:Y:S01]  /*12c0*/  IADD3.X R5, R11, UR20, RZ, P0, !PT ;  /* 0x000000140b057c10 */ /* 0x000fe200087fe4ff */
[----:B------:R-:W-:-:S04]  /*12d0*/  DEPBAR.LE SB0, 0x0 ;  /* 0x000080000000791a */ /* 0x000fc80000000000 */
[----:B------:R-:W-:Y:S01]  /*12e0*/  BAR.SYNC.DEFER_BLOCKING 0x0 ;  /* 0x0000000000007b1d */ /* 0x000fe20000010000 */
[----:B------:R-:W-:Y:S01]  /*12f0*/  IMAD.SHL.U32 R217, R217, 0x2, RZ ;  /* 0x00000002d9d97824 */ /* 0x000fe200078e00ff */
[----:B------:R-:W-:Y:S01]  /*1300*/  LOP3.LUT P0, RZ, R8, 0x2, RZ, 0xc0, !PT ;  /* 0x0000000208ff7812 */ /* 0x000fe2000780c0ff */
[----:B------:R-:W-:Y:S01]  /*1310*/  IMAD.MOV.U32 R8, RZ, RZ, 0x20 ;  /* 0x00000020ff087424 */ /* 0x000fe200078e00ff */
[----:B------:R-:W-:-:S04]  /*1320*/  LEA R216, R0, 0x6000, 0x1 ;  /* 0x0000600000d87811 */ /* 0x000fc800078e08ff */
[C---:B------:R-:W-:Y:S02]  /*1330*/  SEL R2, R8.reuse, 0xffffffe0, !P0 ;  /* 0xffffffe008027807 */ /* 0x040fe40004000000 */
[----:B------:R-:W-:Y:S02]  /*1340*/  SEL R0, R8, 0xffffffe0, !P1 ;  /* 0xffffffe008007807 */ /* 0x000fe40004800000 */
[----:B------:R-:W-:Y:S01]  /*1350*/  PLOP3.LUT P0, PT, PT, PT, UP0, 0x80, 0x0 ;  /* 0x000000000000781c */ /* 0x000fe20003f0f008 */
[----:B------:R-:W-:Y:S01]  /*1360*/  IMAD.IADD R214, R216, 0x1, R2 ;  /* 0x00000001d8d67824 */ /* 0x000fe200078e0202 */
[----:B------:R-:W-:Y:S01]  /*1370*/  SHF.R.S32.HI R2, RZ, 0x1f, R126 ;  /* 0x0000001fff027819 */ /* 0x000fe2000001147e */
[----:B------:R-:W-:-:S03]  /*1380*/  IMAD.IADD R215, R217, 0x1, R0 ;  /* 0x00000001d9d77824 */ /* 0x000fc600078e0200 */
[----:B------:R-:W-:Y:S02]  /*1390*/  LEA.HI R219, R2, R126, RZ, 0x2 ;  /* 0x0000007e02db7211 */ /* 0x000fe400078f10ff */
[----:B------:R-:W-:Y:S02]  /*13a0*/  LEA R2, R123, UR9, 0x4 ;  /* 0x000000097b027c11 */ /* 0x000fe4000f8e20ff */
[----:B------:R-:W-:Y:S01]  /*13b0*/  SHF.R.S32.HI R219, RZ, 0x2, R219 ;  /* 0x00000002ffdb7819 */ /* 0x000fe200000114db */
[----:B------:R-:W-:Y:S01]  /*13c0*/  @!PT LDS RZ, [RZ] ;  /* 0x00000000fffff984 */ /* 0x000fe20000000800 */
[----:B------:R-:W-:Y:S01]  /*13d0*/  @!PT LDS RZ, [RZ] ;  /* 0x00000000fffff984 */ /* 0x000fe20000000800 */
[----:B------:R-:W-:Y:S01]  /*13e0*/  @!PT LDS RZ, [RZ] ;  /* 0x00000000fffff984 */ /* 0x000fe20000000800 */
[----:B------:R1:W-:Y:S03]  /*13f0*/  LDGSTS.E.BYPASS.LTC128B.128 [R218+0x9000], [R10.64] ;  /* 0x090000000ada7fae */ /* 0x0003e6000b901d56 */
[----:B------:R-:W-:Y:S01]  /*1400*/  IADD3 R2, R2, 0x1, R219 ;  /* 0x0000000102027810 */ /* 0x000fe20007ffe0db */
[----:B------:R1:W-:Y:S04]  /*1410*/  LDGSTS.E.BYPASS.LTC128B.128 [R218+0xa000], [R10.64+0x40] ;  /* 0x0a0000400ada7fae */ /* 0x0003e8000b901d56 */
[----:B------:R1:W-:Y:S04]  /*1420*/  LDGSTS.E.BYPASS.LTC128B.128 [R218+0xb000], [R10.64+0x80] ;  /* 0x0b0000800ada7fae */ /* 0x0003e8000b901d56 */
[----:B------:R2:W-:Y:S04]  /*1430*/  LDGSTS.E.BYPASS.LTC128B.128 [R218+0x9800], [R4.64] ;  /* 0x0980000004da7fae */ /* 0x0005e8000b901d56 */
[----:B------:R2:W-:Y:S04]  /*1440*/  LDGSTS.E.BYPASS.LTC128B.128 [R218+0xa800], [R4.64+0x40] ;  /* 0x0a80004004da7fae */ /* 0x0005e8000b901d56 */
[----:B------:R2:W-:Y:S04]  /*1450*/  LDGSTS.E.BYPASS.LTC128B.128 [R218+0xb800], [R4.64+0x80] ;  /* 0x0b80008004da7fae */ /* 0x0005e8000b901d56 */
[----:B------:R-:W-:Y:S04]  /*1460*/  LDSM.16.M88.4 R56, [R217] ;  /* 0x00000000d938783b */ /* 0x000fe80000000200 */
[----:B------:R-:W4:Y:S04]  /*1470*/  LDSM.16.M88.4 R84, [R112+0x6000] ;  /* 0x006000007054783b */ /* 0x000f280000000200 */
[----:B------:R-:W5:Y:S04]  /*1480*/  LDSM.16.M88.4 R60, [R217+0x1000] ;  /* 0x00100000d93c783b */ /* 0x000f680000000200 */
[----:B------:R-:W3:Y:S04]  /*1490*/  LDSM.16.M88.4 R76, [R112+0x6400] ;  /* 0x00640000704c783b */ /* 0x000ee80000000200 */
[----:B------:R-:W3:Y:S04]  /*14a0*/  LDSM.16.M88.4 R68, [R112+0x6800] ;  /* 0x006800007044783b */ /* 0x000ee80000000200 */
[----:B------:R-:W-:Y:S04]  /*14b0*/  LDSM.16.M88.4 R52, [R214] ;  /* 0x00000000d634783b */ /* 0x000fe80000000200 */
[----:B--2---:R-:W2:Y:S04]  /*14c0*/  LDSM.16.M88.4 R4, [R112+0x6c00] ;  /* 0x006c00007004783b */ /* 0x004ea80000000200 */
[----:B------:R-:W2:Y:S04]  /*14d0*/  LDSM.16.M88.4 R108, [R215+0x1000] ;  /* 0x00100000d76c783b */ /* 0x000ea80000000200 */
[----:B------:R-:W2:Y:S04]  /*14e0*/  LDSM.16.M88.4 R48, [R214+0x400] ;  /* 0x00040000d630783b */ /* 0x000ea80000000200 */
[----:B------:R-:W2:Y:S04]  /*14f0*/  LDSM.16.M88.4 R44, [R214+0x800] ;  /* 0x00080000d62c783b */ /* 0x000ea80000000200 */
[----:B------:R-:W2:Y:S04]  /*1500*/  LDSM.16.M88.4 R40, [R214+0xc00] ;  /* 0x000c0000d628783b */ /* 0x000ea80000000200 */
[----:B-1----:R-:W1:Y:S01]  /*1510*/  LDSM.16.M88.4 R8, [R215] ;  /* 0x00000000d708783b */ /* 0x002e620000000200 */
[-C--:B----4-:R-:W-:Y:S03]  /*1520*/  HMMA.16816.F32.BF16 R88, R56, R84.reuse, RZ ;  /* 0x000000543858723c */ /* 0x090fe600000418ff */
[----:B------:R-:W-:Y:S04]  /*1530*/  LDSM.16.M88.4 R104, [R112+0x7000] ;  /* 0x007000007068783b */ /* 0x000fe80000000200 */
[----:B------:R-:W-:Y:S01]  /*1540*/  LDSM.16.M88.4 R100, [R112+0x7400] ;  /* 0x007400007064783b */ /* 0x000fe20000000200 */
[C---:B-----5:R-:W-:Y:S03]  /*1550*/  HMMA.16816.F32.BF16 R36, R60.reuse, R84, RZ ;  /* 0x000000543c24723c */ /* 0x060fe600000418ff */
[----:B------:R-:W-:Y:S04]  /*1560*/  LDSM.16.M88.4 R96, [R112+0x7800] ;  /* 0x007800007060783b */ /* 0x000fe80000000200 */
[----:B------:R-:W-:Y:S01]  /*1570*/  LDSM.16.M88.4 R92, [R112+0x7c00] ;  /* 0x007c0000705c783b */ /* 0x000fe20000000200 */
[C---:B---3--:R-:W-:Y:S03]  /*1580*/  HMMA.16816.F32.BF16 R28, R60.reuse, R76, RZ ;  /* 0x0000004c3c1c723c */ /* 0x048fe600000418ff */
[----:B------:R-:W-:Y:S04]  /*1590*/  LDSM.16.M88.4 R116, [R214+0x1c00] ;  /* 0x001c0000d674783b */ /* 0x000fe80000000200 */
[----:B------:R-:W0:Y:S01]  /*15a0*/  LDGDEPBAR ;  /* 0x00000000000079af */ /* 0x000e220000000000 */
[C---:B------:R-:W-:Y:S08]  /*15b0*/  HMMA.16816.F32.BF16 R20, R60.reuse, R68, RZ ;  /* 0x000000443c14723c */ /* 0x040ff000000418ff */
[C---:B--2---:R-:W-:Y:S08]  /*15c0*/  HMMA.16816.F32.BF16 R12, R60.reuse, R4, RZ ;  /* 0x000000043c0c723c */ /* 0x044ff000000418ff */
[C---:B------:R-:W-:Y:S08]  /*15d0*/  HMMA.16816.F32.BF16 R32, R60.reuse, R86, RZ ;  /* 0x000000563c20723c */ /* 0x040ff000000418ff */
[C---:B------:R-:W-:Y:S08]  /*15e0*/  HMMA.16816.F32.BF16 R24, R60.reuse, R78, RZ ;  /* 0x0000004e3c18723c */ /* 0x040ff000000418ff */
[----:B------:R-:W-:Y:S08]  /*15f0*/  HMMA.16816.F32.BF16 R16, R60, R70, RZ ;  /* 0x000000463c10723c */ /* 0x000ff000000418ff */
        /* <DEDUP_REMOVED lines=29> */
[----:B------:R-:W-:Y:S04]  /*17d0*/  LDSM.16.M88.4 R40, [R214+0x1400] ;  /* 0x00140000d628783b */ /* 0x000fe80000000200 */
[----:B------:R-:W-:Y:S03]  /*17e0*/  LDSM.16.M88.4 R8, [R214+0x1800] ;  /* 0x00180000d608783b */ /* 0x000fe60000000200 */
        /* <DEDUP_REMOVED lines=20> */
[----:B------:R-:W-:Y:S04]  /*1930*/  LDSM.16.M88.4 R92, [R112+0x8c00] ;  /* 0x008c0000705c783b */ /* 0x000fe80000000200 */
[----:B------:R-:W1:Y:S03]  /*1940*/  LDSM.16.M88.4 R112, [R217+0x4000] ;  /* 0x00400000d970783b */ /* 0x000e660000000200 */
[C---:B--2---:R-:W-:Y:S01]  /*1950*/  HMMA.16816.F32.BF16 R88, R4.reuse, R44, R88 ;  /* 0x0000002c0458723c */ /* 0x044fe20000041858 */
[----:B------:R-:W-:Y:S07]  /*1960*/  LDSM.16.M88.4 R52, [R215+0x5000] ;  /* 0x00500000d734783b */ /* 0x000fee0000000200 */
[C---:B------:R-:W-:Y:S08]  /*1970*/  HMMA.16816.F32.BF16 R84, R4.reuse, R46, R84 ;  /* 0x0000002e0454723c */ /* 0x040ff00000041854 */
[C---:B------:R-:W-:Y:S08]  /*1980*/  HMMA.16816.F32.BF16 R80, R4.reuse, R40, R80 ;  /* 0x000000280450723c */ /* 0x040ff00000041850 */
[C---:B------:R-:W-:Y:S08]  /*1990*/  HMMA.16816.F32.BF16 R76, R4.reuse, R42, R76 ;  /* 0x0000002a044c723c */ /* 0x040ff0000004184c */
[C---:B------:R-:W-:Y:S08]  /*19a0*/  HMMA.16816.F32.BF16 R72, R4.reuse, R8, R72 ;  /* 0x000000080448723c */ /* 0x040ff00000041848 */
[C---:B------:R-:W-:Y:S08]  /*19b0*/  HMMA.16816.F32.BF16 R68, R4.reuse, R10, R68 ;  /* 0x0000000a0444723c */ /* 0x040ff00000041844 */
[-C--:B------:R-:W-:Y:S08]  /*19c0*/  HMMA.16816.F32.BF16 R64, R4, R116.reuse, R64 ;  /* 0x000000740440723c */ /* 0x080ff00000041840 */
[----:B------:R-:W-:Y:S08]  /*19d0*/  HMMA.16816.F32.BF16 R12, R48, R116, R12 ;  /* 0x00000074300c723c */ /* 0x000ff0000004180c */
[----:B------:R-:W-:Y:S01]  /*19e0*/  HMMA.16816.F32.BF16 R56, R4, R118, R56 ;  /* 0x000000760438723c */ /* 0x000fe20000041838 */
        /* <DEDUP_REMOVED lines=10> */
[----:B------:R-:W-:Y:S01]  /*1a90*/  HMMA.16816.F32.BF16 R60, R48, R118, R60 ;  /* 0x00000076303c723c */ /* 0x000fe2000004183c */
[----:B------:R-:W2:Y:S01]  /*1aa0*/  LDSM.16.M88.4 R48, [R214+0x2000] ;  /* 0x00200000d630783b */ /* 0x000ea20000000200 */
[----:B------:R-:W-:-:S06]  /*1ab0*/  DEPBAR.LE SB0, 0x0 ;  /* 0x000080000000791a */ /* 0x000fcc0000000000 */
[C---:B-1----:R-:W-:Y:S08]  /*1ac0*/  HMMA.16816.F32.BF16 R88, R112.reuse, R104, R88 ;  /* 0x000000687058723c */ /* 0x042ff00000041858 */
[C---:B------:R-:W-:Y:S08]  /*1ad0*/  HMMA.16816.F32.BF16 R84, R112.reuse, R106, R84 ;  /* 0x0000006a7054723c */ /* 0x040ff00000041854 */
[C---:B------:R-:W-:Y:S08]  /*1ae0*/  HMMA.16816.F32.BF16 R80, R112.reuse, R100, R80 ;  /* 0x000000647050723c */ /* 0x040ff00000041850 */
[C---:B------:R-:W-:Y:S08]  /*1af0*/  HMMA.16816.F32.BF16 R76, R112.reuse, R102, R76 ;  /* 0x00000066704c723c */ /* 0x040ff0000004184c */
[C---:B------:R-:W-:Y:S08]  /*1b00*/  HMMA.16816.F32.BF16 R72, R112.reuse, R96, R72 ;  /* 0x000000607048723c */ /* 0x040ff00000041848 */
[C---:B------:R-:W-:Y:S08]  /*1b10*/  HMMA.16816.F32.BF16 R68, R112.reuse, R98, R68 ;  /* 0x000000627044723c */ /* 0x040ff00000041844 */
[-C--:B------:R-:W-:Y:S08]  /*1b20*/  HMMA.16816.F32.BF16 R64, R112, R92.reuse, R64 ;  /* 0x0000005c7040723c */ /* 0x080ff00000041840 */
[----:B------:R-:W-:Y:S08]  /*1b30*/  HMMA.16816.F32.BF16 R12, R108, R92, R12 ;  /* 0x0000005c6c0c723c */ /* 0x000ff0000004180c */
[----:B------:R-:W-:Y:S08]  /*1b40*/  HMMA.16816.F32.BF16 R56, R112, R94, R56 ;  /* 0x0000005e7038723c */ /* 0x000ff00000041838 */
[C---:B------:R-:W-:Y:S08]  /*1b50*/  HMMA.16816.F32.BF16 R36, R108.reuse, R104, R36 ;  /* 0x000000686c24723c */ /* 0x040ff00000041824 */
[C---:B------:R-:W-:Y:S08]  /*1b60*/  HMMA.16816.F32.BF16 R32, R108.reuse, R106, R32 ;  /* 0x0000006a6c20723c */ /* 0x040ff00000041820 */
[C---:B------:R-:W-:Y:S08]  /*1b70*/  HMMA.16816.F32.BF16 R28, R108.reuse, R100, R28 ;  /* 0x000000646c1c723c */ /* 0x040ff0000004181c */
[C---:B------:R-:W-:Y:S08]  /*1b80*/  HMMA.16816.F32.BF16 R24, R108.reuse, R102, R24 ;  /* 0x000000666c18723c */ /* 0x040ff00000041818 */
        /* <DEDUP_REMOVED lines=9> */
[-C--:B------:R-:W-:Y:S08]  /*1c20*/  HMMA.16816.F32.BF16 R64, R4, R8.reuse, R64 ;  /* 0x000000080440723c */ /* 0x080ff00000041840 */
[----:B------:R-:W-:Y:S07]  /*1c30*/  HMMA.16816.F32.BF16 R12, R52, R8, R12 ;  /* 0x00000008340c723c */ /* 0x000fee000004180c */
[----:B------:R-:W-:Y:S01]  /*1c40*/  IMAD.U32 R8, RZ, RZ, UR8 ;  /* 0x00000008ff087e24 */ /* 0x000fe2000f8e00ff */
[----:B------:R-:W-:Y:S01]  /*1c50*/  HMMA.16816.F32.BF16 R4, R4, R10, R56 ;  /* 0x0000000a0404723c */ /* 0x000fe20000041838 */
[----:B------:R-:W1:Y:S03]  /*1c60*/  LDC.U8 R58, c[0x0][0x2d8] ;  /* 0x0000b600ff3a7b82 */ /* 0x000e660000000000 */
[----:B------:R-:W-:-:S04]  /*1c70*/  IADD3 R2, R8, -c[0x0][0x214], R2 ;  /* 0x8000850008027a10 */ /* 0x000fc80007ffe002 */
[----:B------:R-:W-:Y:S01]  /*1c80*/  IADD3 R240, R2, c[0x0][0x2e8], RZ ;  /* 0x0000ba0002f07a10 */ /* 0x000fe20007ffe0ff */
[----:B------:R-:W-:Y:S01]  /*1c90*/  IMAD.IADD R2, R3, 0x1, R124 ;  /* 0x0000000103027824 */ /* 0x000fe200078e027c */
[C---:B------:R-:W-:Y:S02]  /*1ca0*/  HMMA.16816.F32.BF16 R36, R52.reuse, R48, R36 ;  /* 0x000000303424723c */ /* 0x040fe40000041824 */
[C---:B------:R-:W-:Y:S02]  /*1cb0*/  IADD3 R228, R240.reuse, 0x8, RZ ;  /* 0x00000008f0e47810 */ /* 0x040fe40007ffe0ff */
[C---:B------:R-:W-:Y:S02]  /*1cc0*/  IADD3 R164, R240.reuse, 0x40, RZ ;  /* 0x00000040f0a47810 */ /* 0x040fe40007ffe0ff */
[C---:B------:R-:W-:Y:S02]  /*1cd0*/  IADD3 R3, R240.reuse, 0x48, RZ ;  /* 0x00000048f0037810 */ /* 0x040fe40007ffe0ff */
[----:B------:R-:W-:Y:S01]  /*1ce0*/  HMMA.16816.F32.BF16 R32, R52, R50, R32 ;  /* 0x000000323420723c */ /* 0x000fe20000041820 */
[----:B------:R-:W-:-:S02]  /*1cf0*/  IMNMX R240, R240, UR8, PT ;  /* 0x00000008f0f07c17 */ /* 0x000fc4000b800200 */
[----:B------:R-:W-:Y:S02]  /*1d00*/  IMNMX R228, R228, UR8, PT ;  /* 0x00000008e4e47c17 */ /* 0x000fe4000b800200 */
[----:B------:R-:W-:Y:S02]  /*1d10*/  IMNMX R164, R164, UR8, PT ;  /* 0x00000008a4a47c17 */ /* 0x000fe4000b800200 */
[----:B------:R-:W-:Y:S01]  /*1d20*/  IMNMX R3, R3, UR8, PT ;  /* 0x0000000803037c17 */ /* 0x000fe2000b800200 */
[C---:B------:R-:W-:Y:S08]  /*1d30*/  HMMA.16816.F32.BF16 R28, R52.reuse, R44, R28 ;  /* 0x0000002c341c723c */ /* 0x040ff0000004181c */
[C---:B------:R-:W-:Y:S08]  /*1d40*/  HMMA.16816.F32.BF16 R24, R52.reuse, R46, R24 ;  /* 0x0000002e3418723c */ /* 0x040ff00000041818 */
[C---:B------:R-:W-:Y:S08]  /*1d50*/  HMMA.16816.F32.BF16 R20, R52.reuse, R40, R20 ;  /* 0x000000283414723c */ /* 0x040ff00000041814 */
[C---:B------:R-:W-:Y:S08]  /*1d60*/  HMMA.16816.F32.BF16 R16, R52.reuse, R42, R16 ;  /* 0x0000002a3410723c */ /* 0x040ff00000041810 */
[----:B------:R-:W-:Y:S01]  /*1d70*/  HMMA.16816.F32.BF16 R60, R52, R10, R60 ;  /* 0x0000000a343c723c */ /* 0x000fe2000004183c */
[----:B------:R-:W-:Y:S06]  /*1d80*/  BAR.SYNC.DEFER_BLOCKING 0x0 ;  /* 0x0000000000007b1d */ /* 0x000fec0000010000 */
[----:B------:R-:W-:Y:S05]  /*1d90*/  @!P0 BRA `(.L_x_310) ;  /* 0x000001a000008947 */ /* 0x000fea0003800000 */
[----:B-1----:R-:W-:-:S04]  /*1da0*/  UIADD3 UR5, UR26, -0x2, URZ ;  /* 0xfffffffe1a057890 */ /* 0x002fc8000fffe03f */
[----:B------:R-:W-:Y:S02]  /*1db0*/  USHF.R.S32.HI UR8, URZ, 0x1f, UR5 ;  /* 0x0000001f3f087899 */ /* 0x000fe40008011405 */
[----:B------:R-:W-:Y:S01]  /*1dc0*/  UIMAD UR7, UR18, UR5, URZ ;  /* 0x00000005120772a4 */ /* 0x000fe2000f8e023f */
[----:B------:R-:W-:Y:S02]  /*1dd0*/  IMAD.U32 R8, RZ, RZ, UR5 ;  /* 0x00000005ff087e24 */ /* 0x000fe4000f8e00ff */
[----:B------:R-:W-:Y:S02]  /*1de0*/  ULDC UR5, c[0x0][0x19c] ;  /* 0x0000670000057ab9 */ /* 0x000fe40000000800 */
[----:B------:R-:W-:Y:S01]  /*1df0*/  UIMAD UR7, UR8, UR19, UR7 ;  /* 0x00000013080772a4 */ /* 0x000fe2000f8e0207 */
[----:B------:R-:W-:Y:S01]  /*1e00*/  IMAD.WIDE.U32 R40, R8, UR19, R224 ;  /* 0x0000001308287c25 */ /* 0x000fe2000f8e00e0 */
[----:B------:R-:W-:Y:S02]  /*1e10*/  USHF.L.U32 UR8, UR6, 0x5, URZ ;  /* 0x0000000506087899 */ /* 0x000fe4000800063f */
[----:B------:R-:W-:-:S02]  /*1e20*/  USHF.L.U64.HI UR4, UR6, UR4, UR5 ;  /* 0x0000000406047299 */ /* 0x000fc40008010205 */
[----:B------:R-:W-:Y:S02]  /*1e30*/  IADD3 R10, R41, UR7, RZ ;  /* 0x00000007290a7c10 */ /* 0x000fe4000fffe0ff */
[C---:B------:R-:W-:Y:S01]  /*1e40*/  LEA R42, P0, R40.reuse, c[0x0][0x168], 0x1 ;  /* 0x00005a00282a7a11 */ /* 0x040fe200078008ff */
[----:B------:R-:W-:Y:S02]  /*1e50*/  IMAD.U32 R9, RZ, RZ, UR8 ;  /* 0x00000008ff097e24 */ /* 0x000fe4000f8e00ff */
[----:B------:R-:W-:Y:S01]  /*1e60*/  IMAD.U32 R8, RZ, RZ, UR4 ;  /* 0x00000004ff087e24 */ /* 0x000fe2000f8e00ff */
[----:B------:R-:W-:Y:S02]  /*1e70*/  LEA.HI.X R43, R40, c[0x0][0x16c], R10, 0x1, P0 ;  /* 0x00005b00282b7a11 */ /* 0x000fe400000f0c0a */
[----:B------:R-:W-:-:S03]  /*1e80*/  LEA R10, P0, R9, R42, 0x1 ;  /* 0x0000002a090a7211 */ /* 0x000fc600078008ff */
[----:B------:R-:W-:Y:S01]  /*1e90*/  @!PT LDS RZ, [RZ] ;  /* 0x00000000fffff984 */ /* 0x000fe20000000800 */
[----:B------:R-:W-:Y:S01]  /*1ea0*/  @!PT LDS RZ, [RZ] ;  /* 0x00000000fffff984 */ /* 0x000fe20000000800 */
[----:B------:R-:W-:Y:S01]  /*1eb0*/  @!PT LDS RZ, [RZ] ;  /* 0x00000000fffff984 */ /* 0x000fe20000000800 */
[----:B------:R1:W-:Y:S01]  /*1ec0*/  LDGSTS.E.BYPASS.LTC128B.128 [R218+0x6000], [R42.64] ;  /* 0x060000002ada7fae */ /* 0x0003e2000b901d56 */
[----:B------:R-:W-:-:S03]  /*1ed0*/  LEA.HI.X R11, R9, R43, R8, 0x1, P0 ;  /* 0x0000002b090b7211 */ /* 0x000fc600000f0c08 */
[----:B------:R1:W-:Y:S04]  /*1ee0*/  LDGSTS.E.BYPASS.LTC128B.128 [R218+0x7000], [R42.64+0x40] ;  /* 0x070000402ada7fae */ /* 0x0003e8000b901d56 */
[----:B------:R1:W-:Y:S04]  /*1ef0*/  LDGSTS.E.BYPASS.LTC128B.128 [R218+0x8000], [R42.64+0x80] ;  /* 0x080000802ada7fae */ /* 0x0003e8000b901d56 */
[----:B------:R1:W-:Y:S04]  /*1f00*/  LDGSTS.E.BYPASS.LTC128B.128 [R218+0x6800], [R10.64] ;  /* 0x068000000ada7fae */ /* 0x0003e8000b901d56 */
[----:B------:R1:W-:Y:S04]  /*1f10*/  LDGSTS.E.BYPASS.LTC128B.128 [R218+0x7800], [R10.64+0x40] ;  /* 0x078000400ada7fae */ /* 0x0003e8000b901d56 */
[----:B------:R1:W-:Y:S04]  /*1f20*/  LDGSTS.E.BYPASS.LTC128B.128 [R218+0x8800], [R10.64+0x80] ;  /* 0x088000800ada7fae */ /* 0x0003e8000b901d56 */
[----:B------:R-:W0:Y:S02]  /*1f30*/  LDGDEPBAR ;  /* 0x00000000000079af */ /* 0x000e240000000000 */
.L_x_310:
[----:B-1----:R-:W-:Y:S01]  /*1f40*/  IMAD.SHL.U32 R8, R122, 0x2, RZ ;  /* 0x000000027a087824 */ /* 0x002fe200078e00ff */
[----:B------:R-:W-:Y:S01]  /*1f50*/  LOP3.LUT R170, R120, UR24, RZ, 0x3c, !PT ;  /* 0x0000001878aa7c12 */ /* 0x000fe2000f8e3cff */
[----:B------:R-:W-:Y:S01]  /*1f60*/  IMAD.U32 R9, RZ, RZ, UR27 ;  /* 0x0000001bff097e24 */ /* 0x000fe2000f8e00ff */
[----:B------:R-:W-:Y:S01]  /*1f70*/  USHF.L.U32 UR4, UR27, 0x1, URZ ;  /* 0x000000011b047899 */ /* 0x000fe2000800063f */
[----:B------:R-:W-:Y:S01]  /*1f80*/  IMAD R233, R121, 0x8, R123 ;  /* 0x0000000879e97824 */ /* 0x000fe200078e027b */
[----:B------:R-:W-:Y:S01]  /*1f90*/  LOP3.LUT R8, R8, 0x6, RZ, 0xc0, !PT ;  /* 0x0000000608087812 */ /* 0x000fe200078ec0ff */
[----:B------:R-:W-:Y:S01]  /*1fa0*/  UIADD3 UR14, UR25, -0x4498517b, URZ ;  /* 0xbb67ae85190e7890 */ /* 0x000fe2000fffe03f */
[----:B------:R-:W-:Y:S01]  /*1fb0*/  IMAD.WIDE.U32 R248, R169, -0x2daee0ad, RZ ;  /* 0xd2511f53a9f87825 */ /* 0x000fe200078e00ff */
[----:B------:R-:W-:Y:S01]  /*1fc0*/  UIADD3 UR15, UR24, -0x61c88647, URZ ;  /* 0x9e3779b9180f7890 */ /* 0x000fe2000fffe03f */
[----:B------:R-:W-:Y:S01]  /*1fd0*/  IADD3 R171, R233, 0x4, RZ ;  /* 0x00000004e9ab7810 */ /* 0x000fe20007ffe0ff */
[----:B------:R-:W-:Y:S01]  /*1fe0*/  UIADD3 UR13, UR24, 0x3c6ef372, URZ ;  /* 0x3c6ef372180d7890 */ /* 0x000fe2000fffe03f */
[----:B------:R-:W-:Y:S01]  /*1ff0*/  IMAD R9, R9, 0x40, R8 ;  /* 0x0000004009097824 */ /* 0x000fe200078e0208 */
[----:B------:R-:W-:Y:S01]  /*2000*/  UIADD3 UR10, UR25, 0x32370b8f, URZ ;  /* 0x32370b8f190a7890 */ /* 0x000fe2000fffe03f */
[----:B------:R-:W-:Y:S01]  /*2010*/  IMAD.U32 R100, RZ, RZ, UR4 ;  /* 0x00000004ff647e24 */ /* 0x000fe2000f8e00ff */
[----:B------:R-:W-:Y:S01]  /*2020*/  UIADD3 UR12, UR25, 0x76cf5d0a, URZ ;  /* 0x76cf5d0a190c7890 */ /* 0x000fe2000fffe03f */
[----:B------:R-:W-:Y:S01]  /*2030*/  IMAD.WIDE.U32 R244, R171, -0x326172a9, RZ ;  /* 0xcd9e8d57abf47825 */ /* 0x000fe200078e00ff */
[C---:B------:R-:W-:Y:S01]  /*2040*/  IADD3 R8, R9.reuse, 0x8, RZ ;  /* 0x0000000809087810 */ /* 0x040fe20007ffe0ff */
[----:B------:R-:W-:Y:S01]  /*2050*/  UIADD3 UR11, UR24, -0x255992d5, URZ ;  /* 0xdaa66d2b180b7890 */ /* 0x000fe2000fffe03f */
[C---:B------:R-:W-:Y:S01]  /*2060*/  IADD3 R10, R9.reuse, 0x9, RZ ;  /* 0x00000009090a7810 */ /* 0x040fe20007ffe0ff */
[----:B------:R-:W-:Y:S01]  /*2070*/  UIADD3 UR9, UR24, 0x78dde6e4, URZ ;  /* 0x78dde6e418097890 */ /* 0x000fe2000fffe03f */
[C---:B------:R-:W-:Y:S01]  /*2080*/  ISETP.GE.AND P0, PT, R8.reuse, R240, PT ;  /* 0x000000f00800720c */ /* 0x040fe20003f06270 */
[----:B------:R-:W-:Y:S01]  /*2090*/  UIADD3 UR8, UR25, -0x126145ec, URZ ;  /* 0xed9eba1419087890 */ /* 0x000fe2000fffe03f */
[C---:B------:R-:W-:Y:S01]  /*20a0*/  ISETP.GE.AND P1, PT, R8.reuse, R228, PT ;  /* 0x000000e40800720c */ /* 0x040fe20003f26270 */
[----:B------:R-:W-:Y:S01]  /*20b0*/  UIADD3 UR6, UR25, -0x56f99767, URZ ;  /* 0xa906689919067890 */ /* 0x000fe2000fffe03f */
[----:B------:R-:W-:Y:S01]  /*20c0*/  ISETP.GE.AND P6, PT, R8, R164, PT ;  /* 0x000000a40800720c */ /* 0x000fe20003fc6270 */
[----:B------:R-:W-:Y:S01]  /*20d0*/  IMAD R58, R58, 0x10000, R58 ;  /* 0x000100003a3a7824 */ /* 0x000fe200078e023a */
[-C--:B------:R-:W-:Y:S01]  /*20e0*/  ISETP.GE.AND P4, PT, R8, R3.reuse, PT ;  /* 0x000000030800720c */ /* 0x080fe20003f86270 */
[----:B------:R-:W-:Y:S01]  /*20f0*/  IMAD.SHL.U32 R213, R2, 0x2, RZ ;  /* 0x0000000202d57824 */ /* 0x000fe200078e00ff */
[----:B------:R-:W-:Y:S01]  /*2100*/  IADD3 R8, R9, 0x10, RZ ;  /* 0x0000001009087810 */ /* 0x000fe20007ffe0ff */
[----:B------:R-:W-:Y:S01]  /*2110*/  UIADD3 UR7, UR24, 0x1715609d, URZ ;  /* 0x1715609d18077890 */ /* 0x000fe2000fffe03f */
[----:B------:R-:W-:Y:S01]  /*2120*/  FSEL R84, R84, -INF , !P0 ;  /* 0xff80000054547808 */ /* 0x000fe20004000000 */
[----:B------:R-:W-:Y:S01]  /*2130*/  IMAD.IADD R212, R0, 0x1, R213 ;  /* 0x0000000100d47824 */ /* 0x000fe200078e02d5 */
[C---:B------:R-:W-:Y:S01]  /*2140*/  ISETP.GE.AND P2, PT, R10.reuse, R240, PT ;  /* 0x000000f00a00720c */ /* 0x040fe20003f46270 */
[----:B------:R-:W-:Y:S01]  /*2150*/  UIADD3 UR16, UR25, 0x646e171e, URZ ;  /* 0x646e171e19107890 */ /* 0x000fe2000fffe03f */
[C---:B------:R-:W-:Y:S01]  /*2160*/  ISETP.GE.AND P5, PT, R10.reuse, R228, PT ;  /* 0x000000e40a00720c */ /* 0x040fe20003fa6270 */
[----:B------:R-:W-:Y:S01]  /*2170*/  IMAD.WIDE.U32 R230, R233, -0x326172a9, RZ ;  /* 0xcd9e8d57e9e67825 */ /* 0x000fe200078e00ff */
[C---:B------:R-:W-:Y:S01]  /*2180*/  ISETP.GE.AND P3, PT, R10.reuse, R164, PT ;  /* 0x000000a40a00720c */ /* 0x040fe20003f66270 */
[----:B------:R-:W-:Y:S01]  /*2190*/  LDSM.16.MT88.4 R148, [R213+0x9000] ;  /* 0x00900000d594783b */ /* 0x000fe20000004200 */
[----:B------:R-:W-:Y:S01]  /*21a0*/  ISETP.GE.AND P0, PT, R10, R3, PT ;  /* 0x000000030a00720c */ /* 0x000fe20003f06270 */
[----:B------:R-:W-:Y:S01]  /*21b0*/  UIADD3 UR4, UR4, 0x1, URZ ;  /* 0x0000000104047890 */ /* 0x000fe2000fffe03f */
[----:B------:R-:W-:Y:S01]  /*21c0*/  FSEL R86, R86, -INF , !P1 ;  /* 0xff80000056567808 */ /* 0x000fe20004800000 */
[----:B------:R-:W-:Y:S01]  /*21d0*/  LDSM.16.MT88.4 R96, [R213+0xa000] ;  /* 0x00a00000d560783b */ /* 0x000fe20000004200 */
[----:B------:R-:W-:Y:S01]  /*21e0*/  IADD3 R10, R9, 0x11, RZ ;  /* 0x00000011090a7810 */ /* 0x000fe20007ffe0ff */
[----:B------:R-:W-:Y:S01]  /*21f0*/  UISETP.GE.AND UP0, UPT, UR26, 0x2, UPT ;  /* 0x000000021a00788c */ /* 0x000fe2000bf06270 */
[----:B------:R-:W-:Y:S01]  /*2200*/  ISETP.GE.AND P1, PT, R8, R240, PT ;  /* 0x000000f00800720c */ /* 0x000fe20003f26270 */
[----:B------:R-:W-:Y:S01]  /*2210*/  LDSM.16.MT88.4 R108, [R212+0xa000] ;  /* 0x00a00000d46c783b */ /* 0x000fe20000004200 */
[----:B------:R-:W-:-:S02]  /*2220*/  FSEL R32, R32, -INF , !P6 ;  /* 0xff80000020207808 */ /* 0x000fc40007000000 */
[----:B------:R-:W-:Y:S01]  /*2230*/  FSEL R34, R34, -INF , !P4 ;  /* 0xff80000022227808 */ /* 0x000fe20006000000 */
[----:B------:R-:W-:Y:S01]  /*2240*/  LDSM.16.MT88.4 R120, [R213+0xb000] ;  /* 0x00b00000d578783b */ /* 0x000fe20000004200 */
[----:B------:R-:W-:Y:S02]  /*2250*/  FSEL R85, R85, -INF , !P2 ;  /* 0xff80000055557808 */ /* 0x000fe40005000000 */
[----:B------:R-:W-:Y:S02]  /*2260*/  FSEL R35, R35, -INF , !P0 ;  /* 0xff80000023237808 */ /* 0x000fe40004000000 */
[C---:B------:R-:W-:Y:S02]  /*2270*/  ISETP.GE.AND P6, PT, R8.reuse, R228, PT ;  /* 0x000000e40800720c */ /* 0x040fe40003fc6270 */
[C---:B------:R-:W-:Y:S02]  /*2280*/  ISETP.GE.AND P4, PT, R8.reuse, R164, PT ;  /* 0x000000a40800720c */ /* 0x040fe40003f86270 */
[----:B------:R-:W-:-:S02]  /*2290*/  ISETP.GE.AND P2, PT, R8, R3, PT ;  /* 0x000000030800720c */ /* 0x000fc40003f46270 */
[----:B------:R-:W-:Y:S02]  /*22a0*/  ISETP.GE.AND P0, PT, R10, R240, PT ;  /* 0x000000f00a00720c */ /* 0x000fe40003f06270 */
[----:B------:R-:W-:Y:S02]  /*22b0*/  FSEL R87, R87, -INF , !P5 ;  /* 0xff80000057577808 */ /* 0x000fe40006800000 */
[----:B------:R-:W-:Y:S02]  /*22c0*/  IADD3 R8, R9, 0x18, RZ ;  /* 0x0000001809087810 */ /* 0x000fe40007ffe0ff */
[----:B------:R-:W-:Y:S02]  /*22d0*/  FSEL R173, R80, -INF , !P1 ;  /* 0xff80000050ad7808 */ /* 0x000fe40004800000 */
[C---:B------:R-:W-:Y:S02]  /*22e0*/  ISETP.GE.AND P5, PT, R10.reuse, R228, PT ;  /* 0x000000e40a00720c */ /* 0x040fe40003fa6270 */
[----:B------:R-:W-:-:S02]  /*22f0*/  ISETP.GE.AND P1, PT, R10, R3, PT ;  /* 0x000000030a00720c */ /* 0x000fc40003f26270 */
[----:B------:R-:W-:Y:S02]  /*2300*/  IADD3 R40, R9, 0x1, RZ ;  /* 0x0000000109287810 */ /* 0x000fe40007ffe0ff */
[----:B------:R-:W-:Y:S02]  /*2310*/  FSEL R172, R82, -INF , !P6 ;  /* 0xff80000052ac7808 */ /* 0x000fe40007000000 */
[----:B------:R-:W-:Y:S02]  /*2320*/  FSEL R28, R28, -INF , !P4 ;  /* 0xff8000001c1c7808 */ /* 0x000fe40006000000 */
[----:B------:R-:W-:Y:S02]  /*2330*/  FSEL R30, R30, -INF , !P2 ;  /* 0xff8000001e1e7808 */ /* 0x000fe40005000000 */
[----:B------:R-:W-:Y:S02]  /*2340*/  FSEL R174, R81, -INF , !P0 ;  /* 0xff80000051ae7808 */ /* 0x000fe40004000000 */
[----:B------:R-:W-:-:S02]  /*2350*/  ISETP.GE.AND P6, PT, R8, R240, PT ;  /* 0x000000f00800720c */ /* 0x000fc40003fc6270 */
[C---:B------:R-:W-:Y:S02]  /*2360*/  ISETP.GE.AND P4, PT, R8.reuse, R228, PT ;  /* 0x000000e40800720c */ /* 0x040fe40003f86270 */
[CC--:B------:R-:W-:Y:S02]  /*2370*/  ISETP.GE.AND P2, PT, R8.reuse, R164.reuse, PT ;  /* 0x000000a40800720c */ /* 0x0c0fe40003f46270 */
[----:B------:R-:W-:Y:S02]  /*2380*/  ISETP.GE.AND P0, PT, R8, R3, PT ;  /* 0x000000030800720c */ /* 0x000fe40003f06270 */
[----:B------:R-:W-:Y:S02]  /*2390*/  FSEL R207, R83, -INF , !P5 ;  /* 0xff80000053cf7808 */ /* 0x000fe40006800000 */
[----:B------:R-:W-:Y:S01]  /*23a0*/  FSEL R8, R31, -INF , !P1 ;  /* 0xff8000001f087808 */ /* 0x000fe20004800000 */
[----:B------:R-:W-:Y:S01]  /*23b0*/  LDSM.16.MT88.4 R80, [R212+0x9000] ;  /* 0x00900000d450783b */ /* 0x000fe20000004200 */
[----:B------:R-:W-:-:S02]  /*23c0*/  ISETP.GE.AND P5, PT, R40, R164, PT ;  /* 0x000000a42800720c */ /* 0x000fc40003fa6270 */
[-C--:B------:R-:W-:Y:S02]  /*23d0*/  ISETP.GE.AND P1, PT, R9, R164.reuse, PT ;  /* 0x000000a40900720c */ /* 0x080fe40003f26270 */
[----:B------:R-:W-:Y:S02]  /*23e0*/  FSEL R37, R37, -INF , !P5 ;  /* 0xff80000025257808 */ /* 0x000fe40006800000 */
[----:B------:R-:W-:Y:S02]  /*23f0*/  FSEL R36, R36, -INF , !P1 ;  /* 0xff80000024247808 */ /* 0x000fe40004800000 */
[----:B------:R-:W-:Y:S02]  /*2400*/  FSEL R33, R33, -INF , !P3 ;  /* 0xff80000021217808 */ /* 0x000fe40005800000 */
[----:B------:R-:W-:Y:S02]  /*2410*/  FMNMX.FTZ R45, R36, R37, !PT ;  /* 0x00000025242d7209 */ /* 0x000fe40007810000 */
[----:B------:R-:W-:-:S02]  /*2420*/  ISETP.GE.AND P3, PT, R10, R164, PT ;  /* 0x000000a40a00720c */ /* 0x000fc40003f66270 */
[----:B------:R-:W-:Y:S02]  /*2430*/  FMNMX.FTZ R45, R32, R45, !PT ;  /* 0x0000002d202d7209 */ /* 0x000fe40007810000 */
[----:B------:R-:W-:Y:S02]  /*2440*/  IADD3 R10, R9, 0x19, RZ ;  /* 0x00000019090a7810 */ /* 0x000fe40007ffe0ff */
[----:B------:R-:W-:Y:S02]  /*2450*/  FMNMX.FTZ R45, R33, R45, !PT ;  /* 0x0000002d212d7209 */ /* 0x000fe40007810000 */
[----:B------:R-:W-:Y:S02]  /*2460*/  FSEL R29, R29, -INF , !P3 ;  /* 0xff8000001d1d7808 */ /* 0x000fe40005800000 */
[----:B------:R-:W-:Y:S02]  /*2470*/  FMNMX.FTZ R45, R28, R45, !PT ;  /* 0x0000002d1c2d7209 */ /* 0x000fe40007810000 */
[----:B------:R-:W-:-:S02]  /*2480*/  FSEL R229, R78, -INF , !P4 ;  /* 0xff8000004ee57808 */ /* 0x000fc40006000000 */
[----:B------:R-:W-:Y:S02]  /*2490*/  FSEL R232, R76, -INF , !P6 ;  /* 0xff8000004ce87808 */ /* 0x000fe40007000000 */
[C---:B------:R-:W-:Y:S02]  /*24a0*/  ISETP.GE.AND P4, PT, R10.reuse, R3, PT ;  /* 0x000000030a00720c */ /* 0x040fe40003f86270 */
[----:B------:R-:W-:Y:S02]  /*24b0*/  ISETP.GE.AND P6, PT, R10, R164, PT ;  /* 0x000000a40a00720c */ /* 0x000fe40003fc6270 */
[----:B------:R-:W-:Y:S02]  /*24c0*/  FSEL R24, R24, -INF , !P2 ;  /* 0xff80000018187808 */ /* 0x000fe40005000000 */
[----:B------:R-:W-:Y:S02]  /*24d0*/  IADD3 R44, R9, 0x20, RZ ;  /* 0x00000020092c7810 */ /* 0x000fe40007ffe0ff */
[----:B------:R-:W-:-:S02]  /*24e0*/  FMNMX.FTZ R45, R29, R45, !PT ;  /* 0x0000002d1d2d7209 */ /* 0x000fc40007810000 */
[-C--:B------:R-:W-:Y:S02]  /*24f0*/  ISETP.GE.AND P3, PT, R40, R3.reuse, PT ;  /* 0x000000032800720c */ /* 0x080fe40003f66270 */
[----:B------:R-:W-:Y:S02]  /*2500*/  ISETP.GE.AND P5, PT, R9, R3, PT ;  /* 0x000000030900720c */ /* 0x000fe40003fa6270 */
[----:B------:R-:W-:Y:S02]  /*2510*/  FSEL R27, R27, -INF , !P4 ;  /* 0xff8000001b1b7808 */ /* 0x000fe40006000000 */
[----:B------:R-:W-:Y:S02]  /*2520*/  IADD3 R43, R9, 0x21, RZ ;  /* 0x00000021092b7810 */ /* 0x000fe40007ffe0ff */
[----:B------:R-:W-:Y:S02]  /*2530*/  FSEL R25, R25, -INF , !P6 ;  /* 0xff80000019197808 */ /* 0x000fe40007000000 */
[----:B------:R-:W-:-:S02]  /*2540*/  ISETP.GE.AND P4, PT, R44, R164, PT ;  /* 0x000000a42c00720c */ /* 0x000fc40003f86270 */
[----:B------:R-:W-:Y:S02]  /*2550*/  FMNMX.FTZ R45, R24, R45, !PT ;  /* 0x0000002d182d7209 */ /* 0x000fe40007810000 */
[----:B------:R-:W-:Y:S02]  /*2560*/  FSEL R39, R39, -INF , !P3 ;  /* 0xff80000027277808 */ /* 0x000fe40005800000 */
[----:B------:R-:W-:Y:S02]  /*2570*/  FSEL R38, R38, -INF , !P5 ;  /* 0xff80000026267808 */ /* 0x000fe40006800000 */
[----:B------:R-:W-:Y:S02]  /*2580*/  IADD3 R42, R9, 0x28, RZ ;  /* 0x00000028092a7810 */ /* 0x000fe40007ffe0ff */
[----:B------:R-:W-:Y:S02]  /*2590*/  ISETP.GE.AND P2, PT, R43, R164, PT ;  /* 0x000000a42b00720c */ /* 0x000fe40003f46270 */
[----:B------:R-:W-:-:S02]  /*25a0*/  FSEL R190, R20, -INF , !P4 ;  /* 0xff80000014be7808 */ /* 0x000fc40006000000 */
[----:B------:R-:W-:Y:S02]  /*25b0*/  FMNMX.FTZ R45, R25, R45, !PT ;  /* 0x0000002d192d7209 */ /* 0x000fe40007810000 */
[----:B------:R-:W-:Y:S02]  /*25c0*/  IADD3 R41, R9, 0x29, RZ ;  /* 0x0000002909297810 */ /* 0x000fe40007ffe0ff */
[----:B------:R-:W-:Y:S02]  /*25d0*/  FMNMX.FTZ R20, R38, R39, !PT ;  /* 0x0000002726147209 */ /* 0x000fe40007810000 */
[----:B------:R-:W-:Y:S02]  /*25e0*/  ISETP.GE.AND P5, PT, R42, R164, PT ;  /* 0x000000a42a00720c */ /* 0x000fe40003fa6270 */
[----:B------:R-:W-:Y:S02]  /*25f0*/  FSEL R192, R21, -INF , !P2 ;  /* 0xff80000015c07808 */ /* 0x000fe40005000000 */
[----:B------:R-:W-:-:S02]  /*2600*/  FMNMX.FTZ R21, R190, R45, !PT ;  /* 0x0000002dbe157209 */ /* 0x000fc40007810000 */
[----:B------:R-:W-:Y:S02]  /*2610*/  IADD3 R11, R9, 0x30, RZ ;  /* 0x00000030090b7810 */ /* 0x000fe40007ffe0ff */
[----:B------:R-:W-:Y:S02]  /*2620*/  ISETP.GE.AND P4, PT, R41, R164, PT ;  /* 0x000000a42900720c */ /* 0x000fe40003f86270 */
[----:B------:R-:W-:Y:S02]  /*2630*/  FMNMX.FTZ R20, R34, R20, !PT ;  /* 0x0000001422147209 */ /* 0x000fe40007810000 */
[----:B------:R-:W-:Y:S02]  /*2640*/  FSEL R193, R16, -INF , !P5 ;  /* 0xff80000010c17808 */ /* 0x000fe40006800000 */
[----:B------:R-:W-:Y:S02]  /*2650*/  FMNMX.FTZ R16, R192, R21, !PT ;  /* 0x00000015c0107209 */ /* 0x000fe40007810000 */
[----:B------:R-:W-:-:S02]  /*2660*/  ISETP.GE.AND P2, PT, R11, R164, PT ;  /* 0x000000a40b00720c */ /* 0x000fc40003f46270 */
[----:B------:R-:W-:Y:S02]  /*2670*/  FSEL R195, R17, -INF , !P4 ;  /* 0xff80000011c37808 */ /* 0x000fe40006000000 */
[C---:B------:R-:W-:Y:S02]  /*2680*/  ISETP.GE.AND P1, PT, R10.reuse, R240, PT ;  /* 0x000000f00a00720c */ /* 0x040fe40003f26270 */
[----:B------:R-:W-:Y:S02]  /*2690*/  ISETP.GE.AND P3, PT, R10, R228, PT ;  /* 0x000000e40a00720c */ /* 0x000fe40003f66270 */
[----:B------:R-:W-:Y:S02]  /*26a0*/  FMNMX.FTZ R17, R35, R20, !PT ;  /* 0x0000001423117209 */ /* 0x000fe40007810000 */
[----:B------:R-:W-:Y:S02]  /*26b0*/  IADD3 R10, R9, 0x31, RZ ;  /* 0x00000031090a7810 */ /* 0x000fe40007ffe0ff */
[----:B------:R-:W-:-:S02]  /*26c0*/  FMNMX.FTZ R16, R193, R16, !PT ;  /* 0x00000010c1107209 */ /* 0x000fc40007810000 */
[----:B------:R-:W-:Y:S02]  /*26d0*/  FSEL R188, R12, -INF , !P2 ;  /* 0xff8000000cbc7808 */ /* 0x000fe40005000000 */
[----:B------:R-:W-:Y:S02]  /*26e0*/  FMNMX.FTZ R12, R30, R17, !PT ;  /* 0x000000111e0c7209 */ /* 0x000fe40007810000 */
[----:B------:R-:W-:Y:S02]  /*26f0*/  ISETP.GE.AND P5, PT, R10, R164, PT ;  /* 0x000000a40a00720c */ /* 0x000fe40003fa6270 */
[----:B------:R-:W-:Y:S02]  /*2700*/  IADD3 R31, R9, 0x38, RZ ;  /* 0x00000038091f7810 */ /* 0x000fe40007ffe0ff */
[----:B------:R-:W-:Y:S02]  /*2710*/  FMNMX.FTZ R16, R195, R16, !PT ;  /* 0x00000010c3107209 */ /* 0x000fe40007810000 */
[----:B------:R-:W-:-:S02]  /*2720*/  FSEL R236, R79, -INF , !P3 ;  /* 0xff8000004fec7808 */ /* 0x000fc40005800000 */
[----:B------:R-:W-:Y:S02]  /*2730*/  FSEL R26, R26, -INF , !P0 ;  /* 0xff8000001a1a7808 */ /* 0x000fe40004000000 */
[----:B------:R-:W-:Y:S02]  /*2740*/  FMNMX.FTZ R12, R8, R12, !PT ;  /* 0x0000000c080c7209 */ /* 0x000fe40007810000 */
[C---:B------:R-:W-:Y:S02]  /*2750*/  ISETP.GE.AND P6, PT, R9.reuse, R240, PT ;  /* 0x000000f00900720c */ /* 0x040fe40003fc6270 */
[----:B------:R-:W-:Y:S02]  /*2760*/  ISETP.GE.AND P3, PT, R9, R228, PT ;  /* 0x000000e40900720c */ /* 0x000fe40003f66270 */
[----:B------:R-:W-:Y:S02]  /*2770*/  FSEL R187, R13, -INF , !P5 ;  /* 0xff8000000dbb7808 */ /* 0x000fe40006800000 */
[----:B------:R-:W-:-:S02]  /*2780*/  IADD3 R9, R9, 0x39, RZ ;  /* 0x0000003909097810 */ /* 0x000fc40007ffe0ff */
[----:B------:R-:W-:Y:S02]  /*2790*/  ISETP.GE.AND P4, PT, R31, R164, PT ;  /* 0x000000a41f00720c */ /* 0x000fe40003f86270 */
[----:B------:R-:W-:Y:S02]  /*27a0*/  FMNMX.FTZ R13, R188, R16, !PT ;  /* 0x00000010bc0d7209 */ /* 0x000fe40007810000 */
[----:B------:R-:W-:Y:S02]  /*27b0*/  FSEL R237, R77, -INF , !P1 ;  /* 0xff8000004ded7808 */ /* 0x000fe40004800000 */
[----:B------:R-:W-:Y:S02]  /*27c0*/  ISETP.GE.AND P1, PT, R44, R3, PT ;  /* 0x000000032c00720c */ /* 0x000fe40003f26270 */
[----:B------:R-:W-:Y:S02]  /*27d0*/  FMNMX.FTZ R12, R26, R12, !PT ;  /* 0x0000000c1a0c7209 */ /* 0x000fe40007810000 */
[----:B------:R-:W-:-:S02]  /*27e0*/  ISETP.GE.AND P2, PT, R9, R164, PT ;  /* 0x000000a40900720c */ /* 0x000fc40003f46270 */
[----:B------:R-:W-:Y:S02]  /*27f0*/  FSEL R186, R60, -INF , !P4 ;  /* 0xff8000003cba7808 */ /* 0x000fe40006000000 */
[----:B------:R-:W-:Y:S02]  /*2800*/  FMNMX.FTZ R13, R187, R13, !PT ;  /* 0x0000000dbb0d7209 */ /* 0x000fe40007810000 */
[----:B------:R-:W-:Y:S02]  /*2810*/  ISETP.GE.AND P0, PT, R43, R3, PT ;  /* 0x000000032b00720c */ /* 0x000fe40003f06270 */
[----:B------:R-:W-:Y:S02]  /*2820*/  FSEL R194, R22, -INF , !P1 ;  /* 0xff80000016c27808 */ /* 0x000fe40004800000 */
[----:B------:R-:W-:Y:S02]  /*2830*/  FMNMX.FTZ R12, R27, R12, !PT ;  /* 0x0000000c1b0c7209 */ /* 0x000fe40007810000 */
[----:B------:R-:W-:-:S02]  /*2840*/  FSEL R185, R61, -INF , !P2 ;  /* 0xff8000003db97808 */ /* 0x000fc40005000000 */
[----:B------:R-:W-:Y:S02]  /*2850*/  FMNMX.FTZ R13, R186, R13, !PT ;  /* 0x0000000dba0d7209 */ /* 0x000fe40007810000 */
[----:B------:R-:W-:Y:S02]  /*2860*/  FSEL R198, R23, -INF , !P0 ;  /* 0xff80000017c67808 */ /* 0x000fe40004000000 */
[----:B------:R-:W-:Y:S01]  /*2870*/  ISETP.GE.AND P1, PT, R42, R3, PT ;  /* 0x000000032a00720c */ /* 0x000fe20003f26270 */
[----:B------:R-:W-:Y:S01]  /*2880*/  LDSM.16.MT88.4 R20, [R213+0xa400] ;  /* 0x00a40000d514783b */ /* 0x000fe20000004200 */
[----:B------:R-:W-:Y:S02]  /*2890*/  FMNMX.FTZ R12, R194, R12, !PT ;  /* 0x0000000cc20c7209 */ /* 0x000fe40007810000 */
[----:B------:R-:W-:Y:S02]  /*28a0*/  FMNMX.FTZ R166, R185, R13, !PT ;  /* 0x0000000db9a67209 */ /* 0x000fe40007810000 */
[----:B------:R-:W-:-:S02]  /*28b0*/  ISETP.GE.AND P0, PT, R41, R3, PT ;  /* 0x000000032900720c */ /* 0x000fc40003f06270 */
[----:B------:R-:W-:Y:S02]  /*28c0*/  FSEL R197, R18, -INF , !P1 ;  /* 0xff80000012c57808 */ /* 0x000fe40004800000 */
[----:B------:R-:W-:Y:S02]  /*28d0*/  FMNMX.FTZ R13, R198, R12, !PT ;  /* 0x0000000cc60d7209 */ /* 0x000fe40007810000 */
[----:B------:R-:W1:Y:S01]  /*28e0*/  SHFL.BFLY PT, R12, R166, 0x2, 0x1f ;  /* 0x0c401f00a60c7f89 */ /* 0x000e6200000e0000 */
[----:B------:R-:W-:Y:S02]  /*28f0*/  FSEL R196, R19, -INF , !P0 ;  /* 0xff80000013c47808 */ /* 0x000fe40004000000 */
[----:B------:R-:W-:Y:S02]  /*2900*/  ISETP.GE.AND P2, PT, R11, R3, PT ;  /* 0x000000030b00720c */ /* 0x000fe40003f46270 */
[----:B------:R-:W-:Y:S02]  /*2910*/  FMNMX.FTZ R13, R197, R13, !PT ;  /* 0x0000000dc50d7209 */ /* 0x000fe40007810000 */
[----:B------:R-:W-:-:S02]  /*2920*/  ISETP.GE.AND P1, PT, R10, R3, PT ;  /* 0x000000030a00720c */ /* 0x000fc40003f26270 */
[----:B------:R-:W-:Y:S02]  /*2930*/  FSEL R183, R14, -INF , !P2 ;  /* 0xff8000000eb77808 */ /* 0x000fe40005000000 */
[----:B------:R-:W-:Y:S02]  /*2940*/  FMNMX.FTZ R13, R196, R13, !PT ;  /* 0x0000000dc40d7209 */ /* 0x000fe40007810000 */
[----:B------:R-:W-:Y:S02]  /*2950*/  FSEL R184, R15, -INF , !P1 ;  /* 0xff8000000fb87808 */ /* 0x000fe40004800000 */
[----:B------:R-:W-:Y:S02]  /*2960*/  ISETP.GE.AND P5, PT, R31, R3, PT ;  /* 0x000000031f00720c */ /* 0x000fe40003fa6270 */
[----:B------:R-:W-:Y:S02]  /*2970*/  FMNMX.FTZ R13, R183, R13, !PT ;  /* 0x0000000db70d7209 */ /* 0x000fe40007810000 */
[----:B------:R-:W-:-:S02]  /*2980*/  ISETP.GE.AND P1, PT, R9, R3, PT ;  /* 0x000000030900720c */ /* 0x000fc40003f26270 */
[----:B------:R-:W-:Y:S02]  /*2990*/  FSEL R181, R62, -INF , !P5 ;  /* 0xff8000003eb57808 */ /* 0x000fe40006800000 */
[----:B------:R-:W-:Y:S02]  /*29a0*/  FMNMX.FTZ R13, R184, R13, !PT ;  /* 0x0000000db80d7209 */ /* 0x000fe40007810000 */
[----:B------:R-:W-:Y:S02]  /*29b0*/  FSEL R182, R63, -INF , !P1 ;  /* 0xff8000003fb67808 */ /* 0x000fe40004800000 */
[----:B------:R-:W-:Y:S02]  /*29c0*/  FMNMX.FTZ R165, R181, R13, !PT ;  /* 0x0000000db5a57209 */ /* 0x000fe40007810000 */
[----:B-1----:R-:W-:Y:S02]  /*29d0*/  FMNMX.FTZ R166, R166, R12, !PT ;  /* 0x0000000ca6a67209 */ /* 0x002fe40007810000 */
[----:B------:R-:W-:-:S02]  /*29e0*/  FMNMX.FTZ R165, R182, R165, !PT ;  /* 0x000000a5b6a57209 */ /* 0x000fc40007810000 */
[----:B------:R-:W-:Y:S01]  /*29f0*/  LOP3.LUT R242, R245, R170, RZ, 0x3c, !PT ;  /* 0x000000aaf5f27212 */ /* 0x000fe200078e3cff */
[----:B------:R-:W1:Y:S01]  /*2a00*/  SHFL.BFLY PT, R12, R166, 0x1, 0x1f ;  /* 0x0c201f00a60c7f89 */ /* 0x000e6200000e0000 */
[----:B------:R-:W-:Y:S02]  /*2a10*/  LOP3.LUT R100, R249, UR25, R100, 0x96, !PT ;  /* 0x00000019f9647c12 */ /* 0x000fe4000f8e9664 */
[-C--:B------:R-:W-:Y:S01]  /*2a20*/  ISETP.GE.AND P0, PT, R40, R228.reuse, PT ;  /* 0x000000e42800720c */ /* 0x080fe20003f06270 */
[----:B------:R-:W2:Y:S01]  /*2a30*/  SHFL.BFLY PT, R13, R165, 0x2, 0x1f ;  /* 0x0c401f00a50d7f89 */ /* 0x000ea200000e0000 */
[----:B------:R-:W-:Y:S01]  /*2a40*/  IMAD.WIDE.U32 R242, R242, -0x2daee0ad, RZ ;  /* 0xd2511f53f2f27825 */ /* 0x000fe200078e00ff */
[----:B------:R-:W-:Y:S02]  /*2a50*/  ISETP.GE.AND P1, PT, R43, R228, PT ;  /* 0x000000e42b00720c */ /* 0x000fe40003f26270 */
[----:B------:R-:W-:Y:S01]  /*2a60*/  FSEL R57, R91, -INF , !P0 ;  /* 0xff8000005b397808 */ /* 0x000fe20004000000 */
[----:B------:R-:W-:Y:S01]  /*2a70*/  IMAD.WIDE.U32 R100, R100, -0x326172a9, RZ ;  /* 0xcd9e8d5764647825 */ /* 0x000fe200078e00ff */
[----:B------:R-:W-:-:S02]  /*2a80*/  LOP3.LUT R238, R243, UR14, R248, 0x96, !PT ;  /* 0x0000000ef3ee7c12 */ /* 0x000fc4000f8e96f8 */
[-C--:B------:R-:W-:Y:S02]  /*2a90*/  ISETP.GE.AND P0, PT, R42, R240.reuse, PT ;  /* 0x000000f02a00720c */ /* 0x080fe40003f06270 */
[----:B------:R-:W-:Y:S01]  /*2aa0*/  LOP3.LUT R14, R101, UR15, R244, 0x96, !PT ;  /* 0x0000000f650e7c12 */ /* 0x000fe2000f8e96f4 */
[----:B------:R-:W-:Y:S01]  /*2ab0*/  IMAD.WIDE.U32 R238, R238, -0x326172a9, RZ ;  /* 0xcd9e8d57eeee7825 */ /* 0x000fe200078e00ff */
[----:B------:R-:W-:Y:S02]  /*2ac0*/  ISETP.GE.AND P2, PT, R44, R240, PT ;  /* 0x000000f02c00720c */ /* 0x000fe40003f46270 */
[----:B------:R-:W-:Y:S01]  /*2ad0*/  FSEL R202, R75, -INF , !P1 ;  /* 0xff8000004bca7808 */ /* 0x000fe20004800000 */
[----:B------:R-:W-:Y:S01]  /*2ae0*/  IMAD.WIDE.U32 R14, R14, -0x2daee0ad, RZ ;  /* 0xd2511f530e0e7825 */ /* 0x000fe200078e00ff */
[----:B------:R-:W-:Y:S02]  /*2af0*/  LOP3.LUT R16, R239, UR13, R100, 0x96, !PT ;  /* 0x0000000def107c12 */ /* 0x000fe4000f8e9664 */
[----:B------:R-:W-:-:S02]  /*2b00*/  FSEL R203, R68, -INF , !P0 ;  /* 0xff80000044cb7808 */ /* 0x000fc40004000000 */
[----:B-1----:R-:W-:Y:S01]  /*2b10*/  FMNMX.FTZ R166, R166, R12, !PT ;  /* 0x0000000ca6a67209 */ /* 0x002fe20007810000 */
[----:B------:R-:W-:Y:S01]  /*2b20*/  IMAD.WIDE.U32 R16, R16, -0x2daee0ad, RZ ;  /* 0xd2511f5310107825 */ /* 0x000fe200078e00ff */
[----:B------:R-:W-:Y:S02]  /*2b30*/  FSEL R199, R72, -INF , !P2 ;  /* 0xff80000048c77808 */ /* 0x000fe40005000000 */
[----:B--2---:R-:W-:Y:S01]  /*2b40*/  FMNMX.FTZ R165, R165, R13, !PT ;  /* 0x0000000da5a57209 */ /* 0x004fe20007810000 */
[----:B------:R-:W-:Y:S01]  /*2b50*/  FMUL.FTZ R191, R166, c[0x0][0x23c] ;  /* 0x00008f00a6bf7a20 */ /* 0x000fe20000410000 */
[----:B------:R-:W-:Y:S02]  /*2b60*/  LOP3.LUT R12, R17, UR10, R14, 0x96, !PT ;  /* 0x0000000a110c7c12 */ /* 0x000fe4000f8e960e */
[C---:B------:R-:W-:Y:S01]  /*2b70*/  ISETP.GE.AND P1, PT, R11.reuse, R240, PT ;  /* 0x000000f00b00720c */ /* 0x040fe20003f26270 */
[----:B------:R-:W1:Y:S01]  /*2b80*/  SHFL.BFLY PT, R14, R165, 0x1, 0x1f ;  /* 0x0c201f00a50e7f89 */ /* 0x000e6200000e0000 */
[-C--:B------:R-:W-:Y:S01]  /*2b90*/  ISETP.GE.AND P0, PT, R11, R228.reuse, PT ;  /* 0x000000e40b00720c */ /* 0x080fe20003f06270 */
[----:B------:R-:W-:Y:S01]  /*2ba0*/  IMAD.WIDE.U32 R12, R12, -0x326172a9, RZ ;  /* 0xcd9e8d570c0c7825 */ /* 0x000fe200078e00ff */
[----:B------:R-:W-:-:S02]  /*2bb0*/  ISETP.GE.AND P5, PT, R44, R228, PT ;  /* 0x000000e42c00720c */ /* 0x000fc40003fa6270 */
[----:B------:R-:W-:Y:S02]  /*2bc0*/  ISETP.GE.AND P2, PT, R42, R228, PT ;  /* 0x000000e42a00720c */ /* 0x000fe40003f46270 */
[----:B------:R-:W-:Y:S02]  /*2bd0*/  LOP3.LUT R11, R15, UR12, R242, 0x96, !PT ;  /* 0x0000000c0f0b7c12 */ /* 0x000fe4000f8e96f2 */
[----:B------:R-:W-:Y:S02]  /*2be0*/  FSEL R200, R74, -INF , !P5 ;  /* 0xff8000004ac87808 */ /* 0x000fe40006800000 */
[----:B------:R-:W-:Y:S01]  /*2bf0*/  FSEL R204, R70, -INF , !P2 ;  /* 0xff80000046cc7808 */ /* 0x000fe20005000000 */
[----:B------:R-:W-:Y:S01]  /*2c00*/  IMAD.WIDE.U32 R18, R11, -0x326172a9, RZ ;  /* 0xcd9e8d570b127825 */ /* 0x000fe200078e00ff */
[----:B------:R-:W-:Y:S02]  /*2c10*/  ISETP.GE.AND P5, PT, R41, R240, PT ;  /* 0x000000f02900720c */ /* 0x000fe40003fa6270 */
[----:B------:R-:W-:-:S02]  /*2c20*/  FSETP.NEU.FTZ.AND P2, PT, R166, -INF , PT ;  /* 0xff800000a600780b */ /* 0x000fc40003f5d000 */
[----:B------:R-:W-:Y:S02]  /*2c30*/  FSEL R205, R69, -INF , !P5 ;  /* 0xff80000045cd7808 */ /* 0x000fe40006800000 */
[----:B------:R-:W-:Y:S02]  /*2c40*/  FSEL R191, R191, RZ, P2 ;  /* 0x000000ffbfbf7208 */ /* 0x000fe40001000000 */
[C---:B------:R-:W-:Y:S02]  /*2c50*/  ISETP.GE.AND P5, PT, R10.reuse, R240, PT ;  /* 0x000000f00a00720c */ /* 0x040fe40003fa6270 */
[----:B------:R-:W-:Y:S01]  /*2c60*/  ISETP.GE.AND P2, PT, R10, R228, PT ;  /* 0x000000e40a00720c */ /* 0x000fe20003f46270 */
[--C-:B------:R-:W-:Y:S01]  /*2c70*/  FFMA.FTZ R45, R32, c[0x0][0x23c], -R191.reuse ;  /* 0x00008f00202d7a23 */ /* 0x100fe200000108bf */
[----:B------:R-:W-:Y:S01]  /*2c80*/  LOP3.LUT R11, R19, UR11, R238, 0x96, !PT ;  /* 0x0000000b130b7c12 */ /* 0x000fe2000f8e96ee */
[--C-:B------:R-:W-:Y:S01]  /*2c90*/  FFMA.FTZ R44, R33, c[0x0][0x23c], -R191.reuse ;  /* 0x00008f00212c7a23 */ /* 0x100fe200000108bf */
[----:B------:R-:W-:Y:S01]  /*2ca0*/  LOP3.LUT R10, R13, UR9, R18, 0x96, !PT ;  /* 0x000000090d0a7c12 */ /* 0x000fe2000f8e9612 */
[----:B------:R-:W-:Y:S01]  /*2cb0*/  FFMA.FTZ R48, R36, c[0x0][0x23c], -R191 ;  /* 0x00008f0024307a23 */ /* 0x000fe200000108bf */
[----:B-1----:R-:W-:Y:S01]  /*2cc0*/  FMNMX.FTZ R165, R165, R14, !PT ;  /* 0x0000000ea5a57209 */ /* 0x002fe20007810000 */
[----:B------:R-:W-:Y:S01]  /*2cd0*/  IMAD.WIDE.U32 R18, R11, -0x2daee0ad, RZ ;  /* 0xd2511f530b127825 */ /* 0x000fe200078e00ff */
[----:B------:R-:W-:Y:S01]  /*2ce0*/  FSEL R62, R66, -INF , !P0 ;  /* 0xff800000423e7808 */ /* 0x000fe20004000000 */
[----:B------:R-:W-:Y:S01]  /*2cf0*/  MUFU.EX2 R45, R45 ;  /* 0x0000002d002d7308 */ /* 0x000fe20000000800 */
[----:B------:R-:W-:Y:S01]  /*2d00*/  FSETP.NEU.FTZ.AND P0, PT, R165, -INF , PT ;  /* 0xff800000a500780b */ /* 0x000fe20003f1d000 */
[----:B------:R-:W-:Y:S01]  /*2d10*/  IMAD.WIDE.U32 R10, R10, -0x2daee0ad, RZ ;  /* 0xd2511f530a0a7825 */ /* 0x000fe200078e00ff */
[----:B------:R-:W-:-:S02]  /*2d20*/  LOP3.LUT R14, R19, UR8, R16, 0x96, !PT ;  /* 0x00000008130e7c12 */ /* 0x000fc4000f8e9610 */
[----:B------:R-:W-:Y:S01]  /*2d30*/  FSEL R50, R88, -INF , !P6 ;  /* 0xff80000058327808 */ /* 0x000fe20007000000 */
[----:B------:R-:W-:Y:S01]  /*2d40*/  FMUL.FTZ R189, R165, c[0x0][0x23c] ;  /* 0x00008f00a5bd7a20 */ /* 0x000fe20000410000 */
[----:B------:R-:W-:Y:S01]  /*2d50*/  LOP3.LUT R11, R11, UR6, R18, 0x96, !PT ;  /* 0x000000060b0b7c12 */ /* 0x000fe2000f8e9612 */
[----:B------:R-:W-:Y:S01]  /*2d60*/  IMAD.WIDE.U32 R14, R14, -0x326172a9, RZ ;  /* 0xcd9e8d570e0e7825 */ /* 0x000fe200078e00ff */
[----:B------:R-:W-:Y:S01]  /*2d70*/  ISETP.GE.AND P6, PT, R9, R240, PT ;  /* 0x000000f00900720c */ /* 0x000fe20003fc6270 */
[----:B------:R-:W1:Y:S01]  /*2d80*/  MUFU.EX2 R44, R44 ;  /* 0x0000002c002c7308 */ /* 0x000e620000000800 */
[----:B------:R-:W-:Y:S01]  /*2d90*/  FSEL R189, R189, RZ, P0 ;  /* 0x000000ffbdbd7208 */ /* 0x000fe20000000000 */
[----:B------:R-:W-:Y:S01]  /*2da0*/  IMAD.WIDE.U32 R16, R11, -0x326172a9, RZ ;  /* 0xcd9e8d570b107825 */ /* 0x000fe200078e00ff */
[----:B------:R-:W-:Y:S02]  /*2db0*/  ISETP.GE.AND P0, PT, R9, R228, PT ;  /* 0x000000e40900720c */ /* 0x000fe40003f06270 */
[-C--:B------:R-:W-:Y:S01]  /*2dc0*/  ISETP.GE.AND P4, PT, R40, R240.reuse, PT ;  /* 0x000000f02800720c */ /* 0x080fe20003f86270 */
[--C-:B------:R-:W-:Y:S01]  /*2dd0*/  FFMA.FTZ R42, R35, c[0x0][0x23c], -R189.reuse ;  /* 0x00008f00232a7a23 */ /* 0x100fe200000108bd */
[----:B------:R-:W-:Y:S01]  /*2de0*/  LOP3.LUT R9, R17, UR17, R14, 0x96, !PT ;  /* 0x0000001111097c12 */ /* 0x000fe2000f8e960e */
[--C-:B------:R-:W-:Y:S01]  /*2df0*/  FFMA.FTZ R46, R38, c[0x0][0x23c], -R189.reuse ;  /* 0x00008f00262e7a23 */ /* 0x100fe200000108bd */
[C---:B------:R-:W-:Y:S01]  /*2e00*/  LOP3.LUT R14, R16.reuse, 0xffff, RZ, 0xc0, !PT ;  /* 0x0000ffff100e7812 */ /* 0x040fe200078ec0ff */
[----:B------:R-:W-:Y:S01]  /*2e10*/  FFMA.FTZ R49, R39, c[0x0][0x23c], -R189 ;  /* 0x00008f0027317a23 */ /* 0x000fe200000108bd */
[----:B------:R-:W-:Y:S01]  /*2e20*/  LOP3.LUT R130, R16, 0xff, RZ, 0xc0, !PT ;  /* 0x000000ff10827812 */ /* 0x000fe200078ec0ff */
[----:B------:R-:W-:Y:S01]  /*2e30*/  MUFU.EX2 R42, R42 ;  /* 0x0000002a002a7308 */ /* 0x000fe20000000800 */
[----:B------:R-:W-:Y:S01]  /*2e40*/  SHF.R.U32.HI R14, RZ, 0x8, R14 ;  /* 0x00000008ff0e7819 */ /* 0x000fe2000001160e */
[--C-:B------:R-:W-:Y:S01]  /*2e50*/  FFMA.FTZ R47, R37, c[0x0][0x23c], -R191.reuse ;  /* 0x00008f00252f7a23 */ /* 0x100fe200000108bf */
[----:B------:R-:W-:Y:S01]  /*2e60*/  FSEL R51, R89, -INF , !P4 ;  /* 0xff80000059337808 */ /* 0x000fe20006000000 */
[--C-:B------:R-:W-:Y:S01]  /*2e70*/  FFMA.FTZ R37, R24, c[0x0][0x23c], -R191.reuse ;  /* 0x00008f0018257a23 */ /* 0x100fe200000108bf */
[----:B------:R-:W-:Y:S01]  /*2e80*/  PRMT R130, R130, 0x5410, R14 ;  /* 0x0000541082827816 */ /* 0x000fe2000000000e */
[--C-:B------:R-:W-:Y:S01]  /*2e90*/  FFMA.FTZ R36, R25, c[0x0][0x23c], -R191.reuse ;  /* 0x00008f0019247a23 */ /* 0x100fe200000108bf */
[----:B-1----:R-:W-:Y:S01]  /*2ea0*/  F2FP.BF16.PACK_AB R2, R44, R45 ;  /* 0x0000002d2c02723e */ /* 0x002fe200000010ff */
[----:B------:R-:W-:Y:S01]  /*2eb0*/  MUFU.EX2 R46, R46 ;  /* 0x0000002e002e7308 */ /* 0x000fe20000000800 */
[----:B------:R-:W-:Y:S01]  /*2ec0*/  FMNMX.FTZ R168, R50, R51, !PT ;  /* 0x0000003332a87209 */ /* 0x000fe20007810000 */
[--C-:B------:R-:W-:Y:S01]  /*2ed0*/  HSET2.LE.AND R130, R130, R58.reuse, PT ;  /* 0x0000003a82827233 */ /* 0x100fe20003803000 */
[----:B------:R-:W-:Y:S01]  /*2ee0*/  FSEL R54, R90, -INF , !P3 ;  /* 0xff8000005a367808 */ /* 0x000fe20005800000 */
[----:B------:R-:W-:Y:S01]  /*2ef0*/  FFMA.FTZ R40, R29, c[0x0][0x23c], -R191 ;  /* 0x00008f001d287a23 */ /* 0x000fe200000108bf */
[----:B------:R-:W-:Y:S01]  /*2f00*/  ISETP.GE.AND P4, PT, R43, R240, PT ;  /* 0x000000f02b00720c */ /* 0x000fe20003f86270 */
[--C-:B------:R-:W-:Y:S01]  /*2f10*/  FFMA.FTZ R43, R34, c[0x0][0x23c], -R189.reuse ;  /* 0x00008f00222b7a23 */ /* 0x100fe200000108bd */
[----:B------:R-:W-:Y:S01]  /*2f20*/  LOP3.LUT R130, R130, R2, RZ, 0xc0, !PT ;  /* 0x0000000282827212 */ /* 0x000fe200078ec0ff */
[----:B------:R-:W-:Y:S01]  /*2f30*/  MUFU.EX2 R49, R49 ;  /* 0x0000003100317308 */ /* 0x000fe20000000800 */
[----:B------:R-:W-:Y:S01]  /*2f40*/  FMNMX.FTZ R168, R84, R168, !PT ;  /* 0x000000a854a87209 */ /* 0x000fe20007810000 */
[--C-:B------:R-:W-:Y:S01]  /*2f50*/  FFMA.FTZ R38, R8, c[0x0][0x23c], -R189.reuse ;  /* 0x00008f0008267a23 */ /* 0x100fe200000108bd */
[----:B------:R-:W-:Y:S01]  /*2f60*/  FMNMX.FTZ R2, R54, R57, !PT ;  /* 0x0000003936027209 */ /* 0x000fe20007810000 */
[--C-:B------:R-:W-:Y:S01]  /*2f70*/  FFMA.FTZ R39, R30, c[0x0][0x23c], -R189.reuse ;  /* 0x00008f001e277a23 */ /* 0x100fe200000108bd */
[----:B------:R-:W-:Y:S01]  /*2f80*/  FMNMX.FTZ R168, R85, R168, !PT ;  /* 0x000000a855a87209 */ /* 0x000fe20007810000 */
[----:B------:R-:W-:Y:S01]  /*2f90*/  FFMA.FTZ R27, R27, c[0x0][0x23c], -R189 ;  /* 0x00008f001b1b7a23 */ /* 0x000fe200000108bd */
[----:B------:R-:W-:Y:S01]  /*2fa0*/  FMNMX.FTZ R2, R86, R2, !PT ;  /* 0x0000000256027209 */ /* 0x000fe20007810000 */
[----:B------:R-:W1:Y:S01]  /*2fb0*/  MUFU.EX2 R43, R43 ;  /* 0x0000002b002b7308 */ /* 0x000e620000000800 */
[--C-:B------:R-:W-:Y:S01]  /*2fc0*/  SHF.R.U32.HI R131, RZ, 0x10, R16.reuse ;  /* 0x00000010ff837819 */ /* 0x100fe20000011610 */
[--C-:B------:R-:W-:Y:S01]  /*2fd0*/  FFMA.FTZ R190, R190, c[0x0][0x23c], -R191.reuse ;  /* 0x00008f00bebe7a23 */ /* 0x100fe200000108bf */
[----:B------:R-:W-:Y:S01]  /*2fe0*/  FMNMX.FTZ R168, R173, R168, !PT ;  /* 0x000000a8ada87209 */ /* 0x000fe20007810000 */
[----:B------:R-:W-:Y:S01]  /*2ff0*/  FFMA.FTZ R192, R192, c[0x0][0x23c], -R191 ;  /* 0x00008f00c0c07a23 */ /* 0x000fe200000108bf */
[----:B------:R-:W-:Y:S01]  /*3000*/  FMNMX.FTZ R2, R87, R2, !PT ;  /* 0x0000000257027209 */ /* 0x000fe20007810000 */
[--C-:B------:R-:W-:Y:S01]  /*3010*/  FFMA.FTZ R194, R194, c[0x0][0x23c], -R189.reuse ;  /* 0x00008f00c2c27a23 */ /* 0x100fe200000108bd */
[----:B------:R-:W-:Y:S01]  /*3020*/  SHF.R.U32.HI R13, RZ, 0x18, R16 ;  /* 0x00000018ff0d7819 */ /* 0x000fe20000011610 */
[----:B------:R-:W-:Y:S01]  /*3030*/  MUFU.EX2 R48, R48 ;  /* 0x0000003000307308 */ /* 0x000fe20000000800 */
[----:B------:R-:W-:Y:S01]  /*3040*/  LOP3.LUT R131, R131, 0xff, RZ, 0xc0, !PT ;  /* 0x000000ff83837812 */ /* 0x000fe200078ec0ff */
[----:B------:R-:W-:Y:S01]  /*3050*/  LDSM.16.MT88.4 R16, [R212+0xa400] ;  /* 0x00a40000d410783b */ /* 0x000fe20000004200 */
[----:B------:R-:W-:Y:S01]  /*3060*/  FMNMX.FTZ R168, R174, R168, !PT ;  /* 0x000000a8aea87209 */ /* 0x000fe20007810000 */
[----:B------:R-:W-:Y:S01]  /*3070*/  FFMA.FTZ R198, R198, c[0x0][0x23c], -R189 ;  /* 0x00008f00c6c67a23 */ /* 0x000fe200000108bd */
[----:B------:R-:W-:Y:S01]  /*3080*/  SHF.R.U32.HI R129, RZ, 0x10, R9 ;  /* 0x00000010ff817819 */ /* 0x000fe20000011609 */
[--C-:B------:R-:W-:Y:S01]  /*3090*/  FFMA.FTZ R193, R193, c[0x0][0x23c], -R191.reuse ;  /* 0x00008f00c1c17a23 */ /* 0x100fe200000108bf */
[----:B------:R-:W-:Y:S01]  /*30a0*/  FMNMX.FTZ R2, R172, R2, !PT ;  /* 0x00000002ac027209 */ /* 0x000fe20007810000 */
[----:B------:R-:W-:Y:S01]  /*30b0*/  MUFU.EX2 R47, R47 ;  /* 0x0000002f002f7308 */ /* 0x000fe20000000800 */
[----:B------:R-:W-:Y:S01]  /*30c0*/  LOP3.LUT R11, R9, 0xffff, RZ, 0xc0, !PT ;  /* 0x0000ffff090b7812 */ /* 0x000fe200078ec0ff */
[----:B------:R-:W-:Y:S01]  /*30d0*/  FFMA.FTZ R195, R195, c[0x0][0x23c], -R191 ;  /* 0x00008f00c3c37a23 */ /* 0x000fe200000108bf */
[----:B------:R-:W-:Y:S01]  /*30e0*/  LOP3.LUT R128, R9, 0xff, RZ, 0xc0, !PT ;  /* 0x000000ff09807812 */ /* 0x000fe200078ec0ff */
[----:B------:R-:W-:Y:S01]  /*30f0*/  FFMA.FTZ R197, R197, c[0x0][0x23c], -R189 ;  /* 0x00008f00c5c57a23 */ /* 0x000fe200000108bd */
[----:B------:R-:W-:Y:S01]  /*3100*/  PRMT R131, R131, 0x5410, R13 ;  /* 0x0000541083837816 */ /* 0x000fe2000000000d */
[----:B------:R-:W-:Y:S01]  /*3110*/  FFMA.FTZ R196, R196, c[0x0][0x23c], -R189 ;  /* 0x00008f00c4c47a23 */ /* 0x000fe200000108bd */
[----:B------:R-:W-:Y:S01]  /*3120*/  FMNMX.FTZ R168, R232, R168, !PT ;  /* 0x000000a8e8a87209 */ /* 0x000fe20007810000 */
[----:B------:R-:W-:Y:S01]  /*3130*/  MUFU.EX2 R37, R37 ;  /* 0x0000002500257308 */ /* 0x000fe20000000800 */
[----:B------:R-:W-:Y:S01]  /*3140*/  SHF.R.U32.HI R9, RZ, 0x18, R9 ;  /* 0x00000018ff097819 */ /* 0x000fe20000011609 */
[--C-:B------:R-:W-:Y:S01]  /*3150*/  HSET2.LE.AND R131, R131, R58.reuse, PT ;  /* 0x0000003a83837233 */ /* 0x100fe20003803000 */
[----:B------:R-:W-:Y:S01]  /*3160*/  LOP3.LUT R129, R129, 0xff, RZ, 0xc0, !PT ;  /* 0x000000ff81817812 */ /* 0x000fe200078ec0ff */
[--C-:B------:R-:W-:Y:S01]  /*3170*/  FFMA.FTZ R188, R188, c[0x0][0x23c], -R191.reuse ;  /* 0x00008f00bcbc7a23 */ /* 0x100fe200000108bf */
[----:B------:R-:W-:Y:S01]  /*3180*/  FMNMX.FTZ R2, R207, R2, !PT ;  /* 0x00000002cf027209 */ /* 0x000fe20007810000 */
[----:B------:R-:W-:Y:S01]  /*3190*/  FFMA.FTZ R187, R187, c[0x0][0x23c], -R191 ;  /* 0x00008f00bbbb7a23 */ /* 0x000fe200000108bf */
[----:B------:R-:W-:Y:S01]  /*31a0*/  FMNMX.FTZ R168, R237, R168, !PT ;  /* 0x000000a8eda87209 */ /* 0x000fe20007810000 */
[----:B------:R-:W-:Y:S01]  /*31b0*/  MUFU.EX2 R36, R36 ;  /* 0x0000002400247308 */ /* 0x000fe20000000800 */
[----:B------:R-:W-:Y:S01]  /*31c0*/  PRMT R129, R129, 0x5410, R9 ;  /* 0x0000541081817816 */ /* 0x000fe20000000009 */
[----:B------:R-:W-:Y:S01]  /*31d0*/  FFMA.FTZ R186, R186, c[0x0][0x23c], -R191 ;  /* 0x00008f00baba7a23 */ /* 0x000fe200000108bf */
[----:B------:R-:W-:Y:S01]  /*31e0*/  FMNMX.FTZ R2, R229, R2, !PT ;  /* 0x00000002e5027209 */ /* 0x000fe20007810000 */
[--C-:B------:R-:W-:Y:S01]  /*31f0*/  FFMA.FTZ R183, R183, c[0x0][0x23c], -R189.reuse ;  /* 0x00008f00b7b77a23 */ /* 0x100fe200000108bd */
[----:B-1----:R-:W-:Y:S01]  /*3200*/  F2FP.BF16.PACK_AB R0, R42, R43 ;  /* 0x0000002b2a00723e */ /* 0x002fe200000010ff */
[----:B------:R-:W-:Y:S01]  /*3210*/  HSET2.LE.AND R129, R129, R58, PT ;  /* 0x0000003a81817233 */ /* 0x000fe20003803000 */
[----:B------:R-:W-:Y:S01]  /*3220*/  LOP3.LUT R12, R15, UR7, R12, 0x96, !PT ;  /* 0x000000070f0c7c12 */ /* 0x000fe2000f8e960c */
[----:B------:R-:W-:Y:S01]  /*3230*/  MUFU.EX2 R40, R40 ;  /* 0x0000002800287308 */ /* 0x000fe20000000800 */
[----:B------:R-:W-:Y:S01]  /*3240*/  FSEL R201, R73, -INF , !P4 ;  /* 0xff80000049c97808 */ /* 0x000fe20006000000 */
[----:B------:R-:W-:Y:S01]  /*3250*/  FFMA.FTZ R184, R184, c[0x0][0x23c], -R189 ;  /* 0x00008f00b8b87a23 */ /* 0x000fe200000108bd */
[----:B------:R-:W-:Y:S01]  /*3260*/  FMNMX.FTZ R168, R199, R168, !PT ;  /* 0x000000a8c7a87209 */ /* 0x000fe20007810000 */
[----:B------:R-:W-:Y:S01]  /*3270*/  IMAD.WIDE.U32 R12, R12, -0x2daee0ad, RZ ;  /* 0xd2511f530c0c7825 */ /* 0x000fe200078e00ff */
[----:B------:R-:W-:-:S02]  /*3280*/  FMNMX.FTZ R2, R236, R2, !PT ;  /* 0x00000002ec027209 */ /* 0x000fc40007810000 */
[----:B------:R-:W-:Y:S01]  /*3290*/  LOP3.LUT R131, R131, R0, RZ, 0xc0, !PT ;  /* 0x0000000083837212 */ /* 0x000fe200078ec0ff */
[----:B------:R-:W1:Y:S01]  /*32a0*/  MUFU.EX2 R39, R39 ;  /* 0x0000002700277308 */ /* 0x000e620000000800 */
[----:B------:R-:W-:Y:S01]  /*32b0*/  F2FP.BF16.PACK_AB R0, R49, R46 ;  /* 0x0000002e3100723e */ /* 0x000fe200000010ff */
[----:B------:R-:W-:Y:S01]  /*32c0*/  FFMA.FTZ R181, R181, c[0x0][0x23c], -R189 ;  /* 0x00008f00b5b57a23 */ /* 0x000fe200000108bd */
[----:B------:R-:W-:Y:S01]  /*32d0*/  FMNMX.FTZ R168, R201, R168, !PT ;  /* 0x000000a8c9a87209 */ /* 0x000fe20007810000 */
[----:B------:R-:W-:Y:S01]  /*32e0*/  FADD.FTZ R46, R46, R49 ;  /* 0x000000312e2e7221 */ /* 0x000fe20000010000 */
[----:B------:R-:W-:Y:S02]  /*32f0*/  FMNMX.FTZ R2, R200, R2, !PT ;  /* 0x00000002c8027209 */ /* 0x000fe40007810000 */
[----:B------:R-:W-:Y:S01]  /*3300*/  LOP3.LUT R129, R129, R0, RZ, 0xc0, !PT ;  /* 0x0000000081817212 */ /* 0x000fe200078ec0ff */
[----:B------:R-:W2:Y:S01]  /*3310*/  MUFU.EX2 R38, R38 ;  /* 0x0000002600267308 */ /* 0x000ea20000000800 */
[----:B------:R-:W-:Y:S01]  /*3320*/  LOP3.LUT R0, R13, UR16, R10, 0x96, !PT ;  /* 0x000000100d007c12 */ /* 0x000fe2000f8e960a */
[----:B------:R-:W-:Y:S01]  /*3330*/  FADD.FTZ R46, R43, R46 ;  /* 0x0000002e2b2e7221 */ /* 0x000fe20000010000 */
[----:B------:R-:W-:-:S02]  /*3340*/  FMNMX.FTZ R168, R203, R168, !PT ;  /* 0x000000a8cba87209 */ /* 0x000fc40007810000 */
[----:B------:R-:W-:Y:S01]  /*3350*/  ISETP.GE.AND P4, PT, R41, R228, PT ;  /* 0x000000e42900720c */ /* 0x000fe20003f86270 */
[----:B------:R-:W-:Y:S01]  /*3360*/  FFMA.FTZ R41, R28, c[0x0][0x23c], -R191 ;  /* 0x00008f001c297a23 */ /* 0x000fe200000108bf */
[----:B------:R-:W-:Y:S01]  /*3370*/  FMNMX.FTZ R10, R202, R2, !PT ;  /* 0x00000002ca0a7209 */ /* 0x000fe20007810000 */
[----:B------:R-:W-:Y:S01]  /*3380*/  MUFU.EX2 R190, R190 ;  /* 0x000000be00be7308 */ /* 0x000fe20000000800 */
[----:B------:R-:W-:Y:S01]  /*3390*/  FSEL R180, R64, -INF , !P1 ;  /* 0xff80000040b47808 */ /* 0x000fe20004800000 */
[----:B------:R-:W-:Y:S01]  /*33a0*/  FADD.FTZ R46, R42, R46 ;  /* 0x0000002e2a2e7221 */ /* 0x000fe20000010000 */
[----:B------:R-:W-:Y:S02]  /*33b0*/  FMNMX.FTZ R168, R205, R168, !PT ;  /* 0x000000a8cda87209 */ /* 0x000fe40007810000 */
[----:B------:R-:W-:Y:S01]  /*33c0*/  FSEL R206, R71, -INF , !P4 ;  /* 0xff80000047ce7808 */ /* 0x000fe20006000000 */
[----:B-1----:R-:W-:Y:S01]  /*33d0*/  FADD.FTZ R46, R39, R46 ;  /* 0x0000002e272e7221 */ /* 0x002fe20000010000 */
[----:B------:R-:W-:Y:S01]  /*33e0*/  FMNMX.FTZ R10, R204, R10, !PT ;  /* 0x0000000acc0a7209 */ /* 0x000fe20007810000 */
[----:B------:R-:W1:Y:S01]  /*33f0*/  MUFU.EX2 R41, R41 ;  /* 0x0000002900297308 */ /* 0x000e620000000800 */
[----:B------:R-:W-:Y:S01]  /*3400*/  ISETP.GE.AND P4, PT, R31, R240, PT ;  /* 0x000000f01f00720c */ /* 0x000fe20003f86270 */
[----:B--2---:R-:W-:Y:S01]  /*3410*/  FADD.FTZ R46, R38, R46 ;  /* 0x0000002e262e7221 */ /* 0x004fe20000010000 */
[----:B------:R-:W-:-:S02]  /*3420*/  FSEL R179, R65, -INF , !P5 ;  /* 0xff80000041b37808 */ /* 0x000fc40006800000 */
[----:B------:R-:W-:Y:S02]  /*3430*/  FMNMX.FTZ R168, R180, R168, !PT ;  /* 0x000000a8b4a87209 */ /* 0x000fe40007810000 */
[----:B------:R-:W-:Y:S01]  /*3440*/  FMNMX.FTZ R10, R206, R10, !PT ;  /* 0x0000000ace0a7209 */ /* 0x000fe20007810000 */
[----:B------:R-:W-:Y:S01]  /*3450*/  MUFU.EX2 R192, R192 ;  /* 0x000000c000c07308 */ /* 0x000fe20000000800 */
[----:B------:R-:W-:Y:S02]  /*3460*/  SHF.R.U32.HI R11, RZ, 0x8, R11 ;  /* 0x00000008ff0b7819 */ /* 0x000fe4000001160b */
[----:B------:R-:W-:Y:S02]  /*3470*/  FSEL R175, R4, -INF , !P4 ;  /* 0xff80000004af7808 */ /* 0x000fe40006000000 */
[----:B------:R-:W-:Y:S02]  /*3480*/  FMNMX.FTZ R168, R179, R168, !PT ;  /* 0x000000a8b3a87209 */ /* 0x000fe40007810000 */
[----:B------:R-:W-:Y:S01]  /*3490*/  ISETP.GE.AND P1, PT, R31, R228, PT ;  /* 0x000000e41f00720c */ /* 0x000fe20003f26270 */
[----:B------:R-:W-:Y:S01]  /*34a0*/  MUFU.EX2 R194, R194 ;  /* 0x000000c200c27308 */ /* 0x000fe20000000800 */
[----:B------:R-:W-:Y:S01]  /*34b0*/  FSEL R59, R67, -INF , !P2 ;  /* 0xff800000433b7808 */ /* 0x000fe20005000000 */
[----:B------:R-:W-:Y:S01]  /*34c0*/  LDSM.16.MT88.4 R28, [R213+0x9400] ;  /* 0x00940000d51c783b */ /* 0x000fe20000004200 */
[----:B------:R-:W-:-:S02]  /*34d0*/  FMNMX.FTZ R10, R62, R10, !PT ;  /* 0x0000000a3e0a7209 */ /* 0x000fc40007810000 */
[----:B------:R-:W-:Y:S02]  /*34e0*/  PRMT R128, R128, 0x5410, R11 ;  /* 0x0000541080807816 */ /* 0x000fe4000000000b */
[----:B------:R-:W-:Y:S01]  /*34f0*/  FSEL R67, R5, -INF , !P6 ;  /* 0xff80000005437808 */ /* 0x000fe20007000000 */
[----:B------:R-:W-:Y:S01]  /*3500*/  MUFU.EX2 R198, R198 ;  /* 0x000000c600c67308 */ /* 0x000fe20000000800 */
[----:B------:R-:W-:Y:S01]  /*3510*/  FMNMX.FTZ R168, R175, R168, !PT ;  /* 0x000000a8afa87209 */ /* 0x000fe20007810000 */
[----:B------:R-:W-:Y:S01]  /*3520*/  HSET2.LE.AND R128, R128, R58, PT ;  /* 0x0000003a80807233 */ /* 0x000fe20003803000 */
[----:B------:R-:W-:Y:S02]  /*3530*/  FSEL R61, R6, -INF , !P1 ;  /* 0xff800000063d7808 */ /* 0x000fe40004800000 */
[----:B------:R-:W-:Y:S02]  /*3540*/  FMNMX.FTZ R10, R59, R10, !PT ;  /* 0x0000000a3b0a7209 */ /* 0x000fe40007810000 */
[----:B------:R-:W-:Y:S01]  /*3550*/  F2FP.BF16.PACK_AB R9, R47, R48 ;  /* 0x000000302f09723e */ /* 0x000fe200000010ff */
[----:B------:R-:W-:Y:S01]  /*3560*/  MUFU.EX2 R193, R193 ;  /* 0x000000c100c17308 */ /* 0x000fe20000000800 */
[----:B------:R-:W-:Y:S01]  /*3570*/  FMNMX.FTZ R168, R67, R168, !PT ;  /* 0x000000a843a87209 */ /* 0x000fe20007810000 */
[----:B------:R-:W-:Y:S01]  /*3580*/  FADD.FTZ R47, R48, R47 ;  /* 0x0000002f302f7221 */ /* 0x000fe20000010000 */
[----:B------:R-:W-:-:S02]  /*3590*/  FSEL R60, R7, -INF , !P0 ;  /* 0xff800000073c7808 */ /* 0x000fc40004000000 */
[----:B------:R-:W-:Y:S01]  /*35a0*/  FMNMX.FTZ R10, R61, R10, !PT ;  /* 0x0000000a3d0a7209 */ /* 0x000fe20007810000 */
[----:B------:R-:W-:Y:S01]  /*35b0*/  LDSM.16.MT88.4 R4, [R212+0xb000] ;  /* 0x00b00000d404783b */ /* 0x000fe20000004200 */
[----:B------:R-:W-:Y:S01]  /*35c0*/  LOP3.LUT R128, R128, R9, RZ, 0xc0, !PT ;  /* 0x0000000980807212 */ /* 0x000fe200078ec0ff */
[----:B------:R-:W-:Y:S01]  /*35d0*/  MUFU.EX2 R195, R195 ;  /* 0x000000c300c37308 */ /* 0x000fe20000000800 */
[----:B------:R-:W-:Y:S01]  /*35e0*/  FMNMX.FTZ R10, R60, R10, !PT ;  /* 0x0000000a3c0a7209 */ /* 0x000fe20007810000 */
[----:B------:R-:W2:Y:S01]  /*35f0*/  SHFL.BFLY PT, R9, R168, 0x2, 0x1f ;  /* 0x0c401f00a8097f89 */ /* 0x000ea200000e0000 */
[----:B------:R-:W-:Y:S01]  /*3600*/  LOP3.LUT R210, R231, R170, RZ, 0x3c, !PT ;  /* 0x000000aae7d27212 */ /* 0x000fe200078e3cff */
[----:B------:R-:W-:Y:S01]  /*3610*/  FADD.FTZ R47, R45, R47 ;  /* 0x0000002f2d2f7221 */ /* 0x000fe20000010000 */
[C---:B------:R-:W-:Y:S01]  /*3620*/  LOP3.LUT R2, R12.reuse, 0xffff, RZ, 0xc0, !PT ;  /* 0x0000ffff0c027812 */ /* 0x040fe200078ec0ff */
[----:B------:R-:W3:Y:S01]  /*3630*/  SHFL.BFLY PT, R167, R10, 0x2, 0x1f ;  /* 0x0c401f000aa77f89 */ /* 0x000ee200000e0000 */
[----:B------:R-:W-:Y:S01]  /*3640*/  LOP3.LUT R34, R12, 0xff, RZ, 0xc0, !PT ;  /* 0x000000ff0c227812 */ /* 0x000fe200078ec0ff */
[----:B------:R-:W-:Y:S01]  /*3650*/  IMAD.WIDE.U32 R210, R210, -0x2daee0ad, RZ ;  /* 0xd2511f53d2d27825 */ /* 0x000fe200078e00ff */
[----:B------:R-:W-:Y:S01]  /*3660*/  SHF.R.U32.HI R2, RZ, 0x8, R2 ;  /* 0x00000008ff027819 */ /* 0x000fe20000011602 */
[C---:B------:R-:W-:Y:S01]  /*3670*/  HMMA.16816.F32.BF16 R156, R128.reuse, R148, RZ ;  /* 0x00000094809c723c */ /* 0x040fe200000418ff */
[----:B------:R-:W-:Y:S01]  /*3680*/  LOP3.LUT R53, R101, UR15, R230, 0x96, !PT ;  /* 0x0000000f65357c12 */ /* 0x000fe2000f8e96e6 */
[----:B------:R-:W-:Y:S01]  /*3690*/  MUFU.EX2 R197, R197 ;  /* 0x000000c500c57308 */ /* 0x000fe20000000800 */
[----:B------:R-:W-:Y:S01]  /*36a0*/  LOP3.LUT R208, R211, UR14, R248, 0x96, !PT ;  /* 0x0000000ed3d07c12 */ /* 0x000fe2000f8e96f8 */
[----:B------:R-:W-:Y:S01]  /*36b0*/  IMAD.U32 R248, RZ, RZ, UR4 ;  /* 0x00000004fff87e24 */ /* 0x000fe2000f8e00ff */
[----:B------:R-:W-:Y:S01]  /*36c0*/  SHF.R.U32.HI R33, RZ, 0x10, R0 ;  /* 0x00000010ff217819 */ /* 0x000fe20000011600 */
[----:B------:R-:W-:Y:S01]  /*36d0*/  IMAD.WIDE.U32 R136, R53, -0x2daee0ad, RZ ;  /* 0xd2511f5335887825 */ /* 0x000fe200078e00ff */
[--C-:B------:R-:W-:Y:S01]  /*36e0*/  SHF.R.U32.HI R11, RZ, 0x10, R12.reuse ;  /* 0x00000010ff0b7819 */ /* 0x100fe2000001160c */
[C---:B------:R-:W-:Y:S01]  /*36f0*/  HMMA.16816.F32.BF16 R72, R128.reuse, R80, RZ ;  /* 0x000000508048723c */ /* 0x040fe200000418ff */
[----:B------:R-:W-:Y:S01]  /*3700*/  SHF.R.U32.HI R35, RZ, 0x18, R12 ;  /* 0x00000018ff237819 */ /* 0x000fe2000001160c */
[----:B------:R-:W-:Y:S01]  /*3710*/  IMAD.WIDE.U32 R208, R208, -0x326172a9, RZ ;  /* 0xcd9e8d57d0d07825 */ /* 0x000fe200078e00ff */
[----:B------:R-:W-:Y:S01]  /*3720*/  PRMT R34, R34, 0x5410, R2 ;  /* 0x0000541022227816 */ /* 0x000fe20000000002 */
[----:B------:R-:W-:Y:S01]  /*3730*/  MUFU.EX2 R196, R196 ;  /* 0x000000c400c47308 */ /* 0x000fe20000000800 */
[----:B------:R-:W-:Y:S01]  /*3740*/  LOP3.LUT R12, R0, 0xffff, RZ, 0xc0, !PT ;  /* 0x0000ffff000c7812 */ /* 0x000fe200078ec0ff */
[----:B------:R-:W-:Y:S01]  /*3750*/  FFMA.FTZ R2, R26, c[0x0][0x23c], -R189 ;  /* 0x00008f001a027a23 */ /* 0x000fe200000108bd */
[----:B------:R-:W-:Y:S01]  /*3760*/  LOP3.LUT R68, R209, UR13, R100, 0x96, !PT ;  /* 0x0000000dd1447c12 */ /* 0x000fe2000f8e9664 */
[--C-:B------:R-:W-:Y:S01]  /*3770*/  HSET2.LE.AND R34, R34, R58.reuse, PT ;  /* 0x0000003a22227233 */ /* 0x100fe20003803000 */
[----:B--2---:R-:W-:Y:S01]  /*3780*/  FMNMX.FTZ R168, R168, R9, !PT ;  /* 0x00000009a8a87209 */ /* 0x004fe20007810000 */
[C---:B------:R-:W-:Y:S01]  /*3790*/  HMMA.16816.F32.BF16 R88, R128.reuse, R96, RZ ;  /* 0x000000608058723c */ /* 0x040fe200000418ff */
[----:B------:R-:W-:Y:S01]  /*37a0*/  LOP3.LUT R32, R0, 0xff, RZ, 0xc0, !PT ;  /* 0x000000ff00207812 */ /* 0x000fe200078ec0ff */
[----:B------:R-:W-:Y:S01]  /*37b0*/  IMAD.WIDE.U32 R68, R68, -0x2daee0ad, RZ ;  /* 0xd2511f5344447825 */ /* 0x000fe200078e00ff */
[----:B---3--:R-:W-:Y:S01]  /*37c0*/  FMNMX.FTZ R167, R10, R167, !PT ;  /* 0x000000a70aa77209 */ /* 0x008fe20007810000 */
[----:B------:R-:W2:Y:S01]  /*37d0*/  SHFL.BFLY PT, R8, R168, 0x1, 0x1f ;  /* 0x0c201f00a8087f89 */ /* 0x000ea200000e0000 */
[----:B------:R-:W-:Y:S01]  /*37e0*/  SHF.R.U32.HI R0, RZ, 0x18, R0 ;  /* 0x00000018ff007819 */ /* 0x000fe20000011600 */
[----:B------:R-:W-:Y:S01]  /*37f0*/  MUFU.EX2 R2, R2 ;  /* 0x0000000200027308 */ /* 0x000fe20000000800 */
[----:B------:R-:W-:Y:S01]  /*3800*/  LOP3.LUT R33, R33, 0xff, RZ, 0xc0, !PT ;  /* 0x000000ff21217812 */ /* 0x000fe200078ec0ff */
[----:B------:R-:W3:Y:S01]  /*3810*/  SHFL.BFLY PT, R52, R167, 0x1, 0x1f ;  /* 0x0c201f00a7347f89 */ /* 0x000ee200000e0000 */
[----:B------:R-:W-:Y:S01]  /*3820*/  LOP3.LUT R53, R137, UR12, R210, 0x96, !PT ;  /* 0x0000000c89357c12 */ /* 0x000fe2000f8e96d2 */
[C---:B------:R-:W-:Y:S01]  /*3830*/  HMMA.16816.F32.BF16 R104, R128.reuse, R108, RZ ;  /* 0x0000006c8068723c */ /* 0x040fe200000418ff */
[----:B------:R-:W-:Y:S01]  /*3840*/  PRMT R33, R33, 0x5410, R0 ;  /* 0x0000541021217816 */ /* 0x000fe20000000000 */
[----:B------:R-:W-:Y:S01]  /*3850*/  FADD.FTZ R47, R44, R47 ;  /* 0x0000002f2c2f7221 */ /* 0x000fe20000010000 */
[----:B------:R-:W-:Y:S01]  /*3860*/  LOP3.LUT R136, R69, UR10, R136, 0x96, !PT ;  /* 0x0000000a45887c12 */ /* 0x000fe2000f8e9688 */
[----:B------:R4:W5:Y:S01]  /*3870*/  MUFU.EX2 R0, R27 ;  /* 0x0000001b00007308 */ /* 0x0009620000000800 */
[----:B------:R-:W-:Y:S01]  /*3880*/  SHF.R.U32.HI R12, RZ, 0x8, R12 ;  /* 0x00000008ff0c7819 */ /* 0x000fe2000001160c */
[----:B------:R-:W-:Y:S01]  /*3890*/  IMAD.WIDE.U32 R64, R53, -0x326172a9, RZ ;  /* 0xcd9e8d5735407825 */ /* 0x000fe200078e00ff */
[----:B------:R-:W-:Y:S01]  /*38a0*/  F2FP.BF16.PACK_AB R9, R36, R37 ;  /* 0x000000252409723e */ /* 0x000fe200000010ff */
[--C-:B------:R-:W-:Y:S01]  /*38b0*/  HSET2.LE.AND R33, R33, R58.reuse, PT ;  /* 0x0000003a21217233 */ /* 0x100fe20003803000 */
[----:B------:R-:W-:Y:S01]  /*38c0*/  PRMT R32, R32, 0x5410, R12 ;  /* 0x0000541020207816 */ /* 0x000fe2000000000c */
[----:B------:R-:W-:Y:S01]  /*38d0*/  IMAD.WIDE.U32 R136, R136, -0x326172a9, RZ ;  /* 0xcd9e8d5788887825 */ /* 0x000fe200078e00ff */
[----:B------:R-:W-:Y:S01]  /*38e0*/  LOP3.LUT R11, R11, 0xff, RZ, 0xc0, !PT ;  /* 0x000000ff0b0b7812 */ /* 0x000fe200078ec0ff */
[----:B------:R-:W-:Y:S01]  /*38f0*/  LDSM.16.MT88.4 R12, [R213+0xb400] ;  /* 0x00b40000d50c783b */ /* 0x000fe20000004200 */
[----:B------:R-:W-:Y:S01]  /*3900*/  LOP3.LUT R34, R34, R9, RZ, 0xc0, !PT ;  /* 0x0000000922227212 */ /* 0x000fe200078ec0ff */
[--C-:B------:R-:W-:Y:S01]  /*3910*/  HSET2.LE.AND R32, R32, R58.reuse, PT ;  /* 0x0000003a20207233 */ /* 0x100fe20003803000 */
[----:B------:R-:W-:Y:S01]  /*3920*/  LOP3.LUT R53, R65, UR11, R208, 0x96, !PT ;  /* 0x0000000b41357c12 */ /* 0x000fe2000f8e96d0 */
[C---:B------:R-:W-:Y:S01]  /*3930*/  HMMA.16816.F32.BF16 R140, R128.reuse, R120, RZ ;  /* 0x00000078808c723c */ /* 0x040fe200000418ff */
[----:B------:R-:W-:Y:S01]  /*3940*/  LOP3.LUT R64, R137, UR9, R64, 0x96, !PT ;  /* 0x0000000989407c12 */ /* 0x000fe2000f8e9640 */
[----:B------:R-:W-:Y:S01]  /*3950*/  MUFU.EX2 R188, R188 ;  /* 0x000000bc00bc7308 */ /* 0x000fe20000000800 */
[----:B------:R-:W-:Y:S01]  /*3960*/  PRMT R35, R11, 0x5410, R35 ;  /* 0x000054100b237816 */ /* 0x000fe20000000023 */
[----:B------:R-:W-:Y:S01]  /*3970*/  IMAD.WIDE.U32 R138, R53, -0x2daee0ad, RZ ;  /* 0xd2511f53358a7825 */ /* 0x000fe200078e00ff */
[----:B-1----:R-:W-:Y:S01]  /*3980*/  F2FP.BF16.PACK_AB R9, R40, R41 ;  /* 0x000000292809723e */ /* 0x002fe200000010ff */
[----:B----4-:R-:W1:Y:S01]  /*3990*/  LDSM.16.MT88.4 R24, [R212+0x9400] ;  /* 0x00940000d418783b */ /* 0x010e620000004200 */
[----:B--2---:R-:W-:Y:S01]  /*39a0*/  FMNMX.FTZ R168, R168, R8, !PT ;  /* 0x00000008a8a87209 */ /* 0x004fe20007810000 */
[----:B------:R-:W-:Y:S01]  /*39b0*/  IMAD.WIDE.U32 R64, R64, -0x2daee0ad, RZ ;  /* 0xd2511f5340407825 */ /* 0x000fe200078e00ff */
[----:B------:R-:W-:Y:S01]  /*39c0*/  LOP3.LUT R32, R32, R9, RZ, 0xc0, !PT ;  /* 0x0000000920207212 */ /* 0x000fe200078ec0ff */
[--C-:B------:R-:W-:Y:S01]  /*39d0*/  HSET2.LE.AND R35, R35, R58.reuse, PT ;  /* 0x0000003a23237233 */ /* 0x100fe20003803000 */
[----:B-----5:R-:W-:Y:S01]  /*39e0*/  F2FP.BF16.PACK_AB R10, R0, R2 ;  /* 0x00000002000a723e */ /* 0x020fe200000010ff */
[----:B------:R-:W-:Y:S01]  /*39f0*/  FMUL.FTZ R178, R168, c[0x0][0x23c] ;  /* 0x00008f00a8b27a20 */ /* 0x000fe20000410000 */
[----:B------:R-:W-:Y:S01]  /*3a00*/  F2FP.BF16.PACK_AB R9, R38, R39 ;  /* 0x000000272609723e */ /* 0x000fe200000010ff */
[C---:B------:R-:W-:Y:S01]  /*3a10*/  HMMA.16816.F32.BF16 R124, R128.reuse, R4, RZ ;  /* 0x00000004807c723c */ /* 0x040fe200000418ff */
[----:B---3--:R-:W-:Y:S01]  /*3a20*/  FMNMX.FTZ R167, R167, R52, !PT ;  /* 0x00000034a7a77209 */ /* 0x008fe20007810000 */
[----:B------:R-:W-:Y:S01]  /*3a30*/  MUFU.EX2 R187, R187 ;  /* 0x000000bb00bb7308 */ /* 0x000fe20000000800 */
[----:B------:R-:W-:Y:S01]  /*3a40*/  FSETP.NEU.FTZ.AND P0, PT, R168, -INF , PT ;  /* 0xff800000a800780b */ /* 0x000fe20003f1d000 */
[----:B------:R-:W-:Y:S01]  /*3a50*/  FADD.FTZ R47, R41, R47 ;  /* 0x0000002f292f7221 */ /* 0x000fe20000010000 */
[----:B------:R-:W-:Y:S01]  /*3a60*/  LOP3.LUT R55, R65, UR6, R138, 0x96, !PT ;  /* 0x0000000641377c12 */ /* 0x000fe2000f8e968a */
[----:B------:R-:W-:Y:S01]  /*3a70*/  FMUL.FTZ R176, R167, c[0x0][0x23c] ;  /* 0x00008f00a7b07a20 */ /* 0x000fe20000410000 */
[----:B------:R-:W-:Y:S01]  /*3a80*/  LOP3.LUT R35, R35, R10, RZ, 0xc0, !PT ;  /* 0x0000000a23237212 */ /* 0x000fe200078ec0ff */
[C---:B------:R-:W-:Y:S01]  /*3a90*/  HMMA.16816.F32.BF16 R152, R128.reuse, R150, RZ ;  /* 0x000000968098723c */ /* 0x040fe200000418ff */
[----:B------:R-:W-:Y:S01]  /*3aa0*/  LOP3.LUT R33, R33, R9, RZ, 0xc0, !PT ;  /* 0x0000000921217212 */ /* 0x000fe200078ec0ff */
[----:B------:R-:W-:Y:S01]  /*3ab0*/  IMAD.WIDE.U32 R70, R55, -0x326172a9, RZ ;  /* 0xcd9e8d5737467825 */ /* 0x000fe200078e00ff */
[----:B------:R-:W2:Y:S01]  /*3ac0*/  LDSM.16.MT88.4 R8, [R212+0xb400] ;  /* 0x00b40000d408783b */ /* 0x000ea20000004200 */
[----:B------:R-:W-:Y:S01]  /*3ad0*/  FSEL R178, R178, RZ, P0 ;  /* 0x000000ffb2b27208 */ /* 0x000fe20000000000 */
[----:B------:R-:W-:Y:S01]  /*3ae0*/  MUFU.EX2 R186, R186 ;  /* 0x000000ba00ba7308 */ /* 0x000fe20000000800 */
[----:B------:R-:W-:Y:S01]  /*3af0*/  FSETP.NEU.FTZ.AND P0, PT, R167, -INF , PT ;  /* 0xff800000a700780b */ /* 0x000fe20003f1d000 */
[----:B------:R-:W-:Y:S01]  /*3b00*/  FADD.FTZ R47, R40, R47 ;  /* 0x0000002f282f7221 */ /* 0x000fe20000010000 */
[----:B------:R-:W-:Y:S01]  /*3b10*/  LOP3.LUT R138, R139, UR8, R68, 0x96, !PT ;  /* 0x000000088b8a7c12 */ /* 0x000fe2000f8e9644 */
[--C-:B------:R-:W-:Y:S01]  /*3b20*/  FFMA.FTZ R50, R50, c[0x0][0x23c], -R178.reuse ;  /* 0x00008f0032327a23 */ /* 0x100fe200000108b2 */
[----:B------:R-:W-:Y:S01]  /*3b30*/  FSEL R176, R176, RZ, P0 ;  /* 0x000000ffb0b07208 */ /* 0x000fe20000000000 */
[--C-:B------:R-:W-:Y:S01]  /*3b40*/  FFMA.FTZ R51, R51, c[0x0][0x23c], -R178.reuse ;  /* 0x00008f0033337a23 */ /* 0x100fe200000108b2 */
[----:B------:R-:W-:Y:S01]  /*3b50*/  LOP3.LUT R55, R70, 0xffff, RZ, 0xc0, !PT ;  /* 0x0000ffff46377812 */ /* 0x000fe200078ec0ff */
[----:B------:R-:W-:Y:S01]  /*3b60*/  IMAD.WIDE.U32 R138, R138, -0x326172a9, RZ ;  /* 0xcd9e8d578a8a7825 */ /* 0x000fe200078e00ff */
[----:B------:R-:W-:Y:S01]  /*3b70*/  LOP3.LUT R63, R70, 0xff, RZ, 0xc0, !PT ;  /* 0x000000ff463f7812 */ /* 0x000fe200078ec0ff */
[C---:B------:R-:W-:Y:S01]  /*3b80*/  HMMA.16816.F32.BF16 R76, R128.reuse, R82, RZ ;  /* 0x00000052804c723c */ /* 0x040fe200000418ff */
[----:B------:R-:W-:Y:S01]  /*3b90*/  SHF.R.U32.HI R55, RZ, 0x8, R55 ;  /* 0x00000008ff377819 */ /* 0x000fe20000011637 */
[----:B------:R-:W-:Y:S01]  /*3ba0*/  FFMA.FTZ R52, R85, c[0x0][0x23c], -R178 ;  /* 0x00008f0055347a23 */ /* 0x000fe200000108b2 */
[----:B------:R-:W-:Y:S01]  /*3bb0*/  LOP3.LUT R68, R71, UR17, R138, 0x96, !PT ;  /* 0x0000001147447c12 */ /* 0x000fe2000f8e968a */
[--C-:B------:R-:W-:Y:S01]  /*3bc0*/  FFMA.FTZ R54, R54, c[0x0][0x23c], -R176.reuse ;  /* 0x00008f0036367a23 */ /* 0x100fe200000108b0 */
[----:B------:R-:W-:Y:S01]  /*3bd0*/  PRMT R63, R63, 0x5410, R55 ;  /* 0x000054103f3f7816 */ /* 0x000fe20000000037 */
[--C-:B------:R-:W-:Y:S01]  /*3be0*/  FFMA.FTZ R56, R86, c[0x0][0x23c], -R176.reuse ;  /* 0x00008f0056387a23 */ /* 0x100fe200000108b0 */
[----:B------:R-:W-:Y:S01]  /*3bf0*/  MUFU.EX2 R50, R50 ;  /* 0x0000003200327308 */ /* 0x000fe20000000800 */
[----:B------:R-:W-:Y:S01]  /*3c00*/  FFMA.FTZ R57, R57, c[0x0][0x23c], -R176 ;  /* 0x00008f0039397a23 */ /* 0x000fe200000108b0 */
[C---:B------:R-:W-:Y:S01]  /*3c10*/  HMMA.16816.F32.BF16 R92, R128.reuse, R98, RZ ;  /* 0x00000062805c723c */ /* 0x040fe200000418ff */
[----:B------:R-:W-:Y:S01]  /*3c20*/  FFMA.FTZ R84, R84, c[0x0][0x23c], -R178 ;  /* 0x00008f0054547a23 */ /* 0x000fe200000108b2 */
[C---:B------:R-:W-:Y:S01]  /*3c30*/  LOP3.LUT R69, R68.reuse, 0xffff, RZ, 0xc0, !PT ;  /* 0x0000ffff44457812 */ /* 0x040fe200078ec0ff */
[----:B------:R-:W-:Y:S01]  /*3c40*/  FFMA.FTZ R87, R87, c[0x0][0x23c], -R176 ;  /* 0x00008f0057577a23 */ /* 0x000fe200000108b0 */
[--C-:B------:R-:W-:Y:S01]  /*3c50*/  SHF.R.U32.HI R65, RZ, 0x10, R70.reuse ;  /* 0x00000010ff417819 */ /* 0x100fe20000011646 */
[--C-:B------:R-:W-:Y:S01]  /*3c60*/  HSET2.LE.AND R63, R63, R58.reuse, PT ;  /* 0x0000003a3f3f7233 */ /* 0x100fe20003803000 */
[----:B------:R-:W3:Y:S01]  /*3c70*/  MUFU.EX2 R51, R51 ;  /* 0x0000003300337308 */ /* 0x000ee20000000800 */
[----:B------:R-:W-:Y:S01]  /*3c80*/  SHF.R.U32.HI R66, RZ, 0x18, R70 ;  /* 0x00000018ff427819 */ /* 0x000fe20000011646 */
[C---:B------:R-:W-:Y:S01]  /*3c90*/  HMMA.16816.F32.BF16 R144, R128.reuse, R110, RZ ;  /* 0x0000006e8090723c */ /* 0x040fe200000418ff */
[----:B------:R-:W-:Y:S01]  /*3ca0*/  LOP3.LUT R70, R68, 0xff, RZ, 0xc0, !PT ;  /* 0x000000ff44467812 */ /* 0x000fe200078ec0ff */
[--C-:B------:R-:W-:Y:S01]  /*3cb0*/  FFMA.FTZ R177, R173, c[0x0][0x23c], -R178.reuse ;  /* 0x00008f00adb17a23 */ /* 0x100fe200000108b2 */
[----:B------:R-:W-:Y:S01]  /*3cc0*/  SHF.R.U32.HI R71, RZ, 0x8, R69 ;  /* 0x00000008ff477819 */ /* 0x000fe20000011645 */
[----:B------:R-:W-:Y:S01]  /*3cd0*/  FFMA.FTZ R174, R174, c[0x0][0x23c], -R178 ;  /* 0x00008f00aeae7a23 */ /* 0x000fe200000108b2 */
[----:B------:R-:W-:Y:S01]  /*3ce0*/  LOP3.LUT R65, R65, 0xff, RZ, 0xc0, !PT ;  /* 0x000000ff41417812 */ /* 0x000fe200078ec0ff */
[----:B------:R4:W-:Y:S01]  /*3cf0*/  MUFU.EX2 R53, R84 ;  /* 0x0000005400357308 */ /* 0x0009e20000000800 */
[----:B------:R-:W-:Y:S01]  /*3d00*/  PRMT R70, R70, 0x5410, R71 ;  /* 0x0000541046467816 */ /* 0x000fe20000000047 */
[C---:B------:R-:W-:Y:S01]  /*3d10*/  HMMA.16816.F32.BF16 R116, R128.reuse, R122, RZ ;  /* 0x0000007a8074723c */ /* 0x040fe200000418ff */
[----:B------:R-:W-:Y:S01]  /*3d20*/  PRMT R65, R65, 0x5410, R66 ;  /* 0x0000541041417816 */ /* 0x000fe20000000042 */
[----:B------:R-:W-:Y:S01]  /*3d30*/  FFMA.FTZ R66, R232, c[0x0][0x23c], -R178 ;  /* 0x00008f00e8427a23 */ /* 0x000fe200000108b2 */
[----:B------:R-:W-:Y:S01]  /*3d40*/  LOP3.LUT R248, R249, UR25, R248, 0x96, !PT ;  /* 0x00000019f9f87c12 */ /* 0x000fe2000f8e96f8 */
[--C-:B------:R-:W-:Y:S01]  /*3d50*/  HSET2.LE.AND R70, R70, R58.reuse, PT ;  /* 0x0000003a46467233 */ /* 0x100fe20003803000 */
[--C-:B------:R-:W-:Y:S01]  /*3d60*/  FFMA.FTZ R173, R172, c[0x0][0x23c], -R176.reuse ;  /* 0x00008f00acad7a23 */ /* 0x100fe200000108b0 */
[----:B------:R-:W5:Y:S01]  /*3d70*/  MUFU.EX2 R52, R52 ;  /* 0x0000003400347308 */ /* 0x000f620000000800 */
[--C-:B------:R-:W-:Y:S01]  /*3d80*/  HSET2.LE.AND R65, R65, R58.reuse, PT ;  /* 0x0000003a41417233 */ /* 0x100fe20003803000 */
[----:B------:R-:W-:Y:S01]  /*3d90*/  HMMA.16816.F32.BF16 R128, R128, R6, RZ ;  /* 0x000000068080723c */ /* 0x000fe200000418ff */
[----:B---3--:R-:W-:Y:S01]  /*3da0*/  F2FP.BF16.PACK_AB R132, R51, R50 ;  /* 0x000000323384723e */ /* 0x008fe200000010ff */
[----:B------:R-:W-:Y:S01]  /*3db0*/  FFMA.FTZ R172, R207, c[0x0][0x23c], -R176 ;  /* 0x00008f00cfac7a23 */ /* 0x000fe200000108b0 */
[----:B------:R-:W-:Y:S01]  /*3dc0*/  PLOP3.LUT P0, PT, PT, PT, UP0, 0x80, 0x0 ;  /* 0x000000000000781c */ /* 0x000fe20003f0f008 */
[----:B------:R-:W-:Y:S01]  /*3dd0*/  IMAD.WIDE.U32 R248, R248, -0x326172a9, RZ ;  /* 0xcd9e8d57f8f87825 */ /* 0x000fe200078e00ff */
[----:B------:R-:W-:Y:S01]  /*3de0*/  LOP3.LUT R132, R70, R132, RZ, 0xc0, !PT ;  /* 0x0000008446847212 */ /* 0x000fe200078ec0ff */
[----:B------:R-:W-:Y:S01]  /*3df0*/  MUFU.EX2 R54, R54 ;  /* 0x0000003600367308 */ /* 0x000fe20000000800 */
[--C-:B----4-:R-:W-:Y:S01]  /*3e00*/  SHF.R.U32.HI R84, RZ, 0x10, R68.reuse ;  /* 0x00000010ff547819 */ /* 0x110fe20000011644 */
[C---:B------:R-:W-:Y:S01]  /*3e10*/  HMMA.16816.F32.BF16 R156, R32.reuse, R28, R156 ;  /* 0x0000001c209c723c */ /* 0x040fe2000004189c */
[----:B------:R-:W-:Y:S01]  /*3e20*/  SHF.R.U32.HI R68, RZ, 0x18, R68 ;  /* 0x00000018ff447819 */ /* 0x000fe20000011644 */
[--C-:B------:R-:W-:Y:S01]  /*3e30*/  FFMA.FTZ R203, R203, c[0x0][0x23c], -R178.reuse ;  /* 0x00008f00cbcb7a23 */ /* 0x100fe200000108b2 */
[----:B------:R-:W-:Y:S01]  /*3e40*/  LOP3.LUT R69, R84, 0xff, RZ, 0xc0, !PT ;  /* 0x000000ff54457812 */ /* 0x000fe200078ec0ff */
[----:B------:R-:W-:Y:S01]  /*3e50*/  FFMA.FTZ R205, R205, c[0x0][0x23c], -R178 ;  /* 0x00008f00cdcd7a23 */ /* 0x000fe200000108b2 */
[----:B------:R-:W-:Y:S01]  /*3e60*/  LOP3.LUT R244, R249, UR15, R244, 0x96, !PT ;  /* 0x0000000ff9f47c12 */ /* 0x000fe2000f8e96f4 */
[----:B------:R-:W-:Y:S01]  /*3e70*/  MUFU.EX2 R56, R56 ;  /* 0x0000003800387308 */ /* 0x000fe20000000800 */
[----:B------:R-:W-:Y:S01]  /*3e80*/  PRMT R68, R69, 0x5410, R68 ;  /* 0x0000541045447816 */ /* 0x000fe20000000044 */
[C---:B-1----:R-:W-:Y:S01]  /*3e90*/  HMMA.16816.F32.BF16 R72, R32.reuse, R24, R72 ;  /* 0x000000182048723c */ /* 0x042fe20000041848 */
[----:B-----5:R-:W-:Y:S01]  /*3ea0*/  F2FP.BF16.PACK_AB R134, R52, R53 ;  /* 0x000000353486723e */ /* 0x020fe200000010ff */
[----:B------:R-:W-:Y:S01]  /*3eb0*/  IMAD.WIDE.U32 R244, R244, -0x2daee0ad, RZ ;  /* 0xd2511f53f4f47825 */ /* 0x000fe200078e00ff */
[----:B------:R-:W-:Y:S01]  /*3ec0*/  LOP3.LUT R230, R249, UR15, R230, 0x96, !PT ;  /* 0x0000000ff9e67c12 */ /* 0x000fe2000f8e96e6 */
[----:B------:R-:W-:Y:S01]  /*3ed0*/  HSET2.LE.AND R68, R68, R58, PT ;  /* 0x0000003a44447233 */ /* 0x000fe20003803000 */
[----:B------:R-:W-:Y:S01]  /*3ee0*/  LOP3.LUT R134, R63, R134, RZ, 0xc0, !PT ;  /* 0x000000863f867212 */ /* 0x000fe200078ec0ff */
[----:B------:R-:W1:Y:S01]  /*3ef0*/  MUFU.EX2 R55, R87 ;  /* 0x0000005700377308 */ /* 0x000e620000000800 */
[----:B------:R-:W-:Y:S01]  /*3f00*/  FFMA.FTZ R63, R236, c[0x0][0x23c], -R176 ;  /* 0x00008f00ec3f7a23 */ /* 0x000fe200000108b0 */
[----:B------:R-:W-:Y:S01]  /*3f10*/  HMMA.16816.F32.BF16 R88, R32, R20, R88 ;  /* 0x000000142058723c */ /* 0x000fe20000041858 */
[----:B------:R-:W-:Y:S01]  /*3f20*/  LOP3.LUT R242, R245, UR12, R242, 0x96, !PT ;  /* 0x0000000cf5f27c12 */ /* 0x000fe2000f8e96f2 */
[----:B------:R-:W-:-:S04]  /*3f30*/  IMAD.WIDE.U32 R230, R230, -0x2daee0ad, RZ ;  /* 0xd2511f53e6e67825 */ /* 0x000fc800078e00ff */
[----:B------:R-:W3:Y:S01]  /*3f40*/  MUFU.EX2 R57, R57 ;  /* 0x0000003900397308 */ /* 0x000ee20000000800 */
[----:B------:R-:W-:Y:S01]  /*3f50*/  IMAD.WIDE.U32 R242, R242, -0x326172a9, RZ ;  /* 0xcd9e8d57f2f27825 */ /* 0x000fe200078e00ff */
[C---:B------:R-:W-:Y:S01]  /*3f60*/  HMMA.16816.F32.BF16 R104, R32.reuse, R16, R104 ;  /* 0x000000102068723c */ /* 0x040fe20000041868 */
[----:B------:R-:W-:Y:S02]  /*3f70*/  LOP3.LUT R210, R231, UR12, R210, 0x96, !PT ;  /* 0x0000000ce7d27c12 */ /* 0x000fe4000f8e96d2 */
[----:B------:R-:W-:Y:S01]  /*3f80*/  FFMA.FTZ R204, R204, c[0x0][0x23c], -R176 ;  /* 0x00008f00cccc7a23 */ /* 0x000fe200000108b0 */
[----:B------:R-:W-:Y:S01]  /*3f90*/  LOP3.LUT R238, R243, UR11, R238, 0x96, !PT ;  /* 0x0000000bf3ee7c12 */ /* 0x000fe2000f8e96ee */
[----:B------:R-:W-:Y:S01]  /*3fa0*/  FFMA.FTZ R206, R206, c[0x0][0x23c], -R176 ;  /* 0x00008f00cece7a23 */ /* 0x000fe200000108b0 */
[----:B-1----:R-:W-:Y:S01]  /*3fb0*/  F2FP.BF16.PACK_AB R135, R55, R56 ;  /* 0x000000383787723e */ /* 0x002fe200000010ff */
[----:B------:R-:W-:Y:S01]  /*3fc0*/  MUFU.EX2 R66, R66 ;  /* 0x0000004200427308 */ /* 0x000fe20000000800 */
[----:B------:R-:W-:Y:S01]  /*3fd0*/  HMMA.16816.F32.BF16 R140, R32, R12, R140 ;  /* 0x0000000c208c723c */ /* 0x000fe2000004188c */
[--C-:B------:R-:W-:Y:S01]  /*3fe0*/  FFMA.FTZ R199, R199, c[0x0][0x23c], -R178.reuse ;  /* 0x00008f00c7c77a23 */ /* 0x100fe200000108b2 */
[----:B------:R-:W-:Y:S01]  /*3ff0*/  LOP3.LUT R135, R65, R135, RZ, 0xc0, !PT ;  /* 0x0000008741877212 */ /* 0x000fe200078ec0ff */
[----:B------:R-:W-:-:S02]  /*4000*/  FFMA.FTZ R65, R237, c[0x0][0x23c], -R178 ;  /* 0x00008f00ed417a23 */ /* 0x000fc400000108b2 */
[----:B------:R-:W-:Y:S01]  /*4010*/  FFMA.FTZ R201, R201, c[0x0][0x23c], -R178 ;  /* 0x00008f00c9c97a23 */ /* 0x000fe200000108b2 */
[----:B---3--:R-:W-:Y:S01]  /*4020*/  F2FP.BF16.PACK_AB R133, R57, R54 ;  /* 0x000000363985723e */ /* 0x008fe200000010ff */
[----:B------:R-:W-:Y:S01]  /*4030*/  MUFU.EX2 R63, R63 ;  /* 0x0000003f003f7308 */ /* 0x000fe20000000800 */
[C---:B--2---:R-:W-:Y:S01]  /*4040*/  HMMA.16816.F32.BF16 R124, R32.reuse, R8, R124 ;  /* 0x00000008207c723c */ /* 0x044fe2000004187c */
[--C-:B------:R-:W-:Y:S01]  /*4050*/  FFMA.FTZ R200, R200, c[0x0][0x23c], -R176.reuse ;  /* 0x00008f00c8c87a23 */ /* 0x100fe200000108b0 */
[----:B------:R-:W-:Y:S01]  /*4060*/  LOP3.LUT R133, R68, R133, RZ, 0xc0, !PT ;  /* 0x0000008544857212 */ /* 0x000fe200078ec0ff */
[----:B------:R-:W-:Y:S02]  /*4070*/  FFMA.FTZ R202, R202, c[0x0][0x23c], -R176 ;  /* 0x00008f00caca7a23 */ /* 0x000fe400000108b0 */
[----:B------:R-:W-:Y:S02]  /*4080*/  FADD.FTZ R50, R50, R51 ;  /* 0x0000003332327221 */ /* 0x000fe40000010000 */
[----:B------:R-:W-:Y:S01]  /*4090*/  MUFU.EX2 R65, R65 ;  /* 0x0000004100417308 */ /* 0x000fe20000000800 */
[----:B------:R-:W-:Y:S01]  /*40a0*/  HMMA.16816.F32.BF16 R152, R32, R30, R152 ;  /* 0x0000001e2098723c */ /* 0x000fe20000041898 */
[----:B------:R-:W-:-:S02]  /*40b0*/  FADD.FTZ R54, R54, R57 ;  /* 0x0000003936367221 */ /* 0x000fc40000010000 */
[----:B------:R-:W-:Y:S02]  /*40c0*/  FADD.FTZ R50, R53, R50 ;  /* 0x0000003235327221 */ /* 0x000fe40000010000 */
[----:B------:R-:W-:Y:S02]  /*40d0*/  FADD.FTZ R54, R56, R54 ;  /* 0x0000003638367221 */ /* 0x000fe40000010000 */
[----:B------:R-:W1:Y:S01]  /*40e0*/  MUFU.EX2 R177, R177 ;  /* 0x000000b100b17308 */ /* 0x000e620000000800 */
[----:B------:R-:W-:Y:S01]  /*40f0*/  HMMA.16816.F32.BF16 R76, R32, R26, R76 ;  /* 0x0000001a204c723c */ /* 0x000fe2000004184c */
[----:B------:R-:W-:Y:S02]  /*4100*/  FADD.FTZ R50, R52, R50 ;  /* 0x0000003234327221 */ /* 0x000fe40000010000 */
[----:B------:R-:W-:Y:S02]  /*4110*/  FADD.FTZ R54, R55, R54 ;  /* 0x0000003637367221 */ /* 0x000fe40000010000 */
[----:B------:R-:W-:-:S02]  /*4120*/  FFMA.FTZ R180, R180, c[0x0][0x23c], -R178 ;  /* 0x00008f00b4b47a23 */ /* 0x000fc400000108b2 */
[----:B------:R-:W2:Y:S01]  /*4130*/  MUFU.EX2 R174, R174 ;  /* 0x000000ae00ae7308 */ /* 0x000ea20000000800 */
[C---:B------:R-:W-:Y:S01]  /*4140*/  HMMA.16816.F32.BF16 R92, R32.reuse, R22, R92 ;  /* 0x00000016205c723c */ /* 0x040fe2000004185c */
[--C-:B------:R-:W-:Y:S02]  /*4150*/  FFMA.FTZ R179, R179, c[0x0][0x23c], -R178.reuse ;  /* 0x00008f00b3b37a23 */ /* 0x100fe400000108b2 */
[--C-:B------:R-:W-:Y:S02]  /*4160*/  FFMA.FTZ R175, R175, c[0x0][0x23c], -R178.reuse ;  /* 0x00008f00afaf7a23 */ /* 0x100fe400000108b2 */
[----:B------:R-:W-:Y:S02]  /*4170*/  FFMA.FTZ R232, R67, c[0x0][0x23c], -R178 ;  /* 0x00008f0043e87a23 */ /* 0x000fe400000108b2 */
[----:B------:R-:W3:Y:S01]  /*4180*/  MUFU.EX2 R173, R173 ;  /* 0x000000ad00ad7308 */ /* 0x000ee20000000800 */
[----:B------:R-:W-:Y:S01]  /*4190*/  HMMA.16816.F32.BF16 R144, R32, R18, R144 ;  /* 0x000000122090723c */ /* 0x000fe20000041890 */
[----:B-1----:R-:W-:-:S02]  /*41a0*/  FADD.FTZ R50, R177, R50 ;  /* 0x00000032b1327221 */ /* 0x002fc40000010000 */
[--C-:B------:R-:W-:Y:S02]  /*41b0*/  FFMA.FTZ R62, R62, c[0x0][0x23c], -R176.reuse ;  /* 0x00008f003e3e7a23 */ /* 0x100fe400000108b0 */
[----:B------:R-:W-:Y:S02]  /*41c0*/  FFMA.FTZ R61, R61, c[0x0][0x23c], -R176 ;  /* 0x00008f003d3d7a23 */ /* 0x000fe400000108b0 */
[----:B------:R-:W1:Y:S01]  /*41d0*/  MUFU.EX2 R172, R172 ;  /* 0x000000ac00ac7308 */ /* 0x000e620000000800 */
[----:B------:R-:W-:Y:S01]  /*41e0*/  HMMA.16816.F32.BF16 R116, R32, R14, R116 ;  /* 0x0000000e2074723c */ /* 0x000fe20000041874 */
[----:B--2---:R-:W-:Y:S02]  /*41f0*/  FADD.FTZ R50, R174, R50 ;  /* 0x00000032ae327221 */ /* 0x004fe40000010000 */
[----:B------:R-:W-:Y:S02]  /*4200*/  FFMA.FTZ R59, R59, c[0x0][0x23c], -R176 ;  /* 0x00008f003b3b7a23 */ /* 0x000fe400000108b0 */
[----:B------:R-:W-:-:S02]  /*4210*/  FADD.FTZ R50, R66, R50 ;  /* 0x0000003242327221 */ /* 0x000fc40000010000 */
[----:B------:R-:W-:Y:S01]  /*4220*/  MUFU.EX2 R203, R203 ;  /* 0x000000cb00cb7308 */ /* 0x000fe20000000800 */
[----:B------:R-:W-:Y:S01]  /*4230*/  HMMA.16816.F32.BF16 R128, R32, R10, R128 ;  /* 0x0000000a2080723c */ /* 0x000fe20000041880 */
[----:B---3--:R-:W-:Y:S02]  /*4240*/  FADD.FTZ R54, R173, R54 ;  /* 0x00000036ad367221 */ /* 0x008fe40000010000 */
[----:B------:R-:W-:Y:S02]  /*4250*/  FADD.FTZ R47, R37, R47 ;  /* 0x0000002f252f7221 */ /* 0x000fe40000010000 */
[----:B------:R-:W-:Y:S02]  /*4260*/  FADD.FTZ R46, R2, R46 ;  /* 0x0000002e022e7221 */ /* 0x000fe40000010000 */
[----:B------:R-:W-:Y:S01]  /*4270*/  LOP3.LUT R32, R139, UR7, R136, 0x96, !PT ;  /* 0x000000078b207c12 */ /* 0x000fe2000f8e9688 */
[----:B------:R-:W-:Y:S01]  /*4280*/  HMMA.16816.F32.BF16 R160, R132, R148, RZ ;  /* 0x0000009484a0723c */ /* 0x000fe200000418ff */
[----:B------:R-:W-:Y:S01]  /*4290*/  MUFU.EX2 R205, R205 ;  /* 0x000000cd00cd7308 */ /* 0x000fe20000000800 */
[----:B-1----:R-:W-:-:S02]  /*42a0*/  FADD.FTZ R54, R172, R54 ;  /* 0x00000036ac367221 */ /* 0x002fc40000010000 */
[----:B------:R-:W-:Y:S02]  /*42b0*/  FADD.FTZ R50, R65, R50 ;  /* 0x0000003241327221 */ /* 0x000fe40000010000 */
[----:B------:R-:W-:Y:S02]  /*42c0*/  FADD.FTZ R47, R36, R47 ;  /* 0x0000002f242f7221 */ /* 0x000fe40000010000 */
[----:B------:R-:W-:Y:S01]  /*42d0*/  HMMA.16816.F32.BF16 R136, R132, R4, RZ ;  /* 0x000000048488723c */ /* 0x000fe200000418ff */
[----:B------:R-:W-:Y:S01]  /*42e0*/  MUFU.EX2 R204, R204 ;  /* 0x000000cc00cc7308 */ /* 0x000fe20000000800 */
[----:B------:R-:W-:Y:S02]  /*42f0*/  FADD.FTZ R46, R0, R46 ;  /* 0x0000002e002e7221 */ /* 0x000fe40000010000 */
[----:B------:R-:W-:Y:S02]  /*4300*/  FADD.FTZ R47, R190, R47 ;  /* 0x0000002fbe2f7221 */ /* 0x000fe40000010000 */
[----:B------:R-:W-:-:S02]  /*4310*/  FADD.FTZ R46, R194, R46 ;  /* 0x0000002ec22e7221 */ /* 0x000fc40000010000 */
[----:B------:R-:W-:Y:S01]  /*4320*/  IMAD.WIDE.U32 R4, R32, -0x2daee0ad, RZ ;  /* 0xd2511f5320047825 */ /* 0x000fe200078e00ff */
[C---:B------:R-:W-:Y:S01]  /*4330*/  HMMA.16816.F32.BF16 R68, R132.reuse, R80, RZ ;  /* 0x000000508444723c */ /* 0x040fe200000418ff */
[----:B------:R-:W-:Y:S02]  /*4340*/  MUFU.EX2 R206, R206 ;  /* 0x000000ce00ce7308 */ /* 0x000fe40000000800 */
[----:B------:R-:W-:Y:S01]  /*4350*/  FADD.FTZ R47, R192, R47 ;  /* 0x0000002fc02f7221 */ /* 0x000fe20000010000 */
[----:B------:R-:W-:Y:S01]  /*4360*/  LOP3.LUT R32, R4, 0xffff, RZ, 0xc0, !PT ;  /* 0x0000ffff04207812 */ /* 0x000fe200078ec0ff */
[----:B------:R-:W-:Y:S02]  /*4370*/  FADD.FTZ R46, R198, R46 ;  /* 0x0000002ec62e7221 */ /* 0x000fe40000010000 */
[----:B------:R-:W-:Y:S01]  /*4380*/  FADD.FTZ R47, R193, R47 ;  /* 0x0000002fc12f7221 */ /* 0x000fe20000010000 */
[----:B------:R-:W-:Y:S01]  /*4390*/  HMMA.16816.F32.BF16 R84, R132, R96, RZ ;  /* 0x000000608454723c */ /* 0x000fe200000418ff */
[----:B------:R-:W-:Y:S01]  /*43a0*/  SHF.R.U32.HI R32, RZ, 0x8, R32 ;  /* 0x00000008ff207819 */ /* 0x000fe20000011620 */
[----:B------:R-:W1:Y:S01]  /*43b0*/  MUFU.EX2 R199, R199 ;  /* 0x000000c700c77308 */ /* 0x000e620000000800 */
[----:B------:R-:W-:-:S02]  /*43c0*/  FADD.FTZ R46, R197, R46 ;  /* 0x0000002ec52e7221 */ /* 0x000fc40000010000 */
[----:B------:R-:W-:Y:S02]  /*43d0*/  FADD.FTZ R47, R195, R47 ;  /* 0x0000002fc32f7221 */ /* 0x000fe40000010000 */
[----:B------:R-:W-:Y:S01]  /*43e0*/  FADD.FTZ R46, R196, R46 ;  /* 0x0000002ec42e7221 */ /* 0x000fe20000010000 */
[----:B------:R-:W-:Y:S01]  /*43f0*/  HMMA.16816.F32.BF16 R100, R132, R108, RZ ;  /* 0x0000006c8464723c */ /* 0x000fe200000418ff */
[----:B------:R-:W-:Y:S01]  /*4400*/  FADD.FTZ R47, R188, R47 ;  /* 0x0000002fbc2f7221 */ /* 0x000fe20000010000 */
[----:B------:R-:W2:Y:S03]  /*4410*/  MUFU.EX2 R201, R201 ;  /* 0x000000c900c97308 */ /* 0x000ea60000000800 */
[----:B------:R-:W-:-:S03]  /*4420*/  FADD.FTZ R47, R187, R47 ;  /* 0x0000002fbb2f7221 */ /* 0x000fc60000010000 */
[----:B------:R-:W-:Y:S01]  /*4430*/  HMMA.16816.F32.BF16 R112, R132, R120, RZ ;  /* 0x000000788470723c */ /* 0x000fe200000418ff */
[----:B------:R-:W-:Y:S01]  /*4440*/  FADD.FTZ R47, R186, R47 ;  /* 0x0000002fba2f7221 */ /* 0x000fe20000010000 */
[----:B------:R-:W-:Y:S01]  /*4450*/  MUFU.EX2 R200, R200 ;  /* 0x000000c800c87308 */ /* 0x000fe20000000800 */
[----:B-1----:R-:W-:-:S05]  /*4460*/  FADD.FTZ R50, R199, R50 ;  /* 0x00000032c7327221 */ /* 0x002fca0000010000 */
[----:B------:R-:W-:Y:S02]  /*4470*/  HMMA.16816.F32.BF16 R148, R132, R150, RZ ;  /* 0x000000968494723c */ /* 0x000fe400000418ff */
[----:B------:R-:W-:Y:S01]  /*4480*/  MUFU.EX2 R202, R202 ;  /* 0x000000ca00ca7308 */ /* 0x000fe20000000800 */
[----:B--2---:R-:W-:-:S04]  /*4490*/  FADD.FTZ R50, R201, R50 ;  /* 0x00000032c9327221 */ /* 0x004fc80000010000 */
[----:B------:R-:W-:Y:S01]  /*44a0*/  FADD.FTZ R50, R203, R50 ;  /* 0x00000032cb327221 */ /* 0x000fe20000010000 */
[----:B------:R-:W-:Y:S02]  /*44b0*/  HMMA.16816.F32.BF16 R80, R132, R82, RZ ;  /* 0x000000528450723c */ /* 0x000fe400000418ff */
[----:B------:R-:W1:Y:S01]  /*44c0*/  MUFU.EX2 R183, R183 ;  /* 0x000000b700b77308 */ /* 0x000e620000000800 */
[----:B------:R-:W-:-:S05]  /*44d0*/  FADD.FTZ R50, R205, R50 ;  /* 0x00000032cd327221 */ /* 0x000fca0000010000 */
[C---:B------:R-:W-:Y:S02]  /*44e0*/  HMMA.16816.F32.BF16 R96, R132.reuse, R98, RZ ;  /* 0x000000628460723c */ /* 0x040fe400000418ff */
[----:B------:R-:W2:Y:S06]  /*44f0*/  MUFU.EX2 R184, R184 ;  /* 0x000000b800b87308 */ /* 0x000eac0000000800 */
[----:B------:R-:W-:Y:S02]  /*4500*/  HMMA.16816.F32.BF16 R108, R132, R110, RZ ;  /* 0x0000006e846c723c */ /* 0x000fe400000418ff */
[----:B------:R-:W3:Y:S01]  /*4510*/  MUFU.EX2 R181, R181 ;  /* 0x000000b500b57308 */ /* 0x000ee20000000800 */
[----:B-1----:R-:W-:-:S05]  /*4520*/  FADD.FTZ R46, R183, R46 ;  /* 0x0000002eb72e7221 */ /* 0x002fca0000010000 */
[----:B------:R-:W-:Y:S02]  /*4530*/  HMMA.16816.F32.BF16 R120, R132, R122, RZ ;  /* 0x0000007a8478723c */ /* 0x000fe400000418ff */
[----:B------:R-:W1:Y:S01]  /*4540*/  MUFU.EX2 R180, R180 ;  /* 0x000000b400b47308 */ /* 0x000e620000000800 */
[----:B--2---:R-:W-:-:S05]  /*4550*/  FADD.FTZ R46, R184, R46 ;  /* 0x0000002eb82e7221 */ /* 0x004fca0000010000 */
[----:B------:R-:W-:Y:S02]  /*4560*/  HMMA.16816.F32.BF16 R132, R132, R6, RZ ;  /* 0x000000068484723c */ /* 0x000fe400000418ff */
[----:B------:R-:W2:Y:S01]  /*4570*/  MUFU.EX2 R179, R179 ;  /* 0x000000b300b37308 */ /* 0x000ea20000000800 */
[----:B---3--:R-:W-:-:S04]  /*4580*/  FADD.FTZ R46, R181, R46 ;  /* 0x0000002eb52e7221 */ /* 0x008fc80000010000 */
[----:B------:R-:W-:Y:S01]  /*4590*/  LOP3.LUT R7, R5, UR16, R64, 0x96, !PT ;  /* 0x0000001005077c12 */ /* 0x000fe2000f8e9640 */
[----:B------:R-:W-:Y:S01]  /*45a0*/  FFMA.FTZ R64, R229, c[0x0][0x23c], -R176 ;  /* 0x00008f00e5407a23 */ /* 0x000fe200000108b0 */
[--C-:B------:R-:W-:Y:S01]  /*45b0*/  SHF.R.U32.HI R5, RZ, 0x10, R4.reuse ;  /* 0x00000010ff057819 */ /* 0x100fe20000011604 */
[----:B------:R-:W-:Y:S01]  /*45c0*/  FFMA.FTZ R229, R182, c[0x0][0x23c], -R189 ;  /* 0x00008f00b6e57a23 */ /* 0x000fe200000108bd */
[----:B------:R-:W-:Y:S01]  /*45d0*/  LOP3.LUT R6, R4, 0xff, RZ, 0xc0, !PT ;  /* 0x000000ff04067812 */ /* 0x000fe200078ec0ff */
[----:B------:R-:W3:Y:S01]  /*45e0*/  MUFU.EX2 R175, R175 ;  /* 0x000000af00af7308 */ /* 0x000ee20000000800 */
[----:B------:R-:W-:Y:S01]  /*45f0*/  SHF.R.U32.HI R4, RZ, 0x18, R4 ;  /* 0x00000018ff047819 */ /* 0x000fe20000011604 */
[----:B-1----:R-:W-:Y:S01]  /*4600*/  FADD.FTZ R50, R180, R50 ;  /* 0x00000032b4327221 */ /* 0x002fe20000010000 */
[----:B------:R-:W-:Y:S02]  /*4610*/  LOP3.LUT R5, R5, 0xff, RZ, 0xc0, !PT ;  /* 0x000000ff05057812 */ /* 0x000fe400078ec0ff */
[----:B------:R-:W-:Y:S01]  /*4620*/  SHF.R.U32.HI R33, RZ, 0x10, R7 ;  /* 0x00000010ff217819 */ /* 0x000fe20000011607 */
[----:B--2---:R-:W-:Y:S01]  /*4630*/  FADD.FTZ R50, R179, R50 ;  /* 0x00000032b3327221 */ /* 0x004fe20000010000 */
[----:B------:R-:W-:Y:S01]  /*4640*/  PRMT R4, R5, 0x5410, R4 ;  /* 0x0000541005047816 */ /* 0x000fe20000000004 */
[----:B------:R-:W1:Y:S01]  /*4650*/  MUFU.EX2 R64, R64 ;  /* 0x0000004000407308 */ /* 0x000e620000000800 */
[----:B------:R-:W-:-:S02]  /*4660*/  LOP3.LUT R5, R7, 0xffff, RZ, 0xc0, !PT ;  /* 0x0000ffff07057812 */ /* 0x000fc400078ec0ff */
[----:B------:R-:W-:Y:S01]  /*4670*/  PRMT R6, R6, 0x5410, R32 ;  /* 0x0000541006067816 */ /* 0x000fe20000000020 */
[--C-:B------:R-:W-:Y:S01]  /*4680*/  HSET2.LE.AND R4, R4, R58.reuse, PT ;  /* 0x0000003a04047233 */ /* 0x100fe20003803000 */
[----:B------:R-:W-:Y:S02]  /*4690*/  LOP3.LUT R32, R7, 0xff, RZ, 0xc0, !PT ;  /* 0x000000ff07207812 */ /* 0x000fe400078ec0ff */
[----:B------:R-:W-:Y:S01]  /*46a0*/  SHF.R.U32.HI R34, RZ, 0x8, R5 ;  /* 0x00000008ff227819 */ /* 0x000fe20000011605 */
[----:B------:R-:W-:Y:S01]  /*46b0*/  HSET2.LE.AND R6, R6, R58, PT ;  /* 0x0000003a06067233 */ /* 0x000fe20003803000 */
[----:B------:R-:W-:Y:S01]  /*46c0*/  SHF.R.U32.HI R7, RZ, 0x18, R7 ;  /* 0x00000018ff077819 */ /* 0x000fe20000011607 */
[----:B------:R-:W-:Y:S01]  /*46d0*/  MUFU.EX2 R229, R229 ;  /* 0x000000e500e57308 */ /* 0x000fe20000000800 */
[----:B------:R-:W-:Y:S01]  /*46e0*/  LOP3.LUT R5, R33, 0xff, RZ, 0xc0, !PT ;  /* 0x000000ff21057812 */ /* 0x000fe200078ec0ff */
[----:B---3--:R-:W-:Y:S01]  /*46f0*/  FADD.FTZ R50, R175, R50 ;  /* 0x00000032af327221 */ /* 0x008fe20000010000 */
[----:B------:R-:W-:-:S02]  /*4700*/  PRMT R32, R32, 0x5410, R34 ;  /* 0x0000541020207816 */ /* 0x000fc40000000022 */
[----:B------:R-:W-:Y:S01]  /*4710*/  PRMT R5, R5, 0x5410, R7 ;  /* 0x0000541005057816 */ /* 0x000fe20000000007 */
[----:B-1----:R-:W-:Y:S01]  /*4720*/  FADD.FTZ R54, R64, R54 ;  /* 0x0000003640367221 */ /* 0x002fe20000010000 */
[----:B------:R-:W-:Y:S01]  /*4730*/  F2FP.BF16.PACK_AB R7, R65, R66 ;  /* 0x000000424107723e */ /* 0x000fe200000010ff */
[----:B------:R-:W-:Y:S02]  /*4740*/  MUFU.EX2 R232, R232 ;  /* 0x000000e800e87308 */ /* 0x000fe40000000800 */
[----:B------:R-:W-:Y:S01]  /*4750*/  HSET2.LE.AND R5, R5, R58, PT ;  /* 0x0000003a05057233 */ /* 0x000fe20003803000 */
[----:B------:R-:W-:Y:S01]  /*4760*/  LOP3.LUT R6, R6, R7, RZ, 0xc0, !PT ;  /* 0x0000000706067212 */ /* 0x000fe200078ec0ff */
[C---:B------:R-:W-:Y:S01]  /*4770*/  FADD.FTZ R54, R63.reuse, R54 ;  /* 0x000000363f367221 */ /* 0x040fe20000010000 */
[----:B------:R-:W-:-:S03]  /*4780*/  F2FP.BF16.PACK_AB R7, R63, R64 ;  /* 0x000000403f07723e */ /* 0x000fc600000010ff */
[----:B------:R-:W1:Y:S01]  /*4790*/  MUFU.EX2 R62, R62 ;  /* 0x0000003e003e7308 */ /* 0x000e620000000800 */
[----:B------:R-:W-:Y:S01]  /*47a0*/  LOP3.LUT R7, R4, R7, RZ, 0xc0, !PT ;  /* 0x0000000704077212 */ /* 0x000fe200078ec0ff */
[----:B------:R-:W-:Y:S01]  /*47b0*/  HSET2.LE.AND R4, R32, R58, PT ;  /* 0x0000003a20047233 */ /* 0x000fe20003803000 */
[----:B------:R-:W-:Y:S01]  /*47c0*/  F2FP.BF16.PACK_AB R32, R174, R177 ;  /* 0x000000b1ae20723e */ /* 0x000fe200000010ff */
[----:B------:R-:W-:-:S03]  /*47d0*/  FADD.FTZ R54, R200, R54 ;  /* 0x00000036c8367221 */ /* 0x000fc60000010000 */
[----:B------:R-:W-:Y:S01]  /*47e0*/  LOP3.LUT R4, R4, R32, RZ, 0xc0, !PT ;  /* 0x0000002004047212 */ /* 0x000fe200078ec0ff */
[----:B------:R-:W-:Y:S01]  /*47f0*/  MUFU.EX2 R61, R61 ;  /* 0x0000003d003d7308 */ /* 0x000fe20000000800 */
[----:B------:R-:W-:Y:S01]  /*4800*/  F2FP.BF16.PACK_AB R32, R172, R173 ;  /* 0x000000adac20723e */ /* 0x000fe200000010ff */
[----:B------:R-:W-:-:S03]  /*4810*/  FADD.FTZ R54, R202, R54 ;  /* 0x00000036ca367221 */ /* 0x000fc60000010000 */
[----:B------:R-:W-:Y:S01]  /*4820*/  LOP3.LUT R5, R5, R32, RZ, 0xc0, !PT ;  /* 0x0000002005057212 */ /* 0x000fe200078ec0ff */
[----:B------:R-:W-:Y:S02]  /*4830*/  FADD.FTZ R54, R204, R54 ;  /* 0x00000036cc367221 */ /* 0x000fe40000010000 */
[----:B------:R-:W2:Y:S02]  /*4840*/  MUFU.EX2 R59, R59 ;  /* 0x0000003b003b7308 */ /* 0x000ea40000000800 */
[----:B------:R-:W-:Y:S02]  /*4850*/  FADD.FTZ R54, R206, R54 ;  /* 0x00000036ce367221 */ /* 0x000fe40000010000 */
[----:B------:R-:W-:Y:S02]  /*4860*/  HMMA.16816.F32.BF16 R100, R4, R16, R100 ;  /* 0x000000100464723c */ /* 0x000fe40000041864 */
[----:B-1----:R-:W-:-:S05]  /*4870*/  FADD.FTZ R54, R62, R54 ;  /* 0x000000363e367221 */ /* 0x002fca0000010000 */
[--C-:B------:R-:W-:Y:S01]  /*4880*/  LOP3.LUT R16, R239, UR13, R248.reuse, 0x96, !PT ;  /* 0x0000000def107c12 */ /* 0x100fe2000f8e96f8 */
[----:B------:R-:W-:Y:S01]  /*4890*/  IMAD.WIDE.U32 R238, R238, -0x2daee0ad, RZ ;  /* 0xd2511f53eeee7825 */ /* 0x000fe200078e00ff */
[----:B------:R-:W-:Y:S01]  /*48a0*/  HMMA.16816.F32.BF16 R136, R4, R8, R136 ;  /* 0x000000080488723c */ /* 0x000fe20000041888 */
[----:B------:R-:W-:Y:S02]  /*48b0*/  LOP3.LUT R248, R209, UR13, R248, 0x96, !PT ;  /* 0x0000000dd1f87c12 */ /* 0x000fe4000f8e96f8 */
[----:B------:R-:W-:-:S04]  /*48c0*/  IMAD.WIDE.U32 R16, R16, -0x2daee0ad, RZ ;  /* 0xd2511f5310107825 */ /* 0x000fc800078e00ff */
[----:B------:R-:W-:Y:S01]  /*48d0*/  IMAD.WIDE.U32 R248, R248, -0x2daee0ad, RZ ;  /* 0xd2511f53f8f87825 */ /* 0x000fe200078e00ff */
[----:B------:R-:W-:Y:S01]  /*48e0*/  LOP3.LUT R32, R17, UR10, R244, 0x96, !PT ;  /* 0x0000000a11207c12 */ /* 0x000fe2000f8e96f4 */
[----:B------:R-:W-:Y:S01]  /*48f0*/  HMMA.16816.F32.BF16 R112, R4, R12, R112 ;  /* 0x0000000c0470723c */ /* 0x000fe20000041870 */
[----:B------:R-:W-:Y:S01]  /*4900*/  LOP3.LUT R236, R239, UR8, R16, 0x96, !PT ;  /* 0x00000008efec7c12 */ /* 0x000fe2000f8e9610 */
[----:B--2---:R-:W-:Y:S02]  /*4910*/  FADD.FTZ R54, R59, R54 ;  /* 0x000000363b367221 */ /* 0x004fe40000010000 */
[----:B------:R-:W-:-:S04]  /*4920*/  IMAD.WIDE.U32 R32, R32, -0x326172a9, RZ ;  /* 0xcd9e8d5720207825 */ /* 0x000fc800078e00ff */
[----:B------:R-:W-:Y:S01]  /*4930*/  IMAD.WIDE.U32 R236, R236, -0x326172a9, RZ ;  /* 0xcd9e8d57ecec7825 */ /* 0x000fe200078e00ff */
[----:B------:R-:W-:Y:S01]  /*4940*/  LOP3.LUT R34, R33, UR9, R242, 0x96, !PT ;  /* 0x0000000921227c12 */ /* 0x000fe2000f8e96f2 */
[----:B------:R-:W-:Y:S02]  /*4950*/  HMMA.16816.F32.BF16 R120, R4, R14, R120 ;  /* 0x0000000e0478723c */ /* 0x000fe40000041878 */
[----:B------:R-:W-:Y:S02]  /*4960*/  FADD.FTZ R54, R61, R54 ;  /* 0x000000363d367221 */ /* 0x000fe40000010000 */
[----:B------:R-:W-:-:S04]  /*4970*/  IMAD.WIDE.U32 R34, R34, -0x2daee0ad, RZ ;  /* 0xd2511f5322227825 */ /* 0x000fc800078e00ff */
[----:B------:R-:W-:Y:S01]  /*4980*/  HMMA.16816.F32.BF16 R160, R4, R28, R160 ;  /* 0x0000001c04a0723c */ /* 0x000fe200000418a0 */
[----:B------:R-:W-:-:S05]  /*4990*/  LOP3.LUT R8, R35, UR6, R238, 0x96, !PT ;  /* 0x0000000623087c12 */ /* 0x000fca000f8e96ee */
[----:B------:R-:W-:Y:S02]  /*49a0*/  IMAD.WIDE.U32 R16, R8, -0x326172a9, RZ ;  /* 0xcd9e8d5708107825 */ /* 0x000fe400078e00ff */
[C---:B------:R-:W-:Y:S03]  /*49b0*/  HMMA.16816.F32.BF16 R68, R4.reuse, R24, R68 ;  /* 0x000000180444723c */ /* 0x040fe60000041844 */
[----:B------:R-:W-:Y:S02]  /*49c0*/  LOP3.LUT R12, R17, UR17, R236, 0x96, !PT ;  /* 0x00000011110c7c12 */ /* 0x000fe4000f8e96ec */
[----:B------:R-:W-:Y:S02]  /*49d0*/  LOP3.LUT R8, R16, 0xffff, RZ, 0xc0, !PT ;  /* 0x0000ffff10087812 */ /* 0x000fe400078ec0ff */
[----:B------:R-:W-:Y:S01]  /*49e0*/  SHF.R.U32.HI R9, RZ, 0x10, R16 ;  /* 0x00000010ff097819 */ /* 0x000fe20000011610 */
[----:B------:R-:W-:Y:S01]  /*49f0*/  HMMA.16816.F32.BF16 R84, R4, R20, R84 ;  /* 0x000000140454723c */ /* 0x000fe20000041854 */
[----:B------:R-:W-:-:S02]  /*4a00*/  LOP3.LUT R13, R12, 0xffff, RZ, 0xc0, !PT ;  /* 0x0000ffff0c0d7812 */ /* 0x000fc400078ec0ff */
[----:B------:R-:W-:Y:S02]  /*4a10*/  SHF.R.U32.HI R14, RZ, 0x10, R12 ;  /* 0x00000010ff0e7819 */ /* 0x000fe4000001160c */
[----:B------:R-:W-:Y:S02]  /*4a20*/  SHF.R.U32.HI R8, RZ, 0x8, R8 ;  /* 0x00000008ff087819 */ /* 0x000fe40000011608 */
[----:B------:R-:W-:Y:S01]  /*4a30*/  LOP3.LUT R9, R9, 0xff, RZ, 0xc0, !PT ;  /* 0x000000ff09097812 */ /* 0x000fe200078ec0ff */
[----:B------:R-:W-:Y:S01]  /*4a40*/  HMMA.16816.F32.BF16 R148, R4, R30, R148 ;  /* 0x0000001e0494723c */ /* 0x000fe20000041894 */
[----:B------:R-:W-:Y:S01]  /*4a50*/  SHF.R.U32.HI R13, RZ, 0x8, R13 ;  /* 0x00000008ff0d7819 */ /* 0x000fe2000001160d */
[----:B------:R-:W1:Y:S01]  /*4a60*/  LDSM.16.MT88.4 R28, [R213+0x9800] ;  /* 0x00980000d51c783b */ /* 0x000e620000004200 */
[----:B------:R-:W-:Y:S02]  /*4a70*/  LOP3.LUT R14, R14, 0xff, RZ, 0xc0, !PT ;  /* 0x000000ff0e0e7812 */ /* 0x000fe400078ec0ff */
[----:B------:R-:W-:-:S02]  /*4a80*/  LOP3.LUT R35, R16, 0xff, RZ, 0xc0, !PT ;  /* 0x000000ff10237812 */ /* 0x000fc400078ec0ff */
[----:B------:R-:W-:Y:S01]  /*4a90*/  SHF.R.U32.HI R33, RZ, 0x18, R16 ;  /* 0x00000018ff217819 */ /* 0x000fe20000011610 */
[C---:B------:R-:W-:Y:S01]  /*4aa0*/  HMMA.16816.F32.BF16 R80, R4.reuse, R26, R80 ;  /* 0x0000001a0450723c */ /* 0x040fe20000041850 */
[----:B------:R-:W-:Y:S01]  /*4ab0*/  LOP3.LUT R211, R12, 0xff, RZ, 0xc0, !PT ;  /* 0x000000ff0cd37812 */ /* 0x000fe200078ec0ff */
[----:B------:R-:W2:Y:S01]  /*4ac0*/  LDSM.16.MT88.4 R24, [R212+0x9800] ;  /* 0x00980000d418783b */ /* 0x000ea20000004200 */
[----:B------:R-:W-:Y:S02]  /*4ad0*/  SHF.R.U32.HI R207, RZ, 0x18, R12 ;  /* 0x00000018ffcf7819 */ /* 0x000fe4000001160c */
[----:B------:R-:W-:Y:S02]  /*4ae0*/  PRMT R35, R35, 0x5410, R8 ;  /* 0x0000541023237816 */ /* 0x000fe40000000008 */
[----:B------:R-:W-:Y:S01]  /*4af0*/  PRMT R33, R9, 0x5410, R33 ;  /* 0x0000541009217816 */ /* 0x000fe20000000021 */
[----:B------:R-:W-:Y:S01]  /*4b00*/  HMMA.16816.F32.BF16 R96, R4, R22, R96 ;  /* 0x000000160460723c */ /* 0x000fe20000041860 */
[----:B------:R-:W-:Y:S01]  /*4b10*/  PRMT R211, R211, 0x5410, R13 ;  /* 0x00005410d3d37816 */ /* 0x000fe2000000000d */
[----:B------:R-:W3:Y:S01]  /*4b20*/  LDSM.16.MT88.4 R20, [R213+0xa800] ;  /* 0x00a80000d514783b */ /* 0x000ee20000004200 */
[----:B------:R-:W-:-:S03]  /*4b30*/  PRMT R207, R14, 0x5410, R207 ;  /* 0x000054100ecf7816 */ /* 0x000fc600000000cf */
[----:B------:R-:W-:Y:S02]  /*4b40*/  LDSM.16.MT88.4 R12, [R213+0xb800] ;  /* 0x00b80000d50c783b */ /* 0x000fe40000004200 */
[C---:B------:R-:W-:Y:S02]  /*4b50*/  HMMA.16816.F32.BF16 R108, R4.reuse, R18, R108 ;  /* 0x00000012046c723c */ /* 0x040fe4000004186c */
[----:B------:R-:W4:Y:S06]  /*4b60*/  LDSM.16.MT88.4 R16, [R212+0xa800] ;  /* 0x00a80000d410783b */ /* 0x000f2c0000004200 */
[----:B------:R-:W-:Y:S01]  /*4b70*/  HMMA.16816.F32.BF16 R132, R4, R10, R132 ;  /* 0x0000000a0484723c */ /* 0x000fe20000041884 */
[----:B------:R-:W5:Y:S06]  /*4b80*/  LDSM.16.MT88.4 R8, [R212+0xb800] ;  /* 0x00b80000d408783b */ /* 0x000f6c0000004200 */
[----:B------:R-:W-:Y:S01]  /*4b90*/  HSET2.LE.AND R4, R211, R58, PT ;  /* 0x0000003ad3047233 */ /* 0x000fe20003803000 */
[----:B------:R-:W-:-:S02]  /*4ba0*/  F2FP.BF16.PACK_AB R5, R192, R190 ;  /* 0x000000bec005723e */ /* 0x000fc400000010ff */
[----:B------:R-:W-:Y:S02]  /*4bb0*/  F2FP.BF16.PACK_AB R6, R198, R194 ;  /* 0x000000c2c606723e */ /* 0x000fe400000010ff */
[----:B------:R-:W-:Y:S01]  /*4bc0*/  LOP3.LUT R4, R4, R5, RZ, 0xc0, !PT ;  /* 0x0000000504047212 */ /* 0x000fe200078ec0ff */
[--C-:B------:R-:W-:Y:S01]  /*4bd0*/  HSET2.LE.AND R5, R207, R58.reuse, PT ;  /* 0x0000003acf057233 */ /* 0x100fe20003803000 */
[----:B------:R-:W-:Y:S01]  /*4be0*/  LOP3.LUT R211, R249, UR10, R230, 0x96, !PT ;  /* 0x0000000af9d37c12 */ /* 0x000fe2000f8e96e6 */
[----:B------:R-:W-:Y:S01]  /*4bf0*/  IMAD.WIDE.U32 R230, R210, -0x326172a9, RZ ;  /* 0xcd9e8d57d2e67825 */ /* 0x000fe200078e00ff */
[----:B------:R-:W-:Y:S02]  /*4c00*/  F2FP.BF16.PACK_AB R7, R195, R193 ;  /* 0x000000c1c307723e */ /* 0x000fe400000010ff */
[----:B------:R-:W-:Y:S01]  /*4c10*/  LOP3.LUT R5, R5, R6, RZ, 0xc0, !PT ;  /* 0x0000000605057212 */ /* 0x000fe200078ec0ff */
[----:B------:R-:W-:Y:S01]  /*4c20*/  HSET2.LE.AND R6, R35, R58, PT ;  /* 0x0000003a23067233 */ /* 0x000fe20003803000 */
[----:B------:R-:W-:Y:S01]  /*4c30*/  IMAD.WIDE.U32 R210, R211, -0x326172a9, RZ ;  /* 0xcd9e8d57d3d27825 */ /* 0x000fe200078e00ff */
[----:B------:R-:W-:-:S03]  /*4c40*/  LOP3.LUT R208, R231, UR11, R208, 0x96, !PT ;  /* 0x0000000be7d07c12 */ /* 0x000fc6000f8e96d0 */
[----:B------:R-:W-:Y:S01]  /*4c50*/  LOP3.LUT R6, R6, R7, RZ, 0xc0, !PT ;  /* 0x0000000706067212 */ /* 0x000fe200078ec0ff */
[----:B------:R-:W-:Y:S01]  /*4c60*/  HSET2.LE.AND R7, R33, R58, PT ;  /* 0x0000003a21077233 */ /* 0x000fe20003803000 */
[----:B------:R-:W-:Y:S02]  /*4c70*/  F2FP.BF16.PACK_AB R33, R196, R197 ;  /* 0x000000c5c421723e */ /* 0x000fe400000010ff */
[----:B------:R-:W-:Y:S01]  /*4c80*/  LOP3.LUT R209, R211, UR9, R230, 0x96, !PT ;  /* 0x00000009d3d17c12 */ /* 0x000fe2000f8e96e6 */
[----:B------:R-:W-:Y:S01]  /*4c90*/  IMAD.WIDE.U32 R230, R208, -0x2daee0ad, RZ ;  /* 0xd2511f53d0e67825 */ /* 0x000fe200078e00ff */
[----:B------:R-:W-:-:S03]  /*4ca0*/  LOP3.LUT R7, R7, R33, RZ, 0xc0, !PT ;  /* 0x0000002107077212 */ /* 0x000fc600078ec0ff */
[----:B------:R-:W-:-:S04]  /*4cb0*/  IMAD.WIDE.U32 R208, R209, -0x2daee0ad, RZ ;  /* 0xd2511f53d1d07825 */ /* 0x000fc800078e00ff */
        /* <DEDUP_REMOVED lines=12> */
[----:B------:R-:W-:-:S02]  /*4d80*/  LOP3.LUT R4, R209, UR6, R230, 0x96, !PT ;  /* 0x00000006d1047c12 */ /* 0x000fc4000f8e96e6 */
[----:B------:R-:W-:-:S03]  /*4d90*/  LOP3.LUT R230, R231, UR8, R248, 0x96, !PT ;  /* 0x00000008e7e67c12 */ /* 0x000fc6000f8e96f8 */
[----:B------:R-:W-:-:S04]  /*4da0*/  IMAD.WIDE.U32 R238, R4, -0x326172a9, RZ ;  /* 0xcd9e8d5704ee7825 */ /* 0x000fc800078e00ff */
[----:B------:R-:W-:Y:S01]  /*4db0*/  IMAD.WIDE.U32 R230, R230, -0x326172a9, RZ ;  /* 0xcd9e8d57e6e67825 */ /* 0x000fe200078e00ff */
[C---:B------:R-:W-:Y:S02]  /*4dc0*/  LOP3.LUT R4, R238.reuse, 0xffff, RZ, 0xc0, !PT ;  /* 0x0000ffffee047812 */ /* 0x040fe400078ec0ff */
[----:B------:R-:W-:Y:S02]  /*4dd0*/  LOP3.LUT R6, R238, 0xff, RZ, 0xc0, !PT ;  /* 0x000000ffee067812 */ /* 0x000fe400078ec0ff */
[----:B------:R-:W-:Y:S02]  /*4de0*/  SHF.R.U32.HI R4, RZ, 0x8, R4 ;  /* 0x00000008ff047819 */ /* 0x000fe40000011604 */
[----:B------:R-:W-:Y:S02]  /*4df0*/  SHF.R.U32.HI R5, RZ, 0x18, R238 ;  /* 0x00000018ff057819 */ /* 0x000fe400000116ee */
[----:B------:R-:W-:Y:S02]  /*4e00*/  PRMT R6, R6, 0x5410, R4 ;  /* 0x0000541006067816 */ /* 0x000fe40000000004 */
[----:B------:R-:W-:-:S02]  /*4e10*/  SHF.R.U32.HI R4, RZ, 0x10, R238 ;  /* 0x00000010ff047819 */ /* 0x000fc400000116ee */
[----:B------:R-:W-:Y:S01]  /*4e20*/  LOP3.LUT R7, R239, UR17, R230, 0x96, !PT ;  /* 0x00000011ef077c12 */ /* 0x000fe2000f8e96e6 */
[--C-:B------:R-:W-:Y:S01]  /*4e30*/  HSET2.LE.AND R6, R6, R58.reuse, PT ;  /* 0x0000003a06067233 */ /* 0x100fe20003803000 */
[----:B------:R-:W-:Y:S01]  /*4e40*/  LOP3.LUT R4, R4, 0xff, RZ, 0xc0, !PT ;  /* 0x000000ff04047812 */ /* 0x000fe200078ec0ff */
[----:B------:R-:W-:Y:S01]  /*4e50*/  FFMA.FTZ R230, R185, c[0x0][0x23c], -R191 ;  /* 0x00008f00b9e67a23 */ /* 0x000fe200000108bf */
[C---:B------:R-:W-:Y:S02]  /*4e60*/  LOP3.LUT R35, R7.reuse, 0xffff, RZ, 0xc0, !PT ;  /* 0x0000ffff07237812 */ /* 0x040fe400078ec0ff */
[----:B------:R-:W-:Y:S02]  /*4e70*/  PRMT R4, R4, 0x5410, R5 ;  /* 0x0000541004047816 */ /* 0x000fe40000000005 */
[--C-:B------:R-:W-:Y:S01]  /*4e80*/  SHF.R.U32.HI R5, RZ, 0x10, R7.reuse ;  /* 0x00000010ff057819 */ /* 0x100fe20000011607 */
[----:B------:R-:W1:Y:S01]  /*4e90*/  MUFU.EX2 R230, R230 ;  /* 0x000000e600e67308 */ /* 0x000e620000000800 */
[----:B------:R-:W-:Y:S01]  /*4ea0*/  LOP3.LUT R33, R7, 0xff, RZ, 0xc0, !PT ;  /* 0x000000ff07217812 */ /* 0x000fe200078ec0ff */
[----:B------:R-:W-:Y:S01]  /*4eb0*/  HSET2.LE.AND R4, R4, R58, PT ;  /* 0x0000003a04047233 */ /* 0x000fe20003803000 */
[----:B------:R-:W-:-:S02]  /*4ec0*/  SHF.R.U32.HI R7, RZ, 0x18, R7 ;  /* 0x00000018ff077819 */ /* 0x000fc40000011607 */
[----:B------:R-:W-:Y:S02]  /*4ed0*/  LOP3.LUT R5, R5, 0xff, RZ, 0xc0, !PT ;  /* 0x000000ff05057812 */ /* 0x000fe400078ec0ff */
[----:B------:R-:W-:Y:S02]  /*4ee0*/  SHF.R.U32.HI R35, RZ, 0x8, R35 ;  /* 0x00000008ff237819 */ /* 0x000fe40000011623 */
[----:B------:R-:W-:Y:S02]  /*4ef0*/  PRMT R5, R5, 0x5410, R7 ;  /* 0x0000541005057816 */ /* 0x000fe40000000007 */
[----:B------:R-:W-:Y:S02]  /*4f00*/  F2FP.BF16.PACK_AB R7, R205, R203 ;  /* 0x000000cbcd07723e */ /* 0x000fe400000010ff */
[----:B------:R-:W-:Y:S01]  /*4f10*/  PRMT R33, R33, 0x5410, R35 ;  /* 0x0000541021217816 */ /* 0x000fe20000000023 */
[----:B------:R-:W-:Y:S01]  /*4f20*/  HSET2.LE.AND R5, R5, R58, PT ;  /* 0x0000003a05057233 */ /* 0x000fe20003803000 */
[----:B------:R-:W-:-:S02]  /*4f30*/  LOP3.LUT R6, R6, R7, RZ, 0xc0, !PT ;  /* 0x0000000706067212 */ /* 0x000fc400078ec0ff */
[----:B------:R-:W-:Y:S02]  /*4f40*/  F2FP.BF16.PACK_AB R7, R206, R204 ;  /* 0x000000ccce07723e */ /* 0x000fe400000010ff */
[C---:B------:R-:W-:Y:S01]  /*4f50*/  F2FP.BF16.PACK_AB R35, R229.reuse, R181 ;  /* 0x000000b5e523723e */ /* 0x040fe200000010ff */
[----:B------:R-:W-:Y:S01]  /*4f60*/  FADD.FTZ R229, R229, R46 ;  /* 0x0000002ee5e57221 */ /* 0x000fe20000010000 */
[----:B------:R-:W-:Y:S01]  /*4f70*/  LOP3.LUT R7, R4, R7, RZ, 0xc0, !PT ;  /* 0x0000000704077212 */ /* 0x000fe200078ec0ff */
[----:B------:R-:W-:Y:S01]  /*4f80*/  HSET2.LE.AND R4, R33, R58, PT ;  /* 0x0000003a21047233 */ /* 0x000fe20003803000 */
[----:B------:R-:W-:Y:S02]  /*4f90*/  F2FP.BF16.PACK_AB R33, R201, R199 ;  /* 0x000000c7c921723e */ /* 0x000fe400000010ff */
[----:B------:R-:W-:Y:S01]  /*4fa0*/  LOP3.LUT R210, R231, UR7, R210, 0x96, !PT ;  /* 0x00000007e7d27c12 */ /* 0x000fe2000f8e96d2 */
[----:B------:R-:W-:Y:S01]  /*4fb0*/  FFMA.FTZ R231, R60, c[0x0][0x23c], -R176 ;  /* 0x00008f003ce77a23 */ /* 0x000fe200000108b0 */
[----:B------:R-:W-:-:S02]  /*4fc0*/  LOP3.LUT R4, R4, R33, RZ, 0xc0, !PT ;  /* 0x0000002104047212 */ /* 0x000fc400078ec0ff */
[----:B------:R-:W-:Y:S01]  /*4fd0*/  F2FP.BF16.PACK_AB R33, R202, R200 ;  /* 0x000000c8ca21723e */ /* 0x000fe200000010ff */
[----:B------:R-:W-:Y:S02]  /*4fe0*/  IMAD.WIDE.U32 R210, R210, -0x2daee0ad, RZ ;  /* 0xd2511f53d2d27825 */ /* 0x000fe400078e00ff */
[----:B------:R-:W2:Y:S01]  /*4ff0*/  MUFU.EX2 R231, R231 ;  /* 0x000000e700e77308 */ /* 0x000ea20000000800 */
[----:B------:R-:W-:Y:S02]  /*5000*/  LOP3.LUT R5, R5, R33, RZ, 0xc0, !PT ;  /* 0x0000002105057212 */ /* 0x000fe400078ec0ff */
[----:B------:R-:W-:Y:S02]  /*5010*/  F2FP.BF16.PACK_AB R33, R184, R183 ;  /* 0x000000b7b821723e */ /* 0x000fe400000010ff */
[----:B------:R-:W-:-:S03]  /*5020*/  LOP3.LUT R208, R211, UR16, R208, 0x96, !PT ;  /* 0x00000010d3d07c12 */ /* 0x000fc6000f8e96d0 */
[C---:B------:R-:W-:Y:S01]  /*5030*/  HMMA.16816.F32.BF16 R100, R4.reuse, R16, R100 ;  /* 0x000000100464723c */ /* 0x040fe20000041864 */
[C---:B------:R-:W-:Y:S02]  /*5040*/  LOP3.LUT R67, R208.reuse, 0xffff, RZ, 0xc0, !PT ;  /* 0x0000ffffd0437812 */ /* 0x040fe400078ec0ff */
[----:B------:R-:W-:Y:S02]  /*5050*/  SHF.R.U32.HI R176, RZ, 0x10, R208 ;  /* 0x00000010ffb07819 */ /* 0x000fe400000116d0 */
[----:B------:R-:W-:Y:S02]  /*5060*/  LOP3.LUT R60, R208, 0xff, RZ, 0xc0, !PT ;  /* 0x000000ffd03c7812 */ /* 0x000fe400078ec0ff */
[----:B------:R-:W-:Y:S01]  /*5070*/  LOP3.LUT R16, R237, UR7, R32, 0x96, !PT ;  /* 0x00000007ed107c12 */ /* 0x000fe2000f8e9620 */
[----:B------:R-:W-:Y:S01]  /*5080*/  HMMA.16816.F32.BF16 R108, R4, R18, R108 ;  /* 0x00000012046c723c */ /* 0x000fe2000004186c */
[----:B------:R-:W-:Y:S02]  /*5090*/  SHF.R.U32.HI R208, RZ, 0x18, R208 ;  /* 0x00000018ffd07819 */ /* 0x000fe400000116d0 */
[----:B------:R-:W-:Y:S01]  /*50a0*/  SHF.R.U32.HI R67, RZ, 0x8, R67 ;  /* 0x00000008ff437819 */ /* 0x000fe20000011643 */
[----:B------:R-:W-:Y:S01]  /*50b0*/  IMAD.WIDE.U32 R16, R16, -0x2daee0ad, RZ ;  /* 0xd2511f5310107825 */ /* 0x000fe200078e00ff */
[----:B------:R-:W-:-:S02]  /*50c0*/  LOP3.LUT R176, R176, 0xff, RZ, 0xc0, !PT ;  /* 0x000000ffb0b07812 */ /* 0x000fc400078ec0ff */
[----:B------:R-:W-:Y:S01]  /*50d0*/  PRMT R60, R60, 0x5410, R67 ;  /* 0x000054103c3c7816 */ /* 0x000fe20000000043 */
[C---:B------:R-:W-:Y:S01]  /*50e0*/  HMMA.16816.F32.BF16 R112, R4.reuse, R12, R112 ;  /* 0x0000000c0470723c */ /* 0x040fe20000041870 */
[----:B------:R-:W-:Y:S02]  /*50f0*/  LOP3.LUT R34, R17, UR16, R34, 0x96, !PT ;  /* 0x0000001011227c12 */ /* 0x000fe4000f8e9622 */
[----:B------:R-:W-:Y:S02]  /*5100*/  LOP3.LUT R18, R16, 0xff, RZ, 0xc0, !PT ;  /* 0x000000ff10127812 */ /* 0x000fe400078ec0ff */
[C---:B------:R-:W-:Y:S02]  /*5110*/  LOP3.LUT R19, R34.reuse, 0xffff, RZ, 0xc0, !PT ;  /* 0x0000ffff22137812 */ /* 0x040fe400078ec0ff */
[----:B------:R-:W-:Y:S01]  /*5120*/  LOP3.LUT R12, R34, 0xff, RZ, 0xc0, !PT ;  /* 0x000000ff220c7812 */ /* 0x000fe200078ec0ff */
[----:B------:R-:W-:Y:S01]  /*5130*/  HMMA.16816.F32.BF16 R120, R4, R14, R120 ;  /* 0x0000000e0478723c */ /* 0x000fe20000041878 */
[----:B------:R-:W-:-:S02]  /*5140*/  SHF.R.U32.HI R19, RZ, 0x8, R19 ;  /* 0x00000008ff137819 */ /* 0x000fc40000011613 */
[----:B------:R-:W-:Y:S02]  /*5150*/  LOP3.LUT R13, R16, 0xffff, RZ, 0xc0, !PT ;  /* 0x0000ffff100d7812 */ /* 0x000fe400078ec0ff */
        /* <DEDUP_REMOVED lines=28> */
[----:B------:R-:W-:Y:S01]  /*5320*/  LDSM.16.MT88.4 R12, [R213+0xbc00] ;  /* 0x00bc0000d50c783b */ /* 0x000fe20000004200 */
[----:B------:R-:W-:Y:S01]  /*5330*/  F2FP.BF16.PACK_AB R67, R179, R180 ;  /* 0x000000b4b343723e */ /* 0x000fe200000010ff */
        /* <DEDUP_REMOVED lines=54> */
[----:B------:R-:W-:Y:S01]  /*56a0*/  UIADD3 UR27, UR26, -0x2, URZ ;  /* 0xfffffffe1a1b7890 */ /* 0x000fe2000fffe03f */
[----:B------:R-:W-:-:S04]  /*56b0*/  DEPBAR.LE SB0, 0x0 ;  /* 0x000080000000791a */ /* 0x000fc80000000000 */
[----:B------:R-:W-:Y:S02]  /*56c0*/  USHF.R.S32.HI UR28, URZ, 0x1f, UR27 ;  /* 0x0000001f3f1c7899 */ /* 0x000fe4000801141b */
[----:B------:R-:W-:Y:S02]  /*56d0*/  ULDC.64 UR4, c[0x0][0x1a0] ;  /* 0x0000680000047ab9 */ /* 0x000fe40000000a00 */
[----:B------:R-:W-:Y:S02]  /*56e0*/  UIMAD UR28, UR28, UR4, URZ ;  /* 0x000000041c1c72a4 */ /* 0x000fe4000f8e023f */
[----:B------:R-:W-:Y:S02]  /*56f0*/  UIMAD.WIDE.U32 UR30, UR27, UR4, URZ ;  /* 0x000000041b1e72a5 */ /* 0x000fe4000f8e003f */
[----:B------:R-:W-:Y:S02]  /*5700*/  UIMAD UR5, UR27, UR5, UR28 ;  /* 0x000000051b0572a4 */ /* 0x000fe4000f8e021c */
[----:B------:R-:W-:-:S02]  /*5710*/  UIADD3 UR4, UR26, -0x2, URZ ;  /* 0xfffffffe1a047890 */ /* 0x000fc4000fffe03f */
[----:B------:R-:W-:Y:S01]  /*5720*/  UIADD3 UR5, UR31, UR5, URZ ;  /* 0x000000051f057290 */ /* 0x000fe2000fffe03f */
[----:B------:R-:W-:Y:S01]  /*5730*/  IMAD.U32 R6, RZ, RZ, UR30 ;  /* 0x0000001eff067e24 */ /* 0x000fe2000f8e00ff */
[----:B------:R-:W-:Y:S01]  /*5740*/  UISETP.NE.AND UP0, UPT, UR26, 0x2, UPT ;  /* 0x000000021a00788c */ /* 0x000fe2000bf05270 */
[----:B------:R-:W-:-:S03]  /*5750*/  IMAD.U32 R7, RZ, RZ, UR31 ;  /* 0x0000001fff077e24 */ /* 0x000fc6000f8e00ff */
[----:B------:R-:W-:Y:S01]  /*5760*/  IMAD.U32 R0, RZ, RZ, UR5 ;  /* 0x00000005ff007e24 */ /* 0x000fe2000f8e00ff */
[----:B------:R-:W-:Y:S01]  /*5770*/  BAR.SYNC.DEFER_BLOCKING 0x0 ;  /* 0x0000000000007b1d */ /* 0x000fe20000010000 */
[----:B------:R-:W-:-:S04]  /*5780*/  LEA R2, P0, R6, R246, 0x6 ;  /* 0x000000f606027211 */ /* 0x000fc800078030ff */
[----:B------:R-:W-:Y:S02]  /*5790*/  LEA R4, P1, R2, c[0x0][0x170], 0x1 ;  /* 0x00005c0002047a11 */ /* 0x000fe400078208ff */
[----:B------:R-:W-:Y:S02]  /*57a0*/  LEA.HI.X R0, R6, R223, R0, 0x6, P0 ;  /* 0x000000df06007211 */ /* 0x000fe400000f3400 */
[----:B------:R-:W-:Y:S02]  /*57b0*/  IADD3 R6, P0, R4, UR21, RZ ;  /* 0x0000001504067c10 */ /* 0x000fe4000ff1e0ff */
[----:B------:R-:W-:Y:S02]  /*57c0*/  LEA.HI.X R5, R2, c[0x0][0x174], R0, 0x1, P1 ;  /* 0x00005d0002057a11 */ /* 0x000fe400008f0c00 */
[----:B------:R-:W1:Y:S02]  /*57d0*/  S2R R0, SR_TID.X ;  /* 0x0000000000007919 */ /* 0x000e640000002100 */
[----:B------:R-:W-:-:S02]  /*57e0*/  IADD3.X R7, R5, UR20, RZ, P0, !PT ;  /* 0x0000001405077c10 */ /* 0x000fc400087fe4ff */
[----:B------:R-:W-:Y:S01]  /*57f0*/  @!PT LDS RZ, [RZ] ;  /* 0x00000000fffff984 */ /* 0x000fe20000000800 */
[----:B------:R-:W-:Y:S01]  /*5800*/  @!PT LDS RZ, [RZ] ;  /* 0x00000000fffff984 */ /* 0x000fe20000000800 */
[----:B------:R-:W-:Y:S01]  /*5810*/  @!PT LDS RZ, [RZ] ;  /* 0x00000000fffff984 */ /* 0x000fe20000000800 */
[----:B------:R2:W-:Y:S04]  /*5820*/  LDGSTS.E.BYPASS.LTC128B.128 [R218+0x9000], [R4.64] ;  /* 0x0900000004da7fae */ /* 0x0005e8000b901d56 */
[----:B------:R2:W-:Y:S04]  /*5830*/  LDGSTS.E.BYPASS.LTC128B.128 [R218+0xa000], [R4.64+0x40] ;  /* 0x0a00004004da7fae */ /* 0x0005e8000b901d56 */
[----:B------:R2:W-:Y:S04]  /*5840*/  LDGSTS.E.BYPASS.LTC128B.128 [R218+0xb000], [R4.64+0x80] ;  /* 0x0b00008004da7fae */ /* 0x0005e8000b901d56 */
[----:B------:R2:W-:Y:S01]  /*5850*/  LDGSTS.E.BYPASS.LTC128B.128 [R218+0x9800], [R6.64] ;  /* 0x0980000006da7fae */ /* 0x0005e2000b901d56 */
[----:B-1----:R-:W-:-:S02]  /*5860*/  IMAD.SHL.U32 R2, R0, 0x2, RZ ;  /* 0x0000000200027824 */ /* 0x002fc400078e00ff */
[----:B------:R-:W-:Y:S01]  /*5870*/  IMAD.U32 R0, RZ, RZ, UR4 ;  /* 0x00000004ff007e24 */ /* 0x000fe2000f8e00ff */
[----:B------:R2:W-:Y:S02]  /*5880*/  LDGSTS.E.BYPASS.LTC128B.128 [R218+0xa800], [R6.64+0x40] ;  /* 0x0a80004006da7fae */ /* 0x0005e4000b901d56 */
[----:B------:R-:W-:Y:S02]  /*5890*/  LOP3.LUT R2, R2, 0x6, RZ, 0xc0, !PT ;  /* 0x0000000602027812 */ /* 0x000fe400078ec0ff */
[----:B------:R2:W-:Y:S03]  /*58a0*/  LDGSTS.E.BYPASS.LTC128B.128 [R218+0xb800], [R6.64+0x80] ;  /* 0x0b80008006da7fae */ /* 0x0005e6000b901d56 */
[----:B------:R-:W-:Y:S01]  /*58b0*/  IMAD R0, R0, 0x40, R2 ;  /* 0x0000004000007824 */ /* 0x000fe200078e0202 */
[----:B------:R-:W-:Y:S04]  /*58c0*/  LDSM.16.M88.4 R188, [R216] ;  /* 0x00000000d8bc783b */ /* 0x000fe80000000200 */
[----:B------:R-:W-:Y:S01]  /*58d0*/  LDSM.16.M88.4 R180, [R216+0x400] ;  /* 0x00040000d8b4783b */ /* 0x000fe20000000200 */
[----:B------:R-:W-:-:S02]  /*58e0*/  IADD3 R2, R0, 0x1, RZ ;  /* 0x0000000100027810 */ /* 0x000fc40007ffe0ff */
[C---:B------:R-:W-:Y:S01]  /*58f0*/  ISETP.GE.AND P4, PT, R0.reuse, R240, PT ;  /* 0x000000f00000720c */ /* 0x040fe20003f86270 */
[----:B------:R-:W-:Y:S01]  /*5900*/  LDSM.16.M88.4 R172, [R216+0x800] ;  /* 0x00080000d8ac783b */ /* 0x000fe20000000200 */
[----:B------:R-:W-:Y:S02]  /*5910*/  ISETP.GE.AND P3, PT, R0, R228, PT ;  /* 0x000000e40000720c */ /* 0x000fe40003f66270 */
[C---:B------:R-:W-:Y:S01]  /*5920*/  ISETP.GE.AND P1, PT, R2.reuse, R3, PT ;  /* 0x000000030200720c */ /* 0x040fe20003f26270 */
[----:B------:R-:W-:Y:S01]  /*5930*/  LDSM.16.M88.4 R236, [R216+0xc00] ;  /* 0x000c0000d8ec783b */ /* 0x000fe20000000200 */
[-C--:B------:R-:W-:Y:S02]  /*5940*/  ISETP.GE.AND P2, PT, R2, R164.reuse, PT ;  /* 0x000000a40200720c */ /* 0x080fe40003f46270 */
[----:B------:R-:W-:Y:S01]  /*5950*/  ISETP.GE.AND P0, PT, R0, R164, PT ;  /* 0x000000a40000720c */ /* 0x000fe20003f06270 */
[----:B------:R-:W1:Y:S01]  /*5960*/  LDSM.16.M88.4 R60, [R217] ;  /* 0x00000000d93c783b */ /* 0x000e620000000200 */
[----:B------:R-:W-:-:S02]  /*5970*/  ISETP.GE.AND P6, PT, R2, R240, PT ;  /* 0x000000f00200720c */ /* 0x000fc40003fc6270 */
[----:B------:R-:W-:Y:S01]  /*5980*/  ISETP.GE.AND P5, PT, R2, R228, PT ;  /* 0x000000e40200720c */ /* 0x000fe20003fa6270 */
[----:B------:R-:W-:Y:S04]  /*5990*/  LDSM.16.M88.4 R208, [R214] ;  /* 0x00000000d6d0783b */ /* 0x000fe80000000200 */
[----:B--2---:R-:W2:Y:S04]  /*59a0*/  LDSM.16.M88.4 R4, [R217+0x1000] ;  /* 0x00100000d904783b */ /* 0x004ea80000000200 */
[----:B------:R-:W3:Y:S04]  /*59b0*/  LDSM.16.M88.4 R44, [R215+0x1000] ;  /* 0x00100000d72c783b */ /* 0x000ee80000000200 */
[----:B------:R-:W4:Y:S04]  /*59c0*/  LDSM.16.M88.4 R40, [R214+0x400] ;  /* 0x00040000d628783b */ /* 0x000f280000000200 */
[----:B------:R-:W5:Y:S04]  /*59d0*/  LDSM.16.M88.4 R36, [R214+0x800] ;  /* 0x00080000d624783b */ /* 0x000f680000000200 */
[----:B------:R-:W3:Y:S04]  /*59e0*/  LDSM.16.M88.4 R204, [R214+0xc00] ;  /* 0x000c0000d6cc783b */ /* 0x000ee80000000200 */
[----:B------:R-:W3:Y:S04]  /*59f0*/  LDSM.16.M88.4 R200, [R215] ;  /* 0x00000000d7c8783b */ /* 0x000ee80000000200 */
[----:B------:R-:W-:Y:S04]  /*5a00*/  LDSM.16.M88.4 R196, [R217+0x3000] ;  /* 0x00300000d9c4783b */ /* 0x000fe80000000200 */
[----:B------:R-:W3:Y:S01]  /*5a10*/  LDSM.16.M88.4 R56, [R216+0x1000] ;  /* 0x00100000d838783b */ /* 0x000ee20000000200 */
[----:B-1----:R-:W-:Y:S03]  /*5a20*/  HMMA.16816.F32.BF16 R184, R60, R180, RZ ;  /* 0x000000b43cb8723c */ /* 0x002fe600000418ff */
[----:B------:R-:W1:Y:S04]  /*5a30*/  LDSM.16.M88.4 R52, [R216+0x1400] ;  /* 0x00140000d834783b */ /* 0x000e680000000200 */
[----:B------:R-:W1:Y:S01]  /*5a40*/  LDSM.16.M88.4 R48, [R216+0x1800] ;  /* 0x00180000d830783b */ /* 0x000e620000000200 */
[C---:B--2---:R-:W-:Y:S03]  /*5a50*/  HMMA.16816.F32.BF16 R32, R4.reuse, R188, RZ ;  /* 0x000000bc0420723c */ /* 0x044fe600000418ff */
[----:B------:R-:W0:Y:S05]  /*5a60*/  LDGDEPBAR ;  /* 0x00000000000079af */ /* 0x000e2a0000000000 */
[C---:B------:R-:W-:Y:S08]  /*5a70*/  HMMA.16816.F32.BF16 R24, R4.reuse, R180, RZ ;  /* 0x000000b40418723c */ /* 0x040ff000000418ff */
[C---:B------:R-:W-:Y:S08]  /*5a80*/  HMMA.16816.F32.BF16 R16, R4.reuse, R172, RZ ;  /* 0x000000ac0410723c */ /* 0x040ff000000418ff */
[C---:B------:R-:W-:Y:S08]  /*5a90*/  HMMA.16816.F32.BF16 R8, R4.reuse, R236, RZ ;  /* 0x000000ec0408723c */ /* 0x040ff000000418ff */
[C---:B------:R-:W-:Y:S08]  /*5aa0*/  HMMA.16816.F32.BF16 R28, R4.reuse, R190, RZ ;  /* 0x000000be041c723c */ /* 0x040ff000000418ff */
[C---:B------:R-:W-:Y:S08]  /*5ab0*/  HMMA.16816.F32.BF16 R20, R4.reuse, R182, RZ ;  /* 0x000000b60414723c */ /* 0x040ff000000418ff */
[C---:B------:R-:W-:Y:S08]  /*5ac0*/  HMMA.16816.F32.BF16 R12, R4.reuse, R174, RZ ;  /* 0x000000ae040c723c */ /* 0x040ff000000418ff */
[----:B------:R-:W-:Y:S08]  /*5ad0*/  HMMA.16816.F32.BF16 R4, R4, R238, RZ ;  /* 0x000000ee0404723c */ /* 0x000ff000000418ff */
[----:B------:R-:W-:Y:S08]  /*5ae0*/  HMMA.16816.F32.BF16 R180, R60, R182, RZ ;  /* 0x000000b63cb4723c */ /* 0x000ff000000418ff */
[C---:B---3--:R-:W-:Y:S08]  /*5af0*/  HMMA.16816.F32.BF16 R32, R44.reuse, R208, R32 ;  /* 0x000000d02c20723c */ /* 0x048ff00000041820 */
[C---:B----4-:R-:W-:Y:S08]  /*5b00*/  HMMA.16816.F32.BF16 R24, R44.reuse, R40, R24 ;  /* 0x000000282c18723c */ /* 0x050ff00000041818 */
[C---:B-----5:R-:W-:Y:S08]  /*5b10*/  HMMA.16816.F32.BF16 R16, R44.reuse, R36, R16 ;  /* 0x000000242c10723c */ /* 0x060ff00000041810 */
[C---:B------:R-:W-:Y:S08]  /*5b20*/  HMMA.16816.F32.BF16 R8, R44.reuse, R204, R8 ;  /* 0x000000cc2c08723c */ /* 0x040ff00000041808 */
[C---:B------:R-:W-:Y:S08]  /*5b30*/  HMMA.16816.F32.BF16 R28, R44.reuse, R210, R28 ;  /* 0x000000d22c1c723c */ /* 0x040ff0000004181c */
[C---:B------:R-:W-:Y:S08]  /*5b40*/  HMMA.16816.F32.BF16 R20, R44.reuse, R42, R20 ;  /* 0x0000002a2c14723c */ /* 0x040ff00000041814 */
[C---:B------:R-:W-:Y:S08]  /*5b50*/  HMMA.16816.F32.BF16 R12, R44.reuse, R38, R12 ;  /* 0x000000262c0c723c */ /* 0x040ff0000004180c */
[----:B------:R-:W-:Y:S01]  /*5b60*/  HMMA.16816.F32.BF16 R4, R44, R206, R4 ;  /* 0x000000ce2c04723c */ /* 0x000fe20000041804 */
[----:B------:R-:W2:Y:S07]  /*5b70*/  LDSM.16.M88.4 R44, [R216+0x1c00] ;  /* 0x001c0000d82c783b */ /* 0x000eae0000000200 */
        /* <DEDUP_REMOVED lines=8> */
[C---:B------:R-:W-:Y:S01]  /*5c00*/  HMMA.16816.F32.BF16 R180, R200.reuse, R42, R180 ;  /* 0x0000002ac8b4723c */ /* 0x040fe200000418b4 */
[----:B------:R-:W3:Y:S07]  /*5c10*/  LDSM.16.M88.4 R40, [R217+0x2000] ;  /* 0x00200000d928783b */ /* 0x000eee0000000200 */
        /* <DEDUP_REMOVED lines=8> */
[----:B------:R-:W4:Y:S04]  /*5ca0*/  LDSM.16.M88.4 R204, [R214+0x1400] ;  /* 0x00140000d6cc783b */ /* 0x000f280000000200 */
[----:B------:R-:W5:Y:S03]  /*5cb0*/  LDSM.16.M88.4 R200, [R214+0x1800] ;  /* 0x00180000d6c8783b */ /* 0x000f660000000200 */
[C---:B------:R-:W-:Y:S08]  /*5cc0*/  HMMA.16816.F32.BF16 R32, R196.reuse, R56, R32 ;  /* 0x00000038c420723c */ /* 0x040ff00000041820 */
[C---:B-1----:R-:W-:Y:S08]  /*5cd0*/  HMMA.16816.F32.BF16 R24, R196.reuse, R52, R24 ;  /* 0x00000034c418723c */ /* 0x042ff00000041818 */
[C---:B------:R-:W-:Y:S08]  /*5ce0*/  HMMA.16816.F32.BF16 R16, R196.reuse, R48, R16 ;  /* 0x00000030c410723c */ /* 0x040ff00000041810 */
[C---:B--2---:R-:W-:Y:S08]  /*5cf0*/  HMMA.16816.F32.BF16 R8, R196.reuse, R44, R8 ;  /* 0x0000002cc408723c */ /* 0x044ff00000041808 */
        /* <DEDUP_REMOVED lines=14> */
[C---:B------:R-:W-:Y:S08]  /*5de0*/  HMMA.16816.F32.BF16 R176, R40.reuse, R48, R176 ;  /* 0x0000003028b0723c */ /* 0x040ff000000418b0 */
[----:B------:R-:W-:Y:S01]  /*5df0*/  HMMA.16816.F32.BF16 R172, R40, R50, R172 ;  /* 0x0000003228ac723c */ /* 0x000fe200000418ac */
[----:B------:R-:W3:Y:S04]  /*5e00*/  LDSM.16.M88.4 R48, [R216+0x2000] ;  /* 0x00200000d830783b */ /* 0x000ee80000000200 */
[----:B------:R-:W-:Y:S03]  /*5e10*/  LDSM.16.M88.4 R40, [R216+0x2800] ;  /* 0x00280000d828783b */ /* 0x000fe60000000200 */
[C---:B----4-:R-:W-:Y:S08]  /*5e20*/  HMMA.16816.F32.BF16 R24, R36.reuse, R204, R24 ;  /* 0x000000cc2418723c */ /* 0x050ff00000041818 */
[----:B------:R-:W-:Y:S08]  /*5e30*/  HMMA.16816.F32.BF16 R20, R36, R206, R20 ;  /* 0x000000ce2414723c */ /* 0x000ff00000041814 */
[C---:B------:R-:W-:Y:S08]  /*5e40*/  HMMA.16816.F32.BF16 R184, R236.reuse, R204, R184 ;  /* 0x000000ccecb8723c */ /* 0x040ff000000418b8 */
[C---:B------:R-:W-:Y:S01]  /*5e50*/  HMMA.16816.F32.BF16 R180, R236.reuse, R206, R180 ;  /* 0x000000ceecb4723c */ /* 0x040fe200000418b4 */
[----:B------:R-:W-:Y:S07]  /*5e60*/  LDSM.16.M88.4 R204, [R215+0x5000] ;  /* 0x00500000d7cc783b */ /* 0x000fee0000000200 */
[-C--:B------:R-:W-:Y:S08]  /*5e70*/  HMMA.16816.F32.BF16 R192, R236, R208.reuse, R192 ;  /* 0x000000d0ecc0723c */ /* 0x080ff000000418c0 */
[----:B------:R-:W-:Y:S08]  /*5e80*/  HMMA.16816.F32.BF16 R32, R36, R208, R32 ;  /* 0x000000d02420723c */ /* 0x000ff00000041820 */
[-C--:B------:R-:W-:Y:S08]  /*5e90*/  HMMA.16816.F32.BF16 R188, R236, R210.reuse, R188 ;  /* 0x000000d2ecbc723c */ /* 0x080ff000000418bc */
        /* <DEDUP_REMOVED lines=8> */
[----:B------:R-:W-:Y:S07]  /*5f20*/  LDSM.16.M88.4 R200, [R215+0x4000] ;  /* 0x00400000d7c8783b */ /* 0x000fee0000000200 */
[C---:B------:R-:W-:Y:S08]  /*5f30*/  HMMA.16816.F32.BF16 R64, R236.reuse, R196, R64 ;  /* 0x000000c4ec40723c */ /* 0x040ff00000041840 */
[----:B------:R-:W-:Y:S01]  /*5f40*/  HMMA.16816.F32.BF16 R60, R236, R198, R60 ;  /* 0x000000c6ec3c723c */ /* 0x000fe2000004183c */
[----:B------:R-:W1:Y:S07]  /*5f50*/  LDSM.16.M88.4 R196, [R214+0x2000] ;  /* 0x00200000d6c4783b */ /* 0x000e6e0000000200 */
[C---:B--2---:R-:W-:Y:S08]  /*5f60*/  HMMA.16816.F32.BF16 R24, R52.reuse, R44, R24 ;  /* 0x0000002c3418723c */ /* 0x044ff00000041818 */
[----:B------:R-:W-:Y:S08]  /*5f70*/  HMMA.16816.F32.BF16 R20, R52, R46, R20 ;  /* 0x0000002e3414723c */ /* 0x000ff00000041814 */
[C---:B------:R-:W-:Y:S08]  /*5f80*/  HMMA.16816.F32.BF16 R184, R56.reuse, R44, R184 ;  /* 0x0000002c38b8723c */ /* 0x040ff000000418b8 */
[C---:B------:R-:W-:Y:S01]  /*5f90*/  HMMA.16816.F32.BF16 R180, R56.reuse, R46, R180 ;  /* 0x0000002e38b4723c */ /* 0x040fe200000418b4 */
[----:B------:R-:W2:Y:S07]  /*5fa0*/  LDSM.16.M88.4 R44, [R214+0x2400] ;  /* 0x00240000d62c783b */ /* 0x000eae0000000200 */
[-C--:B---3--:R-:W-:Y:S08]  /*5fb0*/  HMMA.16816.F32.BF16 R192, R56, R48.reuse, R192 ;  /* 0x0000003038c0723c */ /* 0x088ff000000418c0 */
[----:B------:R-:W-:Y:S08]  /*5fc0*/  HMMA.16816.F32.BF16 R32, R52, R48, R32 ;  /* 0x000000303420723c */ /* 0x000ff00000041820 */
[-C--:B------:R-:W-:Y:S08]  /*5fd0*/  HMMA.16816.F32.BF16 R188, R56, R50.reuse, R188 ;  /* 0x0000003238bc723c */ /* 0x080ff000000418bc */
[----:B------:R-:W-:Y:S08]  /*5fe0*/  HMMA.16816.F32.BF16 R28, R52, R50, R28 ;  /* 0x00000032341c723c */ /* 0x000ff0000004181c */
[-C--:B-1----:R-:W-:Y:S08]  /*5ff0*/  HMMA.16816.F32.BF16 R192, R200, R196.reuse, R192 ;  /* 0x000000c4c8c0723c */ /* 0x082ff000000418c0 */
[----:B------:R-:W-:Y:S08]  /*6000*/  HMMA.16816.F32.BF16 R32, R204, R196, R32 ;  /* 0x000000c4cc20723c */ /* 0x000ff00000041820 */
[-C--:B------:R-:W-:Y:S08]  /*6010*/  HMMA.16816.F32.BF16 R188, R200, R198.reuse, R188 ;  /* 0x000000c6c8bc723c */ /* 0x080ff000000418bc */
[----:B------:R-:W-:Y:S01]  /*6020*/  HMMA.16816.F32.BF16 R28, R204, R198, R28 ;  /* 0x000000c6cc1c723c */ /* 0x000fe2000004181c */
[----:B------:R-:W-:-:S07]  /*6030*/  FSEL R48, R194, -INF , !P3 ;  /* 0xff800000c2307808 */ /* 0x000fce0005800000 */
[-C--:B--2---:R-:W-:Y:S01]  /*6040*/  HMMA.16816.F32.BF16 R184, R200, R44.reuse, R184 ;  /* 0x0000002cc8b8723c */ /* 0x084fe200000418b8 */
[----:B------:R-:W-:Y:S02]  /*6050*/  FSEL R35, R35, -INF , !P1 ;  /* 0xff80000023237808 */ /* 0x000fe40004800000 */
[----:B------:R-:W-:Y:S02]  /*6060*/  FSEL R2, R32, -INF , !P0 ;  /* 0xff80000020027808 */ /* 0x000fe40004000000 */
[----:B------:R-:W-:Y:S02]  /*6070*/  FSEL R49, R33, -INF , !P2 ;  /* 0xff80000021317808 */ /* 0x000fe40005000000 */
[----:B------:R-:W-:Y:S01]  /*6080*/  FSEL R33, R193, -INF , !P6 ;  /* 0xff800000c1217808 */ /* 0x000fe20007000000 */
[----:B------:R-:W-:Y:S01]  /*6090*/  HMMA.16816.F32.BF16 R24, R204, R44, R24 ;  /* 0x0000002ccc18723c */ /* 0x000fe20000041818 */
[----:B------:R-:W-:-:S06]  /*60a0*/  FSEL R32, R195, -INF , !P5 ;  /* 0xff800000c3207808 */ /* 0x000fcc0006800000 */
[----:B------:R-:W-:Y:S01]  /*60b0*/  IADD3 R44, R0, 0x9, RZ ;  /* 0x00000009002c7810 */ /* 0x000fe20007ffe0ff */
[-C--:B------:R-:W-:Y:S03]  /*60c0*/  HMMA.16816.F32.BF16 R8, R52, R36.reuse, R8 ;  /* 0x000000243408723c */ /* 0x080fe60000041808 */
[C---:B------:R-:W-:Y:S02]  /*60d0*/  ISETP.GE.AND P1, PT, R44.reuse, R164, PT ;  /* 0x000000a42c00720c */ /* 0x040fe40003f26270 */
[C---:B------:R-:W-:Y:S02]  /*60e0*/  ISETP.GE.AND P6, PT, R44.reuse, R240, PT ;  /* 0x000000f02c00720c */ /* 0x040fe40003fc6270 */
[----:B------:R-:W-:Y:S01]  /*60f0*/  ISETP.GE.AND P5, PT, R44, R228, PT ;  /* 0x000000e42c00720c */ /* 0x000fe20003fa6270 */
[----:B------:R-:W-:Y:S07]  /*6100*/  HMMA.16816.F32.BF16 R64, R56, R36, R64 ;  /* 0x000000243840723c */ /* 0x000fee0000041840 */
[----:B------:R-:W-:Y:S01]  /*6110*/  IADD3 R37, R0, 0x8, RZ ;  /* 0x0000000800257810 */ /* 0x000fe20007ffe0ff */
[----:B------:R-:W-:Y:S01]  /*6120*/  HMMA.16816.F32.BF16 R16, R52, R40, R16 ;  /* 0x000000283410723c */ /* 0x000fe20000041810 */
[----:B------:R-:W-:-:S02]  /*6130*/  FSEL R36, R192, -INF , !P4 ;  /* 0xff800000c0247808 */ /* 0x000fc40006000000 */
[-C--:B------:R-:W-:Y:S02]  /*6140*/  ISETP.GE.AND P4, PT, R0, R3.reuse, PT ;  /* 0x000000030000720c */ /* 0x080fe40003f86270 */
[C---:B------:R-:W-:Y:S02]  /*6150*/  ISETP.GE.AND P3, PT, R37.reuse, R240, PT ;  /* 0x000000f02500720c */ /* 0x040fe40003f66270 */
[----:B------:R-:W-:Y:S01]  /*6160*/  FSEL R34, R34, -INF , !P4 ;  /* 0xff80000022227808 */ /* 0x000fe20006000000 */
[----:B------:R-:W-:Y:S01]  /*6170*/  HMMA.16816.F32.BF16 R12, R52, R42, R12 ;  /* 0x0000002a340c723c */ /* 0x000fe2000004180c */
[C---:B------:R-:W-:Y:S02]  /*6180*/  ISETP.GE.AND P0, PT, R37.reuse, R228, PT ;  /* 0x000000e42500720c */ /* 0x040fe40003f06270 */
[C---:B------:R-:W-:Y:S02]  /*6190*/  ISETP.GE.AND P4, PT, R37.reuse, R164, PT ;  /* 0x000000a42500720c */ /* 0x040fe40003f86270 */
[----:B------:R-:W-:-:S02]  /*61a0*/  ISETP.GE.AND P2, PT, R37, R3, PT ;  /* 0x000000032500720c */ /* 0x000fc40003f46270 */
[----:B------:R-:W-:Y:S01]  /*61b0*/  FSEL R45, R188, -INF , !P3 ;  /* 0xff800000bc2d7808 */ /* 0x000fe20005800000 */
[----:B------:R-:W-:Y:S01]  /*61c0*/  HMMA.16816.F32.BF16 R4, R52, R38, R4 ;  /* 0x000000263404723c */ /* 0x000fe20000041804 */
[----:B------:R-:W-:Y:S02]  /*61d0*/  IADD3 R37, R0, 0x10, RZ ;  /* 0x0000001000257810 */ /* 0x000fe40007ffe0ff */
[----:B------:R-:W-:Y:S02]  /*61e0*/  ISETP.GE.AND P3, PT, R44, R3, PT ;  /* 0x000000032c00720c */ /* 0x000fe40003f66270 */
[----:B------:R-:W-:Y:S02]  /*61f0*/  FSEL R249, R28, -INF , !P4 ;  /* 0xff8000001cf97808 */ /* 0x000fe40006000000 */
[----:B------:R-:W-:Y:S01]  /*6200*/  FSEL R55, R29, -INF , !P1 ;  /* 0xff8000001d377808 */ /* 0x000fe20004800000 */
[----:B------:R-:W-:Y:S01]  /*6210*/  HMMA.16816.F32.BF16 R176, R56, R40, R176 ;  /* 0x0000002838b0723c */ /* 0x000fe200000418b0 */
[----:B------:R-:W-:-:S02]  /*6220*/  IADD3 R29, R0, 0x11, RZ ;  /* 0x00000011001d7810 */ /* 0x000fc40007ffe0ff */
[----:B------:R-:W-:Y:S02]  /*6230*/  FSEL R44, R190, -INF , !P0 ;  /* 0xff800000be2c7808 */ /* 0x000fe40004000000 */
[----:B------:R-:W-:Y:S02]  /*6240*/  ISETP.GE.AND P4, PT, R37, R228, PT ;  /* 0x000000e42500720c */ /* 0x000fe40003f86270 */
[----:B------:R-:W-:Y:S01]  /*6250*/  FSEL R52, R30, -INF , !P2 ;  /* 0xff8000001e347808 */ /* 0x000fe20005000000 */
[----:B------:R-:W-:Y:S01]  /*6260*/  HMMA.16816.F32.BF16 R172, R56, R42, R172 ;  /* 0x0000002a38ac723c */ /* 0x000fe200000418ac */
[----:B------:R-:W1:Y:S01]  /*6270*/  LDSM.16.M88.4 R40, [R214+0x2800] ;  /* 0x00280000d628783b */ /* 0x000e620000000200 */
[----:B------:R-:W-:Y:S02]  /*6280*/  FSEL R54, R31, -INF , !P3 ;  /* 0xff8000001f367808 */ /* 0x000fe40005800000 */
[C---:B------:R-:W-:Y:S02]  /*6290*/  ISETP.GE.AND P0, PT, R37.reuse, R240, PT ;  /* 0x000000f02500720c */ /* 0x040fe40003f06270 */
[----:B------:R-:W-:-:S02]  /*62a0*/  ISETP.GE.AND P2, PT, R37, R164, PT ;  /* 0x000000a42500720c */ /* 0x000fc40003f46270 */
[----:B------:R-:W-:Y:S01]  /*62b0*/  ISETP.GE.AND P1, PT, R37, R3, PT ;  /* 0x000000032500720c */ /* 0x000fe20003f26270 */
[-C--:B------:R-:W-:Y:S01]  /*62c0*/  HMMA.16816.F32.BF16 R20, R204, R46.reuse, R20 ;  /* 0x0000002ecc14723c */ /* 0x080fe20000041814 */
[----:B------:R-:W-:Y:S02]  /*62d0*/  IADD3 R28, R0, 0x18, RZ ;  /* 0x00000018001c7810 */ /* 0x000fe40007ffe0ff */
[----:B------:R-:W-:Y:S02]  /*62e0*/  ISETP.GE.AND P3, PT, R29, R240, PT ;  /* 0x000000f01d00720c */ /* 0x000fe40003f66270 */
[----:B------:R-:W-:Y:S02]  /*62f0*/  FSEL R197, R186, -INF , !P4 ;  /* 0xff800000bac57808 */ /* 0x000fe40006000000 */
[----:B------:R-:W-:Y:S01]  /*6300*/  FSEL R186, R24, -INF , !P2 ;  /* 0xff80000018ba7808 */ /* 0x000fe20005000000 */
        /* <DEDUP_REMOVED lines=9> */
[C---:B------:R-:W-:Y:S02]  /*63a0*/  ISETP.GE.AND P5, PT, R29.reuse, R164, PT ;  /* 0x000000a41d00720c */ /* 0x040fe40003fa6270 */
[-C--:B------:R-:W-:Y:S02]  /*63b0*/  ISETP.GE.AND P0, PT, R29, R3.reuse, PT ;  /* 0x000000031d00720c */ /* 0x080fe40003f06270 */
[C---:B------:R-:W-:Y:S02]  /*63c0*/  ISETP.GE.AND P2, PT, R28.reuse, R228, PT ;  /* 0x000000e41c00720c */ /* 0x040fe40003f46270 */
[C---:B------:R-:W-:Y:S02]  /*63d0*/  ISETP.GE.AND P1, PT, R28.reuse, R164, PT ;  /* 0x000000a41c00720c */ /* 0x040fe40003f26270 */
[----:B------:R-:W-:Y:S01]  /*63e0*/  ISETP.GE.AND P3, PT, R28, R3, PT ;  /* 0x000000031c00720c */ /* 0x000fe20003f66270 */
[----:B-1----:R-:W-:Y:S01]  /*63f0*/  HMMA.16816.F32.BF16 R16, R204, R40, R16 ;  /* 0x00000028cc10723c */ /* 0x002fe20000041810 */
[----:B------:R-:W1:Y:S01]  /*6400*/  LDSM.16.M88.4 R28, [R214+0x2c00] ;  /* 0x002c0000d61c783b */ /* 0x000e620000000200 */
[----:B------:R-:W-:Y:S01]  /*6410*/  IADD3 R26, R0, 0x19, RZ ;  /* 0x00000019001a7810 */ /* 0x000fe20007ffe0ff */
[----:B------:R-:W-:-:S04]  /*6420*/  DEPBAR.LE SB0, 0x0 ;  /* 0x000080000000791a */ /* 0x000fc80000000000 */
[----:B------:R-:W-:Y:S01]  /*6430*/  FSEL R243, R27, -INF , !P0 ;  /* 0xff8000001bf37808 */ /* 0x000fe20004000000 */
        /* <DEDUP_REMOVED lines=8> */
[----:B------:R-:W-:Y:S02]  /*64c0*/  ISETP.GE.AND P2, PT, R24, R240, PT ;  /* 0x000000f01800720c */ /* 0x000fe40003f46270 */
[C---:B------:R-:W-:Y:S01]  /*64d0*/  IADD3 R20, R0.reuse, 0x28, RZ ;  /* 0x0000002800147810 */ /* 0x040fe20007ffe0ff */
[----:B------:R-:W-:Y:S01]  /*64e0*/  HMMA.16816.F32.BF16 R172, R200, R42, R172 ;  /* 0x0000002ac8ac723c */ /* 0x000fe200000418ac */
[----:B------:R-:W-:Y:S02]  /*64f0*/  IADD3 R21, R0, 0x21, RZ ;  /* 0x0000002100157810 */ /* 0x000fe40007ffe0ff */
[----:B------:R-:W-:Y:S02]  /*6500*/  FSEL R196, R18, -INF , !P0 ;  /* 0xff80000012c47808 */ /* 0x000fe40004000000 */
[----:B------:R-:W-:-:S02]  /*6510*/  FSEL R210, R180, -INF , !P4 ;  /* 0xff800000b4d27808 */ /* 0x000fc40006000000 */
[----:B------:R-:W-:Y:S02]  /*6520*/  ISETP.GE.AND P0, PT, R20, R164, PT ;  /* 0x000000a41400720c */ /* 0x000fe40003f06270 */
[----:B------:R-:W-:Y:S02]  /*6530*/  FSEL R176, R176, -INF , !P2 ;  /* 0xff800000b0b07808 */ /* 0x000fe40005000000 */
[-C--:B------:R-:W-:Y:S02]  /*6540*/  ISETP.GE.AND P4, PT, R26, R3.reuse, PT ;  /* 0x000000031a00720c */ /* 0x080fe40003f86270 */
[----:B------:R-:W-:Y:S02]  /*6550*/  ISETP.GE.AND P2, PT, R21, R3, PT ;  /* 0x000000031500720c */ /* 0x000fe40003f46270 */
[----:B------:R-:W-:Y:S01]  /*6560*/  IADD3 R18, R0, 0x31, RZ ;  /* 0x0000003100127810 */ /* 0x000fe20007ffe0ff */
[----:B-1----:R-:W-:Y:S01]  /*6570*/  HMMA.16816.F32.BF16 R64, R200, R28, R64 ;  /* 0x0000001cc840723c */ /* 0x002fe20000041840 */
[----:B------:R-:W-:-:S02]  /*6580*/  FSEL R238, R12, -INF , !P0 ;  /* 0xff8000000cee7808 */ /* 0x000fc40004000000 */
[----:B------:R-:W-:Y:S02]  /*6590*/  FSEL R248, R23, -INF , !P4 ;  /* 0xff80000017f87808 */ /* 0x000fe40006000000 */
[----:B------:R-:W-:Y:S02]  /*65a0*/  FSEL R199, R19, -INF , !P2 ;  /* 0xff80000013c77808 */ /* 0x000fe40005000000 */
[----:B------:R-:W-:Y:S01]  /*65b0*/  ISETP.GE.AND P0, PT, R18, R240, PT ;  /* 0x000000f01200720c */ /* 0x000fe20003f06270 */
[----:B------:R-:W-:Y:S01]  /*65c0*/  HMMA.16816.F32.BF16 R8, R204, R28, R8 ;  /* 0x0000001ccc08723c */ /* 0x000fe20000041808 */
[----:B------:R-:W-:Y:S02]  /*65d0*/  FSEL R245, R22, -INF , !P3 ;  /* 0xff80000016f57808 */ /* 0x000fe40005800000 */
[----:B------:R-:W-:Y:S02]  /*65e0*/  ISETP.GE.AND P4, PT, R21, R164, PT ;  /* 0x000000a41500720c */ /* 0x000fe40003f86270 */
[----:B------:R-:W-:-:S02]  /*65f0*/  IADD3 R19, R0, 0x30, RZ ;  /* 0x0000003000137810 */ /* 0x000fc40007ffe0ff */
[----:B------:R-:W-:Y:S01]  /*6600*/  ISETP.GE.AND P3, PT, R24, R164, PT ;  /* 0x000000a41800720c */ /* 0x000fe20003f66270 */
[-C--:B------:R-:W-:Y:S01]  /*6610*/  HMMA.16816.F32.BF16 R4, R204, R30.reuse, R4 ;  /* 0x0000001ecc04723c */ /* 0x080fe20000041804 */
[----:B------:R-:W-:Y:S01]  /*6620*/  FSEL R185, R25, -INF , !P5 ;  /* 0xff80000019b97808 */ /* 0x000fe20006800000 */
[----:B------:R-:W-:Y:S01]  /*6630*/  BAR.SYNC.DEFER_BLOCKING 0x0 ;  /* 0x0000000000007b1d */ /* 0x000fe20000010000 */
[-C--:B------:R-:W-:Y:S02]  /*6640*/  ISETP.GE.AND P5, PT, R26, R228.reuse, PT ;  /* 0x000000e41a00720c */ /* 0x080fe40003fa6270 */
[----:B------:R-:W-:Y:S02]  /*6650*/  FSEL R236, R17, -INF , !P4 ;  /* 0xff80000011ec7808 */ /* 0x000fe40006000000 */
[----:B------:R-:W-:Y:S01]  /*6660*/  ISETP.GE.AND P1, PT, R24, R228, PT ;  /* 0x000000e41800720c */ /* 0x000fe20003f26270 */
[----:B------:R-:W-:Y:S01]  /*6670*/  HMMA.16816.F32.BF16 R200, R200, R30, R60 ;  /* 0x0000001ec8c8723c */ /* 0x000fe2000004183c */
[----:B------:R-:W-:-:S02]  /*6680*/  FSEL R65, R65, -INF , !P0 ;  /* 0xff80000041417808 */ /* 0x000fc40004000000 */
[----:B------:R-:W-:Y:S02]  /*6690*/  ISETP.GE.AND P0, PT, R19, R164, PT ;  /* 0x000000a41300720c */ /* 0x000fe40003f06270 */
[----:B------:R-:W-:Y:S02]  /*66a0*/  FSEL R209, R16, -INF , !P3 ;  /* 0xff80000010d17808 */ /* 0x000fe40005800000 */
[C---:B------:R-:W-:Y:S02]  /*66b0*/  IADD3 R17, R0.reuse, 0x38, RZ ;  /* 0x0000003800117810 */ /* 0x040fe40007ffe0ff */
[----:B------:R-:W-:Y:S02]  /*66c0*/  IADD3 R16, R0, 0x29, RZ ;  /* 0x0000002900107810 */ /* 0x000fe40007ffe0ff */
[----:B------:R-:W-:Y:S02]  /*66d0*/  FSEL R208, R187, -INF , !P6 ;  /* 0xff800000bbd07808 */ /* 0x000fe40007000000 */
[----:B------:R-:W-:-:S02]  /*66e0*/  FSEL R242, R183, -INF , !P5 ;  /* 0xff800000b7f27808 */ /* 0x000fc40006800000 */
[----:B------:R-:W-:Y:S02]  /*66f0*/  ISETP.GE.AND P6, PT, R26, R240, PT ;  /* 0x000000f01a00720c */ /* 0x000fe40003fc6270 */
[----:B------:R-:W-:Y:S02]  /*6700*/  FSEL R183, R8, -INF , !P0 ;  /* 0xff80000008b77808 */ /* 0x000fe40004000000 */
[----:B------:R-:W-:Y:S02]  /*6710*/  FSEL R178, R178, -INF , !P1 ;  /* 0xff800000b2b27808 */ /* 0x000fe40004800000 */
[----:B------:R-:W-:Y:S02]  /*6720*/  ISETP.GE.AND P0, PT, R17, R164, PT ;  /* 0x000000a41100720c */ /* 0x000fe40003f06270 */
[----:B------:R-:W-:Y:S02]  /*6730*/  ISETP.GE.AND P1, PT, R20, R240, PT ;  /* 0x000000f01400720c */ /* 0x000fe40003f26270 */
[----:B------:R-:W-:-:S02]  /*6740*/  ISETP.GE.AND P2, PT, R16, R228, PT ;  /* 0x000000e41000720c */ /* 0x000fc40003f46270 */
[----:B------:R-:W-:Y:S02]  /*6750*/  FSEL R241, R181, -INF , !P6 ;  /* 0xff800000b5f17808 */ /* 0x000fe40007000000 */
[----:B------:R-:W-:Y:S02]  /*6760*/  FSEL R181, R4, -INF , !P0 ;  /* 0xff80000004b57808 */ /* 0x000fe40004000000 */
[----:B------:R-:W-:Y:S02]  /*6770*/  FSEL R172, R172, -INF , !P1 ;  /* 0xff800000acac7808 */ /* 0x000fe40004800000 */
[----:B------:R-:W-:Y:S02]  /*6780*/  FSEL R188, R175, -INF , !P2 ;  /* 0xff800000afbc7808 */ /* 0x000fe40005000000 */
[----:B------:R-:W-:Y:S02]  /*6790*/  ISETP.GE.AND P0, PT, R18, R3, PT ;  /* 0x000000031200720c */ /* 0x000fe40003f06270 */
[----:B------:R-:W-:-:S02]  /*67a0*/  ISETP.GE.AND P5, PT, R21, R228, PT ;  /* 0x000000e41500720c */ /* 0x000fc40003fa6270 */
[----:B------:R-:W-:Y:S02]  /*67b0*/  ISETP.GE.AND P1, PT, R16, R3, PT ;  /* 0x000000031000720c */ /* 0x000fe40003f26270 */
[----:B------:R-:W-:Y:S02]  /*67c0*/  ISETP.GE.AND P2, PT, R18, R228, PT ;  /* 0x000000e41200720c */ /* 0x000fe40003f46270 */
[----:B------:R-:W-:Y:S02]  /*67d0*/  FSEL R175, R11, -INF , !P0 ;  /* 0xff8000000baf7808 */ /* 0x000fe40004000000 */
[----:B------:R-:W-:Y:S02]  /*67e0*/  FSEL R179, R179, -INF , !P5 ;  /* 0xff800000b3b37808 */ /* 0x000fe40006800000 */
[----:B------:R-:W-:Y:S02]  /*67f0*/  FSEL R204, R15, -INF , !P1 ;  /* 0xff8000000fcc7808 */ /* 0x000fe40004800000 */
[----:B------:R-:W-:-:S02]  /*6800*/  FSEL R59, R67, -INF , !P2 ;  /* 0xff800000433b7808 */ /* 0x000fc40005000000 */
[----:B------:R-:W-:Y:S02]  /*6810*/  PLOP3.LUT P0, PT, PT, PT, UP0, 0x80, 0x0 ;  /* 0x000000000000781c */ /* 0x000fe40003f0f008 */
[----:B------:R-:W-:Y:S02]  /*6820*/  ISETP.GE.AND P6, PT, R21, R240, PT ;  /* 0x000000f01500720c */ /* 0x000fe40003fc6270 */
[----:B------:R-:W-:Y:S02]  /*6830*/  ISETP.GE.AND P3, PT, R20, R228, PT ;  /* 0x000000e41400720c */ /* 0x000fe40003f66270 */
[C---:B------:R-:W-:Y:S02]  /*6840*/  ISETP.GE.AND P4, PT, R16.reuse, R240, PT ;  /* 0x000000f01000720c */ /* 0x040fe40003f86270 */
[----:B------:R-:W-:Y:S02]  /*6850*/  ISETP.GE.AND P5, PT, R16, R164, PT ;  /* 0x000000a41000720c */ /* 0x000fe40003fa6270 */
[----:B------:R-:W-:-:S02]  /*6860*/  ISETP.GE.AND P1, PT, R19, R228, PT ;  /* 0x000000e41300720c */ /* 0x000fc40003f26270 */
[----:B------:R-:W-:Y:S02]  /*6870*/  ISETP.GE.AND P2, PT, R18, R164, PT ;  /* 0x000000a41200720c */ /* 0x000fe40003f46270 */
[----:B------:R-:W-:Y:S02]  /*6880*/  IADD3 R16, R0, 0x39, RZ ;  /* 0x0000003900107810 */ /* 0x000fe40007ffe0ff */
[----:B------:R-:W-:Y:S02]  /*6890*/  FSEL R177, R177, -INF , !P6 ;  /* 0xff800000b1b17808 */ /* 0x000fe40007000000 */
[----:B------:R-:W-:Y:S02]  /*68a0*/  FSEL R174, R174, -INF , !P3 ;  /* 0xff800000aeae7808 */ /* 0x000fe40005800000 */
[----:B------:R-:W-:Y:S02]  /*68b0*/  FSEL R56, R66, -INF , !P1 ;  /* 0xff80000042387808 */ /* 0x000fe40004800000 */
[----:B------:R-:W-:-:S02]  /*68c0*/  FSEL R182, R9, -INF , !P2 ;  /* 0xff80000009b67808 */ /* 0x000fc40005000000 */
[-C--:B------:R-:W-:Y:S02]  /*68d0*/  ISETP.GE.AND P6, PT, R20, R3.reuse, PT ;  /* 0x000000031400720c */ /* 0x080fe40003fc6270 */
[C---:B------:R-:W-:Y:S02]  /*68e0*/  ISETP.GE.AND P3, PT, R19.reuse, R240, PT ;  /* 0x000000f01300720c */ /* 0x040fe40003f66270 */
[----:B------:R-:W-:Y:S02]  /*68f0*/  ISETP.GE.AND P1, PT, R19, R3, PT ;  /* 0x000000031300720c */ /* 0x000fe40003f26270 */
[----:B------:R-:W-:Y:S02]  /*6900*/  ISETP.GE.AND P2, PT, R16, R164, PT ;  /* 0x000000a41000720c */ /* 0x000fe40003f46270 */
        /* <DEDUP_REMOVED lines=8> */
[CC--:B------:R-:W-:Y:S02]  /*6990*/  ISETP.GE.AND P4, PT, R17.reuse, R228.reuse, PT ;  /* 0x000000e41100720c */ /* 0x0c0fe40003f86270 */
[C---:B------:R-:W-:Y:S02]  /*69a0*/  ISETP.GE.AND P3, PT, R16.reuse, R228, PT ;  /* 0x000000e41000720c */ /* 0x040fe40003f66270 */
[-C--:B------:R-:W-:Y:S02]  /*69b0*/  ISETP.GE.AND P2, PT, R17, R3.reuse, PT ;  /* 0x000000031100720c */ /* 0x080fe40003f46270 */
[----:B------:R-:W-:Y:S02]  /*69c0*/  ISETP.GE.AND P1, PT, R16, R3, PT ;  /* 0x000000031000720c */ /* 0x000fe40003f26270 */
[----:B------:R-:W-:Y:S02]  /*69d0*/  FSEL R66, R6, -INF , !P2 ;  /* 0xff80000006427808 */ /* 0x000fe40005000000 */
[----:B------:R-:W-:-:S02]  /*69e0*/  FSEL R67, R7, -INF , !P1 ;  /* 0xff80000007437808 */ /* 0x000fc40004800000 */
[----:B------:R-:W-:Y:S02]  /*69f0*/  FSEL R63, R200, -INF , !P6 ;  /* 0xff800000c83f7808 */ /* 0x000fe40007000000 */
[----:B------:R-:W-:Y:S02]  /*6a00*/  FSEL R62, R201, -INF , !P5 ;  /* 0xff800000c93e7808 */ /* 0x000fe40006800000 */
[----:B------:R-:W-:Y:S02]  /*6a10*/  FSEL R58, R202, -INF , !P4 ;  /* 0xff800000ca3a7808 */ /* 0x000fe40006000000 */
[----:B------:R-:W-:Y:S01]  /*6a20*/  FSEL R57, R203, -INF , !P3 ;  /* 0xff800000cb397808 */ /* 0x000fe20005800000 */
[----:B------:R-:W-:Y:S05]  /*6a30*/  @!P0 BRA `(.L_x_312) ;  /* 0x000001a000008947 */ /* 0x000fea0003800000 */
[----:B------:R-:W-:Y:S02]  /*6a40*/  UIADD3 UR29, UR26, -0x3, URZ ;  /* 0xfffffffd1a1d7890 */ /* 0x000fe4000fffe03f */
[----:B------:R-:W-:Y:S02]  /*6a50*/  ULDC.64 UR4, c[0x0][0x198] ;  /* 0x0000660000047ab9 */ /* 0x000fe40000000a00 */
[----:B------:R-:W-:-:S02]  /*6a60*/  USHF.R.S32.HI UR28, URZ, 0x1f, UR29 ;  /* 0x0000001f3f1c7899 */ /* 0x000fc4000801141d */
[----:B------:R-:W-:Y:S02]  /*6a70*/  UIMAD.WIDE.U32 UR30, UR29, UR4, URZ ;  /* 0x000000041d1e72a5 */ /* 0x000fe4000f8e003f */
[----:B------:R-:W-:-:S04]  /*6a80*/  UIMAD UR28, UR28, UR4, URZ ;  /* 0x000000041c1c72a4 */ /* 0x000fc8000f8e023f */
[----:B------:R-:W-:Y:S01]  /*6a90*/  UIMAD UR5, UR29, UR5, UR28 ;  /* 0x000000051d0572a4 */ /* 0x000fe2000f8e021c */
[----:B------:R-:W-:Y:S02]  /*6aa0*/  IMAD.U32 R5, RZ, RZ, UR30 ;  /* 0x0000001eff057e24 */ /* 0x000fe4000f8e00ff */
[----:B------:R-:W-:Y:S01]  /*6ab0*/  IMAD.U32 R4, RZ, RZ, UR30 ;  /* 0x0000001eff047e24 */ /* 0x000fe2000f8e00ff */
[----:B------:R-:W-:Y:S02]  /*6ac0*/  UIADD3 UR5, UR31, UR5, URZ ;  /* 0x000000051f057290 */ /* 0x000fe4000fffe03f */
[----:B------:R-:W-:-:S04]  /*6ad0*/  LEA R5, P0, R5, R220, 0x6 ;  /* 0x000000dc05057211 */ /* 0x000fc800078030ff */
[----:B------:R-:W-:Y:S01]  /*6ae0*/  IMAD.U32 R3, RZ, RZ, UR5 ;  /* 0x00000005ff037e24 */ /* 0x000fe2000f8e00ff */
        /* <DEDUP_REMOVED lines=15> */
.L_x_312:
[----:B------:R-:W-:Y:S01]  /*6be0*/  FMNMX.FTZ R3, R168, R36, !PT ;  /* 0x00000024a8037209 */ /* 0x000fe20007810000 */
[----:B------:R-:W-:Y:S01]  /*6bf0*/  IMAD.MOV.U32 R18, RZ, RZ, R249 ;  /* 0x000000ffff127224 */ /* 0x000fe200078e00f9 */
[----:B------:R-:W-:Y:S01]  /*6c00*/  FMNMX.FTZ R11, R167, R48, !PT ;  /* 0x00000030a70b7209 */ /* 0x000fe20007810000 */
[----:B------:R-:W-:Y:S01]  /*6c10*/  IMAD.MOV.U32 R205, RZ, RZ, R244 ;  /* 0x000000ffffcd7224 */ /* 0x000fe200078e00f4 */
[----:B------:R-:W-:Y:S01]  /*6c20*/  FMNMX.FTZ R3, R33, R3, !PT ;  /* 0x0000000321037209 */ /* 0x000fe20007810000 */
[----:B------:R-:W-:Y:S01]  /*6c30*/  IMAD.MOV.U32 R240, RZ, RZ, R245 ;  /* 0x000000fffff07224 */ /* 0x000fe200078e00f5 */
[----:B------:R-:W-:Y:S01]  /*6c40*/  FMNMX.FTZ R11, R32, R11, !PT ;  /* 0x0000000b200b7209 */ /* 0x000fe20007810000 */
[----:B------:R-:W-:Y:S01]  /*6c50*/  IMAD.MOV.U32 R228, RZ, RZ, R248 ;  /* 0x000000ffffe47224 */ /* 0x000fe200078e00f8 */
[----:B------:R-:W-:Y:S01]  /*6c60*/  FMNMX.FTZ R3, R45, R3, !PT ;  /* 0x000000032d037209 */ /* 0x000fe20007810000 */
[----:B------:R-:W-:Y:S01]  /*6c70*/  IMAD.WIDE.U32 R194, R233, -0x326172a9, RZ ;  /* 0xcd9e8d57e9c27825 */ /* 0x000fe200078e00ff */
[----:B-1----:R-:W-:Y:S01]  /*6c80*/  FMNMX.FTZ R5, R166, R2, !PT ;  /* 0x00000002a6057209 */ /* 0x002fe20007810000 */
[----:B------:R-:W-:Y:S01]  /*6c90*/  USHF.L.U32 UR4, UR27, 0x1, URZ ;  /* 0x000000011b047899 */ /* 0x000fe2000800063f */
[----:B------:R-:W-:Y:S01]  /*6ca0*/  FMNMX.FTZ R3, R47, R3, !PT ;  /* 0x000000032f037209 */ /* 0x000fe20007810000 */
[----:B------:R-:W-:Y:S01]  /*6cb0*/  IMAD.U32 R12, RZ, RZ, UR25 ;  /* 0x00000019ff0c7e24 */ /* 0x000fe2000f8e00ff */
[----:B------:R-:W-:Y:S01]  /*6cc0*/  FMNMX.FTZ R11, R44, R11, !PT ;  /* 0x0000000b2c0b7209 */ /* 0x000fe20007810000 */
[----:B------:R-:W-:Y:S01]  /*6cd0*/  IMAD.WIDE.U32 R14, R169, -0x2daee0ad, RZ ;  /* 0xd2511f53a90e7825 */ /* 0x000fe200078e00ff */
[----:B------:R-:W-:Y:S01]  /*6ce0*/  FMNMX.FTZ R3, R189, R3, !PT ;  /* 0x00000003bd037209 */ /* 0x000fe20007810000 */
[----:B------:R-:W-:Y:S01]  /*6cf0*/  STL.64 [R1+0x8], R216 ;  /* 0x000008d801007387 */ /* 0x000fe20000100a00 */
[----:B------:R-:W-:Y:S01]  /*6d00*/  FMNMX.FTZ R5, R49, R5, !PT ;  /* 0x0000000531057209 */ /* 0x000fe20007810000 */
[----:B------:R-:W-:Y:S01]  /*6d10*/  IMAD.WIDE.U32 R250, R171, -0x326172a9, RZ ;  /* 0xcd9e8d57abfa7825 */ /* 0x000fe200078e00ff */
[----:B------:R-:W-:Y:S01]  /*6d20*/  FMNMX.FTZ R3, R198, R3, !PT ;  /* 0x00000003c6037209 */ /* 0x000fe20007810000 */
[----:B------:R-:W-:Y:S01]  /*6d30*/  STL.64 [R1], R214 ;  /* 0x000000d601007387 */ /* 0x000fe20000100a00 */
[----:B------:R-:W-:Y:S01]  /*6d40*/  FMNMX.FTZ R11, R46, R11, !PT ;  /* 0x0000000b2e0b7209 */ /* 0x000fe20007810000 */
[----:B------:R-:W1:Y:S01]  /*6d50*/  LDC.U8 R60, c[0x0][0x2d8] ;  /* 0x0000b600ff3c7b82 */ /* 0x000e620000000000 */
        /* <DEDUP_REMOVED lines=42> */
[----:B------:R-:W-:Y:S01]  /*7000*/  LOP3.LUT R192, R195, R170, RZ, 0x3c, !PT ;  /* 0x000000aac3c07212 */ /* 0x000fe200078e3cff */
[----:B------:R-:W-:Y:S01]  /*7010*/  IMAD.MOV.U32 R195, RZ, RZ, R41 ;  /* 0x000000ffffc37224 */ /* 0x000fe200078e0029 */
[----:B------:R-:W-:Y:S02]  /*7020*/  FMNMX.FTZ R11, R58, R11, !PT ;  /* 0x0000000b3a0b7209 */ /* 0x000fe40007810000 */
[----:B------:R-:W-:Y:S01]  /*7030*/  FMNMX.FTZ R5, R182, R5, !PT ;  /* 0x00000005b6057209 */ /* 0x000fe20007810000 */
[----:B------:R-:W-:Y:S01]  /*7040*/  IMAD.WIDE.U32 R192, R192, -0x2daee0ad, RZ ;  /* 0xd2511f53c0c07825 */ /* 0x000fe200078e00ff */
[----:B------:R-:W-:Y:S02]  /*7050*/  FMNMX.FTZ R8, R196, R8, !PT ;  /* 0x00000008c4087209 */ /* 0x000fe40007810000 */
[----:B------:R-:W-:Y:S02]  /*7060*/  FMNMX.FTZ R11, R57, R11, !PT ;  /* 0x0000000b390b7209 */ /* 0x000fe40007810000 */
[----:B------:R-:W-:-:S02]  /*7070*/  FMNMX.FTZ R5, R181, R5, !PT ;  /* 0x00000005b5057209 */ /* 0x000fc40007810000 */
[----:B------:R-:W-:Y:S01]  /*7080*/  FMNMX.FTZ R8, R199, R8, !PT ;  /* 0x00000008c7087209 */ /* 0x000fe20007810000 */
[----:B------:R-:W3:Y:S01]  /*7090*/  SHFL.BFLY PT, R9, R11, 0x2, 0x1f ;  /* 0x0c401f000b097f89 */ /* 0x000ee200000e0000 */
[----:B--2---:R-:W-:Y:S02]  /*70a0*/  FMNMX.FTZ R6, R3, R6, !PT ;  /* 0x0000000603067209 */ /* 0x004fe40007810000 */
[----:B------:R-:W-:Y:S02]  /*70b0*/  LOP3.LUT R12, R15, UR4, R12, 0x96, !PT ;  /* 0x000000040f0c7c12 */ /* 0x000fe4000f8e960c */
[----:B------:R-:W-:Y:S01]  /*70c0*/  LOP3.LUT R190, R193, UR14, R14, 0x96, !PT ;  /* 0x0000000ec1be7c12 */ /* 0x000fe2000f8e960e */
[----:B------:R-:W2:Y:S01]  /*70d0*/  SHFL.BFLY PT, R37, R6, 0x1, 0x1f ;  /* 0x0c201f0006257f89 */ /* 0x000ea200000e0000 */
[----:B------:R-:W-:Y:S01]  /*70e0*/  FMNMX.FTZ R5, R180, R5, !PT ;  /* 0x00000005b4057209 */ /* 0x000fe20007810000 */
[----:B------:R-:W-:Y:S01]  /*70f0*/  IMAD.WIDE.U32 R12, R12, -0x326172a9, RZ ;  /* 0xcd9e8d570c0c7825 */ /* 0x000fe200078e00ff */
[----:B------:R-:W-:-:S02]  /*7100*/  FMNMX.FTZ R8, R211, R8, !PT ;  /* 0x00000008d3087209 */ /* 0x000fc40007810000 */
[----:B------:R-:W-:Y:S01]  /*7110*/  LOP3.LUT R248, R251, R170, RZ, 0x3c, !PT ;  /* 0x000000aafbf87212 */ /* 0x000fe200078e3cff */
[----:B------:R-:W-:Y:S01]  /*7120*/  IMAD.WIDE.U32 R190, R190, -0x326172a9, RZ ;  /* 0xcd9e8d57bebe7825 */ /* 0x000fe200078e00ff */
[----:B------:R-:W4:Y:S01]  /*7130*/  SHFL.BFLY PT, R3, R5, 0x2, 0x1f ;  /* 0x0c401f0005037f89 */ /* 0x000f2200000e0000 */
[----:B------:R-:W-:Y:S02]  /*7140*/  FMNMX.FTZ R8, R204, R8, !PT ;  /* 0x00000008cc087209 */ /* 0x000fe40007810000 */
[----:B------:R-:W-:Y:S01]  /*7150*/  IMAD.WIDE.U32 R248, R248, -0x2daee0ad, RZ ;  /* 0xd2511f53f8f87825 */ /* 0x000fe200078e00ff */
[----:B------:R-:W-:Y:S02]  /*7160*/  LOP3.LUT R4, R13, UR15, R194, 0x96, !PT ;  /* 0x0000000f0d047c12 */ /* 0x000fe4000f8e96c2 */
[----:B------:R-:W-:Y:S02]  /*7170*/  FMNMX.FTZ R8, R173, R8, !PT ;  /* 0x00000008ad087209 */ /* 0x000fe40007810000 */
[----:B------:R-:W-:-:S02]  /*7180*/  LOP3.LUT R206, R191, UR13, R12, 0x96, !PT ;  /* 0x0000000dbfce7c12 */ /* 0x000fc4000f8e960c */
[----:B------:R-:W-:Y:S02]  /*7190*/  FMNMX.FTZ R8, R175, R8, !PT ;  /* 0x00000008af087209 */ /* 0x000fe40007810000 */
[----:B------:R-:W-:Y:S01]  /*71a0*/  LOP3.LUT R244, R249, UR14, R14, 0x96, !PT ;  /* 0x0000000ef9f47c12 */ /* 0x000fe2000f8e960e */
[----:B------:R-:W-:Y:S01]  /*71b0*/  IMAD.WIDE.U32 R14, R4, -0x2daee0ad, RZ ;  /* 0xd2511f53040e7825 */ /* 0x000fe200078e00ff */
[----:B------:R-:W-:Y:S02]  /*71c0*/  FMNMX.FTZ R8, R66, R8, !PT ;  /* 0x0000000842087209 */ /* 0x000fe40007810000 */
[----:B------:R-:W-:Y:S01]  /*71d0*/  LOP3.LUT R7, R13, UR15, R250, 0x96, !PT ;  /* 0x0000000f0d077c12 */ /* 0x000fe2000f8e96fa */
[----:B------:R-:W-:Y:S01]  /*71e0*/  IMAD.WIDE.U32 R206, R206, -0x2daee0ad, RZ ;  /* 0xd2511f53cece7825 */ /* 0x000fe200078e00ff */
[----:B------:R-:W-:Y:S02]  /*71f0*/  FMNMX.FTZ R8, R67, R8, !PT ;  /* 0x0000000843087209 */ /* 0x000fe40007810000 */
[----:B---3--:R-:W-:Y:S01]  /*7200*/  FMNMX.FTZ R9, R11, R9, !PT ;  /* 0x000000090b097209 */ /* 0x008fe20007810000 */
[----:B------:R-:W-:Y:S01]  /*7210*/  IMAD.WIDE.U32 R200, R7, -0x2daee0ad, RZ ;  /* 0xd2511f5307c87825 */ /* 0x000fe200078e00ff */
[----:B------:R-:W-:-:S02]  /*7220*/  LOP3.LUT R4, R207, UR10, R14, 0x96, !PT ;  /* 0x0000000acf047c12 */ /* 0x000fc4000f8e960e */
[----:B--2---:R-:W-:Y:S01]  /*7230*/  FMNMX.FTZ R37, R6, R37, !PT ;  /* 0x0000002506257209 */ /* 0x004fe20007810000 */
[----:B------:R-:W-:Y:S01]  /*7240*/  IMAD.WIDE.U32 R244, R244, -0x326172a9, RZ ;  /* 0xcd9e8d57f4f47825 */ /* 0x000fe200078e00ff */
[----:B------:R-:W-:Y:S01]  /*7250*/  LOP3.LUT R202, R201, UR12, R248, 0x96, !PT ;  /* 0x0000000cc9ca7c12 */ /* 0x000fe2000f8e96f8 */
[----:B------:R-:W-:Y:S01]  /*7260*/  SHFL.BFLY PT, R6, R9, 0x1, 0x1f ;  /* 0x0c201f0009067f89 */ /* 0x000fe200000e0000 */
[----:B----4-:R-:W-:Y:S01]  /*7270*/  FMNMX.FTZ R3, R5, R3, !PT ;  /* 0x0000000305037209 */ /* 0x010fe20007810000 */
[----:B------:R-:W-:Y:S01]  /*7280*/  IMAD.WIDE.U32 R216, R4, -0x326172a9, RZ ;  /* 0xcd9e8d5704d87825 */ /* 0x000fe200078e00ff */
[----:B------:R-:W-:Y:S01]  /*7290*/  LOP3.LUT R16, R15, UR12, R192, 0x96, !PT ;  /* 0x0000000c0f107c12 */ /* 0x000fe2000f8e96c0 */
[----:B------:R-:W2:Y:S01]  /*72a0*/  SHFL.BFLY PT, R4, R8, 0x2, 0x1f ;  /* 0x0c401f0008047f89 */ /* 0x000ea200000e0000 */
[----:B------:R-:W-:Y:S01]  /*72b0*/  LOP3.LUT R10, R245, UR13, R12, 0x96, !PT ;  /* 0x0000000df50a7c12 */ /* 0x000fe2000f8e960c */
[----:B------:R-:W-:Y:S01]  /*72c0*/  IMAD.WIDE.U32 R202, R202, -0x326172a9, RZ ;  /* 0xcd9e8d57caca7825 */ /* 0x000fe200078e00ff */
[----:B------:R-:W-:Y:S01]  /*72d0*/  FSETP.NEU.FTZ.AND P3, PT, R37, -INF , PT ;  /* 0xff8000002500780b */ /* 0x000fe20003f7d000 */
[----:B------:R-:W3:Y:S01]  /*72e0*/  SHFL.BFLY PT, R7, R3, 0x1, 0x1f ;  /* 0x0c201f0003077f89 */ /* 0x000ee200000e0000 */
[----:B-1----:R-:W-:Y:S01]  /*72f0*/  PRMT R60, R60, 0x7054, R60 ;  /* 0x000070543c3c7816 */ /* 0x002fe2000000003c */
[----:B------:R-:W-:Y:S01]  /*7300*/  IMAD.WIDE.U32 R16, R16, -0x326172a9, RZ ;  /* 0xcd9e8d5710107825 */ /* 0x000fe200078e00ff */
[----:B------:R-:W-:-:S03]  /*7310*/  LOP3.LUT R5, R203, UR11, R244, 0x96, !PT ;  /* 0x0000000bcb057c12 */ /* 0x000fc6000f8e96f4 */
[----:B------:R-:W-:Y:S01]  /*7320*/  IMAD.WIDE.U32 R10, R10, -0x2daee0ad, RZ ;  /* 0xd2511f530a0a7825 */ /* 0x000fe200078e00ff */
[----:B------:R-:W-:-:S03]  /*7330*/  LOP3.LUT R12, R17, UR11, R190, 0x96, !PT ;  /* 0x0000000b110c7c12 */ /* 0x000fc6000f8e96be */
[----:B------:R-:W-:Y:S01]  /*7340*/  FMUL.FTZ R64, R37, c[0x0][0x23c] ;  /* 0x00008f0025407a20 */ /* 0x000fe20000410000 */
[----:B------:R-:W-:Y:S01]  /*7350*/  LOP3.LUT R200, R11, UR10, R200, 0x96, !PT ;  /* 0x0000000a0bc87c12 */ /* 0x000fe2000f8e96c8 */
[----:B------:R-:W-:Y:S01]  /*7360*/  IMAD.WIDE.U32 R14, R5, -0x2daee0ad, RZ ;  /* 0xd2511f53050e7825 */ /* 0x000fe200078e00ff */
[----:B------:R-:W-:Y:S02]  /*7370*/  LOP3.LUT R5, R217, UR9, R16, 0x96, !PT ;  /* 0x00000009d9057c12 */ /* 0x000fe4000f8e9610 */
[----:B------:R-:W-:Y:S01]  /*7380*/  FSEL R64, R64, RZ, P3 ;  /* 0x000000ff40407208 */ /* 0x000fe20001800000 */
[----:B------:R-:W-:Y:S01]  /*7390*/  IMAD.WIDE.U32 R12, R12, -0x2daee0ad, RZ ;  /* 0xd2511f530c0c7825 */ /* 0x000fe200078e00ff */
[----:B------:R-:W-:-:S03]  /*73a0*/  LOP3.LUT R10, R15, UR8, R10, 0x96, !PT ;  /* 0x000000080f0a7c12 */ /* 0x000fc6000f8e960a */
[----:B------:R-:W-:Y:S01]  /*73b0*/  IMAD.WIDE.U32 R214, R5, -0x2daee0ad, RZ ;  /* 0xd2511f5305d67825 */ /* 0x000fe200078e00ff */
[----:B--2---:R-:W-:Y:S02]  /*73c0*/  FMNMX.FTZ R4, R8, R4, !PT ;  /* 0x0000000408047209 */ /* 0x004fe40007810000 */
[----:B------:R-:W-:Y:S01]  /*73d0*/  LOP3.LUT R206, R13, UR8, R206, 0x96, !PT ;  /* 0x000000080dce7c12 */ /* 0x000fe2000f8e96ce */
[----:B------:R-:W-:Y:S01]  /*73e0*/  IMAD.WIDE.U32 R200, R200, -0x326172a9, RZ ;  /* 0xcd9e8d57c8c87825 */ /* 0x000fe200078e00ff */
[----:B---3--:R-:W-:-:S03]  /*73f0*/  FMNMX.FTZ R3, R3, R7, !PT ;  /* 0x0000000703037209 */ /* 0x008fc60007810000 */
[----:B------:R-:W-:Y:S01]  /*7400*/  FFMA.FTZ R53, R36, c[0x0][0x23c], -R64 ;  /* 0x00008f0024357a23 */ /* 0x000fe20000010840 */
[----:B------:R-:W-:Y:S01]  /*7410*/  FMNMX.FTZ R36, R9, R6, !PT ;  /* 0x0000000609247209 */ /* 0x000fe20007810000 */
[----:B------:R-:W-:Y:S01]  /*7420*/  FMUL.FTZ R184, R3, c[0x0][0x23c] ;  /* 0x00008f0003b87a20 */ /* 0x000fe20000410000 */
[----:B------:R-:W-:Y:S01]  /*7430*/  LOP3.LUT R6, R215, UR6, R12, 0x96, !PT ;  /* 0x00000006d7067c12 */ /* 0x000fe2000f8e960c */
[----:B------:R-:W-:Y:S01]  /*7440*/  IMAD.WIDE.U32 R206, R206, -0x326172a9, RZ ;  /* 0xcd9e8d57cece7825 */ /* 0x000fe200078e00ff */
[----:B------:R-:W1:Y:S01]  /*7450*/  SHFL.BFLY PT, R12, R4, 0x1, 0x1f ;  /* 0x0c201f00040c7f89 */ /* 0x000e6200000e0000 */
[----:B------:R-:W-:Y:S01]  /*7460*/  LOP3.LUT R202, R201, UR9, R202, 0x96, !PT ;  /* 0x00000009c9ca7c12 */ /* 0x000fe2000f8e96ca */
[----:B------:R-:W-:Y:S01]  /*7470*/  MUFU.EX2 R53, R53 ;  /* 0x0000003500357308 */ /* 0x000fe20000000800 */
[----:B------:R-:W-:Y:S01]  /*7480*/  FSETP.NEU.FTZ.AND P1, PT, R3, -INF , PT ;  /* 0xff8000000300780b */ /* 0x000fe20003f3d000 */
[----:B------:R-:W-:Y:S01]  /*7490*/  IMAD.WIDE.U32 R6, R6, -0x326172a9, RZ ;  /* 0xcd9e8d5706067825 */ /* 0x000fe200078e00ff */
[----:B------:R-:W-:-:S02]  /*74a0*/  FSETP.NEU.FTZ.AND P2, PT, R36, -INF , PT ;  /* 0xff8000002400780b */ /* 0x000fc40003f5d000 */
[----:B------:R-:W-:Y:S01]  /*74b0*/  FSEL R184, R184, RZ, P1 ;  /* 0x000000ffb8b87208 */ /* 0x000fe20000800000 */
[----:B------:R-:W-:Y:S01]  /*74c0*/  IMAD.WIDE.U32 R202, R202, -0x2daee0ad, RZ ;  /* 0xd2511f53caca7825 */ /* 0x000fe200078e00ff */
[----:B------:R-:W-:-:S03]  /*74d0*/  LOP3.LUT R15, R6, 0xffff, RZ, 0xc0, !PT ;  /* 0x0000ffff060f7812 */ /* 0x000fc600078ec0ff */
[----:B------:R-:W-:Y:S01]  /*74e0*/  FFMA.FTZ R51, R45, c[0x0][0x23c], -R64 ;  /* 0x00008f002d337a23 */ /* 0x000fe20000010840 */
[----:B------:R-:W-:Y:S01]  /*74f0*/  LOP3.LUT R5, R203, UR6, R14, 0x96, !PT ;  /* 0x00000006cb057c12 */ /* 0x000fe2000f8e960e */
[----:B------:R-:W-:Y:S01]  /*7500*/  FFMA.FTZ R45, R2, c[0x0][0x23c], -R184 ;  /* 0x00008f00022d7a23 */ /* 0x000fe200000108b8 */
[----:B------:R-:W-:Y:S01]  /*7510*/  SHF.R.U32.HI R14, RZ, 0x10, R6 ;  /* 0x00000010ff0e7819 */ /* 0x000fe20000011606 */
[----:B------:R-:W-:Y:S01]  /*7520*/  FMUL.FTZ R61, R36, c[0x0][0x23c] ;  /* 0x00008f00243d7a20 */ /* 0x000fe20000410000 */
[----:B------:R-:W-:Y:S01]  /*7530*/  SHF.R.U32.HI R15, RZ, 0x8, R15 ;  /* 0x00000008ff0f7819 */ /* 0x000fe2000001160f */
[----:B------:R-:W-:Y:S01]  /*7540*/  IMAD.WIDE.U32 R16, R5, -0x326172a9, RZ ;  /* 0xcd9e8d5705107825 */ /* 0x000fe200078e00ff */
[----:B------:R-:W-:Y:S01]  /*7550*/  LOP3.LUT R5, R7, UR17, R206, 0x96, !PT ;  /* 0x0000001107057c12 */ /* 0x000fe2000f8e96ce */
[----:B------:R-:W-:Y:S01]  /*7560*/  MUFU.EX2 R45, R45 ;  /* 0x0000002d002d7308 */ /* 0x000fe20000000800 */
[----:B------:R-:W-:Y:S01]  /*7570*/  LOP3.LUT R7, R6, 0xff, RZ, 0xc0, !PT ;  /* 0x000000ff06077812 */ /* 0x000fe200078ec0ff */
[----:B------:R-:W-:Y:S01]  /*7580*/  IMAD.WIDE.U32 R10, R10, -0x326172a9, RZ ;  /* 0xcd9e8d570a0a7825 */ /* 0x000fe200078e00ff */
[----:B------:R-:W-:-:S02]  /*7590*/  SHF.R.U32.HI R6, RZ, 0x18, R6 ;  /* 0x00000018ff067819 */ /* 0x000fc40000011606 */
[----:B------:R-:W-:Y:S01]  /*75a0*/  LOP3.LUT R2, R14, 0xff, RZ, 0xc0, !PT ;  /* 0x000000ff0e027812 */ /* 0x000fe200078ec0ff */
[----:B------:R-:W-:Y:S01]  /*75b0*/  FFMA.FTZ R50, R47, c[0x0][0x23c], -R64 ;  /* 0x00008f002f327a23 */ /* 0x000fe20000010840 */
[----:B------:R-:W-:Y:S01]  /*75c0*/  FSEL R61, R61, RZ, P2 ;  /* 0x000000ff3d3d7208 */ /* 0x000fe20001000000 */
[----:B------:R-:W-:Y:S01]  /*75d0*/  FFMA.FTZ R43, R18, c[0x0][0x23c], -R184 ;  /* 0x00008f00122b7a23 */ /* 0x000fe200000108b8 */
[----:B------:R-:W-:Y:S01]  /*75e0*/  PRMT R6, R2, 0x5410, R6 ;  /* 0x0000541002067816 */ /* 0x000fe20000000006 */
[--C-:B------:R-:W-:Y:S01]  /*75f0*/  FFMA.FTZ R42, R55, c[0x0][0x23c], -R184.reuse ;  /* 0x00008f00372a7a23 */ /* 0x100fe200000108b8 */
[----:B-1----:R-:W-:Y:S01]  /*7600*/  FMNMX.FTZ R2, R4, R12, !PT ;  /* 0x0000000c04027209 */ /* 0x002fe20007810000 */
[--C-:B------:R-:W-:Y:S01]  /*7610*/  FFMA.FTZ R47, R44, c[0x0][0x23c], -R61.reuse ;  /* 0x00008f002c2f7a23 */ /* 0x100fe2000001083d */
[----:B------:R-:W-:Y:S01]  /*7620*/  LOP3.LUT R13, R16, 0xffff, RZ, 0xc0, !PT ;  /* 0x0000ffff100d7812 */ /* 0x000fe200078ec0ff */
[----:B------:R-:W-:Y:S01]  /*7630*/  FFMA.FTZ R44, R49, c[0x0][0x23c], -R184 ;  /* 0x00008f00312c7a23 */ /* 0x000fe200000108b8 */
[C---:B------:R-:W-:Y:S01]  /*7640*/  FSETP.NEU.FTZ.AND P0, PT, R2.reuse, -INF , PT ;  /* 0xff8000000200780b */ /* 0x040fe20003f1d000 */
[----:B------:R-:W-:Y:S01]  /*7650*/  FMUL.FTZ R164, R2, c[0x0][0x23c] ;  /* 0x00008f0002a47a20 */ /* 0x000fe20000410000 */
[----:B------:R-:W-:Y:S01]  /*7660*/  SHF.R.U32.HI R9, RZ, 0x10, R16 ;  /* 0x00000010ff097819 */ /* 0x000fe20000011610 */
[--C-:B------:R-:W-:Y:S01]  /*7670*/  FFMA.FTZ R49, R48, c[0x0][0x23c], -R61.reuse ;  /* 0x00008f0030317a23 */ /* 0x100fe2000001083d */
[----:B------:R-:W-:Y:S01]  /*7680*/  LOP3.LUT R8, R17, UR17, R10, 0x96, !PT ;  /* 0x0000001111087c12 */ /* 0x000fe2000f8e960a */
[--C-:B------:R-:W-:Y:S01]  /*7690*/  FFMA.FTZ R48, R32, c[0x0][0x23c], -R61.reuse ;  /* 0x00008f0020307a23 */ /* 0x100fe2000001083d */
[----:B------:R-:W-:Y:S01]  /*76a0*/  FSEL R164, R164, RZ, P0 ;  /* 0x000000ffa4a47208 */ /* 0x000fe20000000000 */
[----:B------:R-:W-:Y:S01]  /*76b0*/  FFMA.FTZ R46, R46, c[0x0][0x23c], -R61 ;  /* 0x00008f002e2e7a23 */ /* 0x000fe2000001083d */
[----:B------:R-:W-:Y:S01]  /*76c0*/  LOP3.LUT R200, R11, UR7, R200, 0x96, !PT ;  /* 0x000000070bc87c12 */ /* 0x000fe2000f8e96c8 */
[----:B------:R-:W-:Y:S01]  /*76d0*/  MUFU.EX2 R49, R49 ;  /* 0x0000003100317308 */ /* 0x000fe20000000800 */
[----:B------:R-:W-:Y:S01]  /*76e0*/  LOP3.LUT R11, R16, 0xff, RZ, 0xc0, !PT ;  /* 0x000000ff100b7812 */ /* 0x000fe200078ec0ff */
[----:B------:R-:W-:Y:S01]  /*76f0*/  FFMA.FTZ R41, R34, c[0x0][0x23c], -R164 ;  /* 0x00008f0022297a23 */ /* 0x000fe200000108a4 */
[----:B------:R-:W-:Y:S01]  /*7700*/  SHF.R.U32.HI R10, RZ, 0x18, R16 ;  /* 0x00000018ff0a7819 */ /* 0x000fe20000011610 */
[--C-:B------:R-:W-:Y:S01]  /*7710*/  FFMA.FTZ R40, R35, c[0x0][0x23c], -R164.reuse ;  /* 0x00008f0023287a23 */ /* 0x100fe200000108a4 */
[----:B------:R-:W-:Y:S01]  /*7720*/  SHF.R.U32.HI R13, RZ, 0x8, R13 ;  /* 0x00000008ff0d7819 */ /* 0x000fe2000001160d */
[----:B------:R-:W-:Y:S01]  /*7730*/  FFMA.FTZ R39, R52, c[0x0][0x23c], -R164 ;  /* 0x00008f0034277a23 */ /* 0x000fe200000108a4 */
[----:B------:R-:W-:Y:S01]  /*7740*/  LOP3.LUT R9, R9, 0xff, RZ, 0xc0, !PT ;  /* 0x000000ff09097812 */ /* 0x000fe200078ec0ff */
[----:B------:R-:W-:Y:S01]  /*7750*/  FFMA.FTZ R52, R33, c[0x0][0x23c], -R64 ;  /* 0x00008f0021347a23 */ /* 0x000fe20000010840 */
[----:B------:R-:W-:Y:S01]  /*7760*/  MUFU.EX2 R41, R41 ;  /* 0x0000002900297308 */ /* 0x000fe20000000800 */
[----:B------:R-:W-:Y:S01]  /*7770*/  SHF.R.U32.HI R12, RZ, 0x10, R8 ;  /* 0x00000010ff0c7819 */ /* 0x000fe20000011608 */
[----:B------:R-:W-:Y:S01]  /*7780*/  FFMA.FTZ R38, R54, c[0x0][0x23c], -R164 ;  /* 0x00008f0036267a23 */ /* 0x000fe200000108a4 */
[----:B------:R-:W-:Y:S01]  /*7790*/  PRMT R11, R11, 0x5410, R13 ;  /* 0x000054100b0b7816 */ /* 0x000fe2000000000d */
[----:B------:R-:W-:Y:S01]  /*77a0*/  IMAD.MOV.U32 R201, RZ, RZ, R195 ;  /* 0x000000ffffc97224 */ /* 0x000fe200078e00c3 */
[----:B------:R-:W-:Y:S01]  /*77b0*/  PRMT R9, R9, 0x5410, R10 ;  /* 0x0000541009097816 */ /* 0x000fe2000000000a */
[----:B------:R-:W-:Y:S01]  /*77c0*/  IMAD.MOV.U32 R193, RZ, RZ, R186 ;  /* 0x000000ffffc17224 */ /* 0x000fe200078e00ba */
[C---:B------:R-:W-:Y:S01]  /*77d0*/  LOP3.LUT R13, R8.reuse, 0xffff, RZ, 0xc0, !PT ;  /* 0x0000ffff080d7812 */ /* 0x040fe200078ec0ff */
[----:B------:R-:W1:Y:S01]  /*77e0*/  MUFU.EX2 R40, R40 ;  /* 0x0000002800287308 */ /* 0x000e620000000800 */
[----:B------:R-:W-:Y:S01]  /*77f0*/  LOP3.LUT R10, R8, 0xff, RZ, 0xc0, !PT ;  /* 0x000000ff080a7812 */ /* 0x000fe200078ec0ff */
[--C-:B------:R-:W-:Y:S01]  /*7800*/  HSET2.LE.AND R11, R11, R60.reuse, PT ;  /* 0x0000003c0b0b7233 */ /* 0x100fe20003803000 */
[----:B------:R-:W-:Y:S01]  /*7810*/  PRMT R7, R7, 0x5410, R15 ;  /* 0x0000541007077816 */ /* 0x000fe2000000000f */
[----:B------:R-:W-:Y:S01]  /*7820*/  HSET2.LE.AND R9, R9, R60, PT ;  /* 0x0000003c09097233 */ /* 0x000fe20003803000 */
[----:B------:R-:W-:Y:S01]  /*7830*/  SHF.R.U32.HI R8, RZ, 0x18, R8 ;  /* 0x00000018ff087819 */ /* 0x000fe20000011608 */
[----:B------:R-:W-:Y:S01]  /*7840*/  LDSM.16.MT88.4 R16, [R213+0xa000] ;  /* 0x00a00000d510783b */ /* 0x000fe20000004200 */
[----:B------:R-:W-:Y:S01]  /*7850*/  LOP3.LUT R12, R12, 0xff, RZ, 0xc0, !PT ;  /* 0x000000ff0c0c7812 */ /* 0x000fe200078ec0ff */
[----:B------:R-:W2:Y:S01]  /*7860*/  MUFU.EX2 R52, R52 ;  /* 0x0000003400347308 */ /* 0x000ea20000000800 */
[----:B------:R-:W-:Y:S01]  /*7870*/  LOP3.LUT R15, R5, 0xffff, RZ, 0xc0, !PT ;  /* 0x0000ffff050f7812 */ /* 0x000fe200078ec0ff */
[----:B------:R-:W-:Y:S01]  /*7880*/  LDSM.16.MT88.4 R32, [R212+0xb000] ;  /* 0x00b00000d420783b */ /* 0x000fe20000004200 */
[----:B------:R-:W-:-:S02]  /*7890*/  PRMT R8, R12, 0x5410, R8 ;  /* 0x000054100c087816 */ /* 0x000fc40000000008 */
[----:B------:R-:W-:Y:S02]  /*78a0*/  LOP3.LUT R4, R5, 0xff, RZ, 0xc0, !PT ;  /* 0x000000ff05047812 */ /* 0x000fe400078ec0ff */
[----:B------:R-:W-:Y:S01]  /*78b0*/  SHF.R.U32.HI R15, RZ, 0x8, R15 ;  /* 0x00000008ff0f7819 */ /* 0x000fe2000001160f */
[----:B------:R-:W3:Y:S01]  /*78c0*/  MUFU.EX2 R48, R48 ;  /* 0x0000003000307308 */ /* 0x000ee20000000800 */
[----:B------:R-:W-:Y:S01]  /*78d0*/  SHF.R.U32.HI R14, RZ, 0x10, R5 ;  /* 0x00000010ff0e7819 */ /* 0x000fe20000011605 */
[--C-:B------:R-:W-:Y:S01]  /*78e0*/  HSET2.LE.AND R8, R8, R60.reuse, PT ;  /* 0x0000003c08087233 */ /* 0x100fe20003803000 */
[----:B------:R-:W-:Y:S02]  /*78f0*/  PRMT R4, R4, 0x5410, R15 ;  /* 0x0000541004047816 */ /* 0x000fe4000000000f */
[----:B-1----:R-:W-:Y:S02]  /*7900*/  F2FP.BF16.PACK_AB R29, R40, R41 ;  /* 0x00000029281d723e */ /* 0x002fe400000010ff */
[----:B------:R-:W-:Y:S01]  /*7910*/  SHF.R.U32.HI R5, RZ, 0x18, R5 ;  /* 0x00000018ff057819 */ /* 0x000fe20000011605 */
[----:B------:R-:W1:Y:S01]  /*7920*/  MUFU.EX2 R44, R44 ;  /* 0x0000002c002c7308 */ /* 0x000e620000000800 */
[----:B------:R-:W-:Y:S01]  /*7930*/  LOP3.LUT R14, R14, 0xff, RZ, 0xc0, !PT ;  /* 0x000000ff0e0e7812 */ /* 0x000fe200078ec0ff */
[----:B------:R-:W-:Y:S01]  /*7940*/  HSET2.LE.AND R4, R4, R60, PT ;  /* 0x0000003c04047233 */ /* 0x000fe20003803000 */
[----:B------:R-:W-:-:S02]  /*7950*/  SHF.R.U32.HI R13, RZ, 0x8, R13 ;  /* 0x00000008ff0d7819 */ /* 0x000fc4000001160d */
[----:B------:R-:W-:Y:S02]  /*7960*/  LOP3.LUT R29, R8, R29, RZ, 0xc0, !PT ;  /* 0x0000001d081d7212 */ /* 0x000fe400078ec0ff */
[----:B------:R-:W-:Y:S01]  /*7970*/  PRMT R5, R14, 0x5410, R5 ;  /* 0x000054100e057816 */ /* 0x000fe20000000005 */
[----:B------:R-:W-:Y:S01]  /*7980*/  MUFU.EX2 R43, R43 ;  /* 0x0000002b002b7308 */ /* 0x000fe20000000800 */
[----:B------:R-:W-:Y:S02]  /*7990*/  PRMT R10, R10, 0x5410, R13 ;  /* 0x000054100a0a7816 */ /* 0x000fe4000000000d */
[----:B------:R-:W-:Y:S01]  /*79a0*/  FSEL R12, R3, RZ, P1 ;  /* 0x000000ff030c7208 */ /* 0x000fe20000800000 */
[--C-:B------:R-:W-:Y:S01]  /*79b0*/  HSET2.LE.AND R5, R5, R60.reuse, PT ;  /* 0x0000003c05057233 */ /* 0x100fe20003803000 */
[----:B--2---:R-:W-:Y:S01]  /*79c0*/  F2FP.BF16.PACK_AB R8, R52, R53 ;  /* 0x000000353408723e */ /* 0x004fe200000010ff */
[--C-:B------:R-:W-:Y:S01]  /*79d0*/  HSET2.LE.AND R10, R10, R60.reuse, PT ;  /* 0x0000003c0a0a7233 */ /* 0x100fe20003803000 */
[----:B------:R-:W-:Y:S01]  /*79e0*/  FSEL R13, R36, RZ, P2 ;  /* 0x000000ff240d7208 */ /* 0x000fe20001000000 */
[----:B------:R-:W2:Y:S01]  /*79f0*/  MUFU.EX2 R42, R42 ;  /* 0x0000002a002a7308 */ /* 0x000ea20000000800 */
[----:B------:R-:W-:Y:S01]  /*7a00*/  FSEL R14, R37, RZ, P3 ;  /* 0x000000ff250e7208 */ /* 0x000fe20001800000 */
[----:B------:R-:W-:Y:S01]  /*7a10*/  FADD.FTZ R12, R166, -R12 ;  /* 0x8000000ca60c7221 */ /* 0x000fe20000010000 */
[----:B------:R-:W-:Y:S01]  /*7a20*/  LOP3.LUT R4, R4, R8, RZ, 0xc0, !PT ;  /* 0x0000000804047212 */ /* 0x000fe200078ec0ff */
[----:B------:R-:W-:Y:S01]  /*7a30*/  FADD.FTZ R167, R167, -R13 ;  /* 0x8000000da7a77221 */ /* 0x000fe20000010000 */
[----:B---3--:R-:W-:Y:S01]  /*7a40*/  F2FP.BF16.PACK_AB R8, R48, R49 ;  /* 0x000000313008723e */ /* 0x008fe200000010ff */
[----:B------:R-:W-:Y:S01]  /*7a50*/  FADD.FTZ R168, R168, -R14 ;  /* 0x8000000ea8a87221 */ /* 0x000fe20000010000 */
[----:B-1----:R-:W-:Y:S01]  /*7a60*/  F2FP.BF16.PACK_AB R28, R44, R45 ;  /* 0x0000002d2c1c723e */ /* 0x002fe200000010ff */
[----:B------:R-:W-:Y:S01]  /*7a70*/  MUFU.EX2 R39, R39 ;  /* 0x0000002700277308 */ /* 0x000fe20000000800 */
[--C-:B------:R-:W-:Y:S01]  /*7a80*/  HSET2.LE.AND R13, R7, R60.reuse, PT ;  /* 0x0000003c070d7233 */ /* 0x100fe20003803000 */
[----:B------:R-:W-:Y:S01]  /*7a90*/  FMUL.FTZ R12, R12, c[0x0][0x23c] ;  /* 0x00008f000c0c7a20 */ /* 0x000fe20000410000 */
[----:B------:R-:W-:Y:S01]  /*7aa0*/  HSET2.LE.AND R7, R6, R60, PT ;  /* 0x0000003c06077233 */ /* 0x000fe20003803000 */
[----:B------:R-:W-:-:S02]  /*7ab0*/  LOP3.LUT R28, R10, R28, RZ, 0xc0, !PT ;  /* 0x0000001c0a1c7212 */ /* 0x000fc400078ec0ff */
[----:B------:R-:W-:Y:S02]  /*7ac0*/  LOP3.LUT R5, R5, R8, RZ, 0xc0, !PT ;  /* 0x0000000805057212 */ /* 0x000fe400078ec0ff */
[----:B------:R-:W1:Y:S01]  /*7ad0*/  MUFU.EX2 R38, R38 ;  /* 0x0000002600267308 */ /* 0x000e620000000800 */
[----:B--2---:R-:W-:Y:S02]  /*7ae0*/  F2FP.BF16.PACK_AB R30, R42, R43 ;  /* 0x0000002b2a1e723e */ /* 0x004fe400000010ff */
[----:B------:R-:W-:Y:S02]  /*7af0*/  FSEL R54, R2, RZ, P0 ;  /* 0x000000ff02367208 */ /* 0x000fe40000000000 */
[----:B------:R-:W-:-:S03]  /*7b00*/  LOP3.LUT R30, R11, R30, RZ, 0xc0, !PT ;  /* 0x0000001e0b1e7212 */ /* 0x000fc600078ec0ff */
[----:B------:R-:W-:Y:S01]  /*7b10*/  MUFU.EX2 R47, R47 ;  /* 0x0000002f002f7308 */ /* 0x000fe20000000800 */
[----:B------:R-:W-:-:S07]  /*7b20*/  FADD.FTZ R54, R165, -R54 ;  /* 0x80000036a5367221 */ /* 0x000fce0000010000 */
[----:B------:R-:W2:Y:S01]  /*7b30*/  MUFU.EX2 R46, R46 ;  /* 0x0000002e002e7308 */ /* 0x000ea20000000800 */
[----:B-1----:R-:W-:Y:S01]  /*7b40*/  F2FP.BF16.PACK_AB R31, R38, R39 ;  /* 0x00000027261f723e */ /* 0x002fe200000010ff */
[----:B------:R-:W-:-:S03]  /*7b50*/  FMUL.FTZ R54, R54, c[0x0][0x23c] ;  /* 0x00008f0036367a20 */ /* 0x000fc60000410000 */
[----:B------:R-:W-:Y:S02]  /*7b60*/  LOP3.LUT R31, R9, R31, RZ, 0xc0, !PT ;  /* 0x0000001f091f7212 */ /* 0x000fe400078ec0ff */
[----:B------:R-:W1:Y:S01]  /*7b70*/  LDSM.16.MT88.4 R8, [R213+0xb000] ;  /* 0x00b00000d508783b */ /* 0x000e620000004200 */
[----:B------:R-:W-:Y:S08]  /*7b80*/  MUFU.EX2 R51, R51 ;  /* 0x0000003300337308 */ /* 0x000ff00000000800 */
[----:B------:R-:W3:Y:S01]  /*7b90*/  MUFU.EX2 R50, R50 ;  /* 0x0000003200327308 */ /* 0x000ee20000000800 */
[----:B--2---:R-:W-:-:S04]  /*7ba0*/  F2FP.BF16.PACK_AB R14, R46, R47 ;  /* 0x0000002f2e0e723e */ /* 0x004fc800000010ff */
[----:B------:R-:W-:-:S03]  /*7bb0*/  LOP3.LUT R7, R7, R14, RZ, 0xc0, !PT ;  /* 0x0000000e07077212 */ /* 0x000fc600078ec0ff */
[----:B------:R2:W4:Y:S01]  /*7bc0*/  MUFU.EX2 R55, R12 ;  /* 0x0000000c00377308 */ /* 0x0005220000000800 */
[----:B---3--:R-:W-:Y:S01]  /*7bd0*/  F2FP.BF16.PACK_AB R6, R50, R51 ;  /* 0x000000333206723e */ /* 0x008fe200000010ff */
[----:B------:R-:W-:-:S06]  /*7be0*/  FMUL.FTZ R168, R168, c[0x0][0x23c] ;  /* 0x00008f00a8a87a20 */ /* 0x000fcc0000410000 */
[----:B------:R-:W3:Y:S01]  /*7bf0*/  MUFU.EX2 R54, R54 ;  /* 0x0000003600367308 */ /* 0x000ee20000000800 */
[----:B------:R-:W-:Y:S02]  /*7c00*/  LOP3.LUT R6, R13, R6, RZ, 0xc0, !PT ;  /* 0x000000060d067212 */ /* 0x000fe400078ec0ff */
[----:B--2---:R-:W2:Y:S01]  /*7c10*/  LDSM.16.MT88.4 R12, [R212+0xa000] ;  /* 0x00a00000d40c783b */ /* 0x004ea20000004200 */
[----:B------:R-:W-:-:S04]  /*7c20*/  FMUL.FTZ R167, R167, c[0x0][0x23c] ;  /* 0x00008f00a7a77a20 */ /* 0x000fc80000410000 */
[----:B------:R-:W1:Y:S01]  /*7c30*/  MUFU.EX2 R186, R168 ;  /* 0x000000a800ba7308 */ /* 0x000e620000000800 */
[----:B------:R-:W-:Y:S02]  /*7c40*/  IMAD.MOV.U32 R195, RZ, RZ, R185 ;  /* 0x000000ffffc37224 */ /* 0x000fe400078e00b9 */
[-C--:B----4-:R-:W-:Y:S02]  /*7c50*/  FMUL.FTZ R140, R140, R55.reuse ;  /* 0x000000378c8c7220 */ /* 0x090fe40000410000 */
[-C--:B------:R-:W-:Y:S02]  /*7c60*/  FMUL.FTZ R141, R141, R55.reuse ;  /* 0x000000378d8d7220 */ /* 0x080fe40000410000 */
[----:B------:R-:W-:Y:S01]  /*7c70*/  FMUL.FTZ R104, R104, R55 ;  /* 0x0000003768687220 */ /* 0x000fe20000410000 */
[----:B------:R-:W4:Y:S01]  /*7c80*/  MUFU.EX2 R185, R167 ;  /* 0x000000a700b97308 */ /* 0x000f220000000800 */
[-C--:B---3--:R-:W-:Y:S02]  /*7c90*/  FMUL.FTZ R142, R142, R54.reuse ;  /* 0x000000368e8e7220 */ /* 0x088fe40000410000 */
[----:B------:R-:W-:-:S02]  /*7ca0*/  FMUL.FTZ R143, R143, R54 ;  /* 0x000000368f8f7220 */ /* 0x000fc40000410000 */
[-C--:B------:R-:W-:Y:S02]  /*7cb0*/  FMUL.FTZ R105, R105, R55.reuse ;  /* 0x0000003769697220 */ /* 0x080fe40000410000 */
[----:B------:R-:W-:Y:S02]  /*7cc0*/  FMUL.FTZ R106, R106, R54 ;  /* 0x000000366a6a7220 */ /* 0x000fe40000410000 */
[-C--:B-1----:R-:W-:Y:S01]  /*7cd0*/  FMUL.FTZ R112, R112, R186.reuse ;  /* 0x000000ba70707220 */ /* 0x082fe20000410000 */
[----:B------:R-:W-:Y:S01]  /*7ce0*/  HMMA.16816.F32.BF16 R140, R28, R8, R140 ;  /* 0x000000081c8c723c */ /* 0x000fe2000004188c */
[----:B------:R-:W-:Y:S02]  /*7cf0*/  FMUL.FTZ R113, R113, R186 ;  /* 0x000000ba71717220 */ /* 0x000fe40000410000 */
[----:B------:R-:W-:Y:S02]  /*7d00*/  FMUL.FTZ R107, R107, R54 ;  /* 0x000000366b6b7220 */ /* 0x000fe40000410000 */
[----:B------:R-:W-:-:S02]  /*7d10*/  FMUL.FTZ R116, R116, R55 ;  /* 0x0000003774747220 */ /* 0x000fc40000410000 */
[-C--:B----4-:R-:W-:Y:S02]  /*7d20*/  FMUL.FTZ R114, R114, R185.reuse ;  /* 0x000000b972727220 */ /* 0x090fe40000410000 */
[-C--:B------:R-:W-:Y:S02]  /*7d30*/  FMUL.FTZ R115, R115, R185.reuse ;  /* 0x000000b973737220 */ /* 0x080fe40000410000 */
[-C--:B------:R-:W-:Y:S02]  /*7d40*/  FMUL.FTZ R100, R100, R186.reuse ;  /* 0x000000ba64647220 */ /* 0x080fe40000410000 */
[----:B------:R-:W-:Y:S02]  /*7d50*/  FMUL.FTZ R101, R101, R186 ;  /* 0x000000ba65657220 */ /* 0x000fe40000410000 */
[-C--:B------:R-:W-:Y:S02]  /*7d60*/  FMUL.FTZ R102, R102, R185.reuse ;  /* 0x000000b966667220 */ /* 0x080fe40000410000 */
[----:B------:R-:W-:Y:S01]  /*7d70*/  FMUL.FTZ R103, R103, R185 ;  /* 0x000000b967677220 */ /* 0x000fe20000410000 */
[----:B------:R-:W-:Y:S01]  /*7d80*/  HMMA.16816.F32.BF16 R112, R4, R8, R112 ;  /* 0x000000080470723c */ /* 0x000fe20000041870 */
[----:B------:R-:W-:-:S02]  /*7d90*/  FMUL.FTZ R117, R117, R55 ;  /* 0x0000003775757220 */ /* 0x000fc40000410000 */
[-C--:B------:R-:W-:Y:S02]  /*7da0*/  FMUL.FTZ R118, R118, R54.reuse ;  /* 0x0000003676767220 */ /* 0x080fe40000410000 */
[----:B------:R-:W-:Y:S02]  /*7db0*/  FMUL.FTZ R119, R119, R54 ;  /* 0x0000003677777220 */ /* 0x000fe40000410000 */
[----:B------:R-:W-:Y:S01]  /*7dc0*/  FFMA.FTZ R8, R201, c[0x0][0x23c], -R184 ;  /* 0x00008f00c9087a23 */ /* 0x000fe200000108b8 */
[----:B--2---:R-:W-:Y:S01]  /*7dd0*/  HMMA.16816.F32.BF16 R104, R28, R12, R104 ;  /* 0x0000000c1c68723c */ /* 0x004fe20000041868 */
[-C--:B------:R-:W-:Y:S02]  /*7de0*/  FMUL.FTZ R120, R120, R186.reuse ;  /* 0x000000ba78787220 */ /* 0x080fe40000410000 */
[----:B------:R-:W-:Y:S02]  /*7df0*/  FMUL.FTZ R121, R121, R186 ;  /* 0x000000ba79797220 */ /* 0x000fe40000410000 */
[----:B------:R-:W-:-:S02]  /*7e00*/  FMUL.FTZ R122, R122, R185 ;  /* 0x000000b97a7a7220 */ /* 0x000fc40000410000 */
[----:B------:R-:W-:Y:S01]  /*7e10*/  FMUL.FTZ R123, R123, R185 ;  /* 0x000000b97b7b7220 */ /* 0x000fe20000410000 */
[----:B------:R-:W-:Y:S01]  /*7e20*/  HMMA.16816.F32.BF16 R100, R4, R12, R100 ;  /* 0x0000000c0464723c */ /* 0x000fe20000041864 */
[----:B------:R-:W-:Y:S02]  /*7e30*/  FFMA.FTZ R201, R205, c[0x0][0x23c], -R184 ;  /* 0x00008f00cdc97a23 */ /* 0x000fe400000108b8 */
[-C--:B------:R-:W-:Y:S02]  /*7e40*/  FMUL.FTZ R156, R156, R55.reuse ;  /* 0x000000379c9c7220 */ /* 0x080fe40000410000 */
[----:B------:R-:W-:Y:S02]  /*7e50*/  FMUL.FTZ R157, R157, R55 ;  /* 0x000000379d9d7220 */ /* 0x000fe40000410000 */
[----:B------:R-:W-:Y:S01]  /*7e60*/  IMAD.WIDE.U32 R12, R200, -0x2daee0ad, RZ ;  /* 0xd2511f53c80c7825 */ /* 0x000fe200078e00ff */
[----:B------:R-:W-:Y:S01]  /*7e70*/  MUFU.EX2 R201, R201 ;  /* 0x000000c900c97308 */ /* 0x000fe20000000800 */
[----:B------:R-:W-:Y:S02]  /*7e80*/  HMMA.16816.F32.BF16 R116, R28, R10, R116 ;  /* 0x0000000a1c74723c */ /* 0x000fe40000041874 */
[----:B------:R-:W-:-:S02]  /*7e90*/  FMUL.FTZ R158, R158, R54 ;  /* 0x000000369e9e7220 */ /* 0x000fc40000410000 */
[-C--:B------:R-:W-:Y:S02]  /*7ea0*/  FMUL.FTZ R159, R159, R54.reuse ;  /* 0x000000369f9f7220 */ /* 0x080fe40000410000 */
[-C--:B------:R-:W-:Y:S01]  /*7eb0*/  FMUL.FTZ R152, R152, R55.reuse ;  /* 0x0000003798987220 */ /* 0x080fe20000410000 */
[----:B------:R1:W2:Y:S01]  /*7ec0*/  MUFU.EX2 R200, R8 ;  /* 0x0000000800c87308 */ /* 0x0002a20000000800 */
[----:B------:R-:W-:Y:S01]  /*7ed0*/  HMMA.16816.F32.BF16 R120, R4, R10, R120 ;  /* 0x0000000a0478723c */ /* 0x000fe20000041878 */
[-C--:B------:R-:W-:Y:S02]  /*7ee0*/  FMUL.FTZ R153, R153, R55.reuse ;  /* 0x0000003799997220 */ /* 0x080fe40000410000 */
[-C--:B------:R-:W-:Y:S02]  /*7ef0*/  FMUL.FTZ R154, R154, R54.reuse ;  /* 0x000000369a9a7220 */ /* 0x080fe40000410000 */
[----:B------:R-:W-:Y:S02]  /*7f00*/  FMUL.FTZ R155, R155, R54 ;  /* 0x000000369b9b7220 */ /* 0x000fe40000410000 */
[----:B------:R-:W-:Y:S01]  /*7f10*/  LOP3.LUT R10, R12, 0xffff, RZ, 0xc0, !PT ;  /* 0x0000ffff0c0a7812 */ /* 0x000fe200078ec0ff */
[----:B------:R-:W-:-:S02]  /*7f20*/  FMUL.FTZ R72, R72, R55 ;  /* 0x0000003748487220 */ /* 0x000fc40000410000 */
[-C--:B------:R-:W-:Y:S02]  /*7f30*/  FMUL.FTZ R73, R73, R55.reuse ;  /* 0x0000003749497220 */ /* 0x080fe40000410000 */
[-C--:B------:R-:W-:Y:S02]  /*7f40*/  FMUL.FTZ R74, R74, R54.reuse ;  /* 0x000000364a4a7220 */ /* 0x080fe40000410000 */
[----:B------:R-:W-:Y:S01]  /*7f50*/  FMUL.FTZ R75, R75, R54 ;  /* 0x000000364b4b7220 */ /* 0x000fe20000410000 */
[----:B-1----:R-:W-:Y:S01]  /*7f60*/  SHF.R.U32.HI R8, RZ, 0x10, R12 ;  /* 0x00000010ff087819 */ /* 0x002fe2000001160c */
[-C--:B------:R-:W-:Y:S02]  /*7f70*/  FMUL.FTZ R76, R76, R55.reuse ;  /* 0x000000374c4c7220 */ /* 0x080fe40000410000 */
[-C--:B------:R-:W-:Y:S02]  /*7f80*/  FMUL.FTZ R77, R77, R55.reuse ;  /* 0x000000374d4d7220 */ /* 0x080fe40000410000 */
        /* <DEDUP_REMOVED lines=84> */
[--C-:B------:R-:W-:Y:S01]  /*84d0*/  HSET2.LE.AND R9, R9, R60.reuse, PT ;  /* 0x0000003c09097233 */ /* 0x100fe20003803000 */
[----:B------:R-:W-:Y:S01]  /*84e0*/  IMAD.MOV.U32 R25, RZ, RZ, R29 ;  /* 0x000000ffff197224 */ /* 0x000fe200078e001d */
[----:B------:R-:W-:Y:S01]  /*84f0*/  LOP3.LUT R28, R202, 0xff, RZ, 0xc0, !PT ;  /* 0x000000ffca1c7812 */ /* 0x000fe200078ec0ff */
[----:B------:R-:W-:Y:S01]  /*8500*/  IMAD.MOV.U32 R166, RZ, RZ, R30 ;  /* 0x000000ffffa67224 */ /* 0x000fe200078e001e */
[----:B------:R-:W-:Y:S01]  /*8510*/  SHF.R.U32.HI R29, RZ, 0x18, R202 ;  /* 0x00000018ff1d7819 */ /* 0x000fe200000116ca */
[--C-:B------:R-:W-:Y:S01]  /*8520*/  FFMA.FTZ R203, R228, c[0x0][0x23c], -R164.reuse ;  /* 0x00008f00e4cb7a23 */ /* 0x100fe200000108a4 */
[----:B--2---:R-:W-:Y:S01]  /*8530*/  F2FP.BF16.PACK_AB R30, R201, R200 ;  /* 0x000000c8c91e723e */ /* 0x004fe200000010ff */
[----:B------:R-:W-:Y:S01]  /*8540*/  FFMA.FTZ R202, R240, c[0x0][0x23c], -R164 ;  /* 0x00008f00f0ca7a23 */ /* 0x000fe200000108a4 */
[C---:B------:R-:W-:Y:S01]  /*8550*/  HMMA.16816.F32.BF16 R132, R4.reuse, R34, R132 ;  /* 0x000000220484723c */ /* 0x040fe20000041884 */
[----:B------:R-:W-:Y:S01]  /*8560*/  IMAD.MOV.U32 R167, RZ, RZ, R31 ;  /* 0x000000ffffa77224 */ /* 0x000fe200078e001f */
[----:B------:R-:W-:Y:S01]  /*8570*/  PRMT R28, R28, 0x5410, R11 ;  /* 0x000054101c1c7816 */ /* 0x000fe2000000000b */
[----:B------:R-:W-:Y:S01]  /*8580*/  HSET2.LE.AND R31, R8, R60, PT ;  /* 0x0000003c081f7233 */ /* 0x000fe20003803000 */
[----:B------:R-:W-:Y:S01]  /*8590*/  PRMT R29, R10, 0x5410, R29 ;  /* 0x000054100a1d7816 */ /* 0x000fe2000000001d */
[----:B------:R-:W-:Y:S01]  /*85a0*/  FFMA.FTZ R193, R193, c[0x0][0x23c], -R184 ;  /* 0x00008f00c1c17a23 */ /* 0x000fe200000108b8 */
[----:B------:R-:W-:Y:S01]  /*85b0*/  LOP3.LUT R30, R9, R30, RZ, 0xc0, !PT ;  /* 0x0000001e091e7212 */ /* 0x000fe200078ec0ff */
[----:B------:R-:W-:Y:S01]  /*85c0*/  IMAD.MOV.U32 R34, RZ, RZ, R24 ;  /* 0x000000ffff227224 */ /* 0x000fe200078e0018 */
[----:B------:R-:W-:Y:S01]  /*85d0*/  HMMA.16816.F32.BF16 R148, R4, R26, R148 ;  /* 0x0000001a0494723c */ /* 0x000fe20000041894 */
[----:B------:R-:W-:Y:S01]  /*85e0*/  IMAD.MOV.U32 R35, RZ, RZ, R25 ;  /* 0x000000ffff237224 */ /* 0x000fe200078e0019 */
[----:B------:R-:W-:Y:S01]  /*85f0*/  LDSM.16.MT88.4 R8, [R213+0xb400] ;  /* 0x00b40000d508783b */ /* 0x000fe20000004200 */
[----:B------:R-:W-:-:S03]  /*8600*/  FFMA.FTZ R195, R195, c[0x0][0x23c], -R184 ;  /* 0x00008f00c3c37a23 */ /* 0x000fc600000108b8 */
[----:B------:R-:W1:Y:S02]  /*8610*/  LDSM.16.MT88.4 R24, [R213+0x9400] ;  /* 0x00940000d518783b */ /* 0x000e640000004200 */
[C---:B------:R-:W-:Y:S01]  /*8620*/  HMMA.16816.F32.BF16 R68, R4.reuse, R20, R68 ;  /* 0x000000140444723c */ /* 0x040fe20000041844 */
[----:B------:R-:W-:Y:S01]  /*8630*/  MUFU.EX2 R202, R202 ;  /* 0x000000ca00ca7308 */ /* 0x000fe20000000800 */
[--C-:B------:R-:W-:Y:S01]  /*8640*/  FFMA.FTZ R205, R252, c[0x0][0x23c], -R164.reuse ;  /* 0x00008f00fccd7a23 */ /* 0x100fe200000108a4 */
[----:B------:R2:W5:Y:S05]  /*8650*/  LDL.LU.64 R216, [R1+0x8] ;  /* 0x0000080001d87983 */ /* 0x00056a0000300a00 */
        /* <DEDUP_REMOVED lines=12> */
[--C-:B------:R-:W-:Y:S01]  /*8720*/  HSET2.LE.AND R28, R28, R60.reuse, PT ;  /* 0x0000003c1c1c7233 */ /* 0x100fe20003803000 */
[--C-:B------:R-:W-:Y:S01]  /*8730*/  FFMA.FTZ R240, R189, c[0x0][0x23c], -R64.reuse ;  /* 0x00008f00bdf07a23 */ /* 0x100fe20000010840 */
[----:B------:R-:W-:Y:S01]  /*8740*/  HSET2.LE.AND R29, R29, R60, PT ;  /* 0x0000003c1d1d7233 */ /* 0x000fe20003803000 */
[--C-:B------:R-:W-:Y:S01]  /*8750*/  FFMA.FTZ R210, R210, c[0x0][0x23c], -R64.reuse ;  /* 0x00008f00d2d27a23 */ /* 0x100fe20000010840 */
[----:B------:R2:W5:Y:S01]  /*8760*/  LDL.LU.64 R214, [R1] ;  /* 0x0000000001d67983 */ /* 0x0005620000300a00 */
[----:B----4-:R-:W-:Y:S01]  /*8770*/  F2FP.BF16.PACK_AB R32, R203, R202 ;  /* 0x000000cacb20723e */ /* 0x010fe200000010ff */
[----:B------:R-:W-:Y:S01]  /*8780*/  FFMA.FTZ R189, R241, c[0x0][0x23c], -R64 ;  /* 0x00008f00f1bd7a23 */ /* 0x000fe20000010840 */
[----:B------:R-:W4:Y:S01]  /*8790*/  MUFU.EX2 R195, R195 ;  /* 0x000000c300c37308 */ /* 0x000f220000000800 */
[--C-:B------:R-:W-:Y:S01]  /*87a0*/  FFMA.FTZ R228, R239, c[0x0][0x23c], -R61.reuse ;  /* 0x00008f00efe47a23 */ /* 0x100fe2000001083d */
[----:B------:R-:W-:Y:S01]  /*87b0*/  LOP3.LUT R31, R31, R32, RZ, 0xc0, !PT ;  /* 0x000000201f1f7212 */ /* 0x000fe200078ec0ff */
[--C-:B------:R-:W-:Y:S01]  /*87c0*/  FFMA.FTZ R239, R197, c[0x0][0x23c], -R61.reuse ;  /* 0x00008f00c5ef7a23 */ /* 0x100fe2000001083d */
[----:B------:R-:W-:Y:S01]  /*87d0*/  UIADD3 UR4, UR4, 0x1, URZ ;  /* 0x0000000104047890 */ /* 0x000fe2000fffe03f */
[----:B------:R-:W-:Y:S01]  /*87e0*/  FFMA.FTZ R197, R208, c[0x0][0x23c], -R61 ;  /* 0x00008f00d0c57a23 */ /* 0x000fe2000001083d */
[----:B------:R-:W-:Y:S01]  /*87f0*/  UISETP.GE.AND UP0, UPT, UR26, 0x3, UPT ;  /* 0x000000031a00788c */ /* 0x000fe2000bf06270 */
[--C-:B------:R-:W-:Y:S01]  /*8800*/  FFMA.FTZ R208, R209, c[0x0][0x23c], -R184.reuse ;  /* 0x00008f00d1d07a23 */ /* 0x100fe200000108b8 */
[----:B------:R-:W-:Y:S01]  /*8810*/  MUFU.EX2 R205, R205 ;  /* 0x000000cd00cd7308 */ /* 0x000fe20000000800 */
[----:B------:R-:W-:-:S02]  /*8820*/  FFMA.FTZ R209, R236, c[0x0][0x23c], -R184 ;  /* 0x00008f00ecd17a23 */ /* 0x000fc400000108b8 */
[----:B------:R-:W-:Y:S01]  /*8830*/  FFMA.FTZ R236, R238, c[0x0][0x23c], -R184 ;  /* 0x00008f00eeec7a23 */ /* 0x000fe200000108b8 */
[----:B------:R-:W-:Y:S01]  /*8840*/  PLOP3.LUT P0, PT, PT, PT, UP0, 0x80, 0x0 ;  /* 0x000000000000781c */ /* 0x000fe20003f0f008 */
[--C-:B------:R-:W-:Y:S02]  /*8850*/  FFMA.FTZ R196, R196, c[0x0][0x23c], -R164.reuse ;  /* 0x00008f00c4c47a23 */ /* 0x100fe400000108a4 */
[----:B------:R-:W-:Y:S01]  /*8860*/  FFMA.FTZ R238, R199, c[0x0][0x23c], -R164 ;  /* 0x00008f00c7ee7a23 */ /* 0x000fe200000108a4 */
[----:B------:R-:W1:Y:S01]  /*8870*/  MUFU.EX2 R206, R206 ;  /* 0x000000ce00ce7308 */ /* 0x000e620000000800 */
[----:B----4-:R-:W-:Y:S01]  /*8880*/  F2FP.BF16.PACK_AB R32, R195, R193 ;  /* 0x000000c1c320723e */ /* 0x010fe200000010ff */
[----:B------:R-:W-:Y:S01]  /*8890*/  FFMA.FTZ R237, R237, c[0x0][0x23c], -R184 ;  /* 0x00008f00eded7a23 */ /* 0x000fe200000108b8 */
[----:B------:R-:W-:Y:S01]  /*88a0*/  @UP0 UIADD3 UR26, UR26, -0x3, URZ ;  /* 0xfffffffd1a1a0890 */ /* 0x000fe2000fffe03f */
[--C-:B------:R-:W-:Y:S01]  /*88b0*/  FFMA.FTZ R199, R211, c[0x0][0x23c], -R164.reuse ;  /* 0x00008f00d3c77a23 */ /* 0x100fe200000108a4 */
[----:B------:R-:W-:Y:S01]  /*88c0*/  LOP3.LUT R28, R28, R32, RZ, 0xc0, !PT ;  /* 0x000000201c1c7212 */ /* 0x000fe200078ec0ff */
[----:B------:R-:W-:-:S02]  /*88d0*/  FFMA.FTZ R204, R204, c[0x0][0x23c], -R164 ;  /* 0x00008f00cccc7a23 */ /* 0x000fc400000108a4 */
[----:B------:R-:W-:Y:S01]  /*88e0*/  MUFU.EX2 R210, R210 ;  /* 0x000000d200d27308 */ /* 0x000fe20000000800 */
[----:B------:R-:W-:Y:S02]  /*88f0*/  FFMA.FTZ R174, R174, c[0x0][0x23c], -R61 ;  /* 0x00008f00aeae7a23 */ /* 0x000fe4000001083d */
[----:B------:R-:W-:Y:S02]  /*8900*/  FFMA.FTZ R177, R177, c[0x0][0x23c], -R64 ;  /* 0x00008f00b1b17a23 */ /* 0x000fe40000010840 */
[--C-:B------:R-:W-:Y:S02]  /*8910*/  FFMA.FTZ R182, R182, c[0x0][0x23c], -R184.reuse ;  /* 0x00008f00b6b67a23 */ /* 0x100fe400000108b8 */
[--C-:B------:R-:W-:Y:S01]  /*8920*/  FFMA.FTZ R181, R181, c[0x0][0x23c], -R184.reuse ;  /* 0x00008f00b5b57a23 */ /* 0x100fe200000108b8 */
[----:B-1----:R-:W-:Y:S01]  /*8930*/  F2FP.BF16.PACK_AB R32, R206, R205 ;  /* 0x000000cdce20723e */ /* 0x002fe200000010ff */
[----:B------:R-:W-:Y:S01]  /*8940*/  MUFU.EX2 R189, R189 ;  /* 0x000000bd00bd7308 */ /* 0x000fe20000000800 */
[----:B------:R-:W-:-:S02]  /*8950*/  FFMA.FTZ R180, R180, c[0x0][0x23c], -R184 ;  /* 0x00008f00b4b47a23 */ /* 0x000fc400000108b8 */
[----:B------:R-:W-:Y:S01]  /*8960*/  LOP3.LUT R29, R29, R32, RZ, 0xc0, !PT ;  /* 0x000000201d1d7212 */ /* 0x000fe200078ec0ff */
[--C-:B------:R-:W-:Y:S02]  /*8970*/  FFMA.FTZ R173, R173, c[0x0][0x23c], -R164.reuse ;  /* 0x00008f00adad7a23 */ /* 0x100fe400000108a4 */
[--C-:B------:R-:W-:Y:S02]  /*8980*/  FFMA.FTZ R175, R175, c[0x0][0x23c], -R164.reuse ;  /* 0x00008f00afaf7a23 */ /* 0x100fe400000108a4 */
[----:B------:R-:W-:Y:S01]  /*8990*/  MUFU.EX2 R228, R228 ;  /* 0x000000e400e47308 */ /* 0x000fe20000000800 */
[--C-:B------:R-:W-:Y:S01]  /*89a0*/  FFMA.FTZ R66, R66, c[0x0][0x23c], -R164.reuse ;  /* 0x00008f0042427a23 */ /* 0x100fe200000108a4 */
[----:B------:R-:W-:Y:S01]  /*89b0*/  HMMA.16816.F32.BF16 R156, R28, R24, R156 ;  /* 0x000000181c9c723c */ /* 0x000fe2000004189c */
[----:B------:R-:W-:Y:S02]  /*89c0*/  FFMA.FTZ R67, R67, c[0x0][0x23c], -R164 ;  /* 0x00008f0043437a23 */ /* 0x000fe400000108a4 */
[----:B------:R-:W-:-:S02]  /*89d0*/  FFMA.FTZ R53, R232, R186, R53 ;  /* 0x000000bae8357223 */ /* 0x000fc40000010035 */
[----:B------:R-:W-:Y:S01]  /*89e0*/  FFMA.FTZ R49, R231, R185, R49 ;  /* 0x000000b9e7317223 */ /* 0x000fe20000010031 */
[----:B------:R-:W1:Y:S01]  /*89f0*/  MUFU.EX2 R240, R240 ;  /* 0x000000f000f07308 */ /* 0x000e620000000800 */
[----:B------:R-:W-:Y:S01]  /*8a00*/  FFMA.FTZ R45, R230, R55, R45 ;  /* 0x00000037e62d7223 */ /* 0x000fe2000001002d */
[C---:B------:R-:W-:Y:S01]  /*8a10*/  HMMA.16816.F32.BF16 R152, R28.reuse, R26, R152 ;  /* 0x0000001a1c98723c */ /* 0x040fe20000041898 */
[----:B------:R-:W-:Y:S02]  /*8a20*/  FFMA.FTZ R41, R229, R54, R41 ;  /* 0x00000036e5297223 */ /* 0x000fe40000010029 */
[----:B------:R-:W-:Y:S02]  /*8a30*/  FADD.FTZ R53, R52, R53 ;  /* 0x0000003534357221 */ /* 0x000fe40000010000 */
[----:B------:R-:W-:Y:S01]  /*8a40*/  FADD.FTZ R49, R48, R49 ;  /* 0x0000003130317221 */ /* 0x000fe20000010000 */
[----:B------:R-:W4:Y:S01]  /*8a50*/  MUFU.EX2 R239, R239 ;  /* 0x000000ef00ef7308 */ /* 0x000f220000000800 */
[----:B------:R-:W-:Y:S01]  /*8a60*/  FADD.FTZ R45, R44, R45 ;  /* 0x0000002d2c2d7221 */ /* 0x000fe20000010000 */
[----:B---3--:R-:W-:Y:S01]  /*8a70*/  HMMA.16816.F32.BF16 R72, R28, R20, R72 ;  /* 0x000000141c48723c */ /* 0x008fe20000041848 */
[----:B------:R-:W-:-:S02]  /*8a80*/  FADD.FTZ R41, R40, R41 ;  /* 0x0000002928297221 */ /* 0x000fc40000010000 */
[----:B------:R-:W-:Y:S02]  /*8a90*/  FADD.FTZ R53, R51, R53 ;  /* 0x0000003533357221 */ /* 0x000fe40000010000 */
[----:B------:R-:W-:Y:S01]  /*8aa0*/  FADD.FTZ R49, R47, R49 ;  /* 0x000000312f317221 */ /* 0x000fe20000010000 */
[----:B------:R-:W3:Y:S01]  /*8ab0*/  MUFU.EX2 R197, R197 ;  /* 0x000000c500c57308 */ /* 0x000ee20000000800 */
[----:B------:R-:W-:Y:S01]  /*8ac0*/  FADD.FTZ R45, R43, R45 ;  /* 0x0000002d2b2d7221 */ /* 0x000fe20000010000 */
[C---:B------:R-:W-:Y:S01]  /*8ad0*/  HMMA.16816.F32.BF16 R76, R28.reuse, R22, R76 ;  /* 0x000000161c4c723c */ /* 0x040fe2000004184c */
[----:B------:R-:W-:Y:S02]  /*8ae0*/  FADD.FTZ R41, R39, R41 ;  /* 0x0000002927297221 */ /* 0x000fe40000010000 */
[----:B------:R-:W-:Y:S02]  /*8af0*/  FADD.FTZ R53, R50, R53 ;  /* 0x0000003532357221 */ /* 0x000fe40000010000 */
[----:B------:R-:W-:Y:S01]  /*8b00*/  FADD.FTZ R49, R46, R49 ;  /* 0x000000312e317221 */ /* 0x000fe20000010000 */
[----:B------:R-:W2:Y:S01]  /*8b10*/  MUFU.EX2 R208, R208 ;  /* 0x000000d000d07308 */ /* 0x000ea20000000800 */
[----:B------:R-:W-:Y:S01]  /*8b20*/  FADD.FTZ R45, R42, R45 ;  /* 0x0000002d2a2d7221 */ /* 0x000fe20000010000 */
[----:B------:R-:W-:Y:S01]  /*8b30*/  HMMA.16816.F32.BF16 R88, R28, R16, R88 ;  /* 0x000000101c58723c */ /* 0x000fe20000041858 */
[----:B------:R-:W-:-:S02]  /*8b40*/  FADD.FTZ R41, R38, R41 ;  /* 0x0000002926297221 */ /* 0x000fc40000010000 */
[----:B-1----:R-:W-:Y:S02]  /*8b50*/  FADD.FTZ R53, R240, R53 ;  /* 0x00000035f0357221 */ /* 0x002fe40000010000 */
[----:B----4-:R-:W-:Y:S01]  /*8b60*/  FADD.FTZ R49, R239, R49 ;  /* 0x00000031ef317221 */ /* 0x010fe20000010000 */
[----:B------:R-:W-:Y:S01]  /*8b70*/  MUFU.EX2 R209, R209 ;  /* 0x000000d100d17308 */ /* 0x000fe20000000800 */
[----:B------:R-:W-:Y:S01]  /*8b80*/  FADD.FTZ R45, R193, R45 ;  /* 0x0000002dc12d7221 */ /* 0x000fe20000010000 */
[C---:B------:R-:W-:Y:S01]  /*8b90*/  HMMA.16816.F32.BF16 R92, R28.reuse, R18, R92 ;  /* 0x000000121c5c723c */ /* 0x040fe2000004185c */
[----:B------:R-:W-:Y:S02]  /*8ba0*/  FADD.FTZ R41, R205, R41 ;  /* 0x00000029cd297221 */ /* 0x000fe40000010000 */
[----:B---3--:R-:W-:Y:S02]  /*8bb0*/  FADD.FTZ R49, R197, R49 ;  /* 0x00000031c5317221 */ /* 0x008fe40000010000 */
[----:B------:R-:W-:Y:S01]  /*8bc0*/  FADD.FTZ R45, R195, R45 ;  /* 0x0000002dc32d7221 */ /* 0x000fe20000010000 */
[----:B------:R-:W1:Y:S01]  /*8bd0*/  MUFU.EX2 R196, R196 ;  /* 0x000000c400c47308 */ /* 0x000e620000000800 */
[----:B------:R-:W-:Y:S01]  /*8be0*/  FADD.FTZ R41, R206, R41 ;  /* 0x00000029ce297221 */ /* 0x000fe20000010000 */
[----:B------:R-:W-:Y:S01]  /*8bf0*/  HMMA.16816.F32.BF16 R104, R28, R12, R104 ;  /* 0x0000000c1c68723c */ /* 0x000fe20000041868 */
[----:B------:R-:W-:-:S02]  /*8c00*/  FFMA.FTZ R0, R0, c[0x0][0x23c], -R64 ;  /* 0x00008f0000007a23 */ /* 0x000fc40000010840 */
[--C-:B------:R-:W-:Y:S02]  /*8c10*/  FFMA.FTZ R65, R65, c[0x0][0x23c], -R64.reuse ;  /* 0x00008f0041417a23 */ /* 0x100fe40000010840 */
[--C-:B------:R-:W-:Y:S01]  /*8c20*/  FFMA.FTZ R63, R63, c[0x0][0x23c], -R64.reuse ;  /* 0x00008f003f3f7a23 */ /* 0x100fe20000010840 */
[----:B------:R-:W3:Y:S01]  /*8c30*/  MUFU.EX2 R238, R238 ;  /* 0x000000ee00ee7308 */ /* 0x000ee20000000800 */
[----:B------:R-:W-:Y:S01]  /*8c40*/  FFMA.FTZ R62, R62, c[0x0][0x23c], -R64 ;  /* 0x00008f003e3e7a23 */ /* 0x000fe20000010840 */
[C---:B------:R-:W-:Y:S01]  /*8c50*/  HMMA.16816.F32.BF16 R144, R28.reuse, R14, R144 ;  /* 0x0000000e1c90723c */ /* 0x040fe20000041890 */
[--C-:B------:R-:W-:Y:S02]  /*8c60*/  FFMA.FTZ R56, R56, c[0x0][0x23c], -R61.reuse ;  /* 0x00008f0038387a23 */ /* 0x100fe4000001083d */
[--C-:B------:R-:W-:Y:S02]  /*8c70*/  FFMA.FTZ R58, R58, c[0x0][0x23c], -R61.reuse ;  /* 0x00008f003a3a7a23 */ /* 0x100fe4000001083d */
[--C-:B------:R-:W-:Y:S01]  /*8c80*/  FFMA.FTZ R57, R57, c[0x0][0x23c], -R61.reuse ;  /* 0x00008f0039397a23 */ /* 0x100fe2000001083d */
[----:B------:R-:W4:Y:S01]  /*8c90*/  MUFU.EX2 R236, R236 ;  /* 0x000000ec00ec7308 */ /* 0x000f220000000800 */
[----:B------:R-:W-:Y:S01]  /*8ca0*/  FFMA.FTZ R59, R59, c[0x0][0x23c], -R61 ;  /* 0x00008f003b3b7a23 */ /* 0x000fe2000001083d */
[----:B------:R-:W-:Y:S01]  /*8cb0*/  HMMA.16816.F32.BF16 R140, R28, R8, R140 ;  /* 0x000000081c8c723c */ /* 0x000fe2000004188c */
[----:B------:R-:W-:-:S02]  /*8cc0*/  FADD.FTZ R49, R228, R49 ;  /* 0x00000031e4317221 */ /* 0x000fc40000010000 */
[----:B------:R-:W-:Y:S02]  /*8cd0*/  FADD.FTZ R45, R200, R45 ;  /* 0x0000002dc82d7221 */ /* 0x000fe40000010000 */
[----:B------:R-:W-:Y:S01]  /*8ce0*/  FADD.FTZ R41, R202, R41 ;  /* 0x00000029ca297221 */ /* 0x000fe20000010000 */
[----:B------:R-:W4:Y:S01]  /*8cf0*/  MUFU.EX2 R237, R237 ;  /* 0x000000ed00ed7308 */ /* 0x000f220000000800 */
[----:B------:R-:W-:Y:S01]  /*8d00*/  FADD.FTZ R45, R201, R45 ;  /* 0x0000002dc92d7221 */ /* 0x000fe20000010000 */
[C---:B------:R-:W-:Y:S01]  /*8d10*/  HMMA.16816.F32.BF16 R116, R28.reuse, R10, R116 ;  /* 0x0000000a1c74723c */ /* 0x040fe20000041874 */
[----:B------:R-:W-:Y:S02]  /*8d20*/  FADD.FTZ R41, R203, R41 ;  /* 0x00000029cb297221 */ /* 0x000fe40000010000 */
[----:B--2---:R-:W-:Y:S02]  /*8d30*/  FADD.FTZ R45, R208, R45 ;  /* 0x0000002dd02d7221 */ /* 0x004fe40000010000 */
[----:B-1----:R-:W-:Y:S01]  /*8d40*/  FADD.FTZ R41, R196, R41 ;  /* 0x00000029c4297221 */ /* 0x002fe20000010000 */
[----:B------:R-:W1:Y:S01]  /*8d50*/  MUFU.EX2 R199, R199 ;  /* 0x000000c700c77308 */ /* 0x000e620000000800 */
[----:B------:R-:W-:Y:S01]  /*8d60*/  FADD.FTZ R45, R209, R45 ;  /* 0x0000002dd12d7221 */ /* 0x000fe20000010000 */
[----:B------:R-:W-:Y:S01]  /*8d70*/  HMMA.16816.F32.BF16 R124, R28, R4, R124 ;  /* 0x000000041c7c723c */ /* 0x000fe2000004187c */
[----:B---3--:R-:W-:-:S02]  /*8d80*/  FADD.FTZ R41, R238, R41 ;  /* 0x00000029ee297221 */ /* 0x008fc40000010000 */
[----:B----4-:R-:W-:Y:S02]  /*8d90*/  FADD.FTZ R45, R236, R45 ;  /* 0x0000002dec2d7221 */ /* 0x010fe40000010000 */
[----:B------:R-:W-:Y:S01]  /*8da0*/  IMAD.MOV.U32 R168, RZ, RZ, R37 ;  /* 0x000000ffffa87224 */ /* 0x000fe200078e0025 */
[----:B------:R-:W2:Y:S01]  /*8db0*/  MUFU.EX2 R204, R204 ;  /* 0x000000cc00cc7308 */ /* 0x000ea20000000800 */
[----:B------:R-:W-:Y:S01]  /*8dc0*/  FADD.FTZ R45, R237, R45 ;  /* 0x0000002ded2d7221 */ /* 0x000fe20000010000 */
[----:B------:R-:W-:Y:S01]  /*8dd0*/  HMMA.16816.F32.BF16 R128, R28, R6, R128 ;  /* 0x000000061c80723c */ /* 0x000fe20000041880 */
[----:B------:R-:W-:-:S05]  /*8de0*/  @P0 IMAD.MOV.U32 R168, RZ, RZ, R37 ;  /* 0x000000ffffa80224 */ /* 0x000fca00078e0025 */
[----:B------:R-:W-:Y:S01]  /*8df0*/  MUFU.EX2 R174, R174 ;  /* 0x000000ae00ae7308 */ /* 0x000fe20000000800 */
[----:B------:R-:W-:Y:S01]  /*8e00*/  LOP3.LUT R28, R207, UR7, R34, 0x96, !PT ;  /* 0x00000007cf1c7c12 */ /* 0x000fe2000f8e9622 */
[----:B------:R-:W-:Y:S02]  /*8e10*/  FFMA.FTZ R207, R198, c[0x0][0x23c], -R64 ;  /* 0x00008f00c6cf7a23 */ /* 0x000fe40000010840 */
[----:B------:R-:W-:Y:S02]  /*8e20*/  FFMA.FTZ R198, R242, c[0x0][0x23c], -R61 ;  /* 0x00008f00f2c67a23 */ /* 0x000fe4000001083d */
[----:B------:R-:W-:Y:S02]  /*8e30*/  IMAD.WIDE.U32 R28, R28, -0x2daee0ad, RZ ;  /* 0xd2511f531c1c7825 */ /* 0x000fe400078e00ff */
[----:B------:R-:W3:Y:S02]  /*8e40*/  MUFU.EX2 R207, R207 ;  /* 0x000000cf00cf7308 */ /* 0x000ee40000000800 */
[----:B-1----:R-:W-:Y:S01]  /*8e50*/  FADD.FTZ R41, R199, R41 ;  /* 0x00000029c7297221 */ /* 0x002fe20000010000 */
[----:B------:R-:W-:Y:S01]  /*8e60*/  LOP3.LUT R31, R29, UR16, R166, 0x96, !PT ;  /* 0x000000101d1f7c12 */ /* 0x000fe2000f8e96a6 */
[----:B------:R-:W-:Y:S01]  /*8e70*/  IMAD.WIDE.U32 R166, R169, -0x2daee0ad, RZ ;  /* 0xd2511f53a9a67825 */ /* 0x000fe200078e00ff */
[----:B------:R-:W-:-:S02]  /*8e80*/  LOP3.LUT R32, R28, 0xffff, RZ, 0xc0, !PT ;  /* 0x0000ffff1c207812 */ /* 0x000fc400078ec0ff */
[--C-:B------:R-:W-:Y:S01]  /*8e90*/  SHF.R.U32.HI R29, RZ, 0x10, R28.reuse ;  /* 0x00000010ff1d7819 */ /* 0x100fe2000001161c */
[----:B------:R-:W1:Y:S01]  /*8ea0*/  MUFU.EX2 R198, R198 ;  /* 0x000000c600c67308 */ /* 0x000e620000000800 */
[----:B------:R-:W-:Y:S01]  /*8eb0*/  LOP3.LUT R30, R28, 0xff, RZ, 0xc0, !PT ;  /* 0x000000ff1c1e7812 */ /* 0x000fe200078ec0ff */
[----:B--2---:R-:W-:Y:S01]  /*8ec0*/  FADD.FTZ R41, R204, R41 ;  /* 0x00000029cc297221 */ /* 0x004fe20000010000 */
[----:B------:R-:W-:Y:S02]  /*8ed0*/  SHF.R.U32.HI R28, RZ, 0x18, R28 ;  /* 0x00000018ff1c7819 */ /* 0x000fe4000001161c */
[----:B------:R-:W-:Y:S02]  /*8ee0*/  LOP3.LUT R29, R29, 0xff, RZ, 0xc0, !PT ;  /* 0x000000ff1d1d7812 */ /* 0x000fe400078ec0ff */
[----:B------:R-:W-:Y:S01]  /*8ef0*/  SHF.R.U32.HI R32, RZ, 0x8, R32 ;  /* 0x00000008ff207819 */ /* 0x000fe20000011620 */
[----:B------:R-:W-:Y:S01]  /*8f00*/  MUFU.EX2 R177, R177 ;  /* 0x000000b100b17308 */ /* 0x000fe20000000800 */
[----:B------:R-:W-:Y:S01]  /*8f10*/  PRMT R28, R29, 0x5410, R28 ;  /* 0x000054101d1c7816 */ /* 0x000fe2000000001c */
[----:B---3--:R-:W-:Y:S01]  /*8f20*/  FADD.FTZ R53, R207, R53 ;  /* 0x00000035cf357221 */ /* 0x008fe20000010000 */
[----:B------:R-:W-:-:S02]  /*8f30*/  SHF.R.U32.HI R29, RZ, 0x10, R31 ;  /* 0x00000010ff1d7819 */ /* 0x000fc4000001161f */
[----:B------:R-:W-:Y:S01]  /*8f40*/  PRMT R30, R30, 0x5410, R32 ;  /* 0x000054101e1e7816 */ /* 0x000fe20000000020 */
[--C-:B------:R-:W-:Y:S01]  /*8f50*/  HSET2.LE.AND R28, R28, R60.reuse, PT ;  /* 0x0000003c1c1c7233 */ /* 0x100fe20003803000 */
[C---:B------:R-:W-:Y:S01]  /*8f60*/  LOP3.LUT R33, R31.reuse, 0xffff, RZ, 0xc0, !PT ;  /* 0x0000ffff1f217812 */ /* 0x040fe200078ec0ff */
[----:B------:R-:W-:Y:S01]  /*8f70*/  MUFU.EX2 R182, R182 ;  /* 0x000000b600b67308 */ /* 0x000fe20000000800 */
[----:B------:R-:W-:Y:S01]  /*8f80*/  LOP3.LUT R32, R31, 0xff, RZ, 0xc0, !PT ;  /* 0x000000ff1f207812 */ /* 0x000fe200078ec0ff */
[----:B------:R-:W-:Y:S01]  /*8f90*/  HSET2.LE.AND R30, R30, R60, PT ;  /* 0x0000003c1e1e7233 */ /* 0x000fe20003803000 */
[----:B------:R-:W-:Y:S01]  /*8fa0*/  SHF.R.U32.HI R31, RZ, 0x18, R31 ;  /* 0x00000018ff1f7819 */ /* 0x000fe2000001161f */
[----:B------:R-:W-:Y:S01]  /*8fb0*/  FADD.FTZ R53, R210, R53 ;  /* 0x00000035d2357221 */ /* 0x000fe20000010000 */
[----:B------:R-:W-:Y:S01]  /*8fc0*/  LOP3.LUT R29, R29, 0xff, RZ, 0xc0, !PT ;  /* 0x000000ff1d1d7812 */ /* 0x000fe200078ec0ff */
[----:B-1----:R-:W-:Y:S01]  /*8fd0*/  FADD.FTZ R49, R198, R49 ;  /* 0x00000031c6317221 */ /* 0x002fe20000010000 */
[----:B------:R-:W-:Y:S01]  /*8fe0*/  SHF.R.U32.HI R33, RZ, 0x8, R33 ;  /* 0x00000008ff217819 */ /* 0x000fe20000011621 */
[----:B------:R-:W-:Y:S01]  /*8ff0*/  MUFU.EX2 R181, R181 ;  /* 0x000000b500b57308 */ /* 0x000fe20000000800 */
[----:B------:R-:W-:Y:S01]  /*9000*/  PRMT R29, R29, 0x5410, R31 ;  /* 0x000054101d1d7816 */ /* 0x000fe2000000001f */
[C---:B------:R-:W-:Y:S01]  /*9010*/  FADD.FTZ R53, R189.reuse, R53 ;  /* 0x00000035bd357221 */ /* 0x040fe20000010000 */
[----:B------:R-:W-:-:S02]  /*9020*/  F2FP.BF16.PACK_AB R31, R189, R210 ;  /* 0x000000d2bd1f723e */ /* 0x000fc400000010ff */
[----:B------:R-:W-:Y:S01]  /*9030*/  PRMT R32, R32, 0x5410, R33 ;  /* 0x0000541020207816 */ /* 0x000fe20000000021 */
[----:B------:R-:W-:Y:S01]  /*9040*/  HSET2.LE.AND R29, R29, R60, PT ;  /* 0x0000003c1d1d7233 */ /* 0x000fe20003803000 */
[----:B------:R-:W-:Y:S01]  /*9050*/  LOP3.LUT R30, R30, R31, RZ, 0xc0, !PT ;  /* 0x0000001f1e1e7212 */ /* 0x000fe200078ec0ff */
[----:B------:R-:W-:Y:S01]  /*9060*/  MUFU.EX2 R180, R180 ;  /* 0x000000b400b47308 */ /* 0x000fe20000000800 */
[----:B------:R-:W-:-:S04]  /*9070*/  F2FP.BF16.PACK_AB R31, R198, R228 ;  /* 0x000000e4c61f723e */ /* 0x000fc800000010ff */
[----:B------:R-:W-:Y:S01]  /*9080*/  LOP3.LUT R31, R28, R31, RZ, 0xc0, !PT ;  /* 0x0000001f1c1f7212 */ /* 0x000fe200078ec0ff */
[----:B------:R-:W-:Y:S01]  /*9090*/  HSET2.LE.AND R28, R32, R60, PT ;  /* 0x0000003c201c7233 */ /* 0x000fe20003803000 */
[----:B------:R-:W-:Y:S01]  /*90a0*/  F2FP.BF16.PACK_AB R32, R207, R240 ;  /* 0x000000f0cf20723e */ /* 0x000fe200000010ff */
[----:B------:R-:W1:Y:S03]  /*90b0*/  MUFU.EX2 R173, R173 ;  /* 0x000000ad00ad7308 */ /* 0x000e660000000800 */
[----:B------:R-:W-:Y:S02]  /*90c0*/  LOP3.LUT R28, R28, R32, RZ, 0xc0, !PT ;  /* 0x000000201c1c7212 */ /* 0x000fe400078ec0ff */
[----:B------:R-:W-:-:S03]  /*90d0*/  F2FP.BF16.PACK_AB R32, R197, R239 ;  /* 0x000000efc520723e */ /* 0x000fc600000010ff */
[----:B------:R-:W2:Y:S01]  /*90e0*/  MUFU.EX2 R175, R175 ;  /* 0x000000af00af7308 */ /* 0x000ea20000000800 */
[----:B------:R-:W-:Y:S02]  /*90f0*/  LOP3.LUT R29, R29, R32, RZ, 0xc0, !PT ;  /* 0x000000201d1d7212 */ /* 0x000fe400078ec0ff */
[----:B------:R-:W-:-:S05]  /*9100*/  F2FP.BF16.PACK_AB R32, R209, R208 ;  /* 0x000000d0d120723e */ /* 0x000fca00000010ff */
[----:B------:R-:W-:Y:S01]  /*9110*/  HMMA.16816.F32.BF16 R68, R28, R20, R68 ;  /* 0x000000141c44723c */ /* 0x000fe20000041844 */
[----:B------:R-:W3:Y:S01]  /*9120*/  MUFU.EX2 R66, R66 ;  /* 0x0000004200427308 */ /* 0x000ee20000000800 */
[----:B-1----:R-:W-:-:S05]  /*9130*/  FADD.FTZ R41, R173, R41 ;  /* 0x00000029ad297221 */ /* 0x002fca0000010000 */
[----:B------:R-:W-:Y:S01]  /*9140*/  IMAD.U32 R20, RZ, RZ, UR25 ;  /* 0x00000019ff147e24 */ /* 0x000fe2000f8e00ff */
[----:B------:R-:W-:Y:S01]  /*9150*/  HMMA.16816.F32.BF16 R160, R28, R24, R160 ;  /* 0x000000181ca0723c */ /* 0x000fe200000418a0 */
[----:B------:R-:W1:Y:S01]  /*9160*/  MUFU.EX2 R67, R67 ;  /* 0x0000004300437308 */ /* 0x000e620000000800 */
[----:B--2---:R-:W-:Y:S02]  /*9170*/  FADD.FTZ R41, R175, R41 ;  /* 0x00000029af297221 */ /* 0x004fe40000010000 */
[----:B------:R-:W-:-:S04]  /*9180*/  LOP3.LUT R20, R167, UR4, R20, 0x96, !PT ;  /* 0x00000004a7147c12 */ /* 0x000fc8000f8e9614 */
[C---:B------:R-:W-:Y:S01]  /*9190*/  HMMA.16816.F32.BF16 R84, R28.reuse, R16, R84 ;  /* 0x000000101c54723c */ /* 0x040fe20000041854 */
[----:B------:R-:W-:Y:S01]  /*91a0*/  IMAD.WIDE.U32 R24, R20, -0x326172a9, RZ ;  /* 0xcd9e8d5714187825 */ /* 0x000fe200078e00ff */
[----:B------:R-:W-:Y:S03]  /*91b0*/  MUFU.EX2 R0, R0 ;  /* 0x0000000000007308 */ /* 0x000fe60000000800 */
[----:B---3--:R-:W-:Y:S01]  /*91c0*/  FADD.FTZ R41, R66, R41 ;  /* 0x0000002942297221 */ /* 0x008fe20000010000 */
[----:B------:R-:W-:Y:S02]  /*91d0*/  LOP3.LUT R250, R25, UR15, R250, 0x96, !PT ;  /* 0x0000000f19fa7c12 */ /* 0x000fe4000f8e96fa */
[----:B------:R-:W-:Y:S01]  /*91e0*/  LOP3.LUT R16, R245, UR13, R24, 0x96, !PT ;  /* 0x0000000df5107c12 */ /* 0x000fe2000f8e9618 */
[----:B------:R-:W-:Y:S01]  /*91f0*/  HMMA.16816.F32.BF16 R100, R28, R12, R100 ;  /* 0x0000000c1c64723c */ /* 0x000fe20000041864 */
[----:B------:R-:W-:Y:S01]  /*9200*/  MUFU.EX2 R65, R65 ;  /* 0x0000004100417308 */ /* 0x000fe20000000800 */
[----:B------:R-:W-:-:S04]  /*9210*/  IMAD.WIDE.U32 R250, R250, -0x2daee0ad, RZ ;  /* 0xd2511f53fafa7825 */ /* 0x000fc800078e00ff */
[----:B------:R-:W-:Y:S01]  /*9220*/  IMAD.WIDE.U32 R16, R16, -0x2daee0ad, RZ ;  /* 0xd2511f5310107825 */ /* 0x000fe200078e00ff */
[----:B------:R-:W-:Y:S01]  /*9230*/  LOP3.LUT R248, R251, UR12, R248, 0x96, !PT ;  /* 0x0000000cfbf87c12 */ /* 0x000fe2000f8e96f8 */
[----:B------:R-:W-:Y:S01]  /*9240*/  HMMA.16816.F32.BF16 R108, R28, R14, R108 ;  /* 0x0000000e1c6c723c */ /* 0x000fe2000004186c */
[----:B------:R-:W-:Y:S01]  /*9250*/  MUFU.EX2 R63, R63 ;  /* 0x0000003f003f7308 */ /* 0x000fe20000000800 */
[----:B------:R-:W-:Y:S01]  /*9260*/  IMAD.MOV.U32 R251, RZ, RZ, R25 ;  /* 0x000000fffffb7224 */ /* 0x000fe200078e0019 */
[----:B------:R-:W-:Y:S01]  /*9270*/  LOP3.LUT R166, R17, UR10, R250, 0x96, !PT ;  /* 0x0000000a11a67c12 */ /* 0x000fe2000f8e96fa */
[----:B------:R-:W-:-:S03]  /*9280*/  IMAD.WIDE.U32 R248, R248, -0x326172a9, RZ ;  /* 0xcd9e8d57f8f87825 */ /* 0x000fc600078e00ff */
[----:B------:R-:W-:Y:S01]  /*9290*/  LOP3.LUT R194, R251, UR15, R194, 0x96, !PT ;  /* 0x0000000ffbc27c12 */ /* 0x000fe2000f8e96c2 */
[----:B------:R-:W-:Y:S01]  /*92a0*/  IMAD.WIDE.U32 R166, R166, -0x326172a9, RZ ;  /* 0xcd9e8d57a6a67825 */ /* 0x000fe200078e00ff */
[----:B------:R-:W-:Y:S01]  /*92b0*/  LOP3.LUT R244, R249, UR11, R244, 0x96, !PT ;  /* 0x0000000bf9f47c12 */ /* 0x000fe2000f8e96f4 */
[----:B------:R-:W-:Y:S01]  /*92c0*/  HMMA.16816.F32.BF16 R112, R28, R8, R112 ;  /* 0x000000081c70723c */ /* 0x000fe20000041870 */
[----:B------:R-:W-:Y:S01]  /*92d0*/  MUFU.EX2 R62, R62 ;  /* 0x0000003e003e7308 */ /* 0x000fe20000000800 */
[----:B------:R-:W-:Y:S01]  /*92e0*/  IMAD.MOV.U32 R250, RZ, RZ, R24 ;  /* 0x000000fffffa7224 */ /* 0x000fe200078e0018 */
[----:B------:R-:W-:Y:S01]  /*92f0*/  LOP3.LUT R242, R167, UR9, R248, 0x96, !PT ;  /* 0x00000009a7f27c12 */ /* 0x000fe2000f8e96f8 */
[----:B------:R-:W-:-:S04]  /*9300*/  IMAD.WIDE.U32 R12, R244, -0x2daee0ad, RZ ;  /* 0xd2511f53f40c7825 */ /* 0x000fc800078e00ff */
[----:B------:R-:W-:Y:S01]  /*9310*/  IMAD.WIDE.U32 R242, R242, -0x2daee0ad, RZ ;  /* 0xd2511f53f2f27825 */ /* 0x000fe200078e00ff */
[----:B------:R-:W-:Y:S01]  /*9320*/  LOP3.LUT R244, R13, UR8, R16, 0x96, !PT ;  /* 0x000000080df47c12 */ /* 0x000fe2000f8e9610 */
[----:B------:R-:W-:Y:S01]  /*9330*/  HMMA.16816.F32.BF16 R136, R28, R4, R136 ;  /* 0x000000041c88723c */ /* 0x000fe20000041888 */
[----:B------:R-:W-:Y:S01]  /*9340*/  MUFU.EX2 R56, R56 ;  /* 0x0000003800387308 */ /* 0x000fe20000000800 */
[----:B-1----:R-:W-:Y:S01]  /*9350*/  FADD.FTZ R229, R67, R41 ;  /* 0x0000002943e57221 */ /* 0x002fe20000010000 */
[----:B------:R-:W-:Y:S01]  /*9360*/  LOP3.LUT R12, R243, UR6, R12, 0x96, !PT ;  /* 0x00000006f30c7c12 */ /* 0x000fe2000f8e960c */
[----:B------:R-:W-:-:S04]  /*9370*/  IMAD.WIDE.U32 R244, R244, -0x326172a9, RZ ;  /* 0xcd9e8d57f4f47825 */ /* 0x000fc800078e00ff */
[----:B------:R-:W-:Y:S01]  /*9380*/  IMAD.WIDE.U32 R14, R12, -0x326172a9, RZ ;  /* 0xcd9e8d570c0e7825 */ /* 0x000fe200078e00ff */
[C---:B------:R-:W-:Y:S01]  /*9390*/  HMMA.16816.F32.BF16 R120, R28.reuse, R10, R120 ;  /* 0x0000000a1c78723c */ /* 0x040fe20000041878 */
[----:B------:R-:W-:Y:S03]  /*93a0*/  MUFU.EX2 R58, R58 ;  /* 0x0000003a003a7308 */ /* 0x000fe60000000800 */
[----:B------:R-:W-:Y:S02]  /*93b0*/  LOP3.LUT R9, R15, UR17, R244, 0x96, !PT ;  /* 0x000000110f097c12 */ /* 0x000fe4000f8e96f4 */
[----:B------:R-:W-:Y:S02]  /*93c0*/  LOP3.LUT R34, R14, 0xff, RZ, 0xc0, !PT ;  /* 0x000000ff0e227812 */ /* 0x000fe400078ec0ff */
[C---:B------:R-:W-:Y:S01]  /*93d0*/  LOP3.LUT R12, R9.reuse, 0xffff, RZ, 0xc0, !PT ;  /* 0x0000ffff090c7812 */ /* 0x040fe200078ec0ff */
[----:B------:R-:W-:Y:S01]  /*93e0*/  HMMA.16816.F32.BF16 R148, R28, R26, R148 ;  /* 0x0000001a1c94723c */ /* 0x000fe20000041894 */
[----:B------:R-:W-:Y:S01]  /*93f0*/  LOP3.LUT R8, R9, 0xff, RZ, 0xc0, !PT ;  /* 0x000000ff09087812 */ /* 0x000fe200078ec0ff */
[----:B------:R-:W1:Y:S01]  /*9400*/  LDSM.16.MT88.4 R24, [R213+0x9800] ;  /* 0x00980000d518783b */ /* 0x000e620000004200 */
[----:B------:R-:W-:Y:S01]  /*9410*/  SHF.R.U32.HI R12, RZ, 0x8, R12 ;  /* 0x00000008ff0c7819 */ /* 0x000fe2000001160c */
[----:B------:R-:W-:Y:S01]  /*9420*/  MUFU.EX2 R57, R57 ;  /* 0x0000003900397308 */ /* 0x000fe20000000800 */
[----:B------:R-:W-:-:S02]  /*9430*/  SHF.R.U32.HI R5, RZ, 0x10, R9 ;  /* 0x00000010ff057819 */ /* 0x000fc40000011609 */
[----:B------:R-:W-:Y:S01]  /*9440*/  PRMT R8, R8, 0x5410, R12 ;  /* 0x0000541008087816 */ /* 0x000fe2000000000c */
[C---:B------:R-:W-:Y:S01]  /*9450*/  HMMA.16816.F32.BF16 R80, R28.reuse, R22, R80 ;  /* 0x000000161c50723c */ /* 0x040fe20000041850 */
[----:B------:R-:W-:Y:S01]  /*9460*/  LOP3.LUT R11, R14, 0xffff, RZ, 0xc0, !PT ;  /* 0x0000ffff0e0b7812 */ /* 0x000fe200078ec0ff */
[----:B------:R-:W2:Y:S01]  /*9470*/  LDSM.16.MT88.4 R20, [R212+0x9800] ;  /* 0x00980000d414783b */ /* 0x000ea20000004200 */
[----:B------:R-:W-:Y:S01]  /*9480*/  SHF.R.U32.HI R10, RZ, 0x10, R14 ;  /* 0x00000010ff0a7819 */ /* 0x000fe2000001160e */
[----:B------:R-:W-:Y:S01]  /*9490*/  HSET2.LE.AND R8, R8, R60, PT ;  /* 0x0000003c08087233 */ /* 0x000fe20003803000 */
[----:B------:R-:W-:Y:S01]  /*94a0*/  SHF.R.U32.HI R4, RZ, 0x18, R9 ;  /* 0x00000018ff047819 */ /* 0x000fe20000011609 */
[----:B------:R-:W-:Y:S01]  /*94b0*/  MUFU.EX2 R59, R59 ;  /* 0x0000003b003b7308 */ /* 0x000fe20000000800 */
[----:B------:R-:W-:Y:S01]  /*94c0*/  LOP3.LUT R5, R5, 0xff, RZ, 0xc0, !PT ;  /* 0x000000ff05057812 */ /* 0x000fe200078ec0ff */
[----:B------:R-:W-:Y:S01]  /*94d0*/  HMMA.16816.F32.BF16 R96, R28, R18, R96 ;  /* 0x000000121c60723c */ /* 0x000fe20000041860 */
[----:B------:R-:W-:Y:S01]  /*94e0*/  SHF.R.U32.HI R11, RZ, 0x8, R11 ;  /* 0x00000008ff0b7819 */ /* 0x000fe2000001160b */
[----:B------:R-:W3:Y:S01]  /*94f0*/  LDSM.16.MT88.4 R16, [R213+0xa800] ;  /* 0x00a80000d510783b */ /* 0x000ee20000004200 */
[----:B------:R-:W-:-:S02]  /*9500*/  LOP3.LUT R10, R10, 0xff, RZ, 0xc0, !PT ;  /* 0x000000ff0a0a7812 */ /* 0x000fc400078ec0ff */
[----:B------:R-:W-:Y:S02]  /*9510*/  PRMT R4, R5, 0x5410, R4 ;  /* 0x0000541005047816 */ /* 0x000fe40000000004 */
[----:B------:R-:W-:Y:S01]  /*9520*/  SHF.R.U32.HI R35, RZ, 0x18, R14 ;  /* 0x00000018ff237819 */ /* 0x000fe2000001160e */
[----:B------:R-:W-:Y:S01]  /*9530*/  HMMA.16816.F32.BF16 R132, R28, R6, R132 ;  /* 0x000000061c84723c */ /* 0x000fe20000041884 */
[----:B------:R-:W-:Y:S01]  /*9540*/  PRMT R34, R34, 0x5410, R11 ;  /* 0x0000541022227816 */ /* 0x000fe2000000000b */
[--C-:B------:R-:W-:Y:S01]  /*9550*/  HSET2.LE.AND R33, R4, R60.reuse, PT ;  /* 0x0000003c04217233 */ /* 0x100fe20003803000 */
[----:B------:R-:W-:Y:S01]  /*9560*/  PRMT R35, R10, 0x5410, R35 ;  /* 0x000054100a237816 */ /* 0x000fe20000000023 */
[----:B------:R-:W4:Y:S01]  /*9570*/  LDSM.16.MT88.4 R12, [R212+0xa800] ;  /* 0x00a80000d40c783b */ /* 0x000f220000004200 */
[----:B------:R-:W-:Y:S01]  /*9580*/  LOP3.LUT R32, R8, R32, RZ, 0xc0, !PT ;  /* 0x0000002008207212 */ /* 0x000fe200078ec0ff */
[--C-:B------:R-:W-:Y:S01]  /*9590*/  HSET2.LE.AND R34, R34, R60.reuse, PT ;  /* 0x0000003c22227233 */ /* 0x100fe20003803000 */
[----:B------:R-:W-:Y:S01]  /*95a0*/  F2FP.BF16.PACK_AB R28, R238, R196 ;  /* 0x000000c4ee1c723e */ /* 0x000fe200000010ff */
[----:B------:R-:W2:Y:S01]  /*95b0*/  LDSM.16.MT88.4 R8, [R213+0xb800] ;  /* 0x00b80000d508783b */ /* 0x000ea20000004200 */
[----:B------:R-:W-:-:S02]  /*95c0*/  HSET2.LE.AND R35, R35, R60, PT ;  /* 0x0000003c23237233 */ /* 0x000fc40003803000 */
[----:B------:R-:W-:Y:S01]  /*95d0*/  LOP3.LUT R33, R33, R28, RZ, 0xc0, !PT ;  /* 0x0000001c21217212 */ /* 0x000fe200078ec0ff */
[----:B------:R-:W3:Y:S01]  /*95e0*/  LDSM.16.MT88.4 R4, [R212+0xb800] ;  /* 0x00b80000d404783b */ /* 0x000ee20000004200 */
[----:B------:R-:W-:-:S04]  /*95f0*/  F2FP.BF16.PACK_AB R28, R237, R236 ;  /* 0x000000eced1c723e */ /* 0x000fc800000010ff */
[----:B------:R-:W-:Y:S02]  /*9600*/  LOP3.LUT R34, R34, R28, RZ, 0xc0, !PT ;  /* 0x0000001c22227212 */ /* 0x000fe400078ec0ff */
[----:B------:R-:W-:-:S04]  /*9610*/  F2FP.BF16.PACK_AB R28, R204, R199 ;  /* 0x000000c7cc1c723e */ /* 0x000fc800000010ff */
[----:B------:R-:W-:Y:S02]  /*9620*/  LOP3.LUT R35, R35, R28, RZ, 0xc0, !PT ;  /* 0x0000001c23237212 */ /* 0x000fe400078ec0ff */
[----:B------:R-:W-:Y:S01]  /*9630*/  LOP3.LUT R28, R191, UR13, R250, 0x96, !PT ;  /* 0x0000000dbf1c7c12 */ /* 0x000fe2000f8e96fa */
[----:B------:R-:W-:-:S04]  /*9640*/  IMAD.WIDE.U32 R250, R194, -0x2daee0ad, RZ ;  /* 0xd2511f53c2fa7825 */ /* 0x000fc800078e00ff */
[----:B------:R-:W-:Y:S01]  /*9650*/  IMAD.WIDE.U32 R28, R28, -0x2daee0ad, RZ ;  /* 0xd2511f531c1c7825 */ /* 0x000fe200078e00ff */
[----:B------:R-:W-:Y:S01]  /*9660*/  LOP3.LUT R192, R251, UR12, R192, 0x96, !PT ;  /* 0x0000000cfbc07c12 */ /* 0x000fe2000f8e96c0 */
[----:B-1----:R-:W-:Y:S02]  /*9670*/  HMMA.16816.F32.BF16 R156, R32, R24, R156 ;  /* 0x00000018209c723c */ /* 0x002fe4000004189c */
[----:B------:R-:W-:Y:S01]  /*9680*/  FFMA.FTZ R191, R176, c[0x0][0x23c], -R64 ;  /* 0x00008f00b0bf7a23 */ /* 0x000fe20000010840 */
[----:B------:R-:W-:Y:S01]  /*9690*/  LOP3.LUT R250, R29, UR10, R250, 0x96, !PT ;  /* 0x0000000a1dfa7c12 */ /* 0x000fe2000f8e96fa */
[----:B------:R-:W-:-:S04]  /*96a0*/  IMAD.WIDE.U32 R248, R192, -0x326172a9, RZ ;  /* 0xcd9e8d57c0f87825 */ /* 0x000fc800078e00ff */
[----:B------:R-:W-:Y:S01]  /*96b0*/  IMAD.WIDE.U32 R250, R250, -0x326172a9, RZ ;  /* 0xcd9e8d57fafa7825 */ /* 0x000fe200078e00ff */
[----:B------:R-:W-:Y:S01]  /*96c0*/  LOP3.LUT R190, R249, UR11, R190, 0x96, !PT ;  /* 0x0000000bf9be7c12 */ /* 0x000fe2000f8e96be */
[----:B------:R-:W-:Y:S01]  /*96d0*/  HMMA.16816.F32.BF16 R152, R32, R26, R152 ;  /* 0x0000001a2098723c */ /* 0x000fe20000041898 */
[----:B------:R-:W1:Y:S01]  /*96e0*/  MUFU.EX2 R191, R191 ;  /* 0x000000bf00bf7308 */ /* 0x000e620000000800 */
[----:B------:R-:W-:Y:S01]  /*96f0*/  FFMA.FTZ R176, R188, c[0x0][0x23c], -R61 ;  /* 0x00008f00bcb07a23 */ /* 0x000fe2000001083d */
[----:B------:R-:W-:-:S05]  /*9700*/  LOP3.LUT R248, R251, UR9, R248, 0x96, !PT ;  /* 0x00000009fbf87c12 */ /* 0x000fca000f8e96f8 */
[C---:B--2---:R-:W-:Y:S01]  /*9710*/  HMMA.16816.F32.BF16 R72, R32.reuse, R20, R72 ;  /* 0x000000142048723c */ /* 0x044fe20000041848 */
[----:B------:R-:W-:Y:S01]  /*9720*/  IMAD.WIDE.U32 R248, R248, -0x2daee0ad, RZ ;  /* 0xd2511f53f8f87825 */ /* 0x000fe200078e00ff */
[----:B------:R-:W-:Y:S06]  /*9730*/  MUFU.EX2 R176, R176 ;  /* 0x000000b000b07308 */ /* 0x000fec0000000800 */
[----:B------:R-:W-:Y:S01]  /*9740*/  HMMA.16816.F32.BF16 R76, R32, R22, R76 ;  /* 0x00000016204c723c */ /* 0x000fe2000004184c */
[----:B-1----:R-:W-:-:S04]  /*9750*/  FADD.FTZ R53, R191, R53 ;  /* 0x00000035bf357221 */ /* 0x002fc80000010000 */
[----:B------:R-:W-:-:S03]  /*9760*/  FADD.FTZ R53, R177, R53 ;  /* 0x00000035b1357221 */ /* 0x000fc60000010000 */
[C---:B---3--:R-:W-:Y:S08]  /*9770*/  HMMA.16816.F32.BF16 R88, R32.reuse, R16, R88 ;  /* 0x000000102058723c */ /* 0x048ff00000041858 */
[C---:B------:R-:W-:Y:S08]  /*9780*/  HMMA.16816.F32.BF16 R92, R32.reuse, R18, R92 ;  /* 0x00000012205c723c */ /* 0x040ff0000004185c */
[C---:B----4-:R-:W-:Y:S08]  /*9790*/  HMMA.16816.F32.BF16 R104, R32.reuse, R12, R104 ;  /* 0x0000000c2068723c */ /* 0x050ff00000041868 */
[C---:B------:R-:W-:Y:S08]  /*97a0*/  HMMA.16816.F32.BF16 R144, R32.reuse, R14, R144 ;  /* 0x0000000e2090723c */ /* 0x040ff00000041890 */
[C---:B------:R-:W-:Y:S08]  /*97b0*/  HMMA.16816.F32.BF16 R140, R32.reuse, R8, R140 ;  /* 0x00000008208c723c */ /* 0x040ff0000004188c */
[C---:B------:R-:W-:Y:S08]  /*97c0*/  HMMA.16816.F32.BF16 R116, R32.reuse, R10, R116 ;  /* 0x0000000a2074723c */ /* 0x040ff00000041874 */
[C---:B------:R-:W-:Y:S08]  /*97d0*/  HMMA.16816.F32.BF16 R124, R32.reuse, R4, R124 ;  /* 0x00000004207c723c */ /* 0x040ff0000004187c */
[----:B------:R-:W-:Y:S07]  /*97e0*/  HMMA.16816.F32.BF16 R128, R32, R6, R128 ;  /* 0x000000062080723c */ /* 0x000fee0000041880 */
[----:B------:R-:W-:-:S04]  /*97f0*/  IMAD.WIDE.U32 R32, R190, -0x2daee0ad, RZ ;  /* 0xd2511f53be207825 */ /* 0x000fc800078e00ff */
[----:B------:R-:W-:Y:S01]  /*9800*/  FFMA.FTZ R190, R172, c[0x0][0x23c], -R64 ;  /* 0x00008f00acbe7a23 */ /* 0x000fe20000010840 */
[----:B------:R-:W-:Y:S01]  /*9810*/  LOP3.LUT R32, R249, UR6, R32, 0x96, !PT ;  /* 0x00000006f9207c12 */ /* 0x000fe2000f8e9620 */
[----:B------:R-:W-:Y:S01]  /*9820*/  FFMA.FTZ R172, R187, c[0x0][0x23c], -R64 ;  /* 0x00008f00bbac7a23 */ /* 0x000fe20000010840 */
[----:B------:R-:W-:Y:S01]  /*9830*/  LOP3.LUT R28, R33, UR8, R28, 0x96, !PT ;  /* 0x00000008211c7c12 */ /* 0x000fe2000f8e961c */
[----:B------:R-:W-:Y:S02]  /*9840*/  FFMA.FTZ R187, R178, c[0x0][0x23c], -R61 ;  /* 0x00008f00b2bb7a23 */ /* 0x000fe4000001083d */
[----:B------:R-:W-:Y:S01]  /*9850*/  IMAD.WIDE.U32 R32, R32, -0x326172a9, RZ ;  /* 0xcd9e8d5720207825 */ /* 0x000fe200078e00ff */
[----:B------:R-:W1:Y:S03]  /*9860*/  MUFU.EX2 R190, R190 ;  /* 0x000000be00be7308 */ /* 0x000e660000000800 */
[----:B------:R-:W-:Y:S01]  /*9870*/  IMAD.WIDE.U32 R34, R28, -0x326172a9, RZ ;  /* 0xcd9e8d571c227825 */ /* 0x000fe200078e00ff */
[----:B------:R-:W-:-:S02]  /*9880*/  LOP3.LUT R29, R32, 0xffff, RZ, 0xc0, !PT ;  /* 0x0000ffff201d7812 */ /* 0x000fc400078ec0ff */
[----:B------:R-:W-:Y:S01]  /*9890*/  LOP3.LUT R30, R32, 0xff, RZ, 0xc0, !PT ;  /* 0x000000ff201e7812 */ /* 0x000fe200078ec0ff */
[----:B------:R-:W-:Y:S01]  /*98a0*/  FFMA.FTZ R178, R179, c[0x0][0x23c], -R61 ;  /* 0x00008f00b3b27a23 */ /* 0x000fe2000001083d */
[----:B------:R-:W-:Y:S01]  /*98b0*/  SHF.R.U32.HI R29, RZ, 0x8, R29 ;  /* 0x00000008ff1d7819 */ /* 0x000fe2000001161d */
[----:B------:R-:W2:Y:S01]  /*98c0*/  MUFU.EX2 R172, R172 ;  /* 0x000000ac00ac7308 */ /* 0x000ea20000000800 */
[----:B------:R-:W-:Y:S01]  /*98d0*/  SHF.R.U32.HI R28, RZ, 0x10, R32 ;  /* 0x00000010ff1c7819 */ /* 0x000fe20000011620 */
[----:B------:R-:W-:Y:S01]  /*98e0*/  FFMA.FTZ R179, R183, c[0x0][0x23c], -R184 ;  /* 0x00008f00b7b37a23 */ /* 0x000fe200000108b8 */
[----:B------:R-:W-:Y:S01]  /*98f0*/  PRMT R30, R30, 0x5410, R29 ;  /* 0x000054101e1e7816 */ /* 0x000fe2000000001d */
[----:B------:R-:W-:Y:S01]  /*9900*/  IMAD.MOV.U32 R167, RZ, RZ, R35 ;  /* 0x000000ffffa77224 */ /* 0x000fe200078e0023 */
[----:B------:R-:W-:Y:S02]  /*9910*/  SHF.R.U32.HI R29, RZ, 0x18, R32 ;  /* 0x00000018ff1d7819 */ /* 0x000fe40000011620 */
[----:B------:R-:W-:Y:S01]  /*9920*/  LOP3.LUT R28, R28, 0xff, RZ, 0xc0, !PT ;  /* 0x000000ff1c1c7812 */ /* 0x000fe200078ec0ff */
[----:B------:R-:W-:Y:S01]  /*9930*/  HSET2.LE.AND R30, R30, R60, PT ;  /* 0x0000003c1e1e7233 */ /* 0x000fe20003803000 */
[----:B------:R-:W-:Y:S01]  /*9940*/  LOP3.LUT R31, R33, UR17, R34, 0x96, !PT ;  /* 0x00000011211f7c12 */ /* 0x000fe2000f8e9622 */
[----:B------:R-:W3:Y:S01]  /*9950*/  MUFU.EX2 R187, R187 ;  /* 0x000000bb00bb7308 */ /* 0x000ee20000000800 */
[----:B------:R-:W-:Y:S01]  /*9960*/  PRMT R28, R28, 0x5410, R29 ;  /* 0x000054101c1c7816 */ /* 0x000fe2000000001d */
[----:B-1----:R-:W-:Y:S01]  /*9970*/  FADD.FTZ R53, R190, R53 ;  /* 0x00000035be357221 */ /* 0x002fe20000010000 */
[----:B------:R-:W-:-:S02]  /*9980*/  SHF.R.U32.HI R29, RZ, 0x10, R31 ;  /* 0x00000010ff1d7819 */ /* 0x000fc4000001161f */
[C---:B------:R-:W-:Y:S01]  /*9990*/  LOP3.LUT R33, R31.reuse, 0xffff, RZ, 0xc0, !PT ;  /* 0x0000ffff1f217812 */ /* 0x040fe200078ec0ff */
[--C-:B------:R-:W-:Y:S01]  /*99a0*/  HSET2.LE.AND R28, R28, R60.reuse, PT ;  /* 0x0000003c1c1c7233 */ /* 0x100fe20003803000 */
[----:B------:R-:W-:Y:S01]  /*99b0*/  LOP3.LUT R32, R31, 0xff, RZ, 0xc0, !PT ;  /* 0x000000ff1f207812 */ /* 0x000fe200078ec0ff */
[----:B------:R-:W1:Y:S01]  /*99c0*/  MUFU.EX2 R178, R178 ;  /* 0x000000b200b27308 */ /* 0x000e620000000800 */
[----:B------:R-:W-:Y:S01]  /*99d0*/  SHF.R.U32.HI R31, RZ, 0x18, R31 ;  /* 0x00000018ff1f7819 */ /* 0x000fe2000001161f */
[----:B--2---:R-:W-:Y:S01]  /*99e0*/  FADD.FTZ R53, R172, R53 ;  /* 0x00000035ac357221 */ /* 0x004fe20000010000 */
[----:B------:R-:W-:Y:S02]  /*99f0*/  LOP3.LUT R29, R29, 0xff, RZ, 0xc0, !PT ;  /* 0x000000ff1d1d7812 */ /* 0x000fe400078ec0ff */
[----:B------:R-:W-:Y:S01]  /*9a00*/  SHF.R.U32.HI R33, RZ, 0x8, R33 ;  /* 0x00000008ff217819 */ /* 0x000fe20000011621 */
[----:B------:R-:W-:Y:S01]  /*9a10*/  FADD.FTZ R53, R0, R53 ;  /* 0x0000003500357221 */ /* 0x000fe20000010000 */
[----:B------:R-:W-:Y:S01]  /*9a20*/  PRMT R29, R29, 0x5410, R31 ;  /* 0x000054101d1d7816 */ /* 0x000fe2000000001f */
[----:B------:R-:W2:Y:S01]  /*9a30*/  MUFU.EX2 R179, R179 ;  /* 0x000000b300b37308 */ /* 0x000ea20000000800 */
[----:B------:R-:W-:Y:S01]  /*9a40*/  F2FP.BF16.PACK_AB R31, R172, R190 ;  /* 0x000000beac1f723e */ /* 0x000fe200000010ff */
[----:B---3--:R-:W-:Y:S01]  /*9a50*/  FADD.FTZ R49, R187, R49 ;  /* 0x00000031bb317221 */ /* 0x008fe20000010000 */
[----:B------:R-:W-:Y:S01]  /*9a60*/  PRMT R32, R32, 0x5410, R33 ;  /* 0x0000541020207816 */ /* 0x000fe20000000021 */
[--C-:B------:R-:W-:Y:S01]  /*9a70*/  HSET2.LE.AND R29, R29, R60.reuse, PT ;  /* 0x0000003c1d1d7233 */ /* 0x100fe20003803000 */
[----:B------:R-:W-:Y:S01]  /*9a80*/  LOP3.LUT R30, R30, R31, RZ, 0xc0, !PT ;  /* 0x0000001f1e1e7212 */ /* 0x000fe200078ec0ff */
[----:B------:R-:W-:Y:S01]  /*9a90*/  FADD.FTZ R53, R65, R53 ;  /* 0x0000003541357221 */ /* 0x000fe20000010000 */
[----:B------:R-:W-:Y:S01]  /*9aa0*/  F2FP.BF16.PACK_AB R31, R176, R174 ;  /* 0x000000aeb01f723e */ /* 0x000fe200000010ff */
[----:B-1----:R-:W-:Y:S01]  /*9ab0*/  FADD.FTZ R49, R178, R49 ;  /* 0x00000031b2317221 */ /* 0x002fe20000010000 */
[----:B------:R-:W-:Y:S01]  /*9ac0*/  F2FP.BF16.PACK_AB R33, R175, R173 ;  /* 0x000000adaf21723e */ /* 0x000fe200000010ff */
[----:B------:R-:W-:Y:S01]  /*9ad0*/  FADD.FTZ R53, R63, R53 ;  /* 0x000000353f357221 */ /* 0x000fe20000010000 */
[----:B------:R-:W-:Y:S01]  /*9ae0*/  LOP3.LUT R31, R28, R31, RZ, 0xc0, !PT ;  /* 0x0000001f1c1f7212 */ /* 0x000fe200078ec0ff */
[----:B------:R-:W-:Y:S01]  /*9af0*/  HSET2.LE.AND R28, R32, R60, PT ;  /* 0x0000003c201c7233 */ /* 0x000fe20003803000 */
[----:B------:R-:W-:Y:S01]  /*9b00*/  F2FP.BF16.PACK_AB R32, R177, R191 ;  /* 0x000000bfb120723e */ /* 0x000fe200000010ff */
[----:B------:R-:W-:Y:S01]  /*9b10*/  FADD.FTZ R49, R174, R49 ;  /* 0x00000031ae317221 */ /* 0x000fe20000010000 */
[----:B------:R-:W-:Y:S01]  /*9b20*/  F2FP.BF16.PACK_AB R35, R67, R66 ;  /* 0x000000424323723e */ /* 0x000fe200000010ff */
[----:B--2---:R-:W-:Y:S01]  /*9b30*/  FADD.FTZ R45, R179, R45 ;  /* 0x0000002db32d7221 */ /* 0x004fe20000010000 */
[----:B------:R-:W-:Y:S01]  /*9b40*/  LOP3.LUT R28, R28, R32, RZ, 0xc0, !PT ;  /* 0x000000201c1c7212 */ /* 0x000fe200078ec0ff */
[----:B------:R-:W-:Y:S01]  /*9b50*/  FADD.FTZ R49, R176, R49 ;  /* 0x00000031b0317221 */ /* 0x000fe20000010000 */
[----:B------:R-:W-:Y:S01]  /*9b60*/  F2FP.BF16.PACK_AB R32, R178, R187 ;  /* 0x000000bbb220723e */ /* 0x000fe200000010ff */
[----:B------:R-:W-:Y:S01]  /*9b70*/  FADD.FTZ R45, R182, R45 ;  /* 0x0000002db62d7221 */ /* 0x000fe20000010000 */
[----:B------:R-:W-:Y:S01]  /*9b80*/  LOP3.LUT R164, R167, UR7, R250, 0x96, !PT ;  /* 0x00000007a7a47c12 */ /* 0x000fe2000f8e96fa */
[----:B------:R-:W-:Y:S01]  /*9b90*/  FADD.FTZ R49, R56, R49 ;  /* 0x0000003138317221 */ /* 0x000fe20000010000 */
[----:B------:R-:W-:Y:S01]  /*9ba0*/  LOP3.LUT R29, R29, R32, RZ, 0xc0, !PT ;  /* 0x000000201d1d7212 */ /* 0x000fe200078ec0ff */
[----:B------:R-:W-:-:S02]  /*9bb0*/  FADD.FTZ R45, R181, R45 ;  /* 0x0000002db52d7221 */ /* 0x000fc40000010000 */
[----:B------:R-:W-:-:S04]  /*9bc0*/  IMAD.WIDE.U32 R164, R164, -0x2daee0ad, RZ ;  /* 0xd2511f53a4a47825 */ /* 0x000fc800078e00ff */
[C---:B------:R-:W-:Y:S01]  /*9bd0*/  HMMA.16816.F32.BF16 R84, R28.reuse, R16, R84 ;  /* 0x000000101c54723c */ /* 0x040fe20000041854 */
[----:B------:R-:W-:Y:S01]  /*9be0*/  LOP3.LUT R248, R165, UR16, R248, 0x96, !PT ;  /* 0x00000010a5f87c12 */ /* 0x000fe2000f8e96f8 */
[----:B------:R-:W-:Y:S02]  /*9bf0*/  FADD.FTZ R49, R59, R49 ;  /* 0x000000313b317221 */ /* 0x000fe40000010000 */
[----:B------:R-:W-:Y:S01]  /*9c00*/  IMAD.MOV.U32 R167, RZ, RZ, R36 ;  /* 0x000000ffffa77224 */ /* 0x000fe200078e0024 */
[----:B------:R-:W-:Y:S01]  /*9c10*/  LOP3.LUT R64, R248, 0xffff, RZ, 0xc0, !PT ;  /* 0x0000fffff8407812 */ /* 0x000fe200078ec0ff */
[----:B------:R-:W-:Y:S01]  /*9c20*/  FADD.FTZ R49, R58, R49 ;  /* 0x000000313a317221 */ /* 0x000fe20000010000 */
[----:B------:R-:W-:Y:S01]  /*9c30*/  LOP3.LUT R16, R245, UR7, R166, 0x96, !PT ;  /* 0x00000007f5107c12 */ /* 0x000fe2000f8e96a6 */
[----:B------:R-:W-:Y:S01]  /*9c40*/  HMMA.16816.F32.BF16 R108, R28, R14, R108 ;  /* 0x0000000e1c6c723c */ /* 0x000fe2000004186c */
[----:B------:R-:W-:Y:S01]  /*9c50*/  IMAD.MOV.U32 R166, RZ, RZ, R34 ;  /* 0x000000ffffa67224 */ /* 0x000fe200078e0022 */
[----:B------:R-:W-:Y:S01]  /*9c60*/  F2FP.BF16.PACK_AB R34, R180, R181 ;  /* 0x000000b5b422723e */ /* 0x000fe200000010ff */
[----:B------:R-:W-:Y:S01]  /*9c70*/  IMAD.MOV.U32 R166, RZ, RZ, R3 ;  /* 0x000000ffffa67224 */ /* 0x000fe200078e0003 */
[----:B------:R-:W-:Y:S01]  /*9c80*/  LOP3.LUT R61, R248, 0xff, RZ, 0xc0, !PT ;  /* 0x000000fff83d7812 */ /* 0x000fe200078ec0ff */
[----:B------:R-:W-:Y:S01]  /*9c90*/  IMAD.WIDE.U32 R16, R16, -0x2daee0ad, RZ ;  /* 0xd2511f5310107825 */ /* 0x000fe200078e00ff */
[----:B------:R-:W-:-:S02]  /*9ca0*/  SHF.R.U32.HI R64, RZ, 0x8, R64 ;  /* 0x00000008ff407819 */ /* 0x000fc40000011640 */
[C---:B------:R-:W-:Y:S01]  /*9cb0*/  HMMA.16816.F32.BF16 R112, R28.reuse, R8, R112 ;  /* 0x000000081c70723c */ /* 0x040fe20000041870 */
[----:B------:R-:W-:Y:S01]  /*9cc0*/  @P0 IMAD.MOV.U32 R167, RZ, RZ, R36 ;  /* 0x000000ffffa70224 */ /* 0x000fe200078e0024 */
[----:B------:R-:W-:Y:S01]  /*9cd0*/  LOP3.LUT R242, R17, UR16, R242, 0x96, !PT ;  /* 0x0000001011f27c12 */ /* 0x000fe2000f8e96f2 */
[----:B------:R-:W-:Y:S01]  /*9ce0*/  @P0 IMAD.MOV.U32 R166, RZ, RZ, R3 ;  /* 0x000000ffffa60224 */ /* 0x000fe200078e0003 */
[----:B------:R-:W-:Y:S01]  /*9cf0*/  LOP3.LUT R14, R16, 0xffff, RZ, 0xc0, !PT ;  /* 0x0000ffff100e7812 */ /* 0x000fe200078ec0ff */
[----:B------:R-:W-:Y:S01]  /*9d00*/  FADD.FTZ R232, R62, R53 ;  /* 0x000000353ee87221 */ /* 0x000fe20000010000 */
[C---:B------:R-:W-:Y:S01]  /*9d10*/  LOP3.LUT R15, R242.reuse, 0xffff, RZ, 0xc0, !PT ;  /* 0x0000fffff20f7812 */ /* 0x040fe200078ec0ff */
[----:B------:R-:W-:Y:S01]  /*9d20*/  FADD.FTZ R231, R57, R49 ;  /* 0x0000003139e77221 */ /* 0x000fe20000010000 */
[----:B------:R-:W-:Y:S01]  /*9d30*/  LOP3.LUT R8, R242, 0xff, RZ, 0xc0, !PT ;  /* 0x000000fff2087812 */ /* 0x000fe200078ec0ff */
[----:B------:R-:W-:Y:S01]  /*9d40*/  HMMA.16816.F32.BF16 R100, R28, R12, R100 ;  /* 0x0000000c1c64723c */ /* 0x000fe20000041864 */
[----:B------:R-:W-:Y:S01]  /*9d50*/  SHF.R.U32.HI R15, RZ, 0x8, R15 ;  /* 0x00000008ff0f7819 */ /* 0x000fe2000001160f */
[----:B------:R-:W-:Y:S01]  /*9d60*/  FADD.FTZ R230, R180, R45 ;  /* 0x0000002db4e67221 */ /* 0x000fe20000010000 */
[----:B------:R-:W-:-:S02]  /*9d70*/  SHF.R.U32.HI R9, RZ, 0x18, R16 ;  /* 0x00000018ff097819 */ /* 0x000fc40000011610 */
[----:B------:R-:W-:Y:S02]  /*9d80*/  PRMT R8, R8, 0x5410, R15 ;  /* 0x0000541008087816 */ /* 0x000fe4000000000f */
[----:B------:R-:W-:Y:S01]  /*9d90*/  SHF.R.U32.HI R12, RZ, 0x10, R16 ;  /* 0x00000010ff0c7819 */ /* 0x000fe20000011610 */
[C---:B------:R-:W-:Y:S01]  /*9da0*/  HMMA.16816.F32.BF16 R120, R28.reuse, R10, R120 ;  /* 0x0000000a1c78723c */ /* 0x040fe20000041878 */
[----:B------:R-:W-:Y:S01]  /*9db0*/  LOP3.LUT R13, R16, 0xff, RZ, 0xc0, !PT ;  /* 0x000000ff100d7812 */ /* 0x000fe200078ec0ff */
[----:B------:R-:W-:Y:S01]  /*9dc0*/  HSET2.LE.AND R32, R8, R60, PT ;  /* 0x0000003c08207233 */ /* 0x000fe20003803000 */
[----:B------:R-:W-:Y:S02]  /*9dd0*/  SHF.R.U32.HI R14, RZ, 0x8, R14 ;  /* 0x00000008ff0e7819 */ /* 0x000fe4000001160e */
[----:B------:R-:W-:Y:S02]  /*9de0*/  LOP3.LUT R12, R12, 0xff, RZ, 0xc0, !PT ;  /* 0x000000ff0c0c7812 */ /* 0x000fe400078ec0ff */
[--C-:B------:R-:W-:Y:S01]  /*9df0*/  SHF.R.U32.HI R10, RZ, 0x10, R242.reuse ;  /* 0x00000010ff0a7819 */ /* 0x100fe200000116f2 */
[----:B------:R-:W-:Y:S01]  /*9e00*/  HMMA.16816.F32.BF16 R160, R28, R24, R160 ;  /* 0x000000181ca0723c */ /* 0x000fe200000418a0 */
[----:B------:R-:W-:-:S02]  /*9e10*/  SHF.R.U32.HI R242, RZ, 0x18, R242 ;  /* 0x00000018fff27819 */ /* 0x000fc400000116f2 */
[----:B------:R-:W-:Y:S02]  /*9e20*/  LOP3.LUT R10, R10, 0xff, RZ, 0xc0, !PT ;  /* 0x000000ff0a0a7812 */ /* 0x000fe400078ec0ff */
[----:B------:R-:W-:Y:S02]  /*9e30*/  PRMT R13, R13, 0x5410, R14 ;  /* 0x000054100d0d7816 */ /* 0x000fe4000000000e */
[----:B------:R-:W-:Y:S01]  /*9e40*/  PRMT R9, R12, 0x5410, R9 ;  /* 0x000054100c097816 */ /* 0x000fe20000000009 */
[C---:B------:R-:W-:Y:S01]  /*9e50*/  HMMA.16816.F32.BF16 R148, R28.reuse, R26, R148 ;  /* 0x0000001a1c94723c */ /* 0x040fe20000041894 */
[----:B------:R-:W-:Y:S01]  /*9e60*/  PRMT R8, R10, 0x5410, R242 ;  /* 0x000054100a087816 */ /* 0x000fe200000000f2 */
[--C-:B------:R-:W-:Y:S01]  /*9e70*/  HSET2.LE.AND R13, R13, R60.reuse, PT ;  /* 0x0000003c0d0d7233 */ /* 0x100fe20003803000 */
[----:B------:R-:W-:Y:S01]  /*9e80*/  F2FP.BF16.PACK_AB R11, R182, R179 ;  /* 0x000000b3b60b723e */ /* 0x000fe200000010ff */
[--C-:B------:R-:W-:Y:S01]  /*9e90*/  HSET2.LE.AND R9, R9, R60.reuse, PT ;  /* 0x0000003c09097233 */ /* 0x100fe20003803000 */
[----:B------:R-:W1:Y:S01]  /*9ea0*/  LDSM.16.MT88.4 R24, [R213+0x9c00] ;  /* 0x009c0000d518783b */ /* 0x000e620000004200 */
[----:B------:R-:W-:Y:S01]  /*9eb0*/  HSET2.LE.AND R8, R8, R60, PT ;  /* 0x0000003c08087233 */ /* 0x000fe20003803000 */
[----:B------:R-:W-:Y:S01]  /*9ec0*/  LOP3.LUT R32, R32, R11, RZ, 0xc0, !PT ;  /* 0x0000000b20207212 */ /* 0x000fe200078ec0ff */
[----:B------:R-:W-:Y:S01]  /*9ed0*/  HMMA.16816.F32.BF16 R68, R28, R20, R68 ;  /* 0x000000141c44723c */ /* 0x000fe20000041844 */
[----:B------:R-:W-:-:S02]  /*9ee0*/  LOP3.LUT R34, R13, R34, RZ, 0xc0, !PT ;  /* 0x000000220d227212 */ /* 0x000fc400078ec0ff */
[----:B------:R-:W-:Y:S01]  /*9ef0*/  LOP3.LUT R33, R8, R33, RZ, 0xc0, !PT ;  /* 0x0000002108217212 */ /* 0x000fe200078ec0ff */
[----:B------:R-:W-:Y:S01]  /*9f00*/  LDSM.16.MT88.4 R12, [R212+0xac00] ;  /* 0x00ac0000d40c783b */ /* 0x000fe20000004200 */
[----:B------:R-:W-:Y:S02]  /*9f10*/  LOP3.LUT R35, R9, R35, RZ, 0xc0, !PT ;  /* 0x0000002309237212 */ /* 0x000fe400078ec0ff */
[----:B------:R-:W-:Y:S01]  /*9f20*/  PRMT R61, R61, 0x5410, R64 ;  /* 0x000054103d3d7816 */ /* 0x000fe20000000040 */
[----:B------:R-:W-:Y:S01]  /*9f30*/  HMMA.16816.F32.BF16 R80, R28, R22, R80 ;  /* 0x000000161c50723c */ /* 0x000fe20000041850 */
[----:B------:R-:W2:Y:S01]  /*9f40*/  LDSM.16.MT88.4 R20, [R212+0x9c00] ;  /* 0x009c0000d414783b */ /* 0x000ea20000004200 */
[----:B------:R-:W-:-:S03]  /*9f50*/  F2FP.BF16.PACK_AB R64, R65, R0 ;  /* 0x000000004140723e */ /* 0x000fc600000010ff */
[----:B------:R-:W-:Y:S03]  /*9f60*/  LDSM.16.MT88.4 R8, [R213+0xbc00] ;  /* 0x00bc0000d508783b */ /* 0x000fe60000004200 */
[C---:B------:R-:W-:Y:S01]  /*9f70*/  HMMA.16816.F32.BF16 R96, R28.reuse, R18, R96 ;  /* 0x000000121c60723c */ /* 0x040fe20000041860 */
[----:B------:R-:W3:Y:S07]  /*9f80*/  LDSM.16.MT88.4 R16, [R213+0xac00] ;  /* 0x00ac0000d510783b */ /* 0x000eee0000004200 */
[C---:B------:R-:W-:Y:S08]  /*9f90*/  HMMA.16816.F32.BF16 R136, R28.reuse, R4, R136 ;  /* 0x000000041c88723c */ /* 0x040ff00000041888 */
[----:B------:R-:W-:Y:S01]  /*9fa0*/  HMMA.16816.F32.BF16 R132, R28, R6, R132 ;  /* 0x000000061c84723c */ /* 0x000fe20000041884 */
[----:B------:R-:W4:Y:S06]  /*9fb0*/  LDSM.16.MT88.4 R4, [R212+0xbc00] ;  /* 0x00bc0000d404783b */ /* 0x000f2c0000004200 */
[C---:B------:R-:W-:Y:S01]  /*9fc0*/  LOP3.LUT R31, R164.reuse, 0xffff, RZ, 0xc0, !PT ;  /* 0x0000ffffa41f7812 */ /* 0x040fe200078ec0ff */
[----:B-1----:R-:W-:Y:S01]  /*9fd0*/  HMMA.16816.F32.BF16 R156, R32, R24, R156 ;  /* 0x00000018209c723c */ /* 0x002fe2000004189c */
[----:B------:R-:W-:Y:S01]  /*9fe0*/  LOP3.LUT R28, R164, 0xff, RZ, 0xc0, !PT ;  /* 0x000000ffa41c7812 */ /* 0x000fe200078ec0ff */
[----:B------:R-:W-:Y:S01]  /*9ff0*/  IMAD.MOV.U32 R165, RZ, RZ, R2 ;  /* 0x000000ffffa57224 */ /* 0x000fe200078e0002 */
[----:B------:R-:W-:Y:S01]  /*a000*/  SHF.R.U32.HI R30, RZ, 0x10, R164 ;  /* 0x00000010ff1e7819 */ /* 0x000fe200000116a4 */
[----:B------:R-:W-:Y:S01]  /*a010*/  @P0 IMAD.MOV.U32 R165, RZ, RZ, R2 ;  /* 0x000000ffffa50224 */ /* 0x000fe200078e0002 */
[----:B------:R-:W-:-:S02]  /*a020*/  SHF.R.U32.HI R29, RZ, 0x18, R164 ;  /* 0x00000018ff1d7819 */ /* 0x000fc400000116a4 */
[--C-:B------:R-:W-:Y:S01]  /*a030*/  SHF.R.U32.HI R164, RZ, 0x10, R248.reuse ;  /* 0x00000010ffa47819 */ /* 0x100fe200000116f8 */
[C---:B------:R-:W-:Y:S01]  /*a040*/  HMMA.16816.F32.BF16 R152, R32.reuse, R26, R152 ;  /* 0x0000001a2098723c */ /* 0x040fe20000041898 */
[----:B------:R-:W-:Y:S02]  /*a050*/  SHF.R.U32.HI R31, RZ, 0x8, R31 ;  /* 0x00000008ff1f7819 */ /* 0x000fe4000001161f */
[----:B------:R-:W-:Y:S02]  /*a060*/  LOP3.LUT R30, R30, 0xff, RZ, 0xc0, !PT ;  /* 0x000000ff1e1e7812 */ /* 0x000fe400078ec0ff */
[----:B------:R-:W-:Y:S02]  /*a070*/  SHF.R.U32.HI R248, RZ, 0x18, R248 ;  /* 0x00000018fff87819 */ /* 0x000fe400000116f8 */
[----:B------:R-:W-:Y:S01]  /*a080*/  LOP3.LUT R164, R164, 0xff, RZ, 0xc0, !PT ;  /* 0x000000ffa4a47812 */ /* 0x000fe200078ec0ff */
[----:B--2---:R-:W-:Y:S01]  /*a090*/  HMMA.16816.F32.BF16 R72, R32, R20, R72 ;  /* 0x000000142048723c */ /* 0x004fe20000041848 */
[----:B------:R-:W-:-:S02]  /*a0a0*/  PRMT R28, R28, 0x5410, R31 ;  /* 0x000054101c1c7816 */ /* 0x000fc4000000001f */
[----:B------:R-:W-:Y:S02]  /*a0b0*/  PRMT R31, R30, 0x5410, R29 ;  /* 0x000054101e1f7816 */ /* 0x000fe4000000001d */
[----:B------:R-:W-:Y:S01]  /*a0c0*/  PRMT R29, R164, 0x5410, R248 ;  /* 0x00005410a41d7816 */ /* 0x000fe200000000f8 */
[--C-:B------:R-:W-:Y:S01]  /*a0d0*/  HSET2.LE.AND R30, R28, R60.reuse, PT ;  /* 0x0000003c1c1e7233 */ /* 0x100fe20003803000 */
[----:B------:R-:W-:Y:S01]  /*a0e0*/  F2FP.BF16.PACK_AB R164, R57, R58 ;  /* 0x0000003a39a4723e */ /* 0x000fe200000010ff */
[--C-:B------:R-:W-:Y:S01]  /*a0f0*/  HSET2.LE.AND R31, R31, R60.reuse, PT ;  /* 0x0000003c1f1f7233 */ /* 0x100fe20003803000 */
[----:B------:R-:W-:Y:S01]  /*a100*/  HMMA.16816.F32.BF16 R76, R32, R22, R76 ;  /* 0x00000016204c723c */ /* 0x000fe2000004184c */
[--C-:B------:R-:W-:Y:S01]  /*a110*/  HSET2.LE.AND R28, R61, R60.reuse, PT ;  /* 0x0000003c3d1c7233 */ /* 0x100fe20003803000 */
[----:B------:R-:W-:Y:S01]  /*a120*/  F2FP.BF16.PACK_AB R61, R62, R63 ;  /* 0x0000003f3e3d723e */ /* 0x000fe200000010ff */
[----:B------:R-:W-:Y:S01]  /*a130*/  HSET2.LE.AND R29, R29, R60, PT ;  /* 0x0000003c1d1d7233 */ /* 0x000fe20003803000 */
[----:B------:R-:W-:-:S02]  /*a140*/  F2FP.BF16.PACK_AB R60, R59, R56 ;  /* 0x000000383b3c723e */ /* 0x000fc400000010ff */
[----:B------:R-:W-:Y:S02]  /*a150*/  LOP3.LUT R30, R30, R61, RZ, 0xc0, !PT ;  /* 0x0000003d1e1e7212 */ /* 0x000fe400078ec0ff */
[----:B------:R-:W-:Y:S01]  /*a160*/  LOP3.LUT R31, R31, R164, RZ, 0xc0, !PT ;  /* 0x000000a41f1f7212 */ /* 0x000fe200078ec0ff */
[----:B---3--:R-:W-:Y:S01]  /*a170*/  HMMA.16816.F32.BF16 R88, R32, R16, R88 ;  /* 0x000000102058723c */ /* 0x008fe20000041858 */
[----:B------:R-:W-:Y:S02]  /*a180*/  LOP3.LUT R28, R28, R64, RZ, 0xc0, !PT ;  /* 0x000000401c1c7212 */ /* 0x000fe400078ec0ff */
[----:B------:R-:W-:-:S05]  /*a190*/  LOP3.LUT R29, R29, R60, RZ, 0xc0, !PT ;  /* 0x0000003c1d1d7212 */ /* 0x000fca00078ec0ff */
        /* <DEDUP_REMOVED lines=20> */
.L_x_311:
[----:B------:R-:W-:-:S12]  /*a2e0*/  UIADD3 UR26, UR27, -0x1, URZ ;  /* 0xffffffff1b1a7890 */ /* 0x000fd8000fffe03f */
.L_x_313:
[----:B------:R-:W-:-:S13]  /*a2f0*/  ISETP.LE.AND P0, PT, RZ, UR26, PT ;  /* 0x0000001aff007c0c */ /* 0x000fda000bf03270 */
[----:B------:R-:W-:Y:S05]  /*a300*/  @!P0 BRA `(.L_x_314) ;  /* 0x0000419000008947 */ /* 0x000fea0003800000 */
[----:B------:R-:W1:Y:S01]  /*a310*/  LDC.U8 R228, c[0x0][0x2d8] ;  /* 0x0000b600ffe47b82 */ /* 0x000e620000000000 */
[----:B------:R-:W-:Y:S01]  /*a320*/  IMAD.WIDE.U32 R242, R233, -0x326172a9, RZ ;  /* 0xcd9e8d57e9f27825 */ /* 0x000fe200078e00ff */
[----:B------:R-:W-:Y:S01]  /*a330*/  UMOV UR27, 0x5 ;  /* 0x00000005001b7882 */ /* 0x000fe20000000000 */
[----:B------:R-:W-:Y:S01]  /*a340*/  MOV R3, R167 ;  /* 0x000000a700037202 */ /* 0x000fe20000000f00 */
[----:B------:R-:W-:Y:S01]  /*a350*/  ULDC.64 UR4, c[0x0][0x1a0] ;  /* 0x0000680000047ab9 */ /* 0x000fe20000000a00 */
[----:B------:R-:W-:Y:S01]  /*a360*/  IMAD.WIDE.U32 R238, R171, -0x326172a9, RZ ;  /* 0xcd9e8d57abee7825 */ /* 0x000fe200078e00ff */
[----:B------:R-:W-:Y:S01]  /*a370*/  LOP3.LUT R240, R243, R170, RZ, 0x3c, !PT ;  /* 0x000000aaf3f07212 */ /* 0x000fe200078e3cff */
[----:B------:R-:W-:Y:S01]  /*a380*/  USHF.L.U64.HI UR5, UR4, UR27, UR5 ;  /* 0x0000001b04057299 */ /* 0x000fe20008010205 */
[----:B------:R-:W-:Y:S01]  /*a390*/  MOV R164, R168 ;  /* 0x000000a800a47202 */ /* 0x000fe20000000f00 */
[----:B------:R-:W-:Y:S01]  /*a3a0*/  USHF.L.U32 UR4, UR4, 0x5, URZ ;  /* 0x0000000504047899 */ /* 0x000fe2000800063f */
[----:B------:R-:W-:Y:S01]  /*a3b0*/  LOP3.LUT R236, R239, R170, RZ, 0x3c, !PT ;  /* 0x000000aaefec7212 */ /* 0x000fe200078e3cff */
[----:B------:R-:W-:Y:S01]  /*a3c0*/  IMAD.WIDE.U32 R244, R169, -0x2daee0ad, RZ ;  /* 0xd2511f53a9f47825 */ /* 0x000fe200078e00ff */
[----:B------:R-:W-:Y:S01]  /*a3d0*/  MOV R0, R165 ;  /* 0x000000a500007202 */ /* 0x000fe20000000f00 */
[----:B------:R-:W-:Y:S01]  /*a3e0*/  USHF.L.U64.HI UR28, UR4, 0x1, UR5 ;  /* 0x00000001041c7899 */ /* 0x000fe20008010205 */
[----:B------:R-:W-:Y:S01]  /*a3f0*/  MOV R2, R166 ;  /* 0x000000a600027202 */ /* 0x000fe20000000f00 */
[----:B------:R-:W-:Y:S01]  /*a400*/  IMAD.WIDE.U32 R240, R240, -0x2daee0ad, RZ ;  /* 0xd2511f53f0f07825 */ /* 0x000fe200078e00ff */
[----:B------:R-:W-:Y:S01]  /*a410*/  MOV R222, R246 ;  /* 0x000000f600de7202 */ /* 0x000fe20000000f00 */
[----:B------:R-:W-:-:S02]  /*a420*/  USHF.L.U32 UR29, UR4, 0x1, URZ ;  /* 0x00000001041d7899 */ /* 0x000fc4000800063f */
[----:B------:R-:W-:Y:S01]  /*a430*/  IMAD.WIDE.U32 R236, R236, -0x2daee0ad, RZ ;  /* 0xd2511f53ecec7825 */ /* 0x000fe200078e00ff */
[----:B-1----:R-:W-:Y:S01]  /*a440*/  PRMT R228, R228, 0x7054, R228 ;  /* 0x00007054e4e47816 */ /* 0x002fe200000000e4 */
[----:B------:R-:W-:Y:S05]  /*a450*/  BRA `(.L_x_315) ;  /* 0x000001b000007947 */ /* 0x000fea0003800000 */
.L_x_317:
[----:B------:R-:W-:Y:S02]  /*a460*/  UIADD3 UR30, UR26, -0x1, URZ ;  /* 0xffffffff1a1e7890 */ /* 0x000fe4000fffe03f */
[----:B------:R-:W-:Y:S02]  /*a470*/  ULDC.64 UR4, c[0x0][0x198] ;  /* 0x0000660000047ab9 */ /* 0x000fe40000000a00 */
[----:B------:R-:W-:Y:S02]  /*a480*/  USHF.R.S32.HI UR27, URZ, 0x1f, UR30 ;  /* 0x0000001f3f1b7899 */ /* 0x000fe4000801141e */
[----:B------:R-:W-:Y:S02]  /*a490*/  UIMAD.WIDE.U32 UR32, UR30, UR4, URZ ;  /* 0x000000041e2072a5 */ /* 0x000fe4000f8e003f */
[----:B------:R-:W-:Y:S04]  /*a4a0*/  UIMAD UR27, UR27, UR4, URZ ;  /* 0x000000041b1b72a4 */ /* 0x000fe8000f8e023f */
[----:B------:R-:W-:Y:S01]  /*a4b0*/  UIMAD UR27, UR30, UR5, UR27 ;  /* 0x000000051e1b72a4 */ /* 0x000fe2000f8e021b */
[----:B------:R-:W-:Y:S02]  /*a4c0*/  IMAD.U32 R167, RZ, RZ, UR32 ;  /* 0x00000020ffa77e24 */ /* 0x000fe4000f8e00ff */
[----:B------:R-:W-:Y:S01]  /*a4d0*/  IMAD.U32 R166, RZ, RZ, UR32 ;  /* 0x00000020ffa67e24 */ /* 0x000fe2000f8e00ff */
[----:B------:R-:W-:Y:S02]  /*a4e0*/  UIADD3 UR27, UR33, UR27, URZ ;  /* 0x0000001b211b7290 */ /* 0x000fe4000fffe03f */
[----:B------:R-:W-:Y:S04]  /*a4f0*/  LEA R167, P1, R167, R220, 0x6 ;  /* 0x000000dca7a77211 */ /* 0x000fe800078230ff */
[----:B------:R-:W-:Y:S01]  /*a500*/  IMAD.U32 R165, RZ, RZ, UR27 ;  /* 0x0000001bffa57e24 */ /* 0x000fe2000f8e00ff */
        /* <DEDUP_REMOVED lines=16> */
.L_x_315:
[----:B------:R-:W-:Y:S04]  /*a610*/  DEPBAR.LE SB0, 0x0 ;  /* 0x000080000000791a */ /* 0x000fe80000000000 */
[----:B------:R-:W-:Y:S01]  /*a620*/  BAR.SYNC.DEFER_BLOCKING 0x0 ;  /* 0x0000000000007b1d */ /* 0x000fe20000010000 */
[----:B------:R-:W-:Y:S01]  /*a630*/  USHF.R.S32.HI UR5, URZ, 0x1f, UR26 ;  /* 0x0000001f3f057899 */ /* 0x000fe2000801141a */
[----:B------:R-:W-:Y:S01]  /*a640*/  IMAD.U32 R4, RZ, RZ, UR26 ;  /* 0x0000001aff047e24 */ /* 0x000fe2000f8e00ff */
[----:B------:R-:W-:Y:S03]  /*a650*/  UIMAD UR4, UR20, UR26, URZ ;  /* 0x0000001a140472a4 */ /* 0x000fe6000f8e023f */
[----:B------:R-:W-:Y:S01]  /*a660*/  IMAD.WIDE.U32 R6, R4, UR21, R222 ;  /* 0x0000001504067c25 */ /* 0x000fe2000f8e00de */
[----:B------:R-:W-:Y:S04]  /*a670*/  UIMAD UR4, UR5, UR21, UR4 ;  /* 0x00000015050472a4 */ /* 0x000fe8000f8e0204 */
[C---:B------:R-:W-:Y:S02]  /*a680*/  LEA R8, P0, R6.reuse, c[0x0][0x170], 0x1 ;  /* 0x00005c0006087a11 */ /* 0x040fe400078008ff */
[----:B------:R-:W-:Y:S04]  /*a690*/  IADD3 R4, R7, UR4, RZ ;  /* 0x0000000407047c10 */ /* 0x000fe8000fffe0ff */
[----:B------:R-:W-:Y:S02]  /*a6a0*/  LEA.HI.X R9, R6, c[0x0][0x174], R4, 0x1, P0 ;  /* 0x00005d0006097a11 */ /* 0x000fe400000f0c04 */
[----:B------:R-:W-:Y:S04]  /*a6b0*/  IADD3 R4, P0, R8, UR29, RZ ;  /* 0x0000001d08047c10 */ /* 0x000fe8000ff1e0ff */
[----:B------:R-:W-:Y:S01]  /*a6c0*/  IADD3.X R5, R9, UR28, RZ, P0, !PT ;  /* 0x0000001c09057c10 */ /* 0x000fe200087fe4ff */
[----:B------:R-:W-:Y:S01]  /*a6d0*/  @!PT LDS RZ, [RZ] ;  /* 0x00000000fffff984 */ /* 0x000fe20000000800 */
[----:B------:R-:W-:Y:S01]  /*a6e0*/  @!PT LDS RZ, [RZ] ;  /* 0x00000000fffff984 */ /* 0x000fe20000000800 */
[----:B------:R-:W-:Y:S01]  /*a6f0*/  @!PT LDS RZ, [RZ] ;  /* 0x00000000fffff984 */ /* 0x000fe20000000800 */
[----:B------:R1:W-:Y:S01]  /*a700*/  LDGSTS.E.BYPASS.LTC128B.128 [R218+0x9000], [R8.64] ;  /* 0x0900000008da7fae */ /* 0x0003e2000b901d56 */
[----:B------:R-:W-:Y:S06]  /*a710*/  ISETP.LT.AND P0, PT, RZ, UR26, PT ;  /* 0x0000001aff007c0c */ /* 0x000fec000bf01270 */
[----:B------:R1:W-:Y:S07]  /*a720*/  LDGSTS.E.BYPASS.LTC128B.128 [R218+0xa000], [R8.64+0x40] ;  /* 0x0a00004008da7fae */ /* 0x0003ee000b901d56 */
[----:B------:R1:W-:Y:S07]  /*a730*/  LDGSTS.E.BYPASS.LTC128B.128 [R218+0xb000], [R8.64+0x80] ;  /* 0x0b00008008da7fae */ /* 0x0003ee000b901d56 */
[----:B------:R2:W-:Y:S07]  /*a740*/  LDGSTS.E.BYPASS.LTC128B.128 [R218+0x9800], [R4.64] ;  /* 0x0980000004da7fae */ /* 0x0005ee000b901d56 */
[----:B------:R2:W-:Y:S07]  /*a750*/  LDGSTS.E.BYPASS.LTC128B.128 [R218+0xa800], [R4.64+0x40] ;  /* 0x0a80004004da7fae */ /* 0x0005ee000b901d56 */
[----:B------:R2:W-:Y:S07]  /*a760*/  LDGSTS.E.BYPASS.LTC128B.128 [R218+0xb800], [R4.64+0x80] ;  /* 0x0b80008004da7fae */ /* 0x0005ee000b901d56 */
[----:B-----5:R-:W-:Y:S07]  /*a770*/  LDSM.16.M88.4 R64, [R217] ;  /* 0x00000000d940783b */ /* 0x020fee0000000200 */
[----:B------:R-:W2:Y:S07]  /*a780*/  LDSM.16.M88.4 R16, [R216] ;  /* 0x00000000d810783b */ /* 0x000eae0000000200 */
[----:B------:R-:W1:Y:S07]  /*a790*/  LDSM.16.M88.4 R60, [R217+0x1000] ;  /* 0x00100000d93c783b */ /* 0x000e6e0000000200 */
[----:B------:R-:W3:Y:S07]  /*a7a0*/  LDSM.16.M88.4 R32, [R216+0x400] ;  /* 0x00040000d820783b */ /* 0x000eee0000000200 */
[----:B------:R-:W0:Y:S07]  /*a7b0*/  LDGDEPBAR ;  /* 0x00000000000079af */ /* 0x000e2e0000000000 */
[----:B------:R-:W4:Y:S07]  /*a7c0*/  LDSM.16.M88.4 R48, [R216+0x800] ;  /* 0x00080000d830783b */ /* 0x000f2e0000000200 */
[----:B------:R-:W4:Y:S01]  /*a7d0*/  LDSM.16.M88.4 R168, [R216+0xc00] ;  /* 0x000c0000d8a8783b */ /* 0x000f220000000200 */
[-C--:B--2---:R-:W-:Y:S06]  /*a7e0*/  HMMA.16816.F32.BF16 R4, R64, R16.reuse, RZ ;  /* 0x000000104004723c */ /* 0x084fec00000418ff */
[----:B------:R-:W-:Y:S02]  /*a7f0*/  LDSM.16.M88.4 R172, [R215] ;  /* 0x00000000d7ac783b */ /* 0x000fe40000000200 */
[C---:B-1----:R-:W-:Y:S05]  /*a800*/  HMMA.16816.F32.BF16 R8, R60.reuse, R16, RZ ;  /* 0x000000103c08723c */ /* 0x042fea00000418ff */
[----:B------:R-:W1:Y:S03]  /*a810*/  LDSM.16.M88.4 R176, [R214] ;  /* 0x00000000d6b0783b */ /* 0x000e660000000200 */
[-C--:B------:R-:W-:Y:S04]  /*a820*/  HMMA.16816.F32.BF16 R12, R60, R18.reuse, RZ ;  /* 0x000000123c0c723c */ /* 0x080fe800000418ff */
[----:B------:R-:W2:Y:S04]  /*a830*/  LDSM.16.M88.4 R180, [R215+0x1000] ;  /* 0x00100000d7b4783b */ /* 0x000ea80000000200 */
[C---:B------:R-:W-:Y:S03]  /*a840*/  HMMA.16816.F32.BF16 R16, R64.reuse, R18, RZ ;  /* 0x000000124010723c */ /* 0x040fe600000418ff */
[----:B------:R-:W1:Y:S05]  /*a850*/  LDSM.16.M88.4 R184, [R214+0x400] ;  /* 0x00040000d6b8783b */ /* 0x000e6a0000000200 */
[-C--:B---3--:R-:W-:Y:S02]  /*a860*/  HMMA.16816.F32.BF16 R20, R64, R32.reuse, RZ ;  /* 0x000000204014723c */ /* 0x088fe400000418ff */
[----:B------:R-:W3:Y:S06]  /*a870*/  LDSM.16.M88.4 R188, [R214+0x800] ;  /* 0x00080000d6bc783b */ /* 0x000eec0000000200 */
[C---:B------:R-:W-:Y:S01]  /*a880*/  HMMA.16816.F32.BF16 R24, R60.reuse, R32, RZ ;  /* 0x000000203c18723c */ /* 0x040fe200000418ff */
[----:B------:R-:W1:Y:S07]  /*a890*/  LDSM.16.M88.4 R192, [R214+0xc00] ;  /* 0x000c0000d6c0783b */ /* 0x000e6e0000000200 */
[-C--:B------:R-:W-:Y:S01]  /*a8a0*/  HMMA.16816.F32.BF16 R28, R60, R34.reuse, RZ ;  /* 0x000000223c1c723c */ /* 0x080fe200000418ff */
[----:B------:R-:W-:Y:S07]  /*a8b0*/  LDSM.16.M88.4 R196, [R216+0x1000] ;  /* 0x00100000d8c4783b */ /* 0x000fee0000000200 */
[C---:B------:R-:W-:Y:S01]  /*a8c0*/  HMMA.16816.F32.BF16 R32, R64.reuse, R34, RZ ;  /* 0x000000224020723c */ /* 0x040fe200000418ff */
[----:B------:R-:W-:Y:S07]  /*a8d0*/  LDSM.16.M88.4 R200, [R217+0x3000] ;  /* 0x00300000d9c8783b */ /* 0x000fee0000000200 */
[-C--:B----4-:R-:W-:Y:S01]  /*a8e0*/  HMMA.16816.F32.BF16 R36, R64, R48.reuse, RZ ;  /* 0x000000304024723c */ /* 0x090fe200000418ff */
[----:B------:R-:W-:Y:S07]  /*a8f0*/  LDSM.16.M88.4 R204, [R214+0x1800] ;  /* 0x00180000d6cc783b */ /* 0x000fee0000000200 */
[C---:B------:R-:W-:Y:S01]  /*a900*/  HMMA.16816.F32.BF16 R40, R60.reuse, R48, RZ ;  /* 0x000000303c28723c */ /* 0x040fe200000418ff */
[----:B------:R-:W-:Y:S07]  /*a910*/  LDSM.16.M88.4 R208, [R214+0x1c00] ;  /* 0x001c0000d6d0783b */ /* 0x000fee0000000200 */
[-C--:B------:R-:W-:Y:S08]  /*a920*/  HMMA.16816.F32.BF16 R44, R60, R50.reuse, RZ ;  /* 0x000000323c2c723c */ /* 0x080ff000000418ff */
[C---:B------:R-:W-:Y:S08]  /*a930*/  HMMA.16816.F32.BF16 R48, R64.reuse, R50, RZ ;  /* 0x000000324030723c */ /* 0x040ff000000418ff */
[-C--:B------:R-:W-:Y:S08]  /*a940*/  HMMA.16816.F32.BF16 R52, R64, R168.reuse, RZ ;  /* 0x000000a84034723c */ /* 0x080ff000000418ff */
[C---:B------:R-:W-:Y:S08]  /*a950*/  HMMA.16816.F32.BF16 R56, R60.reuse, R168, RZ ;  /* 0x000000a83c38723c */ /* 0x040ff000000418ff */
[-C--:B------:R-:W-:Y:S08]  /*a960*/  HMMA.16816.F32.BF16 R60, R60, R170.reuse, RZ ;  /* 0x000000aa3c3c723c */ /* 0x080ff000000418ff */
[----:B------:R-:W-:Y:S01]  /*a970*/  HMMA.16816.F32.BF16 R64, R64, R170, RZ ;  /* 0x000000aa4040723c */ /* 0x000fe200000418ff */
[----:B------:R-:W4:Y:S07]  /*a980*/  LDSM.16.M88.4 R168, [R217+0x2000] ;  /* 0x00200000d9a8783b */ /* 0x000f2e0000000200 */
[-C--:B-1----:R-:W-:Y:S08]  /*a990*/  HMMA.16816.F32.BF16 R4, R172, R176.reuse, R4 ;  /* 0x000000b0ac04723c */ /* 0x082ff00000041804 */
[C---:B--2---:R-:W-:Y:S08]  /*a9a0*/  HMMA.16816.F32.BF16 R8, R180.reuse, R176, R8 ;  /* 0x000000b0b408723c */ /* 0x044ff00000041808 */
        /* <DEDUP_REMOVED lines=8> */
[-C--:B---3--:R-:W-:Y:S08]  /*aa30*/  HMMA.16816.F32.BF16 R36, R172, R188.reuse, R36 ;  /* 0x000000bcac24723c */ /* 0x088ff00000041824 */
        /* <DEDUP_REMOVED lines=9> */
[----:B------:R-:W3:Y:S07]  /*aad0*/  LDSM.16.M88.4 R172, [R215+0x2000] ;  /* 0x00200000d7ac783b */ /* 0x000eee0000000200 */
[-C--:B----4-:R-:W-:Y:S01]  /*aae0*/  HMMA.16816.F32.BF16 R4, R168, R196.reuse, R4 ;  /* 0x000000c4a804723c */ /* 0x090fe20000041804 */
[----:B------:R-:W4:Y:S07]  /*aaf0*/  LDSM.16.M88.4 R192, [R215+0x3000] ;  /* 0x00300000d7c0783b */ /* 0x000f2e0000000200 */
[C---:B------:R-:W-:Y:S08]  /*ab00*/  HMMA.16816.F32.BF16 R8, R200.reuse, R196, R8 ;  /* 0x000000c4c808723c */ /* 0x040ff00000041808 */
[-C--:B------:R-:W-:Y:S08]  /*ab10*/  HMMA.16816.F32.BF16 R12, R200, R198.reuse, R12 ;  /* 0x000000c6c80c723c */ /* 0x080ff0000004180c */
[C---:B------:R-:W-:Y:S01]  /*ab20*/  HMMA.16816.F32.BF16 R16, R168.reuse, R198, R16 ;  /* 0x000000c6a810723c */ /* 0x040fe20000041810 */
[----:B------:R-:W3:Y:S07]  /*ab30*/  LDSM.16.M88.4 R196, [R214+0x1400] ;  /* 0x00140000d6c4783b */ /* 0x000eee0000000200 */
[-C--:B-1----:R-:W-:Y:S08]  /*ab40*/  HMMA.16816.F32.BF16 R20, R168, R176.reuse, R20 ;  /* 0x000000b0a814723c */ /* 0x082ff00000041814 */
        /* <DEDUP_REMOVED lines=14> */
[----:B------:R-:W1:Y:S07]  /*ac30*/  LDSM.16.M88.4 R168, [R217+0x4000] ;  /* 0x00400000d9a8783b */ /* 0x000e6e0000000200 */
[-C--:B---3--:R-:W-:Y:S01]  /*ac40*/  HMMA.16816.F32.BF16 R4, R172, R188.reuse, R4 ;  /* 0x000000bcac04723c */ /* 0x088fe20000041804 */
[----:B------:R-:W2:Y:S07]  /*ac50*/  LDSM.16.M88.4 R184, [R216+0x2400] ;  /* 0x00240000d8b8783b */ /* 0x000eae0000000200 */
        /* <DEDUP_REMOVED lines=17> */
[----:B------:R-:W4:Y:S07]  /*ad70*/  LDSM.16.M88.4 R192, [R216+0x2c00] ;  /* 0x002c0000d8c0783b */ /* 0x000f2e0000000200 */
[----:B------:R-:W-:Y:S01]  /*ad80*/  HMMA.16816.F32.BF16 R64, R172, R210, R64 ;  /* 0x000000d2ac40723c */ /* 0x000fe20000041840 */
[----:B------:R-:W3:Y:S07]  /*ad90*/  LDSM.16.M88.4 R172, [R215+0x4000] ;  /* 0x00400000d7ac783b */ /* 0x000eee0000000200 */
[-C--:B-1----:R-:W-:Y:S01]  /*ada0*/  HMMA.16816.F32.BF16 R4, R168, R176.reuse, R4 ;  /* 0x000000b0a804723c */ /* 0x082fe20000041804 */
[----:B------:R-:W1:Y:S07]  /*adb0*/  LDSM.16.M88.4 R208, [R214+0x2800] ;  /* 0x00280000d6d0783b */ /* 0x000e6e0000000200 */
[C---:B------:R-:W-:Y:S08]  /*adc0*/  HMMA.16816.F32.BF16 R8, R180.reuse, R176, R8 ;  /* 0x000000b0b408723c */ /* 0x040ff00000041808 */
[-C--:B------:R-:W-:Y:S08]  /*add0*/  HMMA.16816.F32.BF16 R12, R180, R178.reuse, R12 ;  /* 0x000000b2b40c723c */ /* 0x080ff0000004180c */
[C---:B------:R-:W-:Y:S01]  /*ade0*/  HMMA.16816.F32.BF16 R16, R168.reuse, R178, R16 ;  /* 0x000000b2a810723c */ /* 0x040fe20000041810 */
[----:B------:R-:W1:Y:S01]  /*adf0*/  LDSM.16.M88.4 R176, [R214+0x2c00] ;  /* 0x002c0000d6b0783b */ /* 0x000e620000000200 */
[----:B------:R-:W-:Y:S06]  /*ae00*/  DEPBAR.LE SB0, 0x0 ;  /* 0x000080000000791a */ /* 0x000fec0000000000 */
[-C--:B--2---:R-:W-:Y:S01]  /*ae10*/  HMMA.16816.F32.BF16 R20, R168, R184.reuse, R20 ;  /* 0x000000b8a814723c */ /* 0x084fe20000041814 */
[----:B------:R-:W-:Y:S07]  /*ae20*/  BAR.SYNC.DEFER_BLOCKING 0x0 ;  /* 0x0000000000007b1d */ /* 0x000fee0000010000 */
        /* <DEDUP_REMOVED lines=28> */
.L_x_316:
[----:B-1----:R-:W-:Y:S01]  /*aff0*/  FMNMX.FTZ R166, R8, R2, !PT ;  /* 0x0000000208a67209 */ /* 0x002fe20007810000 */
[----:B------:R-:W-:Y:S01]  /*b000*/  USHF.L.U32 UR4, UR26, 0x1, URZ ;  /* 0x000000011a047899 */ /* 0x000fe2000800063f */
[----:B------:R-:W-:Y:S01]  /*b010*/  FMNMX.FTZ R168, R4, R164, !PT ;  /* 0x000000a404a87209 */ /* 0x000fe20007810000 */
        /* <DEDUP_REMOVED lines=840> */
.L_x_314:
        /* <DEDUP_REMOVED lines=9> */
[----:B------:R-:W-:Y:S01]  /*e530*/  MOV R7, 0x3f800000 ;  /* 0x3f80000000077802 */ /* 0x000fe20000000f00 */
[----:B------:R-:W-:Y:S01]  /*e540*/  BSSY B0, `(.L_x_318) ;  /* 0x000015b000007945 */ /* 0x000fe20003800000 */
[----:B------:R-:W-:-:S02]  /*e550*/  MOV R9, 0x3f800000 ;  /* 0x3f80000000097802 */ /* 0x000fc40000000f00 */
[----:B------:R-:W-:Y:S01]  /*e560*/  MOV R62, 0x7f800000 ;  /* 0x7f800000003e7802 */ /* 0x000fe20000000f00 */
[----:B-1----:R-:W-:Y:S02]  /*e570*/  FADD.FTZ R231, R2, R231 ;  /* 0x000000e702e77221 */ /* 0x002fe40000010000 */
[----:B------:R-:W1:Y:S01]  /*e580*/  SHFL.BFLY PT, R2, R229, 0x2, 0x1f ;  /* 0x0c401f00e5027f89 */ /* 0x000e6200000e0000 */
[----:B--2---:R-:W-:-:S03]  /*e590*/  FADD.FTZ R3, R3, R230 ;  /* 0x000000e603037221 */ /* 0x004fc60000010000 */
[----:B------:R-:W2:Y:S01]  /*e5a0*/  SHFL.BFLY PT, R4, R231, 0x1, 0x1f ;  /* 0x0c201f00e7047f89 */ /* 0x000ea200000e0000 */
[----:B---3--:R-:W-:-:S03]  /*e5b0*/  FADD.FTZ R0, R0, R232 ;  /* 0x000000e800007221 */ /* 0x008fc60000010000 */
[----:B------:R-:W3:Y:S04]  /*e5c0*/  SHFL.BFLY PT, R6, R3, 0x1, 0x1f ;  /* 0x0c201f0003067f89 */ /* 0x000ee800000e0000 */
[----:B------:R-:W4:Y:S01]  /*e5d0*/  SHFL.BFLY PT, R5, R0, 0x1, 0x1f ;  /* 0x0c201f0000057f89 */ /* 0x000f2200000e0000 */
[----:B-1----:R-:W-:Y:S02]  /*e5e0*/  FADD.FTZ R229, R2, R229 ;  /* 0x000000e502e57221 */ /* 0x002fe40000010000 */
[----:B--2---:R-:W-:-:S03]  /*e5f0*/  FADD.FTZ R4, R231, R4 ;  /* 0x00000004e7047221 */ /* 0x004fc60000010000 */
[----:B------:R-:W1:Y:S01]  /*e600*/  SHFL.BFLY PT, R2, R229, 0x1, 0x1f ;  /* 0x0c201f00e5027f89 */ /* 0x000e6200000e0000 */
[----:B---3--:R-:W-:Y:S01]  /*e610*/  FADD.FTZ R3, R3, R6 ;  /* 0x0000000603037221 */ /* 0x008fe20000010000 */
[----:B------:R-:W-:Y:S02]  /*e620*/  FSETP.NE.FTZ.AND P5, PT, R4, RZ, PT ;  /* 0x000000ff0400720b */ /* 0x000fe40003fb5000 */
[----:B------:R-:W-:Y:S01]  /*e630*/  @!P0 MOV R6, c[0x0][0x214] ;  /* 0x0000850000068a02 */ /* 0x000fe20000000f00 */
[----:B----4-:R-:W-:Y:S01]  /*e640*/  FADD.FTZ R0, R0, R5 ;  /* 0x0000000500007221 */ /* 0x010fe20000010000 */
[----:B------:R-:W-:Y:S02]  /*e650*/  @P0 MOV R5, c[0x0][0x210] ;  /* 0x0000840000050a02 */ /* 0x000fe40000000f00 */
[----:B------:R-:W-:Y:S02]  /*e660*/  FSETP.NE.FTZ.AND P4, PT, R3, RZ, PT ;  /* 0x000000ff0300720b */ /* 0x000fe40003f95000 */
[----:B------:R-:W-:Y:S01]  /*e670*/  FSETP.NE.FTZ.AND P6, PT, R0, RZ, PT ;  /* 0x000000ff0000720b */ /* 0x000fe20003fd5000 */
[----:B------:R-:W-:Y:S01]  /*e680*/  @P0 IMAD R5, R5, c[0x0][0x214], RZ ;  /* 0x0000850005050a24 */ /* 0x000fe200078e02ff */
[----:B------:R-:W-:-:S02]  /*e690*/  @!P0 SEL R5, R6, c[0x0][0x234], !P1 ;  /* 0x00008d0006058a07 */ /* 0x000fc40004800000 */
[----:B------:R-:W-:Y:S01]  /*e6a0*/  ISETP.NE.OR P1, PT, RZ, UR4, !P1 ;  /* 0x00000004ff007c0c */ /* 0x000fe2000cf25670 */
[----:B------:R-:W2:Y:S01]  /*e6b0*/  @P5 MUFU.RCP R8, R4 ;  /* 0x0000000400085308 */ /* 0x000ea20000001000 */
[----:B-1----:R-:W-:-:S07]  /*e6c0*/  FADD.FTZ R2, R229, R2 ;  /* 0x00000002e5027221 */ /* 0x002fce0000010000 */
[----:B------:R-:W-:Y:S01]  /*e6d0*/  @P6 MUFU.RCP R7, R0 ;  /* 0x0000000000076308 */ /* 0x000fe20000001000 */
[----:B------:R-:W-:Y:S01]  /*e6e0*/  FSETP.NE.FTZ.AND P3, PT, R2, RZ, PT ;  /* 0x000000ff0200720b */ /* 0x000fe20003f75000 */
[----:B--2---:R-:W-:Y:S01]  /*e6f0*/  FMUL.FTZ R6, R8, c[0x0][0x2dc] ;  /* 0x0000b70008067a20 */ /* 0x004fe20000410000 */
[----:B------:R-:W-:-:S05]  /*e700*/  MOV R8, 0x3f800000 ;  /* 0x3f80000000087802 */ /* 0x000fca0000000f00 */
[----:B------:R-:W-:Y:S01]  /*e710*/  @P6 MUFU.LG2 R0, R0 ;  /* 0x0000000000006308 */ /* 0x000fe20000000c00 */
[C---:B------:R-:W-:Y:S02]  /*e720*/  FMUL.FTZ R162, R6.reuse, R162 ;  /* 0x000000a206a27220 */ /* 0x040fe40000410000 */
[C---:B------:R-:W-:Y:S02]  /*e730*/  FMUL.FTZ R163, R6.reuse, R163 ;  /* 0x000000a306a37220 */ /* 0x040fe40000410000 */
[C---:B------:R-:W-:Y:S02]  /*e740*/  FMUL.FTZ R150, R6.reuse, R150 ;  /* 0x0000009606967220 */ /* 0x040fe40000410000 */
[C---:B------:R-:W-:Y:S01]  /*e750*/  FMUL.FTZ R151, R6.reuse, R151 ;  /* 0x0000009706977220 */ /* 0x040fe20000410000 */
[----:B------:R-:W1:Y:S01]  /*e760*/  @P4 MUFU.RCP R8, R3 ;  /* 0x0000000300084308 */ /* 0x000e620000001000 */
[C---:B------:R-:W-:Y:S01]  /*e770*/  FMUL.FTZ R70, R6.reuse, R70 ;  /* 0x0000004606467220 */ /* 0x040fe20000410000 */
[----:B------:R-:W-:Y:S01]  /*e780*/  F2FP.BF16.PACK_AB R162, R163, R162 ;  /* 0x000000a2a3a2723e */ /* 0x000fe200000010ff */
[C---:B------:R-:W-:Y:S01]  /*e790*/  FMUL.FTZ R71, R6.reuse, R71 ;  /* 0x0000004706477220 */ /* 0x040fe20000410000 */
[----:B------:R-:W-:Y:S01]  /*e7a0*/  F2FP.BF16.PACK_AB R150, R151, R150 ;  /* 0x000000969796723e */ /* 0x000fe200000010ff */
[----:B------:R-:W-:-:S02]  /*e7b0*/  FMUL.FTZ R82, R6, R82 ;  /* 0x0000005206527220 */ /* 0x000fc40000410000 */
[C---:B------:R-:W-:Y:S01]  /*e7c0*/  FMUL.FTZ R83, R6.reuse, R83 ;  /* 0x0000005306537220 */ /* 0x040fe20000410000 */
[----:B------:R-:W2:Y:S01]  /*e7d0*/  @P3 MUFU.RCP R9, R2 ;  /* 0x0000000200093308 */ /* 0x000ea20000001000 */
[C---:B------:R-:W-:Y:S01]  /*e7e0*/  FMUL.FTZ R86, R6.reuse, R86 ;  /* 0x0000005606567220 */ /* 0x040fe20000410000 */
[----:B------:R-:W-:Y:S01]  /*e7f0*/  F2FP.BF16.PACK_AB R70, R71, R70 ;  /* 0x000000464746723e */ /* 0x000fe200000010ff */
[C---:B------:R-:W-:Y:S01]  /*e800*/  FMUL.FTZ R87, R6.reuse, R87 ;  /* 0x0000005706577220 */ /* 0x040fe20000410000 */
[----:B------:R-:W-:Y:S01]  /*e810*/  F2FP.BF16.PACK_AB R82, R83, R82 ;  /* 0x000000525352723e */ /* 0x000fe200000010ff */
        /* <DEDUP_REMOVED lines=10> */
[C---:B------:R-:W-:Y:S01]  /*e8c0*/  FMUL.FTZ R114, R6.reuse, R114 ;  /* 0x0000007206727220 */ /* 0x040fe20000410000 */
[----:B------:R-:W4:Y:S01]  /*e8d0*/  @P5 MUFU.LG2 R4, R4 ;  /* 0x0000000400045308 */ /* 0x000f220000000c00 */
[C---:B------:R-:W-:Y:S01]  /*e8e0*/  FMUL.FTZ R115, R6.reuse, R115 ;  /* 0x0000007306737220 */ /* 0x040fe20000410000 */
[----:B------:R-:W-:Y:S01]  /*e8f0*/  F2FP.BF16.PACK_AB R110, R111, R110 ;  /* 0x0000006e6f6e723e */ /* 0x000fe200000010ff */
        /* <DEDUP_REMOVED lines=8> */
[----:B------:R-:W-:Y:S01]  /*e980*/  FMUL.FTZ R135, R6, R135 ;  /* 0x0000008706877220 */ /* 0x000fe20000410000 */
[----:B------:R-:W-:Y:S01]  /*e990*/  F2FP.BF16.PACK_AB R138, R139, R138 ;  /* 0x0000008a8b8a723e */ /* 0x000fe200000010ff */
[----:B------:R-:W2:Y:S01]  /*e9a0*/  S2R R6, SR_TID.X ;  /* 0x0000000000067919 */ /* 0x000ea20000002100 */
[----:B-1----:R-:W-:Y:S02]  /*e9b0*/  FMUL.FTZ R8, R8, c[0x0][0x2dc] ;  /* 0x0000b70008087a20 */ /* 0x002fe40000410000 */
[----:B------:R-:W-:Y:S01]  /*e9c0*/  FMUL.FTZ R7, R7, c[0x0][0x2dc] ;  /* 0x0000b70007077a20 */ /* 0x000fe20000410000 */
[----:B------:R-:W-:Y:S01]  /*e9d0*/  F2FP.BF16.PACK_AB R134, R135, R134 ;  /* 0x000000868786723e */ /* 0x000fe200000010ff */
[C---:B------:R-:W-:Y:S02]  /*e9e0*/  FMUL.FTZ R156, R8.reuse, R156 ;  /* 0x0000009c089c7220 */ /* 0x040fe40000410000 */
[C---:B------:R-:W-:Y:S02]  /*e9f0*/  FMUL.FTZ R157, R8.reuse, R157 ;  /* 0x0000009d089d7220 */ /* 0x040fe40000410000 */
        /* <DEDUP_REMOVED lines=32> */
[----:B--2---:R-:W-:Y:S01]  /*ec00*/  SHF.R.S32.HI R8, RZ, 0x1f, R6 ;  /* 0x0000001fff087819 */ /* 0x004fe20000011406 */
[----:B------:R-:W-:Y:S01]  /*ec10*/  FMUL.FTZ R9, R9, c[0x0][0x2dc] ;  /* 0x0000b70009097a20 */ /* 0x000fe20000410000 */
[----:B------:R-:W-:Y:S01]  /*ec20*/  F2FP.BF16.PACK_AB R124, R125, R124 ;  /* 0x0000007c7d7c723e */ /* 0x000fe200000010ff */
[C---:B------:R-:W-:Y:S01]  /*ec30*/  FMUL.FTZ R160, R7.reuse, R160 ;  /* 0x000000a007a07220 */ /* 0x040fe20000410000 */
[CC--:B------:R-:W-:Y:S01]  /*ec40*/  LEA.HI R10, R8.reuse, R6.reuse, RZ, 0x2 ;  /* 0x00000006080a7211 */ /* 0x0c0fe200078f10ff */
        /* <DEDUP_REMOVED lines=17> */
[----:B------:R-:W-:Y:S01]  /*ed60*/  LEA R10, R13, R10, 0x8 ;  /* 0x0000000a0d0a7211 */ /* 0x000fe200078e40ff */
        /* <DEDUP_REMOVED lines=24> */
[----:B------:R-:W-:Y:S01]  /*eef0*/  FMUL.FTZ R94, R9, R94 ;  /* 0x0000005e095e7220 */ /* 0x000fe20000410000 */
[----:B------:R-:W-:Y:S01]  /*ef00*/  ISETP.NE.U32.AND P2, PT, R11, 0x1, PT ;  /* 0x000000010b00780c */ /* 0x000fe20003f45070 */
[----:B------:R-:W-:Y:S01]  /*ef10*/  FMUL.FTZ R95, R9, R95 ;  /* 0x0000005f095f7220 */ /* 0x000fe20000410000 */
[----:B------:R-:W-:Y:S01]  /*ef20*/  LEA R10, R10, R15, 0x1 ;  /* 0x0000000f0a0a7211 */ /* 0x000fe200078e08ff */
[C---:B------:R-:W-:Y:S01]  /*ef30*/  FMUL.FTZ R100, R7.reuse, R100 ;  /* 0x0000006407647220 */ /* 0x040fe20000410000 */
[----:B------:R-:W-:Y:S01]  /*ef40*/  MOV R12, 0x20 ;  /* 0x00000020000c7802 */ /* 0x000fe20000000f00 */
[C---:B------:R-:W-:Y:S01]  /*ef50*/  FMUL.FTZ R101, R7.reuse, R101 ;  /* 0x0000006507657220 */ /* 0x040fe20000410000 */
[----:B------:R-:W-:Y:S01]  /*ef60*/  SHF.L.U32 R10, R10, 0x1, RZ ;  /* 0x000000010a0a7819 */ /* 0x000fe200000006ff */
[----:B------:R-:W-:Y:S01]  /*ef70*/  FMUL.FTZ R108, R7, R108 ;  /* 0x0000006c076c7220 */ /* 0x000fe20000410000 */
[----:B------:R-:W-:Y:S01]  /*ef80*/  F2FP.BF16.PACK_AB R158, R159, R158 ;  /* 0x0000009e9f9e723e */ /* 0x000fe200000010ff */
[----:B------:R-:W-:Y:S01]  /*ef90*/  FMUL.FTZ R109, R7, R109 ;  /* 0x0000006d076d7220 */ /* 0x000fe20000410000 */
[C---:B------:R-:W-:Y:S01]  /*efa0*/  IADD3 R11, R10.reuse, -0x10, RZ ;  /* 0xfffffff00a0b7810 */ /* 0x040fe20007ffe0ff */
[----:B------:R-:W-:Y:S01]  /*efb0*/  STS [R10], R160 ;  /* 0x000000a00a007388 */ /* 0x000fe20000000800 */
[----:B------:R-:W-:Y:S01]  /*efc0*/  F2FP.BF16.PACK_AB R154, R155, R154 ;  /* 0x0000009a9b9a723e */ /* 0x000fe200000010ff */
[C---:B------:R-:W-:Y:S01]  /*efd0*/  FMUL.FTZ R106, R9.reuse, R106 ;  /* 0x0000006a096a7220 */ /* 0x040fe20000410000 */
[----:B------:R-:W-:Y:S01]  /*efe0*/  @P2 IADD3 R11, R10, 0x10, RZ ;  /* 0x000000100a0b2810 */ /* 0x000fe20007ffe0ff */
[----:B------:R-:W-:Y:S01]  /*eff0*/  STS [R10+0x200], R162 ;  /* 0x000200a20a007388 */ /* 0x000fe20000000800 */
[----:B------:R-:W-:Y:S01]  /*f000*/  LOP3.LUT P2, RZ, R14, 0x2, RZ, 0xc0, !PT ;  /* 0x000000020eff7812 */ /* 0x000fe2000784c0ff */
[----:B------:R-:W-:Y:S01]  /*f010*/  FMUL.FTZ R107, R9, R107 ;  /* 0x0000006b096b7220 */ /* 0x000fe20000410000 */
[----:B------:R-:W-:Y:S01]  /*f020*/  F2FP.BF16.PACK_AB R68, R69, R68 ;  /* 0x000000444544723e */ /* 0x000fe200000010ff */
[----:B------:R-:W-:Y:S01]  /*f030*/  STS [R11], R148 ;  /* 0x000000940b007388 */ /* 0x000fe20000000800 */
[----:B------:R-:W-:Y:S01]  /*f040*/  SEL R12, R12, 0xffffffe0, !P2 ;  /* 0xffffffe00c0c7807 */ /* 0x000fe20005000000 */
[----:B------:R-:W-:Y:S01]  /*f050*/  FMUL.FTZ R146, R9, R146 ;  /* 0x0000009209927220 */ /* 0x000fe20000410000 */
[----:B------:R-:W-:Y:S01]  /*f060*/  F2FP.BF16.PACK_AB R80, R81, R80 ;  /* 0x000000505150723e */ /* 0x000fe200000010ff */
[----:B------:R-:W-:Y:S01]  /*f070*/  STS [R11+0x200], R150 ;  /* 0x000200960b007388 */ /* 0x000fe20000000800 */
[----:B------:R-:W-:Y:S01]  /*f080*/  IADD3 R14, R10, R12, RZ ;  /* 0x0000000c0a0e7210 */ /* 0x000fe20007ffe0ff */
[----:B------:R-:W-:Y:S01]  /*f090*/  FMUL.FTZ R147, R9, R147 ;  /* 0x0000009309937220 */ /* 0x000fe20000410000 */
[----:B------:R-:W-:Y:S01]  /*f0a0*/  IADD3 R12, R12, R11, RZ ;  /* 0x0000000b0c0c7210 */ /* 0x000fe20007ffe0ff */
[----:B------:R-:W-:Y:S01]  /*f0b0*/  STS [R10+0x1000], R156 ;  /* 0x0010009c0a007388 */ /* 0x000fe20000000800 */
[----:B------:R-:W-:Y:S01]  /*f0c0*/  F2FP.BF16.PACK_AB R74, R75, R74 ;  /* 0x0000004a4b4a723e */ /* 0x000fe200000010ff */
[----:B------:R-:W-:Y:S01]  /*f0d0*/  FMUL.FTZ R112, R7, R112 ;  /* 0x0000007007707220 */ /* 0x000fe20000410000 */
[----:B------:R-:W-:Y:S01]  /*f0e0*/  F2FP.BF16.PACK_AB R78, R79, R78 ;  /* 0x0000004e4f4e723e */ /* 0x000fe200000010ff */
        /* <DEDUP_REMOVED lines=35> */
[----:B------:R-:W-:Y:S01]  /*f320*/  @P6 FMUL.FTZ R0, R0, 0.69314718246459960938 ;  /* 0x3f31721800006820 */ /* 0x000fe20000410000 */
[----:B------:R-:W-:Y:S01]  /*f330*/  STS [R12+0x1000], R76 ;  /* 0x0010004c0c007388 */ /* 0x000fe20000000800 */
[----:B------:R-:W-:Y:S01]  /*f340*/  F2FP.BF16.PACK_AB R118, R119, R118 ;  /* 0x000000767776723e */ /* 0x000fe200000010ff */
[----:B---3--:R-:W-:Y:S01]  /*f350*/  @P3 FMUL.FTZ R63, R2, 0.69314718246459960938 ;  /* 0x3f317218023f3820 */ /* 0x008fe20000410000 */
[----:B------:R-:W-:Y:S01]  /*f360*/  F2FP.BF16.PACK_AB R136, R137, R136 ;  /* 0x000000888988723e */ /* 0x000fe200000010ff */
[----:B------:R-:W-:Y:S01]  /*f370*/  STS [R12+0x1200], R78 ;  /* 0x0012004e0c007388 */ /* 0x000fe20000000800 */
[----:B------:R-:W-:Y:S01]  /*f380*/  F2FP.BF16.PACK_AB R7, R7, R132 ;  /* 0x000000840707723e */ /* 0x000fe200000010ff */
[----:B------:R-:W-:Y:S01]  /*f390*/  @P6 FFMA.FTZ R62, R168, c[0x0][0x238], R0 ;  /* 0x00008e00a83e6a23 */ /* 0x000fe20000010000 */
[----:B------:R-:W-:Y:S01]  /*f3a0*/  F2FP.BF16.PACK_AB R126, R127, R126 ;  /* 0x0000007e7f7e723e */ /* 0x000fe200000010ff */
[----:B------:R-:W-:Y:S01]  /*f3b0*/  STS [R10+0x2000], R84 ;  /* 0x002000540a007388 */ /* 0x000fe20000000800 */
[----:B------:R-:W-:Y:S01]  /*f3c0*/  F2FP.BF16.PACK_AB R128, R129, R128 ;  /* 0x000000808180723e */ /* 0x000fe200000010ff */
[----:B----4-:R-:W-:Y:S01]  /*f3d0*/  @P5 FMUL.FTZ R4, R4, 0.69314718246459960938 ;  /* 0x3f31721804045820 */ /* 0x010fe20000410000 */
[----:B------:R-:W-:Y:S01]  /*f3e0*/  F2FP.BF16.PACK_AB R9, R9, R130 ;  /* 0x000000820909723e */ /* 0x000fe200000010ff */
[----:B------:R-:W-:Y:S01]  /*f3f0*/  STS [R10+0x2200], R86 ;  /* 0x002200560a007388 */ /* 0x000fe20000000800 */
[----:B------:R-:W-:Y:S01]  /*f400*/  LOP3.LUT R60, R8, 0xffffffe0, RZ, 0xc0, !PT ;  /* 0xffffffe0083c7812 */ /* 0x000fe200078ec0ff */
[----:B------:R-:W-:Y:S01]  /*f410*/  @P4 FMUL.FTZ R61, R61, 0.69314718246459960938 ;  /* 0x3f3172183d3d4820 */ /* 0x000fe20000410000 */
[----:B------:R-:W-:Y:S01]  /*f420*/  @P0 MOV R15, 0x1 ;  /* 0x00000001000f0802 */ /* 0x000fe20000000f00 */
[----:B------:R-:W-:Y:S01]  /*f430*/  STS [R11+0x2000], R96 ;  /* 0x002000600b007388 */ /* 0x000fe20000000800 */
[----:B------:R-:W-:Y:S01]  /*f440*/  @!P0 IMAD R15, R5, c[0x0][0x1c0], RZ ;  /* 0x00007000050f8a24 */ /* 0x000fe200078e02ff */
[----:B------:R-:W-:-:S02]  /*f450*/  IADD3 R60, -R60, R6, RZ ;  /* 0x000000063c3c7210 */ /* 0x000fc40007ffe1ff */
        /* <DEDUP_REMOVED lines=31> */
[----:B------:R2:W-:Y:S04]  /*f650*/  STS [R14+0x5200], R126 ;  /* 0x0052007e0e007388 */ /* 0x0005e80000000800 */
[----:B------:R-:W-:Y:S04]  /*f660*/  STS [R12+0x5000], R128 ;  /* 0x005000800c007388 */ /* 0x000fe80000000800 */
[----:B------:R3:W-:Y:S04]  /*f670*/  STS [R12+0x5200], R9 ;  /* 0x005200090c007388 */ /* 0x0007e80000000800 */
[----:B------:R-:W-:Y:S06]  /*f680*/  BAR.SYNC.DEFER_BLOCKING 0x0 ;  /* 0x0000000000007b1d */ /* 0x000fec0000010000 */
[----:B-1----:R-:W1:Y:S04]  /*f690*/  S2R R7, SR_CTAID.Y ;  /* 0x0000000000077919 */ /* 0x002e680000002600 */
[----:B--2---:R-:W2:Y:S04]  /*f6a0*/  S2R R14, SR_CTAID.Z ;  /* 0x00000000000e7919 */ /* 0x004ea80000002700 */
[----:B---3--:R-:W3:Y:S04]  /*f6b0*/  S2R R12, SR_CTAID.X ;  /* 0x00000000000c7919 */ /* 0x008ee80000002500 */
[----:B------:R4:W4:Y:S04]  /*f6c0*/  LDS.128 R52, [R218] ;  /* 0x00000000da347984 */ /* 0x0009280000000c00 */
[----:B------:R4:W4:Y:S01]  /*f6d0*/  LDS.128 R48, [R218+0x800] ;  /* 0x00080000da307984 */ /* 0x0009220000000c00 */
[----:B-1----:R-:W-:-:S02]  /*f6e0*/  IMAD R15, R7, R15, RZ ;  /* 0x0000000f070f7224 */ /* 0x002fc400078e02ff */
[----:B------:R-:W-:Y:S01]  /*f6f0*/  @!P1 IMAD R3, R7, c[0x0][0x214], RZ ;  /* 0x0000850007039a24 */ /* 0x000fe200078e02ff */
[----:B------:R1:W1:Y:S02]  /*f700*/  LDS.128 R44, [R218+0x1000] ;  /* 0x00100000da2c7984 */ /* 0x0002640000000c00 */
[----:B------:R-:W-:Y:S02]  /*f710*/  SEL R15, R15, RZ, P1 ;  /* 0x000000ff0f0f7207 */ /* 0x000fe40000800000 */
[----:B------:R1:W1:Y:S01]  /*f720*/  LDS.128 R40, [R218+0x1800] ;  /* 0x00180000da287984 */ /* 0x0002620000000c00 */
[----:B------:R-:W-:Y:S02]  /*f730*/  @!P1 MOV R64, R3 ;  /* 0x0000000300409202 */ /* 0x000fe40000000f00 */
[----:B--2---:R-:W-:Y:S01]  /*f740*/  IMAD R15, R14, R5, R15 ;  /* 0x000000050e0f7224 */ /* 0x004fe200078e020f */
[----:B------:R2:W1:Y:S01]  /*f750*/  LDS.128 R36, [R218+0x2000] ;  /* 0x00200000da247984 */ /* 0x0004620000000c00 */
[----:B------:R-:W-:-:S02]  /*f760*/  @!P1 SHF.R.S32.HI R65, RZ, 0x1f, R3 ;  /* 0x0000001fff419819 */ /* 0x000fc40000011403 */
[----:B------:R-:W-:Y:S01]  /*f770*/  MOV R3, 0x7f800000 ;  /* 0x7f80000000037802 */ /* 0x000fe20000000f00 */
[----:B------:R2:W1:Y:S01]  /*f780*/  LDS.128 R32, [R218+0x2800] ;  /* 0x00280000da207984 */ /* 0x0004620000000c00 */
[----:B---3--:R-:W-:Y:S01]  /*f790*/  IMAD R0, R12, R6, RZ ;  /* 0x000000060c007224 */ /* 0x008fe200078e02ff */
[----:B------:R-:W-:Y:S01]  /*f7a0*/  MOV R5, 0x7f800000 ;  /* 0x7f80000000057802 */ /* 0x000fe20000000f00 */
[----:B------:R-:W-:Y:S01]  /*f7b0*/  @P4 FFMA.FTZ R3, R166, c[0x0][0x238], R61 ;  /* 0x00008e00a6034a23 */ /* 0x000fe2000001003d */
[----:B------:R2:W3:Y:S01]  /*f7c0*/  LDS.128 R28, [R218+0x3000] ;  /* 0x00300000da1c7984 */ /* 0x0004e20000000c00 */
[----:B------:R-:W-:Y:S01]  /*f7d0*/  @P3 FFMA.FTZ R5, R165, c[0x0][0x238], R63 ;  /* 0x00008e00a5053a23 */ /* 0x000fe2000001003f */
[----:B------:R-:W-:Y:S02]  /*f7e0*/  SHF.L.U32 R0, R0, 0x7, RZ ;  /* 0x0000000700007819 */ /* 0x000fe400000006ff */
[----:B------:R2:W1:Y:S02]  /*f7f0*/  LDS.128 R24, [R218+0x3800] ;  /* 0x00380000da187984 */ /* 0x0004640000000c00 */
[----:B------:R-:W-:-:S02]  /*f800*/  IADD3 R2, P2, P1, R0, R64, R15 ;  /* 0x0000004000027210 */ /* 0x000fc4000795e00f */
[----:B------:R2:W1:Y:S01]  /*f810*/  LDS.128 R20, [R218+0x4000] ;  /* 0x00400000da147984 */ /* 0x0004620000000c00 */
[----:B------:R-:W-:Y:S02]  /*f820*/  SHF.R.S32.HI R0, RZ, 0x1f, R0 ;  /* 0x0000001fff007819 */ /* 0x000fe40000011400 */
[----:B------:R-:W-:Y:S01]  /*f830*/  SHF.R.S32.HI R15, RZ, 0x1f, R15 ;  /* 0x0000001fff0f7819 */ /* 0x000fe2000001140f */
[----:B------:R2:W1:Y:S03]  /*f840*/  LDS.128 R16, [R218+0x4800] ;  /* 0x00480000da107984 */ /* 0x0004660000000c00 */
[----:B------:R-:W-:Y:S01]  /*f850*/  IADD3.X R0, R0, R65, R15, P2, P1 ;  /* 0x0000004100007210 */ /* 0x000fe200017e240f */
[----:B------:R2:W1:Y:S04]  /*f860*/  LDS.128 R8, [R218+0x5000] ;  /* 0x00500000da087984 */ /* 0x0004680000000c00 */
[----:B------:R2:W1:Y:S01]  /*f870*/  LDS.128 R56, [R218+0x5800] ;  /* 0x00580000da387984 */ /* 0x0004620000000c00 */
[----:B------:R-:W-:Y:S05]  /*f880*/  @P0 BRA `(.L_x_319) ;  /* 0x0000026000000947 */ /* 0x000fea0003800000 */
[----:B----4-:R-:W-:Y:S01]  /*f890*/  SHF.R.S32.HI R15, RZ, 0x1f, R13 ;  /* 0x0000001fff0f7819 */ /* 0x010fe2000001140d */
        /* <DEDUP_REMOVED lines=37> */
.L_x_319:
[----:B----4-:R-:W-:Y:S05]  /*faf0*/  BSYNC B0 ;  /* 0x0000000000007941 */ /* 0x010fea0003800000 */
.L_x_318:
[----:B------:R-:W-:Y:S01]  /*fb00*/  SHF.R.S32.HI R2, RZ, 0x1f, R7 ;  /* 0x0000001fff027819 */ /* 0x000fe20000011407 */
[--C-:B------:R-:W-:Y:S01]  /*fb10*/  IMAD.MOV.U32 R4, RZ, RZ, R226.reuse ;  /* 0x000000ffff047224 */ /* 0x100fe200078e00e2 */
[----:B------:R-:W-:Y:S01]  /*fb20*/  SHF.R.S32.HI R5, RZ, 0x1f, R226 ;  /* 0x0000001fff057819 */ /* 0x000fe200000114e2 */
[----:B------:R-:W-:Y:S01]  /*fb30*/  ULDC.64 UR4, c[0x0][0x1e8] ;  /* 0x00007a0000047ab9 */ /* 0x000fe20000000a00 */
[----:B------:R-:W-:Y:S01]  /*fb40*/  SHF.R.S32.HI R0, RZ, 0x1f, R14 ;  /* 0x0000001fff007819 */ /* 0x000fe2000001140e */
[----:B------:R-:W-:Y:S01]  /*fb50*/  IMAD R2, R2, c[0x0][0x1e0], RZ ;  /* 0x0000780002027a24 */ /* 0x000fe200078e02ff */
[----:B------:R-:W-:Y:S01]  /*fb60*/  USHF.L.U32 UR7, UR4, 0x6, URZ ;  /* 0x0000000604077899 */ /* 0x000fe2000800063f */
[----:B------:R-:W-:Y:S01]  /*fb70*/  IMAD.WIDE.U32 R4, R7, c[0x0][0x1e0], R4 ;  /* 0x0000780007047a25 */ /* 0x000fe200078e0004 */
[----:B------:R-:W-:-:S02]  /*fb80*/  UMOV UR6, 0x6 ;  /* 0x0000000600067882 */ /* 0x000fc40000000000 */
[----:B------:R-:W-:Y:S01]  /*fb90*/  USHF.L.U64.HI UR5, UR4, UR6, UR5 ;  /* 0x0000000604057299 */ /* 0x000fe20008010205 */
[----:B------:R-:W-:Y:S02]  /*fba0*/  IMAD R2, R7, c[0x0][0x1e4], R2 ;  /* 0x0000790007027a24 */ /* 0x000fe400078e0202 */
[----:B------:R-:W-:-:S03]  /*fbb0*/  IMAD R0, R0, c[0x0][0x1f0], RZ ;  /* 0x00007c0000007a24 */ /* 0x000fc600078e02ff */
[----:B------:R-:W-:Y:S01]  /*fbc0*/  IADD3 R3, R5, R2, RZ ;  /* 0x0000000205037210 */ /* 0x000fe20007ffe0ff */
[----:B------:R-:W-:Y:S02]  /*fbd0*/  IMAD.MOV.U32 R2, RZ, RZ, R4 ;  /* 0x000000ffff027224 */ /* 0x000fe400078e0004 */
        /* <DEDUP_REMOVED lines=10> */
[----:B------:R-:W-:Y:S01]  /*fc80*/  STG.E.128 [R4.64], R52 ;  /* 0x0000003404007986 */ /* 0x000fe2000c101d16 */
[----:B------:R-:W-:Y:S02]  /*fc90*/  IADD3.X R7, R5, UR5, RZ, P0, !PT ;  /* 0x0000000505077c10 */ /* 0x000fe400087fe4ff */
[----:B------:R-:W-:Y:S01]  /*fca0*/  IADD3 R2, P0, R6, UR7, RZ ;  /* 0x0000000706027c10 */ /* 0x000fe2000ff1e0ff */
[----:B-1----:R-:W-:Y:S03]  /*fcb0*/  STG.E.128 [R4.64+0x40], R36 ;  /* 0x0000402404007986 */ /* 0x002fe6000c101d16 */
[----:B------:R-:W-:Y:S01]  /*fcc0*/  IADD3.X R3, R7, UR5, RZ, P0, !PT ;  /* 0x0000000507037c10 */ /* 0x000fe200087fe4ff */
[----:B------:R1:W-:Y:S04]  /*fcd0*/  STG.E.128 [R4.64+0x80], R20 ;  /* 0x0000801404007986 */ /* 0x0003e8000c101d16 */
[----:B------:R-:W-:Y:S04]  /*fce0*/  STG.E.128 [R6.64], R48 ;  /* 0x0000003006007986 */ /* 0x000fe8000c101d16 */
[----:B------:R-:W-:Y:S04]  /*fcf0*/  STG.E.128 [R6.64+0x40], R32 ;  /* 0x0000402006007986 */ /* 0x000fe8000c101d16 */
[----:B------:R-:W-:Y:S04]  /*fd00*/  STG.E.128 [R6.64+0x80], R16 ;  /* 0x0000801006007986 */ /* 0x000fe8000c101d16 */
[----:B------:R-:W-:Y:S04]  /*fd10*/  STG.E.128 [R2.64], R44 ;  /* 0x0000002c02007986 */ /* 0x000fe8000c101d16 */
[----:B---3--:R-:W-:Y:S04]  /*fd20*/  STG.E.128 [R2.64+0x40], R28 ;  /* 0x0000401c02007986 */ /* 0x008fe8000c101d16 */
[----:B------:R-:W-:Y:S01]  /*fd30*/  STG.E.128 [R2.64+0x80], R8 ;  /* 0x0000800802007986 */ /* 0x000fe2000c101d16 */
[----:B-1----:R-:W-:-:S04]  /*fd40*/  IADD3 R4, P0, R2, UR7, RZ ;  /* 0x0000000702047c10 */ /* 0x002fc8000ff1e0ff */
[----:B------:R-:W-:-:S05]  /*fd50*/  IADD3.X R5, R3, UR5, RZ, P0, !PT ;  /* 0x0000000503057c10 */ /* 0x000fca00087fe4ff */
[----:B------:R-:W-:Y:S04]  /*fd60*/  STG.E.128 [R4.64], R40 ;  /* 0x0000002804007986 */ /* 0x000fe8000c101d16 */
[----:B------:R-:W-:Y:S04]  /*fd70*/  STG.E.128 [R4.64+0x40], R24 ;  /* 0x0000401804007986 */ /* 0x000fe8000c101d16 */
[----:B------:R-:W-:Y:S01]  /*fd80*/  STG.E.128 [R4.64+0x80], R56 ;  /* 0x0000803804007986 */ /* 0x000fe2000c101d16 */
[----:B------:R-:W-:Y:S05]  /*fd90*/  EXIT ;  /* 0x000000000000794d */ /* 0x000fea0003800000 */
.L_x_309:
[----:B------:R-:W-:Y:S01]  /*fda0*/  ULDC.U8 UR15, c[0x0][0x329] ;  /* 0x0000ca40000f7ab9 */ /* 0x000fe20000000000 */
[----:B------:R-:W1:Y:S01]  /*fdb0*/  S2R R2, SR_CTAID.Y ;  /* 0x0000000000027919 */ /* 0x000e620000002600 */
[----:B------:R-:W-:Y:S01]  /*fdc0*/  UISETP.NE.AND UP1, UPT, UR15, URZ, UPT ;  /* 0x0000003f0f00728c */ /* 0x000fe2000bf25270 */
[----:B------:R-:W-:Y:S01]  /*fdd0*/  LEA.HI R0, R0, R122, RZ, 0x2 ;  /* 0x0000007a00007211 */ /* 0x000fe200078f10ff */
[----:B------:R-:W-:Y:S01]  /*fde0*/  USHF.R.S32.HI UR8, URZ, 0x1f, UR11 ;  /* 0x0000001f3f087899 */ /* 0x000fe2000801140b */
[----:B------:R-:W2:Y:S01]  /*fdf0*/  S2R R10, SR_CTAID.Z ;  /* 0x00000000000a7919 */ /* 0x000ea20000002700 */
[----:B------:R-:W-:Y:S01]  /*fe00*/  USHF.R.S32.HI UR12, URZ, 0x1f, UR10 ;  /* 0x0000001f3f0c7899 */ /* 0x000fe2000801140a */
[----:B------:R-:W-:Y:S01]  /*fe10*/  LOP3.LUT R4, R0, 0x1ffffffc, RZ, 0xc0, !PT ;  /* 0x1ffffffc00047812 */ /* 0x000fe200078ec0ff */
[----:B------:R-:W-:Y:S01]  /*fe20*/  ULDC.64 UR6, c[0x0][0x1e0] ;  /* 0x0000780000067ab9 */ /* 0x000fe20000000a00 */
[----:B------:R-:W3:Y:S01]  /*fe30*/  S2R R8, SR_CTAID.X ;  /* 0x0000000000087919 */ /* 0x000ee20000002500 */
[----:B------:R-:W-:Y:S01]  /*fe40*/  ULDC.64 UR4, c[0x0][0x1f0] ;  /* 0x00007c0000047ab9 */ /* 0x000fe20000000a00 */
[C---:B------:R-:W-:Y:S01]  /*fe50*/  LOP3.LUT P5, RZ, R122.reuse, 0x3, RZ, 0xc0, !PT ;  /* 0x000000037aff7812 */ /* 0x040fe200078ac0ff */
[----:B------:R-:W-:Y:S01]  /*fe60*/  UIMAD UR6, UR8, UR6, URZ ;  /* 0x00000006080672a4 */ /* 0x000fe2000f8e023f */
[----:B------:R-:W-:Y:S01]  /*fe70*/  IMAD.IADD R4, R122, 0x1, -R4 ;  /* 0x000000017a047824 */ /* 0x000fe200078e0a04 */
[----:B------:R-:W-:Y:S01]  /*fe80*/  UIMAD UR12, UR12, UR4, URZ ;  /* 0x000000040c0c72a4 */ /* 0x000fe2000f8e023f */
[----:B------:R-:W-:Y:S01]  /*fe90*/  SHF.R.S32.HI R6, RZ, 0x2, R0 ;  /* 0x00000002ff067819 */ /* 0x000fe20000011400 */
[----:B------:R-:W-:Y:S01]  /*fea0*/  UIMAD UR7, UR11, UR7, UR6 ;  /* 0x000000070b0772a4 */ /* 0x000fe2000f8e0206 */
[----:B------:R-:W-:Y:S01]  /*feb0*/  IMAD.SHL.U32 R4, R4, 0x8, RZ ;  /* 0x0000000804047824 */ /* 0x000fe200078e00ff */
[----:B------:R-:W-:Y:S01]  /*fec0*/  ULDC.U8 UR4, c[0x0][0x328] ;  /* 0x0000ca0000047ab9 */ /* 0x000fe20000000000 */
[----:B------:R-:W-:Y:S01]  /*fed0*/  SHF.R.S32.HI R7, RZ, 0x1f, R6 ;  /* 0x0000001fff077819 */ /* 0x000fe20000011406 */
[----:B------:R-:W-:-:S02]  /*fee0*/  @!UP1 UISETP.NE.AND UP0, UPT, UR4, URZ, UPT ;  /* 0x0000003f0400928c */ /* 0x000fc4000bf05270 */
[----:B------:R-:W-:Y:S01]  /*fef0*/  ULDC UR8, c[0x0][0x214] ;  /* 0x0000850000087ab9 */ /* 0x000fe20000000800 */
[--C-:B------:R-:W-:Y:S01]  /*ff00*/  SHF.R.S32.HI R5, RZ, 0x1f, R4.reuse ;  /* 0x0000001fff057819 */ /* 0x100fe20000011404 */
[----:B------:R-:W-:Y:S02]  /*ff10*/  @UP1 ULDC UR14, c[0x0][0x210] ;  /* 0x00008400000e1ab9 */ /* 0x000fe40000000800 */
[----:B------:R-:W-:Y:S02]  /*ff20*/  ULDC UR6, c[0x0][0x234] ;  /* 0x00008d0000067ab9 */ /* 0x000fe40000000800 */
[----:B------:R-:W-:Y:S01]  /*ff30*/  @UP1 UIMAD UR14, UR14, UR8, URZ ;  /* 0x000000080e0e12a4 */ /* 0x000fe2000f8e023f */
[----:B-1----:R-:W-:Y:S01]  /*ff40*/  IMAD.WIDE.U32 R2, R2, c[0x0][0x1e0], R4 ;  /* 0x0000780002027a25 */ /* 0x002fe200078e0004 */
[----:B------:R-:W-:Y:S01]  /*ff50*/  ULDC UR16, c[0x0][0x214] ;  /* 0x0000850000107ab9 */ /* 0x000fe20000000800 */
[----:B------:R-:W-:Y:S01]  /*ff60*/  IADD3 R5, R6, 0x20, RZ ;  /* 0x0000002006057810 */ /* 0x000fe20007ffe0ff */
[----:B------:R-:W-:Y:S01]  /*ff70*/  @!UP1 USEL UR14, UR8, UR6, !UP0 ;  /* 0x00000006080e9287 */ /* 0x000fe2000c000000 */
[----:B---3--:R-:W-:Y:S01]  /*ff80*/  IMAD.WIDE R8, R8, 0x80, R6 ;  /* 0x0000008008087825 */ /* 0x008fe200078e0206 */
[----:B------:R-:W-:Y:S01]  /*ff90*/  UIMAD UR12, UR10, UR5, UR12 ;  /* 0x000000050a0c72a4 */ /* 0x000fe2000f8e020c */
[----:B------:R-:W-:Y:S01]  /*ffa0*/  IADD3 R3, R3, UR7, RZ ;  /* 0x0000000703037c10 */ /* 0x000fe2000fffe0ff */
[----:B------:R-:W-:Y:S01]  /*ffb0*/  UIADD3 UR16, -UR9, UR16, URZ ;  /* 0x0000001009107290 */ /* 0x000fe2000fffe13f */
[----:B------:R-:W-:Y:S01]  /*ffc0*/  IMAD R4, R9, c[0x0][0x1e8], RZ ;  /* 0x00007a0009047a24 */ /* 0x000fe200078e02ff */
[----:B------:R-:W-:-:S02]  /*ffd0*/  ULDC UR5, c[0x0][0x1c0] ;  /* 0x0000700000057ab9 */ /* 0x000fc40000000800 */
[----:B------:R-:W-:Y:S01]  /*ffe0*/  @UP1 UMOV UR17, 0x1 ;  /* 0x0000000100111882 */ /* 0x000fe20000000000 */
[----:B--2---:R-:W-:Y:S01]  /*fff0*/  IMAD.WIDE.U32 R10, R10, c[0x0][0x1f0], R2 ;  /* 0x00007c000a0a7a25 */ /* 0x004fe200078e0002 */
[----:B------:R-:W-:Y:S01]  /*10000*/  UISETP.NE.AND UP2, UPT, UR4, URZ, UPT ;  /* 0x0000003f0400728c */ /* 0x000fe2000bf45270 */
[----:B------:R-:W-:Y:S01]  /*10010*/  ISETP.GE.OR P4, PT, R6, UR16, P5 ;  /* 0x0000001006007c0c */ /* 0x000fe2000af86670 */
[----:B------:R-:W-:Y:S01]  /*10020*/  @!UP1 UIMAD UR17, UR14, UR5, URZ ;  /* 0x000000050e1192a4 */ /* 0x000fe2000f8e023f */
[----:B------:R-:W-:Y:S01]  /*10030*/  IADD3 R3, R6, 0x40, RZ ;  /* 0x0000004006037810 */ /* 0x000fe20007ffe0ff */
[----:B------:R-:W-:Y:S01]  /*10040*/  UISETP.EQ.AND UP2, UPT, UR15, URZ, UP2 ;  /* 0x0000003f0f00728c */ /* 0x000fe20009742270 */
[----:B------:R-:W-:Y:S01]  /*10050*/  ISETP.GE.OR P3, PT, R5, UR16, P5 ;  /* 0x0000001005007c0c */ /* 0x000fe2000af66670 */
[----:B------:R-:W-:Y:S01]  /*10060*/  UIMAD UR17, UR11, UR17, URZ ;  /* 0x000000110b1172a4 */ /* 0x000fe2000f8e023f */
[----:B------:R-:W-:Y:S01]  /*10070*/  ISETP.GE.OR P2, PT, R3, UR16, P5 ;  /* 0x0000001003007c0c */ /* 0x000fe2000af46670 */
[----:B------:R-:W-:Y:S01]  /*10080*/  UIMAD UR13, UR11, UR8, URZ ;  /* 0x000000080b0d72a4 */ /* 0x000fe2000f8e023f */
[----:B------:R-:W-:Y:S01]  /*10090*/  IADD3 R11, R11, UR12, RZ ;  /* 0x0000000c0b0b7c10 */ /* 0x000fe2000fffe0ff */
[----:B------:R-:W-:Y:S01]  /*100a0*/  USEL UR17, UR17, URZ, !UP2 ;  /* 0x0000003f11117287 */ /* 0x000fe2000d000000 */
[----:B------:R-:W-:Y:S01]  /*100b0*/  IMAD R4, R8, c[0x0][0x1ec], R4 ;  /* 0x00007b0008047a24 */ /* 0x000fe200078e0204 */
[----:B------:R-:W-:-:S02]  /*100c0*/  @UP1 ULDC UR18, c[0x0][0x210] ;  /* 0x0000840000121ab9 */ /* 0x000fc40000000800 */
[----:B------:R-:W-:Y:S01]  /*100d0*/  @!UP1 UMOV UR18, 0x1 ;  /* 0x0000000100129882 */ /* 0x000fe20000000000 */
[----:B------:R-:W-:Y:S01]  /*100e0*/  IMAD.WIDE.U32 R8, R8, c[0x0][0x1e8], R10 ;  /* 0x00007a0008087a25 */ /* 0x000fe200078e000a */
[----:B------:R-:W-:Y:S02]  /*100f0*/  USHF.R.S32.HI UR4, URZ, 0x1f, UR13 ;  /* 0x0000001f3f047899 */ /* 0x000fe4000801140d */
[----:B------:R-:W-:Y:S01]  /*10100*/  USEL UR13, UR13, URZ, UP2 ;  /* 0x0000003f0d0d7287 */ /* 0x000fe20009000000 */
[----:B------:R-:W-:Y:S01]  /*10110*/  @!P4 IMAD R0, R6, UR18, RZ ;  /* 0x000000120600cc24 */ /* 0x000fe2000f8e02ff */
[----:B------:R-:W-:Y:S01]  /*10120*/  UIMAD UR9, UR9, UR18, URZ ;  /* 0x00000012090972a4 */ /* 0x000fe2000f8e023f */
[----:B------:R-:W-:Y:S01]  /*10130*/  IMAD.IADD R4, R4, 0x1, R9 ;  /* 0x0000000104047824 */ /* 0x000fe200078e0209 */
[----:B------:R-:W-:Y:S01]  /*10140*/  UIMAD UR17, UR10, UR14, UR17 ;  /* 0x0000000e0a1172a4 */ /* 0x000fe2000f8e0211 */
[----:B------:R-:W-:Y:S01]  /*10150*/  @!P2 IMAD R3, R3, UR18, RZ ;  /* 0x000000120303ac24 */ /* 0x000fe2000f8e02ff */
[----:B------:R-:W-:-:S02]  /*10160*/  USEL UR4, UR4, URZ, UP2 ;  /* 0x0000003f04047287 */ /* 0x000fc40009000000 */
[----:B------:R-:W-:Y:S02]  /*10170*/  USHF.R.S32.HI UR5, URZ, 0x1f, UR9 ;  /* 0x0000001f3f057899 */ /* 0x000fe40008011409 */
[----:B------:R-:W-:Y:S02]  /*10180*/  USHF.R.S32.HI UR6, URZ, 0x1f, UR17 ;  /* 0x0000001f3f067899 */ /* 0x000fe40008011411 */
[----:B------:R-:W-:Y:S02]  /*10190*/  UIADD3 UR13, UP1, UP0, UR9, UR13, UR17 ;  /* 0x0000000d090d7290 */ /* 0x000fe4000f83e011 */
[----:B------:R-:W-:Y:S02]  /*101a0*/  UMOV UR8, 0x6 ;  /* 0x0000000600087882 */ /* 0x000fe40000000000 */
[----:B------:R-:W-:Y:S02]  /*101b0*/  UIADD3.X UR6, UR5, UR4, UR6, UP1, UP0 ;  /* 0x0000000405067290 */ /* 0x000fe40008fe0406 */
[----:B------:R-:W-:Y:S01]  /*101c0*/  @!P4 IADD3 R2, P0, R0, UR13, RZ ;  /* 0x0000000d0002cc10 */ /* 0x000fe2000ff1e0ff */
[----:B------:R-:W-:-:S02]  /*101d0*/  ULDC.64 UR4, c[0x0][0x1e8] ;  /* 0x00007a0000047ab9 */ /* 0x000fc40000000a00 */
[----:B------:R-:W-:Y:S01]  /*101e0*/  USHF.L.U32 UR7, UR4, 0x6, URZ ;  /* 0x0000000604077899 */ /* 0x000fe2000800063f */
[----:B------:R-:W-:Y:S01]  /*101f0*/  @!P4 LEA.HI.X.SX32 R0, R0, UR6, 0x1, P0 ;  /* 0x000000060000cc11 */ /* 0x000fe200080f0eff */
[----:B------:R-:W-:Y:S01]  /*10200*/  USHF.L.U64.HI UR5, UR4, UR8, UR5 ;  /* 0x0000000804057299 */ /* 0x000fe20008010205 */
[----:B------:R-:W-:-:S04]  /*10210*/  @!P4 LEA R12, P0, R2, c[0x0][0x200], 0x2 ;  /* 0x00008000020cca11 */ /* 0x000fc800078010ff */
[----:B------:R-:W-:Y:S01]  /*10220*/  @!P4 LEA.HI.X R13, R2, c[0x0][0x204], R0, 0x2, P0 ;  /* 0x00008100020dca11 */ /* 0x000fe200000f1400 */
[----:B------:R-:W-:Y:S01]  /*10230*/  @!P3 IMAD R0, R5, UR18, RZ ;  /* 0x000000120500bc24 */ /* 0x000fe2000f8e02ff */
[----:B------:R-:W-:-:S04]  /*10240*/  LEA R14, P0, R8, c[0x0][0x1d0], 0x1 ;  /* 0x00007400080e7a11 */ /* 0x000fc800078008ff */
[----:B------:R-:W-:Y:S02]  /*10250*/  @!P3 IADD3 R2, P1, R0, UR13, RZ ;  /* 0x0000000d0002bc10 */ /* 0x000fe4000ff3e0ff */
[----:B------:R-:W-:Y:S02]  /*10260*/  LEA.HI.X R15, R8, c[0x0][0x1d4], R4, 0x1, P0 ;  /* 0x00007500080f7a11 */ /* 0x000fe400000f0c04 */
[C---:B------:R-:W-:Y:S02]  /*10270*/  @!P2 IADD3 R4, P0, R3.reuse, UR13, RZ ;  /* 0x0000000d0304ac10 */ /* 0x040fe4000ff1e0ff */
[----:B------:R-:W-:Y:S01]  /*10280*/  @!P3 LEA.HI.X.SX32 R0, R0, UR6, 0x1, P1 ;  /* 0x000000060000bc11 */ /* 0x000fe200088f0eff */
[----:B------:R-:W-:Y:S01]  /*10290*/  STG.E.128 [R14.64], RZ ;  /* 0x000000ff0e007986 */ /* 0x000fe2000c101d16 */
[----:B------:R-:W-:Y:S02]  /*102a0*/  @!P3 LEA R10, P1, R2, c[0x0][0x200], 0x2 ;  /* 0x00008000020aba11 */ /* 0x000fe400078210ff */
[----:B------:R-:W-:Y:S01]  /*102b0*/  @!P2 LEA.HI.X.SX32 R3, R3, UR6, 0x1, P0 ;  /* 0x000000060303ac11 */ /* 0x000fe200080f0eff */
[----:B------:R-:W-:Y:S01]  /*102c0*/  STG.E.128 [R14.64+0x40], RZ ;  /* 0x000040ff0e007986 */ /* 0x000fe2000c101d16 */
[----:B------:R-:W-:-:S02]  /*102d0*/  @!P2 LEA R8, P0, R4, c[0x0][0x200], 0x2 ;  /* 0x000080000408aa11 */ /* 0x000fc400078010ff */
[----:B------:R-:W-:Y:S01]  /*102e0*/  @!P3 LEA.HI.X R11, R2, c[0x0][0x204], R0, 0x2, P1 ;  /* 0x00008100020bba11 */ /* 0x000fe200008f1400 */
[----:B------:R-:W-:Y:S01]  /*102f0*/  STG.E.128 [R14.64+0x80], RZ ;  /* 0x000080ff0e007986 */ /* 0x000fe2000c101d16 */
[----:B------:R-:W-:Y:S01]  /*10300*/  IADD3 R2, P1, R14, UR7, RZ ;  /* 0x000000070e027c10 */ /* 0x000fe2000ff3e0ff */
[----:B------:R-:W-:Y:S01]  /*10310*/  @!P2 IMAD.MOV.U32 R0, RZ, RZ, 0x7f800000 ;  /* 0x7f800000ff00a424 */ /* 0x000fe200078e00ff */
[----:B------:R-:W-:Y:S02]  /*10320*/  @!P2 LEA.HI.X R9, R4, c[0x0][0x204], R3, 0x2, P0 ;  /* 0x000081000409aa11 */ /* 0x000fe400000f1403 */
[----:B------:R-:W-:Y:S02]  /*10330*/  IADD3.X R3, R15, UR5, RZ, P1, !PT ;  /* 0x000000050f037c10 */ /* 0x000fe40008ffe4ff */
[----:B------:R-:W-:-:S03]  /*10340*/  IADD3 R16, P0, R2, UR7, RZ ;  /* 0x0000000702107c10 */ /* 0x000fc6000ff1e0ff */
[----:B------:R-:W-:Y:S01]  /*10350*/  STG.E.128 [R2.64], RZ ;  /* 0x000000ff02007986 */ /* 0x000fe2000c101d16 */
[----:B------:R-:W-:Y:S02]  /*10360*/  IADD3.X R17, R3, UR5, RZ, P0, !PT ;  /* 0x0000000503117c10 */ /* 0x000fe400087fe4ff */
[----:B------:R-:W-:Y:S01]  /*10370*/  IADD3 R4, P0, R16, UR7, RZ ;  /* 0x0000000710047c10 */ /* 0x000fe2000ff1e0ff */
[----:B------:R-:W-:Y:S03]  /*10380*/  STG.E.128 [R2.64+0x40], RZ ;  /* 0x000040ff02007986 */ /* 0x000fe6000c101d16 */
[----:B------:R-:W-:Y:S01]  /*10390*/  IADD3.X R5, R17, UR5, RZ, P0, !PT ;  /* 0x0000000511057c10 */ /* 0x000fe200087fe4ff */
[----:B------:R1:W-:Y:S04]  /*103a0*/  STG.E.128 [R2.64+0x80], RZ ;  /* 0x000080ff02007986 */ /* 0x0003e8000c101d16 */
[----:B------:R-:W-:Y:S04]  /*103b0*/  STG.E.128 [R16.64], RZ ;  /* 0x000000ff10007986 */ /* 0x000fe8000c101d16 */
[----:B------:R-:W-:Y:S04]  /*103c0*/  STG.E.128 [R16.64+0x40], RZ ;  /* 0x000040ff10007986 */ /* 0x000fe8000c101d16 */
[----:B------:R-:W-:Y:S04]  /*103d0*/  STG.E.128 [R16.64+0x80], RZ ;  /* 0x000080ff10007986 */ /* 0x000fe8000c101d16 */
[----:B------:R-:W-:Y:S04]  /*103e0*/  STG.E.128 [R4.64], RZ ;  /* 0x000000ff04007986 */ /* 0x000fe8000c101d16 */
[----:B------:R-:W-:Y:S04]  /*103f0*/  STG.E.128 [R4.64+0x40], RZ ;  /* 0x000040ff04007986 */ /* 0x000fe8000c101d16 */
[----:B------:R-:W-:Y:S01]  /*10400*/  STG.E.128 [R4.64+0x80], RZ ;  /* 0x000080ff04007986 */ /* 0x000fe2000c101d16 */
[----:B-1----:R-:W-:-:S02]  /*10410*/  @!P4 IMAD.MOV.U32 R3, RZ, RZ, 0x7f800000 ;  /* 0x7f800000ff03c424 */ /* 0x002fc400078e00ff */
[----:B------:R-:W-:-:S03]  /*10420*/  @!P3 IMAD.MOV.U32 R2, RZ, RZ, 0x7f800000 ;  /* 0x7f800000ff02b424 */ /* 0x000fc600078e00ff */
[----:B------:R-:W-:Y:S04]  /*10430*/  @!P4 STG.E [R12.64], R3 ;  /* 0x000000030c00c986 */ /* 0x000fe8000c101916 */
[----:B------:R-:W-:Y:S04]  /*10440*/  @!P3 STG.E [R10.64], R2 ;  /* 0x000000020a00b986 */ /* 0x000fe8000c101916 */
[----:B------:R1:W-:Y:S02]  /*10450*/  @!P2 STG.E [R8.64], R0 ;  /* 0x000000000800a986 */ /* 0x0003e4000c101916 */
[----:B-1----:R-:W-:-:S04]  /*10460*/  IADD3 R0, R6, 0x60, RZ ;  /* 0x0000006006007810 */ /* 0x002fc80007ffe0ff */
[----:B------:R-:W-:-:S13]  /*10470*/  ISETP.GE.OR P5, PT, R0, UR16, P5 ;  /* 0x0000001000007c0c */ /* 0x000fda000afa6670 */
[----:B------:R-:W-:Y:S05]  /*10480*/  @P5 EXIT ;  /* 0x000000000000594d */ /* 0x000fea0003800000 */
[----:B------:R-:W-:-:S05]  /*10490*/  IMAD R0, R0, UR18, RZ ;  /* 0x0000001200007c24 */ /* 0x000fca000f8e02ff */
[----:B------:R-:W-:-:S04]  /*104a0*/  IADD3 R2, P0, R0, UR13, RZ ;  /* 0x0000000d00027c10 */ /* 0x000fc8000ff1e0ff */
[----:B------:R-:W-:Y:S02]  /*104b0*/  LEA.HI.X.SX32 R0, R0, UR6, 0x1, P0 ;  /* 0x0000000600007c11 */ /* 0x000fe400080f0eff */
[----:B------:R-:W-:-:S04]  /*104c0*/  LEA R4, P0, R2, c[0x0][0x200], 0x2 ;  /* 0x0000800002047a11 */ /* 0x000fc800078010ff */
[----:B------:R-:W-:Y:S01]  /*104d0*/  LEA.HI.X R5, R2, c[0x0][0x204], R0, 0x2, P0 ;  /* 0x0000810002057a11 */ /* 0x000fe200000f1400 */
[----:B------:R-:W-:-:S05]  /*104e0*/  IMAD.MOV.U32 R0, RZ, RZ, 0x7f800000 ;  /* 0x7f800000ff007424 */ /* 0x000fca00078e00ff */
[----:B------:R-:W-:Y:S01]  /*104f0*/  STG.E [R4.64], R0 ;  /* 0x0000000004007986 */ /* 0x000fe2000c101916 */
[----:B------:R-:W-:Y:S05]  /*10500*/  EXIT ;  /* 0x000000000000794d */ /* 0x000fea0003800000 */
.L_x_320:
        /* <DEDUP_REMOVED lines=15> */
.L_x_987:


//--------------------- .text._ZN5flash16flash_fwd_kernelI23Flash_fwd_kernel_traitsILi96ELi128ELi64ELi4ELb0ELb0EN7cutlass10bfloat16_tE19Flash_kernel_traitsILi96ELi128ELi64ELi4ES3_EELb0ELb1ELb0ELb0ELb1ELb1ELb1ELb0EEEvNS_16Flash_fwd_paramsE --------------------------
	.section	.text._ZN5flash16flash_fwd_kernelI23Flash_fwd_kernel_traitsILi96ELi128ELi64ELi4ELb0ELb0EN7cutlass10bfloat16_tE19Flash_kernel_traitsILi96ELi128ELi64ELi4ES3_EELb0ELb1ELb0ELb0ELb1ELb1ELb1ELb0EEEvNS_16Flash_fwd_paramsE,"ax",@progbits
	.sectioninfo	@"SHI_REGISTERS=255"
	.align	128
        .global         _ZN5flash16flash_fwd_kernelI23Flash_fwd_kernel_traitsILi96ELi128ELi64ELi4ELb0ELb0EN7cutlass10bfloat16_tE19Flash_kernel_traitsILi96ELi128ELi64ELi4ES3_EELb0ELb1ELb0ELb0ELb1ELb1ELb1ELb0EEEvNS_16Flash_fwd_paramsE
        .type           _ZN5flash16flash_fwd_kernelI23Flash_fwd_kernel_traitsILi96ELi128ELi64ELi4ELb0ELb0EN7cutlass10bfloat16_tE19Flash_kernel_traitsILi96ELi128ELi64ELi4ES3_EELb0ELb1ELb0ELb0ELb1ELb1ELb1ELb0EEEvNS_16Flash_fwd_paramsE,@function
        .size           _ZN5flash16flash_fwd_kernelI23Flash_fwd_kernel_traitsILi96ELi128ELi64ELi4ELb0ELb0EN7cutlass10bfloat16_tE19Flash_kernel_traitsILi96ELi128ELi64ELi4ES3_EELb0ELb1ELb0ELb0ELb1ELb1ELb1ELb0EEEvNS_16Flash_fwd_paramsE,(.L_x_988 - _ZN5flash16flash_fwd_kernelI23Flash_fwd_kernel_traitsILi96ELi128ELi64ELi4ELb0ELb0EN7cutlass10bfloat16_tE19Flash_kernel_traitsILi96ELi128ELi64ELi4ES3_EELb0ELb1ELb0ELb0ELb1ELb1ELb1ELb0EEEvNS_16Flash_fwd_paramsE)
        .other          _ZN5flash16flash_fwd_kernelI23Flash_fwd_kernel_traitsILi96ELi128ELi64ELi4ELb0ELb0EN7cutlass10bfloat16_tE19Flash_kernel_traitsILi96ELi128ELi64ELi4ES3_EELb0ELb1ELb0ELb0ELb1ELb1ELb1ELb0EEEvNS_16Flash_fwd_paramsE,@"STO_CUDA_ENTRY STV_DEFAULT"
_ZN5flash16flash_fwd_kernelI23Flash_fwd_kernel_traitsILi96ELi128ELi64ELi4ELb0ELb0EN7cutlass10bfloat16_tE19Flash_kernel_traitsILi96ELi128ELi64ELi4ES3_EELb0ELb1ELb0ELb0ELb1ELb1ELb1ELb0EEEvNS_16Flash_fwd_paramsE:
.text._ZN5flash16flash_fwd_kernelI23Flash_fwd_kernel_traitsILi96ELi128ELi64ELi4ELb0ELb0EN7cutlass10bfloat16_tE19Flash_kernel_traitsILi96ELi128ELi64ELi4ES3_EELb0ELb1ELb0ELb0ELb1ELb1ELb1ELb0EEEvNS_16Flash_fwd_paramsE:
[----:B------:R-:W-:Y:S02]  /*0000*/  MOV R1, c[0x0][0x28] ;  /* 0x00000a0000017a02 */ /* 0x000fe40000000f00 */
[----:B------:R-:W1:Y:S01]  /*0010*/  S2R R24, SR_CTAID.Y ;  /* 0x0000000000187919 */ /* 0x000e620000002600 */
[----:B------:R-:W-:Y:S01]  /*0020*/  ISETP.NE.U32.AND P2, PT, RZ, c[0x0][0x258], PT ;  /* 0x00009600ff007a0c */ /* 0x000fe20003f45070 */
[----:B------:R-:W-:Y:S01]  /*0030*/  IMAD.MOV.U32 R7, RZ, RZ, RZ ;  /* 0x000000ffff077224 */ /* 0x000fe200078e00ff */
[----:B------:R-:W-:Y:S01]  /*0040*/  ISETP.NE.U32.AND P0, PT, RZ, c[0x0][0x250], PT ;  /* 0x00009400ff007a0c */ /* 0x000fe20003f05070 */
[----:B------:R-:W-:Y:S01]  /*0050*/  ULDC.64 UR6, c[0x0][0x118] ;  /* 0x0000460000067ab9 */ /* 0x000fe20000000a00 */
[----:B------:R-:W-:Y:S02]  /*0060*/  ISETP.NE.AND.EX P2, PT, RZ, c[0x0][0x25c], PT, P2 ;  /* 0x00009700ff007a0c */ /* 0x000fe40003f45320 */
[----:B------:R-:W-:Y:S02]  /*0070*/  ISETP.NE.AND.EX P0, PT, RZ, c[0x0][0x254], PT, P0 ;  /* 0x00009500ff007a0c */ /* 0x000fe40003f05300 */
[----:B------:R-:W-:-:S09]  /*0080*/  IADD3 R1, R1, -0x50, RZ ;  /* 0xffffffb001017810 */ /* 0x000fd20007ffe0ff */
[----:B------:R-:W-:Y:S02]  /*0090*/  @P2 IMAD.MOV.U32 R2, RZ, RZ, 0x4 ;  /* 0x00000004ff022424 */ /* 0x000fe400078e00ff */
[----:B------:R-:W-:Y:S02]  /*00a0*/  @P0 IMAD.MOV.U32 R0, RZ, RZ, 0x4 ;  /* 0x00000004ff000424 */ /* 0x000fe400078e00ff */
[----:B-1----:R-:W-:-:S04]  /*00b0*/  @P2 IMAD.WIDE R2, R24, R2, c[0x0][0x258] ;  /* 0x0000960018022625 */ /* 0x002fc800078e0202 */
[----:B------:R-:W-:Y:S02]  /*00c0*/  @P0 IMAD.WIDE R4, R24, R0, c[0x0][0x250] ;  /* 0x0000940018040625 */ /* 0x000fe400078e0200 */
[----:B------:R-:W2:Y:S04]  /*00d0*/  @P2 LDG.E R2, [R2.64] ;  /* 0x0000000602022981 */ /* 0x000ea8000c1e1900 */
[----:B------:R-:W2:Y:S04]  /*00e0*/  @P0 LDG.E R7, [R4.64] ;  /* 0x0000000604070981 */ /* 0x000ea8000c1e1900 */
[----:B------:R-:W1:Y:S01]  /*00f0*/  S2R R15, SR_CTAID.X ;  /* 0x00000000000f7919 */ /* 0x000e620000002500 */
[----:B------:R-:W-:-:S04]  /*0100*/  @!P2 ISETP.NE.U32.AND P1, PT, RZ, c[0x0][0x268], PT ;  /* 0x00009a00ff00aa0c */ /* 0x000fc80003f25070 */
[----:B------:R-:W-:Y:S01]  /*0110*/  @!P2 ISETP.NE.AND.EX P1, PT, RZ, c[0x0][0x26c], PT, P1 ;  /* 0x00009b00ff00aa0c */ /* 0x000fe20003f25310 */
[----:B-1----:R-:W-:-:S05]  /*0120*/  IMAD.SHL.U32 R169, R15, 0x80, RZ ;  /* 0x000000800fa97824 */ /* 0x002fca00078e00ff */
[----:B------:R-:W-:Y:S02]  /*0130*/  ISETP.GE.AND P0, PT, R169, c[0x0][0x214], PT ;  /* 0x00008500a9007a0c */ /* 0x000fe40003f06270 */
[----:B------:R-:W-:Y:S01]  /*0140*/  @!P2 SEL R0, RZ, c[0x0][0x21c], !P1 ;  /* 0x00008700ff00aa07 */ /* 0x000fe20004800000 */
[----:B--2---:R-:W-:-:S03]  /*0150*/  @P2 IMAD.IADD R108, R2, 0x1, -R7 ;  /* 0x00000001026c2824 */ /* 0x004fc600078e0a07 */
[----:B------:R-:W-:-:S07]  /*0160*/  @!P2 IADD3 R108, R0, c[0x0][0x218], -R7 ;  /* 0x00008600006caa10 */ /* 0x000fce0007ffe807 */
[----:B------:R-:W-:Y:S05]  /*0170*/  @P0 EXIT ;  /* 0x000000000000094d */ /* 0x000fea0003800000 */
[----:B------:R-:W-:Y:S01]  /*0180*/  IADD3 R0, R169, 0xbf, RZ ;  /* 0x000000bfa9007810 */ /* 0x000fe20007ffe0ff */
[----:B------:R-:W1:Y:S01]  /*0190*/  S2R R27, SR_CTAID.Z ;  /* 0x00000000001b7919 */ /* 0x000e620000002700 */
[C---:B------:R-:W-:Y:S02]  /*01a0*/  IADD3 R2, R108.reuse, 0x3f, RZ ;  /* 0x0000003f6c027810 */ /* 0x040fe40007ffe0ff */
[----:B------:R-:W-:Y:S01]  /*01b0*/  IADD3 R0, R108, -c[0x0][0x214], R0 ;  /* 0x800085006c007a10 */ /* 0x000fe20007ffe000 */
[----:B------:R-:W2:Y:S03]  /*01c0*/  S2R R166, SR_TID.X ;  /* 0x0000000000a67919 */ /* 0x000ea60000002100 */
[----:B------:R-:W-:Y:S02]  /*01d0*/  IADD3 R3, R0, c[0x0][0x2e8], RZ ;  /* 0x0000ba0000037a10 */ /* 0x000fe40007ffe0ff */
[----:B------:R-:W-:-:S02]  /*01e0*/  SHF.R.S32.HI R0, RZ, 0x1f, R2 ;  /* 0x0000001fff007819 */ /* 0x000fc40000011402 */
[----:B------:R-:W-:Y:S02]  /*01f0*/  SHF.R.S32.HI R4, RZ, 0x1f, R3 ;  /* 0x0000001fff047819 */ /* 0x000fe40000011403 */
[----:B------:R-:W-:Y:S02]  /*0200*/  LEA.HI R0, R0, R2, RZ, 0x6 ;  /* 0x0000000200007211 */ /* 0x000fe400078f30ff */
[----:B------:R-:W-:Y:S02]  /*0210*/  LEA.HI R2, R4, R3, RZ, 0x6 ;  /* 0x0000000304027211 */ /* 0x000fe400078f30ff */
[----:B------:R-:W-:Y:S02]  /*0220*/  SHF.R.S32.HI R0, RZ, 0x6, R0 ;  /* 0x00000006ff007819 */ /* 0x000fe40000011400 */
[----:B------:R-:W-:-:S04]  /*0230*/  SHF.R.S32.HI R2, RZ, 0x6, R2 ;  /* 0x00000006ff027819 */ /* 0x000fc80000011402 */
[----:B------:R-:W-:-:S04]  /*0240*/  IMNMX R182, R0, R2, PT ;  /* 0x0000000200b67217 */ /* 0x000fc80003800200 */
[----:B------:R-:W-:-:S13]  /*0250*/  ISETP.GE.AND P0, PT, R182, 0x1, PT ;  /* 0x00000001b600780c */ /* 0x000fda0003f06270 */
[----:B------:R-:W-:Y:S05]  /*0260*/  @!P0 BRA `(.L_x_321) ;  /* 0x0000e0a000008947 */ /* 0x000fea0003800000 */
[----:B-12---:R-:W-:Y:S01]  /*0270*/  IABS R0, c[0x0][0x1c8] ;  /* 0x0000720000007a13 */ /* 0x006fe20000000000 */
[----:B------:R-:W-:Y:S01]  /*0280*/  IMAD.MOV.U32 R25, RZ, RZ, 0x6 ;  /* 0x00000006ff197424 */ /* 0x000fe200078e00ff */
[----:B------:R-:W-:Y:S01]  /*0290*/  MOV R168, c[0x0][0x198] ;  /* 0x0000660000a87a02 */ /* 0x000fe20000000f00 */
[----:B------:R-:W-:Y:S01]  /*02a0*/  IMAD.MOV.U32 R2, RZ, RZ, c[0x0][0x1a0] ;  /* 0x00006800ff027624 */ /* 0x000fe200078e00ff */
[----:B------:R-:W-:Y:S02]  /*02b0*/  MOV R22, R0 ;  /* 0x0000000000167202 */ /* 0x000fe40000000f00 */
[----:B------:R-:W-:Y:S01]  /*02c0*/  IADD3 R164, R182, -0x1, RZ ;  /* 0xffffffffb6a47810 */ /* 0x000fe20007ffe0ff */
[----:B------:R-:W-:Y:S01]  /*02d0*/  IMAD.SHL.U32 R29, R2, 0x40, RZ ;  /* 0x00000040021d7824 */ /* 0x000fe200078e00ff */
[----:B------:R-:W1:Y:S01]  /*02e0*/  I2F.RP R4, R22 ;  /* 0x0000001600047306 */ /* 0x000e620000209400 */
[-C--:B------:R-:W-:Y:S02]  /*02f0*/  SHF.L.U64.HI R171, R168, R25.reuse, c[0x0][0x19c] ;  /* 0x00006700a8ab7619 */ /* 0x080fe40000010219 */
[----:B------:R-:W-:-:S02]  /*0300*/  SHF.L.U64.HI R28, R2, R25, c[0x0][0x1a4] ;  /* 0x00006900021c7619 */ /* 0x000fc40000010219 */
[----:B------:R-:W-:Y:S01]  /*0310*/  SHF.L.U32 R170, R168, 0x6, RZ ;  /* 0x00000006a8aa7819 */ /* 0x000fe200000006ff */
[-C--:B------:R-:W-:Y:S01]  /*0320*/  IMAD R3, R171, R164.reuse, RZ ;  /* 0x000000a4ab037224 */ /* 0x080fe200078e02ff */
[----:B------:R-:W-:Y:S01]  /*0330*/  SHF.R.S32.HI R0, RZ, 0x1f, R164 ;  /* 0x0000001fff007819 */ /* 0x000fe200000114a4 */
[----:B------:R-:W-:Y:S01]  /*0340*/  IMAD R2, R28, R164, RZ ;  /* 0x000000a41c027224 */ /* 0x000fe200078e02ff */
[----:B------:R-:W-:Y:S01]  /*0350*/  SHF.R.S32.HI R14, RZ, 0x1f, R166 ;  /* 0x0000001fff0e7819 */ /* 0x000fe200000114a6 */
[----:B------:R-:W-:Y:S01]  /*0360*/  STL [R1+0x4c], R171 ;  /* 0x00004cab01007387 */ /* 0x000fe20000100800 */
[----:B------:R-:W-:Y:S01]  /*0370*/  LOP3.LUT R5, R27, c[0x0][0x1c8], RZ, 0x3c, !PT ;  /* 0x000072001b057a12 */ /* 0x000fe200078e3cff */
[----:B------:R-:W-:Y:S01]  /*0380*/  IMAD R19, R0, R170, R3 ;  /* 0x000000aa00137224 */ /* 0x000fe200078e0203 */
[-C--:B------:R-:W-:Y:S01]  /*0390*/  LEA.HI R21, R14, R166.reuse, RZ, 0x3 ;  /* 0x000000a60e157211 */ /* 0x080fe200078f18ff */
[----:B------:R-:W-:Y:S01]  /*03a0*/  IMAD R20, R0, R29, R2 ;  /* 0x0000001d00147224 */ /* 0x000fe200078e0202 */
[----:B------:R-:W-:Y:S01]  /*03b0*/  LEA.HI R0, R14, R166, RZ, 0x2 ;  /* 0x000000a60e007211 */ /* 0x000fe200078f10ff */
[----:B-1----:R-:W1:Y:S01]  /*03c0*/  MUFU.RCP R4, R4 ;  /* 0x0000000400047308 */ /* 0x002e620000001000 */
[----:B------:R-:W-:-:S02]  /*03d0*/  ISETP.GE.AND P0, PT, R5, RZ, PT ;  /* 0x000000ff0500720c */ /* 0x000fc40003f06270 */
[----:B------:R-:W-:Y:S02]  /*03e0*/  SHF.R.S32.HI R6, RZ, 0x3, R21 ;  /* 0x00000003ff067819 */ /* 0x000fe40000011415 */
[----:B------:R-:W-:Y:S02]  /*03f0*/  LEA.HI R12, R14, R166, RZ, 0x4 ;  /* 0x000000a60e0c7211 */ /* 0x000fe400078f20ff */
[----:B------:R-:W-:Y:S01]  /*0400*/  SHF.R.S32.HI R2, RZ, 0x2, R0 ;  /* 0x00000002ff027819 */ /* 0x000fe20000011400 */
[----:B------:R-:W-:Y:S01]  /*0410*/  IMAD.SHL.U32 R6, R6, 0x40, RZ ;  /* 0x0000004006067824 */ /* 0x000fe200078e00ff */
[----:B------:R-:W-:Y:S02]  /*0420*/  SHF.R.S32.HI R13, RZ, 0x4, R12 ;  /* 0x00000004ff0d7819 */ /* 0x000fe4000001140c */
[----:B------:R-:W-:Y:S02]  /*0430*/  SHF.R.S32.HI R3, RZ, 0x1f, R2 ;  /* 0x0000001fff037819 */ /* 0x000fe40000011402 */
[----:B------:R-:W-:-:S02]  /*0440*/  IADD3 R8, P1, R2, R7, RZ ;  /* 0x0000000702087210 */ /* 0x000fc40007f3e0ff */
[----:B------:R-:W-:Y:S01]  /*0450*/  LEA.HI R10, R12, R13, RZ, 0x1 ;  /* 0x0000000d0c0a7211 */ /* 0x000fe200078f08ff */
[----:B------:R-:W-:Y:S01]  /*0460*/  IMAD.WIDE R30, R15, 0x80, R2 ;  /* 0x000000800f1e7825 */ /* 0x000fe200078e0202 */
[----:B-1----:R-:W-:Y:S02]  /*0470*/  IADD3 R4, R4, 0xffffffe, RZ ;  /* 0x0ffffffe04047810 */ /* 0x002fe40007ffe0ff */
[----:B------:R-:W-:Y:S02]  /*0480*/  LEA.HI.X.SX32 R9, R7, R3, 0x1, P1 ;  /* 0x0000000307097211 */ /* 0x000fe400008f0eff */
[----:B------:R1:W2:Y:S01]  /*0490*/  F2I.FTZ.U32.TRUNC.NTZ R5, R4 ;  /* 0x0000000400057305 */ /* 0x0002a2000021f000 */
[----:B------:R-:W-:Y:S01]  /*04a0*/  LOP3.LUT R7, R10, 0xfffffffe, RZ, 0xc0, !PT ;  /* 0xfffffffe0a077812 */ /* 0x000fe200078ec0ff */
[----:B------:R-:W-:Y:S01]  /*04b0*/  STL.64 [R1+0x40], R30 ;  /* 0x0000401e01007387 */ /* 0x000fe20000100a00 */
[----:B------:R-:W-:Y:S02]  /*04c0*/  LEA.HI R167, R14, R166, RZ, 0x5 ;  /* 0x000000a60ea77211 */ /* 0x000fe400078f28ff */
[----:B------:R-:W-:Y:S01]  /*04d0*/  LOP3.LUT R3, R21, 0xfffffff8, RZ, 0xc0, !PT ;  /* 0xfffffff815037812 */ /* 0x000fe200078ec0ff */
[----:B------:R-:W-:Y:S01]  /*04e0*/  IMAD.IADD R16, R13, 0x1, -R7 ;  /* 0x000000010d107824 */ /* 0x000fe200078e0a07 */
[----:B------:R-:W-:-:S02]  /*04f0*/  SHF.R.S32.HI R165, RZ, 0x5, R167 ;  /* 0x00000005ffa57819 */ /* 0x000fc400000114a7 */
[----:B------:R-:W-:Y:S02]  /*0500*/  IADD3 R3, -R3, R166, RZ ;  /* 0x000000a603037210 */ /* 0x000fe40007ffe1ff */
[----:B------:R-:W-:Y:S02]  /*0510*/  SHF.R.S32.HI R23, RZ, 0x1f, R24 ;  /* 0x0000001fff177819 */ /* 0x000fe40000011418 */
[----:B------:R-:W-:Y:S02]  /*0520*/  LEA.HI R15, R3, R3, RZ, 0x1 ;  /* 0x00000003030f7211 */ /* 0x000fe400078f08ff */
[----:B------:R-:W-:Y:S02]  /*0530*/  SHF.R.S32.HI R26, RZ, 0x1f, R27 ;  /* 0x0000001fff1a7819 */ /* 0x000fe4000001141b */
[C---:B-1----:R-:W-:Y:S02]  /*0540*/  LOP3.LUT R4, R0.reuse, 0xfffffffc, RZ, 0xc0, !PT ;  /* 0xfffffffc00047812 */ /* 0x042fe400078ec0ff */
[----:B------:R-:W-:Y:S01]  /*0550*/  LEA.HI R0, R0, R2, RZ, 0x1 ;  /* 0x0000000200007211 */ /* 0x000fe200078f08ff */
[----:B------:R-:W-:Y:S01]  /*0560*/  IMAD R26, R26, c[0x0][0x1a8], RZ ;  /* 0x00006a001a1a7a24 */ /* 0x000fe200078e02ff */
[----:B------:R-:W-:-:S02]  /*0570*/  IADD3 R4, -R4, R166, RZ ;  /* 0x000000a604047210 */ /* 0x000fc40007ffe1ff */
[----:B------:R-:W-:Y:S02]  /*0580*/  ISETP.NE.AND P2, PT, RZ, c[0x0][0x1c8], PT ;  /* 0x00007200ff007a0c */ /* 0x000fe40003f45270 */
[----:B------:R-:W-:Y:S02]  /*0590*/  SHF.L.U32 R32, R4, 0x3, RZ ;  /* 0x0000000304207819 */ /* 0x000fe400000006ff */
[----:B------:R-:W-:Y:S02]  /*05a0*/  LOP3.LUT R4, R0, 0x7fffffe, RZ, 0xc0, !PT ;  /* 0x07fffffe00047812 */ /* 0x000fe400078ec0ff */
[----:B------:R-:W-:Y:S01]  /*05b0*/  LOP3.LUT R0, R6, 0xc0, RZ, 0xc0, !PT ;  /* 0x000000c006007812 */ /* 0x000fe200078ec0ff */
[----:B--2---:R-:W-:Y:S01]  /*05c0*/  IMAD.MOV R6, RZ, RZ, -R5 ;  /* 0x000000ffff067224 */ /* 0x004fe200078e0a05 */
[----:B------:R-:W-:Y:S02]  /*05d0*/  IADD3 R11, R2, -R4, RZ ;  /* 0x80000004020b7210 */ /* 0x000fe40007ffe0ff */
[----:B------:R-:W-:-:S02]  /*05e0*/  LOP3.LUT R4, R0, 0x18, R32, 0xf8, !PT ;  /* 0x0000001800047812 */ /* 0x000fc400078ef820 */
[----:B------:R-:W-:Y:S02]  /*05f0*/  SHF.R.U32.HI R0, RZ, 0x3, R0 ;  /* 0x00000003ff007819 */ /* 0x000fe40000011600 */
[----:B------:R-:W-:Y:S02]  /*0600*/  LOP3.LUT R2, R12, 0xfffffff0, RZ, 0xc0, !PT ;  /* 0xfffffff00c027812 */ /* 0x000fe400078ec0ff */
[----:B------:R-:W-:Y:S01]  /*0610*/  LOP3.LUT R7, R4, R0, RZ, 0x3c, !PT ;  /* 0x0000000004077212 */ /* 0x000fe200078e3cff */
[----:B------:R-:W-:Y:S01]  /*0620*/  IMAD R0, R6, R22, RZ ;  /* 0x0000001606007224 */ /* 0x000fe200078e02ff */
[----:B------:R-:W-:Y:S02]  /*0630*/  MOV R4, RZ ;  /* 0x000000ff00047202 */ /* 0x000fe40000000f00 */
[----:B------:R-:W-:Y:S02]  /*0640*/  IABS R12, R27 ;  /* 0x0000001b000c7213 */ /* 0x000fe40000000000 */
[----:B------:R-:W-:Y:S01]  /*0650*/  SHF.R.S32.HI R33, RZ, 0x1f, R32 ;  /* 0x0000001fff217819 */ /* 0x000fe20000011420 */
[----:B------:R-:W-:-:S04]  /*0660*/  IMAD.HI.U32 R4, R5, R0, R4 ;  /* 0x0000000005047227 */ /* 0x000fc800078e0004 */
[----:B------:R-:W-:Y:S01]  /*0670*/  IMAD.IADD R0, R166, 0x1, -R2 ;  /* 0x00000001a6007824 */ /* 0x000fe200078e0a02 */
[----:B------:R-:W-:Y:S01]  /*0680*/  STL.64 [R1+0x38], R32 ;  /* 0x0000382001007387 */ /* 0x000fe20000100a00 */
[----:B------:R-:W-:Y:S01]  /*0690*/  IMAD.HI.U32 R10, R4, R12, RZ ;  /* 0x0000000c040a7227 */ /* 0x000fe200078e00ff */
[----:B------:R-:W-:Y:S02]  /*06a0*/  LEA R4, R165, R11, 0x3 ;  /* 0x0000000ba5047211 */ /* 0x000fe400078e18ff */
[-C--:B------:R-:W-:Y:S02]  /*06b0*/  LEA.HI R5, R0, R0.reuse, RZ, 0x1 ;  /* 0x0000000000057211 */ /* 0x080fe400078f08ff */
[----:B------:R-:W-:Y:S01]  /*06c0*/  SHF.R.S32.HI R6, RZ, 0x1f, R0 ;  /* 0x0000001fff067819 */ /* 0x000fe20000011400 */
[----:B------:R-:W-:Y:S01]  /*06d0*/  IMAD.U32 R226, R4, 0x20, R7 ;  /* 0x0000002004e27824 */ /* 0x000fe200078e0007 */
[----:B------:R-:W-:Y:S01]  /*06e0*/  LOP3.LUT R2, R5, 0x7fffffe, RZ, 0xc0, !PT ;  /* 0x07fffffe05027812 */ /* 0x000fe200078ec0ff */
[----:B------:R-:W-:Y:S01]  /*06f0*/  IMAD R4, R23, c[0x0][0x178], RZ ;  /* 0x00005e0017047a24 */ /* 0x000fe200078e02ff */
[----:B------:R-:W-:Y:S01]  /*0700*/  LEA.HI R18, R6, R0, RZ, 0x3 ;  /* 0x0000000006127211 */ /* 0x000fe200078f18ff */
[----:B------:R-:W-:Y:S01]  /*0710*/  IMAD R7, R9, c[0x0][0x1a0], RZ ;  /* 0x0000680009077a24 */ /* 0x000fe200078e02ff */
[----:B------:R-:W-:Y:S01]  /*0720*/  SHF.R.S32.HI R11, RZ, 0x1f, R5 ;  /* 0x0000001fff0b7819 */ /* 0x000fe20000011405 */
[----:B------:R-:W-:Y:S01]  /*0730*/  IMAD.IADD R160, R0, 0x1, -R2 ;  /* 0x0000000100a07824 */ /* 0x000fe200078e0a02 */
[----:B------:R-:W-:Y:S01]  /*0740*/  LOP3.LUT R2, R15, 0x3fffffe, RZ, 0xc0, !PT ;  /* 0x03fffffe0f027812 */ /* 0x000fe200078ec0ff */
[----:B------:R-:W-:-:S02]  /*0750*/  IMAD.MOV R0, RZ, RZ, -R10 ;  /* 0x000000ffff007224 */ /* 0x000fc400078e0a0a */
[----:B------:R-:W-:Y:S01]  /*0760*/  IMAD R4, R24, c[0x0][0x17c], R4 ;  /* 0x00005f0018047a24 */ /* 0x000fe200078e0204 */
[----:B------:R-:W-:Y:S01]  /*0770*/  IADD3 R17, R3, -R2, RZ ;  /* 0x8000000203117210 */ /* 0x000fe20007ffe0ff */
[----:B------:R-:W-:Y:S01]  /*0780*/  IMAD R6, R22, R0, R12 ;  /* 0x0000000016067224 */ /* 0x000fe200078e020c */
[----:B------:R-:W-:Y:S01]  /*0790*/  SHF.R.S32.HI R12, RZ, 0x1, R5 ;  /* 0x00000001ff0c7819 */ /* 0x000fe20000011405 */
[----:B------:R-:W-:Y:S02]  /*07a0*/  IMAD R0, R9, c[0x0][0x198], RZ ;  /* 0x0000660009007a24 */ /* 0x000fe400078e02ff */
[----:B------:R-:W-:Y:S01]  /*07b0*/  IMAD.WIDE.U32 R2, R24, c[0x0][0x178], R32 ;  /* 0x00005e0018027a25 */ /* 0x000fe200078e0020 */
[----:B------:R-:W-:-:S03]  /*07c0*/  ISETP.GT.U32.AND P1, PT, R22, R6, PT ;  /* 0x000000061600720c */ /* 0x000fc60003f24070 */
[C---:B------:R-:W-:Y:S01]  /*07d0*/  IMAD R14, R8.reuse, c[0x0][0x19c], R0 ;  /* 0x00006700080e7a24 */ /* 0x040fe200078e0200 */
[----:B------:R-:W-:Y:S01]  /*07e0*/  LEA.HI R0, R11, R12, RZ, 0x2 ;  /* 0x0000000c0b007211 */ /* 0x000fe200078f10ff */
[C---:B------:R-:W-:Y:S01]  /*07f0*/  IMAD R13, R8.reuse, c[0x0][0x1a4], R7 ;  /* 0x00006900080d7a24 */ /* 0x040fe200078e0207 */
[----:B------:R-:W-:Y:S01]  /*0800*/  IADD3 R3, R3, R4, RZ ;  /* 0x0000000403037210 */ /* 0x000fe20007ffe0ff */
[----:B------:R-:W-:Y:S01]  /*0810*/  IMAD.WIDE.U32 R4, R8, c[0x0][0x198], R32 ;  /* 0x0000660008047a25 */ /* 0x000fe200078e0020 */
[----:B------:R-:W-:-:S03]  /*0820*/  LOP3.LUT R0, R0, 0xfffffffc, RZ, 0xc0, !PT ;  /* 0xfffffffc00007812 */ /* 0x000fc600078ec0ff */
[C---:B------:R-:W-:Y:S01]  /*0830*/  IMAD R7, R27.reuse, c[0x0][0x1ac], R26 ;  /* 0x00006b001b077a24 */ /* 0x040fe200078e021a */
[----:B------:R-:W-:Y:S01]  /*0840*/  IADD3 R36, R12, -R0, RZ ;  /* 0x800000000c247210 */ /* 0x000fe20007ffe0ff */
[----:B------:R-:W-:Y:S01]  /*0850*/  @!P1 IMAD.IADD R6, R6, 0x1, -R22 ;  /* 0x0000000106069824 */ /* 0x000fe200078e0a16 */
[----:B------:R-:W-:Y:S01]  /*0860*/  @!P1 IADD3 R10, R10, 0x1, RZ ;  /* 0x000000010a0a9810 */ /* 0x000fe20007ffe0ff */
[----:B------:R-:W-:Y:S01]  /*0870*/  IMAD.WIDE.U32 R2, R27, c[0x0][0x1a8], R2 ;  /* 0x00006a001b027a25 */ /* 0x000fe200078e0002 */
[----:B------:R-:W-:Y:S02]  /*0880*/  LOP3.LUT P1, RZ, R36, 0x2, RZ, 0xc0, !PT ;  /* 0x0000000224ff7812 */ /* 0x000fe4000782c0ff */
[----:B------:R-:W-:Y:S01]  /*0890*/  ISETP.GE.U32.AND P3, PT, R6, R22, PT ;  /* 0x000000160600720c */ /* 0x000fe20003f66070 */
[----:B------:R-:W-:Y:S01]  /*08a0*/  IMAD.IADD R5, R5, 0x1, R14 ;  /* 0x0000000105057824 */ /* 0x000fe200078e020e */
[----:B------:R-:W-:Y:S01]  /*08b0*/  MOV R14, c[0x0][0x190] ;  /* 0x00006400000e7a02 */ /* 0x000fe20000000f00 */
[----:B------:R-:W-:-:S02]  /*08c0*/  IMAD R0, R23, c[0x0][0x180], RZ ;  /* 0x0000600017007a24 */ /* 0x000fc400078e02ff */
[----:B------:R-:W-:-:S04]  /*08d0*/  IMAD.WIDE.U32 R8, R8, c[0x0][0x1a0], R32 ;  /* 0x0000680008087a25 */ /* 0x000fc800078e0020 */
[----:B------:R-:W-:Y:S01]  /*08e0*/  IMAD.IADD R3, R3, 0x1, R7 ;  /* 0x0000000103037824 */ /* 0x000fe200078e0207 */
[----:B------:R-:W-:Y:S01]  /*08f0*/  IADD3 R9, R9, R13, RZ ;  /* 0x0000000d09097210 */ /* 0x000fe20007ffe0ff */
[----:B------:R-:W-:Y:S01]  /*0900*/  IMAD R0, R24, c[0x0][0x184], R0 ;  /* 0x0000610018007a24 */ /* 0x000fe200078e0200 */
[----:B------:R-:W-:Y:S01]  /*0910*/  SHF.L.U64.HI R13, R14, R25, c[0x0][0x194] ;  /* 0x000065000e0d7619 */ /* 0x000fe20000010219 */
[----:B------:R-:W-:Y:S01]  /*0920*/  IMAD.WIDE.U32 R6, R24, c[0x0][0x180], R4 ;  /* 0x0000600018067a25 */ /* 0x000fe200078e0004 */
[----:B------:R-:W-:-:S03]  /*0930*/  @P3 IADD3 R10, R10, 0x1, RZ ;  /* 0x000000010a0a3810 */ /* 0x000fc60007ffe0ff */
[----:B------:R-:W-:Y:S02]  /*0940*/  IMAD R4, R31, c[0x0][0x190], RZ ;  /* 0x000064001f047a24 */ /* 0x000fe400078e02ff */
[----:B------:R-:W-:Y:S02]  /*0950*/  IMAD R12, R23, c[0x0][0x188], RZ ;  /* 0x00006200170c7a24 */ /* 0x000fe400078e02ff */
[----:B------:R-:W-:Y:S01]  /*0960*/  IMAD.IADD R7, R7, 0x1, R0 ;  /* 0x0000000107077824 */ /* 0x000fe200078e0200 */
[----:B------:R-:W-:Y:S01]  /*0970*/  MOV R0, R10 ;  /* 0x0000000a00007202 */ /* 0x000fe20000000f00 */
[C---:B------:R-:W-:Y:S02]  /*0980*/  IMAD R11, R30.reuse, c[0x0][0x194], R4 ;  /* 0x000065001e0b7a24 */ /* 0x040fe400078e0204 */
[----:B------:R-:W-:Y:S01]  /*0990*/  IMAD.WIDE.U32 R4, R30, c[0x0][0x190], R2 ;  /* 0x000064001e047a25 */ /* 0x000fe200078e0002 */
[----:B------:R-:W-:Y:S02]  /*09a0*/  @!P0 IADD3 R0, -R0, RZ, RZ ;  /* 0x000000ff00008210 */ /* 0x000fe40007ffe1ff */
[----:B------:R-:W-:Y:S01]  /*09b0*/  @!P2 LOP3.LUT R0, RZ, c[0x0][0x1c8], RZ, 0x33, !PT ;  /* 0x00007200ff00aa12 */ /* 0x000fe200078e33ff */
[----:B------:R-:W-:Y:S01]  /*09c0*/  IMAD R12, R24, c[0x0][0x18c], R12 ;  /* 0x00006300180c7a24 */ /* 0x000fe200078e020c */
[----:B------:R-:W-:Y:S01]  /*09d0*/  LEA R2, P0, R4, c[0x0][0x160], 0x1 ;  /* 0x0000580004027a11 */ /* 0x000fe200078008ff */
[----:B------:R-:W-:-:S04]  /*09e0*/  IMAD.WIDE.U32 R8, R24, c[0x0][0x188], R8 ;  /* 0x0000620018087a25 */ /* 0x000fc800078e0008 */
[----:B------:R-:W-:Y:S01]  /*09f0*/  IMAD.IADD R3, R5, 0x1, R11 ;  /* 0x0000000105037824 */ /* 0x000fe200078e020b */
[----:B------:R-:W-:Y:S01]  /*0a00*/  IADD3 R11, R9, R12, RZ ;  /* 0x0000000c090b7210 */ /* 0x000fe20007ffe0ff */
[----:B------:R-:W-:Y:S01]  /*0a10*/  IMAD.SHL.U32 R14, R14, 0x40, RZ ;  /* 0x000000400e0e7824 */ /* 0x000fe200078e00ff */
[----:B------:R-:W-:Y:S01]  /*0a20*/  SHF.R.S32.HI R9, RZ, 0x1f, R0 ;  /* 0x0000001fff097819 */ /* 0x000fe20000011400 */
[----:B------:R-:W-:Y:S01]  /*0a30*/  IMAD.SHL.U32 R226, R226, 0x2, RZ ;  /* 0x00000002e2e27824 */ /* 0x000fe200078e00ff */
[----:B------:R-:W-:Y:S01]  /*0a40*/  LEA.HI.X R3, R4, c[0x0][0x164], R3, 0x1, P0 ;  /* 0x0000590004037a11 */ /* 0x000fe200000f0c03 */
[----:B------:R-:W-:Y:S01]  /*0a50*/  IMAD.WIDE.U32 R26, R0, c[0x0][0x1b0], R6 ;  /* 0x00006c00001a7a25 */ /* 0x000fe200078e0006 */
[----:B------:R-:W-:Y:S02]  /*0a60*/  IADD3 R4, P0, R14, R2, RZ ;  /* 0x000000020e047210 */ /* 0x000fe40007f1e0ff */
[----:B------:R-:W-:Y:S01]  /*0a70*/  MOV R10, R8 ;  /* 0x00000008000a7202 */ /* 0x000fe20000000f00 */
[----:B------:R-:W-:Y:S01]  /*0a80*/  IMAD R8, R9, c[0x0][0x1b0], RZ ;  /* 0x00006c0009087a24 */ /* 0x000fe200078e02ff */
[----:B------:R1:W-:Y:S01]  /*0a90*/  LDGSTS.E.BYPASS.LTC128B.128 [R226], [R2.64] ;  /* 0x0000000002e27fae */ /* 0x0003e2000b901d46 */
[----:B------:R-:W-:Y:S01]  /*0aa0*/  IMAD.X R5, R13, 0x1, R3, P0 ;  /* 0x000000010d057824 */ /* 0x000fe200000e0603 */
[----:B------:R-:W-:Y:S01]  /*0ab0*/  MOV R172, R26 ;  /* 0x0000001a00ac7202 */ /* 0x000fe20000000f00 */
[----:B------:R-:W-:Y:S01]  /*0ac0*/  IMAD.WIDE.U32 R24, R0, c[0x0][0x1b8], R10 ;  /* 0x00006e0000187a25 */ /* 0x000fe200078e000a */
[----:B------:R1:W-:Y:S01]  /*0ad0*/  LDGSTS.E.BYPASS.LTC128B.128 [R226+0x2000], [R2.64+0x40] ;  /* 0x0200004002e27fae */ /* 0x0003e2000b901d46 */
[----:B------:R-:W-:-:S03]  /*0ae0*/  SHF.R.S32.HI R11, RZ, 0x1, R15 ;  /* 0x00000001ff0b7819 */ /* 0x000fc6000001140f */
[----:B------:R1:W-:Y:S01]  /*0af0*/  LDGSTS.E.BYPASS.LTC128B.128 [R226+0x4000], [R2.64+0x80] ;  /* 0x0400008002e27fae */ /* 0x0003e2000b901d46 */
[----:B------:R-:W-:-:S03]  /*0b00*/  MOV R22, R24 ;  /* 0x0000001800167202 */ /* 0x000fc60000000f00 */
[----:B------:R2:W-:Y:S04]  /*0b10*/  LDGSTS.E.BYPASS.LTC128B.128 [R226+0x800], [R4.64] ;  /* 0x0080000004e27fae */ /* 0x0005e8000b901d46 */
[----:B------:R2:W-:Y:S04]  /*0b20*/  LDGSTS.E.BYPASS.LTC128B.128 [R226+0x2800], [R4.64+0x40] ;  /* 0x0280004004e27fae */ /* 0x0005e8000b901d46 */
[----:B------:R2:W-:Y:S04]  /*0b30*/  LDGSTS.E.BYPASS.LTC128B.128 [R226+0x4800], [R4.64+0x80] ;  /* 0x0480008004e27fae */ /* 0x0005e8000b901d46 */
[----:B------:R-:W-:Y:S01]  /*0b40*/  STL.64 [R1+0x30], R26 ;  /* 0x0000301a01007387 */ /* 0x000fe20000100a00 */
[----:B-1----:R-:W-:Y:S01]  /*0b50*/  IMAD R3, R0, c[0x0][0x1b4], R8 ;  /* 0x00006d0000037a24 */ /* 0x002fe200078e0208 */
[----:B------:R-:W-:-:S04]  /*0b60*/  IADD3 R2, P0, R14, R4, RZ ;  /* 0x000000040e027210 */ /* 0x000fc80007f1e0ff */
[----:B------:R-:W-:Y:S01]  /*0b70*/  IADD3 R173, R27, R3, RZ ;  /* 0x000000031bad7210 */ /* 0x000fe20007ffe0ff */
[----:B------:R-:W-:Y:S01]  /*0b80*/  IMAD.X R3, R13, 0x1, R5, P0 ;  /* 0x000000010d037824 */ /* 0x000fe200000e0605 */
[----:B------:R-:W-:-:S03]  /*0b90*/  IADD3 R6, P0, R14, R2, RZ ;  /* 0x000000020e067210 */ /* 0x000fc60007f1e0ff */
[----:B------:R-:W-:Y:S01]  /*0ba0*/  STL.64 [R1+0x28], R172 ;  /* 0x000028ac01007387 */ /* 0x000fe20000100a00 */
[----:B--2---:R-:W-:Y:S02]  /*0bb0*/  IMAD R4, R9, c[0x0][0x1b8], RZ ;  /* 0x00006e0009047a24 */ /* 0x004fe400078e02ff */
[----:B------:R-:W-:Y:S01]  /*0bc0*/  IMAD.WIDE.U32 R8, R164, R170, R172 ;  /* 0x000000aaa4087225 */ /* 0x000fe200078e00ac */
[----:B------:R1:W-:Y:S03]  /*0bd0*/  LDGSTS.E.BYPASS.LTC128B.128 [R226+0x1000], [R2.64] ;  /* 0x0100000002e27fae */ /* 0x0003e6000b901d46 */
[----:B------:R-:W-:Y:S01]  /*0be0*/  IMAD R10, R0, c[0x0][0x1bc], R4 ;  /* 0x00006f00000a7a24 */ /* 0x000fe200078e0204 */
[----:B------:R-:W-:Y:S01]  /*0bf0*/  IADD3 R0, R9, R19, RZ ;  /* 0x0000001309007210 */ /* 0x000fe20007ffe0ff */
[----:B------:R-:W-:Y:S01]  /*0c00*/  IMAD.X R7, R13, 0x1, R3, P0 ;  /* 0x000000010d077824 */ /* 0x000fe200000e0603 */
[----:B------:R-:W-:Y:S01]  /*0c10*/  LEA R4, P0, R8, c[0x0][0x168], 0x1 ;  /* 0x00005a0008047a11 */ /* 0x000fe200078008ff */
[----:B------:R1:W-:Y:S01]  /*0c20*/  LDGSTS.E.BYPASS.LTC128B.128 [R226+0x3000], [R2.64+0x40] ;  /* 0x0300004002e27fae */ /* 0x0003e2000b901d46 */
[----:B------:R-:W-:Y:S01]  /*0c30*/  IMAD.IADD R23, R25, 0x1, R10 ;  /* 0x0000000119177824 */ /* 0x000fe200078e020a */
[----:B------:R-:W-:-:S02]  /*0c40*/  LEA R9, R16, R17, 0x3 ;  /* 0x0000001110097211 */ /* 0x000fc400078e18ff */
[----:B------:R1:W-:Y:S01]  /*0c50*/  LDGSTS.E.BYPASS.LTC128B.128 [R226+0x5000], [R2.64+0x80] ;  /* 0x0500008002e27fae */ /* 0x0003e2000b901d46 */
[----:B------:R-:W-:Y:S01]  /*0c60*/  LEA.HI.X R5, R8, c[0x0][0x16c], R0, 0x1, P0 ;  /* 0x00005b0008057a11 */ /* 0x000fe200000f0c00 */
[----:B------:R-:W-:Y:S02]  /*0c70*/  IMAD.SHL.U32 R0, R11, 0x40, RZ ;  /* 0x000000400b007824 */ /* 0x000fe400078e00ff */
[----:B------:R2:W-:Y:S03]  /*0c80*/  LDGSTS.E.BYPASS.LTC128B.128 [R226+0x1800], [R6.64] ;  /* 0x0180000006e27fae */ /* 0x0005e6000b901d46 */
[----:B------:R-:W-:Y:S01]  /*0c90*/  LOP3.LUT R0, R0, 0xc0, RZ, 0xc0, !PT ;  /* 0x000000c000007812 */ /* 0x000fe200078ec0ff */
[----:B------:R2:W-:Y:S03]  /*0ca0*/  LDGSTS.E.BYPASS.LTC128B.128 [R226+0x3800], [R6.64+0x40] ;  /* 0x0380004006e27fae */ /* 0x0005e6000b901d46 */
[----:B------:R-:W-:Y:S01]  /*0cb0*/  LOP3.LUT R8, R0, 0x8, R21, 0xf8, !PT ;  /* 0x0000000800087812 */ /* 0x000fe200078ef815 */
[----:B------:R2:W-:Y:S04]  /*0cc0*/  LDGSTS.E.BYPASS.LTC128B.128 [R226+0x5800], [R6.64+0x80] ;  /* 0x0580008006e27fae */ /* 0x0005e8000b901d46 */
[----:B------:R3:W-:Y:S04]  /*0cd0*/  LDGSTS.E.BYPASS.LTC128B.128 [R226+0x6000], [R4.64] ;  /* 0x0600000004e27fae */ /* 0x0007e8000b901d46 */
[----:B------:R3:W-:Y:S04]  /*0ce0*/  LDGSTS.E.BYPASS.LTC128B.128 [R226+0x7000], [R4.64+0x40] ;  /* 0x0700004004e27fae */ /* 0x0007e8000b901d46 */
[----:B------:R3:W-:Y:S01]  /*0cf0*/  LDGSTS.E.BYPASS.LTC128B.128 [R226+0x8000], [R4.64+0x80] ;  /* 0x0800008004e27fae */ /* 0x0007e2000b901d46 */
[----:B-1----:R-:W-:-:S03]  /*0d00*/  IADD3 R2, P0, R170, R4, RZ ;  /* 0x00000004aa027210 */ /* 0x002fc60007f1e0ff */
[----:B------:R-:W-:Y:S02]  /*0d10*/  STL.64 [R1+0x20], R24 ;  /* 0x0000201801007387 */ /* 0x000fe40000100a00 */
[----:B------:R-:W-:Y:S02]  /*0d20*/  IMAD.X R3, R171, 0x1, R5, P0 ;  /* 0x00000001ab037824 */ /* 0x000fe400000e0605 */
[----:B------:R-:W-:Y:S04]  /*0d30*/  STL.64 [R1+0x8], R22 ;  /* 0x0000081601007387 */ /* 0x000fe80000100a00 */
[----:B------:R1:W-:Y:S01]  /*0d40*/  LDGSTS.E.BYPASS.LTC128B.128 [R226+0x6800], [R2.64] ;  /* 0x0680000002e27fae */ /* 0x0003e2000b901d46 */
[----:B--2---:R-:W-:-:S03]  /*0d50*/  SHF.R.U32.HI R7, RZ, 0x3, R0 ;  /* 0x00000003ff077819 */ /* 0x004fc60000011600 */
[----:B------:R1:W-:Y:S01]  /*0d60*/  LDGSTS.E.BYPASS.LTC128B.128 [R226+0x7800], [R2.64+0x40] ;  /* 0x0780004002e27fae */ /* 0x0003e2000b901d46 */
[----:B------:R-:W-:-:S03]  /*0d70*/  LOP3.LUT R7, R8, R7, RZ, 0x3c, !PT ;  /* 0x0000000708077212 */ /* 0x000fc600078e3cff */
[----:B------:R1:W-:Y:S04]  /*0d80*/  LDGSTS.E.BYPASS.LTC128B.128 [R226+0x8800], [R2.64+0x80] ;  /* 0x0880008002e27fae */ /* 0x0003e8000b901d46 */
[----:B------:R-:W0:Y:S01]  /*0d90*/  LDGDEPBAR ;  /* 0x00000000000079af */ /* 0x000e220000000000 */
[----:B---3--:R-:W-:Y:S01]  /*0da0*/  SHF.L.U32 R4, R36, 0x6, RZ ;  /* 0x0000000624047819 */ /* 0x008fe200000006ff */
[----:B------:R-:W-:-:S03]  /*0db0*/  IMAD.SHL.U32 R5, R16, 0x8, RZ ;  /* 0x0000000810057824 */ /* 0x000fc600078e00ff */
[----:B------:R-:W-:-:S04]  /*0dc0*/  LOP3.LUT R4, R4, 0xc0, RZ, 0xc0, !PT ;  /* 0x000000c004047812 */ /* 0x000fc800078ec0ff */
[----:B------:R-:W-:Y:S02]  /*0dd0*/  LOP3.LUT R6, R4, 0x8, R5, 0xf8, !PT ;  /* 0x0000000804067812 */ /* 0x000fe400078ef805 */
[----:B------:R-:W-:-:S04]  /*0de0*/  SHF.R.U32.HI R5, RZ, 0x3, R4 ;  /* 0x00000003ff057819 */ /* 0x000fc80000011604 */
[----:B------:R-:W-:Y:S02]  /*0df0*/  LOP3.LUT R148, R6, R5, RZ, 0x3c, !PT ;  /* 0x0000000506947212 */ /* 0x000fe400078e3cff */
[----:B-1----:R-:W-:Y:S01]  /*0e00*/  SHF.L.U32 R2, R18, 0x5, RZ ;  /* 0x0000000512027819 */ /* 0x002fe200000006ff */
[----:B------:R-:W-:-:S04]  /*0e10*/  DEPBAR.LE SB0, 0x0 ;  /* 0x000080000000791a */ /* 0x000fc80000000000 */
[----:B------:R-:W-:Y:S01]  /*0e20*/  LOP3.LUT R149, R2, 0xffffff00, RZ, 0xc0, !PT ;  /* 0xffffff0002957812 */ /* 0x000fe200078ec0ff */
[----:B------:R-:W-:-:S04]  /*0e30*/  IMAD.WIDE.U32 R2, R164, R29, R22 ;  /* 0x0000001da4027225 */ /* 0x000fc800078e0016 */
[----:B------:R-:W-:Y:S01]  /*0e40*/  IMAD.IADD R0, R3, 0x1, R20 ;  /* 0x0000000103007824 */ /* 0x000fe200078e0214 */
[----:B------:R-:W-:Y:S01]  /*0e50*/  BAR.SYNC.DEFER_BLOCKING 0x0 ;  /* 0x0000000000007b1d */ /* 0x000fe20000010000 */
[C---:B------:R-:W-:Y:S02]  /*0e60*/  LEA R4, P0, R2.reuse, c[0x0][0x170], 0x1 ;  /* 0x00005c0002047a11 */ /* 0x040fe400078008ff */
[----:B------:R-:W-:Y:S02]  /*0e70*/  LEA R3, R165, R149, 0x9 ;  /* 0x00000095a5037211 */ /* 0x000fe400078e48ff */
[----:B------:R-:W-:Y:S01]  /*0e80*/  LEA.HI.X R5, R2, c[0x0][0x174], R0, 0x1, P0 ;  /* 0x00005d0002057a11 */ /* 0x000fe200000f0c00 */
[----:B------:R-:W-:Y:S01]  /*0e90*/  IMAD.U32 R0, R9, 0x20, R7 ;  /* 0x0000002009007824 */ /* 0x000fe200078e0007 */
[----:B------:R-:W-:Y:S02]  /*0ea0*/  LEA R2, R160, R3, 0x5 ;  /* 0x00000003a0027211 */ /* 0x000fe400078e28ff */
[----:B------:R-:W-:Y:S01]  /*0eb0*/  IADD3 R6, P0, R29, R4, RZ ;  /* 0x000000041d067210 */ /* 0x000fe20007f1e0ff */
[----:B------:R-:W-:Y:S01]  /*0ec0*/  IMAD.SHL.U32 R3, R0, 0x2, RZ ;  /* 0x0000000200037824 */ /* 0x000fe200078e00ff */
[----:B------:R-:W-:-:S02]  /*0ed0*/  IADD3 R2, R148, R2, RZ ;  /* 0x0000000294027210 */ /* 0x000fc40007ffe0ff */
[----:B------:R-:W-:Y:S02]  /*0ee0*/  IADD3.X R7, R28, R5, RZ, P0, !PT ;  /* 0x000000051c077210 */ /* 0x000fe400007fe4ff */
[----:B------:R-:W-:Y:S02]  /*0ef0*/  SHF.L.U32 R224, R2, 0x1, RZ ;  /* 0x0000000102e07819 */ /* 0x000fe400000006ff */
[----:B------:R-:W-:Y:S02]  /*0f00*/  LOP3.LUT P0, RZ, R11, 0x2, RZ, 0xc0, !PT ;  /* 0x000000020bff7812 */ /* 0x000fe4000780c0ff */
[----:B------:R-:W-:Y:S01]  /*0f10*/  LEA R223, R0, 0x6000, 0x1 ;  /* 0x0000600000df7811 */ /* 0x000fe200078e08ff */
        /* <DEDUP_REMOVED lines=10> */
[----:B------:R-:W3:Y:S04]  /*0fc0*/  LDSM.16.M88.4 R20, [R3+0x6000] ;  /* 0x006000000314783b */ /* 0x000ee80000000200 */
[----:B------:R-:W4:Y:S01]  /*0fd0*/  LDSM.16.M88.4 R12, [R224+0x1000] ;  /* 0x00100000e00c783b */ /* 0x000f220000000200 */
[----:B-1----:R-:W-:-:S03]  /*0fe0*/  MOV R4, 0x20 ;  /* 0x0000002000047802 */ /* 0x002fc60000000f00 */
[----:B------:R-:W1:Y:S01]  /*0ff0*/  LDSM.16.M88.4 R32, [R3+0x6400] ;  /* 0x006400000320783b */ /* 0x000e620000000200 */
[----:B------:R-:W-:Y:S02]  /*1000*/  MOV R5, 0x5 ;  /* 0x0000000500057802 */ /* 0x000fe40000000f00 */
[C---:B------:R-:W-:Y:S01]  /*1010*/  SEL R2, R4.reuse, 0xffffffe0, !P0 ;  /* 0xffffffe004027807 */ /* 0x040fe20004000000 */
[----:B------:R-:W5:Y:S01]  /*1020*/  LDSM.16.M88.4 R28, [R3+0x6800] ;  /* 0x00680000031c783b */ /* 0x000f620000000200 */
[----:B------:R-:W-:Y:S02]  /*1030*/  SEL R4, R4, 0xffffffe0, !P1 ;  /* 0xffffffe004047807 */ /* 0x000fe40004800000 */
[----:B------:R-:W-:Y:S01]  /*1040*/  IADD3 R222, R223, R2, RZ ;  /* 0x00000002dfde7210 */ /* 0x000fe20007ffe0ff */
[----:B------:R-:W1:Y:S01]  /*1050*/  LDSM.16.M88.4 R24, [R3+0x6c00] ;  /* 0x006c00000318783b */ /* 0x000e620000000200 */
[----:B------:R-:W-:Y:S01]  /*1060*/  ISETP.NE.AND P0, PT, R182, 0x1, PT ;  /* 0x00000001b600780c */ /* 0x000fe20003f05270 */
[----:B------:R-:W-:-:S02]  /*1070*/  IMAD.IADD R225, R224, 0x1, R4 ;  /* 0x00000001e0e17824 */ /* 0x000fc400078e0204 */
[----:B------:R-:W-:Y:S04]  /*1080*/  LDSM.16.M88.4 R44, [R222] ;  /* 0x00000000de2c783b */ /* 0x000fe80000000200 */
[----:B------:R-:W1:Y:S04]  /*1090*/  LDSM.16.M88.4 R40, [R225] ;  /* 0x00000000e128783b */ /* 0x000e680000000200 */
[----:B------:R-:W2:Y:S04]  /*10a0*/  LDSM.16.M88.4 R8, [R225+0x1000] ;  /* 0x00100000e108783b */ /* 0x000ea80000000200 */
[----:B------:R-:W-:Y:S04]  /*10b0*/  LDSM.16.M88.4 R76, [R3+0x7000] ;  /* 0x00700000034c783b */ /* 0x000fe80000000200 */
[----:B------:R-:W2:Y:S01]  /*10c0*/  LDSM.16.M88.4 R36, [R224+0x2000] ;  /* 0x00200000e024783b */ /* 0x000ea20000000200 */
[-C--:B---3--:R-:W-:Y:S03]  /*10d0*/  HMMA.16816.F32.BF16 R48, R16, R20.reuse, RZ ;  /* 0x000000141030723c */ /* 0x088fe600000418ff */
[----:B------:R-:W3:Y:S04]  /*10e0*/  LDSM.16.M88.4 R60, [R222+0x400] ;  /* 0x00040000de3c783b */ /* 0x000ee80000000200 */
[----:B------:R-:W2:Y:S01]  /*10f0*/  LDSM.16.M88.4 R100, [R222+0xc00] ;  /* 0x000c0000de64783b */ /* 0x000ea20000000200 */
[C---:B----4-:R-:W-:Y:S03]  /*1100*/  HMMA.16816.F32.BF16 R52, R12.reuse, R20, RZ ;  /* 0x000000140c34723c */ /* 0x050fe600000418ff */
[----:B------:R-:W4:Y:S04]  /*1110*/  LDSM.16.M88.4 R92, [R222+0x800] ;  /* 0x00080000de5c783b */ /* 0x000f280000000200 */
[----:B------:R-:W-:Y:S01]  /*1120*/  LDSM.16.M88.4 R56, [R222+0x1000] ;  /* 0x00100000de38783b */ /* 0x000fe20000000200 */
[C---:B------:R-:W-:Y:S03]  /*1130*/  HMMA.16816.F32.BF16 R96, R12.reuse, R22, RZ ;  /* 0x000000160c60723c */ /* 0x040fe600000418ff */
[----:B------:R-:W0:Y:S05]  /*1140*/  LDGDEPBAR ;  /* 0x00000000000079af */ /* 0x000e2a0000000000 */
[C---:B-1----:R-:W-:Y:S08]  /*1150*/  HMMA.16816.F32.BF16 R88, R12.reuse, R32, RZ ;  /* 0x000000200c58723c */ /* 0x042ff000000418ff */
[C---:B-----5:R-:W-:Y:S08]  /*1160*/  HMMA.16816.F32.BF16 R80, R12.reuse, R28, RZ ;  /* 0x0000001c0c50723c */ /* 0x060ff000000418ff */
[C---:B------:R-:W-:Y:S08]  /*1170*/  HMMA.16816.F32.BF16 R68, R12.reuse, R24, RZ ;  /* 0x000000180c44723c */ /* 0x040ff000000418ff */
[C---:B------:R-:W-:Y:S08]  /*1180*/  HMMA.16816.F32.BF16 R84, R12.reuse, R34, RZ ;  /* 0x000000220c54723c */ /* 0x040ff000000418ff */
[C---:B------:R-:W-:Y:S08]  /*1190*/  HMMA.16816.F32.BF16 R72, R12.reuse, R30, RZ ;  /* 0x0000001e0c48723c */ /* 0x040ff000000418ff */
[----:B------:R-:W-:Y:S08]  /*11a0*/  HMMA.16816.F32.BF16 R64, R12, R26, RZ ;  /* 0x0000001a0c40723c */ /* 0x000ff000000418ff */
[----:B------:R-:W-:Y:S01]  /*11b0*/  HMMA.16816.F32.BF16 R12, R40, R44, R48 ;  /* 0x0000002c280c723c */ /* 0x000fe20000041830 */
[----:B------:R-:W-:Y:S07]  /*11c0*/  LDSM.16.M88.4 R48, [R222+0x2000] ;  /* 0x00200000de30783b */ /* 0x000fee0000000200 */
[C---:B------:R-:W-:Y:S08]  /*11d0*/  HMMA.16816.F32.BF16 R104, R16.reuse, R22, RZ ;  /* 0x000000161068723c */ /* 0x040ff000000418ff */
[C---:B------:R-:W-:Y:S08]  /*11e0*/  HMMA.16816.F32.BF16 R20, R16.reuse, R32, RZ ;  /* 0x000000201014723c */ /* 0x040ff000000418ff */
[C---:B------:R-:W-:Y:S01]  /*11f0*/  HMMA.16816.F32.BF16 R120, R16.reuse, R34, RZ ;  /* 0x000000221078723c */ /* 0x040fe200000418ff */
[----:B------:R-:W1:Y:S07]  /*1200*/  LDSM.16.M88.4 R32, [R224+0x3000] ;  /* 0x00300000e020783b */ /* 0x000e6e0000000200 */
[C---:B------:R-:W-:Y:S08]  /*1210*/  HMMA.16816.F32.BF16 R112, R16.reuse, R28, RZ ;  /* 0x0000001c1070723c */ /* 0x040ff000000418ff */
[C---:B------:R-:W-:Y:S01]  /*1220*/  HMMA.16816.F32.BF16 R132, R16.reuse, R30, RZ ;  /* 0x0000001e1084723c */ /* 0x040fe200000418ff */
[----:B------:R-:W5:Y:S07]  /*1230*/  LDSM.16.M88.4 R28, [R225+0x2000] ;  /* 0x00200000e11c783b */ /* 0x000f6e0000000200 */
[C---:B------:R-:W-:Y:S08]  /*1240*/  HMMA.16816.F32.BF16 R116, R16.reuse, R24, RZ ;  /* 0x000000181074723c */ /* 0x040ff000000418ff */
[----:B------:R-:W-:Y:S01]  /*1250*/  HMMA.16816.F32.BF16 R124, R16, R26, RZ ;  /* 0x0000001a107c723c */ /* 0x000fe200000418ff */
[----:B------:R-:W1:Y:S07]  /*1260*/  LDSM.16.M88.4 R24, [R225+0x3000] ;  /* 0x00300000e118783b */ /* 0x000e6e0000000200 */
[----:B--2---:R-:W-:Y:S08]  /*1270*/  HMMA.16816.F32.BF16 R16, R8, R44, R52 ;  /* 0x0000002c0810723c */ /* 0x004ff00000041834 */
[----:B------:R-:W-:Y:S08]  /*1280*/  HMMA.16816.F32.BF16 R12, R36, R76, R12 ;  /* 0x0000004c240c723c */ /* 0x000ff0000004180c */
[C---:B---3--:R-:W-:Y:S08]  /*1290*/  HMMA.16816.F32.BF16 R128, R8.reuse, R60, R88 ;  /* 0x0000003c0880723c */ /* 0x048ff00000041858 */
[C---:B------:R-:W-:Y:S08]  /*12a0*/  HMMA.16816.F32.BF16 R152, R8.reuse, R100, R68 ;  /* 0x000000640898723c */ /* 0x040ff00000041844 */
[----:B------:R-:W-:Y:S08]  /*12b0*/  HMMA.16816.F32.BF16 R96, R8, R46, R96 ;  /* 0x0000002e0860723c */ /* 0x000ff00000041860 */
[C---:B------:R-:W-:Y:S01]  /*12c0*/  HMMA.16816.F32.BF16 R88, R40.reuse, R60, R20 ;  /* 0x0000003c2858723c */ /* 0x040fe20000041814 */
[----:B------:R-:W-:Y:S07]  /*12d0*/  LDSM.16.M88.4 R20, [R224+0x4000] ;  /* 0x00400000e014783b */ /* 0x000fee0000000200 */
[----:B------:R-:W-:Y:S01]  /*12e0*/  HMMA.16816.F32.BF16 R68, R40, R46, R104 ;  /* 0x0000002e2844723c */ /* 0x000fe20000041868 */
[----:B------:R-:W2:Y:S07]  /*12f0*/  LDSM.16.M88.4 R44, [R3+0x8000] ;  /* 0x00800000032c783b */ /* 0x000eae0000000200 */
[C---:B----4-:R-:W-:Y:S08]  /*1300*/  HMMA.16816.F32.BF16 R140, R8.reuse, R92, R80 ;  /* 0x0000005c088c723c */ /* 0x050ff00000041850 */
[C---:B------:R-:W-:Y:S08]  /*1310*/  HMMA.16816.F32.BF16 R136, R8.reuse, R62, R84 ;  /* 0x0000003e0888723c */ /* 0x040ff00000041854 */
[C---:B------:R-:W-:Y:S08]  /*1320*/  HMMA.16816.F32.BF16 R144, R8.reuse, R94, R72 ;  /* 0x0000005e0890723c */ /* 0x040ff00000041848 */
[----:B------:R-:W-:Y:S08]  /*1330*/  HMMA.16816.F32.BF16 R156, R8, R102, R64 ;  /* 0x00000066089c723c */ /* 0x000ff00000041840 */
[----:B-1----:R-:W-:Y:S01]  /*1340*/  HMMA.16816.F32.BF16 R8, R32, R76, R16 ;  /* 0x0000004c2008723c */ /* 0x002fe20000041810 */
[----:B------:R-:W1:Y:S07]  /*1350*/  LDSM.16.M88.4 R16, [R224+0x5000] ;  /* 0x00500000e010783b */ /* 0x000e6e0000000200 */
[----:B-----5:R-:W-:Y:S01]  /*1360*/  HMMA.16816.F32.BF16 R52, R28, R56, R12 ;  /* 0x000000381c34723c */ /* 0x020fe2000004180c */
[----:B------:R-:W3:Y:S07]  /*1370*/  LDSM.16.M88.4 R12, [R225+0x4000] ;  /* 0x00400000e10c783b */ /* 0x000eee0000000200 */
[----:B------:R-:W-:Y:S08]  /*1380*/  HMMA.16816.F32.BF16 R68, R36, R78, R68 ;  /* 0x0000004e2444723c */ /* 0x000ff00000041844 */
[----:B------:R-:W-:Y:S01]  /*1390*/  HMMA.16816.F32.BF16 R64, R24, R56, R8 ;  /* 0x000000381840723c */ /* 0x000fe20000041808 */
[----:B------:R-:W-:Y:S07]  /*13a0*/  LDSM.16.M88.4 R8, [R225+0x5000] ;  /* 0x00500000e108783b */ /* 0x000fee0000000200 */
[----:B--2---:R-:W-:Y:S01]  /*13b0*/  HMMA.16816.F32.BF16 R72, R20, R44, R52 ;  /* 0x0000002c1448723c */ /* 0x004fe20000041834 */
[----:B------:R-:W2:Y:S07]  /*13c0*/  LDSM.16.M88.4 R52, [R3+0x7400] ;  /* 0x007400000334783b */ /* 0x000eae0000000200 */
[----:B------:R-:W-:Y:S08]  /*13d0*/  HMMA.16816.F32.BF16 R76, R32, R78, R96 ;  /* 0x0000004e204c723c */ /* 0x000ff00000041860 */
[----:B------:R-:W-:Y:S01]  /*13e0*/  HMMA.16816.F32.BF16 R104, R40, R62, R120 ;  /* 0x0000003e2868723c */ /* 0x000fe20000041878 */
[----:B------:R-:W4:Y:S07]  /*13f0*/  LDSM.16.M88.4 R60, [R222+0x1400] ;  /* 0x00140000de3c783b */ /* 0x000f2e0000000200 */
[----:B-1----:R-:W-:Y:S08]  /*1400*/  HMMA.16816.F32.BF16 R64, R16, R44, R64 ;  /* 0x0000002c1040723c */ /* 0x002ff00000041840 */
[----:B------:R-:W-:Y:S08]  /*1410*/  HMMA.16816.F32.BF16 R68, R28, R58, R68 ;  /* 0x0000003a1c44723c */ /* 0x000ff00000041844 */
[----:B---3--:R-:W-:Y:S08]  /*1420*/  HMMA.16816.F32.BF16 R80, R12, R48, R72 ;  /* 0x000000300c50723c */ /* 0x008ff00000041848 */
[----:B------:R-:W-:Y:S08]  /*1430*/  HMMA.16816.F32.BF16 R76, R24, R58, R76 ;  /* 0x0000003a184c723c */ /* 0x000ff0000004184c */
[----:B--2---:R-:W-:Y:S08]  /*1440*/  HMMA.16816.F32.BF16 R72, R36, R52, R88 ;  /* 0x000000342448723c */ /* 0x004ff00000041858 */
[----:B------:R-:W-:Y:S01]  /*1450*/  HMMA.16816.F32.BF16 R112, R40, R92, R112 ;  /* 0x0000005c2870723c */ /* 0x000fe20000041870 */
[----:B------:R-:W-:-:S04]  /*1460*/  FMUL.FTZ R0, R80, c[0x0][0x2ec] ;  /* 0x0000bb0050007a20 */ /* 0x000fc80000410000 */
[----:B------:R1:W2:Y:S03]  /*1470*/  MUFU.TANH R162, R0 ;  /* 0x0000000000a27308 */ /* 0x0002a60000002400 */
[C---:B------:R-:W-:Y:S08]  /*1480*/  HMMA.16816.F32.BF16 R116, R40.reuse, R100, R116 ;  /* 0x000000642874723c */ /* 0x040ff00000041874 */
[----:B------:R-:W-:Y:S01]  /*1490*/  HMMA.16816.F32.BF16 R132, R40, R94, R132 ;  /* 0x0000005e2884723c */ /* 0x000fe20000041884 */
[----:B-1----:R-:W-:-:S07]  /*14a0*/  FMUL.FTZ R0, R81, c[0x0][0x2ec] ;  /* 0x0000bb0051007a20 */ /* 0x002fce0000410000 */
[----:B------:R-:W-:Y:S01]  /*14b0*/  HMMA.16816.F32.BF16 R124, R40, R102, R124 ;  /* 0x00000066287c723c */ /* 0x000fe2000004187c */
[----:B------:R-:W1:Y:S01]  /*14c0*/  LDSM.16.M88.4 R40, [R3+0x8400] ;  /* 0x008400000328783b */ /* 0x000e620000000200 */
[----:B------:R3:W1:Y:S06]  /*14d0*/  MUFU.TANH R150, R0 ;  /* 0x0000000000967308 */ /* 0x00066c0000002400 */
[----:B------:R-:W-:Y:S08]  /*14e0*/  HMMA.16816.F32.BF16 R84, R8, R48, R64 ;  /* 0x000000300854723c */ /* 0x000ff00000041840 */
[----:B------:R-:W-:Y:S01]  /*14f0*/  HMMA.16816.F32.BF16 R64, R20, R46, R68 ;  /* 0x0000002e1440723c */ /* 0x000fe20000041844 */
[----:B---3--:R-:W-:-:S04]  /*1500*/  FMUL.FTZ R0, R82, c[0x0][0x2ec] ;  /* 0x0000bb0052007a20 */ /* 0x008fc80000410000 */
[----:B------:R3:W1:Y:S03]  /*1510*/  MUFU.TANH R163, R0 ;  /* 0x0000000000a37308 */ /* 0x0006660000002400 */
[----:B------:R-:W-:Y:S08]  /*1520*/  HMMA.16816.F32.BF16 R56, R32, R52, R128 ;  /* 0x000000342038723c */ /* 0x000ff00000041880 */
[----:B------:R-:W-:Y:S01]  /*1530*/  HMMA.16816.F32.BF16 R68, R16, R46, R76 ;  /* 0x0000002e1044723c */ /* 0x000fe2000004184c */
[----:B------:R-:W5:Y:S01]  /*1540*/  LDSM.16.M88.4 R44, [R222+0x2400] ;  /* 0x00240000de2c783b */ /* 0x000f620000000200 */
[----:B---3--:R-:W-:-:S06]  /*1550*/  FMUL.FTZ R0, R83, c[0x0][0x2ec] ;  /* 0x0000bb0053007a20 */ /* 0x008fcc0000410000 */
[----:B----4-:R-:W-:Y:S01]  /*1560*/  HMMA.16816.F32.BF16 R72, R28, R60, R72 ;  /* 0x0000003c1c48723c */ /* 0x010fe20000041848 */
[----:B------:R3:W4:Y:S07]  /*1570*/  MUFU.TANH R131, R0 ;  /* 0x0000000000837308 */ /* 0x00072e0000002400 */
[----:B------:R-:W-:Y:S08]  /*1580*/  HMMA.16816.F32.BF16 R76, R12, R50, R64 ;  /* 0x000000320c4c723c */ /* 0x000ff00000041840 */
[----:B------:R-:W-:Y:S01]  /*1590*/  HMMA.16816.F32.BF16 R64, R24, R60, R56 ;  /* 0x0000003c1840723c */ /* 0x000fe20000041838 */
[----:B------:R-:W2:Y:S01]  /*15a0*/  LDSM.16.M88.4 R56, [R3+0x7800] ;  /* 0x007800000338783b */ /* 0x000ea20000000200 */
[----:B---3--:R-:W-:-:S04]  /*15b0*/  FMUL.FTZ R0, R84, c[0x0][0x2ec] ;  /* 0x0000bb0054007a20 */ /* 0x008fc80000410000 */
[----:B------:R3:W1:Y:S02]  /*15c0*/  MUFU.TANH R151, R0 ;  /* 0x0000000000977308 */ /* 0x0006640000002400 */
[----:B------:R-:W-:Y:S08]  /*15d0*/  HMMA.16816.F32.BF16 R88, R8, R50, R68 ;  /* 0x000000320858723c */ /* 0x000ff00000041844 */
[----:B------:R-:W-:Y:S01]  /*15e0*/  HMMA.16816.F32.BF16 R48, R36, R54, R104 ;  /* 0x000000362430723c */ /* 0x000fe20000041868 */
[----:B---3--:R-:W-:-:S07]  /*15f0*/  FMUL.FTZ R0, R85, c[0x0][0x2ec] ;  /* 0x0000bb0055007a20 */ /* 0x008fce0000410000 */
[----:B-1----:R-:W-:Y:S01]  /*1600*/  HMMA.16816.F32.BF16 R68, R20, R40, R72 ;  /* 0x000000281444723c */ /* 0x002fe20000041848 */
[----:B------:R1:W3:Y:S07]  /*1610*/  MUFU.TANH R130, R0 ;  /* 0x0000000000827308 */ /* 0x0002ee0000002400 */
[----:B------:R-:W-:Y:S08]  /*1620*/  HMMA.16816.F32.BF16 R72, R32, R54, R136 ;  /* 0x000000362048723c */ /* 0x000ff00000041888 */
[----:B------:R-:W-:Y:S01]  /*1630*/  HMMA.16816.F32.BF16 R52, R16, R40, R64 ;  /* 0x000000281034723c */ /* 0x000fe20000041840 */
[----:B-1----:R-:W-:-:S04]  /*1640*/  FMUL.FTZ R0, R86, c[0x0][0x2ec] ;  /* 0x0000bb0056007a20 */ /* 0x002fc80000410000 */
[----:B------:R1:W1:Y:S03]  /*1650*/  MUFU.TANH R161, R0 ;  /* 0x0000000000a17308 */ /* 0x0002660000002400 */
[----:B------:R-:W-:Y:S01]  /*1660*/  HMMA.16816.F32.BF16 R64, R28, R62, R48 ;  /* 0x0000003e1c40723c */ /* 0x000fe20000041830 */
[----:B------:R-:W2:Y:S01]  /*1670*/  LDSM.16.M88.4 R48, [R222+0x1800] ;  /* 0x00180000de30783b */ /* 0x000ea20000000200 */
[----:B-1----:R-:W-:Y:S11]  /*1680*/  FMUL.FTZ R0, R87, c[0x0][0x2ec] ;  /* 0x0000bb0057007a20 */ /* 0x002ff60000410000 */
[----:B------:R-:W-:Y:S03]  /*1690*/  @!UPT UIADD3 URZ, URZ, URZ, URZ ;  /* 0x0000003f3f3ff290 */ /* 0x000fe6000fffe03f */
[----:B-----5:R-:W-:Y:S01]  /*16a0*/  HMMA.16816.F32.BF16 R80, R8, R44, R52 ;  /* 0x0000002c0850723c */ /* 0x020fe20000041834 */
[----:B------:R-:W1:Y:S01]  /*16b0*/  LDSM.16.M88.4 R52, [R3+0x8800] ;  /* 0x008800000334783b */ /* 0x000e620000000200 */
[----:B------:R5:W1:Y:S06]  /*16c0*/  MUFU.TANH R129, R0 ;  /* 0x0000000000817308 */ /* 0x000a6c0000002400 */
[----:B------:R-:W-:Y:S01]  /*16d0*/  HMMA.16816.F32.BF16 R64, R20, R42, R64 ;  /* 0x0000002a1440723c */ /* 0x000fe20000041840 */
[----:B-----5:R-:W-:-:S04]  /*16e0*/  FMUL.FTZ R0, R76, c[0x0][0x2ec] ;  /* 0x0000bb004c007a20 */ /* 0x020fc80000410000 */
[----:B------:R5:W1:Y:S02]  /*16f0*/  MUFU.TANH R128, R0 ;  /* 0x0000000000807308 */ /* 0x000a640000002400 */
[----:B-----5:R-:W-:-:S06]  /*1700*/  FMUL.FTZ R0, R77, c[0x0][0x2ec] ;  /* 0x0000bb004d007a20 */ /* 0x020fcc0000410000 */
[----:B------:R5:W1:Y:S02]  /*1710*/  MUFU.TANH R123, R0 ;  /* 0x00000000007b7308 */ /* 0x000a640000002400 */
[----:B-----5:R-:W-:-:S06]  /*1720*/  FMUL.FTZ R0, R78, c[0x0][0x2ec] ;  /* 0x0000bb004e007a20 */ /* 0x020fcc0000410000 */
[----:B------:R5:W1:Y:S02]  /*1730*/  MUFU.TANH R122, R0 ;  /* 0x00000000007a7308 */ /* 0x000a640000002400 */
[----:B-----5:R-:W-:Y:S02]  /*1740*/  FMUL.FTZ R0, R79, c[0x0][0x2ec] ;  /* 0x0000bb004f007a20 */ /* 0x020fe40000410000 */
[----:B------:R-:W-:Y:S04]  /*1750*/  HMMA.16816.F32.BF16 R76, R12, R44, R68 ;  /* 0x0000002c0c4c723c */ /* 0x000fe80000041844 */
[----:B------:R5:W1:Y:S04]  /*1760*/  MUFU.TANH R121, R0 ;  /* 0x0000000000797308 */ /* 0x000a680000002400 */
[----:B------:R-:W-:Y:S08]  /*1770*/  HMMA.16816.F32.BF16 R68, R24, R62, R72 ;  /* 0x0000003e1844723c */ /* 0x000ff00000041848 */
[----:B--2---:R-:W-:Y:S01]  /*1780*/  HMMA.16816.F32.BF16 R72, R36, R56, R112 ;  /* 0x000000382448723c */ /* 0x004fe20000041870 */
[----:B-----5:R-:W-:-:S04]  /*1790*/  FMUL.FTZ R0, R88, c[0x0][0x2ec] ;  /* 0x0000bb0058007a20 */ /* 0x020fc80000410000 */
[----:B------:R2:W1:Y:S03]  /*17a0*/  MUFU.TANH R120, R0 ;  /* 0x0000000000787308 */ /* 0x0004660000002400 */
[----:B------:R-:W-:Y:S08]  /*17b0*/  HMMA.16816.F32.BF16 R60, R32, R56, R140 ;  /* 0x00000038203c723c */ /* 0x000ff0000004188c */
[----:B------:R-:W-:Y:S01]  /*17c0*/  HMMA.16816.F32.BF16 R68, R16, R42, R68 ;  /* 0x0000002a1044723c */ /* 0x000fe20000041844 */
[----:B------:R-:W5:Y:S01]  /*17d0*/  LDSM.16.M88.4 R40, [R222+0x2800] ;  /* 0x00280000de28783b */ /* 0x000f620000000200 */
[----:B--2---:R-:W-:-:S06]  /*17e0*/  FMUL.FTZ R0, R89, c[0x0][0x2ec] ;  /* 0x0000bb0059007a20 */ /* 0x004fcc0000410000 */
[-C--:B------:R-:W-:Y:S01]  /*17f0*/  HMMA.16816.F32.BF16 R72, R28, R48.reuse, R72 ;  /* 0x000000301c48723c */ /* 0x080fe20000041848 */
[----:B------:R2:W1:Y:S07]  /*1800*/  MUFU.TANH R111, R0 ;  /* 0x00000000006f7308 */ /* 0x00046e0000002400 */
[----:B------:R-:W-:Y:S01]  /*1810*/  HMMA.16816.F32.BF16 R60, R24, R48, R60 ;  /* 0x00000030183c723c */ /* 0x000fe2000004183c */
[----:B--2---:R-:W-:-:S04]  /*1820*/  FMUL.FTZ R0, R90, c[0x0][0x2ec] ;  /* 0x0000bb005a007a20 */ /* 0x004fc80000410000 */
[----:B------:R2:W2:Y:S11]  /*1830*/  MUFU.TANH R110, R0 ;  /* 0x00000000006e7308 */ /* 0x0004b60000002400 */
[----:B------:R-:W-:Y:S08]  /*1840*/  @!UPT UIADD3 URZ, URZ, URZ, URZ ;  /* 0x0000003f3f3ff290 */ /* 0x000ff0000fffe03f */
[----:B-1----:R-:W-:Y:S01]  /*1850*/  HMMA.16816.F32.BF16 R60, R16, R52, R60 ;  /* 0x00000034103c723c */ /* 0x002fe2000004183c */
[----:B--2---:R-:W-:-:S07]  /*1860*/  FMUL.FTZ R0, R91, c[0x0][0x2ec] ;  /* 0x0000bb005b007a20 */ /* 0x004fce0000410000 */
[----:B------:R-:W-:Y:S01]  /*1870*/  HMMA.16816.F32.BF16 R88, R8, R46, R68 ;  /* 0x0000002e0858723c */ /* 0x000fe20000041844 */
[----:B------:R1:W2:Y:S07]  /*1880*/  MUFU.TANH R109, R0 ;  /* 0x00000000006d7308 */ /* 0x0002ae0000002400 */
[----:B------:R-:W-:Y:S08]  /*1890*/  HMMA.16816.F32.BF16 R68, R20, R52, R72 ;  /* 0x000000341444723c */ /* 0x000ff00000041848 */
[----:B------:R-:W-:Y:S01]  /*18a0*/  HMMA.16816.F32.BF16 R72, R32, R58, R144 ;  /* 0x0000003a2048723c */ /* 0x000fe20000041890 */
[----:B-1----:R-:W-:-:S04]  /*18b0*/  FMUL.FTZ R0, R76, c[0x0][0x2ec] ;  /* 0x0000bb004c007a20 */ /* 0x002fc80000410000 */
[----:B------:R1:W1:Y:S03]  /*18c0*/  MUFU.TANH R106, R0 ;  /* 0x00000000006a7308 */ /* 0x0002660000002400 */
[----:B-----5:R-:W-:Y:S01]  /*18d0*/  HMMA.16816.F32.BF16 R84, R8, R40, R60 ;  /* 0x000000280854723c */ /* 0x020fe2000004183c */
[----:B-1----:R-:W-:Y:S11]  /*18e0*/  FMUL.FTZ R0, R77, c[0x0][0x2ec] ;  /* 0x0000bb004d007a20 */ /* 0x002ff60000410000 */
[----:B------:R-:W-:Y:S04]  /*18f0*/  @!UPT UIADD3 URZ, URZ, URZ, URZ ;  /* 0x0000003f3f3ff290 */ /* 0x000fe8000fffe03f */
[----:B------:R-:W-:Y:S01]  /*1900*/  HMMA.16816.F32.BF16 R72, R24, R50, R72 ;  /* 0x000000321848723c */ /* 0x000fe20000041848 */
[----:B------:R1:W1:Y:S02]  /*1910*/  MUFU.TANH R107, R0 ;  /* 0x00000000006b7308 */ /* 0x0002640000002400 */
[----:B-1----:R-:W-:-:S06]  /*1920*/  FMUL.FTZ R0, R78, c[0x0][0x2ec] ;  /* 0x0000bb004e007a20 */ /* 0x002fcc0000410000 */
[----:B------:R1:W1:Y:S11]  /*1930*/  MUFU.TANH R105, R0 ;  /* 0x0000000000697308 */ /* 0x0002760000002400 */
[----:B------:R-:W-:Y:S04]  /*1940*/  @!UPT UIADD3 URZ, URZ, URZ, URZ ;  /* 0x0000003f3f3ff290 */ /* 0x000fe8000fffe03f */
[----:B------:R-:W-:Y:S01]  /*1950*/  HMMA.16816.F32.BF16 R72, R16, R54, R72 ;  /* 0x000000361048723c */ /* 0x000fe20000041848 */
[----:B-1----:R-:W-:-:S07]  /*1960*/  FMUL.FTZ R0, R79, c[0x0][0x2ec] ;  /* 0x0000bb004f007a20 */ /* 0x002fce0000410000 */
[----:B------:R-:W-:Y:S01]  /*1970*/  HMMA.16816.F32.BF16 R76, R12, R46, R64 ;  /* 0x0000002e0c4c723c */ /* 0x000fe20000041840 */
[----:B------:R-:W1:Y:S01]  /*1980*/  LDSM.16.M88.4 R44, [R3+0x7c00] ;  /* 0x007c0000032c783b */ /* 0x000e620000000200 */
[----:B------:R5:W1:Y:S06]  /*1990*/  MUFU.TANH R102, R0 ;  /* 0x0000000000667308 */ /* 0x000a6c0000002400 */
[----:B------:R-:W-:Y:S01]  /*19a0*/  HMMA.16816.F32.BF16 R64, R36, R58, R132 ;  /* 0x0000003a2440723c */ /* 0x000fe20000041884 */
[----:B------:R-:W1:Y:S07]  /*19b0*/  LDSM.16.M88.4 R56, [R222+0x1c00] ;  /* 0x001c0000de38783b */ /* 0x000e6e0000000200 */
[----:B------:R-:W-:Y:S01]  /*19c0*/  HMMA.16816.F32.BF16 R72, R8, R42, R72 ;  /* 0x0000002a0848723c */ /* 0x000fe20000041848 */
[----:B-----5:R-:W-:-:S04]  /*19d0*/  FMUL.FTZ R0, R80, c[0x0][0x2ec] ;  /* 0x0000bb0050007a20 */ /* 0x020fc80000410000 */
[----:B------:R5:W1:Y:S11]  /*19e0*/  MUFU.TANH R101, R0 ;  /* 0x0000000000657308 */ /* 0x000a760000002400 */
[----:B------:R-:W-:Y:S01]  /*19f0*/  HMMA.16816.F32.BF16 R64, R28, R50, R64 ;  /* 0x000000321c40723c */ /* 0x000fe20000041840 */
[----:B------:R-:W2:Y:S01]  /*1a00*/  LDSM.16.M88.4 R48, [R3+0x8c00] ;  /* 0x008c00000330783b */ /* 0x000ea20000000200 */
[----:B-----5:R-:W-:-:S06]  /*1a10*/  FMUL.FTZ R0, R81, c[0x0][0x2ec] ;  /* 0x0000bb0051007a20 */ /* 0x020fcc0000410000 */
[----:B------:R-:W-:Y:S01]  /*1a20*/  FMUL.FTZ R72, R72, c[0x0][0x2ec] ;  /* 0x0000bb0048487a20 */ /* 0x000fe20000410000 */
[----:B------:R5:W1:Y:S01]  /*1a30*/  MUFU.TANH R100, R0 ;  /* 0x0000000000647308 */ /* 0x000a620000002400 */
[----:B------:R-:W-:-:S07]  /*1a40*/  FMUL.FTZ R73, R73, c[0x0][0x2ec] ;  /* 0x0000bb0049497a20 */ /* 0x000fce0000410000 */
[----:B------:R-:W2:Y:S07]  /*1a50*/  MUFU.TANH R72, R72 ;  /* 0x0000004800487308 */ /* 0x000eae0000002400 */
[----:B------:R-:W-:Y:S01]  /*1a60*/  HMMA.16816.F32.BF16 R60, R20, R54, R64 ;  /* 0x00000036143c723c */ /* 0x000fe20000041840 */
[----:B-----5:R-:W-:Y:S01]  /*1a70*/  FMUL.FTZ R0, R82, c[0x0][0x2ec] ;  /* 0x0000bb0052007a20 */ /* 0x020fe20000410000 */
[----:B------:R-:W2:Y:S06]  /*1a80*/  MUFU.TANH R73, R73 ;  /* 0x0000004900497308 */ /* 0x000eac0000002400 */
[----:B-1----:R-:W-:Y:S02]  /*1a90*/  HMMA.16816.F32.BF16 R52, R36, R46, R124 ;  /* 0x0000002e2434723c */ /* 0x002fe4000004187c */
[----:B------:R1:W1:Y:S11]  /*1aa0*/  MUFU.TANH R99, R0 ;  /* 0x0000000000637308 */ /* 0x0002760000002400 */
[----:B------:R-:W-:Y:S03]  /*1ab0*/  @!UPT UIADD3 URZ, URZ, URZ, URZ ;  /* 0x0000003f3f3ff290 */ /* 0x000fe6000fffe03f */
[----:B------:R-:W-:Y:S01]  /*1ac0*/  HMMA.16816.F32.BF16 R64, R12, R42, R60 ;  /* 0x0000002a0c40723c */ /* 0x000fe2000004183c */
[----:B-1----:R-:W-:-:S04]  /*1ad0*/  FMUL.FTZ R0, R83, c[0x0][0x2ec] ;  /* 0x0000bb0053007a20 */ /* 0x002fc80000410000 */
[----:B------:R1:W1:Y:S03]  /*1ae0*/  MUFU.TANH R98, R0 ;  /* 0x0000000000627308 */ /* 0x0002660000002400 */
[----:B------:R-:W-:Y:S01]  /*1af0*/  HMMA.16816.F32.BF16 R80, R32, R44, R152 ;  /* 0x0000002c2050723c */ /* 0x000fe20000041898 */
[----:B-1----:R-:W-:Y:S11]  /*1b00*/  FMUL.FTZ R0, R76, c[0x0][0x2ec] ;  /* 0x0000bb004c007a20 */ /* 0x002ff60000410000 */
[----:B------:R-:W-:Y:S04]  /*1b10*/  @!UPT UIADD3 URZ, URZ, URZ, URZ ;  /* 0x0000003f3f3ff290 */ /* 0x000fe8000fffe03f */
[----:B------:R-:W-:Y:S01]  /*1b20*/  FMUL.FTZ R65, R65, c[0x0][0x2ec] ;  /* 0x0000bb0041417a20 */ /* 0x000fe20000410000 */
[----:B------:R1:W1:Y:S01]  /*1b30*/  MUFU.TANH R96, R0 ;  /* 0x0000000000607308 */ /* 0x0002620000002400 */
[----:B------:R-:W-:Y:S02]  /*1b40*/  FMUL.FTZ R66, R66, c[0x0][0x2ec] ;  /* 0x0000bb0042427a20 */ /* 0x000fe40000410000 */
[----:B------:R-:W-:-:S04]  /*1b50*/  FMUL.FTZ R67, R67, c[0x0][0x2ec] ;  /* 0x0000bb0043437a20 */ /* 0x000fc80000410000 */
[----:B------:R-:W-:Y:S01]  /*1b60*/  HMMA.16816.F32.BF16 R60, R24, R56, R80 ;  /* 0x00000038183c723c */ /* 0x000fe20000041850 */
[----:B------:R-:W2:Y:S01]  /*1b70*/  MUFU.TANH R65, R65 ;  /* 0x0000004100417308 */ /* 0x000ea20000002400 */
[----:B-1----:R-:W-:-:S07]  /*1b80*/  FMUL.FTZ R0, R77, c[0x0][0x2ec] ;  /* 0x0000bb004d007a20 */ /* 0x002fce0000410000 */
[----:B------:R-:W1:Y:S08]  /*1b90*/  MUFU.TANH R66, R66 ;  /* 0x0000004200427308 */ /* 0x000e700000002400 */
[----:B------:R5:W1:Y:S08]  /*1ba0*/  MUFU.TANH R97, R0 ;  /* 0x0000000000617308 */ /* 0x000a700000002400 */
[----:B------:R-:W1:Y:S01]  /*1bb0*/  MUFU.TANH R67, R67 ;  /* 0x0000004300437308 */ /* 0x000e620000002400 */
[----:B-----5:R-:W-:-:S07]  /*1bc0*/  FMUL.FTZ R0, R78, c[0x0][0x2ec] ;  /* 0x0000bb004e007a20 */ /* 0x020fce0000410000 */
[----:B------:R5:W1:Y:S02]  /*1bd0*/  MUFU.TANH R95, R0 ;  /* 0x00000000005f7308 */ /* 0x000a640000002400 */
[----:B-----5:R-:W-:Y:S02]  /*1be0*/  FMUL.FTZ R0, R79, c[0x0][0x2ec] ;  /* 0x0000bb004f007a20 */ /* 0x020fe40000410000 */
[----:B------:R-:W-:Y:S04]  /*1bf0*/  HMMA.16816.F32.BF16 R76, R12, R40, R68 ;  /* 0x000000280c4c723c */ /* 0x000fe80000041844 */
[----:B------:R5:W1:Y:S04]  /*1c00*/  MUFU.TANH R94, R0 ;  /* 0x00000000005e7308 */ /* 0x000a680000002400 */
[----:B------:R-:W-:Y:S01]  /*1c10*/  HMMA.16816.F32.BF16 R68, R36, R44, R116 ;  /* 0x0000002c2444723c */ /* 0x000fe20000041874 */
[----:B------:R-:W1:Y:S01]  /*1c20*/  LDSM.16.M88.4 R36, [R222+0x2c00] ;  /* 0x002c0000de24783b */ /* 0x000e620000000200 */
[----:B------:R-:W-:-:S06]  /*1c30*/  DEPBAR.LE SB0, 0x0 ;  /* 0x000080000000791a */ /* 0x000fcc0000000000 */
[----:B------:R-:W-:Y:S01]  /*1c40*/  HMMA.16816.F32.BF16 R44, R32, R46, R156 ;  /* 0x0000002e202c723c */ /* 0x000fe2000004189c */
[----:B-----5:R-:W-:-:S04]  /*1c50*/  FMUL.FTZ R0, R88, c[0x0][0x2ec] ;  /* 0x0000bb0058007a20 */ /* 0x020fc80000410000 */
[----:B------:R5:W1:Y:S03]  /*1c60*/  MUFU.TANH R93, R0 ;  /* 0x00000000005d7308 */ /* 0x000a660000002400 */
[----:B--2---:R-:W-:Y:S08]  /*1c70*/  HMMA.16816.F32.BF16 R32, R16, R48, R60 ;  /* 0x000000301020723c */ /* 0x004ff0000004183c */
[----:B------:R-:W-:Y:S01]  /*1c80*/  HMMA.16816.F32.BF16 R68, R28, R56, R68 ;  /* 0x000000381c44723c */ /* 0x000fe20000041844 */
[----:B-----5:R-:W-:-:S07]  /*1c90*/  FMUL.FTZ R0, R89, c[0x0][0x2ec] ;  /* 0x0000bb0059007a20 */ /* 0x020fce0000410000 */
[-C--:B------:R-:W-:Y:S01]  /*1ca0*/  HMMA.16816.F32.BF16 R28, R28, R58.reuse, R52 ;  /* 0x0000003a1c1c723c */ /* 0x080fe20000041834 */
[----:B------:R2:W1:Y:S07]  /*1cb0*/  MUFU.TANH R92, R0 ;  /* 0x00000000005c7308 */ /* 0x00046e0000002400 */
[----:B------:R-:W-:Y:S08]  /*1cc0*/  HMMA.16816.F32.BF16 R24, R24, R58, R44 ;  /* 0x0000003a1818723c */ /* 0x000ff0000004182c */
[----:B------:R-:W-:Y:S01]  /*1cd0*/  HMMA.16816.F32.BF16 R40, R20, R48, R68 ;  /* 0x000000301428723c */ /* 0x000fe20000041844 */
[----:B--2---:R-:W-:-:S04]  /*1ce0*/  FMUL.FTZ R0, R90, c[0x0][0x2ec] ;  /* 0x0000bb005a007a20 */ /* 0x004fc80000410000 */
[----:B------:R2:W2:Y:S03]  /*1cf0*/  MUFU.TANH R90, R0 ;  /* 0x00000000005a7308 */ /* 0x0004a60000002400 */
[----:B------:R-:W-:Y:S08]  /*1d00*/  HMMA.16816.F32.BF16 R20, R20, R50, R28 ;  /* 0x000000321414723c */ /* 0x000ff0000004181c */
[----:B-1----:R-:W-:Y:S01]  /*1d10*/  HMMA.16816.F32.BF16 R32, R8, R36, R32 ;  /* 0x000000240820723c */ /* 0x002fe20000041820 */
[----:B--2---:R-:W-:-:S07]  /*1d20*/  FMUL.FTZ R0, R91, c[0x0][0x2ec] ;  /* 0x0000bb005b007a20 */ /* 0x004fce0000410000 */
[C---:B------:R-:W-:Y:S01]  /*1d30*/  HMMA.16816.F32.BF16 R40, R12.reuse, R36, R40 ;  /* 0x000000240c28723c */ /* 0x040fe20000041828 */
[----:B------:R1:W2:Y:S07]  /*1d40*/  MUFU.TANH R91, R0 ;  /* 0x00000000005b7308 */ /* 0x0002ae0000002400 */
[----:B------:R-:W-:Y:S08]  /*1d50*/  HMMA.16816.F32.BF16 R20, R12, R38, R20 ;  /* 0x000000260c14723c */ /* 0x000ff00000041814 */
[----:B------:R-:W-:Y:S01]  /*1d60*/  HMMA.16816.F32.BF16 R16, R16, R50, R24 ;  /* 0x000000321010723c */ /* 0x000fe20000041818 */
[----:B------:R-:W-:-:S02]  /*1d70*/  FMUL.FTZ R32, R32, c[0x0][0x2ec] ;  /* 0x0000bb0020207a20 */ /* 0x000fc40000410000 */
[----:B-1----:R-:W-:Y:S02]  /*1d80*/  FMUL.FTZ R0, R76, c[0x0][0x2ec] ;  /* 0x0000bb004c007a20 */ /* 0x002fe40000410000 */
[----:B------:R-:W1:Y:S03]  /*1d90*/  MUFU.TANH R29, R32 ;  /* 0x00000020001d7308 */ /* 0x000e660000002400 */
[----:B------:R-:W-:Y:S02]  /*1da0*/  FMUL.FTZ R40, R40, c[0x0][0x2ec] ;  /* 0x0000bb0028287a20 */ /* 0x000fe40000410000 */
[----:B------:R-:W-:Y:S02]  /*1db0*/  FMUL.FTZ R41, R41, c[0x0][0x2ec] ;  /* 0x0000bb0029297a20 */ /* 0x000fe40000410000 */
[----:B------:R-:W-:Y:S01]  /*1dc0*/  FMUL.FTZ R42, R42, c[0x0][0x2ec] ;  /* 0x0000bb002a2a7a20 */ /* 0x000fe20000410000 */
[----:B------:R5:W1:Y:S03]  /*1dd0*/  MUFU.TANH R89, R0 ;  /* 0x0000000000597308 */ /* 0x000a660000002400 */
[----:B------:R-:W-:-:S05]  /*1de0*/  FMUL.FTZ R2, R23, c[0x0][0x2ec] ;  /* 0x0000bb0017027a20 */ /* 0x000fca0000410000 */
[----:B------:R-:W1:Y:S03]  /*1df0*/  MUFU.TANH R45, R40 ;  /* 0x00000028002d7308 */ /* 0x000e660000002400 */
[----:B------:R-:W-:Y:S01]  /*1e00*/  HMMA.16816.F32.BF16 R16, R8, R38, R16 ;  /* 0x000000260810723c */ /* 0x000fe20000041810 */
[----:B-----5:R-:W-:-:S04]  /*1e10*/  FMUL.FTZ R0, R77, c[0x0][0x2ec] ;  /* 0x0000bb004d007a20 */ /* 0x020fc80000410000 */
[----:B------:R-:W1:Y:S02]  /*1e20*/  MUFU.TANH R44, R41 ;  /* 0x00000029002c7308 */ /* 0x000e640000002400 */
[----:B------:R-:W-:-:S06]  /*1e30*/  MOV R10, R164 ;  /* 0x000000a4000a7202 */ /* 0x000fcc0000000f00 */
[----:B------:R5:W1:Y:S08]  /*1e40*/  MUFU.TANH R88, R0 ;  /* 0x0000000000587308 */ /* 0x000a700000002400 */
[----:B------:R-:W1:Y:S03]  /*1e50*/  MUFU.TANH R47, R42 ;  /* 0x0000002a002f7308 */ /* 0x000e660000002400 */
[----:B------:R-:W-:-:S02]  /*1e60*/  FMUL.FTZ R18, R18, c[0x0][0x2ec] ;  /* 0x0000bb0012127a20 */ /* 0x000fc40000410000 */
[----:B------:R-:W-:Y:S02]  /*1e70*/  FMUL.FTZ R19, R19, c[0x0][0x2ec] ;  /* 0x0000bb0013137a20 */ /* 0x000fe40000410000 */
[----:B------:R-:W-:Y:S02]  /*1e80*/  FMUL.FTZ R16, R16, c[0x0][0x2ec] ;  /* 0x0000bb0010107a20 */ /* 0x000fe40000410000 */
[----:B-----5:R-:W-:Y:S01]  /*1e90*/  FMUL.FTZ R0, R78, c[0x0][0x2ec] ;  /* 0x0000bb004e007a20 */ /* 0x020fe20000410000 */
[----:B------:R-:W1:Y:S01]  /*1ea0*/  MUFU.TANH R26, R18 ;  /* 0x00000012001a7308 */ /* 0x000e620000002400 */
[----:B------:R-:W-:-:S07]  /*1eb0*/  FMUL.FTZ R17, R17, c[0x0][0x2ec] ;  /* 0x0000bb0011117a20 */ /* 0x000fce0000410000 */
[----:B------:R5:W1:Y:S08]  /*1ec0*/  MUFU.TANH R104, R0 ;  /* 0x0000000000687308 */ /* 0x000a700000002400 */
[----:B------:R-:W1:Y:S01]  /*1ed0*/  MUFU.TANH R27, R19 ;  /* 0x00000013001b7308 */ /* 0x000e620000002400 */
[----:B-----5:R-:W-:-:S07]  /*1ee0*/  FMUL.FTZ R0, R79, c[0x0][0x2ec] ;  /* 0x0000bb004f007a20 */ /* 0x020fce0000410000 */
[----:B------:R-:W1:Y:S08]  /*1ef0*/  MUFU.TANH R23, R16 ;  /* 0x0000001000177308 */ /* 0x000e700000002400 */
[----:B------:R5:W1:Y:S08]  /*1f00*/  MUFU.TANH R103, R0 ;  /* 0x0000000000677308 */ /* 0x000a700000002400 */
[----:B------:R-:W1:Y:S01]  /*1f10*/  MUFU.TANH R12, R17 ;  /* 0x00000011000c7308 */ /* 0x000e620000002400 */
[----:B-----5:R-:W-:-:S07]  /*1f20*/  FMUL.FTZ R0, R84, c[0x0][0x2ec] ;  /* 0x0000bb0054007a20 */ /* 0x020fce0000410000 */
[----:B------:R5:W1:Y:S02]  /*1f30*/  MUFU.TANH R78, R0 ;  /* 0x00000000004e7308 */ /* 0x000a640000002400 */
[----:B-----5:R-:W-:-:S06]  /*1f40*/  FMUL.FTZ R0, R85, c[0x0][0x2ec] ;  /* 0x0000bb0055007a20 */ /* 0x020fcc0000410000 */
        /* <DEDUP_REMOVED lines=16> */
[----:B------:R-:W1:Y:S08]  /*2050*/  MUFU.TANH R34, R2 ;  /* 0x0000000200227308 */ /* 0x000e700000002400 */
        /* <DEDUP_REMOVED lines=9> */
[----:B-----5:R-:W-:-:S04]  /*20f0*/  LOP3.LUT R0, R167, 0xffffffe0, RZ, 0xc0, !PT ;  /* 0xffffffe0a7007812 */ /* 0x020fc800078ec0ff */
[----:B------:R-:W-:Y:S02]  /*2100*/  IADD3 R0, -R0, R166, RZ ;  /* 0x000000a600007210 */ /* 0x000fe40007ffe1ff */
[----:B------:R-:W-:Y:S02]  /*2110*/  SHF.L.U32 R166, R166, 0x1, RZ ;  /* 0x00000001a6a67819 */ /* 0x000fe400000006ff */
[----:B------:R-:W-:Y:S02]  /*2120*/  SHF.R.S32.HI R2, RZ, 0x1f, R0 ;  /* 0x0000001fff027819 */ /* 0x000fe40000011400 */
[----:B------:R-:W-:Y:S02]  /*2130*/  LOP3.LUT R11, R166, 0x6, RZ, 0xc0, !PT ;  /* 0x00000006a60b7812 */ /* 0x000fe400078ec0ff */
[----:B------:R-:W-:Y:S01]  /*2140*/  LEA.HI R2, R2, R0, RZ, 0x2 ;  /* 0x0000000002027211 */ /* 0x000fe200078f10ff */
[----:B------:R-:W-:-:S03]  /*2150*/  IMAD R0, R165, 0x10, R169 ;  /* 0x00000010a5007824 */ /* 0x000fc600078e02a9 */
[----:B------:R-:W-:-:S04]  /*2160*/  SHF.R.S32.HI R174, RZ, 0x2, R2 ;  /* 0x00000002ffae7819 */ /* 0x000fc80000011402 */
[----:B------:R-:W-:Y:S01]  /*2170*/  IADD3 R0, R0, 0x1, R174 ;  /* 0x0000000100007810 */ /* 0x000fe20007ffe0ae */
[----:B------:R1:W-:Y:S03]  /*2180*/  STL [R1+0x48], R174 ;  /* 0x000048ae01007387 */ /* 0x0003e60000100800 */
[----:B------:R-:W-:Y:S01]  /*2190*/  IADD3 R0, R108, -c[0x0][0x214], R0 ;  /* 0x800085006c007a10 */ /* 0x000fe20007ffe000 */
[----:B------:R1:W-:Y:S03]  /*21a0*/  STL [R1], R10 ;  /* 0x0000000a01007387 */ /* 0x0003e60000100800 */
[----:B------:R-:W-:Y:S02]  /*21b0*/  IADD3 R2, R0, c[0x0][0x2e8], RZ ;  /* 0x0000ba0000027a10 */ /* 0x000fe40007ffe0ff */
[----:B------:R-:W-:-:S02]  /*21c0*/  LEA R0, R160, R149, 0x5 ;  /* 0x00000095a0007211 */ /* 0x000fc400078e28ff */
[C---:B------:R-:W-:Y:S02]  /*21d0*/  IADD3 R17, R2.reuse, 0x8, RZ ;  /* 0x0000000802117810 */ /* 0x040fe40007ffe0ff */
[----:B------:R-:W-:Y:S01]  /*21e0*/  IADD3 R15, R2, 0x40, RZ ;  /* 0x00000040020f7810 */ /* 0x000fe20007ffe0ff */
[----:B------:R-:W-:Y:S01]  /*21f0*/  IMAD.IADD R0, R148, 0x1, R0 ;  /* 0x0000000194007824 */ /* 0x000fe200078e0200 */
[C---:B------:R-:W-:Y:S02]  /*2200*/  IADD3 R16, R2.reuse, 0x48, RZ ;  /* 0x0000004802107810 */ /* 0x040fe40007ffe0ff */
[-C--:B------:R-:W-:Y:S02]  /*2210*/  IMNMX R14, R2, R108.reuse, PT ;  /* 0x0000006c020e7217 */ /* 0x080fe40003800200 */
[-C--:B------:R-:W-:Y:S02]  /*2220*/  IMNMX R17, R17, R108.reuse, PT ;  /* 0x0000006c11117217 */ /* 0x080fe40003800200 */
[----:B------:R-:W-:-:S02]  /*2230*/  IMNMX R15, R15, R108, PT ;  /* 0x0000006c0f0f7217 */ /* 0x000fc40003800200 */
[----:B------:R-:W-:Y:S01]  /*2240*/  IMNMX R16, R16, R108, PT ;  /* 0x0000006c10107217 */ /* 0x000fe20003800200 */
[----:B------:R-:W-:Y:S06]  /*2250*/  BAR.SYNC.DEFER_BLOCKING 0x0 ;  /* 0x0000000000007b1d */ /* 0x000fec0000010000 */
[----:B------:R-:W-:Y:S05]  /*2260*/  @!P0 BRA `(.L_x_322) ;  /* 0x0000016000008947 */ /* 0x000fea0003800000 */
[----:B-1234-:R-:W-:Y:S01]  /*2270*/  IADD3 R8, R182, -0x2, RZ ;  /* 0xfffffffeb6087810 */ /* 0x01efe20007ffe0ff */
[C---:B------:R-:W-:Y:S01]  /*2280*/  IMAD.SHL.U32 R7, R168.reuse, 0x20, RZ ;  /* 0x00000020a8077824 */ /* 0x040fe200078e00ff */
[----:B------:R-:W-:Y:S02]  /*2290*/  SHF.L.U64.HI R5, R168, R5, c[0x0][0x19c] ;  /* 0x00006700a8057619 */ /* 0x000fe40000010205 */
[----:B------:R-:W-:Y:S01]  /*22a0*/  SHF.R.S32.HI R2, RZ, 0x1f, R8 ;  /* 0x0000001fff027819 */ /* 0x000fe20000011408 */
[----:B------:R-:W-:-:S02]  /*22b0*/  IMAD R3, R171, R8, RZ ;  /* 0x00000008ab037224 */ /* 0x000fc400078e02ff */
        /* <DEDUP_REMOVED lines=17> */
.L_x_322:
[----:B-1234-:R-:W-:Y:S02]  /*23d0*/  IMAD R2, R10, 0x40, R11 ;  /* 0x000000400a027824 */ /* 0x01efe400078e020b */
[----:B------:R-:W-:-:S03]  /*23e0*/  IMAD.SHL.U32 R220, R0, 0x2, RZ ;  /* 0x0000000200dc7824 */ /* 0x000fc600078e00ff */
[----:B------:R-:W-:Y:S01]  /*23f0*/  IADD3 R3, R2, 0x1, RZ ;  /* 0x0000000102037810 */ /* 0x000fe20007ffe0ff */
[----:B------:R-:W-:Y:S01]  /*2400*/  IMAD.IADD R221, R4, 0x1, R220 ;  /* 0x0000000104dd7824 */ /* 0x000fe200078e02dc */
[----:B------:R-:W-:Y:S02]  /*2410*/  IADD3 R5, R2, 0x8, RZ ;  /* 0x0000000802057810 */ /* 0x000fe40007ffe0ff */
[C---:B------:R-:W-:Y:S02]  /*2420*/  ISETP.GE.AND P0, PT, R3.reuse, R14, PT ;  /* 0x0000000e0300720c */ /* 0x040fe40003f06270 */
[C---:B------:R-:W-:Y:S02]  /*2430*/  ISETP.GE.AND P2, PT, R3.reuse, R17, PT ;  /* 0x000000110300720c */ /* 0x040fe40003f46270 */
[C---:B------:R-:W-:Y:S02]  /*2440*/  ISETP.GE.AND P4, PT, R3.reuse, R15, PT ;  /* 0x0000000f0300720c */ /* 0x040fe40003f86270 */
[----:B------:R-:W-:-:S02]  /*2450*/  ISETP.GE.AND P1, PT, R3, R16, PT ;  /* 0x000000100300720c */ /* 0x000fc40003f26270 */
[----:B------:R-:W-:Y:S02]  /*2460*/  IADD3 R3, R2, 0x9, RZ ;  /* 0x0000000902037810 */ /* 0x000fe40007ffe0ff */
[----:B------:R-:W-:Y:S02]  /*2470*/  FSEL R41, R150, -INF , !P0 ;  /* 0xff80000096297808 */ /* 0x000fe40004000000 */
[----:B------:R-:W-:Y:S02]  /*2480*/  FSEL R50, R131, -INF , !P2 ;  /* 0xff80000083327808 */ /* 0x000fe40005000000 */
[C---:B------:R-:W-:Y:S02]  /*2490*/  ISETP.GE.AND P6, PT, R5.reuse, R14, PT ;  /* 0x0000000e0500720c */ /* 0x040fe40003fc6270 */
[C---:B------:R-:W-:Y:S02]  /*24a0*/  ISETP.GE.AND P3, PT, R5.reuse, R17, PT ;  /* 0x000000110500720c */ /* 0x040fe40003f66270 */
[----:B------:R-:W-:-:S02]  /*24b0*/  ISETP.GE.AND P5, PT, R5, R15, PT ;  /* 0x0000000f0500720c */ /* 0x000fc40003fa6270 */
[----:B------:R-:W-:Y:S02]  /*24c0*/  ISETP.GE.AND P0, PT, R5, R16, PT ;  /* 0x000000100500720c */ /* 0x000fe40003f06270 */
[----:B------:R-:W-:Y:S02]  /*24d0*/  ISETP.GE.AND P2, PT, R3, R14, PT ;  /* 0x0000000e0300720c */ /* 0x000fe40003f46270 */
[----:B------:R-:W-:Y:S02]  /*24e0*/  IADD3 R5, R2, 0x10, RZ ;  /* 0x0000001002057810 */ /* 0x000fe40007ffe0ff */
[----:B------:R-:W-:Y:S02]  /*24f0*/  FSEL R49, R122, -INF , !P3 ;  /* 0xff8000007a317808 */ /* 0x000fe40005800000 */
[----:B------:R-:W-:Y:S02]  /*2500*/  FSEL R21, R120, -INF , !P5 ;  /* 0xff80000078157808 */ /* 0x000fe40006800000 */
[----:B------:R-:W-:-:S02]  /*2510*/  FSEL R25, R110, -INF , !P0 ;  /* 0xff8000006e197808 */ /* 0x000fc40004000000 */
[----:B------:R-:W-:Y:S02]  /*2520*/  FSEL R43, R123, -INF , !P2 ;  /* 0xff8000007b2b7808 */ /* 0x000fe40005000000 */
[C---:B------:R-:W-:Y:S02]  /*2530*/  ISETP.GE.AND P3, PT, R5.reuse, R14, PT ;  /* 0x0000000e0500720c */ /* 0x040fe40003f66270 */
[C---:B------:R-:W-:Y:S02]  /*2540*/  ISETP.GE.AND P5, PT, R5.reuse, R17, PT ;  /* 0x000000110500720c */ /* 0x040fe40003fa6270 */
[C---:B------:R-:W-:Y:S02]  /*2550*/  ISETP.GE.AND P0, PT, R5.reuse, R15, PT ;  /* 0x0000000f0500720c */ /* 0x040fe40003f06270 */
[----:B------:R-:W-:Y:S02]  /*2560*/  ISETP.GE.AND P2, PT, R5, R16, PT ;  /* 0x000000100500720c */ /* 0x000fe40003f46270 */
[----:B------:R-:W-:-:S02]  /*2570*/  FSEL R20, R130, -INF , !P4 ;  /* 0xff80000082147808 */ /* 0x000fc40006000000 */
[----:B------:R-:W-:Y:S02]  /*2580*/  FSEL R24, R129, -INF , !P1 ;  /* 0xff80000081187808 */ /* 0x000fe40004800000 */
[----:B------:R-:W-:Y:S02]  /*2590*/  FSEL R42, R128, -INF , !P6 ;  /* 0xff800000802a7808 */ /* 0x000fe40007000000 */
[----:B------:R-:W-:Y:S02]  /*25a0*/  IADD3 R5, R2, 0x18, RZ ;  /* 0x0000001802057810 */ /* 0x000fe40007ffe0ff */
[C---:B------:R-:W-:Y:S02]  /*25b0*/  ISETP.GE.AND P4, PT, R3.reuse, R17, PT ;  /* 0x000000110300720c */ /* 0x040fe40003f86270 */
[C---:B------:R-:W-:Y:S02]  /*25c0*/  ISETP.GE.AND P1, PT, R3.reuse, R15, PT ;  /* 0x0000000f0300720c */ /* 0x040fe40003f26270 */
        /* <DEDUP_REMOVED lines=12> */
[----:B------:R-:W-:-:S02]  /*2690*/  IADD3 R3, R2, 0x19, RZ ;  /* 0x0000001902037810 */ /* 0x000fc40007ffe0ff */
[----:B------:R-:W-:Y:S02]  /*26a0*/  FSEL R130, R95, -INF , !P0 ;  /* 0xff8000005f827808 */ /* 0x000fe40004000000 */
[----:B------:R-:W-:Y:S02]  /*26b0*/  ISETP.GE.AND P0, PT, R2, R15, PT ;  /* 0x0000000f0200720c */ /* 0x000fe40003f06270 */
[----:B------:R-:W-:Y:S02]  /*26c0*/  FSEL R132, R105, -INF , !P5 ;  /* 0xff80000069847808 */ /* 0x000fe40006800000 */
[----:B------:R-:W-:Y:S02]  /*26d0*/  FSEL R55, R99, -INF , !P2 ;  /* 0xff80000063377808 */ /* 0x000fe40005000000 */
[----:B------:R-:W-:Y:S02]  /*26e0*/  FSEL R107, R107, -INF , !P4 ;  /* 0xff8000006b6b7808 */ /* 0x000fe40006000000 */
[----:B------:R-:W-:-:S02]  /*26f0*/  FSEL R131, R102, -INF , !P1 ;  /* 0xff80000066837808 */ /* 0x000fc40004800000 */
[C---:B------:R-:W-:Y:S02]  /*2700*/  ISETP.GE.AND P5, PT, R5.reuse, R14, PT ;  /* 0x0000000e0500720c */ /* 0x040fe40003fa6270 */
[C---:B------:R-:W-:Y:S02]  /*2710*/  ISETP.GE.AND P2, PT, R5.reuse, R15, PT ;  /* 0x0000000f0500720c */ /* 0x040fe40003f46270 */
[----:B------:R-:W-:Y:S02]  /*2720*/  ISETP.GE.AND P4, PT, R5, R16, PT ;  /* 0x000000100500720c */ /* 0x000fe40003f86270 */
[----:B------:R-:W-:Y:S02]  /*2730*/  ISETP.GE.AND P1, PT, R3, R14, PT ;  /* 0x0000000e0300720c */ /* 0x000fe40003f26270 */
[----:B------:R-:W-:Y:S02]  /*2740*/  IADD3 R5, R2, 0x20, RZ ;  /* 0x0000002002057810 */ /* 0x000fe40007ffe0ff */
[----:B------:R-:W-:-:S02]  /*2750*/  FSEL R13, R151, -INF , !P0 ;  /* 0xff800000970d7808 */ /* 0x000fc40004000000 */
[----:B------:R-:W-:Y:S02]  /*2760*/  FSEL R52, R93, -INF , !P2 ;  /* 0xff8000005d347808 */ /* 0x000fe40005000000 */
[----:B------:R-:W-:Y:S02]  /*2770*/  FSEL R101, R90, -INF , !P4 ;  /* 0xff8000005a657808 */ /* 0x000fe40006000000 */
[----:B------:R-:W-:Y:S02]  /*2780*/  FSEL R128, R97, -INF , !P1 ;  /* 0xff80000061807808 */ /* 0x000fe40004800000 */
[C---:B------:R-:W-:Y:S02]  /*2790*/  ISETP.GE.AND P2, PT, R5.reuse, R14, PT ;  /* 0x0000000e0500720c */ /* 0x040fe40003f46270 */
[C---:B------:R-:W-:Y:S02]  /*27a0*/  ISETP.GE.AND P4, PT, R5.reuse, R17, PT ;  /* 0x000000110500720c */ /* 0x040fe40003f86270 */
[----:B------:R-:W-:-:S02]  /*27b0*/  ISETP.GE.AND P1, PT, R5, R15, PT ;  /* 0x0000000f0500720c */ /* 0x000fc40003f26270 */
[----:B------:R-:W-:Y:S02]  /*27c0*/  ISETP.GE.AND P0, PT, R5, R16, PT ;  /* 0x000000100500720c */ /* 0x000fe40003f06270 */
[----:B------:R-:W-:Y:S02]  /*27d0*/  FSEL R53, R100, -INF , !P6 ;  /* 0xff80000064357808 */ /* 0x000fe40007000000 */
[----:B------:R-:W-:Y:S02]  /*27e0*/  FMNMX.FTZ R5, R13, R20, !PT ;  /* 0x000000140d057209 */ /* 0x000fe40007810000 */
[----:B------:R-:W-:Y:S02]  /*27f0*/  FSEL R100, R98, -INF , !P3 ;  /* 0xff80000062647808 */ /* 0x000fe40005800000 */
[----:B------:R-:W-:Y:S02]  /*2800*/  FSEL R129, R96, -INF , !P5 ;  /* 0xff80000060817808 */ /* 0x000fe40006800000 */
[----:B------:R-:W-:-:S02]  /*2810*/  ISETP.GE.AND P6, PT, R3, R17, PT ;  /* 0x000000110300720c */ /* 0x000fc40003fc6270 */
[C---:B------:R-:W-:Y:S02]  /*2820*/  ISETP.GE.AND P3, PT, R3.reuse, R15, PT ;  /* 0x0000000f0300720c */ /* 0x040fe40003f66270 */
[----:B------:R-:W-:Y:S02]  /*2830*/  ISETP.GE.AND P5, PT, R3, R16, PT ;  /* 0x000000100300720c */ /* 0x000fe40003fa6270 */
[----:B------:R-:W-:Y:S02]  /*2840*/  IADD3 R3, R2, 0x21, RZ ;  /* 0x0000002102037810 */ /* 0x000fe40007ffe0ff */
[----:B------:R-:W-:Y:S02]  /*2850*/  FMNMX.FTZ R5, R21, R5, !PT ;  /* 0x0000000515057209 */ /* 0x000fe40007810000 */
[----:B------:R-:W-:Y:S02]  /*2860*/  FSEL R133, R94, -INF , !P6 ;  /* 0xff8000005e857808 */ /* 0x000fe40007000000 */
[----:B------:R-:W-:-:S02]  /*2870*/  FSEL R54, R92, -INF , !P3 ;  /* 0xff8000005c367808 */ /* 0x000fc40005800000 */
[----:B------:R-:W-:Y:S02]  /*2880*/  FSEL R105, R91, -INF , !P5 ;  /* 0xff8000005b697808 */ /* 0x000fe40006800000 */
[----:B------:R-:W-:Y:S02]  /*2890*/  FSEL R180, R89, -INF , !P2 ;  /* 0xff80000059b47808 */ /* 0x000fe40005000000 */
[C---:B------:R-:W-:Y:S02]  /*28a0*/  ISETP.GE.AND P6, PT, R3.reuse, R14, PT ;  /* 0x0000000e0300720c */ /* 0x040fe40003fc6270 */
[C---:B------:R-:W-:Y:S02]  /*28b0*/  ISETP.GE.AND P3, PT, R3.reuse, R17, PT ;  /* 0x000000110300720c */ /* 0x040fe40003f66270 */
[C---:B------:R-:W-:Y:S02]  /*28c0*/  ISETP.GE.AND P5, PT, R3.reuse, R15, PT ;  /* 0x0000000f0300720c */ /* 0x040fe40003fa6270 */
[----:B------:R-:W-:-:S02]  /*28d0*/  ISETP.GE.AND P2, PT, R3, R16, PT ;  /* 0x000000100300720c */ /* 0x000fc40003f46270 */
[----:B------:R-:W-:Y:S02]  /*28e0*/  FMNMX.FTZ R3, R22, R5, !PT ;  /* 0x0000000516037209 */ /* 0x000fe40007810000 */
[----:B------:R-:W-:Y:S02]  /*28f0*/  FSEL R165, R78, -INF , !P1 ;  /* 0xff8000004ea57808 */ /* 0x000fe40004800000 */
[----:B------:R-:W-:Y:S02]  /*2900*/  FMNMX.FTZ R3, R51, R3, !PT ;  /* 0x0000000333037209 */ /* 0x000fe40007810000 */
[----:B------:R-:W-:Y:S02]  /*2910*/  FSEL R174, R76, -INF , !P0 ;  /* 0xff8000004cae7808 */ /* 0x000fe40004000000 */
[----:B------:R-:W-:Y:S02]  /*2920*/  FMNMX.FTZ R3, R53, R3, !PT ;  /* 0x0000000335037209 */ /* 0x000fe40007810000 */
[----:B------:R-:W-:-:S02]  /*2930*/  FSEL R181, R88, -INF , !P6 ;  /* 0xff80000058b57808 */ /* 0x000fc40007000000 */
[----:B------:R-:W-:Y:S02]  /*2940*/  FMNMX.FTZ R3, R52, R3, !PT ;  /* 0x0000000334037209 */ /* 0x000fe40007810000 */
[C---:B------:R-:W-:Y:S02]  /*2950*/  ISETP.GE.AND P1, PT, R2.reuse, R14, PT ;  /* 0x0000000e0200720c */ /* 0x040fe40003f26270 */
[C---:B------:R-:W-:Y:S02]  /*2960*/  ISETP.GE.AND P0, PT, R2.reuse, R17, PT ;  /* 0x000000110200720c */ /* 0x040fe40003f06270 */
[C---:B------:R-:W-:Y:S02]  /*2970*/  ISETP.GE.AND P6, PT, R2.reuse, R16, PT ;  /* 0x000000100200720c */ /* 0x040fe40003fc6270 */
[C---:B------:R-:W-:Y:S02]  /*2980*/  IADD3 R5, R2.reuse, 0x28, RZ ;  /* 0x0000002802057810 */ /* 0x040fe40007ffe0ff */
[----:B------:R-:W-:-:S02]  /*2990*/  IADD3 R6, R2, 0x29, RZ ;  /* 0x0000002902067810 */ /* 0x000fc40007ffe0ff */
[C---:B------:R-:W-:Y:S02]  /*29a0*/  IADD3 R9, R2.reuse, 0x30, RZ ;  /* 0x0000003002097810 */ /* 0x040fe40007ffe0ff */
[C---:B------:R-:W-:Y:S02]  /*29b0*/  IADD3 R11, R2.reuse, 0x31, RZ ;  /* 0x00000031020b7810 */ /* 0x040fe40007ffe0ff */
[C---:B------:R-:W-:Y:S02]  /*29c0*/  IADD3 R10, R2.reuse, 0x38, RZ ;  /* 0x00000038020a7810 */ /* 0x040fe40007ffe0ff */
[----:B------:R-:W-:Y:S02]  /*29d0*/  IADD3 R19, R2, 0x39, RZ ;  /* 0x0000003902137810 */ /* 0x000fe40007ffe0ff */
[----:B------:R-:W-:Y:S02]  /*29e0*/  FMNMX.FTZ R2, R54, R3, !PT ;  /* 0x0000000336027209 */ /* 0x000fe40007810000 */
[----:B------:R-:W-:-:S02]  /*29f0*/  FSEL R135, R79, -INF , !P5 ;  /* 0xff8000004f877808 */ /* 0x000fc40006800000 */
[-C--:B------:R-:W-:Y:S02]  /*2a00*/  ISETP.GE.AND P5, PT, R5, R15.reuse, PT ;  /* 0x0000000f0500720c */ /* 0x080fe40003fa6270 */
[----:B------:R-:W-:Y:S02]  /*2a10*/  FMNMX.FTZ R2, R165, R2, !PT ;  /* 0x00000002a5027209 */ /* 0x000fe40007810000 */
[----:B------:R-:W-:Y:S02]  /*2a20*/  FSEL R18, R161, -INF , !P6 ;  /* 0xff800000a1127808 */ /* 0x000fe40007000000 */
[----:B------:R-:W-:Y:S02]  /*2a30*/  FSEL R172, R77, -INF , !P2 ;  /* 0xff8000004dac7808 */ /* 0x000fe40005000000 */
[----:B------:R-:W-:Y:S02]  /*2a40*/  ISETP.GE.AND P2, PT, R6, R15, PT ;  /* 0x0000000f0600720c */ /* 0x000fe40003f46270 */
[----:B------:R-:W-:-:S02]  /*2a50*/  FSEL R134, R72, -INF , !P5 ;  /* 0xff80000048867808 */ /* 0x000fc40006800000 */
[----:B------:R-:W-:Y:S02]  /*2a60*/  FMNMX.FTZ R3, R135, R2, !PT ;  /* 0x0000000287037209 */ /* 0x000fe40007810000 */
[----:B------:R-:W-:Y:S02]  /*2a70*/  FMNMX.FTZ R2, R18, R24, !PT ;  /* 0x0000001812027209 */ /* 0x000fe40007810000 */
[----:B------:R-:W-:Y:S02]  /*2a80*/  ISETP.GE.AND P5, PT, R9, R15, PT ;  /* 0x0000000f0900720c */ /* 0x000fe40003fa6270 */
[----:B------:R-:W-:Y:S02]  /*2a90*/  FSEL R156, R73, -INF , !P2 ;  /* 0xff800000499c7808 */ /* 0x000fe40005000000 */
[----:B------:R-:W-:Y:S02]  /*2aa0*/  FMNMX.FTZ R3, R134, R3, !PT ;  /* 0x0000000386037209 */ /* 0x000fe40007810000 */
[----:B------:R-:W-:-:S02]  /*2ab0*/  FMNMX.FTZ R2, R25, R2, !PT ;  /* 0x0000000219027209 */ /* 0x000fc40007810000 */
[----:B------:R-:W-:Y:S02]  /*2ac0*/  ISETP.GE.AND P2, PT, R11, R15, PT ;  /* 0x0000000f0b00720c */ /* 0x000fe40003f46270 */
[----:B------:R-:W-:Y:S02]  /*2ad0*/  FSEL R208, R29, -INF , !P5 ;  /* 0xff8000001dd07808 */ /* 0x000fe40006800000 */
[----:B------:R-:W-:Y:S02]  /*2ae0*/  FMNMX.FTZ R3, R156, R3, !PT ;  /* 0x000000039c037209 */ /* 0x000fe40007810000 */
[----:B------:R-:W-:Y:S02]  /*2af0*/  FMNMX.FTZ R2, R32, R2, !PT ;  /* 0x0000000220027209 */ /* 0x000fe40007810000 */
        /* <DEDUP_REMOVED lines=8> */
[----:B------:R-:W-:Y:S02]  /*2b80*/  FSEL R216, R12, -INF , !P2 ;  /* 0xff8000000cd87808 */ /* 0x000fe40005000000 */
[----:B------:R-:W-:Y:S02]  /*2b90*/  FMNMX.FTZ R3, R214, R3, !PT ;  /* 0x00000003d6037209 */ /* 0x000fe40007810000 */
[----:B------:R-:W-:Y:S02]  /*2ba0*/  FMNMX.FTZ R2, R101, R2, !PT ;  /* 0x0000000265027209 */ /* 0x000fe40007810000 */
[C---:B------:R-:W-:Y:S02]  /*2bb0*/  ISETP.GE.AND P6, PT, R5.reuse, R14, PT ;  /* 0x0000000e0500720c */ /* 0x040fe40003fc6270 */
[C---:B------:R-:W-:Y:S02]  /*2bc0*/  ISETP.GE.AND P5, PT, R5.reuse, R16, PT ;  /* 0x000000100500720c */ /* 0x040fe40003fa6270 */
[----:B------:R-:W-:-:S02]  /*2bd0*/  ISETP.GE.AND P2, PT, R5, R17, PT ;  /* 0x000000110500720c */ /* 0x000fc40003f46270 */
[----:B------:R-:W-:Y:S02]  /*2be0*/  FMNMX.FTZ R5, R216, R3, !PT ;  /* 0x00000003d8057209 */ /* 0x000fe40007810000 */
[----:B------:R-:W-:Y:S02]  /*2bf0*/  FMNMX.FTZ R2, R105, R2, !PT ;  /* 0x0000000269027209 */ /* 0x000fe40007810000 */
[----:B------:R-:W-:Y:S01]  /*2c00*/  FSEL R36, R162, -INF , !P1 ;  /* 0xff800000a2247808 */ /* 0x000fe20004800000 */
[----:B------:R-:W1:Y:S01]  /*2c10*/  SHFL.BFLY PT, R102, R5, 0x2, 0x1f ;  /* 0x0c401f0005667f89 */ /* 0x000e6200000e0000 */
[----:B------:R-:W-:Y:S02]  /*2c20*/  FMNMX.FTZ R2, R174, R2, !PT ;  /* 0x00000002ae027209 */ /* 0x000fe40007810000 */
[----:B------:R-:W-:Y:S02]  /*2c30*/  FMNMX.FTZ R3, R36, R41, !PT ;  /* 0x0000002924037209 */ /* 0x000fe40007810000 */
[----:B------:R-:W-:-:S02]  /*2c40*/  FSEL R159, R57, -INF , !P5 ;  /* 0xff800000399f7808 */ /* 0x000fc40006800000 */
[----:B------:R-:W-:Y:S02]  /*2c50*/  ISETP.GE.AND P5, PT, R6, R16, PT ;  /* 0x000000100600720c */ /* 0x000fe40003fa6270 */
[----:B------:R-:W-:Y:S02]  /*2c60*/  FMNMX.FTZ R2, R172, R2, !PT ;  /* 0x00000002ac027209 */ /* 0x000fe40007810000 */
[----:B------:R-:W-:Y:S02]  /*2c70*/  FMNMX.FTZ R3, R42, R3, !PT ;  /* 0x000000032a037209 */ /* 0x000fe40007810000 */
[----:B------:R-:W-:Y:S02]  /*2c80*/  ISETP.GE.AND P1, PT, R9, R16, PT ;  /* 0x000000100900720c */ /* 0x000fe40003f26270 */
[----:B------:R-:W-:Y:S02]  /*2c90*/  FSEL R166, R56, -INF , !P5 ;  /* 0xff80000038a67808 */ /* 0x000fe40006800000 */
[----:B------:R-:W-:-:S02]  /*2ca0*/  FMNMX.FTZ R2, R159, R2, !PT ;  /* 0x000000029f027209 */ /* 0x000fc40007810000 */
[----:B------:R-:W-:Y:S02]  /*2cb0*/  FMNMX.FTZ R3, R43, R3, !PT ;  /* 0x000000032b037209 */ /* 0x000fe40007810000 */
[----:B------:R-:W-:Y:S02]  /*2cc0*/  ISETP.GE.AND P5, PT, R11, R16, PT ;  /* 0x000000100b00720c */ /* 0x000fe40003fa6270 */
[----:B------:R-:W-:Y:S02]  /*2cd0*/  FSEL R212, R31, -INF , !P1 ;  /* 0xff8000001fd47808 */ /* 0x000fe40004800000 */
[----:B------:R-:W-:Y:S02]  /*2ce0*/  FMNMX.FTZ R2, R166, R2, !PT ;  /* 0x00000002a6027209 */ /* 0x000fe40007810000 */
[----:B------:R-:W-:Y:S02]  /*2cf0*/  FMNMX.FTZ R3, R106, R3, !PT ;  /* 0x000000036a037209 */ /* 0x000fe40007810000 */
[----:B------:R-:W-:-:S02]  /*2d00*/  ISETP.GE.AND P1, PT, R10, R16, PT ;  /* 0x000000100a00720c */ /* 0x000fc40003f26270 */
[----:B------:R-:W-:Y:S02]  /*2d10*/  FSEL R218, R30, -INF , !P5 ;  /* 0xff8000001eda7808 */ /* 0x000fe40006800000 */
[----:B------:R-:W-:Y:S01]  /*2d20*/  FMNMX.FTZ R2, R212, R2, !PT ;  /* 0x00000002d4027209 */ /* 0x000fe20007810000 */
[----:B------:R-:W-:Y:S01]  /*2d30*/  LDSM.16.MT88.4 R28, [R220+0x9000] ;  /* 0x00900000dc1c783b */ /* 0x000fe20000004200 */
[----:B------:R-:W-:Y:S02]  /*2d40*/  FMNMX.FTZ R3, R107, R3, !PT ;  /* 0x000000036b037209 */ /* 0x000fe40007810000 */
[----:B------:R-:W-:Y:S02]  /*2d50*/  FSEL R40, R163, -INF , !P0 ;  /* 0xff800000a3287808 */ /* 0x000fe40004000000 */
[----:B------:R-:W-:Y:S02]  /*2d60*/  FSEL R215, R26, -INF , !P1 ;  /* 0xff8000001ad77808 */ /* 0x000fe40004800000 */
[----:B------:R-:W-:-:S02]  /*2d70*/  ISETP.GE.AND P0, PT, R19, R16, PT ;  /* 0x000000101300720c */ /* 0x000fc40003f06270 */
[----:B------:R-:W-:Y:S02]  /*2d80*/  FMNMX.FTZ R2, R218, R2, !PT ;  /* 0x00000002da027209 */ /* 0x000fe40007810000 */
[----:B------:R-:W-:Y:S02]  /*2d90*/  FMNMX.FTZ R3, R129, R3, !PT ;  /* 0x0000000381037209 */ /* 0x000fe40007810000 */
[----:B-1----:R-:W-:Y:S02]  /*2da0*/  FMNMX.FTZ R102, R5, R102, !PT ;  /* 0x0000006605667209 */ /* 0x002fe40007810000 */
[----:B------:R-:W-:Y:S02]  /*2db0*/  FSEL R227, R27, -INF , !P0 ;  /* 0xff8000001be37808 */ /* 0x000fe40004000000 */
[----:B------:R-:W-:Y:S01]  /*2dc0*/  FMNMX.FTZ R2, R215, R2, !PT ;  /* 0x00000002d7027209 */ /* 0x000fe20007810000 */
[----:B------:R-:W-:Y:S01]  /*2dd0*/  SHFL.BFLY PT, R8, R102, 0x1, 0x1f ;  /* 0x0c201f0066087f89 */ /* 0x000fe200000e0000 */
[----:B------:R-:W-:-:S02]  /*2de0*/  FMNMX.FTZ R5, R128, R3, !PT ;  /* 0x0000000380057209 */ /* 0x000fc40007810000 */
[----:B------:R-:W-:Y:S02]  /*2df0*/  FMNMX.FTZ R3, R40, R50, !PT ;  /* 0x0000003228037209 */ /* 0x000fe40007810000 */
[----:B------:R-:W-:Y:S02]  /*2e00*/  FMNMX.FTZ R7, R227, R2, !PT ;  /* 0x00000002e3077209 */ /* 0x000fe40007810000 */
[----:B------:R-:W-:Y:S02]  /*2e10*/  FMNMX.FTZ R5, R180, R5, !PT ;  /* 0x00000005b4057209 */ /* 0x000fe40007810000 */
[----:B------:R-:W-:Y:S02]  /*2e20*/  FMNMX.FTZ R2, R49, R3, !PT ;  /* 0x0000000331027209 */ /* 0x000fe40007810000 */
[C---:B------:R-:W-:Y:S02]  /*2e30*/  ISETP.GE.AND P5, PT, R6.reuse, R14, PT ;  /* 0x0000000e0600720c */ /* 0x040fe40003fa6270 */
[----:B------:R-:W-:-:S02]  /*2e40*/  ISETP.GE.AND P1, PT, R6, R17, PT ;  /* 0x000000110600720c */ /* 0x000fc40003f26270 */
[----:B------:R-:W-:Y:S01]  /*2e50*/  FSEL R173, R64, -INF , !P6 ;  /* 0xff80000040ad7808 */ /* 0x000fe20007000000 */
[----:B------:R-:W1:Y:S01]  /*2e60*/  SHFL.BFLY PT, R6, R7, 0x2, 0x1f ;  /* 0x0c401f0007067f89 */ /* 0x000e6200000e0000 */
        /* <DEDUP_REMOVED lines=12> */
[----:B------:R-:W-:Y:S02]  /*2f30*/  FMNMX.FTZ R3, R219, R3, !PT ;  /* 0x00000003db037209 */ /* 0x000fe40007810000 */
[----:B------:R-:W-:Y:S02]  /*2f40*/  FMNMX.FTZ R2, R130, R2, !PT ;  /* 0x0000000282027209 */ /* 0x000fe40007810000 */
[----:B------:R-:W-:Y:S02]  /*2f50*/  ISETP.GE.AND P5, PT, R19, R14, PT ;  /* 0x0000000e1300720c */ /* 0x000fe40003fa6270 */
[----:B------:R-:W-:Y:S02]  /*2f60*/  FSEL R235, R35, -INF , !P0 ;  /* 0xff80000023eb7808 */ /* 0x000fe40004000000 */
[----:B------:R-:W-:-:S02]  /*2f70*/  FMNMX.FTZ R3, R217, R3, !PT ;  /* 0x00000003d9037209 */ /* 0x000fc40007810000 */
[----:B------:R-:W-:Y:S02]  /*2f80*/  FSEL R167, R104, -INF , !P4 ;  /* 0xff80000068a77808 */ /* 0x000fe40006000000 */
[----:B------:R-:W-:Y:S02]  /*2f90*/  FMNMX.FTZ R2, R133, R2, !PT ;  /* 0x0000000285027209 */ /* 0x000fe40007810000 */
[----:B------:R-:W-:Y:S02]  /*2fa0*/  FSEL R237, R33, -INF , !P5 ;  /* 0xff80000021ed7808 */ /* 0x000fe40006800000 */
[----:B------:R-:W-:Y:S02]  /*2fb0*/  FMNMX.FTZ R3, R235, R3, !PT ;  /* 0x00000003eb037209 */ /* 0x000fe40007810000 */
[----:B------:R-:W-:Y:S02]  /*2fc0*/  FSEL R164, R103, -INF , !P3 ;  /* 0xff80000067a47808 */ /* 0x000fe40005800000 */
[----:B------:R-:W-:-:S02]  /*2fd0*/  FMNMX.FTZ R5, R167, R2, !PT ;  /* 0x00000002a7057209 */ /* 0x000fc40007810000 */
[----:B------:R-:W-:Y:S02]  /*2fe0*/  FMNMX.FTZ R2, R237, R3, !PT ;  /* 0x00000003ed027209 */ /* 0x000fe40007810000 */
[----:B-1----:R-:W-:Y:S02]  /*2ff0*/  FMNMX.FTZ R7, R7, R6, !PT ;  /* 0x0000000607077209 */ /* 0x002fe40007810000 */
[----:B------:R-:W-:Y:S01]  /*3000*/  FSEL R157, R66, -INF , !P2 ;  /* 0xff800000429d7808 */ /* 0x000fe20005000000 */
[----:B------:R-:W1:Y:S01]  /*3010*/  SHFL.BFLY PT, R6, R2, 0x2, 0x1f ;  /* 0x0c401f0002067f89 */ /* 0x000e6200000e0000 */
[----:B------:R-:W-:Y:S02]  /*3020*/  FMNMX.FTZ R3, R164, R5, !PT ;  /* 0x00000005a4037209 */ /* 0x000fe40007810000 */
[----:B------:R-:W-:Y:S02]  /*3030*/  FMNMX.FTZ R102, R102, R8, !PT ;  /* 0x0000000866667209 */ /* 0x000fe40007810000 */
[----:B------:R-:W-:Y:S01]  /*3040*/  ISETP.GE.AND P0, PT, R9, R17, PT ;  /* 0x000000110900720c */ /* 0x000fe20003f06270 */
[----:B------:R-:W2:Y:S01]  /*3050*/  SHFL.BFLY PT, R8, R7, 0x1, 0x1f ;  /* 0x0c201f0007087f89 */ /* 0x000ea200000e0000 */
[----:B------:R-:W-:Y:S01]  /*3060*/  FSEL R158, R67, -INF , !P1 ;  /* 0xff800000439e7808 */ /* 0x000fe20004800000 */
[----:B------:R-:W-:Y:S01]  /*3070*/  FMUL.FTZ R12, R102, c[0x0][0x23c] ;  /* 0x00008f00660c7a20 */ /* 0x000fe20000410000 */
[----:B------:R-:W-:-:S02]  /*3080*/  FMNMX.FTZ R3, R157, R3, !PT ;  /* 0x000000039d037209 */ /* 0x000fc40007810000 */
[----:B------:R-:W-:Y:S02]  /*3090*/  ISETP.GE.AND P2, PT, R11, R17, PT ;  /* 0x000000110b00720c */ /* 0x000fe40003f46270 */
[----:B------:R-:W-:Y:S02]  /*30a0*/  FSEL R228, R47, -INF , !P0 ;  /* 0xff8000002fe47808 */ /* 0x000fe40004000000 */
[----:B------:R-:W-:Y:S02]  /*30b0*/  FMNMX.FTZ R3, R158, R3, !PT ;  /* 0x000000039e037209 */ /* 0x000fe40007810000 */
[----:B------:R-:W-:Y:S02]  /*30c0*/  ISETP.GE.AND P1, PT, R10, R17, PT ;  /* 0x000000110a00720c */ /* 0x000fe40003f26270 */
[----:B------:R-:W-:Y:S02]  /*30d0*/  FSEL R230, R46, -INF , !P2 ;  /* 0xff8000002ee67808 */ /* 0x000fe40005000000 */
[----:B------:R-:W-:Y:S01]  /*30e0*/  FMNMX.FTZ R3, R228, R3, !PT ;  /* 0x00000003e4037209 */ /* 0x000fe20007810000 */
[----:B------:R-:W-:Y:S01]  /*30f0*/  LDSM.16.MT88.4 R44, [R221+0xb000] ;  /* 0x00b00000dd2c783b */ /* 0x000fe20000004200 */
[----:B------:R-:W-:-:S02]  /*3100*/  FSETP.NEU.FTZ.AND P0, PT, R102, -INF , PT ;  /* 0xff8000006600780b */ /* 0x000fc40003f1d000 */
[----:B------:R-:W-:Y:S02]  /*3110*/  ISETP.GE.AND P2, PT, R19, R17, PT ;  /* 0x000000111300720c */ /* 0x000fe40003f46270 */
[----:B------:R-:W-:Y:S02]  /*3120*/  FSEL R232, R37, -INF , !P1 ;  /* 0xff80000025e87808 */ /* 0x000fe40004800000 */
[----:B------:R-:W-:Y:S02]  /*3130*/  FMNMX.FTZ R5, R230, R3, !PT ;  /* 0x00000003e6057209 */ /* 0x000fe40007810000 */
[----:B------:R-:W-:Y:S02]  /*3140*/  FSEL R12, R12, RZ, P0 ;  /* 0x000000ff0c0c7208 */ /* 0x000fe40000000000 */
[----:B------:R-:W-:Y:S02]  /*3150*/  FSEL R236, R34, -INF , !P2 ;  /* 0xff80000022ec7808 */ /* 0x000fe40005000000 */
[----:B------:R-:W-:Y:S01]  /*3160*/  FMNMX.FTZ R5, R232, R5, !PT ;  /* 0x00000005e8057209 */ /* 0x000fe20007810000 */
[--C-:B------:R-:W-:Y:S01]  /*3170*/  FFMA.FTZ R3, R13, c[0x0][0x23c], -R12.reuse ;  /* 0x00008f000d037a23 */ /* 0x100fe2000001080c */
[----:B-1----:R-:W-:Y:S01]  /*3180*/  FMNMX.FTZ R6, R2, R6, !PT ;  /* 0x0000000602067209 */ /* 0x002fe20007810000 */
[--C-:B------:R-:W-:Y:S01]  /*3190*/  FFMA.FTZ R2, R20, c[0x0][0x23c], -R12.reuse ;  /* 0x00008f0014027a23 */ /* 0x100fe2000001080c */
[----:B------:R-:W-:Y:S01]  /*31a0*/  FMNMX.FTZ R5, R236, R5, !PT ;  /* 0x00000005ec057209 */ /* 0x000fe20007810000 */
[----:B------:R2:W-:Y:S02]  /*31b0*/  MUFU.EX2 R195, R3 ;  /* 0x0000000300c37308 */ /* 0x0005e40000000800 */
[----:B------:R-:W1:Y:S06]  /*31c0*/  SHFL.BFLY PT, R9, R6, 0x1, 0x1f ;  /* 0x0c201f0006097f89 */ /* 0x000e6c00000e0000 */
[----:B------:R3:W-:Y:S01]  /*31d0*/  MUFU.EX2 R19, R2 ;  /* 0x0000000200137308 */ /* 0x0007e20000000800 */
[----:B--2---:R-:W-:Y:S01]  /*31e0*/  FMNMX.FTZ R3, R7, R8, !PT ;  /* 0x0000000807037209 */ /* 0x004fe20007810000 */
[----:B------:R-:W-:Y:S01]  /*31f0*/  FFMA.FTZ R7, R21, c[0x0][0x23c], -R12 ;  /* 0x00008f0015077a23 */ /* 0x000fe2000001080c */
[----:B------:R-:W2:Y:S02]  /*3200*/  SHFL.BFLY PT, R8, R5, 0x2, 0x1f ;  /* 0x0c401f0005087f89 */ /* 0x000ea400000e0000 */
[----:B------:R-:W-:-:S03]  /*3210*/  FSETP.NEU.FTZ.AND P0, PT, R3, -INF , PT ;  /* 0xff8000000300780b */ /* 0x000fc60003f1d000 */
[----:B------:R4:W-:Y:S01]  /*3220*/  MUFU.EX2 R197, R7 ;  /* 0x0000000700c57308 */ /* 0x0009e20000000800 */
[----:B---3--:R-:W-:Y:S01]  /*3230*/  FMUL.FTZ R2, R3, c[0x0][0x23c] ;  /* 0x00008f0003027a20 */ /* 0x008fe20000410000 */
[----:B-1----:R-:W-:-:S04]  /*3240*/  FMNMX.FTZ R104, R6, R9, !PT ;  /* 0x0000000906687209 */ /* 0x002fc80007810000 */
[----:B------:R-:W-:Y:S02]  /*3250*/  FSEL R2, R2, RZ, P0 ;  /* 0x000000ff02027208 */ /* 0x000fe40000000000 */
[----:B------:R-:W-:-:S03]  /*3260*/  FSETP.NEU.FTZ.AND P0, PT, R104, -INF , PT ;  /* 0xff8000006800780b */ /* 0x000fc60003f1d000 */
[--C-:B------:R-:W-:Y:S02]  /*3270*/  FFMA.FTZ R0, R24, c[0x0][0x23c], -R2.reuse ;  /* 0x00008f0018007a23 */ /* 0x100fe40000010802 */
[----:B------:R-:W-:Y:S02]  /*3280*/  FFMA.FTZ R4, R32, c[0x0][0x23c], -R2 ;  /* 0x00008f0020047a23 */ /* 0x000fe40000010802 */
[----:B------:R1:W-:Y:S01]  /*3290*/  MUFU.EX2 R194, R0 ;  /* 0x0000000000c27308 */ /* 0x0003e20000000800 */
[----:B----4-:R-:W-:Y:S01]  /*32a0*/  FFMA.FTZ R7, R22, c[0x0][0x23c], -R12 ;  /* 0x00008f0016077a23 */ /* 0x010fe2000001080c */
[----:B------:R-:W-:Y:S01]  /*32b0*/  LDSM.16.MT88.4 R32, [R221+0xa000] ;  /* 0x00a00000dd20783b */ /* 0x000fe20000004200 */
[----:B--2---:R-:W-:-:S03]  /*32c0*/  FMNMX.FTZ R5, R5, R8, !PT ;  /* 0x0000000805057209 */ /* 0x004fc60007810000 */
[----:B------:R-:W-:Y:S02]  /*32d0*/  LDSM.16.MT88.4 R20, [R221+0x9000] ;  /* 0x00900000dd14783b */ /* 0x000fe40000004200 */
[----:B------:R-:W-:Y:S02]  /*32e0*/  MUFU.EX2 R183, R4 ;  /* 0x0000000400b77308 */ /* 0x000fe40000000800 */
[----:B------:R-:W2:Y:S01]  /*32f0*/  SHFL.BFLY PT, R6, R5, 0x1, 0x1f ;  /* 0x0c201f0005067f89 */ /* 0x000ea200000e0000 */
[----:B-1----:R-:W-:-:S05]  /*3300*/  FFMA.FTZ R0, R25, c[0x0][0x23c], -R2 ;  /* 0x00008f0019007a23 */ /* 0x002fca0000010802 */
[----:B------:R1:W3:Y:S01]  /*3310*/  MUFU.EX2 R192, R7 ;  /* 0x0000000700c07308 */ /* 0x0002e20000000800 */
[----:B------:R-:W4:Y:S07]  /*3320*/  LDSM.16.MT88.4 R24, [R220+0xa000] ;  /* 0x00a00000dc18783b */ /* 0x000f2e0000004200 */
[----:B------:R5:W-:Y:S01]  /*3330*/  MUFU.EX2 R196, R0 ;  /* 0x0000000000c47308 */ /* 0x000be20000000800 */
[--C-:B-1----:R-:W-:Y:S01]  /*3340*/  FFMA.FTZ R7, R18, c[0x0][0x23c], -R2.reuse ;  /* 0x00008f0012077a23 */ /* 0x102fe20000010802 */
[----:B--2---:R-:W-:Y:S01]  /*3350*/  FMNMX.FTZ R103, R5, R6, !PT ;  /* 0x0000000605677209 */ /* 0x004fe20007810000 */
[----:B------:R-:W-:Y:S01]  /*3360*/  FFMA.FTZ R18, R159, c[0x0][0x23c], -R2 ;  /* 0x00008f009f127a23 */ /* 0x000fe20000010802 */
[----:B---3--:R-:W-:-:S04]  /*3370*/  F2FP.BF16.PACK_AB R6, R192, R197 ;  /* 0x000000c5c006723e */ /* 0x008fc800000010ff */
[----:B------:R-:W1:Y:S01]  /*3380*/  MUFU.EX2 R198, R7 ;  /* 0x0000000700c67308 */ /* 0x000e620000000800 */
[----:B------:R-:W-:Y:S02]  /*3390*/  FMUL.FTZ R8, R103, c[0x0][0x23c] ;  /* 0x00008f0067087a20 */ /* 0x000fe40000410000 */
[----:B-----5:R-:W-:-:S05]  /*33a0*/  FMUL.FTZ R0, R104, c[0x0][0x23c] ;  /* 0x00008f0068007a20 */ /* 0x020fca0000410000 */
[----:B------:R-:W-:Y:S02]  /*33b0*/  FSEL R0, R0, RZ, P0 ;  /* 0x000000ff00007208 */ /* 0x000fe40000000000 */
[----:B------:R-:W-:-:S03]  /*33c0*/  FSETP.NEU.FTZ.AND P0, PT, R103, -INF , PT ;  /* 0xff8000006700780b */ /* 0x000fc60003f1d000 */
[--C-:B------:R-:W-:Y:S01]  /*33d0*/  FFMA.FTZ R4, R36, c[0x0][0x23c], -R0.reuse ;  /* 0x00008f0024047a23 */ /* 0x100fe20000010800 */
[----:B------:R-:W-:Y:S01]  /*33e0*/  FSEL R13, R8, RZ, P0 ;  /* 0x000000ff080d7208 */ /* 0x000fe20000000000 */
[----:B------:R-:W2:Y:S01]  /*33f0*/  LDSM.16.MT88.4 R36, [R220+0xb000] ;  /* 0x00b00000dc24783b */ /* 0x000ea20000004200 */
[--C-:B------:R-:W-:Y:S01]  /*3400*/  FFMA.FTZ R8, R43, c[0x0][0x23c], -R0.reuse ;  /* 0x00008f002b087a23 */ /* 0x100fe20000010800 */
[----:B------:R3:W-:Y:S01]  /*3410*/  MUFU.EX2 R251, R4 ;  /* 0x0000000400fb7308 */ /* 0x0007e20000000800 */
[----:B-1----:R-:W-:Y:S01]  /*3420*/  F2FP.BF16.PACK_AB R5, R194, R198 ;  /* 0x000000c6c205723e */ /* 0x002fe200000010ff */
[----:B------:R-:W-:Y:S01]  /*3430*/  FFMA.FTZ R9, R42, c[0x0][0x23c], -R0 ;  /* 0x00008f002a097a23 */ /* 0x000fe20000010800 */
[----:B------:R-:W-:-:S05]  /*3440*/  F2FP.BF16.PACK_AB R7, R183, R196 ;  /* 0x000000c4b707723e */ /* 0x000fca00000010ff */
[----:B------:R1:W-:Y:S01]  /*3450*/  MUFU.EX2 R193, R8 ;  /* 0x0000000800c17308 */ /* 0x0003e20000000800 */
[----:B---3--:R-:W-:-:S07]  /*3460*/  FFMA.FTZ R4, R41, c[0x0][0x23c], -R0 ;  /* 0x00008f0029047a23 */ /* 0x008fce0000010800 */
[----:B------:R-:W3:Y:S01]  /*3470*/  MUFU.EX2 R252, R9 ;  /* 0x0000000900fc7308 */ /* 0x000ee20000000800 */
[----:B-1----:R-:W-:-:S07]  /*3480*/  FFMA.FTZ R8, R40, c[0x0][0x23c], -R13 ;  /* 0x00008f0028087a23 */ /* 0x002fce000001080d */
[----:B------:R1:W-:Y:S01]  /*3490*/  MUFU.EX2 R246, R4 ;  /* 0x0000000400f67308 */ /* 0x0003e20000000800 */
[----:B------:R-:W-:Y:S07]  /*34a0*/  LDSM.16.MT88.4 R40, [R221+0xb400] ;  /* 0x00b40000dd28783b */ /* 0x000fee0000004200 */
[----:B------:R5:W-:Y:S01]  /*34b0*/  MUFU.EX2 R243, R8 ;  /* 0x0000000800f37308 */ /* 0x000be20000000800 */
[----:B---3--:R-:W-:Y:S02]  /*34c0*/  F2FP.BF16.PACK_AB R10, R193, R252 ;  /* 0x000000fcc10a723e */ /* 0x008fe400000010ff */
[----:B-1----:R-:W-:-:S07]  /*34d0*/  F2FP.BF16.PACK_AB R4, R19, R195 ;  /* 0x000000c31304723e */ /* 0x002fce00000010ff */
[----:B------:R-:W-:Y:S01]  /*34e0*/  HMMA.16816.F32.BF16 R124, R4, R28, RZ ;  /* 0x0000001c047c723c */ /* 0x000fe200000418ff */
[----:B-----5:R-:W-:-:S04]  /*34f0*/  FFMA.FTZ R8, R50, c[0x0][0x23c], -R13 ;  /* 0x00008f0032087a23 */ /* 0x020fc8000001080d */
[----:B------:R1:W3:Y:S03]  /*3500*/  MUFU.EX2 R242, R8 ;  /* 0x0000000800f27308 */ /* 0x0002e60000000800 */
[C---:B------:R-:W-:Y:S08]  /*3510*/  HMMA.16816.F32.BF16 R120, R4.reuse, R20, RZ ;  /* 0x000000140478723c */ /* 0x040ff000000418ff */
[----:B----4-:R-:W-:Y:S01]  /*3520*/  HMMA.16816.F32.BF16 R116, R4, R24, RZ ;  /* 0x000000180474723c */ /* 0x010fe200000418ff */
[----:B-1----:R-:W-:Y:S01]  /*3530*/  FFMA.FTZ R8, R49, c[0x0][0x23c], -R13 ;  /* 0x00008f0031087a23 */ /* 0x002fe2000001080d */
[----:B---3--:R-:W-:-:S06]  /*3540*/  F2FP.BF16.PACK_AB R9, R242, R243 ;  /* 0x000000f3f209723e */ /* 0x008fcc00000010ff */
[C---:B------:R-:W-:Y:S01]  /*3550*/  HMMA.16816.F32.BF16 R112, R4.reuse, R32, RZ ;  /* 0x000000200470723c */ /* 0x040fe200000418ff */
[----:B------:R1:W-:Y:S07]  /*3560*/  MUFU.EX2 R245, R8 ;  /* 0x0000000800f57308 */ /* 0x0003ee0000000800 */
[C---:B--2---:R-:W-:Y:S08]  /*3570*/  HMMA.16816.F32.BF16 R108, R4.reuse, R36, RZ ;  /* 0x00000024046c723c */ /* 0x044ff000000418ff */
[----:B------:R-:W-:Y:S01]  /*3580*/  HMMA.16816.F32.BF16 R96, R4, R44, RZ ;  /* 0x0000002c0460723c */ /* 0x000fe200000418ff */
[----:B-1----:R-:W-:-:S04]  /*3590*/  FFMA.FTZ R8, R48, c[0x0][0x23c], -R13 ;  /* 0x00008f0030087a23 */ /* 0x002fc8000001080d */
[----:B------:R1:W2:Y:S03]  /*35a0*/  MUFU.EX2 R250, R8 ;  /* 0x0000000800fa7308 */ /* 0x0002a60000000800 */
[C---:B------:R-:W-:Y:S08]  /*35b0*/  HMMA.16816.F32.BF16 R92, R4.reuse, R30, RZ ;  /* 0x0000001e045c723c */ /* 0x040ff000000418ff */
[----:B------:R-:W-:Y:S01]  /*35c0*/  HMMA.16816.F32.BF16 R88, R4, R22, RZ ;  /* 0x000000160458723c */ /* 0x000fe200000418ff */
[----:B-1----:R-:W-:-:S02]  /*35d0*/  F2FP.BF16.PACK_AB R8, R246, R251 ;  /* 0x000000fbf608723e */ /* 0x002fc400000010ff */
[----:B--2---:R-:W-:-:S05]  /*35e0*/  F2FP.BF16.PACK_AB R11, R250, R245 ;  /* 0x000000f5fa0b723e */ /* 0x004fca00000010ff */
[C---:B------:R-:W-:Y:S08]  /*35f0*/  HMMA.16816.F32.BF16 R84, R4.reuse, R26, RZ ;  /* 0x0000001a0454723c */ /* 0x040ff000000418ff */
[C---:B------:R-:W-:Y:S08]  /*3600*/  HMMA.16816.F32.BF16 R80, R4.reuse, R34, RZ ;  /* 0x000000220450723c */ /* 0x040ff000000418ff */
[C---:B------:R-:W-:Y:S08]  /*3610*/  HMMA.16816.F32.BF16 R76, R4.reuse, R38, RZ ;  /* 0x00000026044c723c */ /* 0x040ff000000418ff */
[----:B------:R-:W-:Y:S07]  /*3620*/  HMMA.16816.F32.BF16 R68, R4, R46, RZ ;  /* 0x0000002e0444723c */ /* 0x000fee00000418ff */
[--C-:B------:R-:W-:Y:S01]  /*3630*/  FFMA.FTZ R4, R51, c[0x0][0x23c], -R12.reuse ;  /* 0x00008f0033047a23 */ /* 0x100fe2000001080c */
[C---:B------:R-:W-:Y:S03]  /*3640*/  HMMA.16816.F32.BF16 R72, R8.reuse, R28, RZ ;  /* 0x0000001c0848723c */ /* 0x040fe600000418ff */
[----:B------:R1:W-:Y:S05]  /*3650*/  MUFU.EX2 R244, R4 ;  /* 0x0000000400f47308 */ /* 0x0003ea0000000800 */
[C---:B------:R-:W-:Y:S01]  /*3660*/  HMMA.16816.F32.BF16 R148, R8.reuse, R30, RZ ;  /* 0x0000001e0894723c */ /* 0x040fe200000418ff */
[----:B------:R-:W-:Y:S07]  /*3670*/  LDSM.16.MT88.4 R28, [R220+0x9400] ;  /* 0x00940000dc1c783b */ /* 0x000fee0000004200 */
[----:B------:R-:W-:Y:S01]  /*3680*/  HMMA.16816.F32.BF16 R64, R8, R20, RZ ;  /* 0x000000140840723c */ /* 0x000fe200000418ff */
[----:B-1----:R-:W-:-:S04]  /*3690*/  FFMA.FTZ R4, R53, c[0x0][0x23c], -R12 ;  /* 0x00008f0035047a23 */ /* 0x002fc8000001080c */
[----:B------:R1:W-:Y:S03]  /*36a0*/  MUFU.EX2 R249, R4 ;  /* 0x0000000400f97308 */ /* 0x0003e60000000800 */
[C---:B------:R-:W-:Y:S01]  /*36b0*/  HMMA.16816.F32.BF16 R144, R8.reuse, R22, RZ ;  /* 0x000000160890723c */ /* 0x040fe200000418ff */
[----:B------:R-:W-:Y:S07]  /*36c0*/  LDSM.16.MT88.4 R20, [R220+0xa400] ;  /* 0x00a40000dc14783b */ /* 0x000fee0000004200 */
[----:B------:R-:W-:Y:S01]  /*36d0*/  HMMA.16816.F32.BF16 R60, R8, R24, RZ ;  /* 0x00000018083c723c */ /* 0x000fe200000418ff */
[----:B-1----:R-:W-:-:S07]  /*36e0*/  FFMA.FTZ R4, R52, c[0x0][0x23c], -R12 ;  /* 0x00008f0034047a23 */ /* 0x002fce000001080c */
[C---:B------:R-:W-:Y:S01]  /*36f0*/  HMMA.16816.F32.BF16 R140, R8.reuse, R26, RZ ;  /* 0x0000001a088c723c */ /* 0x040fe200000418ff */
[----:B------:R-:W1:Y:S01]  /*3700*/  LDSM.16.MT88.4 R24, [R221+0x9400] ;  /* 0x00940000dd18783b */ /* 0x000e620000004200 */
[----:B------:R2:W-:Y:S06]  /*3710*/  MUFU.EX2 R248, R4 ;  /* 0x0000000400f87308 */ /* 0x0005ec0000000800 */
[C---:B------:R-:W-:Y:S08]  /*3720*/  HMMA.16816.F32.BF16 R56, R8.reuse, R32, RZ ;  /* 0x000000200838723c */ /* 0x040ff000000418ff */
[----:B------:R-:W-:Y:S01]  /*3730*/  HMMA.16816.F32.BF16 R152, R8, R34, RZ ;  /* 0x000000220898723c */ /* 0x000fe200000418ff */
[----:B------:R-:W3:Y:S01]  /*3740*/  LDSM.16.MT88.4 R32, [R221+0xa400] ;  /* 0x00a40000dd20783b */ /* 0x000ee20000004200 */
[----:B--2---:R-:W-:-:S04]  /*3750*/  FFMA.FTZ R4, R54, c[0x0][0x23c], -R12 ;  /* 0x00008f0036047a23 */ /* 0x004fc8000001080c */
[----:B------:R2:W4:Y:S02]  /*3760*/  MUFU.EX2 R247, R4 ;  /* 0x0000000400f77308 */ /* 0x0005240000000800 */
[C---:B------:R-:W-:Y:S08]  /*3770*/  HMMA.16816.F32.BF16 R160, R8.reuse, R38, RZ ;  /* 0x0000002608a0723c */ /* 0x040ff000000418ff */
[----:B------:R-:W-:Y:S01]  /*3780*/  HMMA.16816.F32.BF16 R48, R8, R44, RZ ;  /* 0x0000002c0830723c */ /* 0x000fe200000418ff */
[----:B--2---:R-:W-:-:S07]  /*3790*/  FFMA.FTZ R4, R55, c[0x0][0x23c], -R2 ;  /* 0x00008f0037047a23 */ /* 0x004fce0000010802 */
[C---:B------:R-:W-:Y:S01]  /*37a0*/  HMMA.16816.F32.BF16 R168, R8.reuse, R46, RZ ;  /* 0x0000002e08a8723c */ /* 0x040fe200000418ff */
[----:B----4-:R-:W-:Y:S01]  /*37b0*/  F2FP.BF16.PACK_AB R6, R247, R248 ;  /* 0x000000f8f706723e */ /* 0x010fe200000010ff */
[----:B------:R2:W-:Y:S06]  /*37c0*/  MUFU.EX2 R238, R4 ;  /* 0x0000000400ee7308 */ /* 0x0005ec0000000800 */
[----:B------:R-:W-:Y:S01]  /*37d0*/  HMMA.16816.F32.BF16 R52, R8, R36, RZ ;  /* 0x000000240834723c */ /* 0x000fe200000418ff */
[----:B------:R-:W4:Y:S06]  /*37e0*/  LDSM.16.MT88.4 R36, [R220+0xb400] ;  /* 0x00b40000dc24783b */ /* 0x000f2c0000004200 */
[----:B------:R-:W-:-:S02]  /*37f0*/  FFMA.FTZ R8, R129, c[0x0][0x23c], -R0 ;  /* 0x00008f0081087a23 */ /* 0x000fc40000010800 */
[----:B--2---:R-:W-:Y:S02]  /*3800*/  FFMA.FTZ R4, R100, c[0x0][0x23c], -R2 ;  /* 0x00008f0064047a23 */ /* 0x004fe40000010802 */
[----:B------:R2:W-:Y:S08]  /*3810*/  MUFU.EX2 R231, R8 ;  /* 0x0000000800e77308 */ /* 0x0005f00000000800 */
[----:B------:R5:W1:Y:S01]  /*3820*/  MUFU.EX2 R241, R4 ;  /* 0x0000000400f17308 */ /* 0x000a620000000800 */
[----:B--2---:R-:W-:-:S07]  /*3830*/  FFMA.FTZ R8, R128, c[0x0][0x23c], -R0 ;  /* 0x00008f0080087a23 */ /* 0x004fce0000010800 */
[----:B------:R2:W-:Y:S01]  /*3840*/  MUFU.EX2 R229, R8 ;  /* 0x0000000800e57308 */ /* 0x0005e20000000800 */
[----:B-----5:R-:W-:Y:S01]  /*3850*/  FFMA.FTZ R4, R101, c[0x0][0x23c], -R2 ;  /* 0x00008f0065047a23 */ /* 0x020fe20000010802 */
[----:B-1----:R-:W-:-:S06]  /*3860*/  F2FP.BF16.PACK_AB R5, R241, R238 ;  /* 0x000000eef105723e */ /* 0x002fcc00000010ff */
[----:B------:R1:W-:Y:S01]  /*3870*/  MUFU.EX2 R240, R4 ;  /* 0x0000000400f07308 */ /* 0x0003e20000000800 */
[----:B--2---:R-:W-:-:S07]  /*3880*/  FFMA.FTZ R8, R132, c[0x0][0x23c], -R13 ;  /* 0x00008f0084087a23 */ /* 0x004fce000001080d */
[----:B------:R2:W-:Y:S01]  /*3890*/  MUFU.EX2 R210, R8 ;  /* 0x0000000800d27308 */ /* 0x0005e20000000800 */
[----:B-1----:R-:W-:-:S07]  /*38a0*/  FFMA.FTZ R4, R105, c[0x0][0x23c], -R2 ;  /* 0x00008f0069047a23 */ /* 0x002fce0000010802 */
[----:B------:R1:W5:Y:S01]  /*38b0*/  MUFU.EX2 R239, R4 ;  /* 0x0000000400ef7308 */ /* 0x0003620000000800 */
[----:B--2---:R-:W-:-:S07]  /*38c0*/  FFMA.FTZ R8, R131, c[0x0][0x23c], -R13 ;  /* 0x00008f0083087a23 */ /* 0x004fce000001080d */
[----:B------:R2:W-:Y:S01]  /*38d0*/  MUFU.EX2 R211, R8 ;  /* 0x0000000800d37308 */ /* 0x0005e20000000800 */
[----:B-1----:R-:W-:Y:S01]  /*38e0*/  FFMA.FTZ R4, R106, c[0x0][0x23c], -R0 ;  /* 0x00008f006a047a23 */ /* 0x002fe20000010800 */
[----:B-----5:R-:W-:-:S06]  /*38f0*/  F2FP.BF16.PACK_AB R7, R239, R240 ;  /* 0x000000f0ef07723e */ /* 0x020fcc00000010ff */
[----:B------:R1:W-:Y:S01]  /*3900*/  MUFU.EX2 R234, R4 ;  /* 0x0000000400ea7308 */ /* 0x0003e20000000800 */
[----:B--2---:R-:W-:-:S07]  /*3910*/  FFMA.FTZ R8, R130, c[0x0][0x23c], -R13 ;  /* 0x00008f0082087a23 */ /* 0x004fce000001080d */
[----:B------:R2:W-:Y:S01]  /*3920*/  MUFU.EX2 R209, R8 ;  /* 0x0000000800d17308 */ /* 0x0005e20000000800 */
[----:B-1----:R-:W-:-:S07]  /*3930*/  FFMA.FTZ R4, R107, c[0x0][0x23c], -R0 ;  /* 0x00008f006b047a23 */ /* 0x002fce0000010800 */
[----:B------:R1:W5:Y:S01]  /*3940*/  MUFU.EX2 R233, R4 ;  /* 0x0000000400e97308 */ /* 0x0003620000000800 */
[----:B--2---:R-:W-:-:S07]  /*3950*/  FFMA.FTZ R8, R133, c[0x0][0x23c], -R13 ;  /* 0x00008f0085087a23 */ /* 0x004fce000001080d */
[----:B------:R2:W2:Y:S01]  /*3960*/  MUFU.EX2 R207, R8 ;  /* 0x0000000800cf7308 */ /* 0x0004a20000000800 */
[----:B-1----:R-:W-:-:S07]  /*3970*/  F2FP.BF16.PACK_AB R4, R249, R244 ;  /* 0x000000f4f904723e */ /* 0x002fce00000010ff */
[----:B------:R-:W-:Y:S01]  /*3980*/  HMMA.16816.F32.BF16 R176, R4, R24, R120 ;  /* 0x0000001804b0723c */ /* 0x000fe20000041878 */
[----:B--2---:R-:W-:-:S07]  /*3990*/  FFMA.FTZ R8, R165, c[0x0][0x23c], -R12 ;  /* 0x00008f00a5087a23 */ /* 0x004fce000001080c */
[C---:B------:R-:W-:Y:S01]  /*39a0*/  HMMA.16816.F32.BF16 R184, R4.reuse, R28, R124 ;  /* 0x0000001c04b8723c */ /* 0x040fe2000004187c */
[----:B------:R1:W-:Y:S07]  /*39b0*/  MUFU.EX2 R206, R8 ;  /* 0x0000000800ce7308 */ /* 0x0003ee0000000800 */
[C---:B------:R-:W-:Y:S08]  /*39c0*/  HMMA.16816.F32.BF16 R120, R4.reuse, R30, R92 ;  /* 0x0000001e0478723c */ /* 0x040ff0000004185c */
[----:B------:R-:W-:Y:S01]  /*39d0*/  HMMA.16816.F32.BF16 R136, R4, R26, R88 ;  /* 0x0000001a0488723c */ /* 0x000fe20000041858 */
[----:B-1----:R-:W-:-:S04]  /*39e0*/  FFMA.FTZ R8, R135, c[0x0][0x23c], -R12 ;  /* 0x00008f0087087a23 */ /* 0x002fc8000001080c */
[----:B------:R1:W2:Y:S03]  /*39f0*/  MUFU.EX2 R205, R8 ;  /* 0x0000000800cd7308 */ /* 0x0002a60000000800 */
[C---:B------:R-:W-:Y:S08]  /*3a00*/  HMMA.16816.F32.BF16 R124, R4.reuse, R20, R116 ;  /* 0x00000014047c723c */ /* 0x040ff00000041874 */
[----:B------:R-:W-:Y:S01]  /*3a10*/  HMMA.16816.F32.BF16 R92, R4, R22, R84 ;  /* 0x00000016045c723c */ /* 0x000fe20000041854 */
[----:B-1----:R-:W-:-:S07]  /*3a20*/  FFMA.FTZ R8, R134, c[0x0][0x23c], -R12 ;  /* 0x00008f0086087a23 */ /* 0x002fce000001080c */
[C---:B---3--:R-:W-:Y:S01]  /*3a30*/  HMMA.16816.F32.BF16 R88, R4.reuse, R34, R80 ;  /* 0x000000220458723c */ /* 0x048fe20000041850 */
[----:B------:R1:W-:Y:S07]  /*3a40*/  MUFU.EX2 R204, R8 ;  /* 0x0000000800cc7308 */ /* 0x0003ee0000000800 */
[C---:B------:R-:W-:Y:S08]  /*3a50*/  HMMA.16816.F32.BF16 R116, R4.reuse, R32, R112 ;  /* 0x000000200474723c */ /* 0x040ff00000041870 */
[----:B----4-:R-:W-:Y:S01]  /*3a60*/  HMMA.16816.F32.BF16 R108, R4, R36, R108 ;  /* 0x00000024046c723c */ /* 0x010fe2000004186c */
[----:B-1----:R-:W-:-:S02]  /*3a70*/  FFMA.FTZ R8, R156, c[0x0][0x23c], -R12 ;  /* 0x00008f009c087a23 */ /* 0x002fc4000001080c */
[----:B------:R-:W-:Y:S02]  /*3a80*/  IMAD.MOV.U32 R156, RZ, RZ, R195 ;  /* 0x000000ffff9c7224 */ /* 0x000fe400078e00c3 */
[----:B------:R1:W3:Y:S03]  /*3a90*/  MUFU.EX2 R195, R8 ;  /* 0x0000000800c37308 */ /* 0x0002e60000000800 */
[C---:B------:R-:W-:Y:S08]  /*3aa0*/  HMMA.16816.F32.BF16 R96, R4.reuse, R40, R96 ;  /* 0x000000280460723c */ /* 0x040ff00000041860 */
[----:B------:R-:W-:Y:S01]  /*3ab0*/  HMMA.16816.F32.BF16 R84, R4, R38, R76 ;  /* 0x000000260454723c */ /* 0x000fe2000004184c */
[----:B-1----:R-:W-:-:S02]  /*3ac0*/  FFMA.FTZ R8, R174, c[0x0][0x23c], -R2 ;  /* 0x00008f00ae087a23 */ /* 0x002fc40000010802 */
[----:B------:R-:W-:-:S05]  /*3ad0*/  IMAD.MOV.U32 R174, RZ, RZ, R194 ;  /* 0x000000ffffae7224 */ /* 0x000fca00078e00c2 */
[----:B------:R-:W-:Y:S01]  /*3ae0*/  HMMA.16816.F32.BF16 R80, R4, R42, R68 ;  /* 0x0000002a0450723c */ /* 0x000fe20000041844 */
[----:B------:R1:W-:Y:S06]  /*3af0*/  MUFU.EX2 R194, R8 ;  /* 0x0000000800c27308 */ /* 0x0003ec0000000800 */
[----:B-----5:R-:W-:Y:S02]  /*3b00*/  F2FP.BF16.PACK_AB R4, R233, R234 ;  /* 0x000000eae904723e */ /* 0x020fe400000010ff */
[----:B------:R-:W-:Y:S02]  /*3b10*/  F2FP.BF16.PACK_AB R5, R211, R210 ;  /* 0x000000d2d305723e */ /* 0x000fe400000010ff */
[----:B------:R-:W-:-:S02]  /*3b20*/  F2FP.BF16.PACK_AB R6, R229, R231 ;  /* 0x000000e7e506723e */ /* 0x000fc400000010ff */
[----:B------:R-:W-:Y:S01]  /*3b30*/  F2FP.BF16.PACK_AB R7, R207, R209 ;  /* 0x000000d1cf07723e */ /* 0x000fe200000010ff */
[----:B-1----:R-:W-:-:S06]  /*3b40*/  FFMA.FTZ R8, R172, c[0x0][0x23c], -R2 ;  /* 0x00008f00ac087a23 */ /* 0x002fcc0000010802 */
[C---:B------:R-:W-:Y:S08]  /*3b50*/  HMMA.16816.F32.BF16 R188, R4.reuse, R36, R52 ;  /* 0x0000002404bc723c */ /* 0x040ff00000041834 */
[C---:B------:R-:W-:Y:S07]  /*3b60*/  HMMA.16816.F32.BF16 R52, R4.reuse, R26, R144 ;  /* 0x0000001a0434723c */ /* 0x040fee0000041890 */
[----:B------:R-:W-:Y:S01]  /*3b70*/  IMAD.MOV.U32 R145, RZ, RZ, R183 ;  /* 0x000000ffff917224 */ /* 0x000fe200078e00b7 */
[----:B------:R-:W-:Y:S01]  /*3b80*/  HMMA.16816.F32.BF16 R76, R4, R28, R72 ;  /* 0x0000001c044c723c */ /* 0x000fe20000041848 */
[----:B------:R1:W-:Y:S01]  /*3b90*/  MUFU.EX2 R183, R18 ;  /* 0x0000001200b77308 */ /* 0x0003e20000000800 */
[----:B------:R-:W-:-:S02]  /*3ba0*/  IMAD.MOV.U32 R146, RZ, RZ, R192 ;  /* 0x000000ffff927224 */ /* 0x000fc400078e00c0 */
[----:B------:R-:W-:Y:S02]  /*3bb0*/  IMAD.MOV.U32 R144, RZ, RZ, R182 ;  /* 0x000000ffff907224 */ /* 0x000fe400078e00b6 */
[----:B------:R-:W-:Y:S02]  /*3bc0*/  IMAD.MOV.U32 R147, RZ, RZ, R193 ;  /* 0x000000ffff937224 */ /* 0x000fe400078e00c1 */
[C---:B------:R-:W-:Y:S01]  /*3bd0*/  HMMA.16816.F32.BF16 R72, R4.reuse, R24, R64 ;  /* 0x000000180448723c */ /* 0x040fe20000041840 */
[----:B------:R4:W5:Y:S01]  /*3be0*/  MUFU.EX2 R193, R8 ;  /* 0x0000000800c17308 */ /* 0x0009620000000800 */
[----:B------:R-:W-:Y:S06]  /*3bf0*/  LDSM.16.MT88.4 R24, [R220+0xa800] ;  /* 0x00a80000dc18783b */ /* 0x000fec0000004200 */
[----:B------:R-:W-:Y:S01]  /*3c00*/  HMMA.16816.F32.BF16 R68, R4, R20, R60 ;  /* 0x000000140444723c */ /* 0x000fe2000004183c */
[----:B-1----:R-:W-:-:S04]  /*3c10*/  FFMA.FTZ R18, R166, c[0x0][0x23c], -R2 ;  /* 0x00008f00a6127a23 */ /* 0x002fc80000010802 */
[----:B------:R1:W1:Y:S03]  /*3c20*/  MUFU.EX2 R192, R18 ;  /* 0x0000001200c07308 */ /* 0x0002660000000800 */
[C---:B------:R-:W-:Y:S01]  /*3c30*/  HMMA.16816.F32.BF16 R64, R4.reuse, R32, R56 ;  /* 0x000000200440723c */ /* 0x040fe20000041838 */
[----:B----4-:R-:W-:Y:S07]  /*3c40*/  LDSM.16.MT88.4 R8, [R221+0x9800] ;  /* 0x00980000dd08783b */ /* 0x010fee0000004200 */
[----:B------:R-:W-:Y:S01]  /*3c50*/  HMMA.16816.F32.BF16 R200, R4, R40, R48 ;  /* 0x0000002804c8723c */ /* 0x000fe20000041830 */
[----:B-1----:R-:W-:-:S07]  /*3c60*/  FFMA.FTZ R18, R180, c[0x0][0x23c], -R0 ;  /* 0x00008f00b4127a23 */ /* 0x002fce0000010800 */
[C---:B------:R-:W-:Y:S01]  /*3c70*/  HMMA.16816.F32.BF16 R60, R4.reuse, R30, R148 ;  /* 0x0000001e043c723c */ /* 0x040fe20000041894 */
[----:B------:R1:W-:Y:S01]  /*3c80*/  MUFU.EX2 R182, R18 ;  /* 0x0000001200b67308 */ /* 0x0003e20000000800 */
[----:B------:R-:W-:Y:S06]  /*3c90*/  LDSM.16.MT88.4 R28, [R221+0xa800] ;  /* 0x00a80000dd1c783b */ /* 0x000fec0000004200 */
[C---:B------:R-:W-:Y:S01]  /*3ca0*/  HMMA.16816.F32.BF16 R48, R4.reuse, R22, R140 ;  /* 0x000000160430723c */ /* 0x040fe2000004188c */
[----:B------:R-:W4:Y:S06]  /*3cb0*/  LDSM.16.MT88.4 R20, [R220+0x9800] ;  /* 0x00980000dc14783b */ /* 0x000f2c0000004200 */
[----:B------:R-:W-:Y:S01]  /*3cc0*/  IMAD.MOV.U32 R143, RZ, RZ, R198 ;  /* 0x000000ffff8f7224 */ /* 0x000fe200078e00c6 */
[----:B------:R-:W-:Y:S01]  /*3cd0*/  HMMA.16816.F32.BF16 R56, R4, R38, R160 ;  /* 0x000000260438723c */ /* 0x000fe200000418a0 */
[----:B-1----:R-:W-:Y:S01]  /*3ce0*/  FFMA.FTZ R18, R181, c[0x0][0x23c], -R0 ;  /* 0x00008f00b5127a23 */ /* 0x002fe20000010800 */
[----:B------:R-:W1:Y:S01]  /*3cf0*/  LDSM.16.MT88.4 R36, [R221+0xb800] ;  /* 0x00b80000dd24783b */ /* 0x000e620000004200 */
[----:B------:R-:W-:-:S02]  /*3d00*/  IMAD.MOV.U32 R142, RZ, RZ, R197 ;  /* 0x000000ffff8e7224 */ /* 0x000fc400078e00c5 */
[----:B------:R2:W1:Y:S01]  /*3d10*/  MUFU.EX2 R107, R18 ;  /* 0x00000012006b7308 */ /* 0x0004620000000800 */
[----:B------:R-:W-:Y:S02]  /*3d20*/  IMAD.MOV.U32 R141, RZ, RZ, R196 ;  /* 0x000000ffff8d7224 */ /* 0x000fe400078e00c4 */
[C---:B------:R-:W-:Y:S01]  /*3d30*/  HMMA.16816.F32.BF16 R44, R4.reuse, R34, R152 ;  /* 0x00000022042c723c */ /* 0x040fe20000041898 */
[----:B------:R-:W1:Y:S07]  /*3d40*/  LDSM.16.MT88.4 R32, [R220+0xb800] ;  /* 0x00b80000dc20783b */ /* 0x000e6e0000004200 */
[----:B------:R-:W-:Y:S01]  /*3d50*/  HMMA.16816.F32.BF16 R40, R4, R42, R168 ;  /* 0x0000002a0428723c */ /* 0x000fe200000418a8 */
[----:B--2---:R-:W-:-:S06]  /*3d60*/  FFMA.FTZ R18, R173, c[0x0][0x23c], -R0 ;  /* 0x00008f00ad127a23 */ /* 0x004fcc0000010800 */
[----:B------:R-:W-:Y:S01]  /*3d70*/  F2FP.BF16.PACK_AB R4, R205, R206 ;  /* 0x000000cecd04723e */ /* 0x000fe200000010ff */
[----:B------:R2:W-:Y:S01]  /*3d80*/  MUFU.EX2 R180, R18 ;  /* 0x0000001200b47308 */ /* 0x0005e20000000800 */
[----:B---3--:R-:W-:Y:S02]  /*3d90*/  F2FP.BF16.PACK_AB R6, R195, R204 ;  /* 0x000000ccc306723e */ /* 0x008fe400000010ff */
[----:B-----5:R-:W-:Y:S02]  /*3da0*/  F2FP.BF16.PACK_AB R5, R193, R194 ;  /* 0x000000c2c105723e */ /* 0x020fe400000010ff */
[----:B------:R-:W-:-:S07]  /*3db0*/  F2FP.BF16.PACK_AB R7, R192, R183 ;  /* 0x000000b7c007723e */ /* 0x000fce00000010ff */
[----:B----4-:R-:W-:Y:S01]  /*3dc0*/  HMMA.16816.F32.BF16 R112, R4, R20, R184 ;  /* 0x000000140470723c */ /* 0x010fe200000418b8 */
[----:B--2---:R-:W-:-:S04]  /*3dd0*/  FFMA.FTZ R18, R175, c[0x0][0x23c], -R0 ;  /* 0x00008f00af127a23 */ /* 0x004fc80000010800 */
[----:B------:R2:W-:Y:S03]  /*3de0*/  MUFU.EX2 R181, R18 ;  /* 0x0000001200b57308 */ /* 0x0005e60000000800 */
[C---:B-1----:R-:W-:Y:S08]  /*3df0*/  HMMA.16816.F32.BF16 R196, R4.reuse, R36, R96 ;  /* 0x0000002404c4723c */ /* 0x042ff00000041860 */
[----:B------:R-:W-:Y:S01]  /*3e00*/  HMMA.16816.F32.BF16 R132, R4, R8, R176 ;  /* 0x000000080484723c */ /* 0x000fe200000418b0 */
[----:B--2---:R-:W-:-:S07]  /*3e10*/  FFMA.FTZ R18, R167, c[0x0][0x23c], -R13 ;  /* 0x00008f00a7127a23 */ /* 0x004fce000001080d */
[C---:B------:R-:W-:Y:S01]  /*3e20*/  HMMA.16816.F32.BF16 R148, R4.reuse, R24, R124 ;  /* 0x000000180494723c */ /* 0x040fe2000004187c */
[----:B------:R-:W-:Y:S01]  /*3e30*/  LDSM.16.MT88.4 R124, [R220+0x9c00] ;  /* 0x009c0000dc7c783b */ /* 0x000fe20000004200 */
[----:B------:R1:W-:Y:S06]  /*3e40*/  MUFU.EX2 R106, R18 ;  /* 0x00000012006a7308 */ /* 0x0003ec0000000800 */
[C---:B------:R-:W-:Y:S08]  /*3e50*/  HMMA.16816.F32.BF16 R184, R4.reuse, R32, R108 ;  /* 0x0000002004b8723c */ /* 0x040ff0000004186c */
[----:B------:R-:W-:Y:S01]  /*3e60*/  HMMA.16816.F32.BF16 R120, R4, R22, R120 ;  /* 0x000000160478723c */ /* 0x000fe20000041878 */
[----:B-1----:R-:W-:-:S04]  /*3e70*/  FFMA.FTZ R18, R164, c[0x0][0x23c], -R13 ;  /* 0x00008f00a4127a23 */ /* 0x002fc8000001080d */
[----:B------:R1:W2:Y:S03]  /*3e80*/  MUFU.EX2 R105, R18 ;  /* 0x0000001200697308 */ /* 0x0002a60000000800 */
[C---:B------:R-:W-:Y:S08]  /*3e90*/  HMMA.16816.F32.BF16 R164, R4.reuse, R28, R116 ;  /* 0x0000001c04a4723c */ /* 0x040ff00000041874 */
[----:B------:R-:W-:Y:S01]  /*3ea0*/  HMMA.16816.F32.BF16 R136, R4, R10, R136 ;  /* 0x0000000a0488723c */ /* 0x000fe20000041888 */
[----:B-1----:R-:W-:-:S07]  /*3eb0*/  FFMA.FTZ R18, R157, c[0x0][0x23c], -R13 ;  /* 0x00008f009d127a23 */ /* 0x002fce000001080d */
[C---:B------:R-:W-:Y:S01]  /*3ec0*/  HMMA.16816.F32.BF16 R152, R4.reuse, R26, R92 ;  /* 0x0000001a0498723c */ /* 0x040fe2000004185c */
[----:B------:R1:W-:Y:S07]  /*3ed0*/  MUFU.EX2 R101, R18 ;  /* 0x0000001200657308 */ /* 0x0003ee0000000800 */
[C---:B------:R-:W-:Y:S08]  /*3ee0*/  HMMA.16816.F32.BF16 R88, R4.reuse, R30, R88 ;  /* 0x0000001e0458723c */ /* 0x040ff00000041858 */
[----:B------:R-:W-:Y:S01]  /*3ef0*/  HMMA.16816.F32.BF16 R116, R4, R34, R84 ;  /* 0x000000220474723c */ /* 0x000fe20000041854 */
[----:B-1----:R-:W-:-:S04]  /*3f00*/  FFMA.FTZ R18, R158, c[0x0][0x23c], -R13 ;  /* 0x00008f009e127a23 */ /* 0x002fc8000001080d */
[----:B------:R-:W1:Y:S03]  /*3f10*/  MUFU.EX2 R100, R18 ;  /* 0x0000001200647308 */ /* 0x000e660000000800 */
[----:B------:R-:W-:Y:S01]  /*3f20*/  HMMA.16816.F32.BF16 R96, R4, R38, R80 ;  /* 0x000000260460723c */ /* 0x000fe20000041850 */
[----:B------:R-:W-:Y:S06]  /*3f30*/  LDSM.16.MT88.4 R80, [R220+0xbc00] ;  /* 0x00bc0000dc50783b */ /* 0x000fec0000004200 */
[----:B------:R-:W-:-:S02]  /*3f40*/  F2FP.BF16.PACK_AB R4, R107, R182 ;  /* 0x000000b66b04723e */ /* 0x000fc400000010ff */
[----:B--2---:R-:W-:Y:S02]  /*3f50*/  F2FP.BF16.PACK_AB R5, R105, R106 ;  /* 0x0000006a6905723e */ /* 0x004fe400000010ff */
[----:B------:R-:W-:Y:S02]  /*3f60*/  F2FP.BF16.PACK_AB R6, R181, R180 ;  /* 0x000000b4b506723e */ /* 0x000fe400000010ff */
[----:B-1----:R-:W-:-:S07]  /*3f70*/  F2FP.BF16.PACK_AB R7, R100, R101 ;  /* 0x000000656407723e */ /* 0x002fce00000010ff */
[C---:B------:R-:W-:Y:S07]  /*3f80*/  HMMA.16816.F32.BF16 R128, R4.reuse, R8, R72 ;  /* 0x000000080480723c */ /* 0x040fee0000041848 */
[----:B------:R-:W-:Y:S01]  /*3f90*/  FFMA.FTZ R8, R208, c[0x0][0x23c], -R12 ;  /* 0x00008f00d0087a23 */ /* 0x000fe2000001080c */
[----:B------:R-:W-:Y:S01]  /*3fa0*/  HMMA.16816.F32.BF16 R108, R4, R10, R52 ;  /* 0x0000000a046c723c */ /* 0x000fe20000041834 */
[----:B------:R-:W-:Y:S02]  /*3fb0*/  IMAD.MOV.U32 R208, RZ, RZ, R147 ;  /* 0x000000ffffd07224 */ /* 0x000fe400078e0093 */
[----:B------:R1:W-:Y:S01]  /*3fc0*/  MUFU.EX2 R53, R8 ;  /* 0x0000000800357308 */ /* 0x0003e20000000800 */
[----:B------:R-:W-:-:S03]  /*3fd0*/  FADD.FTZ R9, R243, R242 ;  /* 0x000000f2f3097221 */ /* 0x000fc60000010000 */
[----:B------:R-:W-:Y:S01]  /*3fe0*/  IMAD.MOV.U32 R55, RZ, RZ, R144 ;  /* 0x000000ffff377224 */ /* 0x000fe200078e0090 */
[----:B------:R-:W-:Y:S01]  /*3ff0*/  HMMA.16816.F32.BF16 R160, R4, R22, R60 ;  /* 0x0000001604a0723c */ /* 0x000fe2000004183c */
[----:B------:R-:W-:Y:S02]  /*4000*/  IMAD.MOV.U32 R54, RZ, RZ, R145 ;  /* 0x000000ffff367224 */ /* 0x000fe400078e0091 */
[----:B------:R-:W-:Y:S02]  /*4010*/  IMAD.MOV.U32 R10, RZ, RZ, R146 ;  /* 0x000000ffff0a7224 */ /* 0x000fe400078e0092 */
[----:B------:R-:W-:-:S03]  /*4020*/  FADD.FTZ R9, R245, R9 ;  /* 0x00000009f5097221 */ /* 0x000fc60000010000 */
[C---:B------:R-:W-:Y:S01]  /*4030*/  HMMA.16816.F32.BF16 R60, R4.reuse, R26, R48 ;  /* 0x0000001a043c723c */ /* 0x040fe20000041830 */
[----:B-1----:R-:W-:Y:S02]  /*4040*/  FFMA.FTZ R8, R213, c[0x0][0x23c], -R12 ;  /* 0x00008f00d5087a23 */ /* 0x002fe4000001080c */
[----:B------:R-:W-:Y:S02]  /*4050*/  IMAD.MOV.U32 R213, RZ, RZ, R141 ;  /* 0x000000ffffd57224 */ /* 0x000fe400078e008d */
[----:B------:R1:W2:Y:S03]  /*4060*/  MUFU.EX2 R52, R8 ;  /* 0x0000000800347308 */ /* 0x0002a60000000800 */
[----:B------:R-:W-:Y:S01]  /*4070*/  HMMA.16816.F32.BF16 R144, R4, R24, R68 ;  /* 0x000000180490723c */ /* 0x000fe20000041844 */
[----:B------:R-:W-:Y:S02]  /*4080*/  IMAD.MOV.U32 R49, RZ, RZ, R174 ;  /* 0x000000ffff317224 */ /* 0x000fe400078e00ae */
[----:B------:R-:W-:Y:S01]  /*4090*/  IMAD.MOV.U32 R51, RZ, RZ, R142 ;  /* 0x000000ffff337224 */ /* 0x000fe200078e008e */
[----:B------:R-:W3:Y:S01]  /*40a0*/  LDSM.16.MT88.4 R172, [R221+0xac00] ;  /* 0x00ac0000ddac783b */ /* 0x000ee20000004200 */
[----:B------:R-:W-:-:S03]  /*40b0*/  IMAD.MOV.U32 R50, RZ, RZ, R143 ;  /* 0x000000ffff327224 */ /* 0x000fc600078e008f */
[----:B------:R-:W-:Y:S01]  /*40c0*/  HMMA.16816.F32.BF16 R176, R4, R20, R76 ;  /* 0x0000001404b0723c */ /* 0x000fe2000004184c */
[----:B------:R-:W4:Y:S01]  /*40d0*/  LDSM.16.MT88.4 R140, [R221+0x9c00] ;  /* 0x009c0000dd8c783b */ /* 0x000f220000004200 */
[----:B-1----:R-:W-:-:S06]  /*40e0*/  FFMA.FTZ R8, R214, c[0x0][0x23c], -R12 ;  /* 0x00008f00d6087a23 */ /* 0x002fcc000001080c */
[C---:B------:R-:W-:Y:S01]  /*40f0*/  HMMA.16816.F32.BF16 R64, R4.reuse, R28, R64 ;  /* 0x0000001c0440723c */ /* 0x040fe20000041840 */
[----:B------:R-:W-:Y:S01]  /*4100*/  IMAD.MOV.U32 R214, RZ, RZ, R156 ;  /* 0x000000ffffd67224 */ /* 0x000fe200078e009c */
[----:B--2---:R-:W-:Y:S01]  /*4110*/  F2FP.BF16.PACK_AB R92, R52, R53 ;  /* 0x00000035345c723e */ /* 0x004fe200000010ff */
[----:B------:R1:W-:Y:S01]  /*4120*/  MUFU.EX2 R48, R8 ;  /* 0x0000000800307308 */ /* 0x0003e20000000800 */
[----:B------:R-:W2:Y:S03]  /*4130*/  LDSM.16.MT88.4 R156, [R220+0xac00] ;  /* 0x00ac0000dc9c783b */ /* 0x000ea60000004200 */
[----:B------:R-:W-:Y:S01]  /*4140*/  IMAD.MOV.U32 R29, RZ, RZ, R19 ;  /* 0x000000ffff1d7224 */ /* 0x000fe200078e0013 */
[C---:B------:R-:W-:Y:S08]  /*4150*/  HMMA.16816.F32.BF16 R44, R4.reuse, R30, R44 ;  /* 0x0000001e042c723c */ /* 0x040ff0000004182c */
[----:B------:R-:W-:Y:S01]  /*4160*/  HMMA.16816.F32.BF16 R68, R4, R32, R188 ;  /* 0x000000200444723c */ /* 0x000fe200000418bc */
[----:B-1----:R-:W-:-:S04]  /*4170*/  FFMA.FTZ R8, R216, c[0x0][0x23c], -R12 ;  /* 0x00008f00d8087a23 */ /* 0x002fc8000001080c */
[----:B------:R1:W5:Y:S03]  /*4180*/  MUFU.EX2 R27, R8 ;  /* 0x00000008001b7308 */ /* 0x0003660000000800 */
[C---:B------:R-:W-:Y:S08]  /*4190*/  HMMA.16816.F32.BF16 R56, R4.reuse, R34, R56 ;  /* 0x000000220438723c */ /* 0x040ff00000041838 */
[----:B------:R-:W-:Y:S01]  /*41a0*/  HMMA.16816.F32.BF16 R84, R4, R36, R200 ;  /* 0x000000240454723c */ /* 0x000fe200000418c8 */
[----:B-1----:R-:W-:-:S07]  /*41b0*/  FFMA.FTZ R8, R212, c[0x0][0x23c], -R2 ;  /* 0x00008f00d4087a23 */ /* 0x002fce0000010802 */
[----:B------:R-:W-:Y:S01]  /*41c0*/  HMMA.16816.F32.BF16 R40, R4, R38, R40 ;  /* 0x000000260428723c */ /* 0x000fe20000041828 */
[----:B------:R-:W1:Y:S01]  /*41d0*/  LDSM.16.MT88.4 R4, [R221+0xbc00] ;  /* 0x00bc0000dd04783b */ /* 0x000e620000004200 */
[----:B-----5:R-:W-:Y:S01]  /*41e0*/  F2FP.BF16.PACK_AB R94, R27, R48 ;  /* 0x000000301b5e723e */ /* 0x020fe200000010ff */
[----:B------:R5:W-:Y:S02]  /*41f0*/  MUFU.EX2 R25, R8 ;  /* 0x0000000800197308 */ /* 0x000be40000000800 */
[----:B-----5:R-:W-:-:S06]  /*4200*/  FFMA.FTZ R8, R218, c[0x0][0x23c], -R2 ;  /* 0x00008f00da087a23 */ /* 0x020fcc0000010802 */
[----:B------:R5:W2:Y:S02]  /*4210*/  MUFU.EX2 R26, R8 ;  /* 0x00000008001a7308 */ /* 0x000aa40000000800 */
[--C-:B-----5:R-:W-:Y:S01]  /*4220*/  FFMA.FTZ R8, R215, c[0x0][0x23c], -R2.reuse ;  /* 0x00008f00d7087a23 */ /* 0x120fe20000010802 */
[----:B--2---:R-:W-:Y:S01]  /*4230*/  F2FP.BF16.PACK_AB R93, R26, R25 ;  /* 0x000000191a5d723e */ /* 0x004fe200000010ff */
[----:B------:R-:W-:-:S04]  /*4240*/  FFMA.FTZ R2, R227, c[0x0][0x23c], -R2 ;  /* 0x00008f00e3027a23 */ /* 0x000fc80000010802 */
[----:B------:R2:W-:Y:S01]  /*4250*/  MUFU.EX2 R23, R8 ;  /* 0x0000000800177308 */ /* 0x0005e20000000800 */
[----:B------:R-:W-:Y:S02]  /*4260*/  IMAD.MOV.U32 R227, RZ, RZ, R55 ;  /* 0x000000ffffe37224 */ /* 0x000fe400078e0037 */
[----:B------:R-:W-:-:S03]  /*4270*/  IMAD.MOV.U32 R55, RZ, RZ, c[0x0][0x1a0] ;  /* 0x00006800ff377624 */ /* 0x000fc600078e00ff */
[----:B------:R-:W-:Y:S02]  /*4280*/  ISETP.GE.AND P0, PT, R227, 0x2, PT ;  /* 0x00000002e300780c */ /* 0x000fe40003f06270 */
[----:B------:R5:W1:Y:S01]  /*4290*/  MUFU.EX2 R24, R2 ;  /* 0x0000000200187308 */ /* 0x000a620000000800 */
[----:B--2---:R-:W-:-:S04]  /*42a0*/  FADD.FTZ R8, R251, R246 ;  /* 0x000000f6fb087221 */ /* 0x004fc80000010000 */
[----:B------:R-:W-:Y:S02]  /*42b0*/  FADD.FTZ R8, R252, R8 ;  /* 0x00000008fc087221 */ /* 0x000fe40000010000 */
[----:B-----5:R-:W-:Y:S01]  /*42c0*/  FFMA.FTZ R2, R219, c[0x0][0x23c], -R0 ;  /* 0x00008f00db027a23 */ /* 0x020fe20000010800 */
[----:B-1----:R-:W-:Y:S01]  /*42d0*/  F2FP.BF16.PACK_AB R95, R24, R23 ;  /* 0x00000017185f723e */ /* 0x002fe200000010ff */
[----:B------:R-:W-:Y:S02]  /*42e0*/  FADD.FTZ R8, R208, R8 ;  /* 0x00000008d0087221 */ /* 0x000fe40000010000 */
[----:B------:R1:W-:Y:S04]  /*42f0*/  MUFU.EX2 R22, R2 ;  /* 0x0000000200167308 */ /* 0x0003e80000000800 */
[C---:B---3--:R-:W-:Y:S08]  /*4300*/  HMMA.16816.F32.BF16 R168, R92.reuse, R174, R88 ;  /* 0x000000ae5ca8723c */ /* 0x048ff00000041858 */
[----:B------:R-:W-:Y:S01]  /*4310*/  HMMA.16816.F32.BF16 R112, R92, R124, R112 ;  /* 0x0000007c5c70723c */ /* 0x000fe20000041870 */
[----:B-1----:R-:W-:-:S04]  /*4320*/  FFMA.FTZ R2, R217, c[0x0][0x23c], -R0 ;  /* 0x00008f00d9027a23 */ /* 0x002fc80000010800 */
[----:B------:R1:W2:Y:S03]  /*4330*/  MUFU.EX2 R21, R2 ;  /* 0x0000000200157308 */ /* 0x0002a60000000800 */
[C---:B------:R-:W-:Y:S08]  /*4340*/  HMMA.16816.F32.BF16 R120, R92.reuse, R126, R120 ;  /* 0x0000007e5c78723c */ /* 0x040ff00000041878 */
[----:B----4-:R-:W-:Y:S01]  /*4350*/  HMMA.16816.F32.BF16 R132, R92, R140, R132 ;  /* 0x0000008c5c84723c */ /* 0x010fe20000041884 */
[----:B-1----:R-:W-:-:S07]  /*4360*/  FFMA.FTZ R2, R235, c[0x0][0x23c], -R0 ;  /* 0x00008f00eb027a23 */ /* 0x002fce0000010800 */
[C---:B------:R-:W-:Y:S01]  /*4370*/  HMMA.16816.F32.BF16 R136, R92.reuse, R142, R136 ;  /* 0x0000008e5c88723c */ /* 0x040fe20000041888 */
[----:B------:R-:W-:Y:S01]  /*4380*/  FFMA.FTZ R0, R237, c[0x0][0x23c], -R0 ;  /* 0x00008f00ed007a23 */ /* 0x000fe20000010800 */
[----:B------:R1:W-:Y:S06]  /*4390*/  MUFU.EX2 R20, R2 ;  /* 0x0000000200147308 */ /* 0x0003ec0000000800 */
[C---:B------:R-:W-:Y:S02]  /*43a0*/  HMMA.16816.F32.BF16 R148, R92.reuse, R156, R148 ;  /* 0x0000009c5c94723c */ /* 0x040fe40000041894 */
[----:B------:R3:W4:Y:S06]  /*43b0*/  MUFU.EX2 R19, R0 ;  /* 0x0000000000137308 */ /* 0x00072c0000000800 */
[----:B------:R-:W-:Y:S01]  /*43c0*/  HMMA.16816.F32.BF16 R152, R92, R158, R152 ;  /* 0x0000009e5c98723c */ /* 0x000fe20000041898 */
[----:B-1----:R-:W-:-:S04]  /*43d0*/  FADD.FTZ R2, R214, R29 ;  /* 0x0000001dd6027221 */ /* 0x002fc80000010000 */
[----:B------:R-:W-:-:S03]  /*43e0*/  FADD.FTZ R2, R51, R2 ;  /* 0x0000000233027221 */ /* 0x000fc60000010000 */
[C---:B------:R-:W-:Y:S01]  /*43f0*/  HMMA.16816.F32.BF16 R164, R92.reuse, R172, R164 ;  /* 0x000000ac5ca4723c */ /* 0x040fe200000418a4 */
[----:B---3--:R-:W-:Y:S02]  /*4400*/  FFMA.FTZ R0, R228, c[0x0][0x23c], -R13 ;  /* 0x00008f00e4007a23 */ /* 0x008fe4000001080d */
[----:B------:R-:W-:Y:S02]  /*4410*/  FADD.FTZ R2, R10, R2 ;  /* 0x000000020a027221 */ /* 0x000fe40000010000 */
[----:B------:R1:W-:Y:S03]  /*4420*/  MUFU.EX2 R11, R0 ;  /* 0x00000000000b7308 */ /* 0x0003e60000000800 */
[----:B------:R-:W-:Y:S01]  /*4430*/  HMMA.16816.F32.BF16 R72, R92, R80, R184 ;  /* 0x000000505c48723c */ /* 0x000fe200000418b8 */
[----:B------:R-:W-:Y:S02]  /*4440*/  FADD.FTZ R10, R234, R8 ;  /* 0x00000008ea0a7221 */ /* 0x000fe40000010000 */
[----:B------:R-:W-:-:S05]  /*4450*/  FADD.FTZ R8, R244, R2 ;  /* 0x00000002f4087221 */ /* 0x000fca0000010000 */
[----:B------:R-:W-:Y:S01]  /*4460*/  HMMA.16816.F32.BF16 R76, R92, R82, R116 ;  /* 0x000000525c4c723c */ /* 0x000fe20000041874 */
[----:B-1----:R-:W-:-:S07]  /*4470*/  FFMA.FTZ R0, R230, c[0x0][0x23c], -R13 ;  /* 0x00008f00e6007a23 */ /* 0x002fce000001080d */
[C---:B------:R-:W-:Y:S01]  /*4480*/  HMMA.16816.F32.BF16 R88, R92.reuse, R4, R196 ;  /* 0x000000045c58723c */ /* 0x040fe200000418c4 */
[----:B------:R1:W3:Y:S07]  /*4490*/  MUFU.EX2 R12, R0 ;  /* 0x00000000000c7308 */ /* 0x0002ee0000000800 */
[----:B------:R-:W-:Y:S07]  /*44a0*/  HMMA.16816.F32.BF16 R92, R92, R6, R96 ;  /* 0x000000065c5c723c */ /* 0x000fee0000041860 */
[----:B--2---:R-:W-:-:S02]  /*44b0*/  F2FP.BF16.PACK_AB R96, R21, R22 ;  /* 0x000000161560723e */ /* 0x004fc400000010ff */
[----:B----4-:R-:W-:Y:S01]  /*44c0*/  F2FP.BF16.PACK_AB R98, R19, R20 ;  /* 0x000000141362723e */ /* 0x010fe200000010ff */
[----:B-1----:R-:W-:Y:S01]  /*44d0*/  FFMA.FTZ R0, R232, c[0x0][0x23c], -R13 ;  /* 0x00008f00e8007a23 */ /* 0x002fe2000001080d */
[----:B---3--:R-:W-:-:S03]  /*44e0*/  F2FP.BF16.PACK_AB R97, R12, R11 ;  /* 0x0000000b0c61723e */ /* 0x008fc600000010ff */
[----:B------:R1:W-:Y:S02]  /*44f0*/  MUFU.EX2 R18, R0 ;  /* 0x0000000000127308 */ /* 0x0003e40000000800 */
[----:B-1----:R-:W-:-:S06]  /*4500*/  FFMA.FTZ R0, R236, c[0x0][0x23c], -R13 ;  /* 0x00008f00ec007a23 */ /* 0x002fcc000001080d */
[----:B------:R-:W1:Y:S02]  /*4510*/  MUFU.EX2 R13, R0 ;  /* 0x00000000000d7308 */ /* 0x000e640000000800 */
[----:B-1----:R-:W-:Y:S01]  /*4520*/  F2FP.BF16.PACK_AB R99, R13, R18 ;  /* 0x000000120d63723e */ /* 0x002fe200000010ff */
[----:B------:R-:W-:-:S04]  /*4530*/  FADD.FTZ R0, R50, R49 ;  /* 0x0000003132007221 */ /* 0x000fc80000010000 */
[----:B------:R-:W-:Y:S02]  /*4540*/  FADD.FTZ R0, R213, R0 ;  /* 0x00000000d5007221 */ /* 0x000fe40000010000 */
[----:B------:R-:W-:Y:S02]  /*4550*/  HMMA.16816.F32.BF16 R84, R96, R4, R84 ;  /* 0x000000046054723c */ /* 0x000fe40000041854 */
[----:B------:R-:W-:Y:S02]  /*4560*/  FADD.FTZ R0, R54, R0 ;  /* 0x0000000036007221 */ /* 0x000fe40000010000 */
[----:B------:R-:W-:-:S03]  /*4570*/  IMAD.MOV.U32 R54, RZ, RZ, 0x5 ;  /* 0x00000005ff367424 */ /* 0x000fc600078e00ff */
[----:B------:R-:W-:Y:S01]  /*4580*/  FADD.FTZ R4, R250, R9 ;  /* 0x00000009fa047221 */ /* 0x000fe20000010000 */
[C---:B------:R-:W-:Y:S01]  /*4590*/  HMMA.16816.F32.BF16 R116, R96.reuse, R124, R176 ;  /* 0x0000007c6074723c */ /* 0x040fe200000418b0 */
[----:B------:R-:W-:Y:S02]  /*45a0*/  FADD.FTZ R5, R238, R0 ;  /* 0x00000000ee057221 */ /* 0x000fe40000010000 */
[----:B------:R-:W-:Y:S02]  /*45b0*/  FADD.FTZ R9, R210, R4 ;  /* 0x00000004d2097221 */ /* 0x000fe40000010000 */
[----:B------:R-:W-:Y:S02]  /*45c0*/  FADD.FTZ R4, R233, R10 ;  /* 0x0000000ae9047221 */ /* 0x000fe40000010000 */
[----:B------:R-:W-:Y:S01]  /*45d0*/  FADD.FTZ R2, R211, R9 ;  /* 0x00000009d3027221 */ /* 0x000fe20000010000 */
[----:B------:R-:W-:Y:S01]  /*45e0*/  HMMA.16816.F32.BF16 R124, R96, R126, R160 ;  /* 0x0000007e607c723c */ /* 0x000fe200000418a0 */
[----:B------:R-:W-:-:S02]  /*45f0*/  FADD.FTZ R0, R249, R8 ;  /* 0x00000008f9007221 */ /* 0x000fc40000010000 */
[----:B------:R-:W-:Y:S02]  /*4600*/  FADD.FTZ R5, R241, R5 ;  /* 0x00000005f1057221 */ /* 0x000fe40000010000 */
[----:B------:R-:W-:-:S03]  /*4610*/  IMAD.SHL.U32 R10, R55, 0x20, RZ ;  /* 0x00000020370a7824 */ /* 0x000fc600078e00ff */
        /* <DEDUP_REMOVED lines=9> */
[----:B------:R-:W-:-:S02]  /*46b0*/  FADD.FTZ R6, R231, R4 ;  /* 0x00000004e7067221 */ /* 0x000fc40000010000 */
[----:B------:R-:W-:Y:S02]  /*46c0*/  FADD.FTZ R4, R209, R2 ;  /* 0x00000002d1047221 */ /* 0x000fe40000010000 */
[----:B------:R-:W-:Y:S02]  /*46d0*/  FADD.FTZ R2, R248, R0 ;  /* 0x00000000f8027221 */ /* 0x000fe40000010000 */
[----:B------:R-:W-:Y:S02]  /*46e0*/  FADD.FTZ R0, R240, R5 ;  /* 0x00000005f0007221 */ /* 0x000fe40000010000 */
[----:B------:R-:W-:Y:S02]  /*46f0*/  FADD.FTZ R5, R229, R6 ;  /* 0x00000006e5057221 */ /* 0x000fe40000010000 */
[----:B------:R-:W-:Y:S02]  /*4700*/  FADD.FTZ R4, R207, R4 ;  /* 0x00000004cf047221 */ /* 0x000fe40000010000 */
        /* <DEDUP_REMOVED lines=19> */
[----:B------:R-:W-:Y:S01]  /*4840*/  FADD.FTZ R4, R11, R4 ;  /* 0x000000040b047221 */ /* 0x000fe20000010000 */
[----:B------:R-:W-:Y:S01]  /*4850*/  SHF.L.U64.HI R11, R55, R54, c[0x0][0x1a4] ;  /* 0x00006900370b7619 */ /* 0x000fe20000010236 */
        /* <DEDUP_REMOVED lines=12> */
[----:B------:R-:W-:Y:S01]  /*4920*/  FADD.FTZ R2, R27, R2 ;  /* 0x000000021b027221 */ /* 0x000fe20000010000 */
[----:B------:R1:W-:Y:S01]  /*4930*/  STL [R1+0x10], R6 ;  /* 0x0000100601007387 */ /* 0x0003e20000100800 */
[----:B------:R-:W-:-:S03]  /*4940*/  FADD.FTZ R0, R24, R0 ;  /* 0x0000000018007221 */ /* 0x000fc60000010000 */
[----:B------:R1:W-:Y:S04]  /*4950*/  STL [R1+0x14], R4 ;  /* 0x0000140401007387 */ /* 0x0003e80000100800 */
[----:B------:R1:W-:Y:S04]  /*4960*/  STL [R1+0x18], R2 ;  /* 0x0000180201007387 */ /* 0x0003e80000100800 */
[----:B------:R1:W-:Y:S01]  /*4970*/  STL [R1+0x1c], R0 ;  /* 0x00001c0001007387 */ /* 0x0003e20000100800 */
[----:B------:R-:W-:Y:S05]  /*4980*/  @!P0 BRA `(.L_x_323) ;  /* 0x000045b000008947 */ /* 0x000fea0003800000 */
[----:B------:R-:W2:Y:S01]  /*4990*/  LDL.64 R50, [R1+0x8] ;  /* 0x0000080001327983 */ /* 0x000ea20000100a00 */
[----:B------:R-:W-:Y:S01]  /*49a0*/  IMAD.MOV.U32 R54, RZ, RZ, 0x6 ;  /* 0x00000006ff367424 */ /* 0x000fe200078e00ff */
[----:B------:R-:W-:-:S04]  /*49b0*/  DEPBAR.LE SB0, 0x0 ;  /* 0x000080000000791a */ /* 0x000fc80000000000 */
[C---:B------:R-:W-:Y:S01]  /*49c0*/  SHF.L.U64.HI R54, R55.reuse, R54, c[0x0][0x1a4] ;  /* 0x0000690037367619 */ /* 0x040fe20000010236 */
[----:B------:R-:W-:Y:S01]  /*49d0*/  IMAD.SHL.U32 R55, R55, 0x40, RZ ;  /* 0x0000004037377824 */ /* 0x000fe200078e00ff */
[----:B------:R-:W-:-:S04]  /*49e0*/  IADD3 R252, R227, -0x2, RZ ;  /* 0xfffffffee3fc7810 */ /* 0x000fc80007ffe0ff */
[----:B-1----:R-:W-:Y:S01]  /*49f0*/  SHF.R.S32.HI R2, RZ, 0x1f, R252 ;  /* 0x0000001fff027819 */ /* 0x002fe200000114fc */
[----:B------:R-:W-:Y:S01]  /*4a00*/  IMAD R0, R54, R252, RZ ;  /* 0x000000fc36007224 */ /* 0x000fe200078e02ff */
[----:B------:R-:W-:Y:S03]  /*4a10*/  STL [R1], R252 ;  /* 0x000000fc01007387 */ /* 0x000fe60000100800 */
[-C--:B------:R-:W-:Y:S01]  /*4a20*/  IMAD R0, R2, R55.reuse, R0 ;  /* 0x0000003702007224 */ /* 0x080fe200078e0200 */
[----:B------:R-:W-:Y:S01]  /*4a30*/  BAR.SYNC.DEFER_BLOCKING 0x0 ;  /* 0x0000000000007b1d */ /* 0x000fe20000010000 */
[----:B--2---:R-:W-:-:S04]  /*4a40*/  IMAD.WIDE.U32 R8, R252, R55, R50 ;  /* 0x00000037fc087225 */ /* 0x004fc800078e0032 */
[----:B------:R-:W-:Y:S01]  /*4a50*/  IMAD.IADD R0, R9, 0x1, R0 ;  /* 0x0000000109007824 */ /* 0x000fe200078e0200 */
[----:B------:R-:W-:-:S04]  /*4a60*/  LEA R4, P1, R8, c[0x0][0x170], 0x1 ;  /* 0x00005c0008047a11 */ /* 0x000fc800078208ff */
        /* <DEDUP_REMOVED lines=14> */
[----:B------:R-:W1:Y:S04]  /*4b50*/  LDSM.16.M88.4 R36, [R224+0x1000] ;  /* 0x00100000e024783b */ /* 0x000e680000000200 */
[----:B------:R-:W3:Y:S04]  /*4b60*/  LDSM.16.M88.4 R52, [R223+0x400] ;  /* 0x00040000df34783b */ /* 0x000ee80000000200 */
[----:B------:R-:W-:Y:S04]  /*4b70*/  LDSM.16.M88.4 R32, [R225] ;  /* 0x00000000e120783b */ /* 0x000fe80000000200 */
[----:B------:R-:W4:Y:S04]  /*4b80*/  LDSM.16.M88.4 R48, [R222] ;  /* 0x00000000de30783b */ /* 0x000f280000000200 */
[----:B------:R-:W5:Y:S04]  /*4b90*/  LDSM.16.M88.4 R28, [R225+0x1000] ;  /* 0x00100000e11c783b */ /* 0x000f680000000200 */
[----:B------:R-:W4:Y:S04]  /*4ba0*/  LDSM.16.M88.4 R44, [R222+0x400] ;  /* 0x00040000de2c783b */ /* 0x000f280000000200 */
[----:B------:R-:W-:Y:S04]  /*4bb0*/  LDSM.16.M88.4 R20, [R224+0x3000] ;  /* 0x00300000e014783b */ /* 0x000fe80000000200 */
[----:B------:R-:W4:Y:S04]  /*4bc0*/  LDSM.16.M88.4 R56, [R223+0x1000] ;  /* 0x00100000df38783b */ /* 0x000f280000000200 */
[----:B------:R-:W4:Y:S01]  /*4bd0*/  LDSM.16.M88.4 R24, [R224+0x2000] ;  /* 0x00200000e018783b */ /* 0x000f220000000200 */
[-C--:B--2---:R-:W-:Y:S03]  /*4be0*/  HMMA.16816.F32.BF16 R60, R40, R8.reuse, RZ ;  /* 0x00000008283c723c */ /* 0x084fe600000418ff */
[----:B------:R-:W0:Y:S05]  /*4bf0*/  LDGDEPBAR ;  /* 0x00000000000079af */ /* 0x000e2a0000000000 */
[C---:B-1----:R-:W-:Y:S08]  /*4c00*/  HMMA.16816.F32.BF16 R4, R36.reuse, R8, RZ ;  /* 0x000000082404723c */ /* 0x042ff000000418ff */
[C---:B---3--:R-:W-:Y:S08]  /*4c10*/  HMMA.16816.F32.BF16 R184, R36.reuse, R52, RZ ;  /* 0x0000003424b8723c */ /* 0x048ff000000418ff */
[-C--:B------:R-:W-:Y:S08]  /*4c20*/  HMMA.16816.F32.BF16 R64, R36, R10.reuse, RZ ;  /* 0x0000000a2440723c */ /* 0x080ff000000418ff */
[----:B------:R-:W-:Y:S08]  /*4c30*/  HMMA.16816.F32.BF16 R8, R40, R10, RZ ;  /* 0x0000000a2808723c */ /* 0x000ff000000418ff */
[----:B----4-:R-:W-:Y:S01]  /*4c40*/  HMMA.16816.F32.BF16 R196, R32, R48, R60 ;  /* 0x0000003020c4723c */ /* 0x010fe2000004183c */
[----:B------:R-:W1:Y:S07]  /*4c50*/  LDSM.16.M88.4 R60, [R223+0x1400] ;  /* 0x00140000df3c783b */ /* 0x000e6e0000000200 */
[----:B------:R-:W-:Y:S08]  /*4c60*/  HMMA.16816.F32.BF16 R188, R40, R52, RZ ;  /* 0x0000003428bc723c */ /* 0x000ff000000418ff */
[----:B------:R-:W-:Y:S08]  /*4c70*/  HMMA.16816.F32.BF16 R180, R36, R54, RZ ;  /* 0x0000003624b4723c */ /* 0x000ff000000418ff */
[C---:B-----5:R-:W-:Y:S01]  /*4c80*/  HMMA.16816.F32.BF16 R176, R28.reuse, R48, R4 ;  /* 0x000000301cb0723c */ /* 0x060fe20000041804 */
[----:B------:R-:W-:Y:S07]  /*4c90*/  LDSM.16.M88.4 R4, [R225+0x3000] ;  /* 0x00300000e104783b */ /* 0x000fee0000000200 */
[----:B------:R-:W-:Y:S08]  /*4ca0*/  HMMA.16816.F32.BF16 R184, R28, R44, R184 ;  /* 0x0000002c1cb8723c */ /* 0x000ff000000418b8 */
[----:B------:R-:W-:Y:S08]  /*4cb0*/  HMMA.16816.F32.BF16 R52, R40, R54, RZ ;  /* 0x000000362834723c */ /* 0x000ff000000418ff */
[-C--:B------:R-:W-:Y:S01]  /*4cc0*/  HMMA.16816.F32.BF16 R192, R28, R50.reuse, R64 ;  /* 0x000000321cc0723c */ /* 0x080fe20000041840 */
[----:B------:R-:W-:Y:S07]  /*4cd0*/  LDSM.16.M88.4 R64, [R222+0x1400] ;  /* 0x00140000de40783b */ /* 0x000fee0000000200 */
[C---:B------:R-:W-:Y:S01]  /*4ce0*/  HMMA.16816.F32.BF16 R108, R32.reuse, R50, R8 ;  /* 0x00000032206c723c */ /* 0x040fe20000041808 */
[----:B------:R-:W2:Y:S04]  /*4cf0*/  LDSM.16.M88.4 R48, [R222+0x1000] ;  /* 0x00100000de30783b */ /* 0x000ea80000000200 */
[----:B------:R-:W3:Y:S03]  /*4d00*/  LDSM.16.M88.4 R8, [R225+0x2000] ;  /* 0x00200000e108783b */ /* 0x000ee60000000200 */
[----:B------:R-:W-:Y:S01]  /*4d10*/  HMMA.16816.F32.BF16 R200, R32, R44, R188 ;  /* 0x0000002c20c8723c */ /* 0x000fe200000418bc */
[----:B------:R-:W-:Y:S07]  /*4d20*/  LDSM.16.M88.4 R188, [R223+0x2000] ;  /* 0x00200000dfbc783b */ /* 0x000fee0000000200 */
[----:B------:R-:W-:Y:S08]  /*4d30*/  HMMA.16816.F32.BF16 R208, R28, R46, R180 ;  /* 0x0000002e1cd0723c */ /* 0x000ff000000418b4 */
[-C--:B------:R-:W-:Y:S08]  /*4d40*/  HMMA.16816.F32.BF16 R180, R20, R56.reuse, R176 ;  /* 0x0000003814b4723c */ /* 0x080ff000000418b0 */
[----:B------:R-:W-:Y:S08]  /*4d50*/  HMMA.16816.F32.BF16 R196, R24, R56, R196 ;  /* 0x0000003818c4723c */ /* 0x000ff000000418c4 */
[----:B-1----:R-:W-:Y:S01]  /*4d60*/  HMMA.16816.F32.BF16 R176, R20, R60, R184 ;  /* 0x0000003c14b0723c */ /* 0x002fe200000418b8 */
[----:B------:R-:W1:Y:S07]  /*4d70*/  LDSM.16.M88.4 R184, [R223+0xc00] ;  /* 0x000c0000dfb8783b */ /* 0x000e6e0000000200 */
[----:B------:R-:W-:Y:S01]  /*4d80*/  HMMA.16816.F32.BF16 R204, R32, R46, R52 ;  /* 0x0000002e20cc723c */ /* 0x000fe20000041834 */
[----:B------:R-:W-:Y:S07]  /*4d90*/  LDSM.16.M88.4 R52, [R224+0x5000] ;  /* 0x00500000e034783b */ /* 0x000fee0000000200 */
[----:B------:R-:W-:Y:S08]  /*4da0*/  HMMA.16816.F32.BF16 R192, R20, R58, R192 ;  /* 0x0000003a14c0723c */ /* 0x000ff000000418c0 */
[C---:B------:R-:W-:Y:S08]  /*4db0*/  HMMA.16816.F32.BF16 R44, R24.reuse, R60, R200 ;  /* 0x0000003c182c723c */ /* 0x040ff000000418c8 */
[----:B------:R-:W-:Y:S01]  /*4dc0*/  HMMA.16816.F32.BF16 R108, R24, R58, R108 ;  /* 0x0000003a186c723c */ /* 0x000fe2000004186c */
[----:B------:R-:W-:Y:S07]  /*4dd0*/  LDSM.16.M88.4 R56, [R224+0x4000] ;  /* 0x00400000e038783b */ /* 0x000fee0000000200 */
[-C--:B--2---:R-:W-:Y:S01]  /*4de0*/  HMMA.16816.F32.BF16 R200, R4, R48.reuse, R180 ;  /* 0x0000003004c8723c */ /* 0x084fe200000418b4 */
[----:B------:R-:W2:Y:S07]  /*4df0*/  LDSM.16.M88.4 R180, [R223+0x2400] ;  /* 0x00240000dfb4783b */ /* 0x000eae0000000200 */
[----:B---3--:R-:W-:Y:S08]  /*4e00*/  HMMA.16816.F32.BF16 R212, R8, R48, R196 ;  /* 0x0000003008d4723c */ /* 0x008ff000000418c4 */
[----:B------:R-:W-:Y:S01]  /*4e10*/  HMMA.16816.F32.BF16 R196, R4, R64, R176 ;  /* 0x0000004004c4723c */ /* 0x000fe200000418b0 */
[----:B------:R-:W3:Y:S07]  /*4e20*/  LDSM.16.M88.4 R176, [R222+0xc00] ;  /* 0x000c0000deb0783b */ /* 0x000eee0000000200 */
[-C--:B------:R-:W-:Y:S08]  /*4e30*/  HMMA.16816.F32.BF16 R236, R20, R62.reuse, R208 ;  /* 0x0000003e14ec723c */ /* 0x080ff000000418d0 */
[----:B------:R-:W-:Y:S01]  /*4e40*/  HMMA.16816.F32.BF16 R232, R24, R62, R204 ;  /* 0x0000003e18e8723c */ /* 0x000fe200000418cc */
[----:B------:R-:W4:Y:S07]  /*4e50*/  LDSM.16.M88.4 R60, [R223+0x800] ;  /* 0x00080000df3c783b */ /* 0x000f2e0000000200 */
[----:B------:R-:W-:Y:S08]  /*4e60*/  HMMA.16816.F32.BF16 R216, R4, R50, R192 ;  /* 0x0000003204d8723c */ /* 0x000ff000000418c0 */
[----:B------:R-:W-:Y:S01]  /*4e70*/  HMMA.16816.F32.BF16 R204, R8, R64, R44 ;  /* 0x0000004008cc723c */ /* 0x000fe2000004182c */
[----:B------:R-:W-:Y:S07]  /*4e80*/  LDSM.16.M88.4 R44, [R225+0x5000] ;  /* 0x00500000e12c783b */ /* 0x000fee0000000200 */
[----:B-1----:R-:W-:Y:S08]  /*4e90*/  HMMA.16816.F32.BF16 R192, R36, R184, RZ ;  /* 0x000000b824c0723c */ /* 0x002ff000000418ff */
[----:B------:R-:W-:Y:S08]  /*4ea0*/  HMMA.16816.F32.BF16 R236, R4, R66, R236 ;  /* 0x0000004204ec723c */ /* 0x000ff000000418ec */
[----:B--2---:R-:W-:Y:S08]  /*4eb0*/  HMMA.16816.F32.BF16 R244, R56, R180, R204 ;  /* 0x000000b438f4723c */ /* 0x004ff000000418cc */
[----:B------:R-:W-:Y:S08]  /*4ec0*/  HMMA.16816.F32.BF16 R240, R8, R66, R232 ;  /* 0x0000004208f0723c */ /* 0x000ff000000418e8 */
[----:B------:R-:W-:Y:S08]  /*4ed0*/  HMMA.16816.F32.BF16 R248, R52, R180, R196 ;  /* 0x000000b434f8723c */ /* 0x000ff000000418c4 */
[----:B---3--:R-:W-:Y:S08]  /*4ee0*/  HMMA.16816.F32.BF16 R204, R28, R176, R192 ;  /* 0x000000b01ccc723c */ /* 0x008ff000000418c0 */
[C---:B----4-:R-:W-:Y:S08]  /*4ef0*/  HMMA.16816.F32.BF16 R196, R36.reuse, R60, RZ ;  /* 0x0000003c24c4723c */ /* 0x050ff000000418ff */
[C---:B------:R-:W-:Y:S08]  /*4f00*/  HMMA.16816.F32.BF16 R192, R36.reuse, R62, RZ ;  /* 0x0000003e24c0723c */ /* 0x040ff000000418ff */
[----:B------:R-:W-:Y:S01]  /*4f10*/  HMMA.16816.F32.BF16 R64, R36, R186, RZ ;  /* 0x000000ba2440723c */ /* 0x000fe200000418ff */
[----:B------:R-:W1:Y:S07]  /*4f20*/  LDSM.16.M88.4 R36, [R222+0x800] ;  /* 0x00080000de24783b */ /* 0x000e6e0000000200 */
[----:B------:R-:W-:Y:S01]  /*4f30*/  HMMA.16816.F32.BF16 R208, R8, R50, R108 ;  /* 0x0000003208d0723c */ /* 0x000fe2000004186c */
[----:B------:R-:W-:Y:S04]  /*4f40*/  LDSM.16.M88.4 R108, [R222+0x2000] ;  /* 0x00200000de6c783b */ /* 0x000fe80000000200 */
[----:B------:R-:W2:Y:S03]  /*4f50*/  LDSM.16.M88.4 R48, [R225+0x4000] ;  /* 0x00400000e130783b */ /* 0x000ea60000000200 */
[----:B------:R-:W-:Y:S08]  /*4f60*/  HMMA.16816.F32.BF16 R228, R52, R188, R200 ;  /* 0x000000bc34e4723c */ /* 0x000ff000000418c8 */
[----:B------:R-:W-:Y:S08]  /*4f70*/  HMMA.16816.F32.BF16 R200, R40, R184, RZ ;  /* 0x000000b828c8723c */ /* 0x000ff000000418ff */
[----:B------:R-:W-:Y:S08]  /*4f80*/  HMMA.16816.F32.BF16 R212, R56, R188, R212 ;  /* 0x000000bc38d4723c */ /* 0x000ff000000418d4 */
[-C--:B------:R-:W-:Y:S08]  /*4f90*/  HMMA.16816.F32.BF16 R232, R52, R190.reuse, R216 ;  /* 0x000000be34e8723c */ /* 0x080ff000000418d8 */
[----:B------:R-:W-:Y:S08]  /*4fa0*/  HMMA.16816.F32.BF16 R216, R56, R190, R208 ;  /* 0x000000be38d8723c */ /* 0x000ff000000418d0 */
[----:B------:R-:W-:Y:S08]  /*4fb0*/  HMMA.16816.F32.BF16 R208, R32, R176, R200 ;  /* 0x000000b020d0723c */ /* 0x000ff000000418c8 */
[C---:B------:R-:W-:Y:S08]  /*4fc0*/  HMMA.16816.F32.BF16 R188, R40.reuse, R60, RZ ;  /* 0x0000003c28bc723c */ /* 0x040ff000000418ff */
[----:B------:R-:W-:Y:S08]  /*4fd0*/  HMMA.16816.F32.BF16 R200, R40, R62, RZ ;  /* 0x0000003e28c8723c */ /* 0x000ff000000418ff */
[C---:B-1----:R-:W-:Y:S08]  /*4fe0*/  HMMA.16816.F32.BF16 R196, R28.reuse, R36, R196 ;  /* 0x000000241cc4723c */ /* 0x042ff000000418c4 */
[C---:B------:R-:W-:Y:S08]  /*4ff0*/  HMMA.16816.F32.BF16 R192, R28.reuse, R38, R192 ;  /* 0x000000261cc0723c */ /* 0x040ff000000418c0 */
[----:B------:R-:W-:Y:S01]  /*5000*/  HMMA.16816.F32.BF16 R64, R28, R178, R64 ;  /* 0x000000b21c40723c */ /* 0x000fe20000041840 */
[----:B------:R-:W1:Y:S07]  /*5010*/  LDSM.16.M88.4 R28, [R223+0x1800] ;  /* 0x00180000df1c783b */ /* 0x000e6e0000000200 */
[----:B--2---:R-:W-:Y:S08]  /*5020*/  HMMA.16816.F32.BF16 R212, R48, R108, R212 ;  /* 0x0000006c30d4723c */ /* 0x004ff000000418d4 */
[----:B------:R-:W-:Y:S08]  /*5030*/  HMMA.16816.F32.BF16 R184, R40, R186, RZ ;  /* 0x000000ba28b8723c */ /* 0x000ff000000418ff */
[C---:B------:R-:W-:Y:S08]  /*5040*/  HMMA.16816.F32.BF16 R60, R32.reuse, R36, R188 ;  /* 0x00000024203c723c */ /* 0x040ff000000418bc */
[----:B------:R-:W-:Y:S01]  /*5050*/  HMMA.16816.F32.BF16 R40, R32, R38, R200 ;  /* 0x000000262028723c */ /* 0x000fe200000418c8 */
[----:B------:R-:W2:Y:S01]  /*5060*/  LDSM.16.M88.4 R36, [R223+0x1c00] ;  /* 0x001c0000df24783b */ /* 0x000ea20000000200 */
[----:B------:R-:W-:-:S04]  /*5070*/  FMUL.FTZ R0, R212, c[0x0][0x2ec] ;  /* 0x0000bb00d4007a20 */ /* 0x000fc80000410000 */
[----:B------:R3:W4:Y:S02]  /*5080*/  MUFU.TANH R12, R0 ;  /* 0x00000000000c7308 */ /* 0x0007240000002400 */
[----:B------:R-:W-:Y:S08]  /*5090*/  HMMA.16816.F32.BF16 R228, R44, R108, R228 ;  /* 0x0000006c2ce4723c */ /* 0x000ff000000418e4 */
[----:B------:R-:W-:Y:S01]  /*50a0*/  HMMA.16816.F32.BF16 R176, R32, R178, R184 ;  /* 0x000000b220b0723c */ /* 0x000fe200000418b8 */
[----:B---3--:R-:W-:-:S07]  /*50b0*/  FMUL.FTZ R0, R213, c[0x0][0x2ec] ;  /* 0x0000bb00d5007a20 */ /* 0x008fce0000410000 */
[----:B------:R-:W-:Y:S01]  /*50c0*/  HMMA.16816.F32.BF16 R32, R48, R110, R216 ;  /* 0x0000006e3020723c */ /* 0x000fe200000418d8 */
[----:B------:R3:W-:Y:S07]  /*50d0*/  MUFU.TANH R100, R0 ;  /* 0x0000000000647308 */ /* 0x0007ee0000002400 */
[----:B------:R-:W-:Y:S08]  /*50e0*/  HMMA.16816.F32.BF16 R184, R52, R182, R236 ;  /* 0x000000b634b8723c */ /* 0x000ff000000418ec */
[----:B-1----:R-:W-:Y:S01]  /*50f0*/  HMMA.16816.F32.BF16 R196, R20, R28, R196 ;  /* 0x0000001c14c4723c */ /* 0x002fe200000418c4 */
[----:B---3--:R-:W-:-:S04]  /*5100*/  FMUL.FTZ R0, R214, c[0x0][0x2ec] ;  /* 0x0000bb00d6007a20 */ /* 0x008fc80000410000 */
[----:B------:R1:W-:Y:S03]  /*5110*/  MUFU.TANH R239, R0 ;  /* 0x0000000000ef7308 */ /* 0x0003e60000002400 */
[----:B------:R-:W-:Y:S08]  /*5120*/  HMMA.16816.F32.BF16 R200, R20, R30, R192 ;  /* 0x0000001e14c8723c */ /* 0x000ff000000418c0 */
[----:B------:R-:W-:Y:S01]  /*5130*/  HMMA.16816.F32.BF16 R60, R24, R28, R60 ;  /* 0x0000001c183c723c */ /* 0x000fe2000004183c */
[----:B-1----:R-:W-:-:S07]  /*5140*/  FMUL.FTZ R0, R215, c[0x0][0x2ec] ;  /* 0x0000bb00d7007a20 */ /* 0x002fce0000410000 */
[----:B------:R-:W-:Y:S01]  /*5150*/  HMMA.16816.F32.BF16 R188, R24, R30, R40 ;  /* 0x0000001e18bc723c */ /* 0x000fe20000041828 */
[----:B------:R-:W1:Y:S01]  /*5160*/  LDSM.16.M88.4 R28, [R222+0x2400] ;  /* 0x00240000de1c783b */ /* 0x000e620000000200 */
[----:B------:R3:W-:Y:S06]  /*5170*/  MUFU.TANH R237, R0 ;  /* 0x0000000000ed7308 */ /* 0x0007ec0000002400 */
[----:B------:R-:W-:Y:S08]  /*5180*/  HMMA.16816.F32.BF16 R108, R44, R110, R232 ;  /* 0x0000006e2c6c723c */ /* 0x000ff000000418e8 */
[----:B--2---:R-:W-:Y:S01]  /*5190*/  HMMA.16816.F32.BF16 R204, R20, R36, R204 ;  /* 0x0000002414cc723c */ /* 0x004fe200000418cc */
[----:B---3--:R-:W-:-:S04]  /*51a0*/  FMUL.FTZ R0, R228, c[0x0][0x2ec] ;  /* 0x0000bb00e4007a20 */ /* 0x008fc80000410000 */
[----:B------:R2:W-:Y:S03]  /*51b0*/  MUFU.TANH R238, R0 ;  /* 0x0000000000ee7308 */ /* 0x0005e60000002400 */
[----:B------:R-:W-:Y:S07]  /*51c0*/  HMMA.16816.F32.BF16 R40, R56, R182, R240 ;  /* 0x000000b63828723c */ /* 0x000fee00000418f0 */
[----:B----4-:R-:W-:Y:S01]  /*51d0*/  IMAD.MOV.U32 R242, RZ, RZ, R12 ;  /* 0x000000fffff27224 */ /* 0x010fe200078e000c */
[----:B------:R-:W-:Y:S01]  /*51e0*/  HMMA.16816.F32.BF16 R208, R24, R36, R208 ;  /* 0x0000002418d0723c */ /* 0x000fe200000418d0 */
[----:B------:R-:W-:-:S02]  /*51f0*/  IMAD.MOV.U32 R243, RZ, RZ, R227 ;  /* 0x000000fffff37224 */ /* 0x000fc400078e00e3 */
[----:B--2---:R-:W-:-:S05]  /*5200*/  FMUL.FTZ R0, R229, c[0x0][0x2ec] ;  /* 0x0000bb00e5007a20 */ /* 0x004fca0000410000 */
[----:B------:R-:W-:Y:S01]  /*5210*/  HMMA.16816.F32.BF16 R192, R24, R38, R176 ;  /* 0x0000002618c0723c */ /* 0x000fe200000418b0 */
[----:B------:R-:W-:Y:S01]  /*5220*/  IMAD.MOV.U32 R106, RZ, RZ, R204 ;  /* 0x000000ffff6a7224 */ /* 0x000fe200078e00cc */
[----:B------:R2:W-:Y:S01]  /*5230*/  MUFU.TANH R235, R0 ;  /* 0x0000000000eb7308 */ /* 0x0005e20000002400 */
[----:B------:R-:W-:Y:S02]  /*5240*/  IMAD.MOV.U32 R105, RZ, RZ, R205 ;  /* 0x000000ffff697224 */ /* 0x000fe400078e00cd */
[----:B------:R-:W-:Y:S02]  /*5250*/  IMAD.MOV.U32 R101, RZ, RZ, R206 ;  /* 0x000000ffff657224 */ /* 0x000fe400078e00ce */
[----:B------:R-:W-:Y:S01]  /*5260*/  IMAD.MOV.U32 R2, RZ, RZ, R207 ;  /* 0x000000ffff027224 */ /* 0x000fe200078e00cf */
[----:B-1----:R-:W-:Y:S07]  /*5270*/  HMMA.16816.F32.BF16 R24, R48, R28, R244 ;  /* 0x0000001c3018723c */ /* 0x002fee00000418f4 */
[----:B------:R-:W-:Y:S01]  /*5280*/  IMAD.MOV.U32 R244, RZ, RZ, R106 ;  /* 0x000000fffff47224 */ /* 0x000fe200078e006a */
[----:B------:R-:W-:Y:S01]  /*5290*/  HMMA.16816.F32.BF16 R204, R20, R38, R64 ;  /* 0x0000002614cc723c */ /* 0x000fe20000041840 */
[----:B------:R-:W1:Y:S01]  /*52a0*/  LDSM.16.M88.4 R20, [R222+0x1800] ;  /* 0x00180000de14783b */ /* 0x000e620000000200 */
[----:B--2---:R-:W-:-:S02]  /*52b0*/  FMUL.FTZ R0, R230, c[0x0][0x2ec] ;  /* 0x0000bb00e6007a20 */ /* 0x004fc40000410000 */
[----:B------:R-:W-:Y:S02]  /*52c0*/  IMAD.MOV.U32 R246, RZ, RZ, R101 ;  /* 0x000000fffff67224 */ /* 0x000fe400078e0065 */
[----:B------:R2:W-:Y:S01]  /*52d0*/  MUFU.TANH R236, R0 ;  /* 0x0000000000ec7308 */ /* 0x0005e20000002400 */
[----:B------:R-:W3:Y:S01]  /*52e0*/  S2R R101, SR_TID.X ;  /* 0x0000000000657919 */ /* 0x000ee20000002100 */
[----:B------:R-:W-:Y:S01]  /*52f0*/  HMMA.16816.F32.BF16 R40, R48, R30, R40 ;  /* 0x0000001e3028723c */ /* 0x000fe20000041828 */
[----:B------:R-:W-:Y:S02]  /*5300*/  IMAD.MOV.U32 R245, RZ, RZ, R105 ;  /* 0x000000fffff57224 */ /* 0x000fe400078e0069 */
[----:B------:R-:W-:-:S05]  /*5310*/  IMAD.MOV.U32 R247, RZ, RZ, R2 ;  /* 0x000000fffff77224 */ /* 0x000fca00078e0002 */
[----:B------:R-:W-:Y:S01]  /*5320*/  HMMA.16816.F32.BF16 R64, R44, R28, R248 ;  /* 0x0000001c2c40723c */ /* 0x000fe200000418f8 */
[----:B--2---:R-:W-:-:S07]  /*5330*/  FMUL.FTZ R0, R32, c[0x0][0x2ec] ;  /* 0x0000bb0020007a20 */ /* 0x004fce0000410000 */
[----:B------:R-:W-:Y:S01]  /*5340*/  HMMA.16816.F32.BF16 R176, R44, R30, R184 ;  /* 0x0000001e2cb0723c */ /* 0x000fe200000418b8 */
[----:B------:R2:W-:Y:S01]  /*5350*/  MUFU.TANH R18, R0 ;  /* 0x0000000000127308 */ /* 0x0005e20000002400 */
[----:B---3--:R-:W-:-:S05]  /*5360*/  IMAD.SHL.U32 R101, R101, 0x2, RZ ;  /* 0x0000000265657824 */ /* 0x008fca00078e00ff */
[----:B------:R-:W-:Y:S01]  /*5370*/  LOP3.LUT R101, R101, 0x6, RZ, 0xc0, !PT ;  /* 0x0000000665657812 */ /* 0x000fe200078ec0ff */
[----:B-1----:R-:W-:Y:S01]  /*5380*/  HMMA.16816.F32.BF16 R60, R8, R20, R60 ;  /* 0x00000014083c723c */ /* 0x002fe2000004183c */
[----:B--2---:R-:W-:-:S04]  /*5390*/  FMUL.FTZ R0, R33, c[0x0][0x2ec] ;  /* 0x0000bb0021007a20 */ /* 0x004fc80000410000 */
[----:B------:R1:W2:Y:S03]  /*53a0*/  MUFU.TANH R13, R0 ;  /* 0x00000000000d7308 */ /* 0x0002a60000002400 */
[----:B------:R-:W-:Y:S08]  /*53b0*/  HMMA.16816.F32.BF16 R36, R8, R22, R188 ;  /* 0x000000160824723c */ /* 0x000ff000000418bc */
[----:B------:R-:W-:Y:S01]  /*53c0*/  HMMA.16816.F32.BF16 R180, R4, R20, R196 ;  /* 0x0000001404b4723c */ /* 0x000fe200000418c4 */
[----:B-1----:R-:W-:-:S04]  /*53d0*/  FMUL.FTZ R0, R34, c[0x0][0x2ec] ;  /* 0x0000bb0022007a20 */ /* 0x002fc80000410000 */
[----:B------:R1:W-:Y:S02]  /*53e0*/  MUFU.TANH R12, R0 ;  /* 0x00000000000c7308 */ /* 0x0003e40000002400 */
[----:B-1----:R-:W-:Y:S02]  /*53f0*/  FMUL.FTZ R0, R35, c[0x0][0x2ec] ;  /* 0x0000bb0023007a20 */ /* 0x002fe40000410000 */
[----:B------:R-:W1:Y:S04]  /*5400*/  LDSM.16.M88.4 R32, [R223+0x2800] ;  /* 0x00280000df20783b */ /* 0x000e680000000200 */
[----:B------:R3:W4:Y:S02]  /*5410*/  MUFU.TANH R19, R0 ;  /* 0x0000000000137308 */ /* 0x0007240000002400 */
[----:B---3--:R-:W-:-:S06]  /*5420*/  FMUL.FTZ R0, R108, c[0x0][0x2ec] ;  /* 0x0000bb006c007a20 */ /* 0x008fcc0000410000 */
[----:B------:R3:W5:Y:S02]  /*5430*/  MUFU.TANH R233, R0 ;  /* 0x0000000000e97308 */ /* 0x0007640000002400 */
[----:B---3--:R-:W-:Y:S01]  /*5440*/  FMUL.FTZ R0, R109, c[0x0][0x2ec] ;  /* 0x0000bb006d007a20 */ /* 0x008fe20000410000 */
[----:B-1----:R-:W-:Y:S05]  /*5450*/  HMMA.16816.F32.BF16 R28, R56, R32, R60 ;  /* 0x00000020381c723c */ /* 0x002fea000004183c */
[----:B------:R1:W3:Y:S02]  /*5460*/  MUFU.TANH R230, R0 ;  /* 0x0000000000e67308 */ /* 0x0002e40000002400 */
[----:B-1----:R-:W-:-:S06]  /*5470*/  FMUL.FTZ R0, R231, c[0x0][0x2ec] ;  /* 0x0000bb00e7007a20 */ /* 0x002fcc0000410000 */
[----:B------:R1:W1:Y:S02]  /*5480*/  MUFU.TANH R234, R0 ;  /* 0x0000000000ea7308 */ /* 0x0002640000002400 */
[----:B-1----:R-:W-:-:S06]  /*5490*/  FMUL.FTZ R0, R110, c[0x0][0x2ec] ;  /* 0x0000bb006e007a20 */ /* 0x002fcc0000410000 */
[----:B------:R1:W1:Y:S02]  /*54a0*/  MUFU.TANH R232, R0 ;  /* 0x0000000000e87308 */ /* 0x0002640000002400 */
[----:B-1----:R-:W-:-:S06]  /*54b0*/  FMUL.FTZ R0, R111, c[0x0][0x2ec] ;  /* 0x0000bb006f007a20 */ /* 0x002fcc0000410000 */
[----:B------:R1:W-:Y:S02]  /*54c0*/  MUFU.TANH R231, R0 ;  /* 0x0000000000e77308 */ /* 0x0003e40000002400 */
[----:B-1----:R-:W-:-:S06]  /*54d0*/  FMUL.FTZ R0, R24, c[0x0][0x2ec] ;  /* 0x0000bb0018007a20 */ /* 0x002fcc0000410000 */
[----:B------:R1:W1:Y:S02]  /*54e0*/  MUFU.TANH R229, R0 ;  /* 0x0000000000e57308 */ /* 0x0002640000002400 */
[----:B-1----:R-:W-:-:S06]  /*54f0*/  FMUL.FTZ R0, R25, c[0x0][0x2ec] ;  /* 0x0000bb0019007a20 */ /* 0x002fcc0000410000 */
[----:B------:R1:W1:Y:S02]  /*5500*/  MUFU.TANH R227, R0 ;  /* 0x0000000000e37308 */ /* 0x0002640000002400 */
[----:B-1----:R-:W-:-:S06]  /*5510*/  FMUL.FTZ R0, R40, c[0x0][0x2ec] ;  /* 0x0000bb0028007a20 */ /* 0x002fcc0000410000 */
[----:B------:R1:W-:Y:S02]  /*5520*/  MUFU.TANH R219, R0 ;  /* 0x0000000000db7308 */ /* 0x0003e40000002400 */
[----:B-1----:R-:W-:-:S06]  /*5530*/  FMUL.FTZ R0, R41, c[0x0][0x2ec] ;  /* 0x0000bb0029007a20 */ /* 0x002fcc0000410000 */
[----:B------:R1:W-:Y:S02]  /*5540*/  MUFU.TANH R228, R0 ;  /* 0x0000000000e47308 */ /* 0x0003e40000002400 */
[----:B-1----:R-:W-:-:S06]  /*5550*/  FMUL.FTZ R0, R26, c[0x0][0x2ec] ;  /* 0x0000bb001a007a20 */ /* 0x002fcc0000410000 */
[----:B------:R1:W-:Y:S02]  /*5560*/  MUFU.TANH R218, R0 ;  /* 0x0000000000da7308 */ /* 0x0003e40000002400 */
[----:B-1----:R-:W-:Y:S02]  /*5570*/  FMUL.FTZ R0, R27, c[0x0][0x2ec] ;  /* 0x0000bb001b007a20 */ /* 0x002fe40000410000 */
[----:B------:R-:W1:Y:S04]  /*5580*/  LDSM.16.M88.4 R24, [R222+0x2800] ;  /* 0x00280000de18783b */ /* 0x000e680000000200 */
[----:B------:R2:W1:Y:S02]  /*5590*/  MUFU.TANH R199, R0 ;  /* 0x0000000000c77308 */ /* 0x0004640000002400 */
[----:B--2---:R-:W-:-:S06]  /*55a0*/  FMUL.FTZ R0, R42, c[0x0][0x2ec] ;  /* 0x0000bb002a007a20 */ /* 0x004fcc0000410000 */
[----:B------:R2:W-:Y:S02]  /*55b0*/  MUFU.TANH R197, R0 ;  /* 0x0000000000c57308 */ /* 0x0005e40000002400 */
[----:B--2---:R-:W-:Y:S02]  /*55c0*/  FMUL.FTZ R0, R43, c[0x0][0x2ec] ;  /* 0x0000bb002b007a20 */ /* 0x004fe40000410000 */
[----:B------:R-:W-:Y:S04]  /*55d0*/  HMMA.16816.F32.BF16 R40, R56, R34, R36 ;  /* 0x000000223828723c */ /* 0x000fe80000041824 */
[----:B------:R2:W2:Y:S04]  /*55e0*/  MUFU.TANH R196, R0 ;  /* 0x0000000000c47308 */ /* 0x0004a80000002400 */
[----:B-1----:R-:W-:Y:S08]  /*55f0*/  HMMA.16816.F32.BF16 R108, R48, R24, R28 ;  /* 0x00000018306c723c */ /* 0x002ff0000004181c */
[----:B------:R-:W-:Y:S01]  /*5600*/  HMMA.16816.F32.BF16 R36, R4, R22, R200 ;  /* 0x000000160424723c */ /* 0x000fe200000418c8 */
[----:B------:R-:W1:Y:S01]  /*5610*/  LDSM.16.M88.4 R20, [R222+0x1c00] ;  /* 0x001c0000de14783b */ /* 0x000e620000000200 */
[----:B--2---:R-:W-:-:S04]  /*5620*/  FMUL.FTZ R0, R64, c[0x0][0x2ec] ;  /* 0x0000bb0040007a20 */ /* 0x004fc80000410000 */
[----:B------:R2:W1:Y:S02]  /*5630*/  MUFU.TANH R186, R0 ;  /* 0x0000000000ba7308 */ /* 0x0004640000002400 */
[----:B------:R-:W-:Y:S08]  /*5640*/  HMMA.16816.F32.BF16 R28, R52, R32, R180 ;  /* 0x00000020341c723c */ /* 0x000ff000000418b4 */
[----:B------:R-:W-:Y:S01]  /*5650*/  HMMA.16816.F32.BF16 R60, R48, R26, R40 ;  /* 0x0000001a303c723c */ /* 0x000fe20000041828 */
[----:B--2---:R-:W-:-:S07]  /*5660*/  FMUL.FTZ R0, R65, c[0x0][0x2ec] ;  /* 0x0000bb0041007a20 */ /* 0x004fce0000410000 */
[----:B------:R-:W-:Y:S01]  /*5670*/  HMMA.16816.F32.BF16 R32, R52, R34, R36 ;  /* 0x000000223420723c */ /* 0x000fe20000041824 */
[----:B------:R2:W2:Y:S07]  /*5680*/  MUFU.TANH R198, R0 ;  /* 0x0000000000c67308 */ /* 0x0004ae0000002400 */
[----:B-1----:R-:W-:Y:S01]  /*5690*/  HMMA.16816.F32.BF16 R40, R8, R20, R208 ;  /* 0x000000140828723c */ /* 0x002fe200000418d0 */
[----:B--2---:R-:W-:-:S04]  /*56a0*/  FMUL.FTZ R0, R176, c[0x0][0x2ec] ;  /* 0x0000bb00b0007a20 */ /* 0x004fc80000410000 */
[----:B------:R1:W2:Y:S03]  /*56b0*/  MUFU.TANH R187, R0 ;  /* 0x0000000000bb7308 */ /* 0x0002a60000002400 */
[----:B------:R-:W-:Y:S01]  /*56c0*/  HMMA.16816.F32.BF16 R36, R8, R22, R192 ;  /* 0x000000160824723c */ /* 0x000fe200000418c0 */
[----:B------:R-:W-:Y:S07]  /*56d0*/  LDSM.16.M88.4 R8, [R222+0x2c00] ;  /* 0x002c0000de08783b */ /* 0x000fee0000000200 */
[----:B------:R-:W-:Y:S01]  /*56e0*/  HMMA.16816.F32.BF16 R32, R44, R26, R32 ;  /* 0x0000001a2c20723c */ /* 0x000fe20000041820 */
[----:B-1----:R-:W-:-:S04]  /*56f0*/  FMUL.FTZ R0, R177, c[0x0][0x2ec] ;  /* 0x0000bb00b1007a20 */ /* 0x002fc80000410000 */
[----:B------:R1:W1:Y:S11]  /*5700*/  MUFU.TANH R185, R0 ;  /* 0x0000000000b97308 */ /* 0x0002760000002400 */
[----:B------:R-:W-:Y:S08]  /*5710*/  @!UPT UIADD3 URZ, URZ, URZ, URZ ;  /* 0x0000003f3f3ff290 */ /* 0x000ff0000fffe03f */
[----:B------:R-:W-:Y:S02]  /*5720*/  FMUL.FTZ R32, R32, c[0x0][0x2ec] ;  /* 0x0000bb0020207a20 */ /* 0x000fe40000410000 */
[----:B-1----:R-:W-:Y:S02]  /*5730*/  FMUL.FTZ R0, R66, c[0x0][0x2ec] ;  /* 0x0000bb0042007a20 */ /* 0x002fe40000410000 */
[----:B------:R-:W-:Y:S02]  /*5740*/  FMUL.FTZ R34, R34, c[0x0][0x2ec] ;  /* 0x0000bb0022227a20 */ /* 0x000fe40000410000 */
[----:B------:R1:W1:Y:S01]  /*5750*/  MUFU.TANH R184, R0 ;  /* 0x0000000000b87308 */ /* 0x0002620000002400 */
[----:B------:R-:W-:Y:S02]  /*5760*/  FMUL.FTZ R35, R35, c[0x0][0x2ec] ;  /* 0x0000bb0023237a20 */ /* 0x000fe40000410000 */
[----:B-1----:R-:W-:Y:S02]  /*5770*/  FMUL.FTZ R0, R67, c[0x0][0x2ec] ;  /* 0x0000bb0043007a20 */ /* 0x002fe40000410000 */
[----:B------:R-:W-:Y:S01]  /*5780*/  HMMA.16816.F32.BF16 R64, R44, R24, R28 ;  /* 0x000000182c40723c */ /* 0x000fe2000004181c */
[----:B------:R-:W1:Y:S02]  /*5790*/  LDSM.16.M88.4 R28, [R223+0x2c00] ;  /* 0x002c0000df1c783b */ /* 0x000e640000000200 */
[----:B------:R2:W1:Y:S01]  /*57a0*/  MUFU.TANH R177, R0 ;  /* 0x0000000000b17308 */ /* 0x0004620000002400 */
[----:B------:R-:W-:-:S04]  /*57b0*/  DEPBAR.LE SB0, 0x0 ;  /* 0x000080000000791a */ /* 0x000fc80000000000 */
[----:B--2---:R-:W-:-:S04]  /*57c0*/  FMUL.FTZ R0, R178, c[0x0][0x2ec] ;  /* 0x0000bb00b2007a20 */ /* 0x004fc80000410000 */
[----:B------:R2:W1:Y:S11]  /*57d0*/  MUFU.TANH R106, R0 ;  /* 0x00000000006a7308 */ /* 0x0004760000002400 */
[----:B------:R-:W-:Y:S01]  /*57e0*/  @!UPT UIADD3 URZ, URZ, URZ, URZ ;  /* 0x0000003f3f3ff290 */ /* 0x000fe2000fffe03f */
[----:B------:R-:W-:Y:S02]  /*57f0*/  FMUL.FTZ R65, R65, c[0x0][0x2ec] ;  /* 0x0000bb0041417a20 */ /* 0x000fe40000410000 */
[----:B------:R-:W-:Y:S02]  /*5800*/  FMUL.FTZ R66, R66, c[0x0][0x2ec] ;  /* 0x0000bb0042427a20 */ /* 0x000fe40000410000 */
[----:B------:R-:W-:Y:S02]  /*5810*/  FMUL.FTZ R64, R64, c[0x0][0x2ec] ;  /* 0x0000bb0040407a20 */ /* 0x000fe40000410000 */
[----:B------:R-:W-:-:S06]  /*5820*/  FMUL.FTZ R67, R67, c[0x0][0x2ec] ;  /* 0x0000bb0043437a20 */ /* 0x000fcc0000410000 */
[----:B------:R-:W-:Y:S01]  /*5830*/  MUFU.TANH R67, R67 ;  /* 0x0000004300437308 */ /* 0x000fe20000002400 */
[----:B--2---:R-:W-:-:S07]  /*5840*/  FMUL.FTZ R0, R179, c[0x0][0x2ec] ;  /* 0x0000bb00b3007a20 */ /* 0x004fce0000410000 */
[----:B------:R2:W-:Y:S02]  /*5850*/  MUFU.TANH R107, R0 ;  /* 0x00000000006b7308 */ /* 0x0005e40000002400 */
[----:B--2---:R-:W-:-:S06]  /*5860*/  FMUL.FTZ R0, R108, c[0x0][0x2ec] ;  /* 0x0000bb006c007a20 */ /* 0x004fcc0000410000 */
[----:B------:R2:W-:Y:S02]  /*5870*/  MUFU.TANH R213, R0 ;  /* 0x0000000000d57308 */ /* 0x0005e40000002400 */
[----:B--2---:R-:W-:-:S06]  /*5880*/  FMUL.FTZ R0, R109, c[0x0][0x2ec] ;  /* 0x0000bb006d007a20 */ /* 0x004fcc0000410000 */
[----:B------:R2:W1:Y:S02]  /*5890*/  MUFU.TANH R212, R0 ;  /* 0x0000000000d47308 */ /* 0x0004640000002400 */
[----:B--2---:R-:W-:-:S06]  /*58a0*/  FMUL.FTZ R0, R60, c[0x0][0x2ec] ;  /* 0x0000bb003c007a20 */ /* 0x004fcc0000410000 */
[----:B------:R2:W-:Y:S02]  /*58b0*/  MUFU.TANH R216, R0 ;  /* 0x0000000000d87308 */ /* 0x0005e40000002400 */
[----:B--2---:R-:W-:-:S06]  /*58c0*/  FMUL.FTZ R0, R61, c[0x0][0x2ec] ;  /* 0x0000bb003d007a20 */ /* 0x004fcc0000410000 */
[----:B------:R2:W1:Y:S02]  /*58d0*/  MUFU.TANH R214, R0 ;  /* 0x0000000000d67308 */ /* 0x0004640000002400 */
[----:B--2---:R-:W-:-:S06]  /*58e0*/  FMUL.FTZ R0, R110, c[0x0][0x2ec] ;  /* 0x0000bb006e007a20 */ /* 0x004fcc0000410000 */
[----:B------:R2:W-:Y:S02]  /*58f0*/  MUFU.TANH R215, R0 ;  /* 0x0000000000d77308 */ /* 0x0005e40000002400 */
[----:B--2---:R-:W-:Y:S02]  /*5900*/  FMUL.FTZ R0, R111, c[0x0][0x2ec] ;  /* 0x0000bb006f007a20 */ /* 0x004fe40000410000 */
[----:B------:R-:W-:Y:S04]  /*5910*/  HMMA.16816.F32.BF16 R108, R4, R20, R244 ;  /* 0x00000014046c723c */ /* 0x000fe800000418f4 */
[----:B------:R2:W1:Y:S02]  /*5920*/  MUFU.TANH R217, R0 ;  /* 0x0000000000d97308 */ /* 0x0004640000002400 */
[----:B--2---:R-:W-:-:S06]  /*5930*/  FMUL.FTZ R0, R62, c[0x0][0x2ec] ;  /* 0x0000bb003e007a20 */ /* 0x004fcc0000410000 */
[----:B------:R2:W1:Y:S02]  /*5940*/  MUFU.TANH R176, R0 ;  /* 0x0000000000b07308 */ /* 0x0004640000002400 */
[----:B--2---:R-:W-:Y:S02]  /*5950*/  FMUL.FTZ R0, R63, c[0x0][0x2ec] ;  /* 0x0000bb003f007a20 */ /* 0x004fe40000410000 */
[----:B------:R-:W-:Y:S04]  /*5960*/  HMMA.16816.F32.BF16 R60, R4, R22, R204 ;  /* 0x00000016043c723c */ /* 0x000fe800000418cc */
[----:B------:R-:W-:Y:S03]  /*5970*/  MUFU.TANH R205, R65 ;  /* 0x0000004100cd7308 */ /* 0x000fe60000002400 */
[----:B------:R-:W-:Y:S01]  /*5980*/  FMUL.FTZ R5, R33, c[0x0][0x2ec] ;  /* 0x0000bb0021057a20 */ /* 0x000fe20000410000 */
[C---:B-1----:R-:W-:Y:S04]  /*5990*/  HMMA.16816.F32.BF16 R20, R56.reuse, R28, R40 ;  /* 0x0000001c3814723c */ /* 0x042fe80000041828 */
[----:B------:R1:W2:Y:S04]  /*59a0*/  MUFU.TANH R105, R0 ;  /* 0x0000000000697308 */ /* 0x0002a80000002400 */
[----:B------:R-:W-:Y:S04]  /*59b0*/  HMMA.16816.F32.BF16 R56, R56, R30, R36 ;  /* 0x0000001e3838723c */ /* 0x000fe80000041824 */
[----:B------:R2:W-:Y:S01]  /*59c0*/  MUFU.TANH R7, R66 ;  /* 0x0000004200077308 */ /* 0x0005e20000002400 */
[----:B-1----:R-:W-:-:S07]  /*59d0*/  IMAD R0, R252, 0x40, R101 ;  /* 0x00000040fc007824 */ /* 0x002fce00078e0265 */
[----:B------:R1:W1:Y:S01]  /*59e0*/  MUFU.TANH R204, R64 ;  /* 0x0000004000cc7308 */ /* 0x0002620000002400 */
[----:B------:R-:W-:-:S03]  /*59f0*/  IADD3 R2, R0, 0x1, RZ ;  /* 0x0000000100027810 */ /* 0x000fc60007ffe0ff */
[----:B------:R-:W-:Y:S01]  /*5a00*/  HMMA.16816.F32.BF16 R24, R48, R8, R20 ;  /* 0x000000083018723c */ /* 0x000fe20000041814 */
[----:B------:R-:W-:-:S03]  /*5a10*/  ISETP.GE.AND P3, PT, R0, R14, PT ;  /* 0x0000000e0000720c */ /* 0x000fc60003f66270 */
[----:B------:R-:W1:Y:S01]  /*5a20*/  MUFU.TANH R101, R32 ;  /* 0x0000002000657308 */ /* 0x000e620000002400 */
[C---:B------:R-:W-:Y:S02]  /*5a30*/  ISETP.GE.AND P1, PT, R2.reuse, R14, PT ;  /* 0x0000000e0200720c */ /* 0x040fe40003f26270 */
[C---:B------:R-:W-:Y:S02]  /*5a40*/  ISETP.GE.AND P2, PT, R2.reuse, R17, PT ;  /* 0x000000110200720c */ /* 0x040fe40003f46270 */
[C---:B------:R-:W-:Y:S01]  /*5a50*/  ISETP.GE.AND P6, PT, R2.reuse, R15, PT ;  /* 0x0000000f0200720c */ /* 0x040fe20003fc6270 */
[----:B------:R-:W-:Y:S01]  /*5a60*/  HMMA.16816.F32.BF16 R20, R52, R28, R108 ;  /* 0x0000001c3414723c */ /* 0x000fe2000004186c */
[----:B------:R-:W-:Y:S01]  /*5a70*/  ISETP.GE.AND P4, PT, R2, R16, PT ;  /* 0x000000100200720c */ /* 0x000fe20003f86270 */
[----:B------:R-:W-:Y:S01]  /*5a80*/  MUFU.TANH R43, R35 ;  /* 0x00000023002b7308 */ /* 0x000fe20000002400 */
[C---:B------:R-:W-:Y:S02]  /*5a90*/  IADD3 R2, R0.reuse, 0x9, RZ ;  /* 0x0000000900027810 */ /* 0x040fe40007ffe0ff */
[----:B------:R-:W-:-:S02]  /*5aa0*/  IADD3 R4, R0, 0x8, RZ ;  /* 0x0000000800047810 */ /* 0x000fc40007ffe0ff */
[-C--:B------:R-:W-:Y:S01]  /*5ab0*/  ISETP.GE.AND P0, PT, R2, R14.reuse, PT ;  /* 0x0000000e0200720c */ /* 0x080fe20003f06270 */
[----:B------:R-:W-:Y:S01]  /*5ac0*/  HMMA.16816.F32.BF16 R56, R48, R10, R56 ;  /* 0x0000000a3038723c */ /* 0x000fe20000041838 */
[----:B------:R-:W-:Y:S01]  /*5ad0*/  FSEL R33, R242, -INF , !P3 ;  /* 0xff800000f2217808 */ /* 0x000fe20005800000 */
[----:B------:R-:W1:Y:S01]  /*5ae0*/  MUFU.TANH R48, R34 ;  /* 0x0000002200307308 */ /* 0x000e620000002400 */
[----:B------:R-:W-:Y:S02]  /*5af0*/  FSEL R39, R13, -INF , !P0 ;  /* 0xff8000000d277808 */ /* 0x000fe40004000000 */
[-C--:B------:R-:W-:Y:S02]  /*5b00*/  ISETP.GE.AND P0, PT, R0, R17.reuse, PT ;  /* 0x000000110000720c */ /* 0x080fe40003f06270 */
[-C--:B------:R-:W-:Y:S01]  /*5b10*/  ISETP.GE.AND P3, PT, R4, R17.reuse, PT ;  /* 0x000000110400720c */ /* 0x080fe20003f66270 */
[----:B------:R-:W-:Y:S01]  /*5b20*/  HMMA.16816.F32.BF16 R52, R52, R30, R60 ;  /* 0x0000001e3434723c */ /* 0x000fe2000004183c */
[----:B------:R-:W-:Y:S01]  /*5b30*/  FSEL R37, R239, -INF , !P0 ;  /* 0xff800000ef257808 */ /* 0x000fe20004000000 */
[----:B------:R-:W-:Y:S01]  /*5b40*/  FMUL.FTZ R6, R24, c[0x0][0x2ec] ;  /* 0x0000bb0018067a20 */ /* 0x000fe20000410000 */
[----:B------:R-:W-:Y:S01]  /*5b50*/  ISETP.GE.AND P0, PT, R2, R17, PT ;  /* 0x000000110200720c */ /* 0x000fe20003f06270 */
[----:B------:R-:W-:Y:S01]  /*5b60*/  FMUL.FTZ R26, R26, c[0x0][0x2ec] ;  /* 0x0000bb001a1a7a20 */ /* 0x000fe20000410000 */
[----:B------:R-:W-:Y:S01]  /*5b70*/  ISETP.GE.AND P5, PT, R4, R14, PT ;  /* 0x0000000e0400720c */ /* 0x000fe20003fa6270 */
[----:B------:R3:W-:Y:S01]  /*5b80*/  MUFU.TANH R42, R6 ;  /* 0x00000006002a7308 */ /* 0x0007e20000002400 */
[----:B----4-:R-:W-:Y:S01]  /*5b90*/  FSEL R65, R19, -INF , !P0 ;  /* 0xff80000013417808 */ /* 0x010fe20004000000 */
[----:B------:R-:W-:Y:S01]  /*5ba0*/  HMMA.16816.F32.BF16 R20, R44, R8, R20 ;  /* 0x000000082c14723c */ /* 0x000fe20000041814 */
[----:B------:R-:W-:Y:S01]  /*5bb0*/  ISETP.GE.AND P0, PT, R0, R15, PT ;  /* 0x0000000f0000720c */ /* 0x000fe20003f06270 */
[----:B------:R-:W-:Y:S01]  /*5bc0*/  FMUL.FTZ R27, R27, c[0x0][0x2ec] ;  /* 0x0000bb001b1b7a20 */ /* 0x000fe20000410000 */
[----:B--2---:R-:W-:-:S02]  /*5bd0*/  FSEL R66, R12, -INF , !P3 ;  /* 0xff8000000c427808 */ /* 0x004fc40005800000 */
[----:B------:R-:W-:Y:S01]  /*5be0*/  FSEL R36, R100, -INF , !P1 ;  /* 0xff80000064247808 */ /* 0x000fe20004800000 */
[----:B------:R-:W-:Y:S01]  /*5bf0*/  MUFU.TANH R26, R26 ;  /* 0x0000001a001a7308 */ /* 0x000fe20000002400 */
[----:B------:R-:W-:Y:S01]  /*5c00*/  FSEL R38, R18, -INF , !P5 ;  /* 0xff80000012267808 */ /* 0x000fe20006800000 */
[----:B------:R-:W-:Y:S01]  /*5c10*/  FMUL.FTZ R56, R56, c[0x0][0x2ec] ;  /* 0x0000bb0038387a20 */ /* 0x000fe20000410000 */
[----:B-1----:R-:W-:Y:S01]  /*5c20*/  FSEL R64, R237, -INF , !P2 ;  /* 0xff800000ed407808 */ /* 0x002fe20005000000 */
[----:B------:R-:W-:Y:S01]  /*5c30*/  FMUL.FTZ R57, R57, c[0x0][0x2ec] ;  /* 0x0000bb0039397a20 */ /* 0x000fe20000410000 */
[----:B------:R-:W-:Y:S01]  /*5c40*/  FSEL R12, R238, -INF , !P0 ;  /* 0xff800000ee0c7808 */ /* 0x000fe20004000000 */
[----:B------:R-:W-:Y:S01]  /*5c50*/  FMUL.FTZ R58, R58, c[0x0][0x2ec] ;  /* 0x0000bb003a3a7a20 */ /* 0x000fe20000410000 */
[CC--:B------:R-:W-:Y:S01]  /*5c60*/  ISETP.GE.AND P1, PT, R4.reuse, R15.reuse, PT ;  /* 0x0000000f0400720c */ /* 0x0c0fe20003f26270 */
[----:B------:R1:W-:Y:S01]  /*5c70*/  MUFU.TANH R100, R5 ;  /* 0x0000000500647308 */ /* 0x0003e20000002400 */
[-C--:B------:R-:W-:Y:S01]  /*5c80*/  ISETP.GE.AND P5, PT, R4, R16.reuse, PT ;  /* 0x000000100400720c */ /* 0x080fe20003fa6270 */
[----:B---3--:R-:W-:Y:S01]  /*5c90*/  FMUL.FTZ R6, R25, c[0x0][0x2ec] ;  /* 0x0000bb0019067a20 */ /* 0x008fe20000410000 */
[C---:B------:R-:W-:Y:S01]  /*5ca0*/  ISETP.GE.AND P2, PT, R2.reuse, R15, PT ;  /* 0x0000000f0200720c */ /* 0x040fe20003f46270 */
[----:B------:R-:W-:Y:S01]  /*5cb0*/  HMMA.16816.F32.BF16 R44, R44, R10, R52 ;  /* 0x0000000a2c2c723c */ /* 0x000fe20000041834 */
[-C--:B------:R-:W-:Y:S01]  /*5cc0*/  ISETP.GE.AND P3, PT, R2, R16.reuse, PT ;  /* 0x000000100200720c */ /* 0x080fe20003f66270 */
[----:B------:R-:W-:Y:S01]  /*5cd0*/  FMUL.FTZ R59, R59, c[0x0][0x2ec] ;  /* 0x0000bb003b3b7a20 */ /* 0x000fe20000410000 */
[C---:B------:R-:W-:Y:S01]  /*5ce0*/  ISETP.GE.AND P0, PT, R0.reuse, R16, PT ;  /* 0x000000100000720c */ /* 0x040fe20003f06270 */
[----:B------:R-:W-:Y:S01]  /*5cf0*/  MUFU.TANH R40, R56 ;  /* 0x0000003800287308 */ /* 0x000fe20000002400 */
[----:B------:R-:W-:Y:S01]  /*5d00*/  IADD3 R2, R0, 0x10, RZ ;  /* 0x0000001000027810 */ /* 0x000fe20007ffe0ff */
[----:B------:R-:W-:Y:S01]  /*5d10*/  FMUL.FTZ R21, R21, c[0x0][0x2ec] ;  /* 0x0000bb0015157a20 */ /* 0x000fe20000410000 */
[----:B------:R-:W-:Y:S01]  /*5d20*/  FSEL R13, R235, -INF , !P6 ;  /* 0xff800000eb0d7808 */ /* 0x000fe20007000000 */
[----:B------:R-:W-:Y:S01]  /*5d30*/  FMUL.FTZ R9, R20, c[0x0][0x2ec] ;  /* 0x0000bb0014097a20 */ /* 0x000fe20000410000 */
[----:B-----5:R-:W-:Y:S01]  /*5d40*/  FSEL R19, R233, -INF , !P1 ;  /* 0xff800000e9137808 */ /* 0x020fe20004800000 */
[----:B------:R-:W-:Y:S01]  /*5d50*/  FMUL.FTZ R22, R22, c[0x0][0x2ec] ;  /* 0x0000bb0016167a20 */ /* 0x000fe20000410000 */
[----:B------:R-:W-:Y:S01]  /*5d60*/  FSEL R32, R230, -INF , !P2 ;  /* 0xff800000e6207808 */ /* 0x000fe20005000000 */
[----:B------:R-:W2:Y:S01]  /*5d70*/  MUFU.TANH R57, R57 ;  /* 0x0000003900397308 */ /* 0x000ea20000002400 */
[----:B-1----:R-:W-:Y:S01]  /*5d80*/  IADD3 R5, R0, 0x11, RZ ;  /* 0x0000001100057810 */ /* 0x002fe20007ffe0ff */
[----:B------:R-:W-:Y:S01]  /*5d90*/  FMUL.FTZ R8, R23, c[0x0][0x2ec] ;  /* 0x0000bb0017087a20 */ /* 0x000fe20000410000 */
[----:B------:R-:W-:-:S02]  /*5da0*/  FSEL R18, R236, -INF , !P0 ;  /* 0xff800000ec127808 */ /* 0x000fc40004000000 */
[----:B------:R-:W-:Y:S02]  /*5db0*/  FSEL R24, R234, -INF , !P4 ;  /* 0xff800000ea187808 */ /* 0x000fe40006000000 */
[----:B------:R-:W-:Y:S01]  /*5dc0*/  FSEL R28, R232, -INF , !P5 ;  /* 0xff800000e81c7808 */ /* 0x000fe20006800000 */
[----:B------:R1:W3:Y:S01]  /*5dd0*/  MUFU.TANH R41, R6 ;  /* 0x0000000600297308 */ /* 0x0002e20000002400 */
[C---:B------:R-:W-:Y:S02]  /*5de0*/  ISETP.GE.AND P6, PT, R2.reuse, R14, PT ;  /* 0x0000000e0200720c */ /* 0x040fe40003fc6270 */
[----:B------:R-:W-:Y:S01]  /*5df0*/  ISETP.GE.AND P1, PT, R2, R17, PT ;  /* 0x000000110200720c */ /* 0x000fe20003f26270 */
[----:B------:R-:W-:Y:S01]  /*5e00*/  FMUL.FTZ R46, R46, c[0x0][0x2ec] ;  /* 0x0000bb002e2e7a20 */ /* 0x000fe20000410000 */
[C---:B------:R-:W-:Y:S02]  /*5e10*/  ISETP.GE.AND P2, PT, R2.reuse, R15, PT ;  /* 0x0000000f0200720c */ /* 0x040fe40003f46270 */
[----:B------:R-:W-:Y:S01]  /*5e20*/  ISETP.GE.AND P0, PT, R2, R16, PT ;  /* 0x000000100200720c */ /* 0x000fe20003f06270 */
[----:B------:R-:W4:Y:S01]  /*5e30*/  MUFU.TANH R21, R21 ;  /* 0x0000001500157308 */ /* 0x000f220000002400 */
[----:B------:R-:W-:-:S02]  /*5e40*/  ISETP.GE.AND P4, PT, R5, R14, PT ;  /* 0x0000000e0500720c */ /* 0x000fc40003f86270 */
[----:B------:R-:W-:Y:S02]  /*5e50*/  ISETP.GE.AND P5, PT, R5, R17, PT ;  /* 0x000000110500720c */ /* 0x000fe40003fa6270 */
[C---:B------:R-:W-:Y:S02]  /*5e60*/  IADD3 R4, R0.reuse, 0x18, RZ ;  /* 0x0000001800047810 */ /* 0x040fe40007ffe0ff */
[----:B------:R-:W-:Y:S01]  /*5e70*/  IADD3 R2, R0, 0x19, RZ ;  /* 0x0000001900027810 */ /* 0x000fe20007ffe0ff */
[----:B-1----:R-:W-:Y:S01]  /*5e80*/  FMUL.FTZ R6, R45, c[0x0][0x2ec] ;  /* 0x0000bb002d067a20 */ /* 0x002fe20000410000 */
[----:B------:R-:W-:Y:S01]  /*5e90*/  FSEL R188, R229, -INF , !P6 ;  /* 0xff800000e5bc7808 */ /* 0x000fe20007000000 */
[----:B------:R-:W1:Y:S01]  /*5ea0*/  MUFU.TANH R27, R27 ;  /* 0x0000001b001b7308 */ /* 0x000e620000002400 */
[----:B------:R-:W-:Y:S02]  /*5eb0*/  FSEL R189, R227, -INF , !P4 ;  /* 0xff800000e3bd7808 */ /* 0x000fe40006000000 */
[----:B------:R-:W-:-:S02]  /*5ec0*/  FSEL R201, R199, -INF , !P5 ;  /* 0xff800000c7c97808 */ /* 0x000fc40006800000 */
[-C--:B------:R-:W-:Y:S02]  /*5ed0*/  ISETP.GE.AND P6, PT, R4, R14.reuse, PT ;  /* 0x0000000e0400720c */ /* 0x080fe40003fc6270 */
[C---:B------:R-:W-:Y:S01]  /*5ee0*/  ISETP.GE.AND P4, PT, R2.reuse, R14, PT ;  /* 0x0000000e0200720c */ /* 0x040fe20003f86270 */
[----:B------:R-:W5:Y:S01]  /*5ef0*/  MUFU.TANH R58, R58 ;  /* 0x0000003a003a7308 */ /* 0x000f620000002400 */
[----:B------:R-:W-:Y:S02]  /*5f00*/  ISETP.GE.AND P5, PT, R2, R17, PT ;  /* 0x000000110200720c */ /* 0x000fe40003fa6270 */
[----:B------:R-:W-:Y:S02]  /*5f10*/  FSEL R25, R231, -INF , !P3 ;  /* 0xff800000e7197808 */ /* 0x000fe40005800000 */
[----:B------:R-:W-:Y:S02]  /*5f20*/  FSEL R200, R219, -INF , !P6 ;  /* 0xff800000dbc87808 */ /* 0x000fe40007000000 */
[----:B------:R-:W-:Y:S01]  /*5f30*/  FSEL R190, R228, -INF , !P4 ;  /* 0xff800000e4be7808 */ /* 0x000fe20006000000 */
[----:B------:R-:W1:Y:S01]  /*5f40*/  MUFU.TANH R59, R59 ;  /* 0x0000003b003b7308 */ /* 0x000e620000002400 */
[----:B------:R-:W-:-:S02]  /*5f50*/  FSEL R191, R218, -INF , !P1 ;  /* 0xff800000dabf7808 */ /* 0x000fc40004800000 */
[----:B------:R-:W-:Y:S02]  /*5f60*/  FSEL R203, R196, -INF , !P5 ;  /* 0xff800000c4cb7808 */ /* 0x000fe40006800000 */
[----:B------:R-:W-:Y:S02]  /*5f70*/  FSEL R30, R186, -INF , !P2 ;  /* 0xff800000ba1e7808 */ /* 0x000fe40005000000 */
[C---:B------:R-:W-:Y:S01]  /*5f80*/  ISETP.GE.AND P3, PT, R5.reuse, R15, PT ;  /* 0x0000000f0500720c */ /* 0x040fe20003f66270 */
[----:B------:R-:W1:Y:S01]  /*5f90*/  MUFU.TANH R9, R9 ;  /* 0x0000000900097308 */ /* 0x000e620000002400 */
[----:B------:R-:W-:Y:S02]  /*5fa0*/  ISETP.GE.AND P6, PT, R5, R16, PT ;  /* 0x000000100500720c */ /* 0x000fe40003fc6270 */
[C---:B------:R-:W-:Y:S02]  /*5fb0*/  ISETP.GE.AND P4, PT, R4.reuse, R17, PT ;  /* 0x000000110400720c */ /* 0x040fe40003f86270 */
[----:B------:R-:W-:-:S02]  /*5fc0*/  ISETP.GE.AND P1, PT, R4, R15, PT ;  /* 0x0000000f0400720c */ /* 0x000fc40003f26270 */
[C---:B------:R-:W-:Y:S01]  /*5fd0*/  ISETP.GE.AND P5, PT, R2.reuse, R15, PT ;  /* 0x0000000f0200720c */ /* 0x040fe20003fa6270 */
[----:B------:R-:W1:Y:S01]  /*5fe0*/  MUFU.TANH R22, R22 ;  /* 0x0000001600167308 */ /* 0x000e620000002400 */
[----:B------:R-:W-:Y:S02]  /*5ff0*/  ISETP.GE.AND P2, PT, R2, R16, PT ;  /* 0x000000100200720c */ /* 0x000fe40003f46270 */
[C---:B------:R-:W-:Y:S02]  /*6000*/  IADD3 R2, R0.reuse, 0x20, RZ ;  /* 0x0000002000027810 */ /* 0x040fe40007ffe0ff */
[----:B------:R-:W-:Y:S02]  /*6010*/  IADD3 R5, R0, 0x21, RZ ;  /* 0x0000002100057810 */ /* 0x000fe40007ffe0ff */
[----:B------:R-:W-:Y:S01]  /*6020*/  FSEL R202, R197, -INF , !P4 ;  /* 0xff800000c5ca7808 */ /* 0x000fe20006000000 */
[----:B------:R-:W1:Y:S01]  /*6030*/  MUFU.TANH R8, R8 ;  /* 0x0000000800087308 */ /* 0x000e620000002400 */
[----:B------:R-:W-:-:S02]  /*6040*/  FSEL R29, R198, -INF , !P3 ;  /* 0xff800000c61d7808 */ /* 0x000fc40005800000 */
[----:B------:R-:W-:Y:S02]  /*6050*/  FSEL R31, R187, -INF , !P1 ;  /* 0xff800000bb1f7808 */ /* 0x000fe40004800000 */
[----:B------:R-:W-:Y:S02]  /*6060*/  FSEL R34, R185, -INF , !P5 ;  /* 0xff800000b9227808 */ /* 0x000fe40006800000 */
[----:B------:R-:W-:Y:S01]  /*6070*/  FSEL R35, R184, -INF , !P0 ;  /* 0xff800000b8237808 */ /* 0x000fe20004000000 */
[----:B------:R-:W-:Y:S01]  /*6080*/  MUFU.TANH R6, R6 ;  /* 0x0000000600067308 */ /* 0x000fe20000002400 */
[----:B------:R-:W-:Y:S01]  /*6090*/  FSEL R56, R177, -INF , !P6 ;  /* 0xff800000b1387808 */ /* 0x000fe20007000000 */
[----:B------:R-:W-:Y:S01]  /*60a0*/  BAR.SYNC.DEFER_BLOCKING 0x0 ;  /* 0x0000000000007b1d */ /* 0x000fe20000010000 */
[----:B------:R-:W-:Y:S02]  /*60b0*/  ISETP.GE.AND P4, PT, R4, R16, PT ;  /* 0x000000100400720c */ /* 0x000fe40003f86270 */
[----:B------:R-:W-:-:S02]  /*60c0*/  ISETP.GE.AND P3, PT, R2, R14, PT ;  /* 0x0000000e0200720c */ /* 0x000fc40003f66270 */
[C---:B------:R-:W-:Y:S02]  /*60d0*/  ISETP.GE.AND P1, PT, R2.reuse, R17, PT ;  /* 0x000000110200720c */ /* 0x040fe40003f26270 */
[C---:B------:R-:W-:Y:S02]  /*60e0*/  ISETP.GE.AND P5, PT, R2.reuse, R15, PT ;  /* 0x0000000f0200720c */ /* 0x040fe40003fa6270 */
[----:B------:R-:W-:Y:S02]  /*60f0*/  ISETP.GE.AND P0, PT, R2, R16, PT ;  /* 0x000000100200720c */ /* 0x000fe40003f06270 */
[----:B------:R-:W-:Y:S02]  /*6100*/  ISETP.GE.AND P6, PT, R5, R14, PT ;  /* 0x0000000e0500720c */ /* 0x000fe40003fc6270 */
[----:B------:R-:W-:Y:S02]  /*6110*/  IADD3 R2, R0, 0x29, RZ ;  /* 0x0000002900027810 */ /* 0x000fe40007ffe0ff */
[----:B------:R-:W-:-:S02]  /*6120*/  FSEL R106, R106, -INF , !P4 ;  /* 0xff8000006a6a7808 */ /* 0x000fc40006000000 */
[----:B------:R-:W-:Y:S02]  /*6130*/  FSEL R212, R212, -INF , !P6 ;  /* 0xff800000d4d47808 */ /* 0x000fe40007000000 */
[----:B------:R-:W-:Y:S02]  /*6140*/  ISETP.GE.AND P4, PT, R5, R17, PT ;  /* 0x000000110500720c */ /* 0x000fe40003f86270 */
[----:B------:R-:W-:Y:S02]  /*6150*/  ISETP.GE.AND P6, PT, R2, R14, PT ;  /* 0x0000000e0200720c */ /* 0x000fe40003fc6270 */
[----:B------:R-:W-:Y:S02]  /*6160*/  IADD3 R4, R0, 0x28, RZ ;  /* 0x0000002800047810 */ /* 0x000fe40007ffe0ff */
[----:B------:R-:W-:Y:S02]  /*6170*/  FSEL R213, R213, -INF , !P3 ;  /* 0xff800000d5d57808 */ /* 0x000fe40005800000 */
[----:B------:R-:W-:-:S02]  /*6180*/  FSEL R214, R214, -INF , !P6 ;  /* 0xff800000d6d67808 */ /* 0x000fc40007000000 */
[----:B------:R-:W-:Y:S02]  /*6190*/  FSEL R217, R217, -INF , !P4 ;  /* 0xff800000d9d97808 */ /* 0x000fe40006000000 */
        /* <DEDUP_REMOVED lines=8> */
[----:B------:R-:W-:Y:S02]  /*6220*/  FSEL R204, R204, -INF , !P5 ;  /* 0xff800000cccc7808 */ /* 0x000fe40006800000 */
[C---:B------:R-:W-:Y:S02]  /*6230*/  ISETP.GE.AND P2, PT, R5.reuse, R15, PT ;  /* 0x0000000f0500720c */ /* 0x040fe40003f46270 */
[----:B------:R-:W-:-:S02]  /*6240*/  ISETP.GE.AND P3, PT, R5, R16, PT ;  /* 0x000000100500720c */ /* 0x000fc40003f66270 */
[CC--:B------:R-:W-:Y:S02]  /*6250*/  ISETP.GE.AND P1, PT, R4.reuse, R15.reuse, PT ;  /* 0x0000000f0400720c */ /* 0x0c0fe40003f26270 */
[-C--:B------:R-:W-:Y:S02]  /*6260*/  ISETP.GE.AND P6, PT, R4, R16.reuse, PT ;  /* 0x000000100400720c */ /* 0x080fe40003fc6270 */
[C---:B------:R-:W-:Y:S02]  /*6270*/  ISETP.GE.AND P4, PT, R2.reuse, R15, PT ;  /* 0x0000000f0200720c */ /* 0x040fe40003f86270 */
[----:B------:R-:W-:Y:S02]  /*6280*/  ISETP.GE.AND P5, PT, R2, R16, PT ;  /* 0x000000100200720c */ /* 0x000fe40003fa6270 */
[C---:B------:R-:W-:Y:S02]  /*6290*/  IADD3 R5, R0.reuse, 0x30, RZ ;  /* 0x0000003000057810 */ /* 0x040fe40007ffe0ff */
[----:B------:R-:W-:-:S02]  /*62a0*/  IADD3 R4, R0, 0x31, RZ ;  /* 0x0000003100047810 */ /* 0x000fc40007ffe0ff */
[C---:B------:R-:W-:Y:S02]  /*62b0*/  IADD3 R2, R0.reuse, 0x38, RZ ;  /* 0x0000003800027810 */ /* 0x040fe40007ffe0ff */
[----:B------:R-:W-:Y:S02]  /*62c0*/  IADD3 R0, R0, 0x39, RZ ;  /* 0x0000003900007810 */ /* 0x000fe40007ffe0ff */
[----:B------:R-:W-:Y:S01]  /*62d0*/  FSEL R208, R7, -INF , !P0 ;  /* 0xff80000007d07808 */ /* 0x000fe20004000000 */
[----:B------:R-:W-:Y:S01]  /*62e0*/  FMUL.FTZ R7, R44, c[0x0][0x2ec] ;  /* 0x0000bb002c077a20 */ /* 0x000fe20000410000 */
[----:B------:R-:W-:Y:S02]  /*62f0*/  FSEL R210, R67, -INF , !P3 ;  /* 0xff80000043d27808 */ /* 0x000fe40005800000 */
[----:B------:R-:W-:Y:S02]  /*6300*/  ISETP.GE.AND P0, PT, R0, R14, PT ;  /* 0x0000000e0000720c */ /* 0x000fe40003f06270 */
[----:B------:R-:W-:Y:S01]  /*6310*/  ISETP.GE.AND P3, PT, R5, R17, PT ;  /* 0x000000110500720c */ /* 0x000fe20003f66270 */
[----:B------:R-:W1:Y:S01]  /*6320*/  MUFU.TANH R7, R7 ;  /* 0x0000000700077308 */ /* 0x000e620000002400 */
[----:B------:R-:W-:-:S02]  /*6330*/  FSEL R206, R101, -INF , !P1 ;  /* 0xff80000065ce7808 */ /* 0x000fc40004800000 */
[----:B------:R-:W-:Y:S02]  /*6340*/  FSEL R209, R48, -INF , !P6 ;  /* 0xff80000030d17808 */ /* 0x000fe40007000000 */
[----:B--2---:R-:W-:Y:S02]  /*6350*/  FSEL R241, R57, -INF , !P0 ;  /* 0xff80000039f17808 */ /* 0x004fe40004000000 */
[----:B------:R-:W-:Y:S02]  /*6360*/  FSEL R240, R26, -INF , !P3 ;  /* 0xff8000001af07808 */ /* 0x000fe40005800000 */
[----:B------:R-:W-:Y:S02]  /*6370*/  ISETP.GE.AND P1, PT, R4, R14, PT ;  /* 0x0000000e0400720c */ /* 0x000fe40003f26270 */
[----:B------:R-:W-:Y:S02]  /*6380*/  FSEL R207, R100, -INF , !P4 ;  /* 0xff80000064cf7808 */ /* 0x000fe40006000000 */
[----:B------:R-:W-:-:S02]  /*6390*/  ISETP.GE.AND P6, PT, R4, R17, PT ;  /* 0x000000110400720c */ /* 0x000fc40003fc6270 */
[C---:B------:R-:W-:Y:S02]  /*63a0*/  ISETP.GE.AND P0, PT, R4.reuse, R15, PT ;  /* 0x0000000f0400720c */ /* 0x040fe40003f06270 */
[----:B------:R-:W-:Y:S01]  /*63b0*/  ISETP.GE.AND P3, PT, R4, R16, PT ;  /* 0x000000100400720c */ /* 0x000fe20003f66270 */
[----:B------:R-:W-:Y:S01]  /*63c0*/  FMUL.FTZ R4, R47, c[0x0][0x2ec] ;  /* 0x0000bb002f047a20 */ /* 0x000fe20000410000 */
[----:B------:R-:W-:Y:S02]  /*63d0*/  ISETP.GE.AND P4, PT, R2, R14, PT ;  /* 0x0000000e0200720c */ /* 0x000fe40003f86270 */
[----:B------:R-:W-:Y:S02]  /*63e0*/  FSEL R205, R205, -INF , !P2 ;  /* 0xff800000cdcd7808 */ /* 0x000fe40005000000 */
[----:B---3--:R-:W-:Y:S01]  /*63f0*/  FSEL R235, R41, -INF , !P1 ;  /* 0xff80000029eb7808 */ /* 0x008fe20004800000 */
[----:B------:R-:W-:Y:S01]  /*6400*/  MUFU.TANH R4, R4 ;  /* 0x0000000400047308 */ /* 0x000fe20000002400 */
[----:B------:R-:W-:-:S02]  /*6410*/  FSEL R242, R40, -INF , !P4 ;  /* 0xff80000028f27808 */ /* 0x000fc40006000000 */
[C---:B------:R-:W-:Y:S02]  /*6420*/  ISETP.GE.AND P2, PT, R5.reuse, R14, PT ;  /* 0x0000000e0500720c */ /* 0x040fe40003f46270 */
[C---:B------:R-:W-:Y:S02]  /*6430*/  ISETP.GE.AND P1, PT, R5.reuse, R15, PT ;  /* 0x0000000f0500720c */ /* 0x040fe40003f26270 */
[----:B------:R-:W-:Y:S02]  /*6440*/  ISETP.GE.AND P4, PT, R5, R16, PT ;  /* 0x000000100500720c */ /* 0x000fe40003f86270 */
[----:B------:R-:W2:Y:S01]  /*6450*/  MUFU.TANH R5, R46 ;  /* 0x0000002e00057308 */ /* 0x000ea20000002400 */
[----:B----4-:R-:W-:Y:S02]  /*6460*/  FSEL R228, R21, -INF , !P0 ;  /* 0xff80000015e47808 */ /* 0x010fe40004000000 */
[----:B------:R-:W-:Y:S02]  /*6470*/  ISETP.NE.AND P0, PT, R243, 0x2, PT ;  /* 0x00000002f300780c */ /* 0x000fe40003f05270 */
[----:B------:R-:W-:-:S02]  /*6480*/  FSEL R211, R43, -INF , !P5 ;  /* 0xff8000002bd37808 */ /* 0x000fc40006800000 */
[----:B------:R-:W-:Y:S02]  /*6490*/  FSEL R236, R42, -INF , !P2 ;  /* 0xff8000002aec7808 */ /* 0x000fe40005000000 */
[-C--:B------:R-:W-:Y:S02]  /*64a0*/  ISETP.GE.AND P5, PT, R2, R17.reuse, PT ;  /* 0x000000110200720c */ /* 0x080fe40003fa6270 */
[----:B------:R-:W-:Y:S02]  /*64b0*/  ISETP.GE.AND P2, PT, R0, R17, PT ;  /* 0x000000110000720c */ /* 0x000fe40003f46270 */
[----:B-1----:R-:W-:Y:S02]  /*64c0*/  FSEL R237, R27, -INF , !P6 ;  /* 0xff8000001bed7808 */ /* 0x002fe40007000000 */
[----:B-----5:R-:W-:Y:S02]  /*64d0*/  FSEL R239, R58, -INF , !P5 ;  /* 0xff8000003aef7808 */ /* 0x020fe40006800000 */
[----:B------:R-:W-:-:S02]  /*64e0*/  FSEL R238, R59, -INF , !P2 ;  /* 0xff8000003bee7808 */ /* 0x000fc40005000000 */
[----:B------:R-:W-:Y:S02]  /*64f0*/  FSEL R227, R9, -INF , !P1 ;  /* 0xff80000009e37808 */ /* 0x000fe40004800000 */
[-C--:B------:R-:W-:Y:S02]  /*6500*/  ISETP.GE.AND P6, PT, R2, R15.reuse, PT ;  /* 0x0000000f0200720c */ /* 0x080fe40003fc6270 */
[----:B------:R-:W-:Y:S02]  /*6510*/  ISETP.GE.AND P5, PT, R0, R15, PT ;  /* 0x0000000f0000720c */ /* 0x000fe40003fa6270 */
[-C--:B------:R-:W-:Y:S02]  /*6520*/  ISETP.GE.AND P2, PT, R2, R16.reuse, PT ;  /* 0x000000100200720c */ /* 0x080fe40003f46270 */
[----:B------:R-:W-:Y:S02]  /*6530*/  ISETP.GE.AND P1, PT, R0, R16, PT ;  /* 0x000000100000720c */ /* 0x000fe40003f26270 */
[----:B------:R-:W-:-:S02]  /*6540*/  FSEL R231, R22, -INF , !P4 ;  /* 0xff80000016e77808 */ /* 0x000fc40006000000 */
[----:B------:R-:W-:Y:S02]  /*6550*/  FSEL R233, R8, -INF , !P3 ;  /* 0xff80000008e97808 */ /* 0x000fe40005800000 */
[----:B------:R-:W-:Y:S02]  /*6560*/  FSEL R229, R7, -INF , !P6 ;  /* 0xff80000007e57808 */ /* 0x000fe40007000000 */
[----:B------:R-:W-:Y:S02]  /*6570*/  FSEL R230, R6, -INF , !P5 ;  /* 0xff80000006e67808 */ /* 0x000fe40006800000 */
[----:B--2---:R-:W-:Y:S02]  /*6580*/  FSEL R232, R5, -INF , !P2 ;  /* 0xff80000005e87808 */ /* 0x004fe40005000000 */
[----:B------:R-:W-:Y:S01]  /*6590*/  FSEL R234, R4, -INF , !P1 ;  /* 0xff80000004ea7808 */ /* 0x000fe20004800000 */
[----:B------:R-:W-:Y:S05]  /*65a0*/  @!P0 BRA `(.L_x_324) ;  /* 0x000001b000008947 */ /* 0x000fea0003800000 */
[----:B------:R-:W2:Y:S04]  /*65b0*/  LDL.64 R250, [R1+0x30] ;  /* 0x0000300001fa7983 */ /* 0x000ea80000100a00 */
[----:B------:R-:W3:Y:S04]  /*65c0*/  LDL.64 R244, [R1+0x28] ;  /* 0x0000280001f47983 */ /* 0x000ee80000100a00 */
[----:B------:R-:W4:Y:S01]  /*65d0*/  LDL R247, [R1+0x4c] ;  /* 0x00004c0001f77983 */ /* 0x000f220000100800 */
[----:B------:R-:W-:Y:S01]  /*65e0*/  IADD3 R0, R243, -0x3, RZ ;  /* 0xfffffffdf3007810 */ /* 0x000fe20007ffe0ff */
[----:B------:R-:W-:-:S03]  /*65f0*/  IMAD.MOV.U32 R246, RZ, RZ, c[0x0][0x198] ;  /* 0x00006600fff67624 */ /* 0x000fc600078e00ff */
[----:B------:R-:W-:Y:S01]  /*6600*/  SHF.R.S32.HI R2, RZ, 0x1f, R0 ;  /* 0x0000001fff027819 */ /* 0x000fe20000011400 */
[----:B------:R-:W-:-:S04]  /*6610*/  IMAD.WIDE.U32 R6, R0, c[0x0][0x198], RZ ;  /* 0x0000660000067a25 */ /* 0x000fc800078e00ff */
[----:B------:R-:W-:Y:S02]  /*6620*/  IMAD R2, R2, c[0x0][0x198], RZ ;  /* 0x0000660002027a24 */ /* 0x000fe400078e02ff */
[----:B------:R-:W-:Y:S02]  /*6630*/  IMAD.SHL.U32 R246, R246, 0x40, RZ ;  /* 0x00000040f6f67824 */ /* 0x000fe400078e00ff */
[----:B------:R-:W-:-:S04]  /*6640*/  IMAD R2, R0, c[0x0][0x19c], R2 ;  /* 0x0000670000027a24 */ /* 0x000fc800078e0202 */
[----:B------:R-:W-:Y:S01]  /*6650*/  IMAD.IADD R2, R7, 0x1, R2 ;  /* 0x0000000107027824 */ /* 0x000fe200078e0202 */
[----:B--2---:R-:W-:-:S04]  /*6660*/  LEA R0, P0, R6, R250, 0x6 ;  /* 0x000000fa06007211 */ /* 0x004fc800078030ff */
[----:B------:R-:W-:Y:S02]  /*6670*/  LEA R4, P1, R0, c[0x0][0x168], 0x1 ;  /* 0x00005a0000047a11 */ /* 0x000fe400078208ff */
[----:B---3--:R-:W-:Y:S02]  /*6680*/  LEA.HI.X R2, R6, R245, R2, 0x6, P0 ;  /* 0x000000f506027211 */ /* 0x008fe400000f3402 */
[----:B------:R-:W-:Y:S02]  /*6690*/  IADD3 R6, P0, R246, R4, RZ ;  /* 0x00000004f6067210 */ /* 0x000fe40007f1e0ff */
[----:B------:R-:W-:-:S05]  /*66a0*/  LEA.HI.X R5, R0, c[0x0][0x16c], R2, 0x1, P1 ;  /* 0x00005b0000057a11 */ /* 0x000fca00008f0c02 */
[----:B----4-:R-:W-:Y:S01]  /*66b0*/  IMAD.X R7, R247, 0x1, R5, P0 ;  /* 0x00000001f7077824 */ /* 0x010fe200000e0605 */
        /* <DEDUP_REMOVED lines=10> */
.L_x_324:
[----:B------:R-:W2:Y:S04]  /*6760*/  LDL.LU R8, [R1+0x10] ;  /* 0x0000100001087983 */ /* 0x000ea80000300800 */
[----:B------:R-:W3:Y:S04]  /*6770*/  LDL.LU R9, [R1+0x1c] ;  /* 0x00001c0001097983 */ /* 0x000ee80000300800 */
[----:B------:R-:W4:Y:S04]  /*6780*/  LDL.LU R14, [R1+0x18] ;  /* 0x00001800010e7983 */ /* 0x000f280000300800 */
[----:B------:R-:W5:Y:S01]  /*6790*/  LDL.LU R15, [R1+0x14] ;  /* 0x00001400010f7983 */ /* 0x000f620000300800 */
[----:B------:R-:W-:-:S02]  /*67a0*/  FMNMX.FTZ R0, R102, R12, !PT ;  /* 0x0000000c66007209 */ /* 0x000fc40007810000 */
[----:B-1----:R-:W-:Y:S01]  /*67b0*/  FMNMX.FTZ R5, R104, R33, !PT ;  /* 0x0000002168057209 */ /* 0x002fe20007810000 */
[----:B------:R-:W-:Y:S01]  /*67c0*/  LDSM.16.MT88.4 R20, [R220+0x9000] ;  /* 0x00900000dc14783b */ /* 0x000fe20000004200 */
[----:B------:R-:W-:Y:S02]  /*67d0*/  FMNMX.FTZ R0, R13, R0, !PT ;  /* 0x000000000d007209 */ /* 0x000fe40007810000 */
        /* <DEDUP_REMOVED lines=47> */
[----:B------:R-:W-:Y:S01]  /*6ad0*/  FMNMX.FTZ R4, R202, R4, !PT ;  /* 0x00000004ca047209 */ /* 0x000fe20007810000 */
[----:B------:R-:W1:Y:S01]  /*6ae0*/  SHFL.BFLY PT, R6, R2, 0x2, 0x1f ;  /* 0x0c401f0002067f89 */ /* 0x000e6200000e0000 */
        /* <DEDUP_REMOVED lines=9> */
[----:B------:R-:W-:-:S04]  /*6b80*/  FMNMX.FTZ R5, R214, R5, !PT ;  /* 0x00000005d6057209 */ /* 0x000fc80007810000 */
[----:B------:R-:W-:Y:S02]  /*6b90*/  FMNMX.FTZ R5, R236, R5, !PT ;  /* 0x00000005ec057209 */ /* 0x000fe40007810000 */
[----:B-1----:R-:W-:Y:S02]  /*6ba0*/  FMNMX.FTZ R2, R2, R6, !PT ;  /* 0x0000000602027209 */ /* 0x002fe40007810000 */
[----:B------:R-:W-:Y:S02]  /*6bb0*/  FMNMX.FTZ R5, R235, R5, !PT ;  /* 0x00000005eb057209 */ /* 0x000fe40007810000 */
[----:B------:R-:W-:Y:S02]  /*6bc0*/  FMNMX.FTZ R105, R0, R7, !PT ;  /* 0x0000000700697209 */ /* 0x000fe40007810000 */
[----:B------:R-:W-:Y:S01]  /*6bd0*/  FMNMX.FTZ R0, R219, R4, !PT ;  /* 0x00000004db007209 */ /* 0x000fe20007810000 */
[----:B------:R-:W1:Y:S01]  /*6be0*/  SHFL.BFLY PT, R7, R2, 0x1, 0x1f ;  /* 0x0c201f0002077f89 */ /* 0x000e6200000e0000 */
[----:B------:R-:W-:Y:S01]  /*6bf0*/  FMNMX.FTZ R6, R242, R5, !PT ;  /* 0x00000005f2067209 */ /* 0x000fe20007810000 */
[----:B------:R-:W-:Y:S01]  /*6c00*/  FMUL.FTZ R11, R105, c[0x0][0x23c] ;  /* 0x00008f00690b7a20 */ /* 0x000fe20000410000 */
[----:B------:R-:W-:-:S02]  /*6c10*/  FMNMX.FTZ R0, R240, R0, !PT ;  /* 0x00000000f0007209 */ /* 0x000fc40007810000 */
[----:B------:R-:W-:Y:S02]  /*6c20*/  FSETP.NEU.FTZ.AND P1, PT, R105, -INF , PT ;  /* 0xff8000006900780b */ /* 0x000fe40003f3d000 */
[----:B------:R-:W-:Y:S02]  /*6c30*/  FMNMX.FTZ R0, R237, R0, !PT ;  /* 0x00000000ed007209 */ /* 0x000fe40007810000 */
[----:B------:R-:W-:Y:S02]  /*6c40*/  FSEL R11, R11, RZ, P1 ;  /* 0x000000ff0b0b7208 */ /* 0x000fe40000800000 */
[----:B------:R-:W-:Y:S02]  /*6c50*/  FMNMX.FTZ R5, R239, R0, !PT ;  /* 0x00000000ef057209 */ /* 0x000fe40007810000 */
[----:B------:R-:W-:Y:S01]  /*6c60*/  FMNMX.FTZ R0, R241, R6, !PT ;  /* 0x00000006f1007209 */ /* 0x000fe20007810000 */
[----:B------:R-:W-:-:S04]  /*6c70*/  FFMA.FTZ R4, R12, c[0x0][0x23c], -R11 ;  /* 0x00008f000c047a23 */ /* 0x000fc8000001080b */
[----:B------:R-:W1:Y:S01]  /*6c80*/  SHFL.BFLY PT, R6, R0, 0x2, 0x1f ;  /* 0x0c401f0000067f89 */ /* 0x000e6200000e0000 */
[----:B------:R1:W-:Y:S02]  /*6c90*/  MUFU.EX2 R252, R4 ;  /* 0x0000000400fc7308 */ /* 0x0003e40000000800 */
[----:B-1----:R-:W-:Y:S01]  /*6ca0*/  FMNMX.FTZ R101, R2, R7, !PT ;  /* 0x0000000702657209 */ /* 0x002fe20007810000 */
[----:B------:R-:W-:-:S03]  /*6cb0*/  FFMA.FTZ R2, R19, c[0x0][0x23c], -R11 ;  /* 0x00008f0013027a23 */ /* 0x000fc6000001080b */
[C---:B------:R-:W-:Y:S01]  /*6cc0*/  FSETP.NEU.FTZ.AND P0, PT, R101.reuse, -INF , PT ;  /* 0xff8000006500780b */ /* 0x040fe20003f1d000 */
[----:B------:R-:W-:Y:S01]  /*6cd0*/  FMUL.FTZ R10, R101, c[0x0][0x23c] ;  /* 0x00008f00650a7a20 */ /* 0x000fe20000410000 */
[----:B------:R1:W-:Y:S04]  /*6ce0*/  MUFU.EX2 R251, R2 ;  /* 0x0000000200fb7308 */ /* 0x0003e80000000800 */
[----:B------:R-:W-:Y:S02]  /*6cf0*/  FSEL R10, R10, RZ, P0 ;  /* 0x000000ff0a0a7208 */ /* 0x000fe40000000000 */
[----:B------:R-:W-:Y:S01]  /*6d00*/  FMNMX.FTZ R4, R238, R5, !PT ;  /* 0x00000005ee047209 */ /* 0x000fe20007810000 */
[----:B------:R-:W-:-:S04]  /*6d10*/  FFMA.FTZ R5, R13, c[0x0][0x23c], -R11 ;  /* 0x00008f000d057a23 */ /* 0x000fc8000001080b */
[----:B------:R1:W1:Y:S01]  /*6d20*/  MUFU.EX2 R16, R5 ;  /* 0x0000000500107308 */ /* 0x0002620000000800 */
[----:B------:R-:W-:Y:S02]  /*6d30*/  FMNMX.FTZ R0, R0, R6, !PT ;  /* 0x0000000600007209 */ /* 0x000fe40007810000 */
[----:B------:R-:W-:Y:S01]  /*6d40*/  FSEL R6, R105, RZ, P1 ;  /* 0x000000ff69067208 */ /* 0x000fe20000800000 */
[----:B-1----:R-:W-:-:S04]  /*6d50*/  FFMA.FTZ R2, R32, c[0x0][0x23c], -R11 ;  /* 0x00008f0020027a23 */ /* 0x002fc8000001080b */
[----:B------:R-:W-:Y:S01]  /*6d60*/  FADD.FTZ R6, R102, -R6 ;  /* 0x8000000666067221 */ /* 0x000fe20000010000 */
[----:B------:R1:W-:Y:S01]  /*6d70*/  MUFU.EX2 R44, R2 ;  /* 0x00000002002c7308 */ /* 0x0003e20000000800 */
[----:B------:R-:W1:Y:S01]  /*6d80*/  SHFL.BFLY PT, R5, R4, 0x2, 0x1f ;  /* 0x0c401f0004057f89 */ /* 0x000e6200000e0000 */
[----:B------:R-:W-:Y:S01]  /*6d90*/  MOV R32, R16 ;  /* 0x0000001000207202 */ /* 0x000fe20000000f00 */
[----:B-1----:R-:W-:Y:S02]  /*6da0*/  FFMA.FTZ R2, R18, c[0x0][0x23c], -R10 ;  /* 0x00008f0012027a23 */ /* 0x002fe4000001080a */
[----:B------:R-:W-:Y:S03]  /*6db0*/  LDSM.16.MT88.4 R16, [R221+0x9000] ;  /* 0x00900000dd10783b */ /* 0x000fe60000004200 */
[----:B------:R1:W-:Y:S01]  /*6dc0*/  MUFU.EX2 R59, R2 ;  /* 0x00000002003b7308 */ /* 0x0003e20000000800 */
[----:B------:R-:W-:-:S02]  /*6dd0*/  FMNMX.FTZ R4, R4, R5, !PT ;  /* 0x0000000504047209 */ /* 0x000fc40007810000 */
[----:B------:R-:W-:-:S03]  /*6de0*/  FSEL R5, R101, RZ, P0 ;  /* 0x000000ff65057208 */ /* 0x000fc60000000000 */
[----:B------:R-:W2:Y:S01]  /*6df0*/  SHFL.BFLY PT, R7, R4, 0x1, 0x1f ;  /* 0x0c201f0004077f89 */ /* 0x000ea200000e0000 */
[--C-:B-1----:R-:W-:Y:S02]  /*6e00*/  FFMA.FTZ R2, R24, c[0x0][0x23c], -R10.reuse ;  /* 0x00008f0018027a23 */ /* 0x102fe4000001080a */
[----:B------:R-:W-:Y:S02]  /*6e10*/  FADD.FTZ R3, R3, -R5 ;  /* 0x8000000503037221 */ /* 0x000fe40000010000 */
[----:B------:R1:W1:Y:S02]  /*6e20*/  MUFU.EX2 R58, R2 ;  /* 0x00000002003a7308 */ /* 0x0002640000000800 */
[----:B------:R-:W-:Y:S02]  /*6e30*/  FMUL.FTZ R3, R3, c[0x0][0x23c] ;  /* 0x00008f0003037a20 */ /* 0x000fe40000410000 */
[----:B-1----:R-:W-:Y:S01]  /*6e40*/  FFMA.FTZ R2, R28, c[0x0][0x23c], -R10 ;  /* 0x00008f001c027a23 */ /* 0x002fe2000001080a */
[----:B------:R-:W-:-:S03]  /*6e50*/  F2FP.BF16.PACK_AB R5, R58, R59 ;  /* 0x0000003b3a05723e */ /* 0x000fc600000010ff */
[----:B------:R1:W-:Y:S02]  /*6e60*/  MUFU.EX2 R246, R2 ;  /* 0x0000000200f67308 */ /* 0x0003e40000000800 */
[----:B-1----:R-:W-:Y:S02]  /*6e70*/  FFMA.FTZ R2, R25, c[0x0][0x23c], -R10 ;  /* 0x00008f0019027a23 */ /* 0x002fe4000001080a */
[----:B------:R-:W-:Y:S04]  /*6e80*/  LDSM.16.MT88.4 R24, [R220+0xa000] ;  /* 0x00a00000dc18783b */ /* 0x000fe80000004200 */
[----:B------:R1:W-:Y:S02]  /*6e90*/  MUFU.EX2 R249, R2 ;  /* 0x0000000200f97308 */ /* 0x0003e40000000800 */
[----:B-1----:R-:W-:Y:S01]  /*6ea0*/  FMUL.FTZ R2, R6, c[0x0][0x23c] ;  /* 0x00008f0006027a20 */ /* 0x002fe20000410000 */
[----:B------:R-:W-:-:S05]  /*6eb0*/  F2FP.BF16.PACK_AB R6, R44, R251 ;  /* 0x000000fb2c06723e */ /* 0x000fca00000010ff */
[----:B------:R-:W1:Y:S01]  /*6ec0*/  MUFU.EX2 R2, R2 ;  /* 0x0000000200027308 */ /* 0x000e620000000800 */
[----:B--2---:R-:W-:Y:S02]  /*6ed0*/  MOV R60, R8 ;  /* 0x00000008003c7202 */ /* 0x004fe40000000f00 */
[----:B------:R-:W2:Y:S01]  /*6ee0*/  SHFL.BFLY PT, R8, R0, 0x1, 0x1f ;  /* 0x0c201f0000087f89 */ /* 0x000ea200000e0000 */
[----:B---3--:R-:W-:Y:S01]  /*6ef0*/  MOV R47, R9 ;  /* 0x00000009002f7202 */ /* 0x008fe20000000f00 */
[----:B-1----:R-:W-:Y:S01]  /*6f00*/  FMUL.FTZ R120, R120, R2 ;  /* 0x0000000278787220 */ /* 0x002fe20000410000 */
[----:B------:R-:W-:Y:S01]  /*6f10*/  MOV R244, R60 ;  /* 0x0000003c00f47202 */ /* 0x000fe20000000f00 */
[----:B------:R-:W-:Y:S01]  /*6f20*/  FMUL.FTZ R121, R121, R2 ;  /* 0x0000000279797220 */ /* 0x000fe20000410000 */
[----:B----4-:R-:W-:Y:S01]  /*6f30*/  MOV R46, R14 ;  /* 0x0000000e002e7202 */ /* 0x010fe20000000f00 */
[-C--:B------:R-:W-:Y:S01]  /*6f40*/  FMUL.FTZ R152, R152, R2.reuse ;  /* 0x0000000298987220 */ /* 0x080fe20000410000 */
[----:B------:R-:W-:Y:S01]  /*6f50*/  MOV R245, R47 ;  /* 0x0000002f00f57202 */ /* 0x000fe20000000f00 */
[-C--:B------:R-:W-:Y:S01]  /*6f60*/  FMUL.FTZ R153, R153, R2.reuse ;  /* 0x0000000299997220 */ /* 0x080fe20000410000 */
[----:B-----5:R-:W-:Y:S01]  /*6f70*/  MOV R45, R15 ;  /* 0x0000000f002d7202 */ /* 0x020fe20000000f00 */
[-C--:B------:R-:W-:Y:S01]  /*6f80*/  FMUL.FTZ R92, R92, R2.reuse ;  /* 0x000000025c5c7220 */ /* 0x080fe20000410000 */
[----:B------:R-:W-:Y:S01]  /*6f90*/  FMNMX.FTZ R15, R4, R7, !PT ;  /* 0x00000007040f7209 */ /* 0x000fe20007810000 */
[----:B------:R-:W-:Y:S01]  /*6fa0*/  FMUL.FTZ R93, R93, R2 ;  /* 0x000000025d5d7220 */ /* 0x000fe20000410000 */
[----:B------:R-:W-:Y:S01]  /*6fb0*/  F2FP.BF16.PACK_AB R4, R32, R252 ;  /* 0x000000fc2004723e */ /* 0x000fe200000010ff */
[-C--:B------:R-:W-:Y:S01]  /*6fc0*/  FMUL.FTZ R112, R112, R2.reuse ;  /* 0x0000000270707220 */ /* 0x080fe20000410000 */
[----:B------:R-:W-:Y:S01]  /*6fd0*/  FSETP.NEU.FTZ.AND P0, PT, R15, -INF , PT ;  /* 0xff8000000f00780b */ /* 0x000fe20003f1d000 */
[----:B------:R-:W-:Y:S01]  /*6fe0*/  FMUL.FTZ R113, R113, R2 ;  /* 0x0000000271717220 */ /* 0x000fe20000410000 */
[----:B------:R-:W-:Y:S01]  /*6ff0*/  F2FP.BF16.PACK_AB R7, R249, R246 ;  /* 0x000000f6f907723e */ /* 0x000fe200000010ff */
[----:B------:R-:W-:Y:S01]  /*7000*/  FMUL.FTZ R164, R164, R2 ;  /* 0x00000002a4a47220 */ /* 0x000fe20000410000 */
[----:B------:R-:W-:Y:S01]  /*7010*/  MOV R248, R46 ;  /* 0x0000002e00f87202 */ /* 0x000fe20000000f00 */
[----:B------:R-:W-:Y:S01]  /*7020*/  FMUL.FTZ R165, R165, R2 ;  /* 0x00000002a5a57220 */ /* 0x000fe20000410000 */
[----:B--2---:R-:W-:Y:S01]  /*7030*/  FMNMX.FTZ R100, R0, R8, !PT ;  /* 0x0000000800647209 */ /* 0x004fe20007810000 */
[-C--:B------:R-:W-:Y:S01]  /*7040*/  FMUL.FTZ R168, R168, R2.reuse ;  /* 0x00000002a8a87220 */ /* 0x080fe20000410000 */
[----:B------:R1:W2:Y:S01]  /*7050*/  MUFU.EX2 R0, R3 ;  /* 0x0000000300007308 */ /* 0x0002a20000000800 */
[-C--:B------:R-:W-:Y:S01]  /*7060*/  FMUL.FTZ R169, R169, R2.reuse ;  /* 0x00000002a9a97220 */ /* 0x080fe20000410000 */
[----:B------:R-:W-:Y:S01]  /*7070*/  FSETP.NEU.FTZ.AND P1, PT, R100, -INF , PT ;  /* 0xff8000006400780b */ /* 0x000fe20003f3d000 */
[----:B------:R-:W-:-:S02]  /*7080*/  FMUL.FTZ R132, R132, R2 ;  /* 0x0000000284847220 */ /* 0x000fc40000410000 */
[-C--:B------:R-:W-:Y:S02]  /*7090*/  FMUL.FTZ R133, R133, R2.reuse ;  /* 0x0000000285857220 */ /* 0x080fe40000410000 */
[-C--:B------:R-:W-:Y:S02]  /*70a0*/  FMUL.FTZ R136, R136, R2.reuse ;  /* 0x0000000288887220 */ /* 0x080fe40000410000 */
[-C--:B------:R-:W-:Y:S02]  /*70b0*/  FMUL.FTZ R137, R137, R2.reuse ;  /* 0x0000000289897220 */ /* 0x080fe40000410000 */
[-C--:B------:R-:W-:Y:S02]  /*70c0*/  FMUL.FTZ R148, R148, R2.reuse ;  /* 0x0000000294947220 */ /* 0x080fe40000410000 */
[-C--:B------:R-:W-:Y:S02]  /*70d0*/  FMUL.FTZ R149, R149, R2.reuse ;  /* 0x0000000295957220 */ /* 0x080fe40000410000 */
[----:B------:R-:W-:-:S02]  /*70e0*/  FMUL.FTZ R72, R72, R2 ;  /* 0x0000000248487220 */ /* 0x000fc40000410000 */
[----:B-1----:R-:W-:Y:S02]  /*70f0*/  FMUL.FTZ R3, R100, c[0x0][0x23c] ;  /* 0x00008f0064037a20 */ /* 0x002fe40000410000 */
[-C--:B--2---:R-:W-:Y:S02]  /*7100*/  FMUL.FTZ R122, R122, R0.reuse ;  /* 0x000000007a7a7220 */ /* 0x084fe40000410000 */
[-C--:B------:R-:W-:Y:S01]  /*7110*/  FMUL.FTZ R123, R123, R0.reuse ;  /* 0x000000007b7b7220 */ /* 0x080fe20000410000 */
[----:B------:R-:W-:Y:S01]  /*7120*/  FSEL R12, R3, RZ, P1 ;  /* 0x000000ff030c7208 */ /* 0x000fe20000800000 */
[-C--:B------:R-:W-:Y:S02]  /*7130*/  FMUL.FTZ R154, R154, R0.reuse ;  /* 0x000000009a9a7220 */ /* 0x080fe40000410000 */
[----:B------:R-:W-:Y:S02]  /*7140*/  FMUL.FTZ R155, R155, R0 ;  /* 0x000000009b9b7220 */ /* 0x000fe40000410000 */
[--C-:B------:R-:W-:Y:S01]  /*7150*/  FFMA.FTZ R3, R33, c[0x0][0x23c], -R12.reuse ;  /* 0x00008f0021037a23 */ /* 0x100fe2000001080c */
[----:B------:R-:W-:Y:S01]  /*7160*/  HMMA.16816.F32.BF16 R192, R4, R22, R120 ;  /* 0x0000001604c0723c */ /* 0x000fe20000041878 */
[--C-:B------:R-:W-:Y:S01]  /*7170*/  FFMA.FTZ R8, R36, c[0x0][0x23c], -R12.reuse ;  /* 0x00008f0024087a23 */ /* 0x100fe2000001080c */
[----:B------:R-:W-:Y:S01]  /*7180*/  MOV R36, R44 ;  /* 0x0000002c00247202 */ /* 0x000fe20000000f00 */
[----:B------:R1:W-:Y:S01]  /*7190*/  MUFU.EX2 R102, R3 ;  /* 0x0000000300667308 */ /* 0x0003e20000000800 */
[----:B------:R-:W-:Y:S01]  /*71a0*/  FFMA.FTZ R9, R38, c[0x0][0x23c], -R12 ;  /* 0x00008f0026097a23 */ /* 0x000fe2000001080c */
[----:B------:R-:W-:Y:S01]  /*71b0*/  MOV R33, R45 ;  /* 0x0000002d00217202 */ /* 0x000fe20000000f00 */
[----:B------:R-:W-:-:S02]  /*71c0*/  FMUL.FTZ R94, R94, R0 ;  /* 0x000000005e5e7220 */ /* 0x000fc40000410000 */
[-C--:B------:R-:W-:Y:S01]  /*71d0*/  FMUL.FTZ R95, R95, R0.reuse ;  /* 0x000000005f5f7220 */ /* 0x080fe20000410000 */
[C---:B------:R-:W-:Y:S01]  /*71e0*/  HMMA.16816.F32.BF16 R120, R4.reuse, R26, R152 ;  /* 0x0000001a0478723c */ /* 0x040fe20000041898 */
[-C--:B------:R-:W-:Y:S01]  /*71f0*/  FMUL.FTZ R114, R114, R0.reuse ;  /* 0x0000000072727220 */ /* 0x080fe20000410000 */
[----:B------:R-:W2:Y:S01]  /*7200*/  MUFU.EX2 R61, R8 ;  /* 0x00000008003d7308 */ /* 0x000ea20000000800 */
[-C--:B------:R-:W-:Y:S02]  /*7210*/  FMUL.FTZ R115, R115, R0.reuse ;  /* 0x0000000073737220 */ /* 0x080fe40000410000 */
[-C--:B------:R-:W-:Y:S02]  /*7220*/  FMUL.FTZ R166, R166, R0.reuse ;  /* 0x00000000a6a67220 */ /* 0x080fe40000410000 */
[-C--:B------:R-:W-:Y:S01]  /*7230*/  FMUL.FTZ R167, R167, R0.reuse ;  /* 0x00000000a7a77220 */ /* 0x080fe20000410000 */
[----:B------:R-:W-:Y:S01]  /*7240*/  HMMA.16816.F32.BF16 R152, R4, R42, R92 ;  /* 0x0000002a0498723c */ /* 0x000fe2000004185c */
[----:B------:R-:W-:Y:S01]  /*7250*/  FMUL.FTZ R170, R170, R0 ;  /* 0x00000000aaaa7220 */ /* 0x000fe20000410000 */
[----:B------:R3:W-:Y:S01]  /*7260*/  MUFU.EX2 R247, R9 ;  /* 0x0000000900f77308 */ /* 0x0007e20000000800 */
[----:B-1----:R-:W-:-:S02]  /*7270*/  FMUL.FTZ R3, R15, c[0x0][0x23c] ;  /* 0x00008f000f037a20 */ /* 0x002fc40000410000 */
[-C--:B------:R-:W-:Y:S02]  /*7280*/  FMUL.FTZ R171, R171, R0.reuse ;  /* 0x00000000abab7220 */ /* 0x080fe40000410000 */
[-C--:B------:R-:W-:Y:S01]  /*7290*/  FMUL.FTZ R134, R134, R0.reuse ;  /* 0x0000000086867220 */ /* 0x080fe20000410000 */
[----:B------:R-:W-:Y:S01]  /*72a0*/  FSEL R3, R3, RZ, P0 ;  /* 0x000000ff03037208 */ /* 0x000fe20000000000 */
[----:B------:R-:W-:Y:S01]  /*72b0*/  FMUL.FTZ R135, R135, R0 ;  /* 0x0000000087877220 */ /* 0x000fe20000410000 */
[----:B--2---:R-:W-:Y:S01]  /*72c0*/  MOV R94, R61 ;  /* 0x0000003d005e7202 */ /* 0x004fe20000000f00 */
[----:B------:R-:W-:Y:S01]  /*72d0*/  FFMA.FTZ R8, R39, c[0x0][0x23c], -R12 ;  /* 0x00008f0027087a23 */ /* 0x000fe2000001080c */
[----:B------:R-:W-:Y:S01]  /*72e0*/  HMMA.16816.F32.BF16 R196, R4, R20, R112 ;  /* 0x0000001404c4723c */ /* 0x000fe20000041870 */
[--C-:B------:R-:W-:Y:S01]  /*72f0*/  FFMA.FTZ R13, R64, c[0x0][0x23c], -R3.reuse ;  /* 0x00008f00400d7a23 */ /* 0x100fe20000010803 */
[----:B------:R-:W-:Y:S01]  /*7300*/  MOV R95, R36 ;  /* 0x00000024005f7202 */ /* 0x000fe20000000f00 */
[----:B------:R1:W-:Y:S01]  /*7310*/  MUFU.EX2 R57, R8 ;  /* 0x0000000800397308 */ /* 0x0003e20000000800 */
[----:B------:R-:W-:Y:S01]  /*7320*/  FMUL.FTZ R138, R138, R0 ;  /* 0x000000008a8a7220 */ /* 0x000fe20000410000 */
[----:B------:R-:W-:Y:S01]  /*7330*/  MOV R92, R33 ;  /* 0x00000021005c7202 */ /* 0x000fe20000000f00 */
[----:B---3--:R-:W-:-:S02]  /*7340*/  FFMA.FTZ R9, R37, c[0x0][0x23c], -R3 ;  /* 0x00008f0025097a23 */ /* 0x008fc40000010803 */
[-C--:B------:R-:W-:Y:S01]  /*7350*/  FMUL.FTZ R139, R139, R0.reuse ;  /* 0x000000008b8b7220 */ /* 0x080fe20000410000 */
[C---:B------:R-:W-:Y:S01]  /*7360*/  HMMA.16816.F32.BF16 R176, R4.reuse, R48, R164 ;  /* 0x0000003004b0723c */ /* 0x040fe200000418a4 */
[-C--:B------:R-:W-:Y:S01]  /*7370*/  FMUL.FTZ R150, R150, R0.reuse ;  /* 0x0000000096967220 */ /* 0x080fe20000410000 */
[----:B------:R2:W3:Y:S01]  /*7380*/  MUFU.EX2 R63, R9 ;  /* 0x00000009003f7308 */ /* 0x0004e20000000800 */
[----:B------:R-:W-:Y:S02]  /*7390*/  FMUL.FTZ R151, R151, R0 ;  /* 0x0000000097977220 */ /* 0x000fe40000410000 */
[----:B------:R-:W-:Y:S02]  /*73a0*/  FMUL.FTZ R73, R73, R2 ;  /* 0x0000000249497220 */ /* 0x000fe40000410000 */
[-C--:B------:R-:W-:Y:S01]  /*73b0*/  FMUL.FTZ R74, R74, R0.reuse ;  /* 0x000000004a4a7220 */ /* 0x080fe20000410000 */
[----:B------:R-:W-:Y:S01]  /*73c0*/  HMMA.16816.F32.BF16 R112, R4, R50, R168 ;  /* 0x000000320470723c */ /* 0x000fe200000418a8 */
[----:B------:R-:W-:Y:S01]  /*73d0*/  FMUL.FTZ R75, R75, R0 ;  /* 0x000000004b4b7220 */ /* 0x000fe20000410000 */
[----:B-1----:R-:W-:Y:S01]  /*73e0*/  FSEL R8, R100, RZ, P1 ;  /* 0x000000ff64087208 */ /* 0x002fe20000800000 */
[----:B------:R1:W-:Y:S01]  /*73f0*/  MUFU.EX2 R250, R13 ;  /* 0x0000000d00fa7308 */ /* 0x0003e20000000800 */
[----:B------:R-:W-:-:S02]  /*7400*/  FMUL.FTZ R76, R76, R2 ;  /* 0x000000024c4c7220 */ /* 0x000fc40000410000 */
[----:B------:R-:W-:Y:S02]  /*7410*/  FMUL.FTZ R77, R77, R2 ;  /* 0x000000024d4d7220 */ /* 0x000fe40000410000 */
[----:B------:R-:W-:Y:S01]  /*7420*/  FADD.FTZ R14, R104, -R8 ;  /* 0x80000008680e7221 */ /* 0x000fe20000010000 */
[----:B------:R-:W-:Y:S01]  /*7430*/  FSEL R8, R15, RZ, P0 ;  /* 0x000000ff0f087208 */ /* 0x000fe20000000000 */
[--C-:B--2---:R-:W-:Y:S01]  /*7440*/  FFMA.FTZ R9, R66, c[0x0][0x23c], -R3.reuse ;  /* 0x00008f0042097a23 */ /* 0x104fe20000010803 */
[C---:B------:R-:W-:Y:S01]  /*7450*/  HMMA.16816.F32.BF16 R132, R4.reuse, R16, R132 ;  /* 0x000000100484723c */ /* 0x040fe20000041884 */
[----:B------:R-:W-:Y:S01]  /*7460*/  FMUL.FTZ R78, R78, R0 ;  /* 0x000000004e4e7220 */ /* 0x000fe20000410000 */
[----:B------:R-:W-:Y:S01]  /*7470*/  MOV R104, R244 ;  /* 0x000000f400687202 */ /* 0x000fe20000000f00 */
[----:B------:R-:W-:Y:S01]  /*7480*/  FADD.FTZ R8, R103, -R8 ;  /* 0x8000000867087221 */ /* 0x000fe20000010000 */
[----:B------:R2:W4:Y:S01]  /*7490*/  MUFU.EX2 R62, R9 ;  /* 0x00000009003e7308 */ /* 0x0005220000000800 */
[----:B------:R-:W-:Y:S01]  /*74a0*/  FMUL.FTZ R79, R79, R0 ;  /* 0x000000004f4f7220 */ /* 0x000fe20000410000 */
[----:B---3--:R-:W-:Y:S01]  /*74b0*/  MOV R103, R63 ;  /* 0x0000003f00677202 */ /* 0x008fe20000000f00 */
[----:B------:R-:W-:Y:S01]  /*74c0*/  FMUL.FTZ R8, R8, c[0x0][0x23c] ;  /* 0x00008f0008087a20 */ /* 0x000fe20000410000 */
[----:B------:R-:W-:Y:S01]  /*74d0*/  HMMA.16816.F32.BF16 R184, R4, R18, R136 ;  /* 0x0000001204b8723c */ /* 0x000fe20000041888 */
[----:B-1----:R-:W-:-:S02]  /*74e0*/  FFMA.FTZ R13, R65, c[0x0][0x23c], -R3 ;  /* 0x00008f00410d7a23 */ /* 0x002fc40000010803 */
[-C--:B------:R-:W-:Y:S02]  /*74f0*/  FMUL.FTZ R88, R88, R2.reuse ;  /* 0x0000000258587220 */ /* 0x080fe40000410000 */
[----:B------:R1:W-:Y:S01]  /*7500*/  MUFU.EX2 R28, R13 ;  /* 0x0000000d001c7308 */ /* 0x0003e20000000800 */
[----:B------:R-:W-:Y:S02]  /*7510*/  FMUL.FTZ R89, R89, R2 ;  /* 0x0000000259597220 */ /* 0x000fe40000410000 */
[-C--:B------:R-:W-:Y:S01]  /*7520*/  FMUL.FTZ R90, R90, R0.reuse ;  /* 0x000000005a5a7220 */ /* 0x080fe20000410000 */
[----:B------:R-:W-:Y:S01]  /*7530*/  HMMA.16816.F32.BF16 R180, R4, R24, R148 ;  /* 0x0000001804b4723c */ /* 0x000fe20000041894 */
[----:B------:R-:W-:Y:S02]  /*7540*/  FMUL.FTZ R91, R91, R0 ;  /* 0x000000005b5b7220 */ /* 0x000fe40000410000 */
[----:B--2---:R-:W-:Y:S01]  /*7550*/  FMUL.FTZ R9, R14, c[0x0][0x23c] ;  /* 0x00008f000e097a20 */ /* 0x004fe20000410000 */
[----:B------:R-:W2:Y:S01]  /*7560*/  MUFU.EX2 R8, R8 ;  /* 0x0000000800087308 */ /* 0x000ea20000000800 */
[----:B----4-:R-:W-:Y:S01]  /*7570*/  MOV R93, R62 ;  /* 0x0000003e005d7202 */ /* 0x010fe20000000f00 */
[----:B------:R-:W-:-:S02]  /*7580*/  FFMA.FTZ R14, R31, c[0x0][0x23c], -R11 ;  /* 0x00008f001f0e7a23 */ /* 0x000fc4000001080b */
[----:B------:R-:W-:Y:S04]  /*7590*/  HMMA.16816.F32.BF16 R108, R4, R52, R72 ;  /* 0x00000034046c723c */ /* 0x000fe80000041848 */
[----:B------:R-:W3:Y:S01]  /*75a0*/  MUFU.EX2 R9, R9 ;  /* 0x0000000900097308 */ /* 0x000ee20000000800 */
[----:B-1----:R-:W-:-:S03]  /*75b0*/  FFMA.FTZ R13, R30, c[0x0][0x23c], -R11 ;  /* 0x00008f001e0d7a23 */ /* 0x002fc6000001080b */
[----:B------:R-:W-:Y:S01]  /*75c0*/  HMMA.16816.F32.BF16 R168, R4, R54, R76 ;  /* 0x0000003604a8723c */ /* 0x000fe2000004184c */
[----:B--2---:R-:W-:-:S03]  /*75d0*/  FMUL.FTZ R162, R162, R8 ;  /* 0x00000008a2a27220 */ /* 0x004fc60000410000 */
[----:B------:R1:W2:Y:S01]  /*75e0*/  MUFU.EX2 R37, R13 ;  /* 0x0000000d00257308 */ /* 0x0002a20000000800 */
[----:B------:R-:W-:-:S03]  /*75f0*/  FMUL.FTZ R163, R163, R8 ;  /* 0x00000008a3a37220 */ /* 0x000fc60000410000 */
[----:B------:R-:W-:Y:S01]  /*7600*/  HMMA.16816.F32.BF16 R164, R4, R40, R88 ;  /* 0x0000002804a4723c */ /* 0x000fe20000041858 */
[-C--:B------:R-:W-:Y:S02]  /*7610*/  FMUL.FTZ R174, R174, R8.reuse ;  /* 0x00000008aeae7220 */ /* 0x080fe40000410000 */
[----:B------:R-:W-:Y:S02]  /*7620*/  FMUL.FTZ R175, R175, R8 ;  /* 0x00000008afaf7220 */ /* 0x000fe40000410000 */
[-C--:B---3--:R-:W-:Y:S02]  /*7630*/  FMUL.FTZ R160, R160, R9.reuse ;  /* 0x00000009a0a07220 */ /* 0x088fe40000410000 */
        /* <DEDUP_REMOVED lines=8> */
[-C--:B------:R-:W-:Y:S02]  /*76c0*/  FMUL.FTZ R117, R117, R9.reuse ;  /* 0x0000000975757220 */ /* 0x080fe40000410000 */
[-C--:B------:R-:W-:Y:S02]  /*76d0*/  FMUL.FTZ R118, R118, R8.reuse ;  /* 0x0000000876767220 */ /* 0x080fe40000410000 */
[----:B------:R-:W-:Y:S01]  /*76e0*/  FMUL.FTZ R119, R119, R8 ;  /* 0x0000000877777220 */ /* 0x000fe20000410000 */
[----:B------:R-:W-:Y:S01]  /*76f0*/  HMMA.16816.F32.BF16 R60, R4, R48, R160 ;  /* 0x00000030043c723c */ /* 0x000fe200000418a0 */
[----:B-1----:R-:W-:Y:S02]  /*7700*/  FFMA.FTZ R13, R29, c[0x0][0x23c], -R11 ;  /* 0x00008f001d0d7a23 */ /* 0x002fe4000001080b */
[-C--:B------:R-:W-:Y:S02]  /*7710*/  FMUL.FTZ R68, R68, R9.reuse ;  /* 0x0000000944447220 */ /* 0x080fe40000410000 */
[----:B------:R-:W-:-:S02]  /*7720*/  FMUL.FTZ R69, R69, R9 ;  /* 0x0000000945457220 */ /* 0x000fc40000410000 */
[-C--:B------:R-:W-:Y:S01]  /*7730*/  FMUL.FTZ R70, R70, R8.reuse ;  /* 0x0000000846467220 */ /* 0x080fe20000410000 */
[C---:B------:R-:W-:Y:S01]  /*7740*/  HMMA.16816.F32.BF16 R48, R4.reuse, R50, R172 ;  /* 0x000000320430723c */ /* 0x040fe200000418ac */
[----:B------:R1:W3:Y:S01]  /*7750*/  MUFU.EX2 R174, R13 ;  /* 0x0000000d00ae7308 */ /* 0x0002e20000000800 */
[----:B------:R-:W-:Y:S01]  /*7760*/  FMUL.FTZ R71, R71, R8 ;  /* 0x0000000847477220 */ /* 0x000fe20000410000 */
[----:B------:R-:W-:Y:S01]  /*7770*/  MOV R161, R246 ;  /* 0x000000f600a17202 */ /* 0x000fe20000000f00 */
[----:B------:R-:W-:Y:S01]  /*7780*/  FMUL.FTZ R156, R156, R9 ;  /* 0x000000099c9c7220 */ /* 0x000fe20000410000 */
[----:B------:R-:W-:Y:S01]  /*7790*/  MOV R163, R245 ;  /* 0x000000f500a37202 */ /* 0x000fe20000000f00 */
[----:B------:R-:W-:Y:S01]  /*77a0*/  FMUL.FTZ R157, R157, R9 ;  /* 0x000000099d9d7220 */ /* 0x000fe20000410000 */
[----:B------:R-:W-:Y:S01]  /*77b0*/  MOV R160, R58 ;  /* 0x0000003a00a07202 */ /* 0x000fe20000000f00 */
[-C--:B------:R-:W-:Y:S01]  /*77c0*/  FMUL.FTZ R158, R158, R8.reuse ;  /* 0x000000089e9e7220 */ /* 0x080fe20000410000 */
[C---:B------:R-:W-:Y:S01]  /*77d0*/  HMMA.16816.F32.BF16 R88, R4.reuse, R20, R116 ;  /* 0x000000140458723c */ /* 0x040fe20000041874 */
[-C--:B------:R-:W-:Y:S01]  /*77e0*/  FMUL.FTZ R159, R159, R8.reuse ;  /* 0x000000089f9f7220 */ /* 0x080fe20000410000 */
[----:B------:R-:W-:Y:S01]  /*77f0*/  MOV R175, R57 ;  /* 0x0000003900af7202 */ /* 0x000fe20000000f00 */
[----:B------:R-:W-:Y:S01]  /*7800*/  FMUL.FTZ R124, R124, R9 ;  /* 0x000000097c7c7220 */ /* 0x000fe20000410000 */
[----:B------:R-:W-:Y:S01]  /*7810*/  MOV R162, R247 ;  /* 0x000000f700a27202 */ /* 0x000fe20000000f00 */
[----:B------:R-:W-:Y:S01]  /*7820*/  FMUL.FTZ R125, R125, R9 ;  /* 0x000000097d7d7220 */ /* 0x000fe20000410000 */
[----:B------:R-:W-:Y:S01]  /*7830*/  MOV R173, R93 ;  /* 0x0000005d00ad7202 */ /* 0x000fe20000000f00 */
[----:B------:R-:W-:Y:S01]  /*7840*/  FMUL.FTZ R126, R126, R8 ;  /* 0x000000087e7e7220 */ /* 0x000fe20000410000 */
[----:B------:R-:W-:Y:S01]  /*7850*/  MOV R118, R252 ;  /* 0x000000fc00767202 */ /* 0x000fe20000000f00 */
[----:B-1----:R-:W-:Y:S01]  /*7860*/  FFMA.FTZ R13, R34, c[0x0][0x23c], -R11 ;  /* 0x00008f00220d7a23 */ /* 0x002fe2000001080b */
[C---:B------:R-:W-:Y:S01]  /*7870*/  HMMA.16816.F32.BF16 R44, R4.reuse, R52, R68 ;  /* 0x00000034042c723c */ /* 0x040fe20000041844 */
[----:B------:R-:W-:Y:S01]  /*7880*/  FMUL.FTZ R127, R127, R8 ;  /* 0x000000087f7f7220 */ /* 0x000fe20000410000 */
[----:B------:R-:W-:Y:S01]  /*7890*/  MOV R116, R250 ;  /* 0x000000fa00747202 */ /* 0x000fe20000000f00 */
[----:B------:R1:W-:Y:S01]  /*78a0*/  MUFU.EX2 R252, R13 ;  /* 0x0000000d00fc7308 */ /* 0x0003e20000000800 */
[----:B------:R-:W-:Y:S01]  /*78b0*/  MOV R117, R251 ;  /* 0x000000fb00757202 */ /* 0x000fe20000000f00 */
[-C--:B------:R-:W-:Y:S01]  /*78c0*/  FMUL.FTZ R84, R84, R9.reuse ;  /* 0x0000000954547220 */ /* 0x080fe20000410000 */
[----:B------:R-:W-:Y:S01]  /*78d0*/  MOV R119, R32 ;  /* 0x0000002000777202 */ /* 0x000fe20000000f00 */
[----:B------:R-:W-:Y:S01]  /*78e0*/  FMUL.FTZ R85, R85, R9 ;  /* 0x0000000955557220 */ /* 0x000fe20000410000 */
[C---:B------:R-:W-:Y:S01]  /*78f0*/  HMMA.16816.F32.BF16 R64, R4.reuse, R26, R156 ;  /* 0x0000001a0440723c */ /* 0x040fe2000004189c */
[----:B--2---:R-:W-:Y:S01]  /*7900*/  MOV R70, R37 ;  /* 0x0000002500467202 */ /* 0x004fe20000000f00 */
[-C--:B------:R-:W-:Y:S01]  /*7910*/  FMUL.FTZ R86, R86, R8.reuse ;  /* 0x0000000856567220 */ /* 0x080fe20000410000 */
[----:B------:R-:W2:Y:S01]  /*7920*/  LDSM.16.MT88.4 R36, [R220+0x9400] ;  /* 0x00940000dc24783b */ /* 0x000ea20000004200 */
[----:B------:R-:W-:Y:S01]  /*7930*/  FMUL.FTZ R87, R87, R8 ;  /* 0x0000000857577220 */ /* 0x000fe20000410000 */
[----:B------:R-:W-:Y:S01]  /*7940*/  MOV R71, R161 ;  /* 0x000000a100477202 */ /* 0x000fe20000000f00 */
[----:B------:R-:W-:Y:S01]  /*7950*/  FMUL.FTZ R128, R128, R9 ;  /* 0x0000000980807220 */ /* 0x000fe20000410000 */
[----:B------:R-:W-:Y:S01]  /*7960*/  MOV R159, R249 ;  /* 0x000000f9009f7202 */ /* 0x000fe20000000f00 */
[C---:B------:R-:W-:Y:S01]  /*7970*/  HMMA.16816.F32.BF16 R148, R4.reuse, R22, R124 ;  /* 0x000000160494723c */ /* 0x040fe2000004187c */
[----:B------:R-:W-:Y:S01]  /*7980*/  MOV R157, R248 ;  /* 0x000000f8009d7202 */ /* 0x000fe20000000f00 */
[----:B------:R4:W-:Y:S01]  /*7990*/  MUFU.EX2 R127, R14 ;  /* 0x0000000e007f7308 */ /* 0x0009e20000000800 */
[--C-:B-1----:R-:W-:Y:S01]  /*79a0*/  FFMA.FTZ R13, R56, c[0x0][0x23c], -R10.reuse ;  /* 0x00008f00380d7a23 */ /* 0x102fe2000001080a */
[----:B------:R-:W-:Y:S01]  /*79b0*/  MOV R156, R59 ;  /* 0x0000003b009c7202 */ /* 0x000fe20000000f00 */
[----:B------:R-:W-:Y:S01]  /*79c0*/  FMUL.FTZ R129, R129, R9 ;  /* 0x0000000981817220 */ /* 0x000fe20000410000 */
[----:B------:R-:W-:Y:S01]  /*79d0*/  MOV R158, R28 ;  /* 0x0000001c009e7202 */ /* 0x000fe20000000f00 */
[-C--:B------:R-:W-:Y:S01]  /*79e0*/  FMUL.FTZ R130, R130, R8.reuse ;  /* 0x0000000882827220 */ /* 0x080fe20000410000 */
[----:B------:R-:W-:Y:S01]  /*79f0*/  MOV R126, R243 ;  /* 0x000000f3007e7202 */ /* 0x000fe20000000f00 */
[-C--:B------:R-:W-:Y:S01]  /*7a00*/  FMUL.FTZ R131, R131, R8.reuse ;  /* 0x0000000883837220 */ /* 0x080fe20000410000 */
[----:B------:R1:W-:Y:S01]  /*7a10*/  MUFU.EX2 R249, R13 ;  /* 0x0000000d00f97308 */ /* 0x0003e20000000800 */
[-C--:B------:R-:W-:Y:S01]  /*7a20*/  FMUL.FTZ R140, R140, R9.reuse ;  /* 0x000000098c8c7220 */ /* 0x080fe20000410000 */
[C---:B------:R-:W-:Y:S01]  /*7a30*/  HMMA.16816.F32.BF16 R56, R4.reuse, R40, R84 ;  /* 0x000000280438723c */ /* 0x040fe20000041854 */
[-C--:B------:R-:W-:Y:S01]  /*7a40*/  FMUL.FTZ R141, R141, R9.reuse ;  /* 0x000000098d8d7220 */ /* 0x080fe20000410000 */
[----:B------:R-:W-:Y:S01]  /*7a50*/  LDSM.16.MT88.4 R28, [R220+0xa400] ;  /* 0x00a40000dc1c783b */ /* 0x000fe20000004200 */
[----:B------:R-:W-:Y:S01]  /*7a60*/  FMUL.FTZ R142, R142, R8 ;  /* 0x000000088e8e7220 */ /* 0x000fe20000410000 */
[----:B------:R-:W-:Y:S01]  /*7a70*/  MOV R161, R116 ;  /* 0x0000007400a17202 */ /* 0x000fe20000000f00 */
[-C--:B------:R-:W-:Y:S01]  /*7a80*/  FMUL.FTZ R143, R143, R8.reuse ;  /* 0x000000088f8f7220 */ /* 0x080fe20000410000 */
[----:B------:R-:W-:Y:S01]  /*7a90*/  LDSM.16.MT88.4 R20, [R220+0xb400] ;  /* 0x00b40000dc14783b */ /* 0x000fe20000004200 */
[--C-:B----4-:R-:W-:Y:S01]  /*7aa0*/  FFMA.FTZ R14, R35, c[0x0][0x23c], -R10.reuse ;  /* 0x00008f00230e7a23 */ /* 0x110fe2000001080a */
[C---:B------:R-:W-:Y:S01]  /*7ab0*/  HMMA.16816.F32.BF16 R76, R4.reuse, R16, R128 ;  /* 0x00000010044c723c */ /* 0x040fe20000041880 */
[-C--:B------:R-:W-:Y:S01]  /*7ac0*/  FMUL.FTZ R144, R144, R9.reuse ;  /* 0x0000000990907220 */ /* 0x080fe20000410000 */
[----:B------:R-:W4:Y:S01]  /*7ad0*/  LDSM.16.MT88.4 R32, [R221+0x9400] ;  /* 0x00940000dd20783b */ /* 0x000f220000004200 */
[----:B------:R-:W5:Y:S01]  /*7ae0*/  MUFU.EX2 R251, R14 ;  /* 0x0000000e00fb7308 */ /* 0x000f620000000800 */
[----:B------:R-:W-:Y:S01]  /*7af0*/  FMUL.FTZ R145, R145, R9 ;  /* 0x0000000991917220 */ /* 0x000fe20000410000 */
[----:B------:R-:W-:Y:S01]  /*7b00*/  MOV R172, R117 ;  /* 0x0000007500ac7202 */ /* 0x000fe20000000f00 */
[----:B-1----:R-:W-:Y:S01]  /*7b10*/  FFMA.FTZ R13, R106, c[0x0][0x23c], -R10 ;  /* 0x00008f006a0d7a23 */ /* 0x002fe2000001080a */
[----:B------:R-:W-:Y:S01]  /*7b20*/  MOV R106, R71 ;  /* 0x00000047006a7202 */ /* 0x000fe20000000f00 */
[-C--:B------:R-:W-:Y:S01]  /*7b30*/  FMUL.FTZ R146, R146, R8.reuse ;  /* 0x0000000892927220 */ /* 0x080fe20000410000 */
[----:B------:R-:W-:Y:S01]  /*7b40*/  HMMA.16816.F32.BF16 R72, R4, R18, R140 ;  /* 0x000000120448723c */ /* 0x000fe2000004188c */
[----:B------:R-:W-:Y:S01]  /*7b50*/  FMUL.FTZ R147, R147, R8 ;  /* 0x0000000893937220 */ /* 0x000fe20000410000 */
[----:B------:R1:W-:Y:S01]  /*7b60*/  MUFU.EX2 R250, R13 ;  /* 0x0000000d00fa7308 */ /* 0x0003e20000000800 */
[-C--:B------:R-:W-:Y:S01]  /*7b70*/  FMUL.FTZ R80, R80, R9.reuse ;  /* 0x0000000950507220 */ /* 0x080fe20000410000 */
[----:B------:R-:W2:Y:S01]  /*7b80*/  LDSM.16.MT88.4 R16, [R221+0xa400] ;  /* 0x00a40000dd10783b */ /* 0x000ea20000004200 */
[----:B------:R-:W-:-:S02]  /*7b90*/  FMUL.FTZ R81, R81, R9 ;  /* 0x0000000951517220 */ /* 0x000fc40000410000 */
[-C--:B------:R-:W-:Y:S01]  /*7ba0*/  FMUL.FTZ R82, R82, R8.reuse ;  /* 0x0000000852527220 */ /* 0x080fe20000410000 */
[C---:B------:R-:W-:Y:S01]  /*7bb0*/  HMMA.16816.F32.BF16 R144, R4.reuse, R24, R144 ;  /* 0x000000180490723c */ /* 0x040fe20000041890 */
[-C--:B------:R-:W-:Y:S01]  /*7bc0*/  FMUL.FTZ R83, R83, R8.reuse ;  /* 0x0000000853537220 */ /* 0x080fe20000410000 */
[----:B------:R-:W4:Y:S01]  /*7bd0*/  LDSM.16.MT88.4 R24, [R221+0xb400] ;  /* 0x00b40000dd18783b */ /* 0x000f220000004200 */
[-C--:B------:R-:W-:Y:S02]  /*7be0*/  FMUL.FTZ R96, R96, R9.reuse ;  /* 0x0000000960607220 */ /* 0x080fe40000410000 */
[----:B------:R-:W-:Y:S02]  /*7bf0*/  FMUL.FTZ R97, R97, R9 ;  /* 0x0000000961617220 */ /* 0x000fe40000410000 */
[-C--:B------:R-:W-:Y:S01]  /*7c00*/  FMUL.FTZ R98, R98, R8.reuse ;  /* 0x0000000862627220 */ /* 0x080fe20000410000 */
[----:B------:R-:W-:Y:S01]  /*7c10*/  HMMA.16816.F32.BF16 R52, R4, R54, R80 ;  /* 0x000000360434723c */ /* 0x000fe20000041850 */
[----:B------:R-:W-:-:S02]  /*7c20*/  FMUL.FTZ R99, R99, R8 ;  /* 0x0000000863637220 */ /* 0x000fc40000410000 */
[----:B-1----:R-:W-:Y:S01]  /*7c30*/  FFMA.FTZ R13, R107, c[0x0][0x23c], -R10 ;  /* 0x00008f006b0d7a23 */ /* 0x002fe2000001080a */
[----:B------:R-:W-:Y:S01]  /*7c40*/  MOV R107, R175 ;  /* 0x000000af006b7202 */ /* 0x000fe20000000f00 */
[----:B------:R-:W-:Y:S01]  /*7c50*/  FFMA.FTZ R14, R188, c[0x0][0x23c], -R12 ;  /* 0x00008f00bc0e7a23 */ /* 0x000fe2000001080c */
[----:B------:R-:W-:Y:S01]  /*7c60*/  MOV R175, R160 ;  /* 0x000000a000af7202 */ /* 0x000fe20000000f00 */
[----:B------:R1:W1:Y:S01]  /*7c70*/  MUFU.EX2 R248, R13 ;  /* 0x0000000d00f87308 */ /* 0x0002620000000800 */
[----:B------:R-:W-:Y:S01]  /*7c80*/  HMMA.16816.F32.BF16 R40, R4, R42, R96 ;  /* 0x0000002a0428723c */ /* 0x000fe20000041860 */
[----:B------:R-:W-:Y:S02]  /*7c90*/  MOV R188, R158 ;  /* 0x0000009e00bc7202 */ /* 0x000fe40000000f00 */
[----:B------:R-:W-:Y:S02]  /*7ca0*/  MOV R158, R118 ;  /* 0x00000076009e7202 */ /* 0x000fe40000000f00 */
[----:B------:R-:W-:-:S02]  /*7cb0*/  MOV R160, R119 ;  /* 0x0000007700a07202 */ /* 0x000fc40000000f00 */
[----:B---3--:R-:W-:Y:S01]  /*7cc0*/  F2FP.BF16.PACK_AB R4, R174, R70 ;  /* 0x00000046ae04723e */ /* 0x008fe200000010ff */
[----:B------:R3:W-:Y:S01]  /*7cd0*/  MUFU.EX2 R247, R14 ;  /* 0x0000000e00f77308 */ /* 0x0007e20000000800 */
[----:B-----5:R-:W-:Y:S02]  /*7ce0*/  F2FP.BF16.PACK_AB R5, R249, R251 ;  /* 0x000000fbf905723e */ /* 0x020fe400000010ff */
[----:B------:R-:W-:Y:S01]  /*7cf0*/  F2FP.BF16.PACK_AB R6, R252, R127 ;  /* 0x0000007ffc06723e */ /* 0x000fe200000010ff */
[----:B-1----:R-:W-:Y:S01]  /*7d00*/  FFMA.FTZ R13, R189, c[0x0][0x23c], -R12 ;  /* 0x00008f00bd0d7a23 */ /* 0x002fe2000001080c */
[----:B------:R-:W-:Y:S02]  /*7d10*/  F2FP.BF16.PACK_AB R7, R248, R250 ;  /* 0x000000faf807723e */ /* 0x000fe400000010ff */
[----:B------:R-:W-:Y:S01]  /*7d20*/  MOV R189, R159 ;  /* 0x0000009f00bd7202 */ /* 0x000fe20000000f00 */
[----:B------:R1:W5:Y:S01]  /*7d30*/  MUFU.EX2 R246, R13 ;  /* 0x0000000d00f67308 */ /* 0x0003620000000800 */
[----:B------:R-:W-:-:S03]  /*7d40*/  MOV R159, R92 ;  /* 0x0000005c009f7202 */ /* 0x000fc60000000f00 */
[----:B--2---:R-:W-:Y:S01]  /*7d50*/  HMMA.16816.F32.BF16 R140, R4, R36, R196 ;  /* 0x00000024048c723c */ /* 0x004fe200000418c4 */
[----:B---3--:R-:W-:-:S07]  /*7d60*/  MOV R14, R95 ;  /* 0x0000005f000e7202 */ /* 0x008fce0000000f00 */
[----:B------:R-:W-:Y:S01]  /*7d70*/  HMMA.16816.F32.BF16 R136, R4, R38, R192 ;  /* 0x000000260488723c */ /* 0x000fe200000418c0 */
[----:B-1----:R-:W-:-:S04]  /*7d80*/  FFMA.FTZ R13, R200, c[0x0][0x23c], -R12 ;  /* 0x00008f00c80d7a23 */ /* 0x002fc8000001080c */
[----:B------:R1:W-:Y:S03]  /*7d90*/  MUFU.EX2 R245, R13 ;  /* 0x0000000d00f57308 */ /* 0x0003e60000000800 */
[C---:B----4-:R-:W-:Y:S08]  /*7da0*/  HMMA.16816.F32.BF16 R132, R4.reuse, R32, R132 ;  /* 0x000000200484723c */ /* 0x050ff00000041884 */
[----:B------:R-:W-:Y:S01]  /*7db0*/  HMMA.16816.F32.BF16 R128, R4, R34, R184 ;  /* 0x000000220480723c */ /* 0x000fe200000418b8 */
[----:B-1----:R-:W-:-:S07]  /*7dc0*/  FFMA.FTZ R13, R190, c[0x0][0x23c], -R12 ;  /* 0x00008f00be0d7a23 */ /* 0x002fce000001080c */
[C---:B------:R-:W-:Y:S01]  /*7dd0*/  HMMA.16816.F32.BF16 R120, R4.reuse, R30, R120 ;  /* 0x0000001e0478723c */ /* 0x040fe20000041878 */
[----:B------:R1:W-:Y:S07]  /*7de0*/  MUFU.EX2 R244, R13 ;  /* 0x0000000d00f47308 */ /* 0x0003ee0000000800 */
[C---:B------:R-:W-:Y:S08]  /*7df0*/  HMMA.16816.F32.BF16 R116, R4.reuse, R16, R176 ;  /* 0x000000100474723c */ /* 0x040ff000000418b0 */
[----:B------:R-:W-:Y:S01]  /*7e00*/  HMMA.16816.F32.BF16 R112, R4, R18, R112 ;  /* 0x000000120470723c */ /* 0x000fe20000041870 */
[----:B-1----:R-:W-:-:S04]  /*7e10*/  FFMA.FTZ R13, R191, c[0x0][0x23c], -R3 ;  /* 0x00008f00bf0d7a23 */ /* 0x002fc80000010803 */
[----:B------:R1:W-:Y:S03]  /*7e20*/  MUFU.EX2 R243, R13 ;  /* 0x0000000d00f37308 */ /* 0x0003e60000000800 */
[C---:B------:R-:W-:Y:S08]  /*7e30*/  HMMA.16816.F32.BF16 R108, R4.reuse, R20, R108 ;  /* 0x00000014046c723c */ /* 0x040ff0000004186c */
[----:B------:R-:W-:Y:S01]  /*7e40*/  HMMA.16816.F32.BF16 R96, R4, R22, R168 ;  /* 0x000000160460723c */ /* 0x000fe200000418a8 */
[----:B-1----:R-:W-:Y:S01]  /*7e50*/  FFMA.FTZ R13, R201, c[0x0][0x23c], -R3 ;  /* 0x00008f00c90d7a23 */ /* 0x002fe20000010803 */
[----:B------:R-:W-:-:S06]  /*7e60*/  MOV R201, R126 ;  /* 0x0000007e00c97202 */ /* 0x000fcc0000000f00 */
[----:B------:R-:W-:Y:S01]  /*7e70*/  HMMA.16816.F32.BF16 R80, R4, R26, R152 ;  /* 0x0000001a0450723c */ /* 0x000fe20000041898 */
[----:B------:R1:W2:Y:S01]  /*7e80*/  MUFU.EX2 R200, R13 ;  /* 0x0000000d00c87308 */ /* 0x0002a20000000800 */
[----:B------:R-:W-:Y:S01]  /*7e90*/  ISETP.GE.AND P0, PT, R201, 0x3, PT ;  /* 0x00000003c900780c */ /* 0x000fe20003f06270 */
[----:B-1----:R-:W-:Y:S01]  /*7ea0*/  FFMA.FTZ R13, R202, c[0x0][0x23c], -R3 ;  /* 0x00008f00ca0d7a23 */ /* 0x002fe20000010803 */
[----:B------:R-:W-:-:S04]  /*7eb0*/  MOV R202, R127 ;  /* 0x0000007f00ca7202 */ /* 0x000fc80000000f00 */
[----:B------:R-:W-:Y:S01]  /*7ec0*/  HMMA.16816.F32.BF16 R124, R4, R28, R180 ;  /* 0x0000001c047c723c */ /* 0x000fe200000418b4 */
[----:B------:R1:W-:Y:S02]  /*7ed0*/  MUFU.EX2 R199, R13 ;  /* 0x0000000d00c77308 */ /* 0x0003e40000000800 */
[----:B-1----:R-:W-:Y:S01]  /*7ee0*/  FFMA.FTZ R13, R203, c[0x0][0x23c], -R3 ;  /* 0x00008f00cb0d7a23 */ /* 0x002fe20000010803 */
[----:B------:R-:W-:Y:S02]  /*7ef0*/  MOV R203, R174 ;  /* 0x000000ae00cb7202 */ /* 0x000fe40000000f00 */
[----:B------:R-:W-:-:S03]  /*7f00*/  MOV R174, R162 ;  /* 0x000000a200ae7202 */ /* 0x000fc60000000f00 */
[----:B------:R1:W3:Y:S01]  /*7f10*/  MUFU.EX2 R198, R13 ;  /* 0x0000000d00c67308 */ /* 0x0002e20000000800 */
[----:B------:R-:W-:Y:S02]  /*7f20*/  MOV R162, R94 ;  /* 0x0000005e00a27202 */ /* 0x000fe40000000f00 */
[----:B------:R-:W-:Y:S07]  /*7f30*/  HMMA.16816.F32.BF16 R92, R4, R24, R164 ;  /* 0x00000018045c723c */ /* 0x000fee00000418a4 */
[----:B-----5:R-:W-:-:S02]  /*7f40*/  F2FP.BF16.PACK_AB R4, R246, R247 ;  /* 0x000000f7f604723e */ /* 0x020fc400000010ff */
[----:B--2---:R-:W-:Y:S02]  /*7f50*/  F2FP.BF16.PACK_AB R5, R200, R243 ;  /* 0x000000f3c805723e */ /* 0x004fe400000010ff */
[----:B------:R-:W-:Y:S01]  /*7f60*/  F2FP.BF16.PACK_AB R6, R244, R245 ;  /* 0x000000f5f406723e */ /* 0x000fe200000010ff */
[--C-:B-1----:R-:W-:Y:S01]  /*7f70*/  FFMA.FTZ R13, R204, c[0x0][0x23c], -R11.reuse ;  /* 0x00008f00cc0d7a23 */ /* 0x102fe2000001080b */
[----:B---3--:R-:W-:Y:S02]  /*7f80*/  F2FP.BF16.PACK_AB R7, R198, R199 ;  /* 0x000000c7c607723e */ /* 0x008fe400000010ff */
[----:B------:R-:W-:Y:S01]  /*7f90*/  MOV R204, R70 ;  /* 0x0000004600cc7202 */ /* 0x000fe20000000f00 */
[----:B------:R1:W-:Y:S04]  /*7fa0*/  MUFU.EX2 R197, R13 ;  /* 0x0000000d00c57308 */ /* 0x0003e80000000800 */
[C---:B------:R-:W-:Y:S08]  /*7fb0*/  HMMA.16816.F32.BF16 R88, R4.reuse, R36, R88 ;  /* 0x000000240458723c */ /* 0x040ff00000041858 */
[----:B------:R-:W-:Y:S01]  /*7fc0*/  HMMA.16816.F32.BF16 R84, R4, R38, R148 ;  /* 0x000000260454723c */ /* 0x000fe20000041894 */
[----:B------:R-:W2:Y:S01]  /*7fd0*/  LDSM.16.MT88.4 R36, [R220+0x9800] ;  /* 0x00980000dc24783b */ /* 0x000ea20000004200 */
[----:B-1----:R-:W-:Y:S01]  /*7fe0*/  FFMA.FTZ R13, R205, c[0x0][0x23c], -R11 ;  /* 0x00008f00cd0d7a23 */ /* 0x002fe2000001080b */
[----:B------:R-:W-:-:S03]  /*7ff0*/  MOV R205, R189 ;  /* 0x000000bd00cd7202 */ /* 0x000fc60000000f00 */
[----:B------:R1:W3:Y:S02]  /*8000*/  MUFU.EX2 R196, R13 ;  /* 0x0000000d00c47308 */ /* 0x0002e40000000800 */
[C---:B------:R-:W-:Y:S08]  /*8010*/  HMMA.16816.F32.BF16 R44, R4.reuse, R20, R44 ;  /* 0x00000014042c723c */ /* 0x040ff0000004182c */
[----:B------:R-:W-:Y:S01]  /*8020*/  HMMA.16816.F32.BF16 R52, R4, R22, R52 ;  /* 0x000000160434723c */ /* 0x000fe20000041834 */
[----:B------:R-:W4:Y:S01]  /*8030*/  LDSM.16.MT88.4 R20, [R220+0xb800] ;  /* 0x00b80000dc14783b */ /* 0x000f220000004200 */
[----:B-1----:R-:W-:-:S06]  /*8040*/  FFMA.FTZ R13, R206, c[0x0][0x23c], -R11 ;  /* 0x00008f00ce0d7a23 */ /* 0x002fcc000001080b */
[C---:B------:R-:W-:Y:S01]  /*8050*/  HMMA.16816.F32.BF16 R76, R4.reuse, R32, R76 ;  /* 0x00000020044c723c */ /* 0x040fe2000004184c */
[----:B------:R-:W-:Y:S01]  /*8060*/  MOV R206, R14 ;  /* 0x0000000e00ce7202 */ /* 0x000fe20000000f00 */
[----:B------:R1:W-:Y:S06]  /*8070*/  MUFU.EX2 R195, R13 ;  /* 0x0000000d00c37308 */ /* 0x0003ec0000000800 */
[C---:B------:R-:W-:Y:S01]  /*8080*/  HMMA.16816.F32.BF16 R72, R4.reuse, R34, R72 ;  /* 0x000000220448723c */ /* 0x040fe20000041848 */
[----:B------:R-:W5:Y:S07]  /*8090*/  LDSM.16.MT88.4 R32, [R221+0x9800] ;  /* 0x00980000dd20783b */ /* 0x000f6e0000004200 */
[----:B------:R-:W-:Y:S01]  /*80a0*/  HMMA.16816.F32.BF16 R68, R4, R28, R144 ;  /* 0x0000001c0444723c */ /* 0x000fe20000041890 */
[----:B-1----:R-:W-:Y:S01]  /*80b0*/  FFMA.FTZ R13, R207, c[0x0][0x23c], -R11 ;  /* 0x00008f00cf0d7a23 */ /* 0x002fe2000001080b */
[----:B------:R-:W-:-:S03]  /*80c0*/  MOV R207, R188 ;  /* 0x000000bc00cf7202 */ /* 0x000fc60000000f00 */
[----:B------:R1:W1:Y:S03]  /*80d0*/  MUFU.EX2 R194, R13 ;  /* 0x0000000d00c27308 */ /* 0x0002660000000800 */
[C---:B------:R-:W-:Y:S01]  /*80e0*/  HMMA.16816.F32.BF16 R64, R4.reuse, R30, R64 ;  /* 0x0000001e0440723c */ /* 0x040fe20000041840 */
[----:B------:R-:W2:Y:S07]  /*80f0*/  LDSM.16.MT88.4 R28, [R220+0xa800] ;  /* 0x00a80000dc1c783b */ /* 0x000eae0000004200 */
[----:B------:R-:W-:Y:S01]  /*8100*/  HMMA.16816.F32.BF16 R60, R4, R16, R60 ;  /* 0x00000010043c723c */ /* 0x000fe2000004183c */
[----:B-1----:R-:W-:-:S07]  /*8110*/  FFMA.FTZ R13, R208, c[0x0][0x23c], -R10 ;  /* 0x00008f00d00d7a23 */ /* 0x002fce000001080a */
[C---:B------:R-:W-:Y:S01]  /*8120*/  HMMA.16816.F32.BF16 R48, R4.reuse, R18, R48 ;  /* 0x000000120430723c */ /* 0x040fe20000041830 */
[----:B------:R-:W1:Y:S01]  /*8130*/  LDSM.16.MT88.4 R16, [R221+0xa800] ;  /* 0x00a80000dd10783b */ /* 0x000e620000004200 */
[----:B------:R-:W-:Y:S01]  /*8140*/  MOV R208, R107 ;  /* 0x0000006b00d07202 */ /* 0x000fe20000000f00 */
[----:B------:R3:W-:Y:S05]  /*8150*/  MUFU.EX2 R193, R13 ;  /* 0x0000000d00c17308 */ /* 0x0007ea0000000800 */
[C---:B------:R-:W-:Y:S08]  /*8160*/  HMMA.16816.F32.BF16 R56, R4.reuse, R24, R56 ;  /* 0x000000180438723c */ /* 0x040ff00000041838 */
[----:B------:R-:W-:Y:S01]  /*8170*/  HMMA.16816.F32.BF16 R40, R4, R26, R40 ;  /* 0x0000001a0428723c */ /* 0x000fe20000041828 */
[----:B------:R-:W1:Y:S01]  /*8180*/  LDSM.16.MT88.4 R24, [R221+0xb800] ;  /* 0x00b80000dd18783b */ /* 0x000e620000004200 */
[----:B---3--:R-:W-:Y:S01]  /*8190*/  FFMA.FTZ R13, R210, c[0x0][0x23c], -R10 ;  /* 0x00008f00d20d7a23 */ /* 0x008fe2000001080a */
[----:B------:R-:W-:-:S03]  /*81a0*/  MOV R210, R106 ;  /* 0x0000006a00d27202 */ /* 0x000fc60000000f00 */
[----:B------:R3:W2:Y:S01]  /*81b0*/  MUFU.EX2 R192, R13 ;  /* 0x0000000d00c07308 */ /* 0x0006a20000000800 */
[----:B------:R-:W-:Y:S02]  /*81c0*/  F2FP.BF16.PACK_AB R4, R196, R197 ;  /* 0x000000c5c404723e */ /* 0x000fe400000010ff */
[----:B------:R-:W-:Y:S01]  /*81d0*/  F2FP.BF16.PACK_AB R6, R194, R195 ;  /* 0x000000c3c206723e */ /* 0x000fe200000010ff */
[--C-:B---3--:R-:W-:Y:S01]  /*81e0*/  FFMA.FTZ R13, R209, c[0x0][0x23c], -R10.reuse ;  /* 0x00008f00d10d7a23 */ /* 0x108fe2000001080a */
[----:B--2---:R-:W-:Y:S02]  /*81f0*/  F2FP.BF16.PACK_AB R5, R192, R193 ;  /* 0x000000c1c005723e */ /* 0x004fe400000010ff */
[----:B------:R-:W-:Y:S01]  /*8200*/  MOV R209, R172 ;  /* 0x000000ac00d17202 */ /* 0x000fe20000000f00 */
[----:B------:R2:W-:Y:S02]  /*8210*/  MUFU.EX2 R190, R13 ;  /* 0x0000000d00be7308 */ /* 0x0005e40000000800 */
[----:B--2---:R-:W-:Y:S01]  /*8220*/  FFMA.FTZ R13, R211, c[0x0][0x23c], -R10 ;  /* 0x00008f00d30d7a23 */ /* 0x004fe2000001080a */
[----:B------:R-:W-:-:S05]  /*8230*/  MOV R211, R173 ;  /* 0x000000ad00d37202 */ /* 0x000fca0000000f00 */
[----:B------:R2:W3:Y:S02]  /*8240*/  MUFU.EX2 R191, R13 ;  /* 0x0000000d00bf7308 */ /* 0x0004e40000000800 */
[----:B--2---:R-:W-:Y:S01]  /*8250*/  FFMA.FTZ R13, R213, c[0x0][0x23c], -R12 ;  /* 0x00008f00d50d7a23 */ /* 0x004fe2000001080c */
[----:B---3--:R-:W-:Y:S02]  /*8260*/  F2FP.BF16.PACK_AB R7, R191, R190 ;  /* 0x000000bebf07723e */ /* 0x008fe400000010ff */
[----:B------:R-:W-:-:S03]  /*8270*/  MOV R213, R174 ;  /* 0x000000ae00d57202 */ /* 0x000fc60000000f00 */
[----:B------:R2:W-:Y:S02]  /*8280*/  MUFU.EX2 R189, R13 ;  /* 0x0000000d00bd7308 */ /* 0x0005e40000000800 */
[C---:B------:R-:W-:Y:S08]  /*8290*/  HMMA.16816.F32.BF16 R176, R4.reuse, R38, R136 ;  /* 0x0000002604b0723c */ /* 0x040ff00000041888 */
[----:B----4-:R-:W-:Y:S01]  /*82a0*/  HMMA.16816.F32.BF16 R144, R4, R22, R96 ;  /* 0x000000160490723c */ /* 0x010fe20000041860 */
[----:B--2---:R-:W-:Y:S01]  /*82b0*/  FFMA.FTZ R13, R212, c[0x0][0x23c], -R12 ;  /* 0x00008f00d40d7a23 */ /* 0x004fe2000001080c */
[----:B------:R-:W-:-:S02]  /*82c0*/  MOV R212, R175 ;  /* 0x000000af00d47202 */ /* 0x000fc40000000f00 */
[----:B------:R-:W-:Y:S01]  /*82d0*/  LDSM.16.MT88.4 R172, [R221+0xac00] ;  /* 0x00ac0000ddac783b */ /* 0x000fe20000004200 */
[----:B------:R2:W3:Y:S03]  /*82e0*/  MUFU.EX2 R188, R13 ;  /* 0x0000000d00bc7308 */ /* 0x0004e60000000800 */
[C---:B------:R-:W-:Y:S01]  /*82f0*/  HMMA.16816.F32.BF16 R180, R4.reuse, R36, R140 ;  /* 0x0000002404b4723c */ /* 0x040fe2000004188c */
[----:B------:R-:W-:Y:S07]  /*8300*/  LDSM.16.MT88.4 R140, [R221+0x9c00] ;  /* 0x009c0000dd8c783b */ /* 0x000fee0000004200 */
[----:B-----5:R-:W-:Y:S01]  /*8310*/  HMMA.16816.F32.BF16 R132, R4, R32, R132 ;  /* 0x000000200484723c */ /* 0x020fe20000041884 */
[----:B--2---:R-:W-:Y:S01]  /*8320*/  FFMA.FTZ R13, R216, c[0x0][0x23c], -R12 ;  /* 0x00008f00d80d7a23 */ /* 0x004fe2000001080c */
[----:B------:R-:W-:-:S06]  /*8330*/  MOV R216, R160 ;  /* 0x000000a000d87202 */ /* 0x000fcc0000000f00 */
[C---:B------:R-:W-:Y:S01]  /*8340*/  HMMA.16816.F32.BF16 R136, R4.reuse, R34, R128 ;  /* 0x000000220488723c */ /* 0x040fe20000041880 */
[----:B------:R2:W-:Y:S07]  /*8350*/  MUFU.EX2 R187, R13 ;  /* 0x0000000d00bb7308 */ /* 0x0005ee0000000800 */
[C---:B------:R-:W-:Y:S01]  /*8360*/  HMMA.16816.F32.BF16 R148, R4.reuse, R28, R124 ;  /* 0x0000001c0494723c */ /* 0x040fe2000004187c */
[----:B------:R-:W4:Y:S07]  /*8370*/  LDSM.16.MT88.4 R124, [R220+0x9c00] ;  /* 0x009c0000dc7c783b */ /* 0x000f2e0000004200 */
[----:B------:R-:W-:Y:S01]  /*8380*/  HMMA.16816.F32.BF16 R152, R4, R30, R120 ;  /* 0x0000001e0498723c */ /* 0x000fe20000041878 */
[----:B--2---:R-:W-:Y:S01]  /*8390*/  FFMA.FTZ R13, R214, c[0x0][0x23c], -R12 ;  /* 0x00008f00d60d7a23 */ /* 0x004fe2000001080c */
[----:B------:R-:W-:-:S03]  /*83a0*/  MOV R214, R161 ;  /* 0x000000a100d67202 */ /* 0x000fc60000000f00 */
[----:B------:R2:W-:Y:S03]  /*83b0*/  MUFU.EX2 R186, R13 ;  /* 0x0000000d00ba7308 */ /* 0x0005e60000000800 */
[C---:B-1----:R-:W-:Y:S08]  /*83c0*/  HMMA.16816.F32.BF16 R164, R4.reuse, R16, R116 ;  /* 0x0000001004a4723c */ /* 0x042ff00000041874 */
[----:B------:R-:W-:Y:S01]  /*83d0*/  HMMA.16816.F32.BF16 R168, R4, R18, R112 ;  /* 0x0000001204a8723c */ /* 0x000fe20000041870 */
[----:B--2---:R-:W-:Y:S01]  /*83e0*/  FFMA.FTZ R13, R215, c[0x0][0x23c], -R3 ;  /* 0x00008f00d70d7a23 */ /* 0x004fe20000010803 */
[----:B------:R-:W-:-:S06]  /*83f0*/  MOV R215, R162 ;  /* 0x000000a200d77202 */ /* 0x000fcc0000000f00 */
[----:B------:R-:W-:Y:S01]  /*8400*/  HMMA.16816.F32.BF16 R96, R4, R26, R80 ;  /* 0x0000001a0460723c */ /* 0x000fe20000041850 */
[----:B------:R-:W-:Y:S01]  /*8410*/  LDSM.16.MT88.4 R80, [R220+0xbc00] ;  /* 0x00bc0000dc50783b */ /* 0x000fe20000004200 */
[----:B------:R1:W-:Y:S02]  /*8420*/  MUFU.EX2 R185, R13 ;  /* 0x0000000d00b97308 */ /* 0x0003e40000000800 */
[----:B-1----:R-:W-:Y:S01]  /*8430*/  FFMA.FTZ R13, R217, c[0x0][0x23c], -R3 ;  /* 0x00008f00d90d7a23 */ /* 0x002fe20000010803 */
[----:B------:R-:W-:-:S03]  /*8440*/  MOV R217, R163 ;  /* 0x000000a300d97202 */ /* 0x000fc60000000f00 */
[C---:B------:R-:W-:Y:S02]  /*8450*/  HMMA.16816.F32.BF16 R160, R4.reuse, R20, R108 ;  /* 0x0000001404a0723c */ /* 0x040fe4000004186c */
[----:B------:R1:W2:Y:S06]  /*8460*/  MUFU.EX2 R184, R13 ;  /* 0x0000000d00b87308 */ /* 0x0002ac0000000800 */
[----:B------:R-:W-:Y:S07]  /*8470*/  HMMA.16816.F32.BF16 R108, R4, R24, R92 ;  /* 0x00000018046c723c */ /* 0x000fee000004185c */
[----:B---3--:R-:W-:Y:S01]  /*8480*/  F2FP.BF16.PACK_AB R4, R188, R189 ;  /* 0x000000bdbc04723e */ /* 0x008fe200000010ff */
[----:B-1----:R-:W-:Y:S01]  /*8490*/  FFMA.FTZ R13, R218, c[0x0][0x23c], -R3 ;  /* 0x00008f00da0d7a23 */ /* 0x002fe20000010803 */
[----:B--2---:R-:W-:-:S02]  /*84a0*/  F2FP.BF16.PACK_AB R5, R184, R185 ;  /* 0x000000b9b805723e */ /* 0x004fc400000010ff */
[----:B------:R-:W-:Y:S01]  /*84b0*/  F2FP.BF16.PACK_AB R6, R186, R187 ;  /* 0x000000bbba06723e */ /* 0x000fe200000010ff */
[----:B------:R1:W-:Y:S01]  /*84c0*/  MUFU.EX2 R107, R13 ;  /* 0x0000000d006b7308 */ /* 0x0003e20000000800 */
[----:B------:R-:W-:-:S05]  /*84d0*/  MOV R218, R156 ;  /* 0x0000009c00da7202 */ /* 0x000fca0000000f00 */
[----:B------:R-:W-:Y:S02]  /*84e0*/  FFMA.FTZ R0, R217, R0, R218 ;  /* 0x00000000d9007223 */ /* 0x000fe400000100da */
[----:B-1----:R-:W-:Y:S01]  /*84f0*/  FFMA.FTZ R13, R219, c[0x0][0x23c], -R3 ;  /* 0x00008f00db0d7a23 */ /* 0x002fe20000010803 */
[----:B------:R-:W-:-:S03]  /*8500*/  MOV R219, R157 ;  /* 0x0000009d00db7202 */ /* 0x000fc60000000f00 */
[----:B------:R-:W1:Y:S02]  /*8510*/  MUFU.EX2 R106, R13 ;  /* 0x0000000d006a7308 */ /* 0x000e640000000800 */
[----:B-1----:R-:W-:Y:S01]  /*8520*/  F2FP.BF16.PACK_AB R7, R106, R107 ;  /* 0x0000006b6a07723e */ /* 0x002fe200000010ff */
[----:B------:R-:W-:Y:S01]  /*8530*/  FFMA.FTZ R13, R227, c[0x0][0x23c], -R11 ;  /* 0x00008f00e30d7a23 */ /* 0x000fe2000001080b */
[----:B------:R-:W-:-:S05]  /*8540*/  MOV R227, R159 ;  /* 0x0000009f00e37202 */ /* 0x000fca0000000f00 */
[C---:B------:R-:W-:Y:S01]  /*8550*/  HMMA.16816.F32.BF16 R84, R4.reuse, R38, R84 ;  /* 0x000000260454723c */ /* 0x040fe20000041854 */
[----:B------:R1:W-:Y:S06]  /*8560*/  MUFU.EX2 R38, R13 ;  /* 0x0000000d00267308 */ /* 0x0003ec0000000800 */
[----:B------:R-:W-:Y:S01]  /*8570*/  MOV R39, R158 ;  /* 0x0000009e00277202 */ /* 0x000fe20000000f00 */
[----:B------:R-:W-:Y:S01]  /*8580*/  HMMA.16816.F32.BF16 R116, R4, R36, R88 ;  /* 0x000000240474723c */ /* 0x000fe20000041858 */
[----:B------:R-:W2:Y:S03]  /*8590*/  LDSM.16.MT88.4 R156, [R220+0xac00] ;  /* 0x00ac0000dc9c783b */ /* 0x000ea60000004200 */
[----:B------:R-:W-:-:S04]  /*85a0*/  FFMA.FTZ R2, R219, R2, R39 ;  /* 0x00000002db027223 */ /* 0x000fc80000010027 */
[C---:B------:R-:W-:Y:S01]  /*85b0*/  HMMA.16816.F32.BF16 R64, R4.reuse, R30, R64 ;  /* 0x0000001e0440723c */ /* 0x040fe20000041840 */
[--C-:B-1----:R-:W-:Y:S01]  /*85c0*/  FFMA.FTZ R13, R228, c[0x0][0x23c], -R11.reuse ;  /* 0x00008f00e40d7a23 */ /* 0x102fe2000001080b */
[----:B------:R-:W-:Y:S02]  /*85d0*/  MOV R228, R103 ;  /* 0x0000006700e47202 */ /* 0x000fe40000000f00 */
[-C--:B------:R-:W-:Y:S01]  /*85e0*/  MOV R103, R15.reuse ;  /* 0x0000000f00677202 */ /* 0x080fe20000000f00 */
[----:B------:R1:W3:Y:S01]  /*85f0*/  MUFU.EX2 R37, R13 ;  /* 0x0000000d00257308 */ /* 0x0002e20000000800 */
[----:B------:R-:W-:Y:S02]  /*8600*/  @P0 MOV R103, R15 ;  /* 0x0000000f00670202 */ /* 0x000fe40000000f00 */
[C---:B------:R-:W-:Y:S08]  /*8610*/  HMMA.16816.F32.BF16 R128, R4.reuse, R32, R76 ;  /* 0x000000200480723c */ /* 0x040ff0000004184c */
[----:B------:R-:W-:Y:S01]  /*8620*/  HMMA.16816.F32.BF16 R32, R4, R34, R72 ;  /* 0x000000220420723c */ /* 0x000fe20000041848 */
[--C-:B-1----:R-:W-:Y:S01]  /*8630*/  FFMA.FTZ R13, R229, c[0x0][0x23c], -R11.reuse ;  /* 0x00008f00e50d7a23 */ /* 0x102fe2000001080b */
[----:B------:R-:W-:Y:S01]  /*8640*/  MOV R229, R104 ;  /* 0x0000006800e57202 */ /* 0x000fe20000000f00 */
[----:B------:R-:W-:-:S05]  /*8650*/  FFMA.FTZ R11, R230, c[0x0][0x23c], -R11 ;  /* 0x00008f00e60b7a23 */ /* 0x000fca000001080b */
[C---:B------:R-:W-:Y:S01]  /*8660*/  HMMA.16816.F32.BF16 R68, R4.reuse, R28, R68 ;  /* 0x0000001c0444723c */ /* 0x040fe20000041844 */
[----:B------:R-:W-:Y:S01]  /*8670*/  MUFU.EX2 R36, R13 ;  /* 0x0000000d00247308 */ /* 0x000fe20000000800 */
[----:B------:R-:W-:Y:S02]  /*8680*/  MOV R230, R102 ;  /* 0x0000006600e67202 */ /* 0x000fe40000000f00 */
[----:B---3--:R-:W-:Y:S02]  /*8690*/  F2FP.BF16.PACK_AB R92, R37, R38 ;  /* 0x00000026255c723e */ /* 0x008fe400000010ff */
[----:B------:R-:W-:Y:S02]  /*86a0*/  MOV R104, R100 ;  /* 0x0000006400687202 */ /* 0x000fe40000000f00 */
[----:B------:R-:W-:Y:S01]  /*86b0*/  HMMA.16816.F32.BF16 R60, R4, R16, R60 ;  /* 0x00000010043c723c */ /* 0x000fe2000004183c */
[----:B------:R1:W3:Y:S01]  /*86c0*/  MUFU.EX2 R31, R11 ;  /* 0x0000000b001f7308 */ /* 0x0002e20000000800 */
[----:B------:R-:W-:-:S02]  /*86d0*/  MOV R102, R105 ;  /* 0x0000006900667202 */ /* 0x000fc40000000f00 */
[----:B------:R-:W-:Y:S02]  /*86e0*/  @P0 MOV R104, R100 ;  /* 0x0000006400680202 */ /* 0x000fe40000000f00 */
[----:B------:R-:W-:Y:S02]  /*86f0*/  @P0 MOV R102, R105 ;  /* 0x0000006900660202 */ /* 0x000fe40000000f00 */
[C---:B------:R-:W-:Y:S01]  /*8700*/  HMMA.16816.F32.BF16 R48, R4.reuse, R18, R48 ;  /* 0x000000120430723c */ /* 0x040fe20000041830 */
[----:B------:R-:W5:Y:S07]  /*8710*/  LDSM.16.MT88.4 R16, [R221+0xbc00] ;  /* 0x00bc0000dd10783b */ /* 0x000f6e0000004200 */
[----:B------:R-:W-:Y:S01]  /*8720*/  HMMA.16816.F32.BF16 R44, R4, R20, R44 ;  /* 0x00000014042c723c */ /* 0x000fe2000004182c */
[----:B-1----:R-:W-:Y:S01]  /*8730*/  FFMA.FTZ R11, R231, c[0x0][0x23c], -R10 ;  /* 0x00008f00e70b7a23 */ /* 0x002fe2000001080a */
[----:B---3--:R-:W-:-:S03]  /*8740*/  F2FP.BF16.PACK_AB R94, R31, R36 ;  /* 0x000000241f5e723e */ /* 0x008fc600000010ff */
[----:B------:R1:W-:Y:S03]  /*8750*/  MUFU.EX2 R30, R11 ;  /* 0x0000000b001e7308 */ /* 0x0003e60000000800 */
[C---:B------:R-:W-:Y:S08]  /*8760*/  HMMA.16816.F32.BF16 R52, R4.reuse, R22, R52 ;  /* 0x000000160434723c */ /* 0x040ff00000041834 */
[----:B------:R-:W-:Y:S01]  /*8770*/  HMMA.16816.F32.BF16 R56, R4, R24, R56 ;  /* 0x000000180438723c */ /* 0x000fe20000041838 */
[----:B-1----:R-:W-:-:S07]  /*8780*/  FFMA.FTZ R11, R233, c[0x0][0x23c], -R10 ;  /* 0x00008f00e90b7a23 */ /* 0x002fce000001080a */
[----:B------:R-:W-:Y:S01]  /*8790*/  HMMA.16816.F32.BF16 R40, R4, R26, R40 ;  /* 0x0000001a0428723c */ /* 0x000fe20000041828 */
[----:B------:R-:W1:Y:S06]  /*87a0*/  MUFU.EX2 R29, R11 ;  /* 0x0000000b001d7308 */ /* 0x000e6c0000000800 */
[----:B------:R-:W-:Y:S02]  /*87b0*/  FFMA.FTZ R4, R242, c[0x0][0x23c], -R12 ;  /* 0x00008f00f2047a23 */ /* 0x000fe4000001080c */
[----:B------:R-:W-:Y:S02]  /*87c0*/  FFMA.FTZ R5, R229, R9, R230 ;  /* 0x00000009e5057223 */ /* 0x000fe400000100e6 */
[----:B------:R3:W-:Y:S01]  /*87d0*/  MUFU.EX2 R20, R4 ;  /* 0x0000000400147308 */ /* 0x0007e20000000800 */
[----:B------:R-:W-:-:S02]  /*87e0*/  FADD.FTZ R6, R212, R0 ;  /* 0x00000000d4067221 */ /* 0x000fc40000010000 */
[----:B------:R-:W-:Y:S02]  /*87f0*/  FADD.FTZ R5, R215, R5 ;  /* 0x00000005d7057221 */ /* 0x000fe40000010000 */
[----:B------:R-:W-:Y:S01]  /*8800*/  FADD.FTZ R6, R210, R6 ;  /* 0x00000006d2067221 */ /* 0x000fe20000010000 */
[----:B-1----:R-:W-:Y:S01]  /*8810*/  F2FP.BF16.PACK_AB R93, R29, R30 ;  /* 0x0000001e1d5d723e */ /* 0x002fe200000010ff */
[--C-:B------:R-:W-:Y:S02]  /*8820*/  FFMA.FTZ R11, R232, c[0x0][0x23c], -R10.reuse ;  /* 0x00008f00e80b7a23 */ /* 0x100fe4000001080a */
[----:B------:R-:W-:Y:S02]  /*8830*/  FFMA.FTZ R10, R234, c[0x0][0x23c], -R10 ;  /* 0x00008f00ea0a7a23 */ /* 0x000fe4000001080a */
[----:B------:R-:W-:Y:S01]  /*8840*/  MUFU.EX2 R28, R11 ;  /* 0x0000000b001c7308 */ /* 0x000fe20000000800 */
[----:B------:R-:W-:Y:S02]  /*8850*/  FADD.FTZ R0, R213, R5 ;  /* 0x00000005d5007221 */ /* 0x000fe40000010000 */
[----:B------:R-:W-:-:S02]  /*8860*/  FADD.FTZ R6, R205, R6 ;  /* 0x00000006cd067221 */ /* 0x000fc40000010000 */
[----:B---3--:R-:W-:Y:S02]  /*8870*/  FFMA.FTZ R4, R241, c[0x0][0x23c], -R12 ;  /* 0x00008f00f1047a23 */ /* 0x008fe4000001080c */
[----:B------:R-:W-:Y:S01]  /*8880*/  FADD.FTZ R0, R208, R0 ;  /* 0x00000000d0007221 */ /* 0x000fe20000010000 */
[----:B------:R1:W3:Y:S08]  /*8890*/  MUFU.EX2 R23, R10 ;  /* 0x0000000a00177308 */ /* 0x0002f00000000800 */
[----:B------:R2:W-:Y:S01]  /*88a0*/  MUFU.EX2 R14, R4 ;  /* 0x00000004000e7308 */ /* 0x0005e20000000800 */
[----:B-1----:R-:W-:Y:S01]  /*88b0*/  FFMA.FTZ R10, R236, c[0x0][0x23c], -R12 ;  /* 0x00008f00ec0a7a23 */ /* 0x002fe2000001080c */
[----:B---3--:R-:W-:-:S06]  /*88c0*/  F2FP.BF16.PACK_AB R95, R23, R28 ;  /* 0x0000001c175f723e */ /* 0x008fcc00000010ff */
[----:B------:R1:W-:Y:S01]  /*88d0*/  MUFU.EX2 R22, R10 ;  /* 0x0000000a00167308 */ /* 0x0003e20000000800 */
[----:B--2---:R-:W-:Y:S01]  /*88e0*/  FFMA.FTZ R4, R240, c[0x0][0x23c], -R3 ;  /* 0x00008f00f0047a23 */ /* 0x004fe20000010803 */
[C---:B----4-:R-:W-:Y:S06]  /*88f0*/  HMMA.16816.F32.BF16 R112, R92.reuse, R124, R180 ;  /* 0x0000007c5c70723c */ /* 0x050fec00000418b4 */
[----:B------:R2:W-:Y:S02]  /*8900*/  MUFU.EX2 R13, R4 ;  /* 0x00000004000d7308 */ /* 0x0005e40000000800 */
[----:B------:R-:W-:Y:S01]  /*8910*/  HMMA.16816.F32.BF16 R120, R92, R126, R176 ;  /* 0x0000007e5c78723c */ /* 0x000fe200000418b0 */
[----:B-1----:R-:W-:-:S05]  /*8920*/  FFMA.FTZ R10, R235, c[0x0][0x23c], -R12 ;  /* 0x00008f00eb0a7a23 */ /* 0x002fca000001080c */
[----:B------:R-:W1:Y:S02]  /*8930*/  MUFU.EX2 R21, R10 ;  /* 0x0000000a00157308 */ /* 0x000e640000000800 */
[----:B------:R-:W-:Y:S01]  /*8940*/  HMMA.16816.F32.BF16 R132, R92, R140, R132 ;  /* 0x0000008c5c84723c */ /* 0x000fe20000041884 */
[----:B--2---:R-:W-:-:S05]  /*8950*/  FFMA.FTZ R4, R237, c[0x0][0x23c], -R3 ;  /* 0x00008f00ed047a23 */ /* 0x004fca0000010803 */
[----:B------:R2:W3:Y:S02]  /*8960*/  MUFU.EX2 R12, R4 ;  /* 0x00000004000c7308 */ /* 0x0004e40000000800 */
[C---:B------:R-:W-:Y:S08]  /*8970*/  HMMA.16816.F32.BF16 R136, R92.reuse, R142, R136 ;  /* 0x0000008e5c88723c */ /* 0x040ff00000041888 */
[----:B------:R-:W-:Y:S01]  /*8980*/  HMMA.16816.F32.BF16 R148, R92, R156, R148 ;  /* 0x0000009c5c94723c */ /* 0x000fe20000041894 */
[----:B--2---:R-:W-:-:S07]  /*8990*/  FFMA.FTZ R4, R239, c[0x0][0x23c], -R3 ;  /* 0x00008f00ef047a23 */ /* 0x004fce0000010803 */
[C---:B------:R-:W-:Y:S01]  /*89a0*/  HMMA.16816.F32.BF16 R152, R92.reuse, R158, R152 ;  /* 0x0000009e5c98723c */ /* 0x040fe20000041898 */
[----:B------:R-:W-:Y:S01]  /*89b0*/  FFMA.FTZ R3, R238, c[0x0][0x23c], -R3 ;  /* 0x00008f00ee037a23 */ /* 0x000fe20000010803 */
[----:B------:R2:W-:Y:S06]  /*89c0*/  MUFU.EX2 R11, R4 ;  /* 0x00000004000b7308 */ /* 0x0005ec0000000800 */
[C---:B------:R-:W-:Y:S02]  /*89d0*/  HMMA.16816.F32.BF16 R164, R92.reuse, R172, R164 ;  /* 0x000000ac5ca4723c */ /* 0x040fe400000418a4 */
[----:B------:R4:W1:Y:S06]  /*89e0*/  MUFU.EX2 R10, R3 ;  /* 0x00000003000a7308 */ /* 0x00086c0000000800 */
[----:B------:R-:W-:Y:S01]  /*89f0*/  HMMA.16816.F32.BF16 R168, R92, R174, R168 ;  /* 0x000000ae5ca8723c */ /* 0x000fe200000418a8 */
[----:B--2---:R-:W-:Y:S01]  /*8a00*/  FFMA.FTZ R4, R227, R8, R228 ;  /* 0x00000008e3047223 */ /* 0x004fe200000100e4 */
[----:B------:R-:W-:-:S03]  /*8a10*/  @P0 IADD3 R227, R201, -0x3, RZ ;  /* 0xfffffffdc9e30810 */ /* 0x000fc60007ffe0ff */
[----:B------:R-:W-:-:S03]  /*8a20*/  FADD.FTZ R7, R214, R4 ;  /* 0x00000004d6077221 */ /* 0x000fc60000010000 */
[C---:B------:R-:W-:Y:S01]  /*8a30*/  HMMA.16816.F32.BF16 R72, R92.reuse, R80, R160 ;  /* 0x000000505c48723c */ /* 0x040fe200000418a0 */
[----:B------:R-:W-:Y:S02]  /*8a40*/  FADD.FTZ R4, R216, R2 ;  /* 0x00000002d8047221 */ /* 0x000fe40000010000 */
[----:B------:R-:W-:Y:S01]  /*8a50*/  FADD.FTZ R2, R211, R7 ;  /* 0x00000007d3027221 */ /* 0x000fe20000010000 */
[-C--:B----4-:R-:W-:Y:S01]  /*8a60*/  MOV R3, R101.reuse ;  /* 0x0000006500037202 */ /* 0x090fe20000000f00 */
[----:B------:R-:W-:Y:S01]  /*8a70*/  FADD.FTZ R5, R209, R4 ;  /* 0x00000004d1057221 */ /* 0x000fe20000010000 */
[----:B------:R-:W-:Y:S01]  /*8a80*/  @P0 MOV R3, R101 ;  /* 0x0000006500030202 */ /* 0x000fe20000000f00 */
[----:B------:R-:W-:Y:S01]  /*8a90*/  FADD.FTZ R2, R207, R2 ;  /* 0x00000002cf027221 */ /* 0x000fe20000010000 */
[----:B------:R-:W-:Y:S01]  /*8aa0*/  HMMA.16816.F32.BF16 R76, R92, R82, R144 ;  /* 0x000000525c4c723c */ /* 0x000fe20000041890 */
[----:B------:R-:W-:Y:S02]  /*8ab0*/  FADD.FTZ R5, R206, R5 ;  /* 0x00000005ce057221 */ /* 0x000fe40000010000 */
[----:B------:R-:W-:-:S02]  /*8ac0*/  FADD.FTZ R4, R247, R0 ;  /* 0x00000000f7047221 */ /* 0x000fc40000010000 */
[----:B------:R-:W-:Y:S02]  /*8ad0*/  FADD.FTZ R2, R243, R2 ;  /* 0x00000002f3027221 */ /* 0x000fe40000010000 */
[----:B------:R-:W-:Y:S01]  /*8ae0*/  FADD.FTZ R0, R204, R5 ;  /* 0x00000005cc007221 */ /* 0x000fe20000010000 */
[C---:B-----5:R-:W-:Y:S01]  /*8af0*/  HMMA.16816.F32.BF16 R88, R92.reuse, R16, R108 ;  /* 0x000000105c58723c */ /* 0x060fe2000004186c */
        /* <DEDUP_REMOVED lines=9> */
[----:B-1----:R-:W-:Y:S01]  /*8b90*/  F2FP.BF16.PACK_AB R96, R21, R22 ;  /* 0x000000161560723e */ /* 0x002fe200000010ff */
        /* <DEDUP_REMOVED lines=9> */
[----:B------:R-:W-:Y:S01]  /*8c30*/  FADD.FTZ R4, R185, R4 ;  /* 0x00000004b9047221 */ /* 0x000fe20000010000 */
[----:B------:R-:W-:Y:S01]  /*8c40*/  HMMA.16816.F32.BF16 R116, R96, R124, R116 ;  /* 0x0000007c6074723c */ /* 0x000fe20000041874 */
[----:B------:R-:W-:Y:S02]  /*8c50*/  FADD.FTZ R2, R197, R2 ;  /* 0x00000002c5027221 */ /* 0x000fe40000010000 */
[----:B------:R-:W-:Y:S02]  /*8c60*/  FADD.FTZ R0, R193, R0 ;  /* 0x00000000c1007221 */ /* 0x000fe40000010000 */
[----:B------:R-:W-:-:S02]  /*8c70*/  FADD.FTZ R5, R188, R5 ;  /* 0x00000005bc057221 */ /* 0x000fc40000010000 */
        /* <DEDUP_REMOVED lines=31> */
[----:B------:R-:W-:Y:S01]  /*8e70*/  HMMA.16816.F32.BF16 R156, R96, R158, R64 ;  /* 0x0000009e609c723c */ /* 0x000fe20000041840 */
[----:B------:R-:W-:Y:S01]  /*8e80*/  FADD.FTZ R2, R31, R2 ;  /* 0x000000021f027221 */ /* 0x000fe20000010000 */
[----:B------:R1:W-:Y:S01]  /*8e90*/  STL [R1+0x10], R5 ;  /* 0x0000100501007387 */ /* 0x0003e20000100800 */
[----:B------:R-:W-:-:S03]  /*8ea0*/  FADD.FTZ R0, R23, R0 ;  /* 0x0000000017007221 */ /* 0x000fc60000010000 */
[----:B------:R1:W-:Y:S02]  /*8eb0*/  STL [R1+0x14], R4 ;  /* 0x0000140401007387 */ /* 0x0003e40000100800 */
[C---:B------:R-:W-:Y:S02]  /*8ec0*/  HMMA.16816.F32.BF16 R172, R96.reuse, R174, R48 ;  /* 0x000000ae60ac723c */ /* 0x040fe40000041830 */
[----:B------:R1:W-:Y:S04]  /*8ed0*/  STL [R1+0x18], R2 ;  /* 0x0000180201007387 */ /* 0x0003e80000100800 */
[----:B------:R1:W-:Y:S02]  /*8ee0*/  STL [R1+0x1c], R0 ;  /* 0x00001c0001007387 */ /* 0x0003e40000100800 */
[C---:B------:R-:W-:Y:S08]  /*8ef0*/  HMMA.16816.F32.BF16 R80, R96.reuse, R82, R52 ;  /* 0x000000526050723c */ /* 0x040ff00000041834 */
[C---:B------:R-:W-:Y:S08]  /*8f00*/  HMMA.16816.F32.BF16 R84, R96.reuse, R16, R56 ;  /* 0x000000106054723c */ /* 0x040ff00000041838 */
[----:B------:R-:W-:Y:S01]  /*8f10*/  HMMA.16816.F32.BF16 R96, R96, R18, R40 ;  /* 0x000000126060723c */ /* 0x000fe20000041828 */
[----:B------:R-:W-:Y:S03]  /*8f20*/  @!UPT UIADD3 URZ, URZ, URZ, URZ ;  /* 0x0000003f3f3ff290 */ /* 0x000fe6000fffe03f */
[----:B------:R-:W-:Y:S11]  /*8f30*/  @P0 BRA `(.L_x_325) ;  /* 0x0000002000000947 */ /* 0x000ff60003800000 */
.L_x_323:
[----:B-1----:R-:W2:Y:S02]  /*8f40*/  LDL.LU R0, [R1] ;  /* 0x0000000001007983 */ /* 0x002ea40000300800 */
[----:B--2---:R-:W-:-:S07]  /*8f50*/  IADD3 R227, R0, -0x1, RZ ;  /* 0xffffffff00e37810 */ /* 0x004fce0007ffe0ff */
.L_x_325:
[----:B------:R-:W-:-:S13]  /*8f60*/  ISETP.GE.AND P0, PT, R227, RZ, PT ;  /* 0x000000ffe300720c */ /* 0x000fda0003f06270 */
[----:B------:R-:W-:Y:S05]  /*8f70*/  @!P0 BRA `(.L_x_326) ;  /* 0x00003a9000008947 */ /* 0x000fea0003800000 */
[----:B------:R-:W2:Y:S01]  /*8f80*/  LDL.LU.64 R6, [R1+0x8] ;  /* 0x0000080001067983 */ /* 0x000ea20000300a00 */
[----:B-1----:R-:W-:Y:S01]  /*8f90*/  IMAD.MOV.U32 R2, RZ, RZ, 0x5 ;  /* 0x00000005ff027424 */ /* 0x002fe200078e00ff */
[----:B------:R-:W-:Y:S01]  /*8fa0*/  MOV R0, c[0x0][0x1a0] ;  /* 0x0000680000007a02 */ /* 0x000fe20000000f00 */
[----:B------:R-:W-:Y:S01]  /*8fb0*/  IMAD.MOV.U32 R100, RZ, RZ, R104 ;  /* 0x000000ffff647224 */ /* 0x000fe200078e0068 */
[----:B------:R-:W3:Y:S01]  /*8fc0*/  LDL.LU.64 R4, [R1+0x20] ;  /* 0x0000200001047983 */ /* 0x000ee20000300a00 */
[----:B------:R-:W-:Y:S01]  /*8fd0*/  MOV R107, R3 ;  /* 0x00000003006b7202 */ /* 0x000fe20000000f00 */
[----:B------:R-:W-:Y:S01]  /*8fe0*/  IMAD.MOV.U32 R106, RZ, RZ, R102 ;  /* 0x000000ffff6a7224 */ /* 0x000fe200078e0066 */
[C---:B------:R-:W-:Y:S01]  /*8ff0*/  SHF.L.U64.HI R2, R0.reuse, R2, c[0x0][0x1a4] ;  /* 0x0000690000027619 */ /* 0x040fe20000010202 */
[----:B------:R-:W-:Y:S01]  /*9000*/  IMAD.SHL.U32 R0, R0, 0x20, RZ ;  /* 0x0000002000007824 */ /* 0x000fe200078e00ff */
[----:B------:R-:W-:-:S04]  /*9010*/  MOV R105, R103 ;  /* 0x0000006700697202 */ /* 0x000fc80000000f00 */
[----:B------:R-:W-:Y:S01]  /*9020*/  SHF.L.U64.HI R0, R0, 0x1, R2 ;  /* 0x0000000100007819 */ /* 0x000fe20000010202 */
[----:B--2---:R-:W-:Y:S01]  /*9030*/  IMAD.MOV.U32 R3, RZ, RZ, R7 ;  /* 0x000000ffff037224 */ /* 0x004fe200078e0007 */
[----:B---3--:R-:W-:-:S05]  /*9040*/  MOV R2, R4 ;  /* 0x0000000400027202 */ /* 0x008fca0000000f00 */
[----:B------:R1:W-:Y:S01]  /*9050*/  STL.64 [R1+0x20], R2 ;  /* 0x0000200201007387 */ /* 0x0003e20000100a00 */
[----:B------:R-:W-:Y:S05]  /*9060*/  BRA `(.L_x_327) ;  /* 0x000001e000007947 */ /* 0x000fea0003800000 */
.L_x_329:
[----:B------:R-:W2:Y:S01]  /*9070*/  LDL.64 R102, [R1+0x30] ;  /* 0x0000300001667983 */ /* 0x000ea20000100a00 */
[----:B------:R-:W-:Y:S01]  /*9080*/  IADD3 R0, R227, -0x1, RZ ;  /* 0xffffffffe3007810 */ /* 0x000fe20007ffe0ff */
[----:B------:R-:W-:Y:S02]  /*9090*/  IMAD.MOV.U32 R101, RZ, RZ, c[0x0][0x198] ;  /* 0x00006600ff657624 */ /* 0x000fe400078e00ff */
[----:B------:R-:W3:Y:S01]  /*90a0*/  LDL.64 R242, [R1+0x28] ;  /* 0x0000280001f27983 */ /* 0x000ee20000100a00 */
[----:B------:R-:W-:Y:S01]  /*90b0*/  SHF.R.S32.HI R2, RZ, 0x1f, R0 ;  /* 0x0000001fff027819 */ /* 0x000fe20000011400 */
[----:B------:R-:W-:Y:S04]  /*90c0*/  IMAD.WIDE.U32 R4, R0, c[0x0][0x198], RZ ;  /* 0x0000660000047a25 */ /* 0x000fe800078e00ff */
[----:B------:R-:W-:Y:S04]  /*90d0*/  IMAD R2, R2, c[0x0][0x198], RZ ;  /* 0x0000660002027a24 */ /* 0x000fe800078e02ff */
[----:B------:R-:W-:Y:S04]  /*90e0*/  IMAD R2, R0, c[0x0][0x19c], R2 ;  /* 0x0000670000027a24 */ /* 0x000fe800078e0202 */
[----:B------:R-:W-:Y:S01]  /*90f0*/  IMAD.IADD R3, R5, 0x1, R2 ;  /* 0x0000000105037824 */ /* 0x000fe200078e0202 */
[----:B--2---:R-:W-:Y:S01]  /*9100*/  LEA R0, P1, R4, R102, 0x6 ;  /* 0x0000006604007211 */ /* 0x004fe200078230ff */
[----:B------:R-:W-:Y:S02]  /*9110*/  IMAD.MOV.U32 R103, RZ, RZ, c[0x0][0x198] ;  /* 0x00006600ff677624 */ /* 0x000fe400078e00ff */
[----:B------:R-:W-:Y:S01]  /*9120*/  IMAD.MOV.U32 R102, RZ, RZ, 0x6 ;  /* 0x00000006ff667424 */ /* 0x000fe200078e00ff */
[----:B------:R-:W-:Y:S02]  /*9130*/  LEA R2, P2, R0, c[0x0][0x168], 0x1 ;  /* 0x00005a0000027a11 */ /* 0x000fe400078408ff */
[----:B---3--:R-:W-:Y:S02]  /*9140*/  LEA.HI.X R3, R4, R243, R3, 0x6, P1 ;  /* 0x000000f304037211 */ /* 0x008fe400008f3403 */
[----:B------:R-:W-:Y:S02]  /*9150*/  SHF.L.U32 R103, R103, 0x6, RZ ;  /* 0x0000000667677819 */ /* 0x000fe400000006ff */
[----:B------:R-:W-:Y:S02]  /*9160*/  LEA.HI.X R3, R0, c[0x0][0x16c], R3, 0x1, P2 ;  /* 0x00005b0000037a11 */ /* 0x000fe400010f0c03 */
[----:B------:R-:W-:Y:S02]  /*9170*/  IADD3 R4, P1, R103, R2, RZ ;  /* 0x0000000267047210 */ /* 0x000fe40007f3e0ff */
[----:B------:R-:W-:Y:S01]  /*9180*/  SHF.L.U64.HI R101, R101, R102, c[0x0][0x19c] ;  /* 0x0000670065657619 */ /* 0x000fe20000010266 */
[----:B------:R-:W-:Y:S01]  /*9190*/  @!PT LDS RZ, [RZ] ;  /* 0x00000000fffff984 */ /* 0x000fe20000000800 */
[----:B------:R-:W-:Y:S01]  /*91a0*/  @!PT LDS RZ, [RZ] ;  /* 0x00000000fffff984 */ /* 0x000fe20000000800 */
[----:B------:R-:W-:Y:S01]  /*91b0*/  @!PT LDS RZ, [RZ] ;  /* 0x00000000fffff984 */ /* 0x000fe20000000800 */
[----:B------:R1:W-:Y:S03]  /*91c0*/  LDGSTS.E.BYPASS.LTC128B.128 [R226+0x6000], [R2.64] ;  /* 0x0600000002e27fae */ /* 0x0003e6000b901d46 */
[----:B------:R-:W-:Y:S01]  /*91d0*/  IADD3.X R5, R101, R3, RZ, P1, !PT ;  /* 0x0000000365057210 */ /* 0x000fe20000ffe4ff */
[----:B------:R1:W-:Y:S04]  /*91e0*/  LDGSTS.E.BYPASS.LTC128B.128 [R226+0x7000], [R2.64+0x40] ;  /* 0x0700004002e27fae */ /* 0x0003e8000b901d46 */
[----:B------:R1:W-:Y:S04]  /*91f0*/  LDGSTS.E.BYPASS.LTC128B.128 [R226+0x8000], [R2.64+0x80] ;  /* 0x0800008002e27fae */ /* 0x0003e8000b901d46 */
[----:B------:R1:W-:Y:S04]  /*9200*/  LDGSTS.E.BYPASS.LTC128B.128 [R226+0x6800], [R4.64] ;  /* 0x0680000004e27fae */ /* 0x0003e8000b901d46 */
[----:B------:R1:W-:Y:S04]  /*9210*/  LDGSTS.E.BYPASS.LTC128B.128 [R226+0x7800], [R4.64+0x40] ;  /* 0x0780004004e27fae */ /* 0x0003e8000b901d46 */
[----:B------:R1:W-:Y:S04]  /*9220*/  LDGSTS.E.BYPASS.LTC128B.128 [R226+0x8800], [R4.64+0x80] ;  /* 0x0880008004e27fae */ /* 0x0003e8000b901d46 */
[----:B------:R-:W0:Y:S01]  /*9230*/  LDGDEPBAR ;  /* 0x00000000000079af */ /* 0x000e220000000000 */
[----:B------:R-:W-:-:S05]  /*9240*/  BRA `(.L_x_328) ;  /* 0x0000128000007947 */ /* 0x000fca0003800000 */
.L_x_327:
[----:B------:R-:W2:Y:S01]  /*9250*/  LDL.64 R6, [R1+0x20] ;  /* 0x0000200001067983 */ /* 0x000ea20000100a00 */
[----:B-1----:R-:W-:Y:S01]  /*9260*/  MOV R2, c[0x0][0x1a0] ;  /* 0x0000680000027a02 */ /* 0x002fe20000000f00 */
[----:B------:R-:W-:Y:S04]  /*9270*/  DEPBAR.LE SB0, 0x0 ;  /* 0x000080000000791a */ /* 0x000fe80000000000 */
[----:B------:R-:W-:Y:S01]  /*9280*/  MOV R0, 0x6 ;  /* 0x0000000600007802 */ /* 0x000fe20000000f00 */
[----:B------:R-:W-:Y:S01]  /*9290*/  BAR.SYNC.DEFER_BLOCKING 0x0 ;  /* 0x0000000000007b1d */ /* 0x000fe20000010000 */
[C---:B------:R-:W-:Y:S02]  /*92a0*/  SHF.L.U32 R4, R2.reuse, 0x6, RZ ;  /* 0x0000000602047819 */ /* 0x040fe400000006ff */
[----:B------:R-:W-:Y:S02]  /*92b0*/  SHF.L.U64.HI R0, R2, R0, c[0x0][0x1a4] ;  /* 0x0000690002007619 */ /* 0x000fe40000010200 */
[----:B------:R-:W-:Y:S02]  /*92c0*/  SHF.R.S32.HI R2, RZ, 0x1f, R227 ;  /* 0x0000001fff027819 */ /* 0x000fe400000114e3 */
[----:B------:R-:W-:Y:S01]  /*92d0*/  MOV R8, c[0x0][0x1a0] ;  /* 0x0000680000087a02 */ /* 0x000fe20000000f00 */
[----:B------:R-:W-:Y:S01]  /*92e0*/  IMAD R0, R0, R227, RZ ;  /* 0x000000e300007224 */ /* 0x000fe200078e02ff */
[----:B------:R-:W-:Y:S02]  /*92f0*/  MOV R9, 0x5 ;  /* 0x0000000500097802 */ /* 0x000fe40000000f00 */
[----:B------:R-:W-:Y:S01]  /*9300*/  SHF.L.U32 R5, R8, 0x5, RZ ;  /* 0x0000000508057819 */ /* 0x000fe200000006ff */
[-C--:B------:R-:W-:Y:S01]  /*9310*/  IMAD R0, R2, R4.reuse, R0 ;  /* 0x0000000402007224 */ /* 0x080fe200078e0200 */
[----:B------:R-:W-:Y:S04]  /*9320*/  SHF.L.U64.HI R8, R8, R9, c[0x0][0x1a4] ;  /* 0x0000690008087619 */ /* 0x000fe80000010209 */
[----:B------:R-:W-:Y:S01]  /*9330*/  SHF.L.U64.HI R8, R5, 0x1, R8 ;  /* 0x0000000105087819 */ /* 0x000fe20000010208 */
[----:B--2---:R-:W-:Y:S01]  /*9340*/  IMAD.WIDE.U32 R6, R227, R4, R6 ;  /* 0x00000004e3067225 */ /* 0x004fe200078e0006 */
[----:B------:R-:W-:Y:S04]  /*9350*/  SHF.L.U32 R4, R5, 0x1, RZ ;  /* 0x0000000105047819 */ /* 0x000fe800000006ff */
[----:B------:R-:W-:Y:S02]  /*9360*/  LEA R2, P1, R6, c[0x0][0x170], 0x1 ;  /* 0x00005c0006027a11 */ /* 0x000fe400078208ff */
[----:B------:R-:W-:Y:S02]  /*9370*/  IADD3 R0, R7, R0, RZ ;  /* 0x0000000007007210 */ /* 0x000fe40007ffe0ff */
[----:B------:R-:W-:Y:S02]  /*9380*/  IADD3 R4, P0, R4, R2, RZ ;  /* 0x0000000204047210 */ /* 0x000fe40007f1e0ff */
[----:B------:R-:W-:Y:S04]  /*9390*/  LEA.HI.X R3, R6, c[0x0][0x174], R0, 0x1, P1 ;  /* 0x00005d0006037a11 */ /* 0x000fe800008f0c00 */
[----:B------:R-:W-:Y:S01]  /*93a0*/  IADD3.X R5, R8, R3, RZ, P0, !PT ;  /* 0x0000000308057210 */ /* 0x000fe200007fe4ff */
[----:B------:R-:W-:Y:S01]  /*93b0*/  @!PT LDS RZ, [RZ] ;  /* 0x00000000fffff984 */ /* 0x000fe20000000800 */
[----:B------:R-:W-:Y:S01]  /*93c0*/  @!PT LDS RZ, [RZ] ;  /* 0x00000000fffff984 */ /* 0x000fe20000000800 */
[----:B------:R-:W-:Y:S01]  /*93d0*/  @!PT LDS RZ, [RZ] ;  /* 0x00000000fffff984 */ /* 0x000fe20000000800 */
[----:B------:R1:W-:Y:S01]  /*93e0*/  LDGSTS.E.BYPASS.LTC128B.128 [R226+0x9000], [R2.64] ;  /* 0x0900000002e27fae */ /* 0x0003e2000b901d46 */
[----:B------:R-:W-:Y:S07]  /*93f0*/  ISETP.GT.AND P0, PT, R227, RZ, PT ;  /* 0x000000ffe300720c */ /* 0x000fee0003f04270 */
[----:B------:R1:W-:Y:S08]  /*9400*/  LDGSTS.E.BYPASS.LTC128B.128 [R226+0xa000], [R2.64+0x40] ;  /* 0x0a00004002e27fae */ /* 0x0003f0000b901d46 */
[----:B------:R1:W-:Y:S08]  /*9410*/  LDGSTS.E.BYPASS.LTC128B.128 [R226+0xb000], [R2.64+0x80] ;  /* 0x0b00008002e27fae */ /* 0x0003f0000b901d46 */
[----:B------:R2:W-:Y:S08]  /*9420*/  LDGSTS.E.BYPASS.LTC128B.128 [R226+0x9800], [R4.64] ;  /* 0x0980000004e27fae */ /* 0x0005f0000b901d46 */
[----:B------:R2:W-:Y:S08]  /*9430*/  LDGSTS.E.BYPASS.LTC128B.128 [R226+0xa800], [R4.64+0x40] ;  /* 0x0a80004004e27fae */ /* 0x0005f0000b901d46 */
[----:B------:R2:W-:Y:S08]  /*9440*/  LDGSTS.E.BYPASS.LTC128B.128 [R226+0xb800], [R4.64+0x80] ;  /* 0x0b80008004e27fae */ /* 0x0005f0000b901d46 */
[----:B------:R-:W-:Y:S08]  /*9450*/  LDSM.16.M88.4 R64, [R224] ;  /* 0x00000000e040783b */ /* 0x000ff00000000200 */
[----:B------:R-:W2:Y:S08]  /*9460*/  LDSM.16.M88.4 R16, [R223] ;  /* 0x00000000df10783b */ /* 0x000eb00000000200 */
[----:B------:R-:W3:Y:S08]  /*9470*/  LDSM.16.M88.4 R60, [R224+0x1000] ;  /* 0x00100000e03c783b */ /* 0x000ef00000000200 */
[----:B------:R-:W4:Y:S08]  /*9480*/  LDSM.16.M88.4 R32, [R223+0x400] ;  /* 0x00040000df20783b */ /* 0x000f300000000200 */
[----:B------:R-:W0:Y:S08]  /*9490*/  LDGDEPBAR ;  /* 0x00000000000079af */ /* 0x000e300000000000 */
[----:B------:R-:W5:Y:S01]  /*94a0*/  LDSM.16.M88.4 R48, [R223+0x800] ;  /* 0x00080000df30783b */ /* 0x000f620000000200 */
[-C--:B--2---:R-:W-:Y:S07]  /*94b0*/  HMMA.16816.F32.BF16 R4, R64, R16.reuse, RZ ;  /* 0x000000104004723c */ /* 0x084fee00000418ff */
[----:B------:R-:W2:Y:S01]  /*94c0*/  LDSM.16.M88.4 R108, [R223+0xc00] ;  /* 0x000c0000df6c783b */ /* 0x000ea20000000200 */
[C---:B---3--:R-:W-:Y:S07]  /*94d0*/  HMMA.16816.F32.BF16 R8, R60.reuse, R16, RZ ;  /* 0x000000103c08723c */ /* 0x048fee00000418ff */
[----:B------:R-:W-:Y:S01]  /*94e0*/  LDSM.16.M88.4 R176, [R225] ;  /* 0x00000000e1b0783b */ /* 0x000fe20000000200 */
[-C--:B------:R-:W-:Y:S07]  /*94f0*/  HMMA.16816.F32.BF16 R12, R60, R18.reuse, RZ ;  /* 0x000000123c0c723c */ /* 0x080fee00000418ff */
[----:B------:R-:W3:Y:S01]  /*9500*/  LDSM.16.M88.4 R180, [R222] ;  /* 0x00000000deb4783b */ /* 0x000ee20000000200 */
[C---:B------:R-:W-:Y:S07]  /*9510*/  HMMA.16816.F32.BF16 R16, R64.reuse, R18, RZ ;  /* 0x000000124010723c */ /* 0x040fee00000418ff */
[----:B------:R-:W1:Y:S01]  /*9520*/  LDSM.16.M88.4 R184, [R225+0x1000] ;  /* 0x00100000e1b8783b */ /* 0x000e620000000200 */
[-C--:B----4-:R-:W-:Y:S07]  /*9530*/  HMMA.16816.F32.BF16 R20, R64, R32.reuse, RZ ;  /* 0x000000204014723c */ /* 0x090fee00000418ff */
[----:B------:R-:W4:Y:S01]  /*9540*/  LDSM.16.M88.4 R188, [R222+0x400] ;  /* 0x00040000debc783b */ /* 0x000f220000000200 */
[C---:B------:R-:W-:Y:S07]  /*9550*/  HMMA.16816.F32.BF16 R24, R60.reuse, R32, RZ ;  /* 0x000000203c18723c */ /* 0x040fee00000418ff */
[----:B------:R-:W1:Y:S01]  /*9560*/  LDSM.16.M88.4 R192, [R222+0x800] ;  /* 0x00080000dec0783b */ /* 0x000e620000000200 */
[-C--:B------:R-:W-:Y:S07]  /*9570*/  HMMA.16816.F32.BF16 R28, R60, R34.reuse, RZ ;  /* 0x000000223c1c723c */ /* 0x080fee00000418ff */
[----:B------:R-:W1:Y:S01]  /*9580*/  LDSM.16.M88.4 R196, [R222+0xc00] ;  /* 0x000c0000dec4783b */ /* 0x000e620000000200 */
[C---:B------:R-:W-:Y:S07]  /*9590*/  HMMA.16816.F32.BF16 R32, R64.reuse, R34, RZ ;  /* 0x000000224020723c */ /* 0x040fee00000418ff */
[----:B------:R-:W-:Y:S01]  /*95a0*/  LDSM.16.M88.4 R200, [R223+0x1800] ;  /* 0x00180000dfc8783b */ /* 0x000fe20000000200 */
[-C--:B-----5:R-:W-:Y:S07]  /*95b0*/  HMMA.16816.F32.BF16 R36, R64, R48.reuse, RZ ;  /* 0x000000304024723c */ /* 0x0a0fee00000418ff */
[----:B------:R-:W-:Y:S01]  /*95c0*/  LDSM.16.M88.4 R204, [R223+0x1c00] ;  /* 0x001c0000dfcc783b */ /* 0x000fe20000000200 */
[C---:B------:R-:W-:Y:S07]  /*95d0*/  HMMA.16816.F32.BF16 R40, R60.reuse, R48, RZ ;  /* 0x000000303c28723c */ /* 0x040fee00000418ff */
[----:B------:R-:W-:Y:S01]  /*95e0*/  LDSM.16.M88.4 R208, [R225+0x2000] ;  /* 0x00200000e1d0783b */ /* 0x000fe20000000200 */
[-C--:B------:R-:W-:Y:S07]  /*95f0*/  HMMA.16816.F32.BF16 R44, R60, R50.reuse, RZ ;  /* 0x000000323c2c723c */ /* 0x080fee00000418ff */
[----:B------:R-:W-:Y:S01]  /*9600*/  LDSM.16.M88.4 R212, [R222+0x1000] ;  /* 0x00100000ded4783b */ /* 0x000fe20000000200 */
[C---:B------:R-:W-:Y:S07]  /*9610*/  HMMA.16816.F32.BF16 R48, R64.reuse, R50, RZ ;  /* 0x000000324030723c */ /* 0x040fee00000418ff */
[----:B------:R-:W-:Y:S01]  /*9620*/  LDSM.16.M88.4 R216, [R222+0x2000] ;  /* 0x00200000ded8783b */ /* 0x000fe20000000200 */
[-C--:B--2---:R-:W-:Y:S08]  /*9630*/  HMMA.16816.F32.BF16 R52, R64, R108.reuse, RZ ;  /* 0x0000006c4034723c */ /* 0x084ff000000418ff */
[C---:B------:R-:W-:Y:S08]  /*9640*/  HMMA.16816.F32.BF16 R56, R60.reuse, R108, RZ ;  /* 0x0000006c3c38723c */ /* 0x040ff000000418ff */
[-C--:B------:R-:W-:Y:S08]  /*9650*/  HMMA.16816.F32.BF16 R60, R60, R110.reuse, RZ ;  /* 0x0000006e3c3c723c */ /* 0x080ff000000418ff */
[----:B------:R-:W-:Y:S01]  /*9660*/  HMMA.16816.F32.BF16 R64, R64, R110, RZ ;  /* 0x0000006e4040723c */ /* 0x000fe200000418ff */
[----:B------:R-:W-:Y:S07]  /*9670*/  LDSM.16.M88.4 R108, [R224+0x2000] ;  /* 0x00200000e06c783b */ /* 0x000fee0000000200 */
[-C--:B---3--:R-:W-:Y:S08]  /*9680*/  HMMA.16816.F32.BF16 R4, R176, R180.reuse, R4 ;  /* 0x000000b4b004723c */ /* 0x088ff00000041804 */
[C---:B-1----:R-:W-:Y:S08]  /*9690*/  HMMA.16816.F32.BF16 R8, R184.reuse, R180, R8 ;  /* 0x000000b4b808723c */ /* 0x042ff00000041808 */
[-C--:B------:R-:W-:Y:S08]  /*96a0*/  HMMA.16816.F32.BF16 R12, R184, R182.reuse, R12 ;  /* 0x000000b6b80c723c */ /* 0x080ff0000004180c */
[C---:B------:R-:W-:Y:S01]  /*96b0*/  HMMA.16816.F32.BF16 R16, R176.reuse, R182, R16 ;  /* 0x000000b6b010723c */ /* 0x040fe20000041810 */
[----:B------:R-:W1:Y:S07]  /*96c0*/  LDSM.16.M88.4 R180, [R223+0x1000] ;  /* 0x00100000dfb4783b */ /* 0x000e6e0000000200 */
[-C--:B----4-:R-:W-:Y:S08]  /*96d0*/  HMMA.16816.F32.BF16 R20, R176, R188.reuse, R20 ;  /* 0x000000bcb014723c */ /* 0x090ff00000041814 */
        /* <DEDUP_REMOVED lines=8> */
[----:B------:R-:W3:Y:S07]  /*9760*/  LDSM.16.M88.4 R192, [R223+0x1400] ;  /* 0x00140000dfc0783b */ /* 0x000eee0000000200 */
[-C--:B------:R-:W-:Y:S08]  /*9770*/  HMMA.16816.F32.BF16 R52, R176, R196.reuse, R52 ;  /* 0x000000c4b034723c */ /* 0x080ff00000041834 */
[C---:B------:R-:W-:Y:S08]  /*9780*/  HMMA.16816.F32.BF16 R56, R184.reuse, R196, R56 ;  /* 0x000000c4b838723c */ /* 0x040ff00000041838 */
[-C--:B------:R-:W-:Y:S01]  /*9790*/  HMMA.16816.F32.BF16 R60, R184, R198.reuse, R60 ;  /* 0x000000c6b83c723c */ /* 0x080fe2000004183c */
[----:B------:R-:W4:Y:S07]  /*97a0*/  LDSM.16.M88.4 R184, [R225+0x3000] ;  /* 0x00300000e1b8783b */ /* 0x000f2e0000000200 */
[----:B------:R-:W-:Y:S01]  /*97b0*/  HMMA.16816.F32.BF16 R64, R176, R198, R64 ;  /* 0x000000c6b040723c */ /* 0x000fe20000041840 */
[----:B------:R-:W5:Y:S07]  /*97c0*/  LDSM.16.M88.4 R176, [R222+0x1400] ;  /* 0x00140000deb0783b */ /* 0x000f6e0000000200 */
[-C--:B-1----:R-:W-:Y:S01]  /*97d0*/  HMMA.16816.F32.BF16 R4, R108, R180.reuse, R4 ;  /* 0x000000b46c04723c */ /* 0x082fe20000041804 */
[----:B------:R-:W-:Y:S07]  /*97e0*/  LDSM.16.M88.4 R196, [R224+0x5000] ;  /* 0x00500000e0c4783b */ /* 0x000fee0000000200 */
[C---:B--2---:R-:W-:Y:S08]  /*97f0*/  HMMA.16816.F32.BF16 R8, R188.reuse, R180, R8 ;  /* 0x000000b4bc08723c */ /* 0x044ff00000041808 */
        /* <DEDUP_REMOVED lines=19> */
[-C--:B------:R-:W-:Y:S01]  /*9930*/  HMMA.16816.F32.BF16 R4, R208, R212.reuse, R4 ;  /* 0x000000d4d004723c */ /* 0x080fe20000041804 */
[----:B------:R-:W2:Y:S07]  /*9940*/  LDSM.16.M88.4 R204, [R223+0x2800] ;  /* 0x00280000dfcc783b */ /* 0x000eae0000000200 */
[C---:B----4-:R-:W-:Y:S08]  /*9950*/  HMMA.16816.F32.BF16 R8, R184.reuse, R212, R8 ;  /* 0x000000d4b808723c */ /* 0x050ff00000041808 */
[-C--:B------:R-:W-:Y:S08]  /*9960*/  HMMA.16816.F32.BF16 R12, R184, R214.reuse, R12 ;  /* 0x000000d6b80c723c */ /* 0x080ff0000004180c */
[C---:B------:R-:W-:Y:S01]  /*9970*/  HMMA.16816.F32.BF16 R16, R208.reuse, R214, R16 ;  /* 0x000000d6d010723c */ /* 0x040fe20000041810 */
[----:B------:R-:W3:Y:S07]  /*9980*/  LDSM.16.M88.4 R212, [R223+0x2c00] ;  /* 0x002c0000dfd4783b */ /* 0x000eee0000000200 */
[-C--:B-----5:R-:W-:Y:S08]  /*9990*/  HMMA.16816.F32.BF16 R20, R208, R176.reuse, R20 ;  /* 0x000000b0d014723c */ /* 0x0a0ff00000041814 */
        /* <DEDUP_REMOVED lines=25> */
[-C--:B---3--:R-:W-:Y:S08]  /*9b30*/  HMMA.16816.F32.BF16 R52, R188, R212.reuse, R52 ;  /* 0x000000d4bc34723c */ /* 0x088ff00000041834 */
[C---:B------:R-:W-:Y:S08]  /*9b40*/  HMMA.16816.F32.BF16 R56, R196.reuse, R212, R56 ;  /* 0x000000d4c438723c */ /* 0x040ff00000041838 */
[-C--:B------:R-:W-:Y:S08]  /*9b50*/  HMMA.16816.F32.BF16 R60, R196, R214.reuse, R60 ;  /* 0x000000d6c43c723c */ /* 0x080ff0000004183c */
[----:B------:R-:W-:Y:S08]  /*9b60*/  HMMA.16816.F32.BF16 R64, R188, R214, R64 ;  /* 0x000000d6bc40723c */ /* 0x000ff00000041840 */
[-C--:B----4-:R-:W-:Y:S08]  /*9b70*/  HMMA.16816.F32.BF16 R4, R176, R216.reuse, R4 ;  /* 0x000000d8b004723c */ /* 0x090ff00000041804 */
[C---:B-1----:R-:W-:Y:S08]  /*9b80*/  HMMA.16816.F32.BF16 R8, R108.reuse, R216, R8 ;  /* 0x000000d86c08723c */ /* 0x042ff00000041808 */
[-C--:B------:R-:W-:Y:S08]  /*9b90*/  HMMA.16816.F32.BF16 R12, R108, R218.reuse, R12 ;  /* 0x000000da6c0c723c */ /* 0x080ff0000004180c */
[----:B------:R-:W-:Y:S01]  /*9ba0*/  FMUL.FTZ R4, R4, c[0x0][0x2ec] ;  /* 0x0000bb0004047a20 */ /* 0x000fe20000410000 */
[C---:B------:R-:W-:Y:S03]  /*9bb0*/  HMMA.16816.F32.BF16 R16, R176.reuse, R218, R16 ;  /* 0x000000dab010723c */ /* 0x040fe60000041810 */
[----:B------:R-:W1:Y:S01]  /*9bc0*/  MUFU.TANH R180, R4 ;  /* 0x0000000400b47308 */ /* 0x000e620000002400 */
[----:B------:R-:W-:Y:S02]  /*9bd0*/  FMUL.FTZ R5, R5, c[0x0][0x2ec] ;  /* 0x0000bb0005057a20 */ /* 0x000fe40000410000 */
[----:B------:R-:W-:Y:S02]  /*9be0*/  FMUL.FTZ R6, R6, c[0x0][0x2ec] ;  /* 0x0000bb0006067a20 */ /* 0x000fe40000410000 */
[----:B------:R-:W-:Y:S04]  /*9bf0*/  FMUL.FTZ R7, R7, c[0x0][0x2ec] ;  /* 0x0000bb0007077a20 */ /* 0x000fe80000410000 */
[----:B------:R-:W-:Y:S01]  /*9c00*/  FMUL.FTZ R8, R8, c[0x0][0x2ec] ;  /* 0x0000bb0008087a20 */ /* 0x000fe20000410000 */
[----:B------:R-:W2:Y:S01]  /*9c10*/  MUFU.TANH R185, R5 ;  /* 0x0000000500b97308 */ /* 0x000ea20000002400 */
[----:B------:R-:W-:Y:S02]  /*9c20*/  FMUL.FTZ R9, R9, c[0x0][0x2ec] ;  /* 0x0000bb0009097a20 */ /* 0x000fe40000410000 */
[----:B------:R-:W-:Y:S02]  /*9c30*/  FMUL.FTZ R10, R10, c[0x0][0x2ec] ;  /* 0x0000bb000a0a7a20 */ /* 0x000fe40000410000 */
[----:B------:R-:W-:Y:S02]  /*9c40*/  FMUL.FTZ R11, R11, c[0x0][0x2ec] ;  /* 0x0000bb000b0b7a20 */ /* 0x000fe40000410000 */
[----:B------:R-:W-:Y:S02]  /*9c50*/  FMUL.FTZ R12, R12, c[0x0][0x2ec] ;  /* 0x0000bb000c0c7a20 */ /* 0x000fe40000410000 */
[----:B------:R-:W-:Y:S01]  /*9c60*/  FMUL.FTZ R13, R13, c[0x0][0x2ec] ;  /* 0x0000bb000d0d7a20 */ /* 0x000fe20000410000 */
[----:B------:R-:W3:Y:S01]  /*9c70*/  MUFU.TANH R181, R6 ;  /* 0x0000000600b57308 */ /* 0x000ee20000002400 */
[----:B------:R-:W-:Y:S02]  /*9c80*/  FMUL.FTZ R14, R14, c[0x0][0x2ec] ;  /* 0x0000bb000e0e7a20 */ /* 0x000fe40000410000 */
[----:B------:R-:W-:Y:S07]  /*9c90*/  FMUL.FTZ R15, R15, c[0x0][0x2ec] ;  /* 0x0000bb000f0f7a20 */ /* 0x000fee0000410000 */
[----:B------:R4:W1:Y:S10]  /*9ca0*/  MUFU.TANH R186, R7 ;  /* 0x0000000700ba7308 */ /* 0x0008740000002400 */
[----:B------:R-:W1:Y:S10]  /*9cb0*/  MUFU.TANH R183, R8 ;  /* 0x0000000800b77308 */ /* 0x000e740000002400 */
[----:B------:R-:W1:Y:S01]  /*9cc0*/  MUFU.TANH R190, R9 ;  /* 0x0000000900be7308 */ /* 0x000e620000002400 */
[----:B----4-:R-:W4:Y:S09]  /*9cd0*/  LDSM.16.M88.4 R4, [R222+0x2400] ;  /* 0x00240000de04783b */ /* 0x010f320000000200 */
[----:B------:R-:W1:Y:S10]  /*9ce0*/  MUFU.TANH R182, R10 ;  /* 0x0000000a00b67308 */ /* 0x000e740000002400 */
[----:B------:R5:W1:Y:S10]  /*9cf0*/  MUFU.TANH R191, R11 ;  /* 0x0000000b00bf7308 */ /* 0x000a740000002400 */
[----:B------:R1:W1:Y:S10]  /*9d00*/  MUFU.TANH R184, R12 ;  /* 0x0000000c00b87308 */ /* 0x0002740000002400 */
[----:B------:R2:W2:Y:S01]  /*9d10*/  MUFU.TANH R189, R13 ;  /* 0x0000000d00bd7308 */ /* 0x0004a20000002400 */
[----:B-----5:R-:W5:Y:S01]  /*9d20*/  LDSM.16.M88.4 R8, [R222+0x2800] ;  /* 0x00280000de08783b */ /* 0x020f620000000200 */
[-C--:B----4-:R-:W-:Y:S08]  /*9d30*/  HMMA.16816.F32.BF16 R20, R176, R4.reuse, R20 ;  /* 0x00000004b014723c */ /* 0x090ff00000041814 */
[----:B------:R4:W3:Y:S01]  /*9d40*/  MUFU.TANH R188, R14 ;  /* 0x0000000e00bc7308 */ /* 0x0008e20000002400 */
[C---:B------:R-:W-:Y:S04]  /*9d50*/  HMMA.16816.F32.BF16 R24, R108.reuse, R4, R24 ;  /* 0x000000046c18723c */ /* 0x040fe80000041818 */
[----:B-1----:R-:W-:Y:S05]  /*9d60*/  FMUL.FTZ R12, R18, c[0x0][0x2ec] ;  /* 0x0000bb00120c7a20 */ /* 0x002fea0000410000 */
[----:B------:R1:W1:Y:S01]  /*9d70*/  MUFU.TANH R187, R15 ;  /* 0x0000000f00bb7308 */ /* 0x0002620000002400 */
[-C--:B------:R-:W-:Y:S03]  /*9d80*/  HMMA.16816.F32.BF16 R28, R108, R6.reuse, R28 ;  /* 0x000000066c1c723c */ /* 0x080fe6000004181c */
[----:B--2---:R-:W-:Y:S05]  /*9d90*/  FMUL.FTZ R13, R17, c[0x0][0x2ec] ;  /* 0x0000bb00110d7a20 */ /* 0x004fea0000410000 */
[C---:B------:R-:W-:Y:S01]  /*9da0*/  HMMA.16816.F32.BF16 R32, R176.reuse, R6, R32 ;  /* 0x00000006b020723c */ /* 0x040fe20000041820 */
[----:B------:R-:W2:Y:S01]  /*9db0*/  MUFU.TANH R12, R12 ;  /* 0x0000000c000c7308 */ /* 0x000ea20000002400 */
[----:B------:R-:W2:Y:S01]  /*9dc0*/  LDSM.16.M88.4 R4, [R222+0x2c00] ;  /* 0x002c0000de04783b */ /* 0x000ea20000000200 */
[----:B------:R-:W-:Y:S04]  /*9dd0*/  DEPBAR.LE SB0, 0x0 ;  /* 0x000080000000791a */ /* 0x000fe80000000000 */
[----:B----4-:R-:W-:Y:S02]  /*9de0*/  FMUL.FTZ R14, R19, c[0x0][0x2ec] ;  /* 0x0000bb00130e7a20 */ /* 0x010fe40000410000 */
[----:B------:R-:W-:Y:S02]  /*9df0*/  FMUL.FTZ R20, R20, c[0x0][0x2ec] ;  /* 0x0000bb0014147a20 */ /* 0x000fe40000410000 */
[----:B------:R-:W4:Y:S01]  /*9e00*/  MUFU.TANH R13, R13 ;  /* 0x0000000d000d7308 */ /* 0x000f220000002400 */
[----:B------:R-:W-:Y:S01]  /*9e10*/  BAR.SYNC.DEFER_BLOCKING 0x0 ;  /* 0x0000000000007b1d */ /* 0x000fe20000010000 */
[----:B------:R-:W-:Y:S01]  /*9e20*/  FMUL.FTZ R21, R21, c[0x0][0x2ec] ;  /* 0x0000bb0015157a20 */ /* 0x000fe20000410000 */
[-C--:B-----5:R-:W-:Y:S05]  /*9e30*/  HMMA.16816.F32.BF16 R36, R176, R8.reuse, R36 ;  /* 0x00000008b024723c */ /* 0x0a0fea0000041824 */
[----:B-1----:R-:W-:Y:S02]  /*9e40*/  FMUL.FTZ R15, R16, c[0x0][0x2ec] ;  /* 0x0000bb00100f7a20 */ /* 0x002fe40000410000 */
[----:B------:R-:W1:Y:S01]  /*9e50*/  MUFU.TANH R14, R14 ;  /* 0x0000000e000e7308 */ /* 0x000e620000002400 */
[----:B------:R-:W-:Y:S01]  /*9e60*/  FMUL.FTZ R22, R22, c[0x0][0x2ec] ;  /* 0x0000bb0016167a20 */ /* 0x000fe20000410000 */
[C---:B------:R-:W-:Y:S04]  /*9e70*/  HMMA.16816.F32.BF16 R40, R108.reuse, R8, R40 ;  /* 0x000000086c28723c */ /* 0x040fe80000041828 */
[----:B------:R-:W-:Y:S02]  /*9e80*/  FMUL.FTZ R23, R23, c[0x0][0x2ec] ;  /* 0x0000bb0017177a20 */ /* 0x000fe40000410000 */
[----:B------:R-:W-:Y:S02]  /*9e90*/  FMUL.FTZ R24, R24, c[0x0][0x2ec] ;  /* 0x0000bb0018187a20 */ /* 0x000fe40000410000 */
[----:B------:R-:W1:Y:S01]  /*9ea0*/  MUFU.TANH R15, R15 ;  /* 0x0000000f000f7308 */ /* 0x000e620000002400 */
[-C--:B------:R-:W-:Y:S03]  /*9eb0*/  HMMA.16816.F32.BF16 R44, R108, R10.reuse, R44 ;  /* 0x0000000a6c2c723c */ /* 0x080fe6000004182c */
[----:B------:R-:W-:Y:S02]  /*9ec0*/  FMUL.FTZ R25, R25, c[0x0][0x2ec] ;  /* 0x0000bb0019197a20 */ /* 0x000fe40000410000 */
[----:B------:R-:W-:Y:S02]  /*9ed0*/  FMUL.FTZ R26, R26, c[0x0][0x2ec] ;  /* 0x0000bb001a1a7a20 */ /* 0x000fe40000410000 */
[----:B------:R-:W-:Y:S01]  /*9ee0*/  FMUL.FTZ R27, R27, c[0x0][0x2ec] ;  /* 0x0000bb001b1b7a20 */ /* 0x000fe20000410000 */
[C---:B------:R-:W-:Y:S01]  /*9ef0*/  HMMA.16816.F32.BF16 R48, R176.reuse, R10, R48 ;  /* 0x0000000ab030723c */ /* 0x040fe20000041830 */
[----:B------:R1:W1:Y:S03]  /*9f00*/  MUFU.TANH R192, R20 ;  /* 0x0000001400c07308 */ /* 0x0002660000002400 */
[----:B------:R-:W-:Y:S02]  /*9f10*/  FMUL.FTZ R28, R28, c[0x0][0x2ec] ;  /* 0x0000bb001c1c7a20 */ /* 0x000fe40000410000 */
[----:B------:R-:W-:Y:S02]  /*9f20*/  FMUL.FTZ R29, R29, c[0x0][0x2ec] ;  /* 0x0000bb001d1d7a20 */ /* 0x000fe40000410000 */
[-C--:B--2---:R-:W-:Y:S03]  /*9f30*/  HMMA.16816.F32.BF16 R52, R176, R4.reuse, R52 ;  /* 0x00000004b034723c */ /* 0x084fe60000041834 */
[----:B------:R2:W1:Y:S01]  /*9f40*/  MUFU.TANH R194, R21 ;  /* 0x0000001500c27308 */ /* 0x0004620000002400 */
[----:B------:R-:W-:Y:S02]  /*9f50*/  FMUL.FTZ R30, R30, c[0x0][0x2ec] ;  /* 0x0000bb001e1e7a20 */ /* 0x000fe40000410000 */
[----:B------:R-:W-:Y:S02]  /*9f60*/  FMUL.FTZ R31, R31, c[0x0][0x2ec] ;  /* 0x0000bb001f1f7a20 */ /* 0x000fe40000410000 */
[C---:B------:R-:W-:Y:S04]  /*9f70*/  HMMA.16816.F32.BF16 R56, R108.reuse, R4, R56 ;  /* 0x000000046c38723c */ /* 0x040fe80000041838 */
[----:B------:R-:W-:Y:S01]  /*9f80*/  FMUL.FTZ R32, R32, c[0x0][0x2ec] ;  /* 0x0000bb0020207a20 */ /* 0x000fe20000410000 */
[----:B------:R2:W1:Y:S01]  /*9f90*/  MUFU.TANH R196, R22 ;  /* 0x0000001600c47308 */ /* 0x0004620000002400 */
[----:B------:R-:W-:Y:S02]  /*9fa0*/  FMUL.FTZ R33, R33, c[0x0][0x2ec] ;  /* 0x0000bb0021217a20 */ /* 0x000fe40000410000 */
[-C--:B------:R-:W-:Y:S04]  /*9fb0*/  HMMA.16816.F32.BF16 R60, R108, R6.reuse, R60 ;  /* 0x000000066c3c723c */ /* 0x080fe8000004183c */
[----:B------:R-:W-:Y:S02]  /*9fc0*/  FMUL.FTZ R34, R34, c[0x0][0x2ec] ;  /* 0x0000bb0022227a20 */ /* 0x000fe40000410000 */
[----:B------:R-:W-:Y:S01]  /*9fd0*/  FMUL.FTZ R35, R35, c[0x0][0x2ec] ;  /* 0x0000bb0023237a20 */ /* 0x000fe20000410000 */
[----:B------:R2:W1:Y:S01]  /*9fe0*/  MUFU.TANH R198, R23 ;  /* 0x0000001700c67308 */ /* 0x0004620000002400 */
[----:B------:R-:W-:Y:S04]  /*9ff0*/  HMMA.16816.F32.BF16 R64, R176, R6, R64 ;  /* 0x00000006b040723c */ /* 0x000fe80000041840 */
[----:B------:R-:W-:Y:S02]  /*a000*/  FMUL.FTZ R36, R36, c[0x0][0x2ec] ;  /* 0x0000bb0024247a20 */ /* 0x000fe40000410000 */
[----:B------:R-:W-:Y:S02]  /*a010*/  FMUL.FTZ R37, R37, c[0x0][0x2ec] ;  /* 0x0000bb0025257a20 */ /* 0x000fe40000410000 */
[----:B------:R-:W-:Y:S01]  /*a020*/  FMUL.FTZ R38, R38, c[0x0][0x2ec] ;  /* 0x0000bb0026267a20 */ /* 0x000fe20000410000 */
[----:B------:R2:W1:Y:S03]  /*a030*/  MUFU.TANH R200, R24 ;  /* 0x0000001800c87308 */ /* 0x0004660000002400 */
[----:B------:R-:W-:Y:S02]  /*a040*/  FMUL.FTZ R39, R39, c[0x0][0x2ec] ;  /* 0x0000bb0027277a20 */ /* 0x000fe40000410000 */
[----:B------:R-:W-:Y:S02]  /*a050*/  FMUL.FTZ R40, R40, c[0x0][0x2ec] ;  /* 0x0000bb0028287a20 */ /* 0x000fe40000410000 */
[----:B------:R-:W-:Y:S02]  /*a060*/  FMUL.FTZ R41, R41, c[0x0][0x2ec] ;  /* 0x0000bb0029297a20 */ /* 0x000fe40000410000 */
[----:B------:R-:W-:Y:S01]  /*a070*/  FMUL.FTZ R42, R42, c[0x0][0x2ec] ;  /* 0x0000bb002a2a7a20 */ /* 0x000fe20000410000 */
[----:B------:R2:W1:Y:S01]  /*a080*/  MUFU.TANH R201, R25 ;  /* 0x0000001900c97308 */ /* 0x0004620000002400 */
[----:B------:R-:W-:Y:S02]  /*a090*/  FMUL.FTZ R43, R43, c[0x0][0x2ec] ;  /* 0x0000bb002b2b7a20 */ /* 0x000fe40000410000 */
        /* <DEDUP_REMOVED lines=28> */
[----:B------:R2:W1:Y:S10]  /*a260*/  MUFU.TANH R206, R30 ;  /* 0x0000001e00ce7308 */ /* 0x0004740000002400 */
        /* <DEDUP_REMOVED lines=36> */
[----:B------:R2:W1:Y:S02]  /*a4b0*/  MUFU.TANH R179, R67 ;  /* 0x0000004300b37308 */ /* 0x0004640000002400 */
[----:B-1234-:R-:W-:-:S05]  /*a4c0*/  @P0 BRA `(.L_x_329) ;  /* 0xffffeba000000947 */ /* 0x01efca000383ffff */
.L_x_328:
[----:B------:R-:W-:Y:S01]  /*a4d0*/  FMNMX.FTZ R0, R180, R100, !PT ;  /* 0x00000064b4007209 */ /* 0x000fe20007810000 */
[----:B------:R-:W-:Y:S01]  /*a4e0*/  LDSM.16.MT88.4 R20, [R220+0x9000] ;  /* 0x00900000dc14783b */ /* 0x000fe20000004200 */
[----:B------:R-:W-:Y:S02]  /*a4f0*/  IADD3 R227, R227, -0x1, RZ ;  /* 0xffffffffe3e37810 */ /* 0x000fe40007ffe0ff */
[----:B-1----:R-:W-:Y:S02]  /*a500*/  FMNMX.FTZ R2, R185, R0, !PT ;  /* 0x00000000b9027209 */ /* 0x002fe40007810000 */
[----:B------:R-:W-:Y:S02]  /*a510*/  FMNMX.FTZ R0, R181, R105, !PT ;  /* 0x00000069b5007209 */ /* 0x000fe40007810000 */
        /* <DEDUP_REMOVED lines=60> */
[----:B------:R-:W-:Y:S01]  /*a8e0*/  FMNMX.FTZ R3, R179, R3, !PT ;  /* 0x00000003b3037209 */ /* 0x000fe20007810000 */
[----:B------:R-:W1:Y:S01]  /*a8f0*/  SHFL.BFLY PT, R6, R104, 0x1, 0x1f ;  /* 0x0c201f0068067f89 */ /* 0x000e6200000e0000 */
[----:B------:R-:W-:Y:S02]  /*a900*/  FMNMX.FTZ R2, R237, R2, !PT ;  /* 0x00000002ed027209 */ /* 0x000fe40007810000 */
[----:B------:R-:W-:Y:S02]  /*a910*/  FMNMX.FTZ R0, R109, R0, !PT ;  /* 0x000000006d007209 */ /* 0x000fe40007810000 */
[----:B------:R-:W-:Y:S03]  /*a920*/  FMNMX.FTZ R4, R241, R2, !PT ;  /* 0x00000002f1047209 */ /* 0x000fe60007810000 */
[----:B------:R-:W2:Y:S01]  /*a930*/  SHFL.BFLY PT, R103, R3, 0x2, 0x1f ;  /* 0x0c401f0003677f89 */ /* 0x000ea200000e0000 */
[----:B------:R-:W-:Y:S07]  /*a940*/  FMNMX.FTZ R4, R238, R4, !PT ;  /* 0x00000004ee047209 */ /* 0x000fee0007810000 */
[----:B------:R-:W3:Y:S01]  /*a950*/  SHFL.BFLY PT, R2, R0, 0x2, 0x1f ;  /* 0x0c401f0000027f89 */ /* 0x000ee200000e0000 */
[----:B-1----:R-:W-:Y:S07]  /*a960*/  FMNMX.FTZ R104, R104, R6, !PT ;  /* 0x0000000668687209 */ /* 0x002fee0007810000 */
[----:B------:R-:W1:Y:S01]  /*a970*/  SHFL.BFLY PT, R5, R4, 0x2, 0x1f ;  /* 0x0c401f0004057f89 */ /* 0x000e6200000e0000 */
[----:B------:R-:W-:Y:S02]  /*a980*/  FSETP.NEU.FTZ.AND P1, PT, R104, -INF , PT ;  /* 0xff8000006800780b */ /* 0x000fe40003f3d000 */
[----:B--2---:R-:W-:Y:S05]  /*a990*/  FMNMX.FTZ R103, R3, R103, !PT ;  /* 0x0000006703677209 */ /* 0x004fea0007810000 */
[----:B------:R-:W2:Y:S01]  /*a9a0*/  SHFL.BFLY PT, R7, R103, 0x1, 0x1f ;  /* 0x0c201f0067077f89 */ /* 0x000ea200000e0000 */
[----:B---3--:R-:W-:Y:S01]  /*a9b0*/  FMNMX.FTZ R2, R0, R2, !PT ;  /* 0x0000000200027209 */ /* 0x008fe20007810000 */
[----:B------:R-:W-:Y:S04]  /*a9c0*/  FADD.FTZ R0, -R104, R100 ;  /* 0x0000006468007221 */ /* 0x000fe80000010100 */
[----:B------:R-:W-:Y:S02]  /*a9d0*/  FMUL.FTZ R0, R0, c[0x0][0x23c] ;  /* 0x00008f0000007a20 */ /* 0x000fe40000410000 */
[----:B------:R-:W3:Y:S02]  /*a9e0*/  SHFL.BFLY PT, R3, R2, 0x1, 0x1f ;  /* 0x0c201f0002037f89 */ /* 0x000ee400000e0000 */
[----:B------:R4:W5:Y:S01]  /*a9f0*/  MUFU.EX2 R101, R0 ;  /* 0x0000000000657308 */ /* 0x0009620000000800 */
[----:B-1----:R-:W-:Y:S05]  /*aa00*/  FMNMX.FTZ R4, R4, R5, !PT ;  /* 0x0000000504047209 */ /* 0x002fea0007810000 */
[----:B------:R-:W1:Y:S01]  /*aa10*/  SHFL.BFLY PT, R102, R4, 0x1, 0x1f ;  /* 0x0c201f0004667f89 */ /* 0x000e6200000e0000 */
[----:B--2---:R-:W-:Y:S02]  /*aa20*/  FMNMX.FTZ R103, R103, R7, !PT ;  /* 0x0000000767677209 */ /* 0x004fe40007810000 */
[----:B---3--:R-:W-:Y:S03]  /*aa30*/  FMNMX.FTZ R3, R2, R3, !PT ;  /* 0x0000000302037209 */ /* 0x008fe60007810000 */
[----:B----4-:R-:W-:Y:S02]  /*aa40*/  FADD.FTZ R0, -R103, R105 ;  /* 0x0000006967007221 */ /* 0x010fe40000010100 */
[----:B------:R-:W-:Y:S02]  /*aa50*/  FMUL.FTZ R105, R104, c[0x0][0x23c] ;  /* 0x00008f0068697a20 */ /* 0x000fe40000410000 */
[----:B------:R-:W-:Y:S01]  /*aa60*/  FMUL.FTZ R0, R0, c[0x0][0x23c] ;  /* 0x00008f0000007a20 */ /* 0x000fe20000410000 */
[----:B-1----:R-:W-:Y:S01]  /*aa70*/  FMNMX.FTZ R102, R4, R102, !PT ;  /* 0x0000006604667209 */ /* 0x002fe20007810000 */
[----:B------:R-:W-:Y:S02]  /*aa80*/  FMUL.FTZ R110, R3, c[0x0][0x23c] ;  /* 0x00008f00036e7a20 */ /* 0x000fe40000410000 */
[----:B------:R1:W2:Y:S01]  /*aa90*/  MUFU.EX2 R100, R0 ;  /* 0x0000000000647308 */ /* 0x0002a20000000800 */
[----:B------:R-:W-:Y:S01]  /*aaa0*/  FSEL R105, R105, RZ, P1 ;  /* 0x000000ff69697208 */ /* 0x000fe20000800000 */
[----:B-----5:R-:W-:Y:S01]  /*aab0*/  FMUL.FTZ R16, R101, R124 ;  /* 0x0000007c65107220 */ /* 0x020fe20000410000 */
[----:B------:R-:W-:Y:S01]  /*aac0*/  FSETP.NEU.FTZ.AND P1, PT, R103, -INF , PT ;  /* 0xff8000006700780b */ /* 0x000fe20003f3d000 */
[----:B------:R-:W-:Y:S02]  /*aad0*/  FMUL.FTZ R17, R101, R125 ;  /* 0x0000007d65117220 */ /* 0x000fe40000410000 */
[--C-:B------:R-:W-:Y:S02]  /*aae0*/  FFMA.FTZ R4, R180, c[0x0][0x23c], -R105.reuse ;  /* 0x00008f00b4047a23 */ /* 0x100fe40000010869 */
[--C-:B------:R-:W-:Y:S02]  /*aaf0*/  FFMA.FTZ R5, R185, c[0x0][0x23c], -R105.reuse ;  /* 0x00008f00b9057a23 */ /* 0x100fe40000010869 */
[----:B------:R-:W3:Y:S01]  /*ab00*/  MUFU.EX2 R8, R4 ;  /* 0x0000000400087308 */ /* 0x000ee20000000800 */
[--C-:B------:R-:W-:Y:S02]  /*ab10*/  FFMA.FTZ R41, R192, c[0x0][0x23c], -R105.reuse ;  /* 0x00008f00c0297a23 */ /* 0x100fe40000010869 */
[C---:B------:R-:W-:Y:S02]  /*ab20*/  FMUL.FTZ R32, R101.reuse, R140 ;  /* 0x0000008c65207220 */ /* 0x040fe40000410000 */
[----:B------:R-:W-:Y:S02]  /*ab30*/  FMUL.FTZ R33, R101, R141 ;  /* 0x0000008d65217220 */ /* 0x000fe40000410000 */
[--C-:B------:R-:W-:Y:S02]  /*ab40*/  FFMA.FTZ R44, R194, c[0x0][0x23c], -R105.reuse ;  /* 0x00008f00c22c7a23 */ /* 0x100fe40000010869 */
[--C-:B------:R-:W-:Y:S01]  /*ab50*/  FFMA.FTZ R57, R193, c[0x0][0x23c], -R105.reuse ;  /* 0x00008f00c1397a23 */ /* 0x100fe20000010869 */
[----:B------:R-:W-:Y:S01]  /*ab60*/  MUFU.EX2 R5, R5 ;  /* 0x0000000500057308 */ /* 0x000fe20000000800 */
[----:B------:R-:W-:Y:S02]  /*ab70*/  FMUL.FTZ R48, R101, R156 ;  /* 0x0000009c65307220 */ /* 0x000fe40000410000 */
[----:B------:R-:W-:Y:S02]  /*ab80*/  FFMA.FTZ R60, R195, c[0x0][0x23c], -R105 ;  /* 0x00008f00c33c7a23 */ /* 0x000fe40000010869 */
[----:B-1----:R-:W-:Y:S02]  /*ab90*/  FADD.FTZ R0, -R102, R106 ;  /* 0x0000006a66007221 */ /* 0x002fe40000010100 */
[----:B------:R-:W-:Y:S02]  /*aba0*/  FMUL.FTZ R106, R103, c[0x0][0x23c] ;  /* 0x00008f00676a7a20 */ /* 0x000fe40000410000 */
[----:B------:R-:W-:Y:S01]  /*abb0*/  FMUL.FTZ R0, R0, c[0x0][0x23c] ;  /* 0x00008f0000007a20 */ /* 0x000fe20000410000 */
[----:B------:R-:W-:Y:S01]  /*abc0*/  MUFU.EX2 R140, R44 ;  /* 0x0000002c008c7308 */ /* 0x000fe20000000800 */
[----:B--2---:R-:W-:Y:S01]  /*abd0*/  FMUL.FTZ R18, R100, R126 ;  /* 0x0000007e64127220 */ /* 0x004fe20000410000 */
[----:B------:R-:W-:Y:S01]  /*abe0*/  FSEL R106, R106, RZ, P1 ;  /* 0x000000ff6a6a7208 */ /* 0x000fe20000800000 */
[----:B------:R-:W-:Y:S01]  /*abf0*/  FMUL.FTZ R19, R100, R127 ;  /* 0x0000007f64137220 */ /* 0x000fe20000410000 */
[----:B------:R-:W-:Y:S01]  /*ac00*/  FSETP.NEU.FTZ.AND P1, PT, R102, -INF , PT ;  /* 0xff8000006600780b */ /* 0x000fe20003f3d000 */
[C---:B------:R-:W-:Y:S01]  /*ac10*/  FMUL.FTZ R35, R100.reuse, R143 ;  /* 0x0000008f64237220 */ /* 0x040fe20000410000 */
[----:B---3--:R-:W-:Y:S01]  /*ac20*/  MOV R185, R8 ;  /* 0x0000000800b97202 */ /* 0x008fe20000000f00 */
[--C-:B------:R-:W-:Y:S01]  /*ac30*/  FFMA.FTZ R111, R199, c[0x0][0x23c], -R106.reuse ;  /* 0x00008f00c76f7a23 */ /* 0x100fe2000001086a */
[----:B------:R-:W-:Y:S01]  /*ac40*/  LDSM.16.MT88.4 R124, [R220+0xb000] ;  /* 0x00b00000dc7c783b */ /* 0x000fe20000004200 */
[--C-:B------:R-:W-:Y:S01]  /*ac50*/  FFMA.FTZ R4, R181, c[0x0][0x23c], -R106.reuse ;  /* 0x00008f00b5047a23 */ /* 0x100fe2000001086a */
[----:B------:R1:W2:Y:S01]  /*ac60*/  MUFU.EX2 R2, R0 ;  /* 0x0000000000027308 */ /* 0x0002a20000000800 */
[----:B------:R-:W-:Y:S02]  /*ac70*/  FMUL.FTZ R34, R100, R142 ;  /* 0x0000008e64227220 */ /* 0x000fe40000410000 */
[--C-:B------:R-:W-:Y:S02]  /*ac80*/  FFMA.FTZ R49, R196, c[0x0][0x23c], -R106.reuse ;  /* 0x00008f00c4317a23 */ /* 0x100fe4000001086a */
[C---:B------:R-:W-:Y:S02]  /*ac90*/  FMUL.FTZ R50, R100.reuse, R158 ;  /* 0x0000009e64327220 */ /* 0x040fe40000410000 */
[C---:B------:R-:W-:Y:S02]  /*aca0*/  FMUL.FTZ R51, R100.reuse, R159 ;  /* 0x0000009f64337220 */ /* 0x040fe40000410000 */
[--C-:B------:R-:W-:Y:S01]  /*acb0*/  FFMA.FTZ R65, R197, c[0x0][0x23c], -R106.reuse ;  /* 0x00008f00c5417a23 */ /* 0x100fe2000001086a */
[----:B------:R3:W-:Y:S01]  /*acc0*/  MUFU.EX2 R252, R111 ;  /* 0x0000006f00fc7308 */ /* 0x0007e20000000800 */
[C---:B------:R-:W-:Y:S02]  /*acd0*/  FMUL.FTZ R64, R101.reuse, R172 ;  /* 0x000000ac65407220 */ /* 0x040fe40000410000 */
[C---:B------:R-:W-:Y:S02]  /*ace0*/  FMUL.FTZ R66, R100.reuse, R174 ;  /* 0x000000ae64427220 */ /* 0x040fe40000410000 */
[C---:B------:R-:W-:Y:S02]  /*acf0*/  FMUL.FTZ R67, R100.reuse, R175 ;  /* 0x000000af64437220 */ /* 0x040fe40000410000 */
[C---:B------:R-:W-:Y:S02]  /*ad00*/  FMUL.FTZ R68, R101.reuse, R68 ;  /* 0x0000004465447220 */ /* 0x040fe40000410000 */
[----:B------:R-:W-:Y:S01]  /*ad10*/  FMUL.FTZ R69, R101, R69 ;  /* 0x0000004565457220 */ /* 0x000fe20000410000 */
[----:B------:R4:W-:Y:S01]  /*ad20*/  MUFU.EX2 R9, R4 ;  /* 0x0000000400097308 */ /* 0x0009e20000000800 */
[C---:B------:R-:W-:Y:S02]  /*ad30*/  FMUL.FTZ R70, R100.reuse, R70 ;  /* 0x0000004664467220 */ /* 0x040fe40000410000 */
[----:B------:R-:W-:Y:S02]  /*ad40*/  FMUL.FTZ R71, R100, R71 ;  /* 0x0000004764477220 */ /* 0x000fe40000410000 */
[----:B-1----:R-:W-:Y:S02]  /*ad50*/  FADD.FTZ R0, -R3, R107 ;  /* 0x0000006b03007221 */ /* 0x002fe40000010100 */
[----:B------:R-:W-:Y:S02]  /*ad60*/  FMUL.FTZ R107, R102, c[0x0][0x23c] ;  /* 0x00008f00666b7a20 */ /* 0x000fe40000410000 */
[----:B------:R-:W-:Y:S01]  /*ad70*/  FMUL.FTZ R0, R0, c[0x0][0x23c] ;  /* 0x00008f0000007a20 */ /* 0x000fe20000410000 */
[----:B------:R1:W-:Y:S01]  /*ad80*/  MUFU.EX2 R142, R57 ;  /* 0x00000039008e7308 */ /* 0x0003e20000000800 */
[C---:B--2---:R-:W-:Y:S01]  /*ad90*/  FMUL.FTZ R24, R2.reuse, R132 ;  /* 0x0000008402187220 */ /* 0x044fe20000410000 */
[----:B------:R-:W-:Y:S01]  /*ada0*/  FSEL R107, R107, RZ, P1 ;  /* 0x000000ff6b6b7208 */ /* 0x000fe20000800000 */
[C---:B------:R-:W-:Y:S01]  /*adb0*/  FMUL.FTZ R25, R2.reuse, R133 ;  /* 0x0000008502197220 */ /* 0x040fe20000410000 */
[----:B------:R-:W-:Y:S01]  /*adc0*/  FSETP.NEU.FTZ.AND P1, PT, R3, -INF , PT ;  /* 0xff8000000300780b */ /* 0x000fe20003f3d000 */
[----:B------:R-:W-:Y:S02]  /*add0*/  FMUL.FTZ R40, R2, R148 ;  /* 0x0000009402287220 */ /* 0x000fe40000410000 */
[--C-:B---3--:R-:W-:Y:S01]  /*ade0*/  FFMA.FTZ R111, R200, c[0x0][0x23c], -R107.reuse ;  /* 0x00008f00c86f7a23 */ /* 0x108fe2000001086b */
[----:B------:R-:W-:Y:S01]  /*adf0*/  FSEL R110, R110, RZ, P1 ;  /* 0x000000ff6e6e7208 */ /* 0x000fe20000800000 */
[C---:B------:R-:W-:Y:S01]  /*ae00*/  FMUL.FTZ R44, R2.reuse, R152 ;  /* 0x00000098022c7220 */ /* 0x040fe20000410000 */
[----:B------:R-:W2:Y:S01]  /*ae10*/  MUFU.EX2 R0, R0 ;  /* 0x0000000000007308 */ /* 0x000ea20000000800 */
[C---:B------:R-:W-:Y:S02]  /*ae20*/  FMUL.FTZ R45, R2.reuse, R153 ;  /* 0x00000099022d7220 */ /* 0x040fe40000410000 */
[----:B------:R-:W-:Y:S02]  /*ae30*/  FMUL.FTZ R56, R2, R164 ;  /* 0x000000a402387220 */ /* 0x000fe40000410000 */
[--C-:B----4-:R-:W-:Y:S01]  /*ae40*/  FFMA.FTZ R4, R186, c[0x0][0x23c], -R106.reuse ;  /* 0x00008f00ba047a23 */ /* 0x110fe2000001086a */
[----:B------:R-:W-:Y:S01]  /*ae50*/  MOV R186, R5 ;  /* 0x0000000500ba7202 */ /* 0x000fe20000000f00 */
[----:B------:R-:W-:Y:S02]  /*ae60*/  FFMA.FTZ R5, R14, c[0x0][0x23c], -R106 ;  /* 0x00008f000e057a23 */ /* 0x000fe4000001086a */
[C---:B------:R-:W-:Y:S01]  /*ae70*/  FMUL.FTZ R61, R2.reuse, R169 ;  /* 0x000000a9023d7220 */ /* 0x040fe20000410000 */
[----:B------:R3:W-:Y:S01]  /*ae80*/  MUFU.EX2 R251, R111 ;  /* 0x0000006f00fb7308 */ /* 0x0007e20000000800 */
[C---:B------:R-:W-:Y:S02]  /*ae90*/  FMUL.FTZ R72, R2.reuse, R72 ;  /* 0x0000004802487220 */ /* 0x040fe40000410000 */
[C---:B------:R-:W-:Y:S02]  /*aea0*/  FMUL.FTZ R73, R2.reuse, R73 ;  /* 0x0000004902497220 */ /* 0x040fe40000410000 */
[C---:B-1----:R-:W-:Y:S02]  /*aeb0*/  FMUL.FTZ R57, R2.reuse, R165 ;  /* 0x000000a502397220 */ /* 0x042fe40000410000 */
[C---:B------:R-:W-:Y:S02]  /*aec0*/  FMUL.FTZ R76, R2.reuse, R76 ;  /* 0x0000004c024c7220 */ /* 0x040fe40000410000 */
[----:B------:R-:W-:Y:S01]  /*aed0*/  FMUL.FTZ R77, R2, R77 ;  /* 0x0000004d024d7220 */ /* 0x000fe20000410000 */
[----:B------:R1:W-:Y:S01]  /*aee0*/  MUFU.EX2 R8, R4 ;  /* 0x0000000400087308 */ /* 0x0003e20000000800 */
[C---:B------:R-:W-:Y:S02]  /*aef0*/  FMUL.FTZ R80, R101.reuse, R80 ;  /* 0x0000005065507220 */ /* 0x040fe40000410000 */
[----:B------:R-:W-:Y:S02]  /*af00*/  FMUL.FTZ R81, R101, R81 ;  /* 0x0000005165517220 */ /* 0x000fe40000410000 */
[C---:B--2---:R-:W-:Y:S02]  /*af10*/  FMUL.FTZ R10, R0.reuse, R114 ;  /* 0x00000072000a7220 */ /* 0x044fe40000410000 */
[C---:B------:R-:W-:Y:S02]  /*af20*/  FMUL.FTZ R11, R0.reuse, R115 ;  /* 0x00000073000b7220 */ /* 0x040fe40000410000 */
[C---:B------:R-:W-:Y:S01]  /*af30*/  FMUL.FTZ R14, R0.reuse, R122 ;  /* 0x0000007a000e7220 */ /* 0x040fe20000410000 */
[----:B------:R-:W-:Y:S01]  /*af40*/  MUFU.EX2 R30, R5 ;  /* 0x00000005001e7308 */ /* 0x000fe20000000800 */
[C---:B------:R-:W-:Y:S02]  /*af50*/  FMUL.FTZ R31, R0.reuse, R139 ;  /* 0x0000008b001f7220 */ /* 0x040fe40000410000 */
[C---:B------:R-:W-:Y:S02]  /*af60*/  FMUL.FTZ R42, R0.reuse, R150 ;  /* 0x00000096002a7220 */ /* 0x040fe40000410000 */
[----:B---3--:R-:W-:Y:S02]  /*af70*/  FFMA.FTZ R111, R201, c[0x0][0x23c], -R107 ;  /* 0x00008f00c96f7a23 */ /* 0x008fe4000001086b */
[C---:B------:R-:W-:Y:S02]  /*af80*/  FMUL.FTZ R43, R0.reuse, R151 ;  /* 0x00000097002b7220 */ /* 0x040fe40000410000 */
[C---:B------:R-:W-:Y:S01]  /*af90*/  FMUL.FTZ R46, R0.reuse, R154 ;  /* 0x0000009a002e7220 */ /* 0x040fe20000410000 */
[----:B------:R2:W-:Y:S01]  /*afa0*/  MUFU.EX2 R250, R111 ;  /* 0x0000006f00fa7308 */ /* 0x0005e20000000800 */
[C---:B------:R-:W-:Y:S02]  /*afb0*/  FMUL.FTZ R47, R0.reuse, R155 ;  /* 0x0000009b002f7220 */ /* 0x040fe40000410000 */
[C---:B------:R-:W-:Y:S02]  /*afc0*/  FMUL.FTZ R58, R0.reuse, R166 ;  /* 0x000000a6003a7220 */ /* 0x040fe40000410000 */
[--C-:B-1----:R-:W-:Y:S02]  /*afd0*/  FFMA.FTZ R4, R15, c[0x0][0x23c], -R105.reuse ;  /* 0x00008f000f047a23 */ /* 0x102fe40000010869 */
[C---:B------:R-:W-:Y:S02]  /*afe0*/  FMUL.FTZ R15, R0.reuse, R123 ;  /* 0x0000007b000f7220 */ /* 0x040fe40000410000 */
[C---:B------:R-:W-:Y:S01]  /*aff0*/  FMUL.FTZ R59, R0.reuse, R167 ;  /* 0x000000a7003b7220 */ /* 0x040fe20000410000 */
[----:B------:R1:W3:Y:S01]  /*b000*/  MUFU.EX2 R7, R4 ;  /* 0x0000000400077308 */ /* 0x0002e20000000800 */
[C---:B------:R-:W-:Y:S02]  /*b010*/  FMUL.FTZ R62, R0.reuse, R170 ;  /* 0x000000aa003e7220 */ /* 0x040fe40000410000 */
[C---:B------:R-:W-:Y:S02]  /*b020*/  FMUL.FTZ R63, R0.reuse, R171 ;  /* 0x000000ab003f7220 */ /* 0x040fe40000410000 */
[C---:B------:R-:W-:Y:S02]  /*b030*/  FMUL.FTZ R74, R0.reuse, R74 ;  /* 0x0000004a004a7220 */ /* 0x040fe40000410000 */
[C---:B------:R-:W-:Y:S02]  /*b040*/  FMUL.FTZ R75, R0.reuse, R75 ;  /* 0x0000004b004b7220 */ /* 0x040fe40000410000 */
[C---:B------:R-:W-:Y:S01]  /*b050*/  FMUL.FTZ R78, R0.reuse, R78 ;  /* 0x0000004e004e7220 */ /* 0x040fe20000410000 */
[----:B------:R4:W-:Y:S01]  /*b060*/  MUFU.EX2 R139, R49 ;  /* 0x00000031008b7308 */ /* 0x0009e20000000800 */
[----:B------:R-:W-:Y:S02]  /*b070*/  FMUL.FTZ R79, R0, R79 ;  /* 0x0000004f004f7220 */ /* 0x000fe40000410000 */
[----:B------:R-:W-:Y:S02]  /*b080*/  FMUL.FTZ R82, R100, R82 ;  /* 0x0000005264527220 */ /* 0x000fe40000410000 */
[--C-:B--2---:R-:W-:Y:S02]  /*b090*/  FFMA.FTZ R111, R202, c[0x0][0x23c], -R110.reuse ;  /* 0x00008f00ca6f7a23 */ /* 0x104fe4000001086e */
[C---:B------:R-:W-:Y:S02]  /*b0a0*/  FMUL.FTZ R83, R100.reuse, R83 ;  /* 0x0000005364537220 */ /* 0x040fe40000410000 */
[C---:B------:R-:W-:Y:S01]  /*b0b0*/  FMUL.FTZ R84, R101.reuse, R84 ;  /* 0x0000005465547220 */ /* 0x040fe20000410000 */
[----:B------:R2:W-:Y:S01]  /*b0c0*/  MUFU.EX2 R249, R111 ;  /* 0x0000006f00f97308 */ /* 0x0005e20000000800 */
[----:B------:R-:W-:Y:S02]  /*b0d0*/  FMUL.FTZ R85, R101, R85 ;  /* 0x0000005565557220 */ /* 0x000fe40000410000 */
[----:B------:R-:W-:Y:S02]  /*b0e0*/  FMUL.FTZ R86, R100, R86 ;  /* 0x0000005664567220 */ /* 0x000fe40000410000 */
[----:B-1----:R-:W-:Y:S02]  /*b0f0*/  FFMA.FTZ R4, R13, c[0x0][0x23c], -R105 ;  /* 0x00008f000d047a23 */ /* 0x002fe40000010869 */
[----:B------:R-:W-:Y:S02]  /*b100*/  FMUL.FTZ R13, R2, R121 ;  /* 0x00000079020d7220 */ /* 0x000fe40000410000 */
[----:B------:R-:W-:Y:S01]  /*b110*/  FMUL.FTZ R87, R100, R87 ;  /* 0x0000005764577220 */ /* 0x000fe20000410000 */
[----:B------:R1:W-:Y:S01]  /*b120*/  MUFU.EX2 R27, R4 ;  /* 0x00000004001b7308 */ /* 0x0003e20000000800 */
[C---:B------:R-:W-:Y:S02]  /*b130*/  FMUL.FTZ R88, R2.reuse, R88 ;  /* 0x0000005802587220 */ /* 0x040fe40000410000 */
[----:B------:R-:W-:Y:S02]  /*b140*/  FMUL.FTZ R89, R2, R89 ;  /* 0x0000005902597220 */ /* 0x000fe40000410000 */
[----:B----4-:R-:W-:Y:S02]  /*b150*/  FMUL.FTZ R49, R101, R157 ;  /* 0x0000009d65317220 */ /* 0x010fe40000410000 */
[C---:B------:R-:W-:Y:S01]  /*b160*/  FMUL.FTZ R90, R0.reuse, R90 ;  /* 0x0000005a005a7220 */ /* 0x040fe20000410000 */
[----:B------:R-:W-:Y:S01]  /*b170*/  LDSM.16.MT88.4 R156, [R220+0xac00] ;  /* 0x00ac0000dc9c783b */ /* 0x000fe20000004200 */
[----:B------:R-:W-:Y:S01]  /*b180*/  FMUL.FTZ R91, R0, R91 ;  /* 0x0000005b005b7220 */ /* 0x000fe20000410000 */
[----:B------:R4:W-:Y:S01]  /*b190*/  MUFU.EX2 R180, R60 ;  /* 0x0000003c00b47308 */ /* 0x0009e20000000800 */
[C---:B------:R-:W-:Y:S02]  /*b1a0*/  FMUL.FTZ R92, R2.reuse, R92 ;  /* 0x0000005c025c7220 */ /* 0x040fe40000410000 */
[----:B------:R-:W-:Y:S02]  /*b1b0*/  FMUL.FTZ R93, R2, R93 ;  /* 0x0000005d025d7220 */ /* 0x000fe40000410000 */
[----:B--2---:R-:W-:Y:S02]  /*b1c0*/  FFMA.FTZ R111, R205, c[0x0][0x23c], -R110 ;  /* 0x00008f00cd6f7a23 */ /* 0x004fe4000001086e */
[C---:B------:R-:W-:Y:S02]  /*b1d0*/  FMUL.FTZ R94, R0.reuse, R94 ;  /* 0x0000005e005e7220 */ /* 0x040fe40000410000 */
[----:B------:R-:W-:Y:S01]  /*b1e0*/  FMUL.FTZ R95, R0, R95 ;  /* 0x0000005f005f7220 */ /* 0x000fe20000410000 */
[----:B------:R2:W-:Y:S01]  /*b1f0*/  MUFU.EX2 R248, R111 ;  /* 0x0000006f00f87308 */ /* 0x0005e20000000800 */
[C---:B------:R-:W-:Y:S02]  /*b200*/  FMUL.FTZ R96, R101.reuse, R96 ;  /* 0x0000006065607220 */ /* 0x040fe40000410000 */
[----:B------:R-:W-:Y:S02]  /*b210*/  FMUL.FTZ R97, R101, R97 ;  /* 0x0000006165617220 */ /* 0x000fe40000410000 */
[----:B-1----:R-:W-:Y:S02]  /*b220*/  FFMA.FTZ R4, R12, c[0x0][0x23c], -R106 ;  /* 0x00008f000c047a23 */ /* 0x002fe4000001086a */
[----:B------:R-:W-:Y:S02]  /*b230*/  FMUL.FTZ R12, R2, R120 ;  /* 0x00000078020c7220 */ /* 0x000fe40000410000 */
[----:B------:R-:W1:Y:S01]  /*b240*/  LDSM.16.MT88.4 R120, [R221+0xa000] ;  /* 0x00a00000dd78783b */ /* 0x000e620000004200 */
[----:B------:R5:W-:Y:S01]  /*b250*/  MUFU.EX2 R6, R4 ;  /* 0x0000000400067308 */ /* 0x000be20000000800 */
[C---:B------:R-:W-:Y:S02]  /*b260*/  FMUL.FTZ R98, R100.reuse, R98 ;  /* 0x0000006264627220 */ /* 0x040fe40000410000 */
[----:B------:R-:W-:Y:S02]  /*b270*/  FMUL.FTZ R99, R100, R99 ;  /* 0x0000006364637220 */ /* 0x000fe40000410000 */
[----:B----4-:R-:W-:Y:S02]  /*b280*/  FMUL.FTZ R60, R2, R168 ;  /* 0x000000a8023c7220 */ /* 0x010fe40000410000 */
[--C-:B------:R-:W-:Y:S02]  /*b290*/  FFMA.FTZ R108, R108, c[0x0][0x23c], -R110.reuse ;  /* 0x00008f006c6c7a23 */ /* 0x100fe4000001086e */
[--C-:B--2---:R-:W-:Y:S04]  /*b2a0*/  FFMA.FTZ R111, R203, c[0x0][0x23c], -R107.reuse ;  /* 0x00008f00cb6f7a23 */ /* 0x104fe8000001086b */
[----:B------:R2:W-:Y:S01]  /*b2b0*/  MUFU.EX2 R247, R111 ;  /* 0x0000006f00f77308 */ /* 0x0005e20000000800 */
[--C-:B-----5:R-:W-:Y:S01]  /*b2c0*/  FFMA.FTZ R4, R183, c[0x0][0x23c], -R107.reuse ;  /* 0x00008f00b7047a23 */ /* 0x120fe2000001086b */
[----:B------:R-:W-:Y:S01]  /*b2d0*/  MOV R183, R9 ;  /* 0x0000000900b77202 */ /* 0x000fe20000000f00 */
[--C-:B------:R-:W-:Y:S01]  /*b2e0*/  FFMA.FTZ R9, R189, c[0x0][0x23c], -R107.reuse ;  /* 0x00008f00bd097a23 */ /* 0x100fe2000001086b */
[----:B---3--:R-:W-:Y:S06]  /*b2f0*/  MOV R189, R7 ;  /* 0x0000000700bd7202 */ /* 0x008fec0000000f00 */
[----:B------:R3:W-:Y:S01]  /*b300*/  MUFU.EX2 R181, R4 ;  /* 0x0000000400b57308 */ /* 0x0007e20000000800 */
[----:B------:R-:W-:Y:S09]  /*b310*/  FMUL.FTZ R7, R100, R119 ;  /* 0x0000007764077220 */ /* 0x000ff20000410000 */
[----:B------:R4:W-:Y:S01]  /*b320*/  MUFU.EX2 R29, R9 ;  /* 0x00000009001d7308 */ /* 0x0009e20000000800 */
[--C-:B--2---:R-:W-:Y:S09]  /*b330*/  FFMA.FTZ R111, R204, c[0x0][0x23c], -R107.reuse ;  /* 0x00008f00cc6f7a23 */ /* 0x104ff2000001086b */
[----:B------:R2:W-:Y:S01]  /*b340*/  MUFU.EX2 R246, R111 ;  /* 0x0000006f00f67308 */ /* 0x0005e20000000800 */
[----:B---3--:R-:W-:Y:S09]  /*b350*/  FFMA.FTZ R4, R190, c[0x0][0x23c], -R107 ;  /* 0x00008f00be047a23 */ /* 0x008ff2000001086b */
[----:B------:R3:W5:Y:S01]  /*b360*/  MUFU.EX2 R190, R4 ;  /* 0x0000000400be7308 */ /* 0x0007620000000800 */
[----:B----4-:R-:W-:Y:S02]  /*b370*/  FMUL.FTZ R9, R2, R113 ;  /* 0x0000007102097220 */ /* 0x010fe40000410000 */
[--C-:B--2---:R-:W-:Y:S07]  /*b380*/  FFMA.FTZ R111, R206, c[0x0][0x23c], -R110.reuse ;  /* 0x00008f00ce6f7a23 */ /* 0x104fee000001086e */
[----:B------:R2:W-:Y:S01]  /*b390*/  MUFU.EX2 R245, R111 ;  /* 0x0000006f00f57308 */ /* 0x0005e20000000800 */
[--C-:B---3--:R-:W-:Y:S09]  /*b3a0*/  FFMA.FTZ R4, R182, c[0x0][0x23c], -R110.reuse ;  /* 0x00008f00b6047a23 */ /* 0x108ff2000001086e */
[----:B------:R3:W-:Y:S01]  /*b3b0*/  MUFU.EX2 R182, R4 ;  /* 0x0000000400b67308 */ /* 0x0007e20000000800 */
[--C-:B--2---:R-:W-:Y:S09]  /*b3c0*/  FFMA.FTZ R111, R207, c[0x0][0x23c], -R110.reuse ;  /* 0x00008f00cf6f7a23 */ /* 0x104ff2000001086e */
[----:B------:R2:W-:Y:S01]  /*b3d0*/  MUFU.EX2 R244, R111 ;  /* 0x0000006f00f47308 */ /* 0x0005e20000000800 */
[--C-:B---3--:R-:W-:Y:S09]  /*b3e0*/  FFMA.FTZ R4, R191, c[0x0][0x23c], -R110.reuse ;  /* 0x00008f00bf047a23 */ /* 0x108ff2000001086e */
[----:B------:R3:W4:Y:S01]  /*b3f0*/  MUFU.EX2 R191, R4 ;  /* 0x0000000400bf7308 */ /* 0x0007220000000800 */
[----:B--2---:R-:W-:Y:S09]  /*b400*/  FFMA.FTZ R111, R212, c[0x0][0x23c], -R105 ;  /* 0x00008f00d46f7a23 */ /* 0x004ff20000010869 */
[----:B------:R2:W-:Y:S01]  /*b410*/  MUFU.EX2 R243, R111 ;  /* 0x0000006f00f37308 */ /* 0x0005e20000000800 */
[----:B---3--:R-:W-:Y:S01]  /*b420*/  FFMA.FTZ R4, R184, c[0x0][0x23c], -R107 ;  /* 0x00008f00b8047a23 */ /* 0x008fe2000001086b */
[----:B------:R-:W-:Y:S01]  /*b430*/  MOV R184, R8 ;  /* 0x0000000800b87202 */ /* 0x000fe20000000f00 */
[----:B------:R-:W-:Y:S01]  /*b440*/  FMUL.FTZ R8, R2, R112 ;  /* 0x0000007002087220 */ /* 0x000fe20000410000 */
[----:B-----5:R-:W-:Y:S06]  /*b450*/  F2FP.BF16.PACK_AB R112, R190, R181 ;  /* 0x000000b5be70723e */ /* 0x020fec00000010ff */
[----:B------:R3:W5:Y:S01]  /*b460*/  MUFU.EX2 R5, R4 ;  /* 0x0000000400057308 */ /* 0x0007620000000800 */
[----:B----4-:R-:W-:Y:S01]  /*b470*/  F2FP.BF16.PACK_AB R113, R191, R182 ;  /* 0x000000b6bf71723e */ /* 0x010fe200000010ff */
[--C-:B--2---:R-:W-:Y:S08]  /*b480*/  FFMA.FTZ R111, R213, c[0x0][0x23c], -R105.reuse ;  /* 0x00008f00d56f7a23 */ /* 0x104ff00000010869 */
[----:B------:R2:W-:Y:S01]  /*b490*/  MUFU.EX2 R242, R111 ;  /* 0x0000006f00f27308 */ /* 0x0005e20000000800 */
[----:B---3--:R-:W-:Y:S01]  /*b4a0*/  FFMA.FTZ R4, R188, c[0x0][0x23c], -R110 ;  /* 0x00008f00bc047a23 */ /* 0x008fe2000001086e */
[----:B------:R-:W-:Y:S01]  /*b4b0*/  MOV R188, R6 ;  /* 0x0000000600bc7202 */ /* 0x000fe20000000f00 */
[----:B------:R-:W-:Y:S01]  /*b4c0*/  FMUL.FTZ R6, R100, R118 ;  /* 0x0000007664067220 */ /* 0x000fe20000410000 */
[----:B------:R-:W-:Y:S06]  /*b4d0*/  F2FP.BF16.PACK_AB R118, R27, R189 ;  /* 0x000000bd1b76723e */ /* 0x000fec00000010ff */
[----:B------:R3:W4:Y:S01]  /*b4e0*/  MUFU.EX2 R26, R4 ;  /* 0x00000004001a7308 */ /* 0x0007220000000800 */
[----:B------:R-:W-:Y:S01]  /*b4f0*/  F2FP.BF16.PACK_AB R119, R30, R188 ;  /* 0x000000bc1e77723e */ /* 0x000fe200000010ff */
[----:B--2---:R-:W-:Y:S01]  /*b500*/  FFMA.FTZ R111, R214, c[0x0][0x23c], -R106 ;  /* 0x00008f00d66f7a23 */ /* 0x004fe2000001086a */
[----:B------:R-:W-:Y:S07]  /*b510*/  MOV R214, R180 ;  /* 0x000000b400d67202 */ /* 0x000fee0000000f00 */
[----:B------:R2:W-:Y:S01]  /*b520*/  MUFU.EX2 R213, R111 ;  /* 0x0000006f00d57308 */ /* 0x0005e20000000800 */
[----:B---3--:R-:W-:Y:S01]  /*b530*/  FFMA.FTZ R4, R187, c[0x0][0x23c], -R110 ;  /* 0x00008f00bb047a23 */ /* 0x008fe2000001086e */
[----:B-----5:R-:W-:Y:S01]  /*b540*/  MOV R187, R5 ;  /* 0x0000000500bb7202 */ /* 0x020fe20000000f00 */
[----:B------:R-:W-:Y:S01]  /*b550*/  FMUL.FTZ R5, R101, R117 ;  /* 0x0000007565057220 */ /* 0x000fe20000410000 */
[----:B------:R-:W-:Y:S06]  /*b560*/  F2FP.BF16.PACK_AB R117, R184, R183 ;  /* 0x000000b7b875723e */ /* 0x000fec00000010ff */
[----:B------:R3:W5:Y:S01]  /*b570*/  MUFU.EX2 R28, R4 ;  /* 0x00000004001c7308 */ /* 0x0007620000000800 */
[----:B------:R-:W-:Y:S02]  /*b580*/  F2FP.BF16.PACK_AB R114, R29, R187 ;  /* 0x000000bb1d72723e */ /* 0x000fe400000010ff */
[----:B----4-:R-:W-:Y:S01]  /*b590*/  MOV R133, R26 ;  /* 0x0000001a00857202 */ /* 0x010fe20000000f00 */
[--C-:B--2---:R-:W-:Y:S06]  /*b5a0*/  FFMA.FTZ R111, R215, c[0x0][0x23c], -R106.reuse ;  /* 0x00008f00d76f7a23 */ /* 0x104fec000001086a */
[----:B------:R2:W-:Y:S01]  /*b5b0*/  MUFU.EX2 R212, R111 ;  /* 0x0000006f00d47308 */ /* 0x0005e20000000800 */
[C---:B---3--:R-:W-:Y:S01]  /*b5c0*/  FMUL.FTZ R4, R101.reuse, R116 ;  /* 0x0000007465047220 */ /* 0x048fe20000410000 */
[----:B------:R-:W-:Y:S02]  /*b5d0*/  F2FP.BF16.PACK_AB R116, R186, R185 ;  /* 0x000000b9ba74723e */ /* 0x000fe400000010ff */
[----:B-----5:R-:W-:Y:S01]  /*b5e0*/  F2FP.BF16.PACK_AB R115, R28, R26 ;  /* 0x0000001a1c73723e */ /* 0x020fe200000010ff */
[----:B------:R-:W-:Y:S01]  /*b5f0*/  FMUL.FTZ R26, R0, R134 ;  /* 0x00000086001a7220 */ /* 0x000fe20000410000 */
[----:B------:R-:W-:Y:S01]  /*b600*/  MOV R132, R28 ;  /* 0x0000001c00847202 */ /* 0x000fe20000000f00 */
[----:B------:R-:W-:Y:S01]  /*b610*/  FMUL.FTZ R28, R2, R136 ;  /* 0x00000088021c7220 */ /* 0x000fe20000410000 */
[----:B------:R-:W-:Y:S01]  /*b620*/  MOV R134, R27 ;  /* 0x0000001b00867202 */ /* 0x000fe20000000f00 */
[-C--:B------:R-:W-:Y:S05]  /*b630*/  HMMA.16816.F32.BF16 R4, R116, R20.reuse, R4 ;  /* 0x000000147404723c */ /* 0x080fea0000041804 */
[C---:B------:R-:W-:Y:S01]  /*b640*/  FMUL.FTZ R27, R0.reuse, R135 ;  /* 0x00000087001b7220 */ /* 0x040fe20000410000 */
[----:B------:R-:W-:Y:S01]  /*b650*/  MOV R135, R30 ;  /* 0x0000001e00877202 */ /* 0x000fe20000000f00 */
[----:B------:R-:W-:Y:S01]  /*b660*/  FMUL.FTZ R30, R0, R138 ;  /* 0x0000008a001e7220 */ /* 0x000fe20000410000 */
[C---:B------:R-:W-:Y:S01]  /*b670*/  HMMA.16816.F32.BF16 R8, R112.reuse, R20, R8 ;  /* 0x000000147008723c */ /* 0x040fe20000041808 */
[----:B------:R3:W-:Y:S03]  /*b680*/  MUFU.EX2 R138, R41 ;  /* 0x00000029008a7308 */ /* 0x0007e60000000800 */
[----:B--2---:R-:W-:Y:S01]  /*b690*/  FFMA.FTZ R111, R208, c[0x0][0x23c], -R105 ;  /* 0x00008f00d06f7a23 */ /* 0x004fe20000010869 */
[----:B------:R-:W-:Y:S01]  /*b6a0*/  MOV R136, R29 ;  /* 0x0000001d00887202 */ /* 0x000fe20000000f00 */
[----:B------:R-:W-:Y:S02]  /*b6b0*/  FMUL.FTZ R29, R2, R137 ;  /* 0x00000089021d7220 */ /* 0x000fe40000410000 */
[-C--:B------:R-:W-:Y:S03]  /*b6c0*/  HMMA.16816.F32.BF16 R12, R112, R22.reuse, R12 ;  /* 0x00000016700c723c */ /* 0x080fe6000004180c */
[----:B------:R2:W-:Y:S01]  /*b6d0*/  MUFU.EX2 R208, R111 ;  /* 0x0000006f00d07308 */ /* 0x0005e20000000800 */
[C---:B------:R-:W-:Y:S02]  /*b6e0*/  FMUL.FTZ R20, R101.reuse, R128 ;  /* 0x0000008065147220 */ /* 0x040fe40000410000 */
[C---:B------:R-:W-:Y:S02]  /*b6f0*/  FMUL.FTZ R21, R101.reuse, R129 ;  /* 0x0000008165157220 */ /* 0x040fe40000410000 */
[C---:B------:R-:W-:Y:S05]  /*b700*/  HMMA.16816.F32.BF16 R16, R116.reuse, R22, R16 ;  /* 0x000000167410723c */ /* 0x040fea0000041810 */
[----:B------:R4:W5:Y:S02]  /*b710*/  MUFU.EX2 R137, R65 ;  /* 0x0000004100897308 */ /* 0x0009640000000800 */
[C---:B------:R-:W-:Y:S02]  /*b720*/  FMUL.FTZ R22, R100.reuse, R130 ;  /* 0x0000008264167220 */ /* 0x040fe40000410000 */
[----:B------:R-:W-:Y:S02]  /*b730*/  FMUL.FTZ R23, R100, R131 ;  /* 0x0000008364177220 */ /* 0x000fe40000410000 */
[----:B------:R-:W-:Y:S01]  /*b740*/  LDSM.16.MT88.4 R128, [R221+0x9400] ;  /* 0x00940000dd80783b */ /* 0x000fe20000004200 */
[----:B---3--:R-:W-:Y:S04]  /*b750*/  FMUL.FTZ R41, R2, R149 ;  /* 0x0000009502297220 */ /* 0x008fe80000410000 */
[-C--:B------:R-:W-:Y:S03]  /*b760*/  HMMA.16816.F32.BF16 R20, R116, R36.reuse, R20 ;  /* 0x000000247414723c */ /* 0x080fe60000041814 */
[--C-:B--2---:R-:W-:Y:S04]  /*b770*/  FFMA.FTZ R111, R210, c[0x0][0x23c], -R106.reuse ;  /* 0x00008f00d26f7a23 */ /* 0x104fe8000001086a */
[----:B------:R2:W-:Y:S01]  /*b780*/  MUFU.EX2 R206, R111 ;  /* 0x0000006f00ce7308 */ /* 0x0005e20000000800 */
[C---:B------:R-:W-:Y:S04]  /*b790*/  HMMA.16816.F32.BF16 R24, R112.reuse, R36, R24 ;  /* 0x000000247018723c */ /* 0x040fe80000041818 */
[C---:B----4-:R-:W-:Y:S01]  /*b7a0*/  FMUL.FTZ R65, R101.reuse, R173 ;  /* 0x000000ad65417220 */ /* 0x050fe20000410000 */
[----:B-----5:R-:W-:Y:S01]  /*b7b0*/  MOV R215, R137 ;  /* 0x0000008900d77202 */ /* 0x020fe20000000f00 */
[----:B------:R-:W-:Y:S02]  /*b7c0*/  LDSM.16.MT88.4 R172, [R221+0xac00] ;  /* 0x00ac0000ddac783b */ /* 0x000fe40000004200 */
[-C--:B------:R-:W-:Y:S04]  /*b7d0*/  HMMA.16816.F32.BF16 R28, R112, R38.reuse, R28 ;  /* 0x00000026701c723c */ /* 0x080fe8000004181c */
[C---:B------:R-:W-:Y:S02]  /*b7e0*/  FMUL.FTZ R36, R101.reuse, R144 ;  /* 0x0000009065247220 */ /* 0x040fe40000410000 */
[----:B------:R-:W-:Y:S02]  /*b7f0*/  FMUL.FTZ R37, R101, R145 ;  /* 0x0000009165257220 */ /* 0x000fe40000410000 */
[C---:B------:R-:W-:Y:S07]  /*b800*/  HMMA.16816.F32.BF16 R32, R116.reuse, R38, R32 ;  /* 0x000000267420723c */ /* 0x040fee0000041820 */
[C---:B------:R-:W-:Y:S02]  /*b810*/  FMUL.FTZ R38, R100.reuse, R146 ;  /* 0x0000009264267220 */ /* 0x040fe40000410000 */
[----:B------:R-:W-:Y:S03]  /*b820*/  FMUL.FTZ R39, R100, R147 ;  /* 0x0000009364277220 */ /* 0x000fe60000410000 */
[--C-:B--2---:R-:W-:Y:S01]  /*b830*/  FFMA.FTZ R111, R211, c[0x0][0x23c], -R106.reuse ;  /* 0x00008f00d36f7a23 */ /* 0x104fe2000001086a */
[----:B------:R-:W-:Y:S03]  /*b840*/  MOV R211, R140 ;  /* 0x0000008c00d37202 */ /* 0x000fe60000000f00 */
[-C--:B------:R-:W-:Y:S01]  /*b850*/  HMMA.16816.F32.BF16 R36, R116, R52.reuse, R36 ;  /* 0x000000347424723c */ /* 0x080fe20000041824 */
[----:B------:R2:W-:Y:S07]  /*b860*/  MUFU.EX2 R205, R111 ;  /* 0x0000006f00cd7308 */ /* 0x0005ee0000000800 */
[C---:B------:R-:W-:Y:S07]  /*b870*/  HMMA.16816.F32.BF16 R40, R112.reuse, R52, R40 ;  /* 0x000000347028723c */ /* 0x040fee0000041828 */
[----:B------:R-:W-:Y:S01]  /*b880*/  FFMA.FTZ R52, R198, c[0x0][0x23c], -R106 ;  /* 0x00008f00c6347a23 */ /* 0x000fe2000001086a */
[-C--:B------:R-:W-:Y:S03]  /*b890*/  HMMA.16816.F32.BF16 R44, R112, R54.reuse, R44 ;  /* 0x00000036702c723c */ /* 0x080fe6000004182c */
[----:B------:R3:W4:Y:S01]  /*b8a0*/  MUFU.EX2 R141, R52 ;  /* 0x00000034008d7308 */ /* 0x0007220000000800 */
[C---:B------:R-:W-:Y:S04]  /*b8b0*/  FMUL.FTZ R53, R101.reuse, R161 ;  /* 0x000000a165357220 */ /* 0x040fe80000410000 */
[C---:B------:R-:W-:Y:S04]  /*b8c0*/  HMMA.16816.F32.BF16 R48, R116.reuse, R54, R48 ;  /* 0x000000367430723c */ /* 0x040fe80000041830 */
[--C-:B--2---:R-:W-:Y:S01]  /*b8d0*/  FFMA.FTZ R111, R216, c[0x0][0x23c], -R107.reuse ;  /* 0x00008f00d86f7a23 */ /* 0x104fe2000001086b */
[----:B------:R-:W-:Y:S02]  /*b8e0*/  MOV R216, R139 ;  /* 0x0000008b00d87202 */ /* 0x000fe40000000f00 */
[C---:B------:R-:W-:Y:S01]  /*b8f0*/  FMUL.FTZ R54, R100.reuse, R162 ;  /* 0x000000a264367220 */ /* 0x040fe20000410000 */
[----:B------:R2:W-:Y:S01]  /*b900*/  MUFU.EX2 R204, R111 ;  /* 0x0000006f00cc7308 */ /* 0x0005e20000000800 */
[----:B------:R-:W-:Y:S03]  /*b910*/  FMUL.FTZ R55, R100, R163 ;  /* 0x000000a364377220 */ /* 0x000fe60000410000 */
[----:B---3--:R-:W-:Y:S01]  /*b920*/  FMUL.FTZ R52, R101, R160 ;  /* 0x000000a065347220 */ /* 0x008fe20000410000 */
[----:B----4-:R-:W-:Y:S06]  /*b930*/  MOV R210, R141 ;  /* 0x0000008d00d27202 */ /* 0x010fec0000000f00 */
[-C--:B-1----:R-:W-:Y:S03]  /*b940*/  HMMA.16816.F32.BF16 R52, R116, R120.reuse, R52 ;  /* 0x000000787434723c */ /* 0x082fe60000041834 */
[--C-:B--2---:R-:W-:Y:S05]  /*b950*/  FFMA.FTZ R111, R218, c[0x0][0x23c], -R110.reuse ;  /* 0x00008f00da6f7a23 */ /* 0x104fea000001086e */
[C---:B------:R-:W-:Y:S01]  /*b960*/  HMMA.16816.F32.BF16 R56, R112.reuse, R120, R56 ;  /* 0x000000787038723c */ /* 0x040fe20000041838 */
[----:B------:R1:W-:Y:S07]  /*b970*/  MUFU.EX2 R201, R111 ;  /* 0x0000006f00c97308 */ /* 0x0003ee0000000800 */
[-C--:B------:R-:W-:Y:S08]  /*b980*/  HMMA.16816.F32.BF16 R60, R112, R122.reuse, R60 ;  /* 0x0000007a703c723c */ /* 0x080ff0000004183c */
[C---:B------:R-:W-:Y:S01]  /*b990*/  HMMA.16816.F32.BF16 R64, R116.reuse, R122, R64 ;  /* 0x0000007a7440723c */ /* 0x040fe20000041840 */
[----:B------:R-:W2:Y:S07]  /*b9a0*/  LDSM.16.MT88.4 R120, [R221+0xb000] ;  /* 0x00b00000dd78783b */ /* 0x000eae0000004200 */
[-C--:B------:R-:W-:Y:S04]  /*b9b0*/  HMMA.16816.F32.BF16 R68, R116, R124.reuse, R68 ;  /* 0x0000007c7444723c */ /* 0x080fe80000041844 */
[--C-:B-1----:R-:W-:Y:S01]  /*b9c0*/  FFMA.FTZ R111, R219, c[0x0][0x23c], -R110.reuse ;  /* 0x00008f00db6f7a23 */ /* 0x102fe2000001086e */
[----:B------:R-:W-:Y:S03]  /*b9d0*/  MOV R219, R136 ;  /* 0x0000008800db7202 */ /* 0x000fe60000000f00 */
[C---:B------:R-:W-:Y:S01]  /*b9e0*/  HMMA.16816.F32.BF16 R72, R112.reuse, R124, R72 ;  /* 0x0000007c7048723c */ /* 0x040fe20000041848 */
[----:B------:R1:W-:Y:S07]  /*b9f0*/  MUFU.EX2 R202, R111 ;  /* 0x0000006f00ca7308 */ /* 0x0003ee0000000800 */
[-C--:B------:R-:W-:Y:S08]  /*ba00*/  HMMA.16816.F32.BF16 R76, R112, R126.reuse, R76 ;  /* 0x0000007e704c723c */ /* 0x080ff0000004184c */
[C---:B------:R-:W-:Y:S01]  /*ba10*/  HMMA.16816.F32.BF16 R80, R116.reuse, R126, R80 ;  /* 0x0000007e7450723c */ /* 0x040fe20000041850 */
[----:B------:R-:W3:Y:S07]  /*ba20*/  LDSM.16.MT88.4 R124, [R220+0x9400] ;  /* 0x00940000dc7c783b */ /* 0x000eee0000004200 */
[-C--:B--2---:R-:W-:Y:S04]  /*ba30*/  HMMA.16816.F32.BF16 R84, R116, R120.reuse, R84 ;  /* 0x000000787454723c */ /* 0x084fe80000041854 */
[--C-:B-1----:R-:W-:Y:S01]  /*ba40*/  FFMA.FTZ R111, R228, c[0x0][0x23c], -R107.reuse ;  /* 0x00008f00e46f7a23 */ /* 0x102fe2000001086b */
[----:B------:R-:W-:Y:S03]  /*ba50*/  MOV R228, R135 ;  /* 0x0000008700e47202 */ /* 0x000fe60000000f00 */
[----:B------:R1:W-:Y:S01]  /*ba60*/  MUFU.EX2 R199, R111 ;  /* 0x0000006f00c77308 */ /* 0x0003e20000000800 */
[C---:B------:R-:W-:Y:S08]  /*ba70*/  HMMA.16816.F32.BF16 R88, R112.reuse, R120, R88 ;  /* 0x000000787058723c */ /* 0x040ff00000041858 */
[-C--:B------:R-:W-:Y:S07]  /*ba80*/  HMMA.16816.F32.BF16 R92, R112, R122.reuse, R92 ;  /* 0x0000007a705c723c */ /* 0x080fee000004185c */
[----:B------:R-:W-:Y:S01]  /*ba90*/  F2FP.BF16.PACK_AB R112, R140, R138 ;  /* 0x0000008a8c70723e */ /* 0x000fe200000010ff */
[----:B------:R-:W-:Y:S01]  /*baa0*/  HMMA.16816.F32.BF16 R96, R116, R122, R96 ;  /* 0x0000007a7460723c */ /* 0x000fe20000041860 */
[----:B------:R-:W2:Y:S03]  /*bab0*/  LDSM.16.MT88.4 R120, [R220+0xa400] ;  /* 0x00a40000dc78783b */ /* 0x000ea60000004200 */
[----:B------:R-:W-:Y:S02]  /*bac0*/  F2FP.BF16.PACK_AB R113, R141, R139 ;  /* 0x0000008b8d71723e */ /* 0x000fe400000010ff */
[----:B------:R-:W-:Y:S01]  /*bad0*/  F2FP.BF16.PACK_AB R114, R180, R142 ;  /* 0x0000008eb472723e */ /* 0x000fe200000010ff */
[----:B-1----:R-:W-:Y:S01]  /*bae0*/  FFMA.FTZ R111, R229, c[0x0][0x23c], -R107 ;  /* 0x00008f00e56f7a23 */ /* 0x002fe2000001086b */
[----:B------:R-:W-:Y:S03]  /*baf0*/  F2FP.BF16.PACK_AB R115, R252, R137 ;  /* 0x00000089fc73723e */ /* 0x000fe600000010ff */
[----:B------:R1:W-:Y:S01]  /*bb00*/  MUFU.EX2 R200, R111 ;  /* 0x0000006f00c87308 */ /* 0x0003e20000000800 */
[----:B------:R-:W-:Y:S02]  /*bb10*/  F2FP.BF16.PACK_AB R116, R250, R251 ;  /* 0x000000fbfa74723e */ /* 0x000fe400000010ff */
[----:B------:R-:W-:Y:S01]  /*bb20*/  F2FP.BF16.PACK_AB R117, R248, R249 ;  /* 0x000000f9f875723e */ /* 0x000fe200000010ff */
[-C--:B---3--:R-:W-:Y:S05]  /*bb30*/  HMMA.16816.F32.BF16 R4, R112, R124.reuse, R4 ;  /* 0x0000007c7004723c */ /* 0x088fea0000041804 */
[----:B------:R-:W-:Y:S02]  /*bb40*/  F2FP.BF16.PACK_AB R118, R246, R247 ;  /* 0x000000f7f676723e */ /* 0x000fe400000010ff */
[----:B------:R-:W-:Y:S02]  /*bb50*/  F2FP.BF16.PACK_AB R119, R244, R245 ;  /* 0x000000f5f477723e */ /* 0x000fe400000010ff */
[----:B------:R-:W-:Y:S03]  /*bb60*/  MOV R137, R132 ;  /* 0x0000008400897202 */ /* 0x000fe60000000f00 */
[--C-:B------:R-:W-:Y:S01]  /*bb70*/  FFMA.FTZ R132, R209, c[0x0][0x23c], -R105.reuse ;  /* 0x00008f00d1847a23 */ /* 0x100fe20000010869 */
[----:B------:R-:W-:Y:S01]  /*bb80*/  MOV R209, R142 ;  /* 0x0000008e00d17202 */ /* 0x000fe20000000f00 */
[C---:B------:R-:W-:Y:S01]  /*bb90*/  HMMA.16816.F32.BF16 R8, R116.reuse, R124, R8 ;  /* 0x0000007c7408723c */ /* 0x040fe20000041808 */
[----:B------:R-:W-:Y:S01]  /*bba0*/  LDSM.16.MT88.4 R140, [R221+0x9c00] ;  /* 0x009c0000dd8c783b */ /* 0x000fe20000004200 */
[----:B------:R-:W-:Y:S02]  /*bbb0*/  MUFU.EX2 R207, R132 ;  /* 0x0000008400cf7308 */ /* 0x000fe40000000800 */
[----:B------:R-:W-:Y:S01]  /*bbc0*/  MOV R229, R134 ;  /* 0x0000008600e57202 */ /* 0x000fe20000000f00 */
[--C-:B-1----:R-:W-:Y:S01]  /*bbd0*/  FFMA.FTZ R111, R230, c[0x0][0x23c], -R110.reuse ;  /* 0x00008f00e66f7a23 */ /* 0x102fe2000001086e */
[----:B------:R-:W-:Y:S02]  /*bbe0*/  MOV R230, R133 ;  /* 0x0000008500e67202 */ /* 0x000fe40000000f00 */
[-C--:B------:R-:W-:Y:S04]  /*bbf0*/  HMMA.16816.F32.BF16 R12, R116, R126.reuse, R12 ;  /* 0x0000007e740c723c */ /* 0x080fe8000004180c */
[----:B------:R1:W-:Y:S01]  /*bc00*/  MUFU.EX2 R198, R111 ;  /* 0x0000006f00c67308 */ /* 0x0003e20000000800 */
[----:B------:R-:W-:Y:S02]  /*bc10*/  MOV R133, R183 ;  /* 0x000000b700857202 */ /* 0x000fe40000000f00 */
[----:B------:R-:W-:Y:S01]  /*bc20*/  MOV R134, R185 ;  /* 0x000000b900867202 */ /* 0x000fe20000000f00 */
[C---:B------:R-:W-:Y:S01]  /*bc30*/  HMMA.16816.F32.BF16 R16, R112.reuse, R126, R16 ;  /* 0x0000007e7010723c */ /* 0x040fe20000041810 */
[----:B------:R-:W3:Y:S03]  /*bc40*/  LDSM.16.MT88.4 R124, [R221+0xa400] ;  /* 0x00a40000dd7c783b */ /* 0x000ee60000004200 */
[----:B------:R-:W-:Y:S04]  /*bc50*/  MOV R218, R137 ;  /* 0x0000008900da7202 */ /* 0x000fe80000000f00 */
[-C--:B------:R-:W-:Y:S08]  /*bc60*/  HMMA.16816.F32.BF16 R20, R112, R128.reuse, R20 ;  /* 0x000000807014723c */ /* 0x080ff00000041814 */
[C---:B------:R-:W-:Y:S04]  /*bc70*/  HMMA.16816.F32.BF16 R24, R116.reuse, R128, R24 ;  /* 0x000000807418723c */ /* 0x040fe80000041818 */
[----:B-1----:R-:W-:Y:S01]  /*bc80*/  FFMA.FTZ R111, R231, c[0x0][0x23c], -R110 ;  /* 0x00008f00e76f7a23 */ /* 0x002fe2000001086e */
[----:B------:R-:W-:Y:S03]  /*bc90*/  MOV R231, R187 ;  /* 0x000000bb00e77202 */ /* 0x000fe60000000f00 */
[-C--:B------:R-:W-:Y:S01]  /*bca0*/  HMMA.16816.F32.BF16 R28, R116, R130.reuse, R28 ;  /* 0x00000082741c723c */ /* 0x080fe2000004181c */
[----:B------:R1:W-:Y:S07]  /*bcb0*/  MUFU.EX2 R197, R111 ;  /* 0x0000006f00c57308 */ /* 0x0003ee0000000800 */
[C---:B------:R-:W-:Y:S01]  /*bcc0*/  HMMA.16816.F32.BF16 R32, R112.reuse, R130, R32 ;  /* 0x000000827020723c */ /* 0x040fe20000041820 */
[----:B------:R-:W4:Y:S07]  /*bcd0*/  LDSM.16.MT88.4 R128, [R220+0xb400] ;  /* 0x00b40000dc80783b */ /* 0x000f2e0000004200 */
[-C--:B--2---:R-:W-:Y:S08]  /*bce0*/  HMMA.16816.F32.BF16 R36, R112, R120.reuse, R36 ;  /* 0x000000787024723c */ /* 0x084ff00000041824 */
[C---:B------:R-:W-:Y:S04]  /*bcf0*/  HMMA.16816.F32.BF16 R40, R116.reuse, R120, R40 ;  /* 0x000000787428723c */ /* 0x040fe80000041828 */
[--C-:B-1----:R-:W-:Y:S01]  /*bd00*/  FFMA.FTZ R111, R233, c[0x0][0x23c], -R105.reuse ;  /* 0x00008f00e96f7a23 */ /* 0x102fe20000010869 */
[----:B------:R-:W-:Y:S03]  /*bd10*/  MOV R233, R188 ;  /* 0x000000bc00e97202 */ /* 0x000fe60000000f00 */
[-C--:B------:R-:W-:Y:S01]  /*bd20*/  HMMA.16816.F32.BF16 R44, R116, R122.reuse, R44 ;  /* 0x0000007a742c723c */ /* 0x080fe2000004182c */
[----:B------:R1:W-:Y:S07]  /*bd30*/  MUFU.EX2 R196, R111 ;  /* 0x0000006f00c47308 */ /* 0x0003ee0000000800 */
[C---:B------:R-:W-:Y:S01]  /*bd40*/  HMMA.16816.F32.BF16 R48, R112.reuse, R122, R48 ;  /* 0x0000007a7030723c */ /* 0x040fe20000041830 */
[----:B------:R-:W2:Y:S07]  /*bd50*/  LDSM.16.MT88.4 R120, [R221+0xb400] ;  /* 0x00b40000dd78783b */ /* 0x000eae0000004200 */
[-C--:B---3--:R-:W-:Y:S08]  /*bd60*/  HMMA.16816.F32.BF16 R52, R112, R124.reuse, R52 ;  /* 0x0000007c7034723c */ /* 0x088ff00000041834 */
[C---:B------:R-:W-:Y:S04]  /*bd70*/  HMMA.16816.F32.BF16 R56, R116.reuse, R124, R56 ;  /* 0x0000007c7438723c */ /* 0x040fe80000041838 */
[----:B-1----:R-:W-:Y:S01]  /*bd80*/  FFMA.FTZ R111, R232, c[0x0][0x23c], -R105 ;  /* 0x00008f00e86f7a23 */ /* 0x002fe20000010869 */
[----:B------:R-:W-:Y:S02]  /*bd90*/  MOV R232, R189 ;  /* 0x000000bd00e87202 */ /* 0x000fe40000000f00 */
[----:B------:R-:W-:Y:S01]  /*bda0*/  FFMA.FTZ R124, R217, c[0x0][0x23c], -R107 ;  /* 0x00008f00d97c7a23 */ /* 0x000fe2000001086b */
[-C--:B------:R-:W-:Y:S01]  /*bdb0*/  HMMA.16816.F32.BF16 R60, R116, R126.reuse, R60 ;  /* 0x0000007e743c723c */ /* 0x080fe2000004183c */
[----:B------:R1:W-:Y:S03]  /*bdc0*/  MUFU.EX2 R195, R111 ;  /* 0x0000006f00c37308 */ /* 0x0003e60000000800 */
[----:B------:R-:W-:Y:S04]  /*bdd0*/  MOV R217, R138 ;  /* 0x0000008a00d97202 */ /* 0x000fe80000000f00 */
[C---:B------:R-:W-:Y:S03]  /*bde0*/  HMMA.16816.F32.BF16 R64, R112.reuse, R126, R64 ;  /* 0x0000007e7040723c */ /* 0x040fe60000041840 */
[----:B------:R3:W5:Y:S05]  /*bdf0*/  MUFU.EX2 R203, R124 ;  /* 0x0000007c00cb7308 */ /* 0x00076a0000000800 */
[-C--:B----4-:R-:W-:Y:S08]  /*be00*/  HMMA.16816.F32.BF16 R68, R112, R128.reuse, R68 ;  /* 0x000000807044723c */ /* 0x090ff00000041844 */
[C---:B------:R-:W-:Y:S04]  /*be10*/  HMMA.16816.F32.BF16 R72, R116.reuse, R128, R72 ;  /* 0x000000807448723c */ /* 0x040fe80000041848 */
[--C-:B-1----:R-:W-:Y:S01]  /*be20*/  FFMA.FTZ R111, R234, c[0x0][0x23c], -R106.reuse ;  /* 0x00008f00ea6f7a23 */ /* 0x102fe2000001086a */
[----:B------:R-:W-:Y:S03]  /*be30*/  MOV R234, R191 ;  /* 0x000000bf00ea7202 */ /* 0x000fe60000000f00 */
[-C--:B------:R-:W-:Y:S01]  /*be40*/  HMMA.16816.F32.BF16 R76, R116, R130.reuse, R76 ;  /* 0x00000082744c723c */ /* 0x080fe2000004184c */
[----:B------:R1:W-:Y:S01]  /*be50*/  MUFU.EX2 R193, R111 ;  /* 0x0000006f00c17308 */ /* 0x0003e20000000800 */
[----:B---3--:R-:W3:Y:S06]  /*be60*/  LDSM.16.MT88.4 R124, [R220+0x9800] ;  /* 0x00980000dc7c783b */ /* 0x008eec0000004200 */
[C---:B------:R-:W-:Y:S02]  /*be70*/  HMMA.16816.F32.BF16 R80, R112.reuse, R130, R80 ;  /* 0x000000827050723c */ /* 0x040fe40000041850 */
[----:B------:R-:W4:Y:S06]  /*be80*/  LDSM.16.MT88.4 R128, [R221+0x9800] ;  /* 0x00980000dd80783b */ /* 0x000f2c0000004200 */
[-C--:B--2---:R-:W-:Y:S08]  /*be90*/  HMMA.16816.F32.BF16 R84, R112, R120.reuse, R84 ;  /* 0x000000787054723c */ /* 0x084ff00000041854 */
[C---:B------:R-:W-:Y:S04]  /*bea0*/  HMMA.16816.F32.BF16 R88, R116.reuse, R120, R88 ;  /* 0x000000787458723c */ /* 0x040fe80000041858 */
[--C-:B-1----:R-:W-:Y:S01]  /*beb0*/  FFMA.FTZ R111, R235, c[0x0][0x23c], -R106.reuse ;  /* 0x00008f00eb6f7a23 */ /* 0x102fe2000001086a */
[----:B------:R-:W-:Y:S03]  /*bec0*/  MOV R235, R190 ;  /* 0x000000be00eb7202 */ /* 0x000fe60000000f00 */
[-C--:B------:R-:W-:Y:S01]  /*bed0*/  HMMA.16816.F32.BF16 R92, R116, R122.reuse, R92 ;  /* 0x0000007a745c723c */ /* 0x080fe2000004185c */
[----:B------:R1:W-:Y:S06]  /*bee0*/  MUFU.EX2 R194, R111 ;  /* 0x0000006f00c27308 */ /* 0x0003ec0000000800 */
[----:B-----5:R-:W-:Y:S01]  /*bef0*/  F2FP.BF16.PACK_AB R116, R203, R204 ;  /* 0x000000cccb74723e */ /* 0x020fe200000010ff */
[----:B------:R-:W-:Y:S01]  /*bf00*/  HMMA.16816.F32.BF16 R96, R112, R122, R96 ;  /* 0x0000007a7060723c */ /* 0x000fe20000041860 */
[----:B------:R-:W2:Y:S03]  /*bf10*/  LDSM.16.MT88.4 R120, [R220+0xa800] ;  /* 0x00a80000dc78783b */ /* 0x000ea60000004200 */
[----:B------:R-:W-:Y:S02]  /*bf20*/  F2FP.BF16.PACK_AB R117, R202, R201 ;  /* 0x000000c9ca75723e */ /* 0x000fe400000010ff */
[----:B------:R-:W-:Y:S02]  /*bf30*/  F2FP.BF16.PACK_AB R118, R200, R199 ;  /* 0x000000c7c876723e */ /* 0x000fe400000010ff */
[----:B------:R-:W-:Y:S04]  /*bf40*/  F2FP.BF16.PACK_AB R112, R242, R243 ;  /* 0x000000f3f270723e */ /* 0x000fe800000010ff */
[----:B------:R-:W-:Y:S02]  /*bf50*/  F2FP.BF16.PACK_AB R113, R212, R213 ;  /* 0x000000d5d471723e */ /* 0x000fe400000010ff */
[----:B------:R-:W-:Y:S02]  /*bf60*/  F2FP.BF16.PACK_AB R114, R207, R208 ;  /* 0x000000d0cf72723e */ /* 0x000fe400000010ff */
[----:B------:R-:W-:Y:S01]  /*bf70*/  F2FP.BF16.PACK_AB R115, R205, R206 ;  /* 0x000000cecd73723e */ /* 0x000fe200000010ff */
[--C-:B-1----:R-:W-:Y:S01]  /*bf80*/  FFMA.FTZ R111, R176, c[0x0][0x23c], -R105.reuse ;  /* 0x00008f00b06f7a23 */ /* 0x102fe20000010869 */
[----:B------:R-:W-:Y:S01]  /*bf90*/  F2FP.BF16.PACK_AB R119, R197, R198 ;  /* 0x000000c6c577723e */ /* 0x000fe200000010ff */
[----:B------:R-:W-:Y:S02]  /*bfa0*/  FFMA.FTZ R105, R177, c[0x0][0x23c], -R105 ;  /* 0x00008f00b1697a23 */ /* 0x000fe40000010869 */
[----:B------:R-:W-:Y:S02]  /*bfb0*/  MUFU.EX2 R192, R111 ;  /* 0x0000006f00c07308 */ /* 0x000fe40000000800 */
[-C--:B---3--:R-:W-:Y:S08]  /*bfc0*/  HMMA.16816.F32.BF16 R4, R112, R124.reuse, R4 ;  /* 0x0000007c7004723c */ /* 0x088ff00000041804 */
[C---:B------:R-:W-:Y:S01]  /*bfd0*/  HMMA.16816.F32.BF16 R8, R116.reuse, R124, R8 ;  /* 0x0000007c7408723c */ /* 0x040fe20000041808 */
[----:B------:R1:W-:Y:S07]  /*bfe0*/  MUFU.EX2 R191, R105 ;  /* 0x0000006900bf7308 */ /* 0x0003ee0000000800 */
[-C--:B------:R-:W-:Y:S08]  /*bff0*/  HMMA.16816.F32.BF16 R12, R116, R126.reuse, R12 ;  /* 0x0000007e740c723c */ /* 0x080ff0000004180c */
[C---:B------:R-:W-:Y:S01]  /*c000*/  HMMA.16816.F32.BF16 R16, R112.reuse, R126, R16 ;  /* 0x0000007e7010723c */ /* 0x040fe20000041810 */
[----:B------:R-:W3:Y:S07]  /*c010*/  LDSM.16.MT88.4 R124, [R221+0xa800] ;  /* 0x00a80000dd7c783b */ /* 0x000eee0000004200 */
[-C--:B----4-:R-:W-:Y:S04]  /*c020*/  HMMA.16816.F32.BF16 R20, R112, R128.reuse, R20 ;  /* 0x000000807014723c */ /* 0x090fe80000041814 */
[--C-:B-1----:R-:W-:Y:S02]  /*c030*/  FFMA.FTZ R105, R178, c[0x0][0x23c], -R106.reuse ;  /* 0x00008f00b2697a23 */ /* 0x102fe4000001086a */
[----:B------:R-:W-:Y:S02]  /*c040*/  FFMA.FTZ R106, R179, c[0x0][0x23c], -R106 ;  /* 0x00008f00b36a7a23 */ /* 0x000fe4000001086a */
[C---:B------:R-:W-:Y:S01]  /*c050*/  HMMA.16816.F32.BF16 R24, R116.reuse, R128, R24 ;  /* 0x000000807418723c */ /* 0x040fe20000041818 */
[----:B------:R1:W-:Y:S07]  /*c060*/  MUFU.EX2 R190, R105 ;  /* 0x0000006900be7308 */ /* 0x0003ee0000000800 */
[-C--:B------:R-:W-:Y:S03]  /*c070*/  HMMA.16816.F32.BF16 R28, R116, R130.reuse, R28 ;  /* 0x00000082741c723c */ /* 0x080fe6000004181c */
[----:B------:R-:W4:Y:S05]  /*c080*/  MUFU.EX2 R189, R106 ;  /* 0x0000006a00bd7308 */ /* 0x000f2a0000000800 */
[C---:B------:R-:W-:Y:S01]  /*c090*/  HMMA.16816.F32.BF16 R32, R112.reuse, R130, R32 ;  /* 0x000000827020723c */ /* 0x040fe20000041820 */
[----:B------:R-:W5:Y:S04]  /*c0a0*/  LDSM.16.MT88.4 R128, [R220+0xb800] ;  /* 0x00b80000dc80783b */ /* 0x000f680000004200 */
[----:B------:R3:W-:Y:S03]  /*c0b0*/  MUFU.EX2 R106, R108 ;  /* 0x0000006c006a7308 */ /* 0x0007e60000000800 */
[-C--:B--2---:R-:W-:Y:S04]  /*c0c0*/  HMMA.16816.F32.BF16 R36, R112, R120.reuse, R36 ;  /* 0x000000787024723c */ /* 0x084fe80000041824 */
[--C-:B-1----:R-:W-:Y:S01]  /*c0d0*/  FFMA.FTZ R105, R236, c[0x0][0x23c], -R107.reuse ;  /* 0x00008f00ec697a23 */ /* 0x102fe2000001086b */
[----:B------:R-:W-:Y:S03]  /*c0e0*/  MOV R236, R184 ;  /* 0x000000b800ec7202 */ /* 0x000fe60000000f00 */
[C---:B------:R-:W-:Y:S01]  /*c0f0*/  HMMA.16816.F32.BF16 R40, R116.reuse, R120, R40 ;  /* 0x000000787428723c */ /* 0x040fe20000041828 */
[----:B------:R1:W-:Y:S03]  /*c100*/  MUFU.EX2 R188, R105 ;  /* 0x0000006900bc7308 */ /* 0x0003e60000000800 */
[----:B----4-:R-:W-:Y:S04]  /*c110*/  F2FP.BF16.PACK_AB R111, R189, R190 ;  /* 0x000000bebd6f723e */ /* 0x010fe800000010ff */
[-C--:B------:R-:W-:Y:S04]  /*c120*/  HMMA.16816.F32.BF16 R44, R116, R122.reuse, R44 ;  /* 0x0000007a742c723c */ /* 0x080fe8000004182c */
[----:B---3--:R-:W-:Y:S04]  /*c130*/  F2FP.BF16.PACK_AB R108, R195, R196 ;  /* 0x000000c4c36c723e */ /* 0x008fe800000010ff */
[C---:B------:R-:W-:Y:S01]  /*c140*/  HMMA.16816.F32.BF16 R48, R112.reuse, R122, R48 ;  /* 0x0000007a7030723c */ /* 0x040fe20000041830 */
[----:B------:R-:W2:Y:S07]  /*c150*/  LDSM.16.MT88.4 R120, [R221+0xb800] ;  /* 0x00b80000dd78783b */ /* 0x000eae0000004200 */
[-C--:B------:R-:W-:Y:S04]  /*c160*/  HMMA.16816.F32.BF16 R52, R112, R124.reuse, R52 ;  /* 0x0000007c7034723c */ /* 0x080fe80000041834 */
[--C-:B-1----:R-:W-:Y:S01]  /*c170*/  FFMA.FTZ R105, R237, c[0x0][0x23c], -R107.reuse ;  /* 0x00008f00ed697a23 */ /* 0x102fe2000001086b */
[----:B------:R-:W-:Y:S03]  /*c180*/  MOV R237, R186 ;  /* 0x000000ba00ed7202 */ /* 0x000fe60000000f00 */
[C---:B------:R-:W-:Y:S01]  /*c190*/  HMMA.16816.F32.BF16 R56, R116.reuse, R124, R56 ;  /* 0x0000007c7438723c */ /* 0x040fe20000041838 */
[----:B------:R1:W3:Y:S07]  /*c1a0*/  MUFU.EX2 R187, R105 ;  /* 0x0000006900bb7308 */ /* 0x0002ee0000000800 */
[-C--:B------:R-:W-:Y:S08]  /*c1b0*/  HMMA.16816.F32.BF16 R60, R116, R126.reuse, R60 ;  /* 0x0000007e743c723c */ /* 0x080ff0000004183c */
[C---:B------:R-:W-:Y:S01]  /*c1c0*/  HMMA.16816.F32.BF16 R64, R112.reuse, R126, R64 ;  /* 0x0000007e7040723c */ /* 0x040fe20000041840 */
[----:B------:R-:W4:Y:S07]  /*c1d0*/  LDSM.16.MT88.4 R124, [R220+0x9c00] ;  /* 0x009c0000dc7c783b */ /* 0x000f2e0000004200 */
[-C--:B-----5:R-:W-:Y:S04]  /*c1e0*/  HMMA.16816.F32.BF16 R68, R112, R128.reuse, R68 ;  /* 0x000000807044723c */ /* 0x0a0fe80000041844 */
[--C-:B-1----:R-:W-:Y:S01]  /*c1f0*/  FFMA.FTZ R105, R239, c[0x0][0x23c], -R110.reuse ;  /* 0x00008f00ef697a23 */ /* 0x102fe2000001086e */
[----:B---3--:R-:W-:Y:S01]  /*c200*/  F2FP.BF16.PACK_AB R176, R187, R188 ;  /* 0x000000bcbbb0723e */ /* 0x008fe200000010ff */
[----:B------:R-:W3:Y:S02]  /*c210*/  LDL.LU R239, [R1+0x1c] ;  /* 0x00001c0001ef7983 */ /* 0x000ee40000300800 */
[C---:B------:R-:W-:Y:S01]  /*c220*/  HMMA.16816.F32.BF16 R72, R116.reuse, R128, R72 ;  /* 0x000000807448723c */ /* 0x040fe20000041848 */
[----:B------:R1:W-:Y:S07]  /*c230*/  MUFU.EX2 R186, R105 ;  /* 0x0000006900ba7308 */ /* 0x0003ee0000000800 */
[-C--:B------:R-:W-:Y:S08]  /*c240*/  HMMA.16816.F32.BF16 R76, R116, R130.reuse, R76 ;  /* 0x00000082744c723c */ /* 0x080ff0000004184c */
[C---:B------:R-:W-:Y:S08]  /*c250*/  HMMA.16816.F32.BF16 R80, R112.reuse, R130, R80 ;  /* 0x000000827050723c */ /* 0x040ff00000041850 */
[-C--:B--2---:R-:W-:Y:S04]  /*c260*/  HMMA.16816.F32.BF16 R84, R112, R120.reuse, R84 ;  /* 0x000000787054723c */ /* 0x084fe80000041854 */
[--C-:B-1----:R-:W-:Y:S01]  /*c270*/  FFMA.FTZ R105, R240, c[0x0][0x23c], -R110.reuse ;  /* 0x00008f00f0697a23 */ /* 0x102fe2000001086e */
[----:B------:R-:W-:Y:S01]  /*c280*/  MOV R240, R182 ;  /* 0x000000b600f07202 */ /* 0x000fe20000000f00 */
[----:B------:R-:W-:Y:S01]  /*c290*/  FFMA.FTZ R110, R109, c[0x0][0x23c], -R110 ;  /* 0x00008f006d6e7a23 */ /* 0x000fe2000001086e */
[----:B------:R-:W-:Y:S01]  /*c2a0*/  F2FP.BF16.PACK_AB R109, R194, R193 ;  /* 0x000000c1c26d723e */ /* 0x000fe200000010ff */
[C---:B------:R-:W-:Y:S01]  /*c2b0*/  HMMA.16816.F32.BF16 R88, R116.reuse, R120, R88 ;  /* 0x000000787458723c */ /* 0x040fe20000041858 */
[----:B------:R1:W2:Y:S07]  /*c2c0*/  MUFU.EX2 R185, R105 ;  /* 0x0000006900b97308 */ /* 0x0002ae0000000800 */
[-C--:B------:R-:W-:Y:S08]  /*c2d0*/  HMMA.16816.F32.BF16 R92, R116, R122.reuse, R92 ;  /* 0x0000007a745c723c */ /* 0x080ff0000004185c */
[----:B------:R-:W-:Y:S04]  /*c2e0*/  HMMA.16816.F32.BF16 R96, R112, R122, R96 ;  /* 0x0000007a7060723c */ /* 0x000fe80000041860 */
[--C-:B-1----:R-:W-:Y:S02]  /*c2f0*/  FFMA.FTZ R105, R241, c[0x0][0x23c], -R107.reuse ;  /* 0x00008f00f1697a23 */ /* 0x102fe4000001086b */
[----:B------:R-:W5:Y:S01]  /*c300*/  LDL.LU R241, [R1+0x18] ;  /* 0x0000180001f17983 */ /* 0x000f620000300800 */
[----:B------:R-:W-:Y:S01]  /*c310*/  FFMA.FTZ R107, R238, c[0x0][0x23c], -R107 ;  /* 0x00008f00ee6b7a23 */ /* 0x000fe2000001086b */
[----:B------:R-:W-:Y:S01]  /*c320*/  MUFU.EX2 R184, R105 ;  /* 0x0000006900b87308 */ /* 0x000fe20000000800 */
[----:B--2---:R-:W-:Y:S03]  /*c330*/  F2FP.BF16.PACK_AB R177, R185, R186 ;  /* 0x000000bab9b1723e */ /* 0x004fe600000010ff */
[----:B------:R-:W-:Y:S02]  /*c340*/  MOV R238, R181 ;  /* 0x000000b500ee7202 */ /* 0x000fe40000000f00 */
[----:B------:R-:W1:Y:S04]  /*c350*/  LDSM.16.MT88.4 R180, [R220+0xbc00] ;  /* 0x00bc0000dcb4783b */ /* 0x000e680000004200 */
[----:B------:R2:W2:Y:S10]  /*c360*/  MUFU.EX2 R105, R110 ;  /* 0x0000006e00697308 */ /* 0x0004b40000000800 */
[----:B------:R-:W1:Y:S01]  /*c370*/  MUFU.EX2 R107, R107 ;  /* 0x0000006b006b7308 */ /* 0x000e620000000800 */
[----:B--2---:R-:W-:Y:S02]  /*c380*/  F2FP.BF16.PACK_AB R110, R191, R192 ;  /* 0x000000c0bf6e723e */ /* 0x004fe400000010ff */
[----:B------:R-:W-:Y:S05]  /*c390*/  F2FP.BF16.PACK_AB R179, R105, R106 ;  /* 0x0000006a69b3723e */ /* 0x000fea00000010ff */
[-C--:B----4-:R-:W-:Y:S01]  /*c3a0*/  HMMA.16816.F32.BF16 R116, R108, R124.reuse, R4 ;  /* 0x0000007c6c74723c */ /* 0x090fe20000041804 */
[----:B------:R-:W2:Y:S04]  /*c3b0*/  LDSM.16.MT88.4 R4, [R221+0xbc00] ;  /* 0x00bc0000dd04783b */ /* 0x000ea80000004200 */
[----:B-1----:R-:W-:Y:S07]  /*c3c0*/  F2FP.BF16.PACK_AB R178, R107, R184 ;  /* 0x000000b86bb2723e */ /* 0x002fee00000010ff */
[C---:B------:R-:W-:Y:S01]  /*c3d0*/  HMMA.16816.F32.BF16 R112, R176.reuse, R124, R8 ;  /* 0x0000007cb070723c */ /* 0x040fe20000041808 */
[----:B------:R-:W4:Y:S04]  /*c3e0*/  LDL.LU R9, [R1+0x10] ;  /* 0x0000100001097983 */ /* 0x000f280000300800 */
[----:B------:R-:W4:Y:S02]  /*c3f0*/  LDL.LU R11, [R1+0x14] ;  /* 0x00001400010b7983 */ /* 0x000f240000300800 */
[----:B------:R-:W-:Y:S01]  /*c400*/  MOV R10, R133 ;  /* 0x00000085000a7202 */ /* 0x000fe20000000f00 */
[-C--:B------:R-:W-:Y:S04]  /*c410*/  HMMA.16816.F32.BF16 R120, R176, R126.reuse, R12 ;  /* 0x0000007eb078723c */ /* 0x080fe8000004180c */
[----:B------:R-:W-:Y:S04]  /*c420*/  MOV R8, R134 ;  /* 0x0000008600087202 */ /* 0x000fe80000000f00 */
        /* <DEDUP_REMOVED lines=20> */
[----:B------:R-:W-:Y:S04]  /*c570*/  HMMA.16816.F32.BF16 R96, R108, R6, R96 ;  /* 0x000000066c60723c */ /* 0x000fe80000041860 */
[----:B---3--:R-:W-:Y:S04]  /*c580*/  FFMA.FTZ R0, R0, R239, R240 ;  /* 0x000000ef00007223 */ /* 0x008fe800000100f0 */
[----:B------:R-:W-:Y:S04]  /*c590*/  FADD.FTZ R0, R234, R0 ;  /* 0x00000000ea007221 */ /* 0x000fe80000010000 */
[----:B------:R-:W-:Y:S04]  /*c5a0*/  FADD.FTZ R0, R230, R0 ;  /* 0x00000000e6007221 */ /* 0x000fe80000010000 */
[----:B------:R-:W-:Y:S04]  /*c5b0*/  FADD.FTZ R0, R218, R0 ;  /* 0x00000000da007221 */ /* 0x000fe80000010000 */
[----:B------:R-:W-:Y:S04]  /*c5c0*/  FADD.FTZ R0, R249, R0 ;  /* 0x00000000f9007221 */ /* 0x000fe80000010000 */
[----:B------:R-:W-:Y:S04]  /*c5d0*/  FADD.FTZ R0, R248, R0 ;  /* 0x00000000f8007221 */ /* 0x000fe80000010000 */
[----:B------:R-:W-:Y:S02]  /*c5e0*/  FADD.FTZ R0, R245, R0 ;  /* 0x00000000f5007221 */ /* 0x000fe40000010000 */
[----:B-----5:R-:W-:Y:S04]  /*c5f0*/  FFMA.FTZ R2, R2, R241, R238 ;  /* 0x000000f102027223 */ /* 0x020fe800000100ee */
[----:B------:R-:W-:Y:S04]  /*c600*/  FADD.FTZ R2, R235, R2 ;  /* 0x00000002eb027221 */ /* 0x000fe80000010000 */
[----:B------:R-:W-:Y:S04]  /*c610*/  FADD.FTZ R2, R231, R2 ;  /* 0x00000002e7027221 */ /* 0x000fe80000010000 */
[----:B------:R-:W-:Y:S04]  /*c620*/  FADD.FTZ R2, R219, R2 ;  /* 0x00000002db027221 */ /* 0x000fe80000010000 */
[----:B------:R-:W-:Y:S04]  /*c630*/  FADD.FTZ R2, R251, R2 ;  /* 0x00000002fb027221 */ /* 0x000fe80000010000 */
[----:B------:R-:W-:Y:S04]  /*c640*/  FADD.FTZ R2, R250, R2 ;  /* 0x00000002fa027221 */ /* 0x000fe80000010000 */
[----:B------:R-:W-:Y:S02]  /*c650*/  FADD.FTZ R2, R247, R2 ;  /* 0x00000002f7027221 */ /* 0x000fe40000010000 */
[----:B----4-:R-:W-:Y:S02]  /*c660*/  FFMA.FTZ R101, R101, R9, R8 ;  /* 0x0000000965657223 */ /* 0x010fe40000010008 */
[----:B------:R-:W-:Y:S02]  /*c670*/  FFMA.FTZ R100, R100, R11, R10 ;  /* 0x0000000b64647223 */ /* 0x000fe4000001000a */
[----:B------:R-:W-:Y:S02]  /*c680*/  FADD.FTZ R8, R237, R101 ;  /* 0x00000065ed087221 */ /* 0x000fe40000010000 */
[----:B------:R-:W-:Y:S01]  /*c690*/  FADD.FTZ R9, R236, R100 ;  /* 0x00000064ec097221 */ /* 0x000fe20000010000 */
[----:B------:R-:W-:Y:S01]  /*c6a0*/  MOV R100, R104 ;  /* 0x0000006800647202 */ /* 0x000fe20000000f00 */
        /* <DEDUP_REMOVED lines=41> */
[----:B------:R1:W-:Y:S01]  /*c940*/  STL [R1+0x10], R6 ;  /* 0x0000100601007387 */ /* 0x0003e20000100800 */
[----:B------:R-:W-:Y:S02]  /*c950*/  FADD.FTZ R2, R184, R0 ;  /* 0x00000000b8027221 */ /* 0x000fe40000010000 */
[----:B------:R-:W-:Y:S01]  /*c960*/  FADD.FTZ R0, R106, R4 ;  /* 0x000000046a007221 */ /* 0x000fe20000010000 */
[----:B------:R-:W-:Y:S01]  /*c970*/  MOV R106, R102 ;  /* 0x00000066006a7202 */ /* 0x000fe20000000f00 */
[----:B------:R-:W-:Y:S02]  /*c980*/  FADD.FTZ R4, R189, R5 ;  /* 0x00000005bd047221 */ /* 0x000fe40000010000 */
[----:B------:R-:W-:Y:S01]  /*c990*/  FADD.FTZ R2, R107, R2 ;  /* 0x000000026b027221 */ /* 0x000fe20000010000 */
[----:B------:R-:W-:Y:S01]  /*c9a0*/  MOV R107, R3 ;  /* 0x00000003006b7202 */ /* 0x000fe20000000f00 */
[----:B------:R-:W-:Y:S01]  /*c9b0*/  FADD.FTZ R0, R105, R0 ;  /* 0x0000000069007221 */ /* 0x000fe20000010000 */
[----:B------:R1:W-:Y:S01]  /*c9c0*/  STL [R1+0x14], R4 ;  /* 0x0000140401007387 */ /* 0x0003e20000100800 */
[----:B------:R-:W-:Y:S03]  /*c9d0*/  MOV R105, R103 ;  /* 0x0000006700697202 */ /* 0x000fe60000000f00 */
[----:B------:R1:W-:Y:S04]  /*c9e0*/  STL [R1+0x18], R2 ;  /* 0x0000180201007387 */ /* 0x0003e80000100800 */
[----:B------:R1:W-:Y:S02]  /*c9f0*/  STL [R1+0x1c], R0 ;  /* 0x00001c0001007387 */ /* 0x0003e40000100800 */
[----:B-1----:R-:W-:-:S05]  /*ca00*/  @P0 BRA `(.L_x_327) ;  /* 0xffffc84000000947 */ /* 0x002fca000383ffff */
.L_x_326:
[----:B-1----:R-:W2:Y:S04]  /*ca10*/  LDL.LU R2, [R1+0x10] ;  /* 0x0000100001027983 */ /* 0x002ea80000300800 */
[----:B------:R-:W3:Y:S04]  /*ca20*/  LDL.LU R9, [R1+0x14] ;  /* 0x0000140001097983 */ /* 0x000ee80000300800 */
[----:B------:R-:W4:Y:S04]  /*ca30*/  LDL.LU R8, [R1+0x18] ;  /* 0x0000180001087983 */ /* 0x000f280000300800 */
[----:B------:R-:W5:Y:S01]  /*ca40*/  LDL.LU R7, [R1+0x1c] ;  /* 0x00001c0001077983 */ /* 0x000f620000300800 */
[----:B------:R-:W-:Y:S01]  /*ca50*/  ULDC.U8 UR4, c[0x0][0x329] ;  /* 0x0000ca4000047ab9 */ /* 0x000fe20000000000 */
[----:B------:R-:W-:Y:S01]  /*ca60*/  BSSY B0, `(.L_x_330) ;  /* 0x0000161000007945 */ /* 0x000fe20003800000 */
[----:B------:R-:W-:Y:S01]  /*ca70*/  ISETP.NE.AND P0, PT, RZ, UR4, PT ;  /* 0x00000004ff007c0c */ /* 0x000fe2000bf05270 */
[----:B------:R-:W-:-:S02]  /*ca80*/  ULDC.U8 UR5, c[0x0][0x328] ;  /* 0x0000ca0000057ab9 */ /* 0x000fc40000000000 */
[----:B------:R-:W-:-:S10]  /*ca90*/  ISETP.NE.AND P1, PT, RZ, UR5, PT ;  /* 0x00000005ff007c0c */ /* 0x000fd4000bf25270 */
[----:B------:R-:W-:-:S05]  /*caa0*/  @P0 MOV R105, c[0x0][0x210] ;  /* 0x0000840000690a02 */ /* 0x000fca0000000f00 */
[----:B------:R-:W-:Y:S01]  /*cab0*/  @P0 IMAD R105, R105, c[0x0][0x214], RZ ;  /* 0x0000850069690a24 */ /* 0x000fe200078e02ff */
[----:B--2---:R-:W1:Y:S04]  /*cac0*/  SHFL.BFLY PT, R0, R2, 0x2, 0x1f ;  /* 0x0c401f0002007f89 */ /* 0x004e6800000e0000 */
[----:B---3--:R-:W2:Y:S04]  /*cad0*/  SHFL.BFLY PT, R4, R9, 0x2, 0x1f ;  /* 0x0c401f0009047f89 */ /* 0x008ea800000e0000 */
[----:B----4-:R-:W3:Y:S04]  /*cae0*/  SHFL.BFLY PT, R5, R8, 0x2, 0x1f ;  /* 0x0c401f0008057f89 */ /* 0x010ee800000e0000 */
[----:B-----5:R-:W-:Y:S01]  /*caf0*/  SHFL.BFLY PT, R6, R7, 0x2, 0x1f ;  /* 0x0c401f0007067f89 */ /* 0x020fe200000e0000 */
[----:B-1----:R-:W-:-:S02]  /*cb00*/  FADD.FTZ R0, R0, R2 ;  /* 0x0000000200007221 */ /* 0x002fc40000010000 */
[----:B--2---:R-:W-:-:S03]  /*cb10*/  FADD.FTZ R4, R4, R9 ;  /* 0x0000000904047221 */ /* 0x004fc60000010000 */
[----:B------:R-:W1:Y:S01]  /*cb20*/  SHFL.BFLY PT, R2, R0, 0x1, 0x1f ;  /* 0x0c201f0000027f89 */ /* 0x000e6200000e0000 */
[----:B---3--:R-:W-:-:S03]  /*cb30*/  FADD.FTZ R5, R5, R8 ;  /* 0x0000000805057221 */ /* 0x008fc60000010000 */
[----:B------:R-:W2:Y:S01]  /*cb40*/  SHFL.BFLY PT, R49, R4, 0x1, 0x1f ;  /* 0x0c201f0004317f89 */ /* 0x000ea200000e0000 */
[----:B------:R-:W-:-:S04]  /*cb50*/  @!P0 MOV R8, c[0x0][0x214] ;  /* 0x0000850000088a02 */ /* 0x000fc80000000f00 */
[----:B------:R-:W-:Y:S02]  /*cb60*/  @!P0 SEL R105, R8, c[0x0][0x234], !P1 ;  /* 0x00008d0008698a07 */ /* 0x000fe40004800000 */
[----:B------:R-:W-:Y:S01]  /*cb70*/  ISETP.NE.OR P1, PT, RZ, UR4, !P1 ;  /* 0x00000004ff007c0c */ /* 0x000fe2000cf25670 */
[----:B-1----:R-:W-:Y:S01]  /*cb80*/  FADD.FTZ R50, R0, R2 ;  /* 0x0000000200327221 */ /* 0x002fe20000010000 */
[----:B------:R-:W-:Y:S01]  /*cb90*/  MOV R0, 0x3f800000 ;  /* 0x3f80000000007802 */ /* 0x000fe20000000f00 */
[----:B------:R-:W-:Y:S02]  /*cba0*/  FADD.FTZ R2, R6, R7 ;  /* 0x0000000706027221 */ /* 0x000fe40000010000 */
[----:B------:R-:W1:Y:S01]  /*cbb0*/  SHFL.BFLY PT, R7, R5, 0x1, 0x1f ;  /* 0x0c201f0005077f89 */ /* 0x000e6200000e0000 */
[----:B------:R-:W-:Y:S01]  /*cbc0*/  FSETP.NE.FTZ.AND P6, PT, R50, RZ, PT ;  /* 0x000000ff3200720b */ /* 0x000fe20003fd5000 */
[----:B--2---:R-:W-:Y:S01]  /*cbd0*/  FADD.FTZ R49, R4, R49 ;  /* 0x0000003104317221 */ /* 0x004fe20000010000 */
[----:B------:R-:W-:Y:S01]  /*cbe0*/  MOV R4, 0x3f800000 ;  /* 0x3f80000000047802 */ /* 0x000fe20000000f00 */
[----:B------:R-:W2:Y:S03]  /*cbf0*/  SHFL.BFLY PT, R6, R2, 0x1, 0x1f ;  /* 0x0c201f0002067f89 */ /* 0x000ea600000e0000 */
[----:B------:R-:W-:-:S07]  /*cc00*/  FSETP.NE.FTZ.AND P5, PT, R49, RZ, PT ;  /* 0x000000ff3100720b */ /* 0x000fce0003fb5000 */
[----:B------:R-:W3:Y:S08]  /*cc10*/  @P6 MUFU.RCP R0, R50 ;  /* 0x0000003200006308 */ /* 0x000ef00000001000 */
[----:B------:R-:W-:Y:S01]  /*cc20*/  @P5 MUFU.RCP R4, R49 ;  /* 0x0000003100045308 */ /* 0x000fe20000001000 */
[----:B-1----:R-:W-:Y:S02]  /*cc30*/  FADD.FTZ R100, R5, R7 ;  /* 0x0000000705647221 */ /* 0x002fe40000010000 */
[----:B--2---:R-:W-:-:S03]  /*cc40*/  FADD.FTZ R101, R2, R6 ;  /* 0x0000000602657221 */ /* 0x004fc60000010000 */
[----:B------:R-:W-:Y:S01]  /*cc50*/  FSETP.NE.FTZ.AND P4, PT, R100, RZ, PT ;  /* 0x000000ff6400720b */ /* 0x000fe20003f95000 */
[C---:B---3--:R-:W-:Y:S01]  /*cc60*/  FMUL.FTZ R116, R0.reuse, R116 ;  /* 0x0000007400747220 */ /* 0x048fe20000410000 */
[----:B------:R-:W-:Y:S01]  /*cc70*/  MOV R2, 0x3f800000 ;  /* 0x3f80000000027802 */ /* 0x000fe20000000f00 */
[C---:B------:R-:W-:Y:S01]  /*cc80*/  FMUL.FTZ R46, R0.reuse, R117 ;  /* 0x00000075002e7220 */ /* 0x040fe20000410000 */
[----:B------:R-:W-:Y:S01]  /*cc90*/  FSETP.NE.FTZ.AND P3, PT, R101, RZ, PT ;  /* 0x000000ff6500720b */ /* 0x000fe20003f75000 */
[C---:B------:R-:W-:Y:S02]  /*cca0*/  FMUL.FTZ R124, R0.reuse, R124 ;  /* 0x0000007c007c7220 */ /* 0x040fe40000410000 */
[----:B------:R-:W-:Y:S01]  /*ccb0*/  FMUL.FTZ R44, R0, R125 ;  /* 0x0000007d002c7220 */ /* 0x000fe20000410000 */
[----:B------:R-:W-:Y:S01]  /*ccc0*/  F2FP.BF16.PACK_AB R46, R46, R116 ;  /* 0x000000742e2e723e */ /* 0x000fe200000010ff */
[C---:B------:R-:W-:Y:S02]  /*ccd0*/  FMUL.FTZ R128, R0.reuse, R128 ;  /* 0x0000008000807220 */ /* 0x040fe40000410000 */
[----:B------:R-:W-:Y:S01]  /*cce0*/  FMUL.FTZ R42, R0, R129 ;  /* 0x00000081002a7220 */ /* 0x000fe20000410000 */
[----:B------:R-:W-:Y:S01]  /*ccf0*/  F2FP.BF16.PACK_AB R44, R44, R124 ;  /* 0x0000007c2c2c723e */ /* 0x000fe200000010ff */
[----:B------:R-:W1:Y:S01]  /*cd00*/  @P4 MUFU.RCP R2, R100 ;  /* 0x0000006400024308 */ /* 0x000e620000001000 */
[----:B------:R-:W-:-:S02]  /*cd10*/  FMUL.FTZ R140, R0, R140 ;  /* 0x0000008c008c7220 */ /* 0x000fc40000410000 */
[----:B------:R-:W-:Y:S01]  /*cd20*/  FMUL.FTZ R39, R0, R141 ;  /* 0x0000008d00277220 */ /* 0x000fe20000410000 */
[----:B------:R-:W-:Y:S01]  /*cd30*/  F2FP.BF16.PACK_AB R42, R42, R128 ;  /* 0x000000802a2a723e */ /* 0x000fe200000010ff */
[C---:B------:R-:W-:Y:S02]  /*cd40*/  FMUL.FTZ R144, R0.reuse, R144 ;  /* 0x0000009000907220 */ /* 0x040fe40000410000 */
[C---:B------:R-:W-:Y:S01]  /*cd50*/  FMUL.FTZ R36, R0.reuse, R145 ;  /* 0x0000009100247220 */ /* 0x040fe20000410000 */
[----:B------:R-:W-:Y:S01]  /*cd60*/  F2FP.BF16.PACK_AB R39, R39, R140 ;  /* 0x0000008c2727723e */ /* 0x000fe200000010ff */
[C---:B------:R-:W-:Y:S02]  /*cd70*/  FMUL.FTZ R156, R0.reuse, R156 ;  /* 0x0000009c009c7220 */ /* 0x040fe40000410000 */
[----:B------:R-:W-:Y:S01]  /*cd80*/  FMUL.FTZ R32, R0, R157 ;  /* 0x0000009d00207220 */ /* 0x000fe20000410000 */
[----:B------:R-:W-:Y:S01]  /*cd90*/  F2FP.BF16.PACK_AB R36, R36, R144 ;  /* 0x000000902424723e */ /* 0x000fe200000010ff */
[----:B------:R-:W-:-:S02]  /*cda0*/  FMUL.FTZ R160, R0, R160 ;  /* 0x000000a000a07220 */ /* 0x000fc40000410000 */
[----:B------:R-:W-:Y:S01]  /*cdb0*/  FMUL.FTZ R29, R0, R161 ;  /* 0x000000a1001d7220 */ /* 0x000fe20000410000 */
[----:B------:R-:W-:Y:S01]  /*cdc0*/  F2FP.BF16.PACK_AB R32, R32, R156 ;  /* 0x0000009c2020723e */ /* 0x000fe200000010ff */
[----:B-1----:R-:W-:Y:S02]  /*cdd0*/  FMUL.FTZ R19, R2, R73 ;  /* 0x0000004902137220 */ /* 0x002fe40000410000 */
[----:B------:R-:W1:Y:S01]  /*cde0*/  S2R R73, SR_TID.X ;  /* 0x0000000000497919 */ /* 0x000e620000002100 */
[C---:B------:R-:W-:Y:S01]  /*cdf0*/  FMUL.FTZ R172, R0.reuse, R172 ;  /* 0x000000ac00ac7220 */ /* 0x040fe20000410000 */
[----:B------:R-:W-:Y:S01]  /*ce00*/  F2FP.BF16.PACK_AB R29, R29, R160 ;  /* 0x000000a01d1d723e */ /* 0x000fe200000010ff */
[C---:B------:R-:W-:Y:S02]  /*ce10*/  FMUL.FTZ R25, R0.reuse, R173 ;  /* 0x000000ad00197220 */ /* 0x040fe40000410000 */
        /* <DEDUP_REMOVED lines=11> */
[----:B------:R-:W-:Y:S01]  /*ced0*/  MOV R0, 0x3f800000 ;  /* 0x3f80000000007802 */ /* 0x000fe20000000f00 */
[C---:B------:R-:W-:Y:S01]  /*cee0*/  FMUL.FTZ R118, R4.reuse, R118 ;  /* 0x0000007604767220 */ /* 0x040fe20000410000 */
[----:B------:R-:W-:Y:S01]  /*cef0*/  F2FP.BF16.PACK_AB R13, R13, R84 ;  /* 0x000000540d0d723e */ /* 0x000fe200000010ff */
[C---:B------:R-:W-:Y:S01]  /*cf00*/  FMUL.FTZ R45, R4.reuse, R119 ;  /* 0x00000077042d7220 */ /* 0x040fe20000410000 */
[----:B-1----:R-:W-:Y:S01]  /*cf10*/  SHF.R.S32.HI R51, RZ, 0x1f, R73 ;  /* 0x0000001fff337819 */ /* 0x002fe20000011449 */
[C---:B------:R-:W-:Y:S01]  /*cf20*/  FMUL.FTZ R126, R4.reuse, R126 ;  /* 0x0000007e047e7220 */ /* 0x040fe20000410000 */
[----:B------:R-:W1:Y:S01]  /*cf30*/  @P3 MUFU.RCP R0, R101 ;  /* 0x0000006500003308 */ /* 0x000e620000001000 */
[C---:B------:R-:W-:Y:S01]  /*cf40*/  FMUL.FTZ R43, R4.reuse, R127 ;  /* 0x0000007f042b7220 */ /* 0x040fe20000410000 */
[----:B------:R-:W-:Y:S01]  /*cf50*/  F2FP.BF16.PACK_AB R45, R45, R118 ;  /* 0x000000762d2d723e */ /* 0x000fe200000010ff */
[C---:B------:R-:W-:Y:S01]  /*cf60*/  FMUL.FTZ R130, R4.reuse, R130 ;  /* 0x0000008204827220 */ /* 0x040fe20000410000 */
[----:B------:R-:W-:Y:S01]  /*cf70*/  F2FP.BF16.PACK_AB R9, R9, R96 ;  /* 0x000000600909723e */ /* 0x000fe200000010ff */
        /* <DEDUP_REMOVED lines=28> */
[C---:B------:R-:W-:Y:S01]  /*d140*/  LEA.HI R4, R51.reuse, R73, RZ, 0x2 ;  /* 0x0000004933047211 */ /* 0x040fe200078f10ff */
[C---:B-1----:R-:W-:Y:S01]  /*d150*/  FMUL.FTZ R115, R0.reuse, R115 ;  /* 0x0000007300737220 */ /* 0x042fe20000410000 */
[----:B------:R-:W-:Y:S01]  /*d160*/  LEA.HI R51, R51, R73, RZ, 0x5 ;  /* 0x0000004933337211 */ /* 0x000fe200078f28ff */
[----:B------:R-:W-:Y:S01]  /*d170*/  FMUL.FTZ R114, R0, R114 ;  /* 0x0000007200727220 */ /* 0x000fe20000410000 */
[----:B------:R-:W-:Y:S01]  /*d180*/  F2FP.BF16.PACK_AB R12, R12, R86 ;  /* 0x000000560c0c723e */ /* 0x000fe200000010ff */
[C---:B------:R-:W-:Y:S01]  /*d190*/  FMUL.FTZ R123, R0.reuse, R123 ;  /* 0x0000007b007b7220 */ /* 0x040fe20000410000 */
[----:B------:R-:W-:Y:S01]  /*d1a0*/  SHF.R.S32.HI R33, RZ, 0x5, R51 ;  /* 0x00000005ff217819 */ /* 0x000fe20000011433 */
[C---:B------:R-:W-:Y:S01]  /*d1b0*/  FMUL.FTZ R122, R0.reuse, R122 ;  /* 0x0000007a007a7220 */ /* 0x040fe20000410000 */
[----:B------:R-:W-:Y:S01]  /*d1c0*/  F2FP.BF16.PACK_AB R114, R115, R114 ;  /* 0x000000727372723e */ /* 0x000fe200000010ff */
[----:B------:R-:W-:Y:S01]  /*d1d0*/  FMUL.FTZ R135, R0, R135 ;  /* 0x0000008700877220 */ /* 0x000fe20000410000 */
[----:B------:R-:W-:Y:S01]  /*d1e0*/  F2FP.BF16.PACK_AB R8, R8, R98 ;  /* 0x000000620808723e */ /* 0x000fe200000010ff */
        /* <DEDUP_REMOVED lines=29> */
[----:B------:R-:W-:Y:S01]  /*d3c0*/  FMUL.FTZ R112, R2, R112 ;  /* 0x0000007002707220 */ /* 0x000fe20000410000 */
[----:B------:R-:W-:Y:S01]  /*d3d0*/  LOP3.LUT R4, R4, 0xfffffffc, RZ, 0xc0, !PT ;  /* 0xfffffffc04047812 */ /* 0x000fe200078ec0ff */
[C---:B------:R-:W-:Y:S01]  /*d3e0*/  FMUL.FTZ R48, R2.reuse, R113 ;  /* 0x0000007102307220 */ /* 0x040fe20000410000 */
[----:B------:R-:W-:Y:S01]  /*d3f0*/  F2FP.BF16.PACK_AB R10, R91, R10 ;  /* 0x0000000a5b0a723e */ /* 0x000fe200000010ff */
        /* <DEDUP_REMOVED lines=22> */
[C---:B------:R-:W-:Y:S01]  /*d560*/  FMUL.FTZ R76, R2.reuse, R76 ;  /* 0x0000004c024c7220 */ /* 0x040fe20000410000 */
[----:B------:R-:W-:Y:S01]  /*d570*/  F2FP.BF16.PACK_AB R23, R23, R168 ;  /* 0x000000a81717723e */ /* 0x000fe200000010ff */
[C---:B------:R-:W-:Y:S01]  /*d580*/  FMUL.FTZ R15, R2.reuse, R77 ;  /* 0x0000004d020f7220 */ /* 0x040fe20000410000 */
[----:B------:R-:W-:Y:S01]  /*d590*/  F2FP.BF16.PACK_AB R19, R19, R72 ;  /* 0x000000481313723e */ /* 0x000fe200000010ff */
[C---:B------:R-:W-:Y:S02]  /*d5a0*/  FMUL.FTZ R88, R2.reuse, R88 ;  /* 0x0000005802587220 */ /* 0x040fe40000410000 */
[C---:B------:R-:W-:Y:S01]  /*d5b0*/  FMUL.FTZ R11, R2.reuse, R89 ;  /* 0x00000059020b7220 */ /* 0x040fe20000410000 */
[----:B------:R-:W-:Y:S01]  /*d5c0*/  F2FP.BF16.PACK_AB R15, R15, R76 ;  /* 0x0000004c0f0f723e */ /* 0x000fe200000010ff */
[----:B------:R-:W-:-:S02]  /*d5d0*/  FMUL.FTZ R92, R2, R92 ;  /* 0x0000005c025c7220 */ /* 0x000fc40000410000 */
[----:B------:R-:W-:Y:S01]  /*d5e0*/  FMUL.FTZ R7, R2, R93 ;  /* 0x0000005d02077220 */ /* 0x000fe20000410000 */
[----:B------:R-:W-:Y:S02]  /*d5f0*/  SHF.R.S32.HI R2, RZ, 0x1f, R0 ;  /* 0x0000001fff027819 */ /* 0x000fe40000011400 */
[----:B------:R-:W-:Y:S02]  /*d600*/  F2FP.BF16.PACK_AB R11, R11, R88 ;  /* 0x000000580b0b723e */ /* 0x000fe400000010ff */
[----:B------:R-:W-:Y:S02]  /*d610*/  LEA.HI R2, R2, R0, RZ, 0x3 ;  /* 0x0000000002027211 */ /* 0x000fe400078f18ff */
[----:B------:R-:W-:Y:S02]  /*d620*/  F2FP.BF16.PACK_AB R7, R7, R92 ;  /* 0x0000005c0707723e */ /* 0x000fe400000010ff */
[----:B------:R-:W-:-:S04]  /*d630*/  LOP3.LUT R2, R2, 0xfffffff8, RZ, 0xc0, !PT ;  /* 0xfffffff802027812 */ /* 0x000fc800078ec0ff */
[----:B------:R-:W-:-:S04]  /*d640*/  IADD3 R2, R0, -R2, RZ ;  /* 0x8000000200027210 */ /* 0x000fc80007ffe0ff */
[----:B------:R-:W-:-:S04]  /*d650*/  LEA.HI R0, R2, R2, RZ, 0x1 ;  /* 0x0000000202007211 */ /* 0x000fc800078f08ff */
[----:B------:R-:W-:Y:S02]  /*d660*/  SHF.R.S32.HI R6, RZ, 0x1, R0 ;  /* 0x00000001ff067819 */ /* 0x000fe40000011400 */
[----:B------:R-:W-:Y:S02]  /*d670*/  LOP3.LUT R5, R0, 0x3fffffe, RZ, 0xc0, !PT ;  /* 0x03fffffe00057812 */ /* 0x000fe400078ec0ff */
[----:B------:R-:W-:Y:S02]  /*d680*/  IADD3 R0, -R4, R73, RZ ;  /* 0x0000004904007210 */ /* 0x000fe40007ffe1ff */
[----:B------:R-:W-:Y:S02]  /*d690*/  SHF.L.U32 R4, R6, 0x6, RZ ;  /* 0x0000000606047819 */ /* 0x000fe400000006ff */
[----:B------:R-:W-:Y:S02]  /*d6a0*/  IADD3 R2, R2, -R5, RZ ;  /* 0x8000000502027210 */ /* 0x000fe40007ffe0ff */
[----:B------:R-:W-:-:S02]  /*d6b0*/  LEA R0, R33, R0, 0x8 ;  /* 0x0000000021007211 */ /* 0x000fc400078e40ff */
[----:B------:R-:W-:Y:S02]  /*d6c0*/  LOP3.LUT R5, R4, 0xc0, RZ, 0xc0, !PT ;  /* 0x000000c004057812 */ /* 0x000fe400078ec0ff */
[----:B------:R-:W-:Y:S02]  /*d6d0*/  LOP3.LUT R4, R6, 0x1, RZ, 0xc0, !PT ;  /* 0x0000000106047812 */ /* 0x000fe400078ec0ff */
[----:B------:R-:W-:Y:S02]  /*d6e0*/  LEA R0, R2, R0, 0x4 ;  /* 0x0000000002007211 */ /* 0x000fe400078e20ff */
[----:B------:R-:W-:Y:S02]  /*d6f0*/  LEA.HI R2, R5, R5, RZ, 0x1d ;  /* 0x0000000505027211 */ /* 0x000fe400078fe8ff */
[----:B------:R-:W-:Y:S02]  /*d700*/  ISETP.NE.U32.AND P2, PT, R4, 0x1, PT ;  /* 0x000000010400780c */ /* 0x000fe40003f45070 */
[----:B------:R-:W-:-:S02]  /*d710*/  LEA R0, R0, R2, 0x1 ;  /* 0x0000000200007211 */ /* 0x000fc400078e08ff */
[----:B------:R-:W-:Y:S02]  /*d720*/  MOV R4, 0x20 ;  /* 0x0000002000047802 */ /* 0x000fe40000000f00 */
[----:B------:R-:W-:-:S04]  /*d730*/  SHF.L.U32 R0, R0, 0x1, RZ ;  /* 0x0000000100007819 */ /* 0x000fc800000006ff */
[C---:B------:R-:W-:Y:S01]  /*d740*/  IADD3 R2, R0.reuse, -0x10, RZ ;  /* 0xfffffff000027810 */ /* 0x040fe20007ffe0ff */
[----:B------:R-:W-:Y:S02]  /*d750*/  STS [R0], R46 ;  /* 0x0000002e00007388 */ /* 0x000fe40000000800 */
[----:B------:R-:W-:Y:S02]  /*d760*/  @P2 IADD3 R2, R0, 0x10, RZ ;  /* 0x0000001000022810 */ /* 0x000fe40007ffe0ff */
[----:B------:R-:W-:Y:S01]  /*d770*/  LOP3.LUT P2, RZ, R6, 0x2, RZ, 0xc0, !PT ;  /* 0x0000000206ff7812 */ /* 0x000fe2000784c0ff */
[----:B------:R-:W-:Y:S01]  /*d780*/  STS [R0+0x200], R45 ;  /* 0x0002002d00007388 */ /* 0x000fe20000000800 */
[----:B------:R-:W-:Y:S02]  /*d790*/  F2FP.BF16.PACK_AB R6, R95, R94 ;  /* 0x0000005e5f06723e */ /* 0x000fe400000010ff */
[----:B------:R-:W-:Y:S01]  /*d7a0*/  SEL R4, R4, 0xffffffe0, !P2 ;  /* 0xffffffe004047807 */ /* 0x000fe20005000000 */
[----:B------:R-:W-:Y:S03]  /*d7b0*/  STS [R2], R44 ;  /* 0x0000002c02007388 */ /* 0x000fe60000000800 */
[----:B------:R-:W-:Y:S01]  /*d7c0*/  IADD3 R5, R0, R4, RZ ;  /* 0x0000000400057210 */ /* 0x000fe20007ffe0ff */
[----:B------:R-:W-:Y:S01]  /*d7d0*/  STS [R2+0x200], R43 ;  /* 0x0002002b02007388 */ /* 0x000fe20000000800 */
[----:B------:R-:W-:-:S03]  /*d7e0*/  IADD3 R4, R4, R2, RZ ;  /* 0x0000000204047210 */ /* 0x000fc60007ffe0ff */
[----:B------:R-:W-:Y:S04]  /*d7f0*/  STS [R0+0x1000], R48 ;  /* 0x0010003000007388 */ /* 0x000fe80000000800 */
[----:B------:R-:W-:Y:S04]  /*d800*/  STS [R0+0x1200], R114 ;  /* 0x0012007200007388 */ /* 0x000fe80000000800 */
[----:B------:R-:W-:Y:S04]  /*d810*/  STS [R2+0x1000], R47 ;  /* 0x0010002f02007388 */ /* 0x000fe80000000800 */
[----:B------:R-:W-:Y:S04]  /*d820*/  STS [R2+0x1200], R122 ;  /* 0x0012007a02007388 */ /* 0x000fe80000000800 */
[----:B------:R-:W-:Y:S04]  /*d830*/  STS [R5], R42 ;  /* 0x0000002a05007388 */ /* 0x000fe80000000800 */
[----:B------:R-:W-:Y:S04]  /*d840*/  STS [R5+0x200], R41 ;  /* 0x0002002905007388 */ /* 0x000fe80000000800 */
        /* <DEDUP_REMOVED lines=26> */
[----:B------:R-:W-:Y:S04]  /*d9f0*/  STS [R0+0x5000], R19 ;  /* 0x0050001300007388 */ /* 0x000fe80000000800 */
[----:B------:R3:W-:Y:S04]  /*da00*/  STS [R0+0x5200], R18 ;  /* 0x0052001200007388 */ /* 0x0007e80000000800 */
[----:B------:R4:W-:Y:S04]  /*da10*/  STS [R2+0x5000], R15 ;  /* 0x0050000f02007388 */ /* 0x0009e80000000800 */
[----:B------:R5:W-:Y:S04]  /*da20*/  STS [R2+0x5200], R14 ;  /* 0x0052000e02007388 */ /* 0x000be80000000800 */
[----:B------:R-:W-:Y:S01]  /*da30*/  STS [R5+0x4000], R13 ;  /* 0x0040000d05007388 */ /* 0x000fe20000000800 */
[----:B-1----:R-:W-:-:S03]  /*da40*/  MOV R17, 0x7f800000 ;  /* 0x7f80000000117802 */ /* 0x002fc60000000f00 */
[----:B------:R-:W-:Y:S01]  /*da50*/  STS [R5+0x4200], R12 ;  /* 0x0042000c05007388 */ /* 0x000fe20000000800 */
[----:B--2---:R-:W-:-:S03]  /*da60*/  MOV R16, 0x7f800000 ;  /* 0x7f80000000107802 */ /* 0x004fc60000000f00 */
[----:B------:R-:W-:Y:S04]  /*da70*/  STS [R4+0x4000], R9 ;  /* 0x0040000904007388 */ /* 0x000fe80000000800 */
[----:B------:R1:W-:Y:S01]  /*da80*/  STS [R4+0x4200], R8 ;  /* 0x0042000804007388 */ /* 0x0003e20000000800 */
[----:B---3--:R-:W-:Y:S01]  /*da90*/  @P0 MOV R0, 0x1 ;  /* 0x0000000100000802 */ /* 0x008fe20000000f00 */
[----:B------:R-:W-:Y:S02]  /*daa0*/  @!P0 IMAD R0, R105, c[0x0][0x1c0], RZ ;  /* 0x0000700069008a24 */ /* 0x000fe400078e02ff */
[----:B------:R-:W-:Y:S01]  /*dab0*/  STS [R5+0x5000], R11 ;  /* 0x0050000b05007388 */ /* 0x000fe20000000800 */
[----:B----4-:R-:W-:-:S03]  /*dac0*/  MOV R15, 0x7f800000 ;  /* 0x7f800000000f7802 */ /* 0x010fc60000000f00 */
[----:B------:R-:W-:Y:S01]  /*dad0*/  STS [R5+0x5200], R10 ;  /* 0x0052000a05007388 */ /* 0x000fe20000000800 */
[----:B-----5:R-:W-:Y:S02]  /*dae0*/  LOP3.LUT R2, R51, 0xffffffe0, RZ, 0xc0, !PT ;  /* 0xffffffe033027812 */ /* 0x020fe400078ec0ff */
[----:B------:R-:W-:Y:S01]  /*daf0*/  MOV R14, 0x7f800000 ;  /* 0x7f800000000e7802 */ /* 0x000fe20000000f00 */
[----:B------:R2:W-:Y:S04]  /*db00*/  STS [R4+0x5000], R7 ;  /* 0x0050000704007388 */ /* 0x0005e80000000800 */
[----:B------:R3:W-:Y:S04]  /*db10*/  STS [R4+0x5200], R6 ;  /* 0x0052000604007388 */ /* 0x0007e80000000800 */
[----:B------:R-:W-:Y:S06]  /*db20*/  BAR.SYNC.DEFER_BLOCKING 0x0 ;  /* 0x0000000000007b1d */ /* 0x000fec0000010000 */
[----:B------:R-:W4:Y:S01]  /*db30*/  S2R R18, SR_CTAID.Y ;  /* 0x0000000000127919 */ /* 0x000f220000002600 */
[----:B-1----:R-:W1:Y:S03]  /*db40*/  @P6 MUFU.LG2 R8, R50 ;  /* 0x0000003200086308 */ /* 0x002e660000000c00 */
[----:B------:R-:W5:Y:S04]  /*db50*/  S2R R13, SR_CTAID.X ;  /* 0x00000000000d7919 */ /* 0x000f680000002500 */
[----:B------:R-:W5:Y:S01]  /*db60*/  S2R R19, SR_CTAID.Z ;  /* 0x0000000000137919 */ /* 0x000f620000002700 */
[----:B------:R-:W-:Y:S01]  /*db70*/  @P5 MUFU.LG2 R9, R49 ;  /* 0x0000003100095308 */ /* 0x000fe20000000c00 */
[----:B--2---:R-:W-:-:S02]  /*db80*/  IADD3 R7, -R2, R73, RZ ;  /* 0x0000004902077210 */ /* 0x004fc40007ffe1ff */
[----:B---3--:R-:W-:Y:S01]  /*db90*/  @P0 MOV R6, c[0x0][0x210] ;  /* 0x0000840000060a02 */ /* 0x008fe20000000f00 */
[----:B------:R-:W-:-:S04]  /*dba0*/  CS2R R4, SRZ ;  /* 0x0000000000047805 */ /* 0x000fc8000001ff00 */
[----:B------:R-:W2:Y:S01]  /*dbb0*/  @P4 MUFU.LG2 R11, R100 ;  /* 0x00000064000b4308 */ /* 0x000ea20000000c00 */
[----:B------:R3:W3:Y:S01]  /*dbc0*/  LDS.128 R36, [R226] ;  /* 0x00000000e2247984 */ /* 0x0006e20000000c00 */
[----:B------:R-:W-:Y:S01]  /*dbd0*/  @!P0 MOV R6, 0x1 ;  /* 0x0000000100068802 */ /* 0x000fe20000000f00 */
[----:B-1----:R-:W-:Y:S01]  /*dbe0*/  @P6 FMUL.FTZ R2, R8, 0.69314718246459960938 ;  /* 0x3f31721808026820 */ /* 0x002fe20000410000 */
[----:B------:R-:W-:Y:S01]  /*dbf0*/  LOP3.LUT P0, RZ, R7, 0x3, RZ, 0xc0, !PT ;  /* 0x0000000307ff7812 */ /* 0x000fe2000780c0ff */
[----:B------:R1:W1:Y:S01]  /*dc00*/  LDS.128 R68, [R226+0x800] ;  /* 0x00080000e2447984 */ /* 0x0002620000000c00 */
[C---:B----4-:R-:W-:Y:S02]  /*dc10*/  IMAD R0, R18.reuse, R0, RZ ;  /* 0x0000000012007224 */ /* 0x050fe400078e02ff */
[----:B------:R-:W4:Y:S01]  /*dc20*/  @P3 MUFU.LG2 R10, R101 ;  /* 0x00000065000a3308 */ /* 0x000f220000000c00 */
[----:B------:R1:W1:Y:S01]  /*dc30*/  LDS.128 R64, [R226+0x1000] ;  /* 0x00100000e2407984 */ /* 0x0002620000000c00 */
[----:B------:R-:W-:Y:S01]  /*dc40*/  @!P1 IMAD R12, R18, c[0x0][0x214], RZ ;  /* 0x00008500120c9a24 */ /* 0x000fe200078e02ff */
[----:B------:R-:W-:-:S02]  /*dc50*/  SEL R8, R0, RZ, P1 ;  /* 0x000000ff00087207 */ /* 0x000fc40000800000 */
[----:B------:R1:W1:Y:S01]  /*dc60*/  LDS.128 R60, [R226+0x1800] ;  /* 0x00180000e23c7984 */ /* 0x0002620000000c00 */
[----:B-----5:R-:W-:Y:S01]  /*dc70*/  IMAD R0, R13, R6, RZ ;  /* 0x000000060d007224 */ /* 0x020fe200078e02ff */
[----:B------:R-:W-:Y:S01]  /*dc80*/  @!P1 MOV R4, R12 ;  /* 0x0000000c00049202 */ /* 0x000fe20000000f00 */
[----:B------:R-:W-:Y:S01]  /*dc90*/  @P6 FFMA.FTZ R17, R104, c[0x0][0x238], R2 ;  /* 0x00008e0068116a23 */ /* 0x000fe20000010002 */
[----:B------:R1:W1:Y:S01]  /*dca0*/  LDS.128 R28, [R226+0x2000] ;  /* 0x00200000e21c7984 */ /* 0x0002620000000c00 */
[----:B------:R-:W-:Y:S01]  /*dcb0*/  IMAD R2, R19, R105, R8 ;  /* 0x0000006913027224 */ /* 0x000fe200078e0208 */
[----:B------:R-:W-:Y:S01]  /*dcc0*/  SHF.L.U32 R0, R0, 0x7, RZ ;  /* 0x0000000700007819 */ /* 0x000fe200000006ff */
[----:B--2---:R-:W-:Y:S01]  /*dcd0*/  @P4 FMUL.FTZ R8, R11, 0.69314718246459960938 ;  /* 0x3f3172180b084820 */ /* 0x004fe20000410000 */
[----:B------:R2:W1:Y:S01]  /*dce0*/  LDS.128 R56, [R226+0x2800] ;  /* 0x00280000e2387984 */ /* 0x0004620000000c00 */
[----:B------:R-:W-:Y:S01]  /*dcf0*/  @!P1 SHF.R.S32.HI R5, RZ, 0x1f, R12 ;  /* 0x0000001fff059819 */ /* 0x000fe2000001140c */
[----:B------:R-:W-:Y:S01]  /*dd00*/  @P5 FMUL.FTZ R9, R9, 0.69314718246459960938 ;  /* 0x3f31721809095820 */ /* 0x000fe20000410000 */
[----:B------:R-:W-:Y:S01]  /*dd10*/  IADD3 R11, P2, P1, R0, R4, R2 ;  /* 0x00000004000b7210 */ /* 0x000fe2000795e002 */
[----:B------:R2:W1:Y:S01]  /*dd20*/  LDS.128 R52, [R226+0x3000] ;  /* 0x00300000e2347984 */ /* 0x0004620000000c00 */
[----:B----4-:R-:W-:Y:S01]  /*dd30*/  @P3 FMUL.FTZ R7, R10, 0.69314718246459960938 ;  /* 0x3f3172180a073820 */ /* 0x010fe20000410000 */
[----:B------:R-:W-:Y:S01]  /*dd40*/  SHF.R.S32.HI R0, RZ, 0x1f, R0 ;  /* 0x0000001fff007819 */ /* 0x000fe20000011400 */
[----:B------:R-:W-:Y:S01]  /*dd50*/  @P5 FFMA.FTZ R16, R103, c[0x0][0x238], R9 ;  /* 0x00008e0067105a23 */ /* 0x000fe20000010009 */
[----:B------:R2:W4:Y:S01]  /*dd60*/  LDS.128 R48, [R226+0x3800] ;  /* 0x00380000e2307984 */ /* 0x0005220000000c00 */
[----:B------:R-:W-:Y:S01]  /*dd70*/  SHF.R.S32.HI R2, RZ, 0x1f, R2 ;  /* 0x0000001fff027819 */ /* 0x000fe20000011402 */
[----:B------:R-:W-:-:S02]  /*dd80*/  @P4 FFMA.FTZ R14, R102, c[0x0][0x238], R8 ;  /* 0x00008e00660e4a23 */ /* 0x000fc40000010008 */
[----:B------:R2:W1:Y:S01]  /*dd90*/  LDS.128 R24, [R226+0x4000] ;  /* 0x00400000e2187984 */ /* 0x0004620000000c00 */
[----:B------:R-:W-:Y:S01]  /*dda0*/  @P3 FFMA.FTZ R15, R3, c[0x0][0x238], R7 ;  /* 0x00008e00030f3a23 */ /* 0x000fe20000010007 */
[----:B------:R-:W-:Y:S02]  /*ddb0*/  IADD3.X R5, R0, R5, R2, P2, P1 ;  /* 0x0000000500057210 */ /* 0x000fe400017e2402 */
[----:B------:R2:W1:Y:S04]  /*ddc0*/  LDS.128 R44, [R226+0x4800] ;  /* 0x00480000e22c7984 */ /* 0x0004680000000c00 */
[----:B------:R2:W1:Y:S04]  /*ddd0*/  LDS.128 R40, [R226+0x5000] ;  /* 0x00500000e2287984 */ /* 0x0004680000000c00 */
[----:B------:R2:W1:Y:S01]  /*dde0*/  LDS.128 R20, [R226+0x5800] ;  /* 0x00580000e2147984 */ /* 0x0004620000000c00 */
[----:B------:R-:W-:Y:S05]  /*ddf0*/  @P0 BRA `(.L_x_331) ;  /* 0x0000027000000947 */ /* 0x000fea0003800000 */
[----:B---3--:R-:W3:Y:S01]  /*de00*/  LDL.LU R106, [R1+0x48] ;  /* 0x00004800016a7983 */ /* 0x008ee20000300800 */
[----:B------:R-:W-:Y:S01]  /*de10*/  SHF.R.S32.HI R0, RZ, 0x1f, R33 ;  /* 0x0000001fff007819 */ /* 0x000fe20000011421 */
[----:B------:R-:W-:-:S03]  /*de20*/  IMAD.MOV.U32 R7, RZ, RZ, c[0x0][0x214] ;  /* 0x00008500ff077624 */ /* 0x000fc600078e00ff */
[----:B------:R-:W-:Y:S01]  /*de30*/  LEA.HI R0, R0, R33, RZ, 0x2 ;  /* 0x0000002100007211 */ /* 0x000fe200078f10ff */
[----:B------:R-:W-:-:S03]  /*de40*/  IMAD R7, R13, -0x80, R7 ;  /* 0xffffff800d077824 */ /* 0x000fc600078e0207 */
[----:B------:R-:W-:-:S05]  /*de50*/  LOP3.LUT R0, R0, 0xffffffc, RZ, 0xc0, !PT ;  /* 0x0ffffffc00007812 */ /* 0x000fca00078ec0ff */
[----:B------:R-:W-:-:S04]  /*de60*/  IMAD.IADD R0, R33, 0x1, -R0 ;  /* 0x0000000121007824 */ /* 0x000fc800078e0a00 */
[----:B---3--:R-:W-:-:S05]  /*de70*/  IMAD R0, R0, 0x10, R106 ;  /* 0x0000001000007824 */ /* 0x008fca00078e026a */
        /* <DEDUP_REMOVED lines=10> */
[----:B------:R-:W-:Y:S01]  /*df20*/  @!P6 LEA.HI.X.SX32 R9, R0, R5, 0x1, P0 ;  /* 0x000000050009e211 */ /* 0x000fe200000f0eff */
        /* <DEDUP_REMOVED lines=20> */
.L_x_331:
[----:B---3--:R-:W-:Y:S05]  /*e070*/  BSYNC B0 ;  /* 0x0000000000007941 */ /* 0x008fea0003800000 */
.L_x_330:
[----:B------:R-:W3:Y:S01]  /*e080*/  LDL.LU.64 R2, [R1+0x38] ;  /* 0x0000380001027983 */ /* 0x000ee20000300a00 */
[----:B------:R-:W-:Y:S01]  /*e090*/  SHF.R.S32.HI R0, RZ, 0x1f, R18 ;  /* 0x0000001fff007819 */ /* 0x000fe20000011412 */
[----:B------:R-:W-:-:S02]  /*e0a0*/  ULDC.64 UR4, c[0x0][0x1e8] ;  /* 0x00007a0000047ab9 */ /* 0x000fc40000000a00 */
[----:B------:R-:W5:Y:S01]  /*e0b0*/  LDL.LU.64 R6, [R1+0x40] ;  /* 0x0000400001067983 */ /* 0x000f620000300a00 */
[----:B------:R-:W-:Y:S01]  /*e0c0*/  SHF.R.S32.HI R4, RZ, 0x1f, R19 ;  /* 0x0000001fff047819 */ /* 0x000fe20000011413 */
[----:B------:R-:W-:Y:S01]  /*e0d0*/  IMAD R0, R0, c[0x0][0x1e0], RZ ;  /* 0x0000780000007a24 */ /* 0x000fe200078e02ff */
[----:B------:R-:W-:Y:S02]  /*e0e0*/  USHF.L.U32 UR9, UR4, 0x6, URZ ;  /* 0x0000000604097899 */ /* 0x000fe4000800063f */
[----:B------:R-:W-:Y:S01]  /*e0f0*/  UMOV UR8, 0x6 ;  /* 0x0000000600087882 */ /* 0x000fe20000000000 */
[----:B------:R-:W-:Y:S01]  /*e100*/  IMAD R0, R18, c[0x0][0x1e4], R0 ;  /* 0x0000790012007a24 */ /* 0x000fe200078e0200 */
[----:B------:R-:W-:Y:S01]  /*e110*/  USHF.L.U64.HI UR5, UR4, UR8, UR5 ;  /* 0x0000000804057299 */ /* 0x000fe20008010205 */
[----:B------:R-:W-:-:S04]  /*e120*/  IMAD R4, R4, c[0x0][0x1f0], RZ ;  /* 0x00007c0004047a24 */ /* 0x000fc800078e02ff */
[----:B------:R-:W-:Y:S02]  /*e130*/  IMAD R4, R19, c[0x0][0x1f4], R4 ;  /* 0x00007d0013047a24 */ /* 0x000fe400078e0204 */
[----:B---3--:R-:W-:-:S04]  /*e140*/  IMAD.WIDE.U32 R2, R18, c[0x0][0x1e0], R2 ;  /* 0x0000780012027a25 */ /* 0x008fc800078e0002 */
[----:B------:R-:W-:Y:S02]  /*e150*/  IMAD.IADD R3, R3, 0x1, R0 ;  /* 0x0000000103037824 */ /* 0x000fe400078e0200 */
[----:B-----5:R-:W-:Y:S02]  /*e160*/  IMAD R0, R7, c[0x0][0x1e8], RZ ;  /* 0x00007a0007007a24 */ /* 0x020fe400078e02ff */
[----:B------:R-:W-:-:S04]  /*e170*/  IMAD.WIDE.U32 R2, R19, c[0x0][0x1f0], R2 ;  /* 0x00007c0013027a25 */ /* 0x000fc800078e0002 */
[----:B------:R-:W-:Y:S01]  /*e180*/  IMAD R0, R6, c[0x0][0x1ec], R0 ;  /* 0x00007b0006007a24 */ /* 0x000fe200078e0200 */
[----:B------:R-:W-:-:S05]  /*e190*/  IADD3 R3, R3, R4, RZ ;  /* 0x0000000403037210 */ /* 0x000fca0007ffe0ff */
        /* <DEDUP_REMOVED lines=15> */
[----:B------:R-:W-:Y:S04]  /*e290*/  STG.E.128 [R2.64+0x40], R52 ;  /* 0x0000403402007986 */ /* 0x000fe8000c101d06 */
[----:B------:R-:W-:Y:S01]  /*e2a0*/  STG.E.128 [R2.64+0x80], R40 ;  /* 0x0000802802007986 */ /* 0x000fe2000c101d06 */
[----:B-1----:R-:W-:-:S04]  /*e2b0*/  IADD3 R6, P0, R2, UR9, RZ ;  /* 0x0000000902067c10 */ /* 0x002fc8000ff1e0ff */
[----:B------:R-:W-:-:S05]  /*e2c0*/  IADD3.X R7, R3, UR5, RZ, P0, !PT ;  /* 0x0000000503077c10 */ /* 0x000fca00087fe4ff */
[----:B------:R-:W-:Y:S04]  /*e2d0*/  STG.E.128 [R6.64], R60 ;  /* 0x0000003c06007986 */ /* 0x000fe8000c101d06 */
[----:B----4-:R-:W-:Y:S04]  /*e2e0*/  STG.E.128 [R6.64+0x40], R48 ;  /* 0x0000403006007986 */ /* 0x010fe8000c101d06 */
[----:B------:R-:W-:Y:S01]  /*e2f0*/  STG.E.128 [R6.64+0x80], R20 ;  /* 0x0000801406007986 */ /* 0x000fe2000c101d06 */
[----:B------:R-:W-:Y:S05]  /*e300*/  EXIT ;  /* 0x000000000000794d */ /* 0x000fea0003800000 */
.L_x_321:
[----:B-12---:R-:W1:Y:S01]  /*e310*/  LDC.U8 R10, c[0x0][0x329] ;  /* 0x0000ca40ff0a7b82 */ /* 0x006e620000000000 */
[----:B------:R-:W-:Y:S01]  /*e320*/  SHF.R.S32.HI R6, RZ, 0x1f, R166 ;  /* 0x0000001fff067819 */ /* 0x000fe200000114a6 */
[----:B------:R-:W-:Y:S01]  /*e330*/  ULDC.64 UR4, c[0x0][0x1e8] ;  /* 0x00007a0000047ab9 */ /* 0x000fe20000000a00 */
[----:B------:R-:W-:Y:S01]  /*e340*/  SHF.R.S32.HI R0, RZ, 0x1f, R24 ;  /* 0x0000001fff007819 */ /* 0x000fe20000011418 */
[----:B------:R-:W-:Y:S01]  /*e350*/  USHF.L.U32 UR8, UR4, 0x6, URZ ;  /* 0x0000000604087899 */ /* 0x000fe2000800063f */
[----:B------:R-:W-:Y:S01]  /*e360*/  LEA.HI R6, R6, R166, RZ, 0x2 ;  /* 0x000000a606067211 */ /* 0x000fe200078f10ff */
[----:B------:R-:W-:Y:S01]  /*e370*/  UMOV UR9, 0x6 ;  /* 0x0000000600097882 */ /* 0x000fe20000000000 */
        /* <DEDUP_REMOVED lines=11> */
[----:B------:R-:W-:Y:S01]  /*e430*/  IMAD.SHL.U32 R2, R2, 0x8, RZ ;  /* 0x0000000802027824 */ /* 0x000fe200078e00ff */
[----:B------:R-:W-:Y:S01]  /*e440*/  USHF.L.U64.HI UR5, UR4, UR9, UR5 ;  /* 0x0000000904057299 */ /* 0x000fe20008010205 */
[----:B------:R-:W-:Y:S01]  /*e450*/  IMAD R8, R27, c[0x0][0x1f4], R8 ;  /* 0x00007d001b087a24 */ /* 0x000fe200078e0208 */
[----:B------:R-:W-:Y:S01]  /*e460*/  ISETP.GE.OR P5, PT, R6, R16, P6 ;  /* 0x000000100600720c */ /* 0x000fe200037a6670 */
[----:B------:R-:W-:Y:S01]  /*e470*/  IMAD.WIDE R4, R15, 0x80, R6 ;  /* 0x000000800f047825 */ /* 0x000fe200078e0206 */
[----:B------:R-:W-:-:S02]  /*e480*/  SHF.R.S32.HI R3, RZ, 0x1f, R2 ;  /* 0x0000001fff037819 */ /* 0x000fc40000011402 */
[----:B-1----:R-:W-:-:S03]  /*e490*/  ISETP.NE.AND P1, PT, R10, RZ, PT ;  /* 0x000000ff0a00720c */ /* 0x002fc60003f25270 */
[----:B------:R-:W-:-:S04]  /*e4a0*/  IMAD.WIDE.U32 R2, R24, c[0x0][0x1e0], R2 ;  /* 0x0000780018027a25 */ /* 0x000fc800078e0002 */
[----:B------:R-:W-:-:S04]  /*e4b0*/  IMAD.IADD R3, R0, 0x1, R3 ;  /* 0x0000000100037824 */ /* 0x000fc800078e0203 */
[----:B------:R-:W-:Y:S02]  /*e4c0*/  IMAD.WIDE.U32 R2, R27, c[0x0][0x1f0], R2 ;  /* 0x00007c001b027a25 */ /* 0x000fe400078e0002 */
[----:B--2---:R-:W-:Y:S02]  /*e4d0*/  @!P1 ISETP.NE.AND P0, PT, R9, RZ, PT ;  /* 0x000000ff0900920c */ /* 0x004fe40003f05270 */
        /* <DEDUP_REMOVED lines=13> */
[----:B------:R-:W-:Y:S01]  /*e5b0*/  IMAD.IADD R3, R8, 0x1, R5 ;  /* 0x0000000108037824 */ /* 0x000fe200078e0205 */
[----:B------:R-:W-:Y:S01]  /*e5c0*/  IADD3 R8, R6, 0x20, RZ ;  /* 0x0000002006087810 */ /* 0x000fe20007ffe0ff */
[----:B------:R-:W-:Y:S02]  /*e5d0*/  IMAD R5, R24, R7, RZ ;  /* 0x0000000718057224 */ /* 0x000fe400078e02ff */
[----:B------:R-:W-:Y:S01]  /*e5e0*/  @P1 IMAD.MOV.U32 R7, RZ, RZ, c[0x0][0x210] ;  /* 0x00008400ff071624 */ /* 0x000fe200078e00ff */
[----:B------:R-:W-:Y:S01]  /*e5f0*/  LEA.HI.X R3, R4, c[0x0][0x1d4], R3, 0x1, P2 ;  /* 0x0000750004037a11 */ /* 0x000fe200010f0c03 */
[----:B------:R-:W-:Y:S01]  /*e600*/  IMAD R4, R24, c[0x0][0x214], RZ ;  /* 0x0000850018047a24 */ /* 0x000fe200078e02ff */
[----:B------:R-:W-:Y:S01]  /*e610*/  SEL R5, R5, RZ, !P0 ;  /* 0x000000ff05057207 */ /* 0x000fe20004000000 */
[----:B------:R-:W-:Y:S01]  /*e620*/  @!P1 IMAD.MOV.U32 R7, RZ, RZ, 0x1 ;  /* 0x00000001ff079424 */ /* 0x000fe200078e00ff */
[----:B------:R-:W-:Y:S01]  /*e630*/  ISETP.GE.OR P4, PT, R8, R16, P6 ;  /* 0x000000100800720c */ /* 0x000fe20003786670 */
[----:B------:R-:W-:Y:S01]  /*e640*/  STG.E.128 [R2.64], RZ ;  /* 0x000000ff02007986 */ /* 0x000fe2000c101d06 */
[----:B------:R-:W-:Y:S01]  /*e650*/  SHF.R.S32.HI R11, RZ, 0x1f, R4 ;  /* 0x0000001fff0b7819 */ /* 0x000fe20000011404 */
[----:B------:R-:W-:Y:S01]  /*e660*/  IMAD R9, R27, R0, R5 ;  /* 0x000000001b097224 */ /* 0x000fe200078e0205 */
[----:B------:R-:W-:Y:S01]  /*e670*/  IADD3 R5, R6, 0x40, RZ ;  /* 0x0000004006057810 */ /* 0x000fe20007ffe0ff */
[----:B------:R-:W-:Y:S01]  /*e680*/  STG.E.128 [R2.64+0x40], RZ ;  /* 0x000040ff02007986 */ /* 0x000fe2000c101d06 */
[-C--:B------:R-:W-:Y:S01]  /*e690*/  IMAD R0, R169, R7.reuse, RZ ;  /* 0x00000007a9007224 */ /* 0x080fe200078e02ff */
[----:B------:R-:W-:Y:S01]  /*e6a0*/  SEL R4, R4, RZ, P0 ;  /* 0x000000ff04047207 */ /* 0x000fe20000000000 */
[----:B------:R-:W-:Y:S01]  /*e6b0*/  @!P5 IMAD R10, R6, R7, RZ ;  /* 0x00000007060ad224 */ /* 0x000fe200078e02ff */
[----:B------:R1:W-:Y:S01]  /*e6c0*/  STG.E.128 [R2.64+0x80], RZ ;  /* 0x000080ff02007986 */ /* 0x0003e2000c101d06 */
[----:B------:R-:W-:-:S02]  /*e6d0*/  ISETP.GE.OR P3, PT, R5, R16, P6 ;  /* 0x000000100500720c */ /* 0x000fc40003766670 */
[----:B------:R-:W-:Y:S01]  /*e6e0*/  SEL R11, R11, RZ, P0 ;  /* 0x000000ff0b0b7207 */ /* 0x000fe20000000000 */
[----:B------:R-:W-:Y:S01]  /*e6f0*/  @!P4 IMAD R15, R8, R7, RZ ;  /* 0x00000007080fc224 */ /* 0x000fe200078e02ff */
[----:B------:R-:W-:-:S09]  /*e700*/  SHF.R.S32.HI R12, RZ, 0x1f, R9 ;  /* 0x0000001fff0c7819 */ /* 0x000fd20000011409 */
[----:B------:R-:W-:Y:S01]  /*e710*/  @!P3 IMAD R8, R5, R7, RZ ;  /* 0x000000070508b224 */ /* 0x000fe200078e02ff */
[----:B-1----:R-:W-:-:S04]  /*e720*/  IADD3 R2, P2, R2, UR8, RZ ;  /* 0x0000000802027c10 */ /* 0x002fc8000ff5e0ff */
[----:B------:R-:W-:Y:S02]  /*e730*/  IADD3.X R3, R3, UR5, RZ, P2, !PT ;  /* 0x0000000503037c10 */ /* 0x000fe400097fe4ff */
[----:B------:R-:W-:Y:S02]  /*e740*/  IADD3 R13, P2, P1, R0, R4, R9 ;  /* 0x00000004000d7210 */ /* 0x000fe4000795e009 */
[----:B------:R-:W-:Y:S01]  /*e750*/  SHF.R.S32.HI R0, RZ, 0x1f, R0 ;  /* 0x0000001fff007819 */ /* 0x000fe20000011400 */
[----:B------:R-:W-:Y:S03]  /*e760*/  STG.E.128 [R2.64], RZ ;  /* 0x000000ff02007986 */ /* 0x000fe6000c101d06 */
[----:B------:R-:W-:Y:S01]  /*e770*/  IADD3.X R12, R0, R11, R12, P2, P1 ;  /* 0x0000000b000c7210 */ /* 0x000fe200017e240c */
[----:B------:R-:W-:Y:S01]  /*e780*/  STG.E.128 [R2.64+0x40], RZ ;  /* 0x000040ff02007986 */ /* 0x000fe2000c101d06 */
[----:B------:R-:W-:-:S02]  /*e790*/  @!P5 IADD3 R0, P2, R10, R13, RZ ;  /* 0x0000000d0a00d210 */ /* 0x000fc40007f5e0ff */
[C---:B------:R-:W-:Y:S01]  /*e7a0*/  @!P4 IADD3 R9, P1, R15.reuse, R13, RZ ;  /* 0x0000000d0f09c210 */ /* 0x040fe20007f3e0ff */
[----:B------:R1:W-:Y:S01]  /*e7b0*/  STG.E.128 [R2.64+0x80], RZ ;  /* 0x000080ff02007986 */ /* 0x0003e2000c101d06 */
[-C--:B------:R-:W-:Y:S02]  /*e7c0*/  @!P5 LEA.HI.X.SX32 R11, R10, R12.reuse, 0x1, P2 ;  /* 0x0000000c0a0bd211 */ /* 0x080fe400010f0eff */
[C---:B------:R-:W-:Y:S02]  /*e7d0*/  @!P5 LEA R10, P2, R0.reuse, c[0x0][0x200], 0x2 ;  /* 0x00008000000ada11 */ /* 0x040fe400078410ff */
[----:B------:R-:W-:Y:S02]  /*e7e0*/  @!P4 LEA.HI.X.SX32 R15, R15, R12, 0x1, P1 ;  /* 0x0000000c0f0fc211 */ /* 0x000fe400008f0eff */
[----:B------:R-:W-:Y:S02]  /*e7f0*/  @!P5 LEA.HI.X R11, R0, c[0x0][0x204], R11, 0x2, P2 ;  /* 0x00008100000bda11 */ /* 0x000fe400010f140b */
[----:B-1----:R-:W-:-:S04]  /*e800*/  IADD3 R2, P0, R2, UR8, RZ ;  /* 0x0000000802027c10 */ /* 0x002fc8000ff1e0ff */
[----:B------:R-:W-:Y:S02]  /*e810*/  IADD3.X R3, R3, UR5, RZ, P0, !PT ;  /* 0x0000000503037c10 */ /* 0x000fe400087fe4ff */
[----:B------:R-:W-:-:S03]  /*e820*/  IADD3 R4, P0, R2, UR8, RZ ;  /* 0x0000000802047c10 */ /* 0x000fc6000ff1e0ff */
[----:B------:R-:W-:Y:S01]  /*e830*/  STG.E.128 [R2.64], RZ ;  /* 0x000000ff02007986 */ /* 0x000fe2000c101d06 */
[----:B------:R-:W-:Y:S02]  /*e840*/  IADD3.X R5, R3, UR5, RZ, P0, !PT ;  /* 0x0000000503057c10 */ /* 0x000fe400087fe4ff */
[C---:B------:R-:W-:Y:S01]  /*e850*/  @!P3 IADD3 R14, P0, R8.reuse, R13, RZ ;  /* 0x0000000d080eb210 */ /* 0x040fe20007f1e0ff */
[----:B------:R-:W-:Y:S03]  /*e860*/  STG.E.128 [R2.64+0x40], RZ ;  /* 0x000040ff02007986 */ /* 0x000fe6000c101d06 */
[----:B------:R-:W-:Y:S01]  /*e870*/  @!P3 LEA.HI.X.SX32 R0, R8, R12, 0x1, P0 ;  /* 0x0000000c0800b211 */ /* 0x000fe200000f0eff */
[----:B------:R1:W-:Y:S01]  /*e880*/  STG.E.128 [R2.64+0x80], RZ ;  /* 0x000080ff02007986 */ /* 0x0003e2000c101d06 */
[----:B------:R-:W-:-:S03]  /*e890*/  @!P4 LEA R8, P1, R9, c[0x0][0x200], 0x2 ;  /* 0x000080000908ca11 */ /* 0x000fc600078210ff */
[----:B------:R-:W-:Y:S01]  /*e8a0*/  STG.E.128 [R4.64], RZ ;  /* 0x000000ff04007986 */ /* 0x000fe2000c101d06 */
[----:B------:R-:W-:-:S03]  /*e8b0*/  @!P4 LEA.HI.X R9, R9, c[0x0][0x204], R15, 0x2, P1 ;  /* 0x000081000909ca11 */ /* 0x000fc600008f140f */
[----:B------:R-:W-:Y:S04]  /*e8c0*/  STG.E.128 [R4.64+0x40], RZ ;  /* 0x000040ff04007986 */ /* 0x000fe8000c101d06 */
[----:B------:R2:W-:Y:S01]  /*e8d0*/  STG.E.128 [R4.64+0x80], RZ ;  /* 0x000080ff04007986 */ /* 0x0005e2000c101d06 */
[----:B-1----:R-:W-:-:S04]  /*e8e0*/  @!P3 LEA R2, P0, R14, c[0x0][0x200], 0x2 ;  /* 0x000080000e02ba11 */ /* 0x002fc800078010ff */
[----:B------:R-:W-:Y:S01]  /*e8f0*/  @!P3 LEA.HI.X R3, R14, c[0x0][0x204], R0, 0x2, P0 ;  /* 0x000081000e03ba11 */ /* 0x000fe200000f1400 */
[----:B------:R-:W-:Y:S02]  /*e900*/  @!P3 IMAD.MOV.U32 R0, RZ, RZ, 0x7f800000 ;  /* 0x7f800000ff00b424 */ /* 0x000fe400078e00ff */
[----:B--2---:R-:W-:Y:S02]  /*e910*/  @!P5 IMAD.MOV.U32 R5, RZ, RZ, 0x7f800000 ;  /* 0x7f800000ff05d424 */ /* 0x004fe400078e00ff */
[----:B------:R-:W-:-:S03]  /*e920*/  @!P4 IMAD.MOV.U32 R4, RZ, RZ, 0x7f800000 ;  /* 0x7f800000ff04c424 */ /* 0x000fc600078e00ff */
[----:B------:R-:W-:Y:S04]  /*e930*/  @!P5 STG.E [R10.64], R5 ;  /* 0x000000050a00d986 */ /* 0x000fe8000c101906 */
[----:B------:R-:W-:Y:S04]  /*e940*/  @!P4 STG.E [R8.64], R4 ;  /* 0x000000040800c986 */ /* 0x000fe8000c101906 */
[----:B------:R1:W-:Y:S02]  /*e950*/  @!P3 STG.E [R2.64], R0 ;  /* 0x000000000200b986 */ /* 0x0003e4000c101906 */
[----:B-1----:R-:W-:-:S04]  /*e960*/  IADD3 R0, R6, 0x60, RZ ;  /* 0x0000006006007810 */ /* 0x002fc80007ffe0ff */
[----:B------:R-:W-:-:S13]  /*e970*/  ISETP.GE.OR P6, PT, R0, R16, P6 ;  /* 0x000000100000720c */ /* 0x000fda00037c6670 */
[----:B------:R-:W-:Y:S05]  /*e980*/  @P6 EXIT ;  /* 0x000000000000694d */ /* 0x000fea0003800000 */
[----:B------:R-:W-:-:S05]  /*e990*/  IMAD R0, R0, R7, RZ ;  /* 0x0000000700007224 */ /* 0x000fca00078e02ff */
[----:B------:R-:W-:-:S04]  /*e9a0*/  IADD3 R3, P0, R0, R13, RZ ;  /* 0x0000000d00037210 */ /* 0x000fc80007f1e0ff */
[----:B------:R-:W-:Y:S02]  /*e9b0*/  LEA.HI.X.SX32 R0, R0, R12, 0x1, P0 ;  /* 0x0000000c00007211 */ /* 0x000fe400000f0eff */
[----:B------:R-:W-:-:S04]  /*e9c0*/  LEA R2, P0, R3, c[0x0][0x200], 0x2 ;  /* 0x0000800003027a11 */ /* 0x000fc800078010ff */
[----:B------:R-:W-:Y:S01]  /*e9d0*/  LEA.HI.X R3, R3, c[0x0][0x204], R0, 0x2, P0 ;  /* 0x0000810003037a11 */ /* 0x000fe200000f1400 */
[----:B------:R-:W-:-:S05]  /*e9e0*/  IMAD.MOV.U32 R0, RZ, RZ, 0x7f800000 ;  /* 0x7f800000ff007424 */ /* 0x000fca00078e00ff */
[----:B------:R-:W-:Y:S01]  /*e9f0*/  STG.E [R2.64], R0 ;  /* 0x0000000002007986 */ /* 0x000fe2000c101906 */
[----:B------:R-:W-:Y:S05]  /*ea00*/  EXIT ;  /* 0x000000000000794d */ /* 0x000fea0003800000 */
.L_x_332:
        /* <DEDUP_REMOVED lines=15> */
.L_x_988:


//--------------------- .text._ZN5flash16flash_fwd_kernelI23Flash_fwd_kernel_traitsILi96ELi128ELi64ELi4ELb0ELb0EN7cutlass10bfloat16_tE19Flash_kernel_traitsILi96ELi128ELi64ELi4ES3_EELb1ELb1ELb0ELb0ELb0ELb1ELb0ELb0EEEvNS_16Flash_fwd_paramsE --------------------------
	.section	.text._ZN5flash16flash_fwd_kernelI23Flash_fwd_kernel_traitsILi96ELi128ELi64ELi4ELb0ELb0EN7cutlass10bfloat16_tE19Flash_kernel_traitsILi96ELi128ELi64ELi4ES3_EELb1ELb1ELb0ELb0ELb0ELb1ELb0ELb0EEEvNS_16Flash_fwd_paramsE,"ax",@progbits
	.sectioninfo	@"SHI_REGISTERS=255"
	.align	128
        .global         _ZN5flash16flash_fwd_kernelI23Flash_fwd_kernel_traitsILi96ELi128ELi64ELi4ELb0ELb0EN7cutlass10bfloat16_tE19Flash_kernel_traitsILi96ELi128ELi64ELi4ES3_EELb1ELb1ELb0ELb0ELb0ELb1ELb0ELb0EEEvNS_16Flash_fwd_paramsE
        .type           _ZN5flash16flash_fwd_kernelI23Flash_fwd_kernel_traitsILi96ELi128ELi64ELi4ELb0ELb0EN7cutlass10bfloat16_tE19Flash_kernel_traitsILi96ELi128ELi64ELi4ES3_EELb1ELb1ELb0ELb0ELb0ELb1ELb0ELb0EEEvNS_16Flash_fwd_paramsE,@function
        .size           _ZN5flash16flash_fwd_kernelI23Flash_fwd_kernel_traitsILi96ELi128ELi64ELi4ELb0ELb0EN7cutlass10bfloat16_tE19Flash_kernel_traitsILi96ELi128ELi64ELi4ES3_EELb1ELb1ELb0ELb0ELb0ELb1ELb0ELb0EEEvNS_16Flash_fwd_paramsE,(.L_x_989 - _ZN5flash16flash_fwd_kernelI23Flash_fwd_kernel_traitsILi96ELi128ELi64ELi4ELb0ELb0EN7cutlass10bfloat16_tE19Flash_kernel_traitsILi96ELi128ELi64ELi4ES3_EELb1ELb1ELb0ELb0ELb0ELb1ELb0ELb0EEEvNS_16Flash_fwd_paramsE)
        .other          _ZN5flash16flash_fwd_kernelI23Flash_fwd_kernel_traitsILi96ELi128ELi64ELi4ELb0ELb0EN7cutlass10bfloat16_tE19Flash_kernel_traitsILi96ELi128ELi64ELi4ES3_EELb1ELb1ELb0ELb0ELb0ELb1ELb0ELb0EEEvNS_16Flash_fwd_paramsE,@"STO_CUDA_ENTRY STV_DEFAULT"
_ZN5flash16flash_fwd_kernelI23Flash_fwd_kernel_traitsILi96ELi128ELi64ELi4ELb0ELb0EN7cutlass10bfloat16_tE19Flash_kernel_traitsILi96ELi128ELi64ELi4ES3_EELb1ELb1ELb0ELb0ELb0ELb1ELb0ELb0EEEvNS_16Flash_fwd_paramsE:
.text._ZN5flash16flash_fwd_kernelI23Flash_fwd_kernel_traitsILi96ELi128ELi64ELi4ELb0ELb0EN7cutlass10bfloat16_tE19Flash_kernel_traitsILi96ELi128ELi64ELi4ES3_EELb1ELb1ELb0ELb0ELb0ELb1ELb0ELb0EEEvNS_16Flash_fwd_paramsE:
        /* <DEDUP_REMOVED lines=14> */
[----:B------:R3:W4:Y:S02]  /*00e0*/  @P2 LDG.E.64 R4, [R2.64] ;  /* 0x0000001802042981 */ /* 0x000724000c1e1b00 */
[----:B---3--:R-:W-:Y:S01]  /*00f0*/  @P2 IMAD.MOV.U32 R2, RZ, RZ, R7 ;  /* 0x000000ffff022224 */ /* 0x008fe200078e0007 */
[----:B------:R-:W-:-:S06]  /*0100*/  @P2 MOV R3, R8 ;  /* 0x0000000800032202 */ /* 0x000fcc0000000f00 */
[----:B------:R-:W3:Y:S01]  /*0110*/  @P2 LDG.E.64 R2, [R2.64] ;  /* 0x0000001802022981 */ /* 0x000ee2000c1e1b00 */
[----:B------:R-:W5:Y:S01]  /*0120*/  S2UR UR12, SR_CTAID.Y ;  /* 0x00000000000c79c3 */ /* 0x000f620000002600 */
[----:B------:R-:W-:Y:S02]  /*0130*/  UISETP.NE.U32.AND UP2, UPT, URZ, UR6, UPT ;  /* 0x000000063f00728c */ /* 0x000fe4000bf45070 */
[----:B------:R-:W-:Y:S02]  /*0140*/  UISETP.NE.U32.AND UP1, UPT, URZ, UR4, UPT ;  /* 0x000000043f00728c */ /* 0x000fe4000bf25070 */
[----:B------:R-:W-:Y:S02]  /*0150*/  UISETP.NE.AND.EX UP2, UPT, URZ, UR7, UPT, UP2 ;  /* 0x000000073f00728c */ /* 0x000fe4000bf45320 */
[----:B------:R-:W-:Y:S01]  /*0160*/  UISETP.NE.AND.EX UP1, UPT, URZ, UR5, UPT, UP1 ;  /* 0x000000053f00728c */ /* 0x000fe2000bf25310 */
[----:B------:R-:W1:Y:S01]  /*0170*/  S2UR UR11, SR_CTAID.Z ;  /* 0x00000000000b79c3 */ /* 0x000e620000002700 */
[----:B------:R-:W-:-:S02]  /*0180*/  ULDC.U8 UR7, c[0x0][0x312] ;  /* 0x0000c48000077ab9 */ /* 0x000fc40000000000 */
[----:B------:R-:W-:Y:S01]  /*0190*/  ULDC.64 UR4, c[0x0][0x248] ;  /* 0x0000920000047ab9 */ /* 0x000fe20000000a00 */
[----:B------:R-:W-:Y:S01]  /*01a0*/  PLOP3.LUT P0, PT, PT, PT, UP2, 0x80, 0x0 ;  /* 0x000000000000781c */ /* 0x000fe20003f0f028 */
[----:B------:R-:W-:Y:S02]  /*01b0*/  UISETP.NE.AND UP3, UPT, UR7, URZ, UPT ;  /* 0x0000003f0700728c */ /* 0x000fe4000bf65270 */
[----:B------:R-:W-:Y:S02]  /*01c0*/  UISETP.EQ.U32.AND UP0, UPT, URZ, UR4, UPT ;  /* 0x000000043f00728c */ /* 0x000fe4000bf02070 */
[----:B------:R-:W-:Y:S02]  /*01d0*/  UMOV UR6, 0x4 ;  /* 0x0000000400067882 */ /* 0x000fe40000000000 */
[----:B------:R-:W-:Y:S02]  /*01e0*/  ULDC.64 UR14, c[0x0][0x240] ;  /* 0x00009000000e7ab9 */ /* 0x000fe40000000a00 */
[----:B------:R-:W-:-:S02]  /*01f0*/  UISETP.EQ.OR.EX UP0, UPT, URZ, UR5, !UP3, UP0 ;  /* 0x000000053f00728c */ /* 0x000fc4000df02700 */
[----:B-----5:R-:W-:Y:S02]  /*0200*/  UIMAD.WIDE UR14, UR12, UR6, UR14 ;  /* 0x000000060c0e72a5 */ /* 0x020fe4000f8e020e */
[----:B-1----:R-:W-:-:S06]  /*0210*/  ULOP3.LUT UR9, UR11, UR8, UR12, 0xfe, !UPT ;  /* 0x000000080b097292 */ /* 0x002fcc000f8efe0c */
[----:B--2---:R-:W-:Y:S01]  /*0220*/  LOP3.LUT P3, RZ, R161, UR9, RZ, 0xfc, !PT ;  /* 0x00000009a1ff7c12 */ /* 0x004fe2000f86fcff */
[----:B------:R-:W-:Y:S02]  /*0230*/  ULDC.64 UR4, c[0x0][0x248] ;  /* 0x0000920000047ab9 */ /* 0x000fe40000000a00 */
[----:B------:R-:W-:-:S10]  /*0240*/  UIMAD.WIDE UR4, UR12, UR6, UR4 ;  /* 0x000000060c0472a5 */ /* 0x000fd4000f8e0204 */
[----:B------:R-:W-:Y:S02]  /*0250*/  @!P3 IMAD.MOV.U32 R10, RZ, RZ, c[0x0][0x308] ;  /* 0x0000c200ff0ab624 */ /* 0x000fe400078e00ff */
[----:B------:R-:W-:Y:S01]  /*0260*/  @!P3 IMAD.MOV.U32 R11, RZ, RZ, c[0x0][0x30c] ;  /* 0x0000c300ff0bb624 */ /* 0x000fe200078e00ff */
[----:B----4-:R-:W1:Y:S08]  /*0270*/  @P2 R2UR UR26, R4 ;  /* 0x00000000041a23c2 */ /* 0x010e7000000e0000 */
[----:B------:R-:W2:Y:S01]  /*0280*/  @P2 R2UR UR27, R5 ;  /* 0x00000000051b23c2 */ /* 0x000ea200000e0000 */
[----:B-1----:R-:W-:Y:S01]  /*0290*/  IMAD.U32 R4, RZ, RZ, UR26 ;  /* 0x0000001aff047e24 */ /* 0x002fe2000f8e00ff */
[----:B---3--:R-:W-:Y:S01]  /*02a0*/  @P2 IADD3 R7, P1, R2, c[0x0][0x300], RZ ;  /* 0x0000c00002072a10 */ /* 0x008fe20007f3e0ff */
[----:B------:R-:W-:Y:S01]  /*02b0*/  IMAD.U32 R2, RZ, RZ, UR14 ;  /* 0x0000000eff027e24 */ /* 0x000fe2000f8e00ff */
[----:B--2---:R-:W-:-:S03]  /*02c0*/  MOV R5, UR27 ;  /* 0x0000001b00057c02 */ /* 0x004fc60008000f00 */
[----:B------:R-:W-:Y:S02]  /*02d0*/  @P2 IMAD.X R8, RZ, RZ, R3, P1 ;  /* 0x000000ffff082224 */ /* 0x000fe400008e0603 */
[----:B------:R1:W-:Y:S01]  /*02e0*/  @!P3 STG.E.64 [R10.64], R4 ;  /* 0x000000040a00b986 */ /* 0x0003e2000c101b18 */
[----:B------:R-:W-:Y:S01]  /*02f0*/  IMAD.U32 R3, RZ, RZ, UR15 ;  /* 0x0000000fff037e24 */ /* 0x000fe2000f8e00ff */
[----:B------:R-:W-:Y:S01]  /*0300*/  PLOP3.LUT P2, PT, PT, PT, UP0, 0x80, 0x0 ;  /* 0x000000000000781c */ /* 0x000fe20003f4f008 */
[----:B------:R-:W-:Y:S01]  /*0310*/  ULDC.64 UR14, c[0x0][0x250] ;  /* 0x00009400000e7ab9 */ /* 0x000fe20000000a00 */
[----:B------:R-:W-:Y:S01]  /*0320*/  PLOP3.LUT P1, PT, PT, PT, UP1, 0x80, 0x0 ;  /* 0x000000000000781c */ /* 0x000fe20003f2f018 */
[----:B------:R-:W-:Y:S01]  /*0330*/  @UP1 UIMAD.WIDE UR14, UR12, UR6, UR14 ;  /* 0x000000060c0e12a5 */ /* 0x000fe2000f8e020e */
[----:B-1----:R-:W-:Y:S01]  /*0340*/  @!P3 MOV R4, R7 ;  /* 0x000000070004b202 */ /* 0x002fe20000000f00 */
[----:B------:R-:W-:-:S05]  /*0350*/  @!P3 IMAD.MOV.U32 R5, RZ, RZ, R8 ;  /* 0x000000ffff05b224 */ /* 0x000fca00078e0008 */
[----:B------:R1:W-:Y:S04]  /*0360*/  @!P3 STG.E.64 [R10.64+0x8], R4 ;  /* 0x000008040a00b986 */ /* 0x0003e8000c101b18 */
[----:B------:R2:W3:Y:S04]  /*0370*/  @P0 LDG.E R6, [R2.64+0x4] ;  /* 0x0000041802060981 */ /* 0x0004e8000c1e1900 */
[----:B------:R2:W4:Y:S02]  /*0380*/  @P0 LDG.E R9, [R2.64] ;  /* 0x0000001802090981 */ /* 0x000524000c1e1900 */
[----:B--2---:R-:W-:Y:S01]  /*0390*/  MOV R2, UR4 ;  /* 0x0000000400027c02 */ /* 0x004fe20008000f00 */
[----:B------:R-:W-:-:S05]  /*03a0*/  IMAD.U32 R3, RZ, RZ, UR5 ;  /* 0x00000005ff037e24 */ /* 0x000fca000f8e00ff */
[----:B------:R-:W2:Y:S01]  /*03b0*/  @!P2 LDG.E R0, [R2.64] ;  /* 0x000000180200a981 */ /* 0x000ea2000c1e1900 */
[----:B-1----:R-:W-:Y:S02]  /*03c0*/  IMAD.U32 R4, RZ, RZ, UR14 ;  /* 0x0000000eff047e24 */ /* 0x002fe4000f8e00ff */
[----:B------:R-:W-:-:S05]  /*03d0*/  IMAD.U32 R5, RZ, RZ, UR15 ;  /* 0x0000000fff057e24 */ /* 0x000fca000f8e00ff */
[----:B------:R-:W5:Y:S01]  /*03e0*/  @P1 LDG.E R4, [R4.64] ;  /* 0x0000001804041981 */ /* 0x000f62000c1e1900 */
[----:B------:R-:W-:Y:S02]  /*03f0*/  UMOV UR15, 0xffffffff ;  /* 0xffffffff000f7882 */ /* 0x000fe40000000000 */
[----:B------:R-:W-:Y:S02]  /*0400*/  UMOV UR23, 0xffffffff ;  /* 0xffffffff00177882 */ /* 0x000fe40000000000 */
[----:B------:R-:W-:Y:S02]  /*0410*/  ULDC UR4, c[0x0][0x1c0] ;  /* 0x0000700000047ab9 */ /* 0x000fe40000000800 */
[----:B------:R-:W-:Y:S02]  /*0420*/  UIMAD UR4, UR12, UR4, UR11 ;  /* 0x000000040c0472a4 */ /* 0x000fe4000f8e020b */
[----:B------:R-:W-:Y:S02]  /*0430*/  UMOV UR14, URZ ;  /* 0x0000003f000e7c82 */ /* 0x000fe40008000000 */
[----:B------:R-:W-:-:S04]  /*0440*/  USHF.L.U32 UR5, UR4, 0x5, URZ ;  /* 0x0000000504057899 */ /* 0x000fc8000800063f */
[----:B------:R-:W-:Y:S01]  /*0450*/  USHF.R.S32.HI UR4, URZ, 0x1f, UR5 ;  /* 0x0000001f3f047899 */ /* 0x000fe20008011405 */
[----:B---3--:R1:W3:Y:S08]  /*0460*/  @P0 R2UR UR10, R6 ;  /* 0x00000000060a03c2 */ /* 0x0082f000000e0000 */
[----:B----4-:R-:W3:Y:S01]  /*0470*/  @P0 R2UR UR23, R9 ;  /* 0x00000000091703c2 */ /* 0x010ee200000e0000 */
[----:B-1----:R-:W-:-:S04]  /*0480*/  SHF.R.S32.HI R6, RZ, 0x1f, R161 ;  /* 0x0000001fff067819 */ /* 0x002fc800000114a1 */
[----:B------:R-:W-:-:S03]  /*0490*/  LEA.HI R10, R6, R161, RZ, 0x5 ;  /* 0x000000a1060a7211 */ /* 0x000fc600078f28ff */
[----:B--2---:R1:W2:Y:S01]  /*04a0*/  @!P2 R2UR UR15, R0 ;  /* 0x00000000000fa3c2 */ /* 0x0042a200000e0000 */
[----:B------:R-:W-:-:S07]  /*04b0*/  ISETP.NE.U32.AND P2, PT, RZ, c[0x0][0x248], PT ;  /* 0x00009200ff007a0c */ /* 0x000fce0003f45070 */
[----:B-----5:R4:W2:Y:S01]  /*04c0*/  @P1 R2UR UR14, R4 ;  /* 0x00000000040e13c2 */ /* 0x0208a200000e0000 */
[----:B-1----:R-:W-:-:S05]  /*04d0*/  LOP3.LUT R0, R10, 0xffffffe0, RZ, 0xc0, !PT ;  /* 0xffffffe00a007812 */ /* 0x002fca00078ec0ff */
[----:B------:R-:W-:-:S05]  /*04e0*/  IMAD.IADD R156, R161, 0x1, -R0 ;  /* 0x00000001a19c7824 */ /* 0x000fca00078e0a00 */
[----:B------:R-:W-:-:S05]  /*04f0*/  IADD3 R166, P1, P0, R7, UR5, R156 ;  /* 0x0000000507a67c10 */ /* 0x000fca000f83e09c */
[----:B------:R4:W-:Y:S01]  /*0500*/  STL [R1+0x40], R166 ;  /* 0x000040a601007387 */ /* 0x0009e20000100800 */
[----:B------:R-:W-:Y:S01]  /*0510*/  ISETP.NE.AND.EX P2, PT, RZ, c[0x0][0x24c], PT, P2 ;  /* 0x00009300ff007a0c */ /* 0x000fe20003f45320 */
[----:B---3--:R-:W-:Y:S01]  /*0520*/  @UP2 UIADD3 UR10, UR10, -UR23, URZ ;  /* 0x800000170a0a2290 */ /* 0x008fe2000fffe03f */
[----:B------:R-:W-:-:S04]  /*0530*/  SHF.R.S32.HI R0, RZ, 0x1f, R156 ;  /* 0x0000001fff007819 */ /* 0x000fc8000001149c */
[----:B------:R-:W-:Y:S02]  /*0540*/  IADD3.X R162, R8, UR4, R0, P1, P0 ;  /* 0x0000000408a27c10 */ /* 0x000fe40008fe0400 */
[----:B------:R-:W-:-:S05]  /*0550*/  @!UP2 ULDC UR10, c[0x0][0x214] ;  /* 0x00008500000aaab9 */ /* 0x000fca0000000800 */
[----:B--2-4-:R-:W-:Y:S05]  /*0560*/  @!P2 BRA `(.L_x_333) ;  /* 0x000000700000a947 */ /* 0x014fea0003800000 */
[----:B------:R-:W-:-:S13]  /*0570*/  PLOP3.LUT P0, PT, PT, PT, UP3, 0x80, 0x0 ;  /* 0x000000000000781c */ /* 0x000fda0003f0f038 */
[----:B------:R-:W2:Y:S04]  /*0580*/  @P0 LDG.E R0, [R2.64+0x4] ;  /* 0x0000041802000981 */ /* 0x000ea8000c1e1900 */
[----:B------:R-:W3:Y:S01]  /*0590*/  @!P0 LDG.E R2, [R2.64] ;  /* 0x0000001802028981 */ /* 0x000ee2000c1e1900 */
[----:B--2---:R-:W1:Y:S02]  /*05a0*/  @P0 R2UR UR9, R0 ;  /* 0x00000000000903c2 */ /* 0x004e6400000e0000 */
[----:B-1----:R-:W-:-:S11]  /*05b0*/  @UP3 UIADD3 UR9, UR9, -UR15, URZ ;  /* 0x8000000f09093290 */ /* 0x002fd6000fffe03f */
[----:B---3--:R1:W2:Y:S02]  /*05c0*/  @!P0 R2UR UR9, R2 ;  /* 0x00000000020983c2 */ /* 0x0082a400000e0000 */
[----:B-12---:R-:W-:Y:S05]  /*05d0*/  BRA `(.L_x_334) ;  /* 0x0000001000007947 */ /* 0x006fea0003800000 */
.L_x_333:
[----:B------:R-:W-:Y:S02]  /*05e0*/  ULDC UR9, c[0x0][0x218] ;  /* 0x0000860000097ab9 */ /* 0x000fe40000000800 */
.L_x_334:
        /* <DEDUP_REMOVED lines=42> */
[----:B------:R-:W-:Y:S02]  /*0890*/  @!UP1 USHF.R.S32.HI UR16, URZ, 0x1f, UR12 ;  /* 0x0000001f3f109899 */ /* 0x000fe4000801140c */
[----:B------:R-:W-:Y:S02]  /*08a0*/  @UP1 UIMAD.WIDE.U32 UR20, UR23, UR4, URZ ;  /* 0x00000004171412a5 */ /* 0x000fe4000f8e003f */
[----:B------:R-:W-:Y:S02]  /*08b0*/  @UP0 UIADD3 UR17, UR14, UR15, URZ ;  /* 0x0000000f0e110290 */ /* 0x000fe4000fffe03f */
[----:B------:R-:W-:Y:S02]  /*08c0*/  @!UP1 UIMAD UR16, UR16, UR8, URZ ;  /* 0x00000008101092a4 */ /* 0x000fe4000f8e023f */
[----:B------:R-:W-:Y:S02]  /*08d0*/  @UP1 UIMAD UR13, UR23, UR5, UR21 ;  /* 0x00000005170d12a4 */ /* 0x000fe4000f8e0215 */
[----:B------:R-:W-:-:S02]  /*08e0*/  @!UP1 UIMAD.WIDE.U32 UR18, UR12, UR8, URZ ;  /* 0x000000080c1292a5 */ /* 0x000fc4000f8e003f */
[----:B------:R-:W-:Y:S02]  /*08f0*/  ULDC.64 UR4, c[0x0][0x198] ;  /* 0x0000660000047ab9 */ /* 0x000fe40000000a00 */
[----:B------:R-:W-:Y:S02]  /*0900*/  @UP0 UIMAD.WIDE.U32 UR30, UR17, UR4, URZ ;  /* 0x00000004111e02a5 */ /* 0x000fe4000f8e003f */
[----:B------:R-:W-:Y:S02]  /*0910*/  @!UP1 UIMAD UR16, UR12, UR9, UR16 ;  /* 0x000000090c1092a4 */ /* 0x000fe4000f8e0210 */
[----:B------:R-:W-:Y:S02]  /*0920*/  @UP1 UMOV UR8, UR20 ;  /* 0x0000001400081c82 */ /* 0x000fe40008000000 */
[----:B------:R-:W-:Y:S02]  /*0930*/  @!UP1 UIADD3 UR13, UR19, UR16, URZ ;  /* 0x00000010130d9290 */ /* 0x000fe4000fffe03f */
[----:B------:R-:W-:-:S02]  /*0940*/  @UP0 UIMAD UR9, UR17, UR5, UR31 ;  /* 0x00000005110902a4 */ /* 0x000fc4000f8e021f */
        /* <DEDUP_REMOVED lines=16> */
.L_x_336:
        /* <DEDUP_REMOVED lines=20> */
[----:B------:R-:W-:-:S05]  /*0b90*/  IMAD.HI.U32 R0, R0, R3, RZ ;  /* 0x0000000300007227 */ /* 0x000fca00078e00ff */
[----:B------:R-:W-:-:S05]  /*0ba0*/  IADD3 R2, -R0, RZ, RZ ;  /* 0x000000ff00027210 */ /* 0x000fca0007ffe1ff */
[----:B------:R-:W-:-:S05]  /*0bb0*/  IMAD R2, R4, R2, R3 ;  /* 0x0000000204027224 */ /* 0x000fca00078e0203 */
[----:B------:R-:W-:-:S13]  /*0bc0*/  ISETP.GT.U32.AND P2, PT, R4, R2, PT ;  /* 0x000000020400720c */ /* 0x000fda0003f44070 */
[----:B------:R-:W-:Y:S01]  /*0bd0*/  @!P2 IMAD.IADD R2, R2, 0x1, -R4 ;  /* 0x000000010202a824 */ /* 0x000fe200078e0a04 */
[----:B------:R-:W-:Y:S02]  /*0be0*/  @!P2 IADD3 R0, R0, 0x1, RZ ;  /* 0x000000010000a810 */ /* 0x000fe40007ffe0ff */
[----:B------:R-:W-:Y:S02]  /*0bf0*/  ISETP.NE.AND P2, PT, RZ, c[0x0][0x1c8], PT ;  /* 0x00007200ff007a0c */ /* 0x000fe40003f45270 */
[----:B------:R-:W-:-:S13]  /*0c00*/  ISETP.GE.U32.AND P3, PT, R2, R4, PT ;  /* 0x000000040200720c */ /* 0x000fda0003f66070 */
[----:B------:R-:W-:-:S05]  /*0c10*/  @P3 IADD3 R0, R0, 0x1, RZ ;  /* 0x0000000100003810 */ /* 0x000fca0007ffe0ff */
[----:B------:R-:W-:-:S05]  /*0c20*/  IMAD.MOV.U32 R17, RZ, RZ, R0 ;  /* 0x000000ffff117224 */ /* 0x000fca00078e0000 */
[----:B------:R-:W-:Y:S02]  /*0c30*/  @!P1 IADD3 R17, -R17, RZ, RZ ;  /* 0x000000ff11119210 */ /* 0x000fe40007ffe1ff */
        /* <DEDUP_REMOVED lines=14> */
.L_x_337:
[CC--:B------:R-:W-:Y:S01]  /*0d20*/  LEA.HI R9, R6.reuse, R161.reuse, RZ, 0x2 ;  /* 0x000000a106097211 */ /* 0x0c0fe200078f10ff */
[----:B------:R-:W1:Y:S01]  /*0d30*/  S2R R164, SR_CTAID.X ;  /* 0x0000000000a47919 */ /* 0x000e620000002500 */
[CC--:B------:R-:W-:Y:S01]  /*0d40*/  LEA.HI R7, R6.reuse, R161.reuse, RZ, 0x3 ;  /* 0x000000a106077211 */ /* 0x0c0fe200078f18ff */
[----:B------:R-:W-:Y:S01]  /*0d50*/  UIADD3 UR18, -UR6, UR10, URZ ;  /* 0x0000000a06127290 */ /* 0x000fe2000fffe13f */
[----:B------:R-:W-:Y:S01]  /*0d60*/  LOP3.LUT R0, R9, 0xfffffffc, RZ, 0xc0, !PT ;  /* 0xfffffffc09007812 */ /* 0x000fe200078ec0ff */
[----:B------:R-:W2:Y:S01]  /*0d70*/  S2R R11, SR_CTAID.Z ;  /* 0x00000000000b7919 */ /* 0x000ea20000002700 */
[----:B------:R-:W-:Y:S01]  /*0d80*/  SHF.R.S32.HI R26, RZ, 0x3, R7 ;  /* 0x00000003ff1a7819 */ /* 0x000fe20000011407 */
[----:B------:R-:W-:Y:S01]  /*0d90*/  ULDC.64 UR4, c[0x0][0x1a8] ;  /* 0x00006a0000047ab9 */ /* 0x000fe20000000a00 */
[----:B------:R-:W-:Y:S01]  /*0da0*/  LEA.HI R4, R6, R161, RZ, 0x4 ;  /* 0x000000a106047211 */ /* 0x000fe200078f20ff */
[C---:B------:R-:W-:Y:S01]  /*0db0*/  IMAD.IADD R0, R161.reuse, 0x1, -R0 ;  /* 0x00000001a1007824 */ /* 0x040fe200078e0a00 */
[----:B------:R-:W-:Y:S01]  /*0dc0*/  SHF.R.S32.HI R32, RZ, 0x2, R9 ;  /* 0x00000002ff207819 */ /* 0x000fe20000011409 */
[----:B------:R-:W-:Y:S01]  /*0dd0*/  IMAD.SHL.U32 R2, R26, 0x40, RZ ;  /* 0x000000401a027824 */ /* 0x000fe200078e00ff */
[----:B------:R-:W-:Y:S01]  /*0de0*/  SHF.R.S32.HI R5, RZ, 0x4, R4 ;  /* 0x00000004ff057819 */ /* 0x000fe20000011404 */
[----:B------:R-:W-:Y:S01]  /*0df0*/  IMAD.SHL.U32 R12, R0, 0x8, RZ ;  /* 0x00000008000c7824 */ /* 0x000fe200078e00ff */
[C---:B------:R-:W-:Y:S01]  /*0e00*/  LOP3.LUT R3, R4.reuse, 0xfffffff0, RZ, 0xc0, !PT ;  /* 0xfffffff004037812 */ /* 0x040fe200078ec0ff */
[----:B------:R-:W-:Y:S01]  /*0e10*/  UIMAD UR4, UR15, UR4, URZ ;  /* 0x000000040f0472a4 */ /* 0x000fe2000f8e023f */
[----:B------:R-:W-:Y:S01]  /*0e20*/  LEA.HI R4, R4, R5, RZ, 0x1 ;  /* 0x0000000504047211 */ /* 0x000fe200078f08ff */
[----:B------:R-:W-:Y:S01]  /*0e30*/  UIADD3 UR29, UR28, -0x1, URZ ;  /* 0xffffffff1c1d7890 */ /* 0x000fe2000fffe03f */
[----:B------:R-:W-:Y:S01]  /*0e40*/  LOP3.LUT R2, R2, 0xc0, RZ, 0xc0, !PT ;  /* 0x000000c002027812 */ /* 0x000fe200078ec0ff */
[----:B------:R-:W-:Y:S01]  /*0e50*/  IMAD.IADD R0, R161, 0x1, -R3 ;  /* 0x00000001a1007824 */ /* 0x000fe200078e0a03 */
[----:B------:R-:W-:Y:S01]  /*0e60*/  LOP3.LUT R3, R4, 0xfffffffe, RZ, 0xc0, !PT ;  /* 0xfffffffe04037812 */ /* 0x000fe200078ec0ff */
[----:B------:R-:W-:Y:S01]  /*0e70*/  UIMAD UR4, UR11, UR5, UR4 ;  /* 0x000000050b0472a4 */ /* 0x000fe2000f8e0204 */
[----:B------:R-:W-:Y:S01]  /*0e80*/  LOP3.LUT R6, R2, 0x18, R12, 0xf8, !PT ;  /* 0x0000001802067812 */ /* 0x000fe200078ef80c */
[----:B------:R-:W-:Y:S01]  /*0e90*/  UIMAD UR11, UR29, -0x40, UR7 ;  /* 0xffffffc01d0b78a4 */ /* 0x000fe2000f8e0207 */
[----:B------:R-:W-:Y:S01]  /*0ea0*/  SHF.R.U32.HI R4, RZ, 0x3, R2 ;  /* 0x00000003ff047819 */ /* 0x000fe20000011602 */
[----:B------:R-:W-:Y:S01]  /*0eb0*/  IMAD.IADD R25, R5, 0x1, -R3 ;  /* 0x0000000105197824 */ /* 0x000fe200078e0a03 */
[----:B------:R-:W-:Y:S01]  /*0ec0*/  LEA.HI R2, R0, R0, RZ, 0x1 ;  /* 0x0000000000027211 */ /* 0x000fe200078f08ff */
[----:B------:R-:W-:Y:S01]  /*0ed0*/  UMOV UR21, 0x6 ;  /* 0x0000000600157882 */ /* 0x000fe20000000000 */
[----:B------:R-:W-:Y:S01]  /*0ee0*/  LOP3.LUT R8, R6, R4, RZ, 0x3c, !PT ;  /* 0x0000000406087212 */ /* 0x000fe200078e3cff */
[----:B------:R-:W-:Y:S01]  /*0ef0*/  USHF.R.S32.HI UR12, URZ, 0x1f, UR29 ;  /* 0x0000001f3f0c7899 */ /* 0x000fe2000801141d */
[----:B------:R-:W-:Y:S01]  /*0f00*/  LOP3.LUT R4, R2, 0x7fffffe, RZ, 0xc0, !PT ;  /* 0x07fffffe02047812 */ /* 0x000fe200078ec0ff */
[----:B------:R-:W-:Y:S01]  /*0f10*/  UMOV UR30, 0x5 ;  /* 0x00000005001e7882 */ /* 0x000fe20000000000 */
[----:B------:R-:W-:Y:S01]  /*0f20*/  SHF.R.S32.HI R6, RZ, 0x1f, R0 ;  /* 0x0000001fff067819 */ /* 0x000fe20000011400 */
[----:B------:R-:W-:Y:S01]  /*0f30*/  UISETP.GE.AND UP0, UPT, UR28, 0x2, UPT ;  /* 0x000000021c00788c */ /* 0x000fe2000bf06270 */
[----:B------:R-:W-:Y:S01]  /*0f40*/  LEA.HI R5, R9, R32, RZ, 0x1 ;  /* 0x0000002009057211 */ /* 0x000fe200078f08ff */
[----:B------:R-:W-:Y:S01]  /*0f50*/  IMAD.IADD R159, R0, 0x1, -R4 ;  /* 0x00000001009f7824 */ /* 0x000fe200078e0a04 */
[----:B------:R-:W-:-:S02]  /*0f60*/  LOP3.LUT R3, R7, 0xfffffff8, RZ, 0xc0, !PT ;  /* 0xfffffff807037812 */ /* 0x000fc400078ec0ff */
[----:B------:R-:W-:Y:S02]  /*0f70*/  LEA.HI R29, R6, R0, RZ, 0x3 ;  /* 0x00000000061d7211 */ /* 0x000fe400078f18ff */
[----:B------:R-:W-:Y:S01]  /*0f80*/  LOP3.LUT R0, R5, 0x7fffffe, RZ, 0xc0, !PT ;  /* 0x07fffffe05007812 */ /* 0x000fe200078ec0ff */
[C---:B------:R-:W-:Y:S01]  /*0f90*/  IMAD.IADD R4, R161.reuse, 0x1, -R3 ;  /* 0x00000001a1047824 */ /* 0x040fe200078e0a03 */
[----:B------:R-:W-:Y:S01]  /*0fa0*/  SHF.R.S32.HI R6, RZ, 0x1, R2 ;  /* 0x00000001ff067819 */ /* 0x000fe20000011402 */
[----:B------:R-:W-:Y:S01]  /*0fb0*/  IMAD.SHL.U32 R161, R161, 0x2, RZ ;  /* 0x00000002a1a17824 */ /* 0x000fe200078e00ff */
[C---:B------:R-:W-:Y:S01]  /*0fc0*/  IADD3 R30, R32.reuse, 0x20, RZ ;  /* 0x00000020201e7810 */ /* 0x040fe20007ffe0ff */
[----:B------:R-:W-:Y:S01]  /*0fd0*/  IMAD.IADD R3, R32, 0x1, -R0 ;  /* 0x0000000120037824 */ /* 0x000fe200078e0a00 */
[----:B------:R-:W-:Y:S02]  /*0fe0*/  SHF.R.S32.HI R0, RZ, 0x1f, R2 ;  /* 0x0000001fff007819 */ /* 0x000fe40000011402 */
[----:B------:R-:W-:-:S02]  /*0ff0*/  LEA.HI R24, R4, R4, RZ, 0x1 ;  /* 0x0000000404187211 */ /* 0x000fc400078f08ff */
[----:B------:R-:W-:Y:S02]  /*1000*/  LEA.HI R0, R0, R6, RZ, 0x2 ;  /* 0x0000000600007211 */ /* 0x000fe400078f10ff */
[----:B------:R-:W-:Y:S02]  /*1010*/  ISETP.GE.AND P2, PT, R30, UR18, PT ;  /* 0x000000121e007c0c */ /* 0x000fe4000bf46270 */
[----:B------:R-:W-:Y:S02]  /*1020*/  LOP3.LUT R5, R24, 0x7fffffe, RZ, 0xc0, !PT ;  /* 0x07fffffe18057812 */ /* 0x000fe400078ec0ff */
[----:B------:R-:W-:Y:S02]  /*1030*/  LOP3.LUT R0, R0, 0xfffffffc, RZ, 0xc0, !PT ;  /* 0xfffffffc00007812 */ /* 0x000fe400078ec0ff */
[----:B------:R-:W-:Y:S01]  /*1040*/  IADD3 R15, R32, 0x40, RZ ;  /* 0x00000040200f7810 */ /* 0x000fe20007ffe0ff */
[----:B------:R-:W-:Y:S01]  /*1050*/  IMAD.IADD R28, R4, 0x1, -R5 ;  /* 0x00000001041c7824 */ /* 0x000fe200078e0a05 */
[----:B------:R-:W-:Y:S01]  /*1060*/  SHF.R.S32.HI R13, RZ, 0x1f, R12 ;  /* 0x0000001fff0d7819 */ /* 0x000fe2000001140c */
[----:B------:R-:W-:Y:S01]  /*1070*/  IMAD.IADD R27, R6, 0x1, -R0 ;  /* 0x00000001061b7824 */ /* 0x000fe200078e0a00 */
[----:B------:R-:W-:-:S02]  /*1080*/  SHF.R.S32.HI R33, RZ, 0x1f, R32 ;  /* 0x0000001fff217819 */ /* 0x000fc40000011420 */
[----:B------:R-:W-:Y:S01]  /*1090*/  SHF.R.S32.HI R163, RZ, 0x5, R10 ;  /* 0x00000005ffa37819 */ /* 0x000fe2000001140a */
[----:B------:R-:W-:Y:S01]  /*10a0*/  IMAD.WIDE.U32 R4, R32, c[0x0][0x198], R12 ;  /* 0x0000660020047a25 */ /* 0x000fe200078e000c */
[----:B------:R-:W-:Y:S01]  /*10b0*/  ISETP.GE.AND P1, PT, R15, UR18, PT ;  /* 0x000000120f007c0c */ /* 0x000fe2000bf26270 */
[----:B------:R3:W-:Y:S01]  /*10c0*/  STL.64 [R1+0x30], R12 ;  /* 0x0000300c01007387 */ /* 0x0007e20000100a00 */
[----:B------:R-:W-:Y:S01]  /*10d0*/  IADD3 R2, P0, R12, UR8, RZ ;  /* 0x000000080c027c10 */ /* 0x000fe2000ff1e0ff */
[----:B------:R-:W-:Y:S01]  /*10e0*/  IMAD R0, R33, c[0x0][0x198], RZ ;  /* 0x0000660021007a24 */ /* 0x000fe200078e02ff */
[----:B------:R-:W-:Y:S01]  /*10f0*/  IADD3 R14, R32, 0x60, RZ ;  /* 0x00000060200e7810 */ /* 0x000fe20007ffe0ff */
[----:B-1----:R-:W-:Y:S01]  /*1100*/  IMAD.WIDE R34, R164, 0x80, R32 ;  /* 0x00000080a4227825 */ /* 0x002fe200078e0220 */
[----:B------:R-:W-:Y:S01]  /*1110*/  IADD3 R18, P4, R4, UR16, RZ ;  /* 0x0000001004127c10 */ /* 0x000fe2000ff9e0ff */
[----:B------:R-:W-:Y:S01]  /*1120*/  STL.64 [R1+0x20], R32 ;  /* 0x0000202001007387 */ /* 0x000fe20000100a00 */
[C---:B------:R-:W-:Y:S01]  /*1130*/  ISETP.GE.AND P3, PT, R32.reuse, UR18, PT ;  /* 0x0000001220007c0c */ /* 0x040fe2000bf66270 */
[----:B------:R-:W-:Y:S01]  /*1140*/  IMAD R7, R163, 0x8, R3 ;  /* 0x00000008a3077824 */ /* 0x000fe200078e0203 */
[----:B------:R-:W-:Y:S01]  /*1150*/  IADD3.X R3, R13, UR13, RZ, P0, !PT ;  /* 0x0000000d0d037c10 */ /* 0x000fe200087fe4ff */
[----:B------:R-:W-:Y:S01]  /*1160*/  IMAD R0, R32, c[0x0][0x19c], R0 ;  /* 0x0000670020007a24 */ /* 0x000fe200078e0200 */
[----:B------:R-:W-:Y:S01]  /*1170*/  ISETP.GE.AND P0, PT, R14, UR18, PT ;  /* 0x000000120e007c0c */ /* 0x000fe2000bf06270 */
[----:B------:R-:W-:Y:S01]  /*1180*/  IMAD.U32 R222, R7, 0x20, R8 ;  /* 0x0000002007de7824 */ /* 0x000fe200078e0008 */
[----:B------:R-:W-:Y:S01]  /*1190*/  @!P2 IADD3 R10, P5, R34, 0x20, RZ ;  /* 0x00000020220aa810 */ /* 0x000fe20007fbe0ff */
[----:B------:R-:W-:Y:S01]  /*11a0*/  IMAD R8, R33, c[0x0][0x1a0], RZ ;  /* 0x0000680021087a24 */ /* 0x000fe200078e02ff */
[----:B------:R-:W-:Y:S01]  /*11b0*/  STL [R1+0x44], R30 ;  /* 0x0000441e01007387 */ /* 0x000fe20000100800 */
[C---:B------:R-:W-:Y:S01]  /*11c0*/  IMAD.WIDE.U32 R6, R32.reuse, c[0x0][0x1a0], R12 ;  /* 0x0000680020067a25 */ /* 0x040fe200078e000c */
[----:B------:R-:W-:Y:S01]  /*11d0*/  IADD3.X R19, R5, UR9, R0, P4, !PT ;  /* 0x0000000905137c10 */ /* 0x000fe2000a7fe400 */
[----:B------:R-:W-:Y:S01]  /*11e0*/  UIADD3 UR16, UR27, 0x646e171e, URZ ;  /* 0x646e171e1b107890 */ /* 0x000fe2000fffe03f */
[----:B------:R-:W-:Y:S01]  /*11f0*/  STL [R1+0x54], R15 ;  /* 0x0000540f01007387 */ /* 0x000fe20000100800 */
[----:B------:R-:W-:Y:S01]  /*1200*/  IMAD R0, R32, c[0x0][0x1a4], R8 ;  /* 0x0000690020007a24 */ /* 0x000fe200078e0208 */
[----:B------:R-:W-:Y:S01]  /*1210*/  IADD3 R20, P4, R6, UR20, RZ ;  /* 0x0000001406147c10 */ /* 0x000fe2000ff9e0ff */
[----:B------:R-:W-:Y:S01]  /*1220*/  @!P2 IMAD.X R4, RZ, RZ, R35, P5 ;  /* 0x000000ffff04a224 */ /* 0x000fe200028e0623 */
[----:B------:R1:W-:Y:S01]  /*1230*/  STL [R1+0x58], R14 ;  /* 0x0000580e01007387 */ /* 0x0003e20000100800 */
[----:B--2---:R-:W-:Y:S01]  /*1240*/  IMAD.WIDE.U32 R2, R11, c[0x0][0x1a8], R2 ;  /* 0x00006a000b027a25 */ /* 0x004fe200078e0002 */
[----:B------:R-:W-:Y:S01]  /*1250*/  IADD3.X R21, R7, UR17, R0, P4, !PT ;  /* 0x0000001107157c10 */ /* 0x000fe2000a7fe400 */
[----:B------:R-:W-:Y:S01]  /*1260*/  UIADD3 UR17, UR26, -0x4ab325aa, URZ ;  /* 0xb54cda561a117890 */ /* 0x000fe2000fffe03f */
[----:B---3--:R-:W-:Y:S01]  /*1270*/  @!P0 IADD3 R12, P4, R34, 0x60, RZ ;  /* 0x00000060220c8810 */ /* 0x008fe20007f9e0ff */
[----:B------:R-:W-:Y:S01]  /*1280*/  @!P2 IMAD R11, R4, c[0x0][0x190], RZ ;  /* 0x00006400040baa24 */ /* 0x000fe200078e02ff */
[----:B------:R-:W-:Y:S01]  /*1290*/  IADD3 R3, R3, UR4, RZ ;  /* 0x0000000403037c10 */ /* 0x000fe2000fffe0ff */
[--C-:B------:R-:W-:Y:S01]  /*12a0*/  @!P1 IMAD.MOV.U32 R4, RZ, RZ, R2.reuse ;  /* 0x000000ffff049224 */ /* 0x100fe200078e0002 */
[----:B------:R-:W-:Y:S01]  /*12b0*/  ULDC.64 UR4, c[0x0][0x198] ;  /* 0x0000660000047ab9 */ /* 0x000fe20000000a00 */
[--C-:B------:R-:W-:Y:S01]  /*12c0*/  @!P2 IMAD.MOV.U32 R6, RZ, RZ, R2.reuse ;  /* 0x000000ffff06a224 */ /* 0x100fe200078e0002 */
[----:B------:R-:W-:Y:S01]  /*12d0*/  USHF.L.U64.HI UR19, UR4, UR21, UR5 ;  /* 0x0000001504137299 */ /* 0x000fe20008010205 */
[--C-:B------:R-:W-:Y:S01]  /*12e0*/  @!P1 IMAD.MOV.U32 R5, RZ, RZ, R3.reuse ;  /* 0x000000ffff059224 */ /* 0x100fe200078e0003 */
[----:B------:R-:W-:Y:S01]  /*12f0*/  ISETP.GE.AND P6, PT, R32, UR11, PT ;  /* 0x0000000b20007c0c */ /* 0x000fe2000bfc6270 */
[----:B------:R-:W-:Y:S01]  /*1300*/  @!P2 IMAD.MOV.U32 R7, RZ, RZ, R3 ;  /* 0x000000ffff07a224 */ /* 0x000fe200078e0003 */
[----:B------:R-:W-:Y:S01]  /*1310*/  USHF.L.U32 UR20, UR4, 0x6, URZ ;  /* 0x0000000604147899 */ /* 0x000fe2000800063f */
[----:B------:R-:W-:Y:S01]  /*1320*/  @!P0 IMAD.X R13, RZ, RZ, R35, P4 ;  /* 0x000000ffff0d8224 */ /* 0x000fe200020e0623 */
[----:B------:R-:W-:Y:S01]  /*1330*/  UIMAD UR13, UR19, UR29, URZ ;  /* 0x0000001d130d72a4 */ /* 0x000fe2000f8e023f */
[C---:B------:R-:W-:Y:S01]  /*1340*/  @!P2 IMAD R16, R10.reuse, c[0x0][0x194], R11 ;  /* 0x000065000a10aa24 */ /* 0x040fe200078e020b */
[----:B------:R-:W-:Y:S01]  /*1350*/  USHF.L.U32 UR8, UR4, 0x5, URZ ;  /* 0x0000000504087899 */ /* 0x000fe2000800063f */
[----:B------:R-:W-:Y:S01]  /*1360*/  @!P0 IMAD.MOV.U32 R8, RZ, RZ, R2 ;  /* 0x000000ffff088224 */ /* 0x000fe200078e0002 */
[----:B------:R-:W-:Y:S01]  /*1370*/  UIMAD UR13, UR12, UR20, UR13 ;  /* 0x000000140c0d72a4 */ /* 0x000fe2000f8e020d */
[----:B------:R-:W-:Y:S01]  /*1380*/  @!P0 IMAD.MOV.U32 R9, RZ, RZ, R3 ;  /* 0x000000ffff098224 */ /* 0x000fe200078e0003 */
[----:B------:R-:W-:Y:S01]  /*1390*/  USHF.L.U64.HI UR9, UR4, UR30, UR5 ;  /* 0x0000001e04097299 */ /* 0x000fe20008010205 */
[----:B------:R-:W-:Y:S01]  /*13a0*/  @!P2 IMAD.WIDE.U32 R10, R10, c[0x0][0x190], R6 ;  /* 0x000064000a0aaa25 */ /* 0x000fe200078e0006 */
[----:B------:R-:W-:Y:S01]  /*13b0*/  STL.64 [R1+0x28], R34 ;  /* 0x0000282201007387 */ /* 0x000fe20000100a00 */
[----:B-1----:R-:W-:Y:S01]  /*13c0*/  @!P1 IADD3 R14, P5, R34, 0x40, RZ ;  /* 0x00000040220e9810 */ /* 0x002fe20007fbe0ff */
[----:B------:R-:W-:Y:S01]  /*13d0*/  ULDC.64 UR4, c[0x0][0x1a0] ;  /* 0x0000680000047ab9 */ /* 0x000fe20000000a00 */
[----:B------:R-:W-:Y:S01]  /*13e0*/  @!P0 IMAD R13, R13, c[0x0][0x190], RZ ;  /* 0x000064000d0d8a24 */ /* 0x000fe200078e02ff */
[----:B------:R-:W-:Y:S01]  /*13f0*/  USHF.L.U64.HI UR21, UR4, UR21, UR5 ;  /* 0x0000001504157299 */ /* 0x000fe20008010205 */
[C---:B------:R-:W-:Y:S01]  /*1400*/  @!P0 IMAD.WIDE.U32 R6, R12.reuse, c[0x0][0x190], R8 ;  /* 0x000064000c068a25 */ /* 0x040fe200078e0008 */
[----:B------:R-:W-:Y:S01]  /*1410*/  USHF.L.U32 UR22, UR4, 0x6, URZ ;  /* 0x0000000604167899 */ /* 0x000fe2000800063f */
[----:B------:R-:W-:Y:S01]  /*1420*/  LOP3.LUT R165, R161, 0x6, RZ, 0xc0, !PT ;  /* 0x00000006a1a57812 */ /* 0x000fe200078ec0ff */
[----:B------:R-:W-:Y:S01]  /*1430*/  USHF.L.U32 UR31, UR4, 0x5, URZ ;  /* 0x00000005041f7899 */ /* 0x000fe2000800063f */
[----:B------:R-:W-:Y:S01]  /*1440*/  @!P1 IMAD.X R0, RZ, RZ, R35, P5 ;  /* 0x000000ffff009224 */ /* 0x000fe200028e0623 */
[----:B------:R-:W-:Y:S01]  /*1450*/  USHF.L.U64.HI UR30, UR4, UR30, UR5 ;  /* 0x0000001e041e7299 */ /* 0x000fe20008010205 */
[----:B------:R-:W-:Y:S01]  /*1460*/  @!P0 IMAD R22, R12, c[0x0][0x194], R13 ;  /* 0x000065000c168a24 */ /* 0x000fe200078e020d */
[----:B------:R-:W-:Y:S01]  /*1470*/  @!P2 LEA R12, P4, R10, c[0x0][0x160], 0x1 ;  /* 0x000058000a0caa11 */ /* 0x000fe200078808ff */
[----:B------:R-:W-:-:S02]  /*1480*/  @!P1 IMAD R15, R0, c[0x0][0x190], RZ ;  /* 0x00006400000f9a24 */ /* 0x000fc400078e02ff */
[----:B------:R-:W-:Y:S02]  /*1490*/  @!P3 IMAD R0, R35, c[0x0][0x190], RZ ;  /* 0x000064002300ba24 */ /* 0x000fe400078e02ff */
[C---:B------:R-:W-:Y:S02]  /*14a0*/  @!P1 IMAD R23, R14.reuse, c[0x0][0x194], R15 ;  /* 0x000065000e179a24 */ /* 0x040fe400078e020f */
[----:B------:R-:W-:-:S04]  /*14b0*/  @!P1 IMAD.WIDE.U32 R14, R14, c[0x0][0x190], R4 ;  /* 0x000064000e0e9a25 */ /* 0x000fc800078e0004 */
[C---:B------:R-:W-:Y:S02]  /*14c0*/  @!P3 IMAD R0, R34.reuse, c[0x0][0x194], R0 ;  /* 0x000065002200ba24 */ /* 0x040fe400078e0200 */
[----:B------:R-:W-:-:S04]  /*14d0*/  @!P3 IMAD.WIDE.U32 R4, R34, c[0x0][0x190], R2 ;  /* 0x000064002204ba25 */ /* 0x000fc800078e0002 */
[----:B------:R-:W-:Y:S01]  /*14e0*/  @!P3 IMAD.IADD R0, R5, 0x1, R0 ;  /* 0x000000010500b824 */ /* 0x000fe200078e0200 */
[C---:B------:R-:W-:Y:S01]  /*14f0*/  @!P3 LEA R2, P5, R4.reuse, c[0x0][0x160], 0x1 ;  /* 0x000058000402ba11 */ /* 0x040fe200078a08ff */
[----:B------:R-:W-:Y:S01]  /*1500*/  @!P2 IMAD.IADD R5, R11, 0x1, R16 ;  /* 0x000000010b05a824 */ /* 0x000fe200078e0210 */
[----:B------:R-:W-:Y:S01]  /*1510*/  SHF.R.S32.HI R16, RZ, 0x1f, R17 ;  /* 0x0000001fff107819 */ /* 0x000fe20000011411 */
[----:B------:R-:W-:Y:S01]  /*1520*/  IMAD.WIDE.U32 R18, R17, c[0x0][0x1b0], R18 ;  /* 0x00006c0011127a25 */ /* 0x000fe200078e0012 */
[----:B------:R-:W-:Y:S02]  /*1530*/  @!P3 LEA.HI.X R3, R4, c[0x0][0x164], R0, 0x1, P5 ;  /* 0x000059000403ba11 */ /* 0x000fe400028f0c00 */
[----:B------:R-:W-:Y:S01]  /*1540*/  @!P2 LEA.HI.X R13, R10, c[0x0][0x164], R5, 0x1, P4 ;  /* 0x000059000a0daa11 */ /* 0x000fe200020f0c05 */
[----:B------:R-:W-:Y:S01]  /*1550*/  @!P1 IMAD.IADD R0, R15, 0x1, R23 ;  /* 0x000000010f009824 */ /* 0x000fe200078e0217 */
[----:B------:R-:W-:Y:S01]  /*1560*/  @!P1 LEA R10, P5, R14, c[0x0][0x160], 0x1 ;  /* 0x000058000e0a9a11 */ /* 0x000fe200078a08ff */
[----:B------:R-:W-:Y:S01]  /*1570*/  @!P0 IMAD.IADD R4, R7, 0x1, R22 ;  /* 0x0000000107048824 */ /* 0x000fe200078e0216 */
[----:B------:R-:W-:Y:S01]  /*1580*/  @!P0 LEA R8, P4, R6, c[0x0][0x160], 0x1 ;  /* 0x0000580006088a11 */ /* 0x000fe200078808ff */
[----:B------:R-:W-:Y:S01]  /*1590*/  IMAD.U32 R22, RZ, RZ, UR29 ;  /* 0x0000001dff167e24 */ /* 0x000fe2000f8e00ff */
[----:B------:R-:W-:Y:S01]  /*15a0*/  @!P1 LEA.HI.X R11, R14, c[0x0][0x164], R0, 0x1, P5 ;  /* 0x000059000e0b9a11 */ /* 0x000fe200028f0c00 */
[----:B------:R-:W-:Y:S01]  /*15b0*/  IMAD R0, R16, c[0x0][0x1b0], RZ ;  /* 0x00006c0010007a24 */ /* 0x000fe200078e02ff */
[----:B------:R-:W-:Y:S01]  /*15c0*/  SHF.R.S32.HI R15, RZ, 0x1, R24 ;  /* 0x00000001ff0f7819 */ /* 0x000fe20000011418 */
[----:B------:R-:W-:Y:S01]  /*15d0*/  IMAD.SHL.U32 R222, R222, 0x2, RZ ;  /* 0x00000002dede7824 */ /* 0x000fe200078e00ff */
[----:B------:R-:W-:Y:S01]  /*15e0*/  ISETP.GE.AND P5, PT, R30, UR11, PT ;  /* 0x0000000b1e007c0c */ /* 0x000fe2000bfa6270 */
[----:B------:R-:W-:Y:S01]  /*15f0*/  IMAD R0, R17, c[0x0][0x1b4], R0 ;  /* 0x00006d0011007a24 */ /* 0x000fe200078e0200 */
[----:B------:R-:W-:Y:S01]  /*1600*/  @!P0 LEA.HI.X R9, R6, c[0x0][0x164], R4, 0x1, P4 ;  /* 0x0000590006098a11 */ /* 0x000fe200020f0c04 */
[----:B------:R-:W-:Y:S01]  /*1610*/  IMAD.SHL.U32 R4, R15, 0x40, RZ ;  /* 0x000000400f047824 */ /* 0x000fe200078e00ff */
[----:B------:R-:W-:Y:S01]  /*1620*/  @!PT LDS RZ, [RZ] ;  /* 0x00000000fffff984 */ /* 0x000fe20000000800 */
[----:B------:R-:W-:Y:S01]  /*1630*/  @!PT LDS RZ, [RZ] ;  /* 0x00000000fffff984 */ /* 0x000fe20000000800 */
[----:B------:R-:W-:Y:S01]  /*1640*/  @!PT LDS RZ, [RZ] ;  /* 0x00000000fffff984 */ /* 0x000fe20000000800 */
[----:B------:R1:W-:Y:S01]  /*1650*/  @!P3 LDGSTS.E.BYPASS.LTC128B.128 [R222], [R2.64] ;  /* 0x0000000002debfae */ /* 0x0003e2000b901d58 */
[----:B------:R-:W-:-:S02]  /*1660*/  IMAD.IADD R169, R19, 0x1, R0 ;  /* 0x0000000113a97824 */ /* 0x000fc400078e0200 */
[----:B------:R-:W-:Y:S01]  /*1670*/  IMAD.MOV.U32 R168, RZ, RZ, R18 ;  /* 0x000000ffffa87224 */ /* 0x000fe200078e0012 */
[----:B------:R-:W-:Y:S01]  /*1680*/  LOP3.LUT R0, R4, 0xc0, RZ, 0xc0, !PT ;  /* 0x000000c004007812 */ /* 0x000fe200078ec0ff */
[----:B------:R-:W-:Y:S01]  /*1690*/  IMAD.SHL.U32 R5, R26, 0x8, RZ ;  /* 0x000000081a057824 */ /* 0x000fe200078e00ff */
[----:B------:R1:W-:Y:S01]  /*16a0*/  @!P3 LDGSTS.E.BYPASS.LTC128B.128 [R222+0x2000], [R2.64+0x40] ;  /* 0x0200004002debfae */ /* 0x0003e2000b901d58 */
[----:B------:R-:W-:-:S03]  /*16b0*/  IMAD.WIDE.U32 R6, R22, UR20, R168 ;  /* 0x0000001416067c25 */ /* 0x000fc6000f8e00a8 */
[----:B------:R1:W-:Y:S01]  /*16c0*/  @!P3 LDGSTS.E.BYPASS.LTC128B.128 [R222+0x4000], [R2.64+0x80] ;  /* 0x0400008002debfae */ /* 0x0003e2000b901d58 */
[----:B------:R-:W-:Y:S02]  /*16d0*/  LOP3.LUT R5, R0, 0x8, R5, 0xf8, !PT ;  /* 0x0000000800057812 */ /* 0x000fe400078ef805 */
[----:B------:R-:W-:Y:S01]  /*16e0*/  @!P6 LEA R4, P4, R6, c[0x0][0x168], 0x1 ;  /* 0x00005a000604ea11 */ /* 0x000fe200078808ff */
[----:B------:R2:W-:Y:S04]  /*16f0*/  @!P2 LDGSTS.E.BYPASS.LTC128B.128 [R222+0x800], [R12.64] ;  /* 0x008000000cdeafae */ /* 0x0005e8000b901d58 */
[----:B------:R2:W-:Y:S04]  /*1700*/  @!P2 LDGSTS.E.BYPASS.LTC128B.128 [R222+0x2800], [R12.64+0x40] ;  /* 0x028000400cdeafae */ /* 0x0005e8000b901d58 */
[----:B------:R2:W-:Y:S01]  /*1710*/  @!P2 LDGSTS.E.BYPASS.LTC128B.128 [R222+0x4800], [R12.64+0x80] ;  /* 0x048000800cdeafae */ /* 0x0005e2000b901d58 */
[----:B------:R-:W-:-:S03]  /*1720*/  ISETP.GE.AND P2, PT, R30, UR11, PT ;  /* 0x0000000b1e007c0c */ /* 0x000fc6000bf46270 */
[----:B------:R3:W-:Y:S04]  /*1730*/  @!P1 LDGSTS.E.BYPASS.LTC128B.128 [R222+0x1000], [R10.64] ;  /* 0x010000000ade9fae */ /* 0x0007e8000b901d58 */
[----:B------:R3:W-:Y:S04]  /*1740*/  @!P1 LDGSTS.E.BYPASS.LTC128B.128 [R222+0x3000], [R10.64+0x40] ;  /* 0x030000400ade9fae */ /* 0x0007e8000b901d58 */
[----:B------:R3:W-:Y:S01]  /*1750*/  @!P1 LDGSTS.E.BYPASS.LTC128B.128 [R222+0x5000], [R10.64+0x80] ;  /* 0x050000800ade9fae */ /* 0x0007e2000b901d58 */
[----:B-1----:R-:W-:-:S03]  /*1760*/  SHF.R.U32.HI R2, RZ, 0x3, R0 ;  /* 0x00000003ff027819 */ /* 0x002fc60000011600 */
[----:B------:R1:W-:Y:S01]  /*1770*/  @!P0 LDGSTS.E.BYPASS.LTC128B.128 [R222+0x1800], [R8.64] ;  /* 0x0180000008de8fae */ /* 0x0003e2000b901d58 */
[----:B------:R-:W-:Y:S01]  /*1780*/  IADD3 R0, R7, UR13, RZ ;  /* 0x0000000d07007c10 */ /* 0x000fe2000fffe0ff */
[----:B------:R-:W-:Y:S01]  /*1790*/  IMAD R7, R16, c[0x0][0x1b8], RZ ;  /* 0x00006e0010077a24 */ /* 0x000fe200078e02ff */
[C---:B------:R-:W-:Y:S01]  /*17a0*/  @!P5 IADD3 R3, P3, R6.reuse, UR8, RZ ;  /* 0x000000080603dc10 */ /* 0x040fe2000ff7e0ff */
[----:B------:R1:W-:Y:S01]  /*17b0*/  @!P0 LDGSTS.E.BYPASS.LTC128B.128 [R222+0x3800], [R8.64+0x40] ;  /* 0x0380004008de8fae */ /* 0x0003e2000b901d58 */
[----:B------:R-:W-:Y:S01]  /*17c0*/  LOP3.LUT R14, R5, R2, RZ, 0x3c, !PT ;  /* 0x00000002050e7212 */ /* 0x000fe200078e3cff */
[----:B------:R-:W-:Y:S01]  /*17d0*/  UIMAD UR13, UR21, UR29, URZ ;  /* 0x0000001d150d72a4 */ /* 0x000fe2000f8e023f */
[----:B------:R-:W-:Y:S01]  /*17e0*/  @!P6 LEA.HI.X R5, R6, c[0x0][0x16c], R0, 0x1, P4 ;  /* 0x00005b000605ea11 */ /* 0x000fe200020f0c00 */
[----:B------:R1:W-:Y:S01]  /*17f0*/  @!P0 LDGSTS.E.BYPASS.LTC128B.128 [R222+0x5800], [R8.64+0x80] ;  /* 0x0580008008de8fae */ /* 0x0003e2000b901d58 */
[----:B------:R-:W-:Y:S01]  /*1800*/  @!P5 IADD3.X R0, R0, UR9, RZ, P3, !PT ;  /* 0x000000090000dc10 */ /* 0x000fe20009ffe4ff */
[----:B------:R-:W-:Y:S01]  /*1810*/  IMAD R6, R17, c[0x0][0x1bc], R7 ;  /* 0x00006f0011067a24 */ /* 0x000fe200078e0207 */
[----:B------:R-:W-:Y:S01]  /*1820*/  @!P5 LEA R2, P3, R3, c[0x0][0x168], 0x1 ;  /* 0x00005a000302da11 */ /* 0x000fe200078608ff */
[----:B------:R4:W-:Y:S01]  /*1830*/  @!P6 LDGSTS.E.BYPASS.LTC128B.128 [R222+0x6000], [R4.64] ;  /* 0x0600000004deefae */ /* 0x0009e2000b901d58 */
[----:B------:R-:W-:Y:S01]  /*1840*/  UIMAD UR13, UR12, UR22, UR13 ;  /* 0x000000160c0d72a4 */ /* 0x000fe2000f8e020d */
[----:B------:R-:W-:Y:S01]  /*1850*/  IMAD R7, R25, 0x8, R28 ;  /* 0x0000000819077824 */ /* 0x000fe200078e021c */
[----:B------:R-:W-:Y:S01]  /*1860*/  @!P5 LEA.HI.X R3, R3, c[0x0][0x16c], R0, 0x1, P3 ;  /* 0x00005b000303da11 */ /* 0x000fe200018f0c00 */
[----:B------:R4:W-:Y:S01]  /*1870*/  @!P6 LDGSTS.E.BYPASS.LTC128B.128 [R222+0x7000], [R4.64+0x40] ;  /* 0x0700004004deefae */ /* 0x0009e2000b901d58 */
[----:B------:R-:W-:Y:S01]  /*1880*/  ISETP.GE.AND P3, PT, R32, UR11, PT ;  /* 0x0000000b20007c0c */ /* 0x000fe2000bf66270 */
[----:B------:R-:W-:-:S02]  /*1890*/  IMAD.SHL.U32 R0, R27, 0x40, RZ ;  /* 0x000000401b007824 */ /* 0x000fc400078e00ff */
[----:B------:R4:W-:Y:S03]  /*18a0*/  @!P6 LDGSTS.E.BYPASS.LTC128B.128 [R222+0x8000], [R4.64+0x80] ;  /* 0x0800008004deefae */ /* 0x0009e6000b901d58 */
[----:B------:R-:W-:Y:S01]  /*18b0*/  LOP3.LUT R0, R0, 0xc0, RZ, 0xc0, !PT ;  /* 0x000000c000007812 */ /* 0x000fe200078ec0ff */
[----:B------:R5:W-:Y:S04]  /*18c0*/  @!P5 LDGSTS.E.BYPASS.LTC128B.128 [R222+0x6800], [R2.64] ;  /* 0x0680000002dedfae */ /* 0x000be8000b901d58 */
[----:B------:R5:W-:Y:S04]  /*18d0*/  @!P5 LDGSTS.E.BYPASS.LTC128B.128 [R222+0x7800], [R2.64+0x40] ;  /* 0x0780004002dedfae */ /* 0x000be8000b901d58 */
[----:B------:R5:W-:Y:S04]  /*18e0*/  @!P5 LDGSTS.E.BYPASS.LTC128B.128 [R222+0x8800], [R2.64+0x80] ;  /* 0x0880008002dedfae */ /* 0x000be8000b901d58 */
[----:B------:R-:W0:Y:S04]  /*18f0*/  LDGDEPBAR ;  /* 0x00000000000079af */ /* 0x000e280000000000 */
[----:B------:R2:W-:Y:S04]  /*1900*/  STL.64 [R1+0x18], R18 ;  /* 0x0000181201007387 */ /* 0x0005e80000100a00 */
[----:B------:R-:W-:Y:S01]  /*1910*/  STL.64 [R1+0x10], R168 ;  /* 0x000010a801007387 */ /* 0x000fe20000100a00 */
[----:B----4-:R-:W-:-:S02]  /*1920*/  IMAD.SHL.U32 R5, R29, 0x20, RZ ;  /* 0x000000201d057824 */ /* 0x010fc400078e00ff */
[----:B------:R-:W-:-:S03]  /*1930*/  IMAD.SHL.U32 R4, R25, 0x8, RZ ;  /* 0x0000000819047824 */ /* 0x000fc600078e00ff */
[----:B------:R-:W-:Y:S02]  /*1940*/  LOP3.LUT R158, R5, 0xffffff00, RZ, 0xc0, !PT ;  /* 0xffffff00059e7812 */ /* 0x000fe400078ec0ff */
[----:B------:R-:W-:-:S03]  /*1950*/  SHF.R.U32.HI R5, RZ, 0x3, R0 ;  /* 0x00000003ff057819 */ /* 0x000fc60000011600 */
[----:B-1----:R-:W-:Y:S01]  /*1960*/  IMAD R8, R163, 0x200, R158 ;  /* 0x00000200a3087824 */ /* 0x002fe200078e029e */
[----:B------:R-:W-:-:S04]  /*1970*/  DEPBAR.LE SB0, 0x0 ;  /* 0x000080000000791a */ /* 0x000fc80000000000 */
[----:B------:R-:W-:Y:S01]  /*1980*/  BAR.SYNC.DEFER_BLOCKING 0x0 ;  /* 0x0000000000007b1d */ /* 0x000fe20000010000 */
[----:B------:R-:W-:Y:S02]  /*1990*/  IMAD R8, R159, 0x20, R8 ;  /* 0x000000209f087824 */ /* 0x000fe400078e0208 */
[----:B--2---:R-:W-:-:S04]  /*19a0*/  IMAD.WIDE.U32 R18, R17, c[0x0][0x1b8], R20 ;  /* 0x00006e0011127a25 */ /* 0x004fc800078e0014 */
[----:B-----5:R-:W-:Y:S01]  /*19b0*/  IMAD.IADD R3, R19, 0x1, R6 ;  /* 0x0000000113037824 */ /* 0x020fe200078e0206 */
[----:B------:R-:W-:Y:S01]  /*19c0*/  STL.64 [R1+0x48], R18 ;  /* 0x0000481201007387 */ /* 0x000fe20000100a00 */
[----:B------:R-:W-:Y:S01]  /*19d0*/  IMAD.MOV.U32 R2, RZ, RZ, R18 ;  /* 0x000000ffff027224 */ /* 0x000fe200078e0012 */
[----:B------:R-:W-:-:S04]  /*19e0*/  LOP3.LUT R6, R0, 0x8, R4, 0xf8, !PT ;  /* 0x0000000800067812 */ /* 0x000fc800078ef804 */
[----:B------:R1:W-:Y:S01]  /*19f0*/  STL.64 [R1+0x38], R2 ;  /* 0x0000380201007387 */ /* 0x0003e20000100a00 */
[----:B------:R-:W-:-:S03]  /*1a00*/  LOP3.LUT R160, R6, R5, RZ, 0x3c, !PT ;  /* 0x0000000506a07212 */ /* 0x000fc600078e3cff */
[----:B------:R-:W-:Y:S04]  /*1a10*/  @P3 STS [R222+0x9000], RZ ;  /* 0x009000ffde003388 */ /* 0x000fe80000000800 */
[----:B------:R-:W-:Y:S04]  /*1a20*/  @P3 STS [R222+0x9004], RZ ;  /* 0x009004ffde003388 */ /* 0x000fe80000000800 */
[----:B------:R-:W-:Y:S04]  /*1a30*/  @P3 STS.64 [R222+0x9008], RZ ;  /* 0x009008ffde003388 */ /* 0x000fe80000000a00 */
[----:B------:R-:W-:Y:S04]  /*1a40*/  @P3 STS.128 [R222+0xa000], RZ ;  /* 0x00a000ffde003388 */ /* 0x000fe80000000c00 */
[----:B------:R-:W-:Y:S01]  /*1a50*/  @P3 STS.128 [R222+0xb000], RZ ;  /* 0x00b000ffde003388 */ /* 0x000fe20000000c00 */
[----:B-1----:R-:W-:-:S05]  /*1a60*/  IMAD.WIDE.U32 R2, R22, UR22, R2 ;  /* 0x0000001616027c25 */ /* 0x002fca000f8e0002 */
[----:B------:R-:W-:Y:S02]  /*1a70*/  IADD3 R0, R3, UR13, RZ ;  /* 0x0000000d03007c10 */ /* 0x000fe4000fffe0ff */
[C---:B------:R-:W-:Y:S02]  /*1a80*/  @!P3 LEA R4, P1, R2.reuse, c[0x0][0x170], 0x1 ;  /* 0x00005c000204ba11 */ /* 0x040fe400078208ff */
[C---:B------:R-:W-:Y:S02]  /*1a90*/  @!P2 IADD3 R3, P0, R2.reuse, UR31, RZ ;  /* 0x0000001f0203ac10 */ /* 0x040fe4000ff1e0ff */
[----:B------:R-:W-:Y:S02]  /*1aa0*/  @!P3 LEA.HI.X R5, R2, c[0x0][0x174], R0, 0x1, P1 ;  /* 0x00005d000205ba11 */ /* 0x000fe400008f0c00 */
[----:B------:R-:W-:Y:S01]  /*1ab0*/  @!P2 IADD3.X R2, R0, UR30, RZ, P0, !PT ;  /* 0x0000001e0002ac10 */ /* 0x000fe200087fe4ff */
[----:B------:R-:W-:Y:S01]  /*1ac0*/  IMAD.U32 R0, R7, 0x20, R14 ;  /* 0x0000002007007824 */ /* 0x000fe200078e000e */
[----:B------:R-:W-:Y:S01]  /*1ad0*/  @!P2 LEA R6, P0, R3, c[0x0][0x170], 0x1 ;  /* 0x00005c000306aa11 */ /* 0x000fe200078008ff */
[----:B------:R-:W-:Y:S01]  /*1ae0*/  @!PT LDS RZ, [RZ] ;  /* 0x00000000fffff984 */ /* 0x000fe20000000800 */
[----:B------:R-:W-:Y:S01]  /*1af0*/  @!PT LDS RZ, [RZ] ;  /* 0x00000000fffff984 */ /* 0x000fe20000000800 */
[----:B------:R-:W-:Y:S01]  /*1b00*/  @!PT LDS RZ, [RZ] ;  /* 0x00000000fffff984 */ /* 0x000fe20000000800 */
[----:B------:R1:W-:Y:S01]  /*1b10*/  @!P3 LDGSTS.E.BYPASS.LTC128B.128 [R222+0x9000], [R4.64] ;  /* 0x0900000004debfae */ /* 0x0003e2000b901d58 */
[----:B------:R-:W-:Y:S01]  /*1b20*/  LOP3.LUT P1, RZ, R27, 0x2, RZ, 0xc0, !PT ;  /* 0x000000021bff7812 */ /* 0x000fe2000782c0ff */
[----:B------:R-:W-:Y:S01]  /*1b30*/  IMAD.SHL.U32 R217, R0, 0x2, RZ ;  /* 0x0000000200d97824 */ /* 0x000fe200078e00ff */
[----:B------:R-:W-:Y:S01]  /*1b40*/  @!P2 LEA.HI.X R7, R3, c[0x0][0x174], R2, 0x1, P0 ;  /* 0x00005d000307aa11 */ /* 0x000fe200000f0c02 */
[----:B------:R-:W-:Y:S01]  /*1b50*/  IMAD.IADD R2, R160, 0x1, R8 ;  /* 0x00000001a0027824 */ /* 0x000fe200078e0208 */
[----:B------:R1:W-:Y:S01]  /*1b60*/  @!P3 LDGSTS.E.BYPASS.LTC128B.128 [R222+0xa000], [R4.64+0x40] ;  /* 0x0a00004004debfae */ /* 0x0003e2000b901d58 */
[----:B------:R-:W-:Y:S01]  /*1b70*/  IMAD.MOV.U32 R3, RZ, RZ, 0x10 ;  /* 0x00000010ff037424 */ /* 0x000fe200078e00ff */
[----:B------:R-:W-:Y:S01]  /*1b80*/  LOP3.LUT P0, RZ, R15, 0x2, RZ, 0xc0, !PT ;  /* 0x000000020fff7812 */ /* 0x000fe2000780c0ff */
[----:B------:R-:W-:Y:S01]  /*1b90*/  IMAD.SHL.U32 R220, R2, 0x2, RZ ;  /* 0x0000000202dc7824 */ /* 0x000fe200078e00ff */
[----:B------:R1:W-:Y:S01]  /*1ba0*/  @!P3 LDGSTS.E.BYPASS.LTC128B.128 [R222+0xb000], [R4.64+0x80] ;  /* 0x0b00008004debfae */ /* 0x0003e2000b901d58 */
[----:B------:R-:W-:-:S02]  /*1bb0*/  LEA R2, R163, UR6, 0x4 ;  /* 0x00000006a3027c11 */ /* 0x000fc4000f8e20ff */
[C---:B------:R-:W-:Y:S01]  /*1bc0*/  SEL R0, R3.reuse, 0xfffffff0, !P0 ;  /* 0xfffffff003007807 */ /* 0x040fe20004000000 */
[----:B------:R-:W-:Y:S01]  /*1bd0*/  @P2 STS.128 [R222+0x9800], RZ ;  /* 0x009800ffde002388 */ /* 0x000fe20000000c00 */
[----:B------:R-:W-:-:S03]  /*1be0*/  SEL R3, R3, 0xfffffff0, !P1 ;  /* 0xfffffff003037807 */ /* 0x000fc60004800000 */
[----:B------:R-:W-:Y:S01]  /*1bf0*/  @P2 STS.128 [R222+0xa800], RZ ;  /* 0x00a800ffde002388 */ /* 0x000fe20000000c00 */
[----:B------:R-:W-:Y:S01]  /*1c00*/  IMAD R219, R0, 0x2, R217 ;  /* 0x0000000200db7824 */ /* 0x000fe200078e02d9 */
[----:B------:R-:W-:Y:S01]  /*1c10*/  SHF.R.S32.HI R0, RZ, 0x1f, R156 ;  /* 0x0000001fff007819 */ /* 0x000fe2000001149c */
[----:B------:R-:W-:Y:S01]  /*1c20*/  IMAD R221, R3, 0x2, R220 ;  /* 0x0000000203dd7824 */ /* 0x000fe200078e02dc */
[----:B------:R-:W-:Y:S02]  /*1c30*/  @P2 STS.128 [R222+0xb800], RZ ;  /* 0x00b800ffde002388 */ /* 0x000fe40000000c00 */
[----:B------:R-:W-:Y:S02]  /*1c40*/  LEA.HI R0, R0, R156, RZ, 0x2 ;  /* 0x0000009c00007211 */ /* 0x000fe400078f10ff */
[----:B------:R-:W-:Y:S01]  /*1c50*/  @!PT LDS RZ, [RZ] ;  /* 0x00000000fffff984 */ /* 0x000fe20000000800 */
[----:B------:R-:W-:Y:S01]  /*1c60*/  @!PT LDS RZ, [RZ] ;  /* 0x00000000fffff984 */ /* 0x000fe20000000800 */
[----:B------:R-:W-:Y:S01]  /*1c70*/  @!PT LDS RZ, [RZ] ;  /* 0x00000000fffff984 */ /* 0x000fe20000000800 */
[----:B------:R1:W-:Y:S02]  /*1c80*/  @!P2 LDGSTS.E.BYPASS.LTC128B.128 [R222+0x9800], [R6.64] ;  /* 0x0980000006deafae */ /* 0x0003e4000b901d58 */
[----:B------:R-:W-:Y:S01]  /*1c90*/  SHF.R.S32.HI R167, RZ, 0x2, R0 ;  /* 0x00000002ffa77819 */ /* 0x000fe20000011400 */
[----:B------:R-:W-:Y:S01]  /*1ca0*/  IMAD.U32 R0, RZ, RZ, UR10 ;  /* 0x0000000aff007e24 */ /* 0x000fe2000f8e00ff */
[----:B------:R1:W-:Y:S02]  /*1cb0*/  @!P2 LDGSTS.E.BYPASS.LTC128B.128 [R222+0xa800], [R6.64+0x40] ;  /* 0x0a80004006deafae */ /* 0x0003e4000b901d58 */
[----:B------:R-:W-:-:S02]  /*1cc0*/  IADD3 R2, R2, 0x1, R167 ;  /* 0x0000000102027810 */ /* 0x000fc40007ffe0a7 */
[----:B------:R1:W-:Y:S02]  /*1cd0*/  @!P2 LDGSTS.E.BYPASS.LTC128B.128 [R222+0xb800], [R6.64+0x80] ;  /* 0x0b80008006deafae */ /* 0x0003e4000b901d58 */
[----:B------:R-:W-:Y:S02]  /*1ce0*/  IADD3 R2, R2, UR7, -R0 ;  /* 0x0000000702027c10 */ /* 0x000fe4000fffe800 */
[----:B------:R-:W-:Y:S02]  /*1cf0*/  LDSM.16.M88.4 R16, [R220] ;  /* 0x00000000dc10783b */ /* 0x000fe40000000200 */
[----:B------:R-:W-:Y:S02]  /*1d00*/  IADD3 R2, R2, c[0x0][0x2e8], RZ ;  /* 0x0000ba0002027a10 */ /* 0x000fe40007ffe0ff */
[----:B---3--:R-:W2:Y:S04]  /*1d10*/  LDSM.16.M88.4 R8, [R217+0x6000] ;  /* 0x00600000d908783b */ /* 0x008ea80000000200 */
[----:B------:R-:W3:Y:S04]  /*1d20*/  LDSM.16.M88.4 R20, [R217+0x6400] ;  /* 0x00640000d914783b */ /* 0x000ee80000000200 */
[----:B------:R-:W-:Y:S04]  /*1d30*/  LDSM.16.M88.4 R44, [R217+0x6800] ;  /* 0x00680000d92c783b */ /* 0x000fe80000000200 */
[----:B------:R-:W-:Y:S04]  /*1d40*/  LDSM.16.M88.4 R40, [R217+0x6c00] ;  /* 0x006c0000d928783b */ /* 0x000fe80000000200 */
[----:B------:R-:W-:Y:S04]  /*1d50*/  LDSM.16.M88.4 R12, [R221+0x1000] ;  /* 0x00100000dd0c783b */ /* 0x000fe80000000200 */
[----:B-1----:R-:W1:Y:S04]  /*1d60*/  LDSM.16.M88.4 R4, [R220+0x1000] ;  /* 0x00100000dc04783b */ /* 0x002e680000000200 */
[----:B------:R-:W4:Y:S04]  /*1d70*/  LDSM.16.M88.4 R32, [R219+0x6400] ;  /* 0x00640000db20783b */ /* 0x000f280000000200 */
[----:B------:R-:W5:Y:S04]  /*1d80*/  LDSM.16.M88.4 R36, [R219+0x6000] ;  /* 0x00600000db24783b */ /* 0x000f680000000200 */
[----:B------:R-:W4:Y:S04]  /*1d90*/  LDSM.16.M88.4 R28, [R219+0x6800] ;  /* 0x00680000db1c783b */ /* 0x000f280000000200 */
[----:B------:R-:W4:Y:S01]  /*1da0*/  LDSM.16.M88.4 R24, [R219+0x6c00] ;  /* 0x006c0000db18783b */ /* 0x000f220000000200 */
[C---:B--2---:R-:W-:Y:S03]  /*1db0*/  HMMA.16816.F32.BF16 R124, R16.reuse, R8, RZ ;  /* 0x00000008107c723c */ /* 0x044fe600000418ff */
[----:B------:R-:W-:Y:S04]  /*1dc0*/  LDSM.16.M88.4 R64, [R217+0x7400] ;  /* 0x00740000d940783b */ /* 0x000fe80000000200 */
[----:B------:R-:W-:Y:S01]  /*1dd0*/  LDSM.16.M88.4 R68, [R217+0x7000] ;  /* 0x00700000d944783b */ /* 0x000fe20000000200 */
[C---:B------:R-:W-:Y:S03]  /*1de0*/  HMMA.16816.F32.BF16 R136, R16.reuse, R10, RZ ;  /* 0x0000000a1088723c */ /* 0x040fe600000418ff */
[----:B------:R-:W-:Y:S04]  /*1df0*/  LDSM.16.M88.4 R60, [R217+0x7800] ;  /* 0x00780000d93c783b */ /* 0x000fe80000000200 */
[----:B------:R-:W-:Y:S01]  /*1e00*/  LDSM.16.M88.4 R92, [R217+0x7c00] ;  /* 0x007c0000d95c783b */ /* 0x000fe20000000200 */
[----:B---3--:R-:W-:Y:S03]  /*1e10*/  HMMA.16816.F32.BF16 R112, R16, R20, RZ ;  /* 0x000000141070723c */ /* 0x008fe600000418ff */
[----:B------:R-:W0:Y:S04]  /*1e20*/  LDGDEPBAR ;  /* 0x00000000000079af */ /* 0x000e280000000000 */
[----:B------:R-:W-:Y:S01]  /*1e30*/  STL [R1+0x5c], R167 ;  /* 0x00005ca701007387 */ /* 0x000fe20000100800 */
[C---:B-1----:R-:W-:Y:S08]  /*1e40*/  HMMA.16816.F32.BF16 R72, R4.reuse, R8, RZ ;  /* 0x000000080448723c */ /* 0x042ff000000418ff */
[C---:B------:R-:W-:Y:S01]  /*1e50*/  HMMA.16816.F32.BF16 R76, R4.reuse, R10, RZ ;  /* 0x0000000a044c723c */ /* 0x040fe200000418ff */
[----:B------:R-:W1:Y:S07]  /*1e60*/  LDSM.16.M88.4 R8, [R221] ;  /* 0x00000000dd08783b */ /* 0x000e6e0000000200 */
[C---:B------:R-:W-:Y:S08]  /*1e70*/  HMMA.16816.F32.BF16 R56, R4.reuse, R20, RZ ;  /* 0x000000140438723c */ /* 0x040ff000000418ff */
[C---:B------:R-:W-:Y:S08]  /*1e80*/  HMMA.16816.F32.BF16 R52, R4.reuse, R44, RZ ;  /* 0x0000002c0434723c */ /* 0x040ff000000418ff */
[C---:B------:R-:W-:Y:S08]  /*1e90*/  HMMA.16816.F32.BF16 R80, R4.reuse, R22, RZ ;  /* 0x000000160450723c */ /* 0x040ff000000418ff */
[C---:B------:R-:W-:Y:S08]  /*1ea0*/  HMMA.16816.F32.BF16 R48, R4.reuse, R40, RZ ;  /* 0x000000280430723c */ /* 0x040ff000000418ff */
[C---:B------:R-:W-:Y:S08]  /*1eb0*/  HMMA.16816.F32.BF16 R88, R4.reuse, R46, RZ ;  /* 0x0000002e0458723c */ /* 0x040ff000000418ff */
[----:B------:R-:W-:Y:S01]  /*1ec0*/  HMMA.16816.F32.BF16 R84, R4, R42, RZ ;  /* 0x0000002a0454723c */ /* 0x000fe200000418ff */
[----:B------:R-:W2:Y:S07]  /*1ed0*/  LDSM.16.M88.4 R4, [R220+0x3000] ;  /* 0x00300000dc04783b */ /* 0x000eae0000000200 */
[C---:B------:R-:W-:Y:S08]  /*1ee0*/  HMMA.16816.F32.BF16 R132, R16.reuse, R22, RZ ;  /* 0x000000161084723c */ /* 0x040ff000000418ff */
[C---:B------:R-:W-:Y:S08]  /*1ef0*/  HMMA.16816.F32.BF16 R108, R16.reuse, R44, RZ ;  /* 0x0000002c106c723c */ /* 0x040ff000000418ff */
[C---:B------:R-:W-:Y:S08]  /*1f00*/  HMMA.16816.F32.BF16 R128, R16.reuse, R46, RZ ;  /* 0x0000002e1080723c */ /* 0x040ff000000418ff */
[C---:B------:R-:W-:Y:S08]  /*1f10*/  HMMA.16816.F32.BF16 R100, R16.reuse, R40, RZ ;  /* 0x000000281064723c */ /* 0x040ff000000418ff */
[----:B------:R-:W-:Y:S01]  /*1f20*/  HMMA.16816.F32.BF16 R120, R16, R42, RZ ;  /* 0x0000002a1078723c */ /* 0x000fe200000418ff */
[----:B------:R-:W3:Y:S07]  /*1f30*/  LDSM.16.M88.4 R16, [R220+0x2000] ;  /* 0x00200000dc10783b */ /* 0x000eee0000000200 */
[C---:B----4-:R-:W-:Y:S08]  /*1f40*/  HMMA.16816.F32.BF16 R104, R12.reuse, R32, R56 ;  /* 0x000000200c68723c */ /* 0x050ff00000041838 */
[C---:B-----5:R-:W-:Y:S08]  /*1f50*/  HMMA.16816.F32.BF16 R116, R12.reuse, R36, R72 ;  /* 0x000000240c74723c */ /* 0x060ff00000041848 */
        /* <DEDUP_REMOVED lines=8> */
[C---:B------:R-:W-:Y:S08]  /*1fe0*/  HMMA.16816.F32.BF16 R84, R8.reuse, R32, R112 ;  /* 0x000000200854723c */ /* 0x040ff00000041870 */
[C---:B------:R-:W-:Y:S01]  /*1ff0*/  HMMA.16816.F32.BF16 R72, R8.reuse, R38, R136 ;  /* 0x000000260848723c */ /* 0x040fe20000041888 */
[----:B------:R-:W1:Y:S07]  /*2000*/  LDSM.16.M88.4 R36, [R219+0x7000] ;  /* 0x00700000db24783b */ /* 0x000e6e0000000200 */
[C---:B------:R-:W-:Y:S01]  /*2010*/  HMMA.16816.F32.BF16 R56, R8.reuse, R34, R132 ;  /* 0x000000220838723c */ /* 0x040fe20000041884 */
[----:B------:R-:W4:Y:S07]  /*2020*/  LDSM.16.M88.4 R32, [R219+0x7400] ;  /* 0x00740000db20783b */ /* 0x000f2e0000000200 */
[C---:B------:R-:W-:Y:S08]  /*2030*/  HMMA.16816.F32.BF16 R140, R8.reuse, R28, R108 ;  /* 0x0000001c088c723c */ /* 0x040ff0000004186c */
[C---:B------:R-:W-:Y:S08]  /*2040*/  HMMA.16816.F32.BF16 R76, R8.reuse, R24, R100 ;  /* 0x00000018084c723c */ /* 0x040ff00000041864 */
[C---:B------:R-:W-:Y:S01]  /*2050*/  HMMA.16816.F32.BF16 R48, R8.reuse, R30, R128 ;  /* 0x0000001e0830723c */ /* 0x040fe20000041880 */
[----:B------:R-:W-:Y:S04]  /*2060*/  LDSM.16.M88.4 R28, [R219+0x7800] ;  /* 0x00780000db1c783b */ /* 0x000fe80000000200 */
[----:B------:R-:W-:Y:S03]  /*2070*/  LDSM.16.M88.4 R128, [R217+0x8c00] ;  /* 0x008c0000d980783b */ /* 0x000fe60000000200 */
[----:B------:R-:W-:Y:S01]  /*2080*/  HMMA.16816.F32.BF16 R124, R8, R26, R120 ;  /* 0x0000001a087c723c */ /* 0x000fe20000041878 */
[----:B------:R-:W5:Y:S04]  /*2090*/  LDSM.16.M88.4 R24, [R219+0x7c00] ;  /* 0x007c0000db18783b */ /* 0x000f680000000200 */
[----:B------:R-:W1:Y:S03]  /*20a0*/  LDSM.16.M88.4 R8, [R221+0x2000] ;  /* 0x00200000dd08783b */ /* 0x000e660000000200 */
[C---:B--2---:R-:W-:Y:S08]  /*20b0*/  HMMA.16816.F32.BF16 R148, R4.reuse, R64, R104 ;  /* 0x000000400494723c */ /* 0x044ff00000041868 */
        /* <DEDUP_REMOVED lines=9> */
[----:B------:R-:W2:Y:S07]  /*2150*/  LDSM.16.M88.4 R4, [R220+0x5000] ;  /* 0x00500000dc04783b */ /* 0x000eae0000000200 */
[C---:B---3--:R-:W-:Y:S08]  /*2160*/  HMMA.16816.F32.BF16 R116, R16.reuse, R68, R88 ;  /* 0x000000441074723c */ /* 0x048ff00000041858 */
[C---:B------:R-:W-:Y:S08]  /*2170*/  HMMA.16816.F32.BF16 R88, R16.reuse, R64, R84 ;  /* 0x000000401058723c */ /* 0x040ff00000041854 */
[C---:B------:R-:W-:Y:S01]  /*2180*/  HMMA.16816.F32.BF16 R84, R16.reuse, R62, R48 ;  /* 0x0000003e1054723c */ /* 0x040fe20000041830 */
[----:B------:R-:W3:Y:S07]  /*2190*/  LDSM.16.M88.4 R48, [R217+0x8800] ;  /* 0x00880000d930783b */ /* 0x000eee0000000200 */
[C---:B------:R-:W-:Y:S08]  /*21a0*/  HMMA.16816.F32.BF16 R108, R16.reuse, R70, R72 ;  /* 0x00000046106c723c */ /* 0x040ff00000041848 */
[C---:B------:R-:W-:Y:S08]  /*21b0*/  HMMA.16816.F32.BF16 R100, R16.reuse, R66, R56 ;  /* 0x000000421064723c */ /* 0x040ff00000041838 */
[C---:B------:R-:W-:Y:S08]  /*21c0*/  HMMA.16816.F32.BF16 R112, R16.reuse, R92, R76 ;  /* 0x0000005c1070723c */ /* 0x040ff0000004184c */
[C---:B------:R-:W-:Y:S08]  /*21d0*/  HMMA.16816.F32.BF16 R96, R16.reuse, R60, R140 ;  /* 0x0000003c1060723c */ /* 0x040ff0000004188c */
[----:B------:R-:W-:Y:S01]  /*21e0*/  HMMA.16816.F32.BF16 R80, R16, R94, R124 ;  /* 0x0000005e1050723c */ /* 0x000fe2000004187c */
[----:B------:R-:W2:Y:S06]  /*21f0*/  LDSM.16.M88.4 R16, [R220+0x4000] ;  /* 0x00400000dc10783b */ /* 0x000eac0000000200 */
[----:B------:R-:W-:Y:S01]  /*2200*/  IMAD R125, R164, 0x8, R163 ;  /* 0x00000008a47d7824 */ /* 0x000fe200078e02a3 */
[C---:B-1----:R-:W-:Y:S04]  /*2210*/  HMMA.16816.F32.BF16 R76, R12.reuse, R36, R136 ;  /* 0x000000240c4c723c */ /* 0x042fe80000041888 */
[----:B------:R-:W-:Y:S04]  /*2220*/  STL [R1+0x4], R125 ;  /* 0x0000047d01007387 */ /* 0x000fe80000100800 */
[C---:B------:R-:W-:Y:S08]  /*2230*/  HMMA.16816.F32.BF16 R72, R12.reuse, R38, R104 ;  /* 0x000000260c48723c */ /* 0x040ff00000041868 */
[C---:B----4-:R-:W-:Y:S08]  /*2240*/  HMMA.16816.F32.BF16 R64, R12.reuse, R34, R40 ;  /* 0x000000220c40723c */ /* 0x050ff00000041828 */
[C---:B------:R-:W-:Y:S08]  /*2250*/  HMMA.16816.F32.BF16 R68, R12.reuse, R32, R148 ;  /* 0x000000200c44723c */ /* 0x040ff00000041894 */
[C---:B-----5:R-:W-:Y:S08]  /*2260*/  HMMA.16816.F32.BF16 R52, R12.reuse, R24, R144 ;  /* 0x000000180c34723c */ /* 0x060ff00000041890 */
[C---:B------:R-:W-:Y:S08]  /*2270*/  HMMA.16816.F32.BF16 R60, R12.reuse, R28, R152 ;  /* 0x0000001c0c3c723c */ /* 0x040ff00000041898 */
[C---:B------:R-:W-:Y:S08]  /*2280*/  HMMA.16816.F32.BF16 R56, R12.reuse, R30, R132 ;  /* 0x0000001e0c38723c */ /* 0x040ff00000041884 */
[----:B------:R-:W-:Y:S08]  /*2290*/  HMMA.16816.F32.BF16 R40, R12, R26, R120 ;  /* 0x0000001a0c28723c */ /* 0x000ff00000041878 */
        /* <DEDUP_REMOVED lines=9> */
[----:B------:R-:W1:Y:S04]  /*2330*/  LDSM.16.M88.4 R8, [R221+0x4000] ;  /* 0x00400000dd08783b */ /* 0x000e680000000200 */
[----:B------:R-:W-:Y:S02]  /*2340*/  LDSM.16.M88.4 R24, [R219+0x8800] ;  /* 0x00880000db18783b */ /* 0x000fe40000000200 */
[----:B------:R-:W-:Y:S01]  /*2350*/  IMAD R80, R159, 0x20, R158 ;  /* 0x000000209f507824 */ /* 0x000fe200078e029e */
[C---:B--2---:R-:W-:Y:S08]  /*2360*/  HMMA.16816.F32.BF16 R140, R4.reuse, R20, R76 ;  /* 0x00000014048c723c */ /* 0x044ff0000004184c */
[C---:B------:R-:W-:Y:S08]  /*2370*/  HMMA.16816.F32.BF16 R28, R4.reuse, R22, R72 ;  /* 0x00000016041c723c */ /* 0x040ff00000041848 */
[C---:B------:R-:W-:Y:S08]  /*2380*/  HMMA.16816.F32.BF16 R72, R4.reuse, R44, R68 ;  /* 0x0000002c0448723c */ /* 0x040ff00000041844 */
[C---:B------:R-:W-:Y:S08]  /*2390*/  HMMA.16816.F32.BF16 R76, R4.reuse, R46, R64 ;  /* 0x0000002e044c723c */ /* 0x040ff00000041840 */
[C---:B---3--:R-:W-:Y:S08]  /*23a0*/  HMMA.16816.F32.BF16 R104, R4.reuse, R48, R60 ;  /* 0x000000300468723c */ /* 0x048ff0000004183c */
[C---:B------:R-:W-:Y:S08]  /*23b0*/  HMMA.16816.F32.BF16 R108, R4.reuse, R50, R56 ;  /* 0x00000032046c723c */ /* 0x040ff00000041838 */
[C---:B------:R-:W-:Y:S07]  /*23c0*/  HMMA.16816.F32.BF16 R116, R4.reuse, R128, R52 ;  /* 0x000000800474723c */ /* 0x040fee0000041834 */
[C---:B------:R-:W-:Y:S01]  /*23d0*/  IMNMX R52, R2.reuse, UR7, PT ;  /* 0x0000000702347c17 */ /* 0x040fe2000b800200 */
[----:B------:R-:W-:Y:S01]  /*23e0*/  HMMA.16816.F32.BF16 R120, R4, R130, R40 ;  /* 0x000000820478723c */ /* 0x000fe20000041828 */
[----:B------:R-:W2:Y:S07]  /*23f0*/  LDSM.16.M88.4 R4, [R221+0x5000] ;  /* 0x00500000dd04783b */ /* 0x000eae0000000200 */
[C---:B------:R-:W-:Y:S08]  /*2400*/  HMMA.16816.F32.BF16 R112, R16.reuse, R20, R12 ;  /* 0x000000141070723c */ /* 0x040ff0000004180c */
[C---:B------:R-:W-:Y:S01]  /*2410*/  HMMA.16816.F32.BF16 R12, R16.reuse, R22, R36 ;  /* 0x00000016100c723c */ /* 0x040fe20000041824 */
[----:B------:R-:W3:Y:S07]  /*2420*/  LDSM.16.M88.4 R20, [R219+0x8400] ;  /* 0x00840000db14783b */ /* 0x000eee0000000200 */
[C---:B------:R-:W-:Y:S08]  /*2430*/  HMMA.16816.F32.BF16 R40, R16.reuse, R44, R88 ;  /* 0x0000002c1028723c */ /* 0x040ff00000041858 */
[C---:B------:R-:W-:Y:S08]  /*2440*/  HMMA.16816.F32.BF16 R56, R16.reuse, R48, R96 ;  /* 0x000000301038723c */ /* 0x040ff00000041860 */
[----:B------:R-:W-:Y:S08]  /*2450*/  HMMA.16816.F32.BF16 R64, R16, R50, R84 ;  /* 0x000000321040723c */ /* 0x000ff00000041854 */
[-C--:B-1----:R-:W-:Y:S07]  /*2460*/  HMMA.16816.F32.BF16 R48, R8, R34.reuse, R12 ;  /* 0x000000220830723c */ /* 0x082fee000004180c */
[----:B------:R-:W-:Y:S01]  /*2470*/  IMAD.U32 R12, RZ, RZ, UR29 ;  /* 0x0000001dff0c7e24 */ /* 0x000fe2000f8e00ff */
[----:B--2---:R-:W-:Y:S01]  /*2480*/  HMMA.16816.F32.BF16 R28, R4, R34, R28 ;  /* 0x00000022041c723c */ /* 0x004fe2000004181c */
[----:B------:R-:W-:-:S02]  /*2490*/  IADD3 R15, R2, 0x8, RZ ;  /* 0x00000008020f7810 */ /* 0x000fc40007ffe0ff */
[----:B------:R-:W-:Y:S01]  /*24a0*/  IMAD R0, R12, 0x40, R165 ;  /* 0x000000400c007824 */ /* 0x000fe200078e02a5 */
[C---:B------:R-:W-:Y:S02]  /*24b0*/  IADD3 R14, R2.reuse, 0x40, RZ ;  /* 0x00000040020e7810 */ /* 0x040fe40007ffe0ff */
[----:B------:R-:W-:Y:S02]  /*24c0*/  IADD3 R2, R2, 0x48, RZ ;  /* 0x0000004802027810 */ /* 0x000fe40007ffe0ff */
[----:B------:R-:W-:Y:S01]  /*24d0*/  HMMA.16816.F32.BF16 R44, R16, R46, R100 ;  /* 0x0000002e102c723c */ /* 0x000fe20000041864 */
[----:B------:R-:W-:Y:S02]  /*24e0*/  IADD3 R13, R0, 0x8, RZ ;  /* 0x00000008000d7810 */ /* 0x000fe40007ffe0ff */
[----:B------:R-:W-:Y:S02]  /*24f0*/  IMNMX R55, R15, UR7, PT ;  /* 0x000000070f377c17 */ /* 0x000fe4000b800200 */
[----:B------:R-:W-:-:S02]  /*2500*/  IMNMX R54, R2, UR7, PT ;  /* 0x0000000702367c17 */ /* 0x000fc4000b800200 */
[C---:B------:R-:W-:Y:S01]  /*2510*/  ISETP.GE.AND P5, PT, R13.reuse, R52, PT ;  /* 0x000000340d00720c */ /* 0x040fe20003fa6270 */
[-C--:B---3--:R-:W-:Y:S01]  /*2520*/  HMMA.16816.F32.BF16 R40, R8, R20.reuse, R40 ;  /* 0x000000140828723c */ /* 0x088fe20000041828 */
[----:B------:R-:W-:Y:S02]  /*2530*/  ISETP.GE.AND P2, PT, R13, R55, PT ;  /* 0x000000370d00720c */ /* 0x000fe40003f46270 */
[----:B------:R-:W-:Y:S02]  /*2540*/  IMNMX R53, R14, UR7, PT ;  /* 0x000000070e357c17 */ /* 0x000fe4000b800200 */
[----:B------:R-:W-:Y:S02]  /*2550*/  IADD3 R2, R0, 0x9, RZ ;  /* 0x0000000900027810 */ /* 0x000fe40007ffe0ff */
[----:B------:R-:W-:Y:S01]  /*2560*/  FSEL R145, R48, -INF , !P5 ;  /* 0xff80000030917808 */ /* 0x000fe20006800000 */
[----:B------:R-:W-:Y:S01]  /*2570*/  HMMA.16816.F32.BF16 R36, R4, R20, R72 ;  /* 0x000000140424723c */ /* 0x000fe20000041848 */
[----:B------:R-:W-:-:S02]  /*2580*/  FSEL R147, R50, -INF , !P2 ;  /* 0xff80000032937808 */ /* 0x000fc40005000000 */
[CC--:B------:R-:W-:Y:S02]  /*2590*/  ISETP.GE.AND P6, PT, R13.reuse, R53.reuse, PT ;  /* 0x000000350d00720c */ /* 0x0c0fe40003fc6270 */
[----:B------:R-:W-:Y:S02]  /*25a0*/  ISETP.GE.AND P5, PT, R13, R54, PT ;  /* 0x000000360d00720c */ /* 0x000fe40003fa6270 */
[----:B------:R-:W-:Y:S01]  /*25b0*/  ISETP.GE.AND P2, PT, R2, R53, PT ;  /* 0x000000350200720c */ /* 0x000fe20003f46270 */
[----:B------:R-:W-:Y:S01]  /*25c0*/  HMMA.16816.F32.BF16 R60, R4, R22, R76 ;  /* 0x00000016043c723c */ /* 0x000fe2000004184c */
[----:B------:R-:W-:-:S04]  /*25d0*/  IADD3 R12, R0, 0x1, RZ ;  /* 0x00000001000c7810 */ /* 0x000fc80007ffe0ff */
[----:B------:R-:W-:Y:S02]  /*25e0*/  ISETP.GE.AND P4, PT, R12, R52, PT ;  /* 0x000000340c00720c */ /* 0x000fe40003f86270 */
[----:B------:R-:W-:Y:S01]  /*25f0*/  FSEL R76, R28, -INF , !P6 ;  /* 0xff8000001c4c7808 */ /* 0x000fe20007000000 */
[----:B------:R-:W-:Y:S01]  /*2600*/  HMMA.16816.F32.BF16 R44, R8, R22, R44 ;  /* 0x00000016082c723c */ /* 0x000fe2000004182c */
[----:B------:R-:W-:Y:S01]  /*2610*/  FSEL R79, R30, -INF , !P5 ;  /* 0xff8000001e4f7808 */ /* 0x000fe20006800000 */
[----:B------:R-:W1:Y:S01]  /*2620*/  LDSM.16.M88.4 R20, [R219+0x8c00] ;  /* 0x008c0000db14783b */ /* 0x000e620000000200 */
[----:B------:R-:W-:Y:S01]  /*2630*/  FSEL R77, R29, -INF , !P2 ;  /* 0xff8000001d4d7808 */ /* 0x000fe20005000000 */
[----:B------:R-:W-:-:S04]  /*2640*/  DEPBAR.LE SB0, 0x0 ;  /* 0x000080000000791a */ /* 0x000fc80000000000 */
[C---:B------:R-:W-:Y:S01]  /*2650*/  ISETP.GE.AND P6, PT, R2.reuse, R52, PT ;  /* 0x000000340200720c */ /* 0x040fe20003fc6270 */
[----:B------:R-:W-:Y:S01]  /*2660*/  HMMA.16816.F32.BF16 R56, R8, R24, R56 ;  /* 0x000000180838723c */ /* 0x000fe20000041838 */
[----:B------:R-:W-:Y:S01]  /*2670*/  BAR.SYNC.DEFER_BLOCKING 0x0 ;  /* 0x0000000000007b1d */ /* 0x000fe20000010000 */
[C---:B------:R-:W-:Y:S02]  /*2680*/  ISETP.GE.AND P5, PT, R2.reuse, R54, PT ;  /* 0x000000360200720c */ /* 0x040fe40003fa6270 */
[----:B------:R-:W-:Y:S02]  /*2690*/  ISETP.GE.AND P2, PT, R2, R55, PT ;  /* 0x000000370200720c */ /* 0x000fe40003f46270 */
[----:B------:R-:W-:Y:S02]  /*26a0*/  IADD3 R2, R0, 0x10, RZ ;  /* 0x0000001000027810 */ /* 0x000fe40007ffe0ff */
[----:B------:R-:W-:Y:S01]  /*26b0*/  FSEL R78, R31, -INF , !P5 ;  /* 0xff8000001f4e7808 */ /* 0x000fe20006800000 */
[----:B------:R-:W-:Y:S01]  /*26c0*/  HMMA.16816.F32.BF16 R68, R16, R128, R92 ;  /* 0x000000801044723c */ /* 0x000fe2000004185c */
[----:B------:R-:W-:-:S02]  /*26d0*/  ISETP.GE.AND P5, PT, R2, R52, PT ;  /* 0x000000340200720c */ /* 0x000fc40003fa6270 */
[----:B------:R-:W-:Y:S02]  /*26e0*/  FSEL R144, R49, -INF , !P6 ;  /* 0xff80000031907808 */ /* 0x000fe40007000000 */
[----:B------:R-:W-:Y:S02]  /*26f0*/  FSEL R146, R51, -INF , !P2 ;  /* 0xff80000033927808 */ /* 0x000fe40005000000 */
[----:B------:R-:W-:Y:S01]  /*2700*/  FSEL R155, R40, -INF , !P5 ;  /* 0xff800000289b7808 */ /* 0x000fe20006800000 */
[----:B------:R-:W-:Y:S01]  /*2710*/  HMMA.16816.F32.BF16 R28, R4, R24, R104 ;  /* 0x00000018041c723c */ /* 0x000fe20000041868 */
[C---:B------:R-:W-:Y:S02]  /*2720*/  ISETP.GE.AND P2, PT, R2.reuse, R55, PT ;  /* 0x000000370200720c */ /* 0x040fe40003f46270 */
[C---:B------:R-:W-:Y:S02]  /*2730*/  ISETP.GE.AND P6, PT, R2.reuse, R53, PT ;  /* 0x000000350200720c */ /* 0x040fe40003fc6270 */
[----:B------:R-:W-:-:S02]  /*2740*/  ISETP.GE.AND P5, PT, R2, R54, PT ;  /* 0x000000360200720c */ /* 0x000fc40003fa6270 */
[----:B------:R-:W-:Y:S02]  /*2750*/  IADD3 R2, R0, 0x11, RZ ;  /* 0x0000001100027810 */ /* 0x000fe40007ffe0ff */
[----:B------:R-:W-:Y:S02]  /*2760*/  FSEL R165, R42, -INF , !P2 ;  /* 0xff8000002aa57808 */ /* 0x000fe40005000000 */
[----:B------:R-:W-:Y:S02]  /*2770*/  ISETP.GE.AND P2, PT, R2, R52, PT ;  /* 0x000000340200720c */ /* 0x000fe40003f46270 */
[----:B------:R-:W-:Y:S02]  /*2780*/  FSEL R124, R38, -INF , !P5 ;  /* 0xff800000267c7808 */ /* 0x000fe40006800000 */
[----:B------:R-:W-:Y:S01]  /*2790*/  FSEL R154, R41, -INF , !P2 ;  /* 0xff800000299a7808 */ /* 0x000fe20005000000 */
[----:B-1----:R-:W-:Y:S01]  /*27a0*/  HMMA.16816.F32.BF16 R48, R8, R20, R68 ;  /* 0x000000140830723c */ /* 0x002fe20000041844 */
[----:B------:R-:W-:-:S02]  /*27b0*/  ISETP.GE.AND P3, PT, R12, R55, PT ;  /* 0x000000370c00720c */ /* 0x000fc40003f66270 */
[CC--:B------:R-:W-:Y:S02]  /*27c0*/  ISETP.GE.AND P1, PT, R12.reuse, R53.reuse, PT ;  /* 0x000000350c00720c */ /* 0x0c0fe40003f26270 */
[-C--:B------:R-:W-:Y:S02]  /*27d0*/  ISETP.GE.AND P0, PT, R12, R54.reuse, PT ;  /* 0x000000360c00720c */ /* 0x080fe40003f06270 */
[C---:B------:R-:W-:Y:S02]  /*27e0*/  ISETP.GE.AND P5, PT, R2.reuse, R53, PT ;  /* 0x000000350200720c */ /* 0x040fe40003fa6270 */
[----:B------:R-:W-:Y:S02]  /*27f0*/  ISETP.GE.AND P2, PT, R2, R54, PT ;  /* 0x000000360200720c */ /* 0x000fe40003f46270 */
[----:B------:R-:W-:Y:S02]  /*2800*/  IADD3 R12, R0, 0x18, RZ ;  /* 0x00000018000c7810 */ /* 0x000fe40007ffe0ff */
        /* <DEDUP_REMOVED lines=13> */
[----:B------:R-:W-:Y:S01]  /*28e0*/  FSEL R62, R62, -INF , !P2 ;  /* 0xff8000003e3e7808 */ /* 0x000fe20005000000 */
[----:B------:R-:W-:Y:S01]  /*28f0*/  HMMA.16816.F32.BF16 R40, R4, R26, R108 ;  /* 0x0000001a0428723c */ /* 0x000fe2000004186c */
[----:B------:R-:W-:-:S02]  /*2900*/  FSEL R61, R61, -INF , !P5 ;  /* 0xff8000003d3d7808 */ /* 0x000fc40006800000 */
[----:B------:R-:W-:Y:S02]  /*2910*/  ISETP.GE.AND P6, PT, R12, R53, PT ;  /* 0x000000350c00720c */ /* 0x000fe40003fc6270 */
[C---:B------:R-:W-:Y:S02]  /*2920*/  ISETP.GE.AND P2, PT, R2.reuse, R54, PT ;  /* 0x000000360200720c */ /* 0x040fe40003f46270 */
[----:B------:R-:W-:Y:S01]  /*2930*/  ISETP.GE.AND P5, PT, R2, R55, PT ;  /* 0x000000370200720c */ /* 0x000fe20003fa6270 */
[----:B------:R-:W-:Y:S01]  /*2940*/  HMMA.16816.F32.BF16 R24, R16, R130, R132 ;  /* 0x000000821018723c */ /* 0x000fe20000041884 */
[----:B------:R-:W-:Y:S02]  /*2950*/  IADD3 R12, R0, 0x20, RZ ;  /* 0x00000020000c7810 */ /* 0x000fe40007ffe0ff */
[----:B------:R-:W-:Y:S02]  /*2960*/  FSEL R60, R60, -INF , !P6 ;  /* 0xff8000003c3c7808 */ /* 0x000fe40007000000 */
[----:B------:R-:W-:-:S02]  /*2970*/  FSEL R63, R63, -INF , !P2 ;  /* 0xff8000003f3f7808 */ /* 0x000fc40005000000 */
[----:B------:R-:W-:Y:S01]  /*2980*/  FSEL R151, R47, -INF , !P5 ;  /* 0xff8000002f977808 */ /* 0x000fe20006800000 */
[-C--:B------:R-:W-:Y:S01]  /*2990*/  HMMA.16816.F32.BF16 R16, R8, R32.reuse, R112 ;  /* 0x000000200810723c */ /* 0x080fe20000041870 */
[-C--:B------:R-:W-:Y:S02]  /*29a0*/  ISETP.GE.AND P6, PT, R2, R52.reuse, PT ;  /* 0x000000340200720c */ /* 0x080fe40003fc6270 */
[C---:B------:R-:W-:Y:S02]  /*29b0*/  ISETP.GE.AND P5, PT, R12.reuse, R52, PT ;  /* 0x000000340c00720c */ /* 0x040fe40003fa6270 */
        /* <DEDUP_REMOVED lines=12> */
[-C--:B------:R-:W-:Y:S01]  /*2a80*/  HMMA.16816.F32.BF16 R4, R4, R22.reuse, R120 ;  /* 0x000000160404723c */ /* 0x080fe20000041878 */
        /* <DEDUP_REMOVED lines=8> */
[----:B------:R-:W-:Y:S02]  /*2b10*/  FSEL R208, R31, -INF , !P2 ;  /* 0xff8000001fd07808 */ /* 0x000fe40005000000 */
[C---:B------:R-:W-:Y:S02]  /*2b20*/  ISETP.GE.AND P5, PT, R12.reuse, R52, PT ;  /* 0x000000340c00720c */ /* 0x040fe40003fa6270 */
[C---:B------:R-:W-:Y:S02]  /*2b30*/  ISETP.GE.AND P6, PT, R12.reuse, R55, PT ;  /* 0x000000370c00720c */ /* 0x040fe40003fc6270 */
[----:B------:R-:W-:-:S02]  /*2b40*/  ISETP.GE.AND P2, PT, R12, R53, PT ;  /* 0x000000350c00720c */ /* 0x000fc40003f46270 */
[----:B------:R-:W-:Y:S02]  /*2b50*/  IADD3 R2, R0, 0x29, RZ ;  /* 0x0000002900027810 */ /* 0x000fe40007ffe0ff */
[----:B------:R-:W-:Y:S02]  /*2b60*/  FSEL R224, R36, -INF , !P5 ;  /* 0xff80000024e07808 */ /* 0x000fe40006800000 */
[----:B------:R-:W-:Y:S02]  /*2b70*/  FSEL R215, R38, -INF , !P6 ;  /* 0xff80000026d77808 */ /* 0x000fe40007000000 */
[----:B------:R-:W-:Y:S02]  /*2b80*/  FSEL R184, R40, -INF , !P2 ;  /* 0xff80000028b87808 */ /* 0x000fe40005000000 */
[----:B------:R-:W-:Y:S02]  /*2b90*/  ISETP.GE.AND P5, PT, R12, R54, PT ;  /* 0x000000360c00720c */ /* 0x000fe40003fa6270 */
[----:B------:R-:W-:-:S02]  /*2ba0*/  ISETP.GE.AND P6, PT, R2, R53, PT ;  /* 0x000000350200720c */ /* 0x000fc40003fc6270 */
[----:B------:R-:W-:Y:S02]  /*2bb0*/  ISETP.GE.AND P2, PT, R2, R54, PT ;  /* 0x000000360200720c */ /* 0x000fe40003f46270 */
        /* <DEDUP_REMOVED lines=24> */
[----:B------:R-:W-:Y:S02]  /*2d40*/  PLOP3.LUT P0, PT, PT, PT, UP0, 0x80, 0x0 ;  /* 0x000000000000781c */ /* 0x000fe40003f0f008 */
        /* <DEDUP_REMOVED lines=25> */
[----:B------:R-:W-:Y:S01]  /*2ee0*/  IMAD.IADD R0, R160, 0x1, R80 ;  /* 0x00000001a0007824 */ /* 0x000fe200078e0250 */
[----:B------:R-:W-:Y:S02]  /*2ef0*/  FSEL R214, R5, -INF , !P2 ;  /* 0xff80000005d67808 */ /* 0x000fe40005000000 */
[----:B------:R-:W-:Y:S02]  /*2f00*/  FSEL R228, R7, -INF , !P1 ;  /* 0xff80000007e47808 */ /* 0x000fe40004800000 */
[----:B------:R-:W-:-:S02]  /*2f10*/  FSEL R235, R8, -INF , !P6 ;  /* 0xff80000008eb7808 */ /* 0x000fc40007000000 */
[----:B------:R-:W-:Y:S02]  /*2f20*/  FSEL R237, R10, -INF , !P4 ;  /* 0xff8000000aed7808 */ /* 0x000fe40006000000 */
[----:B------:R-:W-:Y:S02]  /*2f30*/  FSEL R236, R9, -INF , !P5 ;  /* 0xff80000009ec7808 */ /* 0x000fe40006800000 */
[----:B------:R-:W-:Y:S01]  /*2f40*/  FSEL R239, R11, -INF , !P3 ;  /* 0xff8000000bef7808 */ /* 0x000fe20005800000 */
[----:B------:R-:W-:Y:S05]  /*2f50*/  @!P0 BRA `(.L_x_338) ;  /* 0x0000017000008947 */ /* 0x000fea0003800000 */
[----:B------:R-:W-:Y:S01]  /*2f60*/  UIADD3 UR6, UR28, -0x2, URZ ;  /* 0xfffffffe1c067890 */ /* 0x000fe2000fffe03f */
[----:B------:R-:W-:-:S03]  /*2f70*/  IMAD.U32 R8, RZ, RZ, UR9 ;  /* 0x00000009ff087e24 */ /* 0x000fc6000f8e00ff */
[----:B------:R-:W-:Y:S02]  /*2f80*/  USHF.R.S32.HI UR5, URZ, 0x1f, UR6 ;  /* 0x0000001f3f057899 */ /* 0x000fe40008011406 */
[----:B------:R-:W-:Y:S01]  /*2f90*/  UIMAD UR4, UR19, UR6, URZ ;  /* 0x00000006130472a4 */ /* 0x000fe2000f8e023f */
[----:B------:R-:W-:-:S03]  /*2fa0*/  IMAD.U32 R6, RZ, RZ, UR6 ;  /* 0x00000006ff067e24 */ /* 0x000fc6000f8e00ff */
[----:B------:R-:W-:Y:S01]  /*2fb0*/  UIMAD UR4, UR5, UR20, UR4 ;  /* 0x00000014050472a4 */ /* 0x000fe2000f8e0204 */
[----:B------:R-:W-:-:S05]  /*2fc0*/  IMAD.WIDE.U32 R6, R6, UR20, R168 ;  /* 0x0000001406067c25 */ /* 0x000fca000f8e00a8 */
[----:B------:R-:W-:Y:S01]  /*2fd0*/  IADD3 R2, R7, UR4, RZ ;  /* 0x0000000407027c10 */ /* 0x000fe2000fffe0ff */
[----:B------:R-:W-:Y:S01]  /*2fe0*/  IMAD.U32 R7, RZ, RZ, UR8 ;  /* 0x00000008ff077e24 */ /* 0x000fe2000f8e00ff */
[----:B------:R-:W-:-:S04]  /*2ff0*/  LEA R4, P1, R6, c[0x0][0x168], 0x1 ;  /* 0x00005a0006047a11 */ /* 0x000fc800078208ff */
        /* <DEDUP_REMOVED lines=13> */
.L_x_338:
[----:B------:R-:W-:Y:S01]  /*30d0*/  FMNMX.FTZ R2, R32, R33, !PT ;  /* 0x0000002120027209 */ /* 0x000fe20007810000 */
[----:B------:R-:W-:Y:S01]  /*30e0*/  USHF.L.U32 UR4, UR29, 0x1, URZ ;  /* 0x000000011d047899 */ /* 0x000fe2000800063f */
[----:B-1----:R-:W-:Y:S01]  /*30f0*/  IADD3 R5, R125, 0x4, RZ ;  /* 0x000000047d057810 */ /* 0x002fe20007ffe0ff */
[----:B------:R-:W-:Y:S01]  /*3100*/  UIADD3 UR14, UR27, -0x4498517b, URZ ;  /* 0xbb67ae851b0e7890 */ /* 0x000fe2000fffe03f */
[----:B------:R-:W-:Y:S01]  /*3110*/  FMNMX.FTZ R2, R76, R2, !PT ;  /* 0x000000024c027209 */ /* 0x000fe20007810000 */
[----:B------:R-:W-:Y:S01]  /*3120*/  IMAD.WIDE.U32 R148, R166, -0x2daee0ad, RZ ;  /* 0xd2511f53a6947825 */ /* 0x000fe200078e00ff */
[----:B------:R-:W-:Y:S01]  /*3130*/  LOP3.LUT R23, R162, UR26, RZ, 0x3c, !PT ;  /* 0x0000001aa2177c12 */ /* 0x000fe2000f8e3cff */
[----:B------:R1:W-:Y:S01]  /*3140*/  STL [R1+0x50], R5 ;  /* 0x0000500501007387 */ /* 0x0003e20000100800 */
[----:B------:R-:W-:Y:S01]  /*3150*/  FMNMX.FTZ R2, R77, R2, !PT ;  /* 0x000000024d027209 */ /* 0x000fe20007810000 */
[----:B------:R-:W-:Y:S01]  /*3160*/  IMAD.WIDE.U32 R132, R5, -0x326172a9, RZ ;  /* 0xcd9e8d5705847825 */ /* 0x000fe200078e00ff */
[----:B------:R-:W-:Y:S01]  /*3170*/  UIADD3 UR15, UR26, -0x61c88647, URZ ;  /* 0x9e3779b91a0f7890 */ /* 0x000fe2000fffe03f */
[----:B------:R-:W-:Y:S01]  /*3180*/  STL [R1], R23 ;  /* 0x0000001701007387 */ /* 0x000fe20000100800 */
[----:B------:R-:W-:Y:S01]  /*3190*/  FMNMX.FTZ R2, R85, R2, !PT ;  /* 0x0000000255027209 */ /* 0x000fe20007810000 */
[----:B------:R-:W-:Y:S01]  /*31a0*/  IMAD.U32 R6, RZ, RZ, UR4 ;  /* 0x00000004ff067e24 */ /* 0x000fe2000f8e00ff */
[----:B------:R-:W-:Y:S01]  /*31b0*/  UIADD3 UR13, UR26, 0x3c6ef372, URZ ;  /* 0x3c6ef3721a0d7890 */ /* 0x000fe2000fffe03f */
[----:B------:R-:W-:Y:S01]  /*31c0*/  IMAD.SHL.U32 R216, R0, 0x2, RZ ;  /* 0x0000000200d87824 */ /* 0x000fe200078e00ff */
[----:B------:R-:W-:Y:S01]  /*31d0*/  FMNMX.FTZ R2, R84, R2, !PT ;  /* 0x0000000254027209 */ /* 0x000fe20007810000 */
[----:B------:R-:W-:Y:S01]  /*31e0*/  UIADD3 UR12, UR27, 0x76cf5d0a, URZ ;  /* 0x76cf5d0a1b0c7890 */ /* 0x000fe2000fffe03f */
[----:B------:R-:W-:Y:S01]  /*31f0*/  IMAD R243, R157, 0x10000, R157 ;  /* 0x000100009df37824 */ /* 0x000fe200078e029d */
[----:B------:R-:W-:Y:S01]  /*3200*/  UIADD3 UR10, UR27, 0x32370b8f, URZ ;  /* 0x32370b8f1b0a7890 */ /* 0x000fe2000fffe03f */
[----:B------:R-:W-:Y:S01]  /*3210*/  FMNMX.FTZ R2, R60, R2, !PT ;  /* 0x000000023c027209 */ /* 0x000fe20007810000 */
[----:B------:R-:W-:Y:S01]  /*3220*/  UIADD3 UR11, UR26, -0x255992d5, URZ ;  /* 0xdaa66d2b1a0b7890 */ /* 0x000fe2000fffe03f */
[----:B------:R-:W-:Y:S01]  /*3230*/  IMAD R218, R3, 0x2, R216 ;  /* 0x0000000203da7824 */ /* 0x000fe200078e02d8 */
[----:B------:R-:W-:Y:S01]  /*3240*/  UIADD3 UR9, UR26, 0x78dde6e4, URZ ;  /* 0x78dde6e41a097890 */ /* 0x000fe2000fffe03f */
[----:B------:R-:W-:Y:S01]  /*3250*/  FMNMX.FTZ R2, R61, R2, !PT ;  /* 0x000000023d027209 */ /* 0x000fe20007810000 */
[----:B------:R-:W-:Y:S01]  /*3260*/  UIADD3 UR6, UR27, -0x56f99767, URZ ;  /* 0xa90668991b067890 */ /* 0x000fe2000fffe03f */
[----:B------:R-:W-:Y:S01]  /*3270*/  LDSM.16.MT88.4 R80, [R216+0x9000] ;  /* 0x00900000d850783b */ /* 0x000fe20000004200 */
[----:B------:R-:W-:Y:S01]  /*3280*/  UIADD3 UR8, UR27, -0x126145ec, URZ ;  /* 0xed9eba141b087890 */ /* 0x000fe2000fffe03f */
[----:B------:R-:W-:Y:S01]  /*3290*/  FMNMX.FTZ R2, R187, R2, !PT ;  /* 0x00000002bb027209 */ /* 0x000fe20007810000 */
[----:B------:R-:W-:Y:S01]  /*32a0*/  UIADD3 UR7, UR26, 0x1715609d, URZ ;  /* 0x1715609d1a077890 */ /* 0x000fe2000fffe03f */
[----:B------:R-:W-:Y:S01]  /*32b0*/  LDSM.16.MT88.4 R88, [R218+0x9000] ;  /* 0x00900000da58783b */ /* 0x000fe20000004200 */
[----:B------:R-:W-:Y:S01]  /*32c0*/  IMAD.WIDE.U32 R246, R125, -0x326172a9, RZ ;  /* 0xcd9e8d577df67825 */ /* 0x000fe200078e00ff */
[----:B------:R-:W-:Y:S01]  /*32d0*/  FMNMX.FTZ R4, R185, R2, !PT ;  /* 0x00000002b9047209 */ /* 0x000fe20007810000 */
[----:B------:R-:W-:Y:S01]  /*32e0*/  UIADD3 UR4, UR4, 0x1, URZ ;  /* 0x0000000104047890 */ /* 0x000fe2000fffe03f */
        /* <DEDUP_REMOVED lines=20> */
[----:B-1----:R-:W-:-:S02]  /*3430*/  LOP3.LUT R5, R133, R23, RZ, 0x3c, !PT ;  /* 0x0000001785057212 */ /* 0x002fc400078e3cff */
[----:B------:R-:W-:Y:S01]  /*3440*/  FMNMX.FTZ R2, R211, R2, !PT ;  /* 0x00000002d3027209 */ /* 0x000fe20007810000 */
[----:B------:R-:W1:Y:S02]  /*3450*/  SHFL.BFLY PT, R134, R4, 0x2, 0x1f ;  /* 0x0c401f0004867f89 */ /* 0x000e6400000e0000 */
[----:B------:R-:W-:Y:S01]  /*3460*/  IMAD.WIDE.U32 R86, R5, -0x2daee0ad, RZ ;  /* 0xd2511f5305567825 */ /* 0x000fe200078e00ff */
[----:B------:R-:W-:Y:S01]  /*3470*/  FMNMX.FTZ R2, R208, R2, !PT ;  /* 0x00000002d0027209 */ /* 0x000fe20007810000 */
[----:B------:R-:W-:Y:S03]  /*3480*/  LDSM.16.MT88.4 R120, [R218+0xa400] ;  /* 0x00a40000da78783b */ /* 0x000fe60000004200 */
[----:B------:R-:W-:Y:S01]  /*3490*/  FMNMX.FTZ R2, R209, R2, !PT ;  /* 0x00000002d1027209 */ /* 0x000fe20007810000 */
[----:B------:R-:W-:Y:S03]  /*34a0*/  LDSM.16.MT88.4 R112, [R218+0xb400] ;  /* 0x00b40000da70783b */ /* 0x000fe60000004200 */
[----:B------:R-:W-:-:S04]  /*34b0*/  FMNMX.FTZ R2, R210, R2, !PT ;  /* 0x00000002d2027209 */ /* 0x000fc80007810000 */
[----:B------:R-:W-:-:S04]  /*34c0*/  FMNMX.FTZ R2, R234, R2, !PT ;  /* 0x00000002ea027209 */ /* 0x000fc80007810000 */
[----:B------:R-:W-:-:S04]  /*34d0*/  FMNMX.FTZ R2, R232, R2, !PT ;  /* 0x00000002e8027209 */ /* 0x000fc80007810000 */
[----:B------:R-:W-:Y:S02]  /*34e0*/  FMNMX.FTZ R5, R229, R2, !PT ;  /* 0x00000002e5057209 */ /* 0x000fe40007810000 */
[----:B-1----:R-:W-:Y:S02]  /*34f0*/  FMNMX.FTZ R134, R4, R134, !PT ;  /* 0x0000008604867209 */ /* 0x002fe40007810000 */
[----:B------:R-:W-:Y:S02]  /*3500*/  LOP3.LUT R4, R149, UR27, R6, 0x96, !PT ;  /* 0x0000001b95047c12 */ /* 0x000fe4000f8e9606 */
[----:B------:R-:W-:Y:S01]  /*3510*/  LOP3.LUT R2, R87, UR14, R148, 0x96, !PT ;  /* 0x0000000e57027c12 */ /* 0x000fe2000f8e9694 */
[----:B------:R-:W1:Y:S01]  /*3520*/  SHFL.BFLY PT, R10, R134, 0x1, 0x1f ;  /* 0x0c201f00860a7f89 */ /* 0x000e6200000e0000 */
[----:B------:R-:W-:Y:S01]  /*3530*/  FMNMX.FTZ R8, R228, R5, !PT ;  /* 0x00000005e4087209 */ /* 0x000fe20007810000 */
[----:B------:R-:W-:-:S04]  /*3540*/  IMAD.WIDE.U32 R72, R4, -0x326172a9, RZ ;  /* 0xcd9e8d5704487825 */ /* 0x000fc800078e00ff */
[----:B------:R-:W-:Y:S01]  /*3550*/  IMAD.WIDE.U32 R74, R2, -0x326172a9, RZ ;  /* 0xcd9e8d57024a7825 */ /* 0x000fe200078e00ff */
[----:B------:R-:W2:Y:S01]  /*3560*/  SHFL.BFLY PT, R9, R8, 0x2, 0x1f ;  /* 0x0c401f0008097f89 */ /* 0x000ea200000e0000 */
[----:B------:R-:W-:-:S03]  /*3570*/  LOP3.LUT R4, R73, UR15, R132, 0x96, !PT ;  /* 0x0000000f49047c12 */ /* 0x000fc6000f8e9684 */
[----:B------:R-:W-:Y:S02]  /*3580*/  LOP3.LUT R6, R75, UR13, R72, 0x96, !PT ;  /* 0x0000000d4b067c12 */ /* 0x000fe4000f8e9648 */
[----:B------:R-:W-:-:S04]  /*3590*/  IMAD.WIDE.U32 R4, R4, -0x2daee0ad, RZ ;  /* 0xd2511f5304047825 */ /* 0x000fc800078e00ff */
[----:B------:R-:W-:Y:S01]  /*35a0*/  IMAD.WIDE.U32 R6, R6, -0x2daee0ad, RZ ;  /* 0xd2511f5306067825 */ /* 0x000fe200078e00ff */
[----:B------:R-:W-:-:S04]  /*35b0*/  LOP3.LUT R5, R5, UR12, R86, 0x96, !PT ;  /* 0x0000000c05057c12 */ /* 0x000fc8000f8e9656 */
[----:B------:R-:W-:Y:S01]  /*35c0*/  LOP3.LUT R2, R7, UR10, R4, 0x96, !PT ;  /* 0x0000000a07027c12 */ /* 0x000fe2000f8e9604 */
[----:B------:R-:W-:Y:S01]  /*35d0*/  IMAD.WIDE.U32 R4, R5, -0x326172a9, RZ ;  /* 0xcd9e8d5705047825 */ /* 0x000fe200078e00ff */
[----:B-1----:R-:W-:-:S03]  /*35e0*/  FMNMX.FTZ R134, R134, R10, !PT ;  /* 0x0000000a86867209 */ /* 0x002fc60007810000 */
[----:B------:R-:W-:Y:S01]  /*35f0*/  IMAD.WIDE.U32 R18, R2, -0x326172a9, RZ ;  /* 0xcd9e8d5702127825 */ /* 0x000fe200078e00ff */
[----:B------:R-:W-:Y:S02]  /*3600*/  LOP3.LUT R5, R5, UR11, R74, 0x96, !PT ;  /* 0x0000000b05057c12 */ /* 0x000fe4000f8e964a */
[----:B------:R-:W-:Y:S02]  /*3610*/  FSETP.NEU.FTZ.AND P1, PT, R134, -INF , PT ;  /* 0xff8000008600780b */ /* 0x000fe40003f3d000 */
[----:B------:R-:W-:Y:S01]  /*3620*/  LOP3.LUT R2, R19, UR9, R4, 0x96, !PT ;  /* 0x0000000913027c12 */ /* 0x000fe2000f8e9604 */
[----:B------:R-:W-:Y:S01]  /*3630*/  IMAD.WIDE.U32 R4, R5, -0x2daee0ad, RZ ;  /* 0xd2511f5305047825 */ /* 0x000fe200078e00ff */
[----:B--2---:R-:W-:-:S03]  /*3640*/  FMNMX.FTZ R9, R8, R9, !PT ;  /* 0x0000000908097209 */ /* 0x004fc60007810000 */
[----:B------:R-:W-:Y:S01]  /*3650*/  IMAD.WIDE.U32 R14, R2, -0x2daee0ad, RZ ;  /* 0xd2511f53020e7825 */ /* 0x000fe200078e00ff */
[----:B------:R-:W-:Y:S01]  /*3660*/  LOP3.LUT R6, R5, UR8, R6, 0x96, !PT ;  /* 0x0000000805067c12 */ /* 0x000fe2000f8e9606 */
[----:B------:R-:W1:Y:S02]  /*3670*/  SHFL.BFLY PT, R10, R9, 0x1, 0x1f ;  /* 0x0c201f00090a7f89 */ /* 0x000e6400000e0000 */
[----:B------:R-:W-:Y:S01]  /*3680*/  FMUL.FTZ R2, R134, c[0x0][0x23c] ;  /* 0x00008f0086027a20 */ /* 0x000fe20000410000 */
[----:B------:R-:W-:Y:S01]  /*3690*/  LOP3.LUT R4, R15, UR6, R4, 0x96, !PT ;  /* 0x000000060f047c12 */ /* 0x000fe2000f8e9604 */
[----:B------:R-:W-:-:S03]  /*36a0*/  IMAD.WIDE.U32 R16, R6, -0x326172a9, RZ ;  /* 0xcd9e8d5706107825 */ /* 0x000fc600078e00ff */
[----:B------:R-:W-:Y:S01]  /*36b0*/  FSEL R20, R2, RZ, P1 ;  /* 0x000000ff02147208 */ /* 0x000fe20000800000 */
[----:B------:R-:W-:-:S04]  /*36c0*/  IMAD.WIDE.U32 R4, R4, -0x326172a9, RZ ;  /* 0xcd9e8d5704047825 */ /* 0x000fc800078e00ff */
[----:B------:R-:W-:Y:S01]  /*36d0*/  FFMA.FTZ R7, R32, c[0x0][0x23c], -R20 ;  /* 0x00008f0020077a23 */ /* 0x000fe20000010814 */
[C---:B------:R-:W-:Y:S02]  /*36e0*/  LOP3.LUT R2, R4.reuse, 0xffff, RZ, 0xc0, !PT ;  /* 0x0000ffff04027812 */ /* 0x040fe400078ec0ff */
[----:B------:R-:W-:Y:S01]  /*36f0*/  LOP3.LUT R8, R4, 0xff, RZ, 0xc0, !PT ;  /* 0x000000ff04087812 */ /* 0x000fe200078ec0ff */
[----:B------:R2:W-:Y:S01]  /*3700*/  MUFU.EX2 R161, R7 ;  /* 0x0000000700a17308 */ /* 0x0005e20000000800 */
[----:B------:R-:W-:Y:S02]  /*3710*/  SHF.R.U32.HI R2, RZ, 0x8, R2 ;  /* 0x00000008ff027819 */ /* 0x000fe40000011602 */
[----:B------:R-:W-:Y:S02]  /*3720*/  SHF.R.U32.HI R6, RZ, 0x10, R4 ;  /* 0x00000010ff067819 */ /* 0x000fe40000011604 */
[----:B------:R-:W-:Y:S02]  /*3730*/  PRMT R13, R8, 0x5410, R2 ;  /* 0x00005410080d7816 */ /* 0x000fe40000000002 */
[----:B------:R-:W-:-:S02]  /*3740*/  LOP3.LUT R5, R5, UR17, R16, 0x96, !PT ;  /* 0x0000001105057c12 */ /* 0x000fc4000f8e9610 */
[----:B-1----:R-:W-:Y:S02]  /*3750*/  FMNMX.FTZ R2, R9, R10, !PT ;  /* 0x0000000a09027209 */ /* 0x002fe40007810000 */
[----:B------:R-:W-:Y:S01]  /*3760*/  LOP3.LUT R10, R6, 0xff, RZ, 0xc0, !PT ;  /* 0x000000ff060a7812 */ /* 0x000fe200078ec0ff */
[----:B------:R-:W-:Y:S01]  /*3770*/  FFMA.FTZ R6, R76, c[0x0][0x23c], -R20 ;  /* 0x00008f004c067a23 */ /* 0x000fe20000010814 */
[----:B------:R-:W-:Y:S02]  /*3780*/  SHF.R.U32.HI R12, RZ, 0x18, R4 ;  /* 0x00000018ff0c7819 */ /* 0x000fe40000011604 */
[----:B------:R-:W-:Y:S01]  /*3790*/  LOP3.LUT R4, R5, 0xffff, RZ, 0xc0, !PT ;  /* 0x0000ffff05047812 */ /* 0x000fe200078ec0ff */
[----:B------:R1:W-:Y:S01]  /*37a0*/  MUFU.EX2 R252, R6 ;  /* 0x0000000600fc7308 */ /* 0x0003e20000000800 */
[----:B------:R-:W-:Y:S01]  /*37b0*/  SHF.R.U32.HI R9, RZ, 0x10, R5 ;  /* 0x00000010ff097819 */ /* 0x000fe20000011605 */
[----:B--2---:R-:W-:Y:S01]  /*37c0*/  FFMA.FTZ R7, R33, c[0x0][0x23c], -R20 ;  /* 0x00008f0021077a23 */ /* 0x004fe20000010814 */
[----:B------:R-:W-:-:S02]  /*37d0*/  FSETP.NEU.FTZ.AND P1, PT, R2, -INF , PT ;  /* 0xff8000000200780b */ /* 0x000fc40003f3d000 */
[----:B------:R-:W-:Y:S02]  /*37e0*/  LOP3.LUT R11, R5, 0xff, RZ, 0xc0, !PT ;  /* 0x000000ff050b7812 */ /* 0x000fe400078ec0ff */
[----:B------:R-:W-:Y:S01]  /*37f0*/  SHF.R.U32.HI R8, RZ, 0x18, R5 ;  /* 0x00000018ff087819 */ /* 0x000fe20000011605 */
[----:B------:R2:W-:Y:S01]  /*3800*/  MUFU.EX2 R160, R7 ;  /* 0x0000000700a07308 */ /* 0x0005e20000000800 */
[----:B------:R-:W-:Y:S02]  /*3810*/  SHF.R.U32.HI R5, RZ, 0x8, R4 ;  /* 0x00000008ff057819 */ /* 0x000fe40000011604 */
[----:B------:R-:W-:Y:S02]  /*3820*/  LOP3.LUT R4, R9, 0xff, RZ, 0xc0, !PT ;  /* 0x000000ff09047812 */ /* 0x000fe400078ec0ff */
[----:B------:R-:W-:Y:S02]  /*3830*/  PRMT R10, R10, 0x5410, R12 ;  /* 0x000054100a0a7816 */ /* 0x000fe4000000000c */
[----:B------:R-:W-:Y:S01]  /*3840*/  PRMT R12, R4, 0x5410, R8 ;  /* 0x00005410040c7816 */ /* 0x000fe20000000008 */
[----:B-1----:R-:W-:Y:S01]  /*3850*/  FMUL.FTZ R6, R2, c[0x0][0x23c] ;  /* 0x00008f0002067a20 */ /* 0x002fe20000410000 */
[----:B------:R-:W-:-:S02]  /*3860*/  PRMT R11, R11, 0x5410, R5 ;  /* 0x000054100b0b7816 */ /* 0x000fc40000000005 */
[----:B------:R-:W-:Y:S02]  /*3870*/  FMNMX.FTZ R5, R137, R139, !PT ;  /* 0x0000008b89057209 */ /* 0x000fe40007810000 */
[----:B------:R-:W-:Y:S02]  /*3880*/  FSEL R19, R6, RZ, P1 ;  /* 0x000000ff06137208 */ /* 0x000fe40000800000 */
[----:B------:R-:W-:Y:S01]  /*3890*/  FMNMX.FTZ R6, R135, R138, !PT ;  /* 0x0000008a87067209 */ /* 0x000fe20007810000 */
[----:B--2---:R-:W-:Y:S02]  /*38a0*/  FFMA.FTZ R7, R77, c[0x0][0x23c], -R20 ;  /* 0x00008f004d077a23 */ /* 0x004fe40000010814 */
[----:B------:R-:W-:Y:S01]  /*38b0*/  FFMA.FTZ R4, R79, c[0x0][0x23c], -R19 ;  /* 0x00008f004f047a23 */ /* 0x000fe20000010813 */
[----:B------:R-:W-:Y:S01]  /*38c0*/  FMNMX.FTZ R6, R145, R6, !PT ;  /* 0x0000000691067209 */ /* 0x000fe20007810000 */
[----:B------:R1:W-:Y:S08]  /*38d0*/  MUFU.EX2 R245, R7 ;  /* 0x0000000700f57308 */ /* 0x0003f00000000800 */
[----:B------:R2:W-:Y:S01]  /*38e0*/  MUFU.EX2 R142, R4 ;  /* 0x00000004008e7308 */ /* 0x0005e20000000800 */
[----:B-1----:R-:W-:Y:S01]  /*38f0*/  HSET2.LE.AND R7, R10, R243, PT ;  /* 0x000000f30a077233 */ /* 0x002fe20003803000 */
[----:B--2---:R-:W-:-:S02]  /*3900*/  FMNMX.FTZ R4, R147, R5, !PT ;  /* 0x0000000593047209 */ /* 0x004fc40007810000 */
[----:B------:R-:W-:Y:S01]  /*3910*/  FMNMX.FTZ R5, R144, R6, !PT ;  /* 0x0000000690057209 */ /* 0x000fe20007810000 */
[--C-:B------:R-:W-:Y:S01]  /*3920*/  FFMA.FTZ R6, R78, c[0x0][0x23c], -R19.reuse ;  /* 0x00008f004e067a23 */ /* 0x100fe20000010813 */
[----:B------:R-:W-:Y:S01]  /*3930*/  FMNMX.FTZ R0, R146, R4, !PT ;  /* 0x0000000492007209 */ /* 0x000fe20007810000 */
[----:B------:R-:W-:Y:S01]  /*3940*/  FFMA.FTZ R4, R21, c[0x0][0x23c], -R19 ;  /* 0x00008f0015047a23 */ /* 0x000fe20000010813 */
[----:B------:R-:W-:Y:S01]  /*3950*/  FMNMX.FTZ R3, R155, R5, !PT ;  /* 0x000000059b037209 */ /* 0x000fe20007810000 */
[----:B------:R1:W2:Y:S01]  /*3960*/  MUFU.EX2 R141, R6 ;  /* 0x00000006008d7308 */ /* 0x0002a20000000800 */
[----:B------:R-:W-:Y:S02]  /*3970*/  FMNMX.FTZ R0, R165, R0, !PT ;  /* 0x00000000a5007209 */ /* 0x000fe40007810000 */
[----:B------:R-:W-:Y:S02]  /*3980*/  FMNMX.FTZ R3, R154, R3, !PT ;  /* 0x000000039a037209 */ /* 0x000fe40007810000 */
[----:B------:R-:W-:-:S02]  /*3990*/  FMNMX.FTZ R0, R164, R0, !PT ;  /* 0x00000000a4007209 */ /* 0x000fc40007810000 */
[----:B------:R-:W-:Y:S01]  /*39a0*/  FMNMX.FTZ R3, R152, R3, !PT ;  /* 0x0000000398037209 */ /* 0x000fe20007810000 */
[----:B------:R2:W-:Y:S01]  /*39b0*/  MUFU.EX2 R158, R4 ;  /* 0x00000004009e7308 */ /* 0x0005e20000000800 */
[----:B------:R-:W-:-:S04]  /*39c0*/  FMNMX.FTZ R0, R153, R0, !PT ;  /* 0x0000000099007209 */ /* 0x000fc80007810000 */
[----:B------:R-:W-:Y:S01]  /*39d0*/  FMNMX.FTZ R5, R151, R0, !PT ;  /* 0x0000000097057209 */ /* 0x000fe20007810000 */
[----:B------:R-:W-:Y:S01]  /*39e0*/  HSET2.LE.AND R0, R13, R243, PT ;  /* 0x000000f30d007233 */ /* 0x000fe20003803000 */
[----:B-1----:R-:W-:Y:S01]  /*39f0*/  FMNMX.FTZ R6, R150, R3, !PT ;  /* 0x0000000396067209 */ /* 0x002fe20007810000 */
[----:B------:R-:W-:Y:S01]  /*3a00*/  FFMA.FTZ R3, R22, c[0x0][0x23c], -R19 ;  /* 0x00008f0016037a23 */ /* 0x000fe20000010813 */
[----:B------:R-:W-:Y:S02]  /*3a10*/  FMNMX.FTZ R5, R233, R5, !PT ;  /* 0x00000005e9057209 */ /* 0x000fe40007810000 */
[----:B------:R-:W-:Y:S01]  /*3a20*/  FMNMX.FTZ R8, R226, R6, !PT ;  /* 0x00000006e2087209 */ /* 0x000fe20007810000 */
[----:B------:R1:W3:Y:S01]  /*3a30*/  MUFU.EX2 R244, R3 ;  /* 0x0000000300f47308 */ /* 0x0002e20000000800 */
[----:B--2---:R-:W-:-:S04]  /*3a40*/  F2FP.BF16.PACK_AB R4, R141, R142 ;  /* 0x0000008e8d04723e */ /* 0x004fc800000010ff */
[----:B------:R-:W-:Y:S02]  /*3a50*/  LOP3.LUT R7, R7, R4, RZ, 0xc0, !PT ;  /* 0x0000000407077212 */ /* 0x000fe400078ec0ff */
[----:B-1----:R-:W-:-:S04]  /*3a60*/  F2FP.BF16.PACK_AB R3, R245, R252 ;  /* 0x000000fcf503723e */ /* 0x002fc800000010ff */
[----:B------:R-:W-:Y:S02]  /*3a70*/  LOP3.LUT R6, R0, R3, RZ, 0xc0, !PT ;  /* 0x0000000300067212 */ /* 0x000fe400078ec0ff */
[----:B------:R-:W-:Y:S01]  /*3a80*/  FMNMX.FTZ R0, R231, R5, !PT ;  /* 0x00000005e7007209 */ /* 0x000fe20007810000 */
[--C-:B------:R-:W-:Y:S01]  /*3a90*/  HSET2.LE.AND R5, R12, R243.reuse, PT ;  /* 0x000000f30c057233 */ /* 0x100fe20003803000 */
[----:B------:R-:W-:Y:S02]  /*3aa0*/  FMNMX.FTZ R3, R225, R8, !PT ;  /* 0x00000008e1037209 */ /* 0x000fe40007810000 */
[----:B------:R-:W-:Y:S01]  /*3ab0*/  FMNMX.FTZ R9, R215, R0, !PT ;  /* 0x00000000d7097209 */ /* 0x000fe20007810000 */
[----:B------:R-:W-:Y:S01]  /*3ac0*/  HSET2.LE.AND R0, R11, R243, PT ;  /* 0x000000f30b007233 */ /* 0x000fe20003803000 */
[----:B------:R-:W-:Y:S01]  /*3ad0*/  FMNMX.FTZ R4, R224, R3, !PT ;  /* 0x00000003e0047209 */ /* 0x000fe20007810000 */
[----:B------:R-:W-:Y:S01]  /*3ae0*/  FFMA.FTZ R11, R61, c[0x0][0x23c], -R20 ;  /* 0x00008f003d0b7a23 */ /* 0x000fe20000010814 */
[----:B------:R-:W-:-:S02]  /*3af0*/  F2FP.BF16.PACK_AB R3, R160, R161 ;  /* 0x000000a1a003723e */ /* 0x000fc400000010ff */
[----:B------:R-:W-:Y:S01]  /*3b00*/  FMNMX.FTZ R10, R212, R4, !PT ;  /* 0x00000004d40a7209 */ /* 0x000fe20007810000 */
[----:B------:R-:W-:Y:S01]  /*3b10*/  MUFU.EX2 R166, R11 ;  /* 0x0000000b00a67308 */ /* 0x000fe20000000800 */
[----:B------:R-:W-:Y:S02]  /*3b20*/  LOP3.LUT R4, R0, R3, RZ, 0xc0, !PT ;  /* 0x0000000300047212 */ /* 0x000fe400078ec0ff */
[----:B------:R-:W-:Y:S02]  /*3b30*/  FMNMX.FTZ R0, R213, R9, !PT ;  /* 0x00000009d5007209 */ /* 0x000fe40007810000 */
[----:B------:R-:W-:Y:S02]  /*3b40*/  FMNMX.FTZ R3, R240, R10, !PT ;  /* 0x0000000af0037209 */ /* 0x000fe40007810000 */
[----:B------:R-:W-:Y:S02]  /*3b50*/  FMNMX.FTZ R0, R241, R0, !PT ;  /* 0x00000000f1007209 */ /* 0x000fe40007810000 */
[----:B---3--:R-:W-:-:S02]  /*3b60*/  F2FP.BF16.PACK_AB R8, R244, R158 ;  /* 0x0000009ef408723e */ /* 0x008fc400000010ff */
[----:B------:R-:W-:Y:S02]  /*3b70*/  FMNMX.FTZ R3, R238, R3, !PT ;  /* 0x00000003ee037209 */ /* 0x000fe40007810000 */
[----:B------:R-:W-:Y:S02]  /*3b80*/  FMNMX.FTZ R0, R242, R0, !PT ;  /* 0x00000000f2007209 */ /* 0x000fe40007810000 */
[----:B------:R-:W-:Y:S02]  /*3b90*/  LOP3.LUT R5, R5, R8, RZ, 0xc0, !PT ;  /* 0x0000000805057212 */ /* 0x000fe400078ec0ff */
[----:B------:R-:W-:Y:S02]  /*3ba0*/  FMNMX.FTZ R3, R235, R3, !PT ;  /* 0x00000003eb037209 */ /* 0x000fe40007810000 */
[----:B------:R-:W-:Y:S01]  /*3bb0*/  FMNMX.FTZ R8, R237, R0, !PT ;  /* 0x00000000ed087209 */ /* 0x000fe20007810000 */
[--C-:B------:R-:W-:Y:S01]  /*3bc0*/  FFMA.FTZ R0, R85, c[0x0][0x23c], -R20.reuse ;  /* 0x00008f0055007a23 */ /* 0x100fe20000010814 */
[----:B------:R-:W-:Y:S01]  /*3bd0*/  FMNMX.FTZ R10, R236, R3, !PT ;  /* 0x00000003ec0a7209 */ /* 0x000fe20007810000 */
[C---:B------:R-:W-:Y:S01]  /*3be0*/  HMMA.16816.F32.BF16 R40, R4.reuse, R88, RZ ;  /* 0x000000580428723c */ /* 0x040fe200000418ff */
[----:B------:R-:W-:Y:S01]  /*3bf0*/  FMNMX.FTZ R3, R239, R8, !PT ;  /* 0x00000008ef037209 */ /* 0x000fe20007810000 */
[----:B------:R1:W2:Y:S01]  /*3c00*/  MUFU.EX2 R24, R0 ;  /* 0x0000000000187308 */ /* 0x0002a20000000800 */
[----:B------:R-:W-:Y:S01]  /*3c10*/  FFMA.FTZ R8, R84, c[0x0][0x23c], -R20 ;  /* 0x00008f0054087a23 */ /* 0x000fe20000010814 */
[----:B------:R-:W3:Y:S04]  /*3c20*/  SHFL.BFLY PT, R15, R10, 0x2, 0x1f ;  /* 0x0c401f000a0f7f89 */ /* 0x000ee800000e0000 */
[----:B------:R-:W4:Y:S01]  /*3c30*/  SHFL.BFLY PT, R16, R3, 0x2, 0x1f ;  /* 0x0c401f0003107f89 */ /* 0x000f2200000e0000 */
[C---:B------:R-:W-:Y:S01]  /*3c40*/  HMMA.16816.F32.BF16 R28, R4.reuse, R80, RZ ;  /* 0x00000050041c723c */ /* 0x040fe200000418ff */
[----:B------:R5:W-:Y:S07]  /*3c50*/  MUFU.EX2 R143, R8 ;  /* 0x00000008008f7308 */ /* 0x000bee0000000800 */
[----:B------:R-:W-:Y:S01]  /*3c60*/  HMMA.16816.F32.BF16 R48, R4, R92, RZ ;  /* 0x0000005c0430723c */ /* 0x000fe200000418ff */
[----:B-1----:R-:W-:Y:S01]  /*3c70*/  LOP3.LUT R0, R17, UR7, R18, 0x96, !PT ;  /* 0x0000000711007c12 */ /* 0x002fe2000f8e9612 */
[----:B--2---:R-:W-:-:S06]  /*3c80*/  IMAD.MOV.U32 R18, RZ, RZ, R24 ;  /* 0x000000ffff127224 */ /* 0x004fcc00078e0018 */
[----:B------:R-:W-:Y:S01]  /*3c90*/  HMMA.16816.F32.BF16 R24, R4, R104, RZ ;  /* 0x000000680418723c */ /* 0x000fe200000418ff */
[----:B-----5:R-:W-:Y:S01]  /*3ca0*/  IMAD.WIDE.U32 R8, R0, -0x2daee0ad, RZ ;  /* 0xd2511f5300087825 */ /* 0x020fe200078e00ff */
[----:B---3--:R-:W-:-:S03]  /*3cb0*/  FMNMX.FTZ R11, R10, R15, !PT ;  /* 0x0000000f0a0b7209 */ /* 0x008fc60007810000 */
[----:B------:R-:W-:Y:S01]  /*3cc0*/  FFMA.FTZ R0, R60, c[0x0][0x23c], -R20 ;  /* 0x00008f003c007a23 */ /* 0x000fe20000010814 */
[----:B------:R-:W-:Y:S01]  /*3cd0*/  LOP3.LUT R13, R8, 0xff, RZ, 0xc0, !PT ;  /* 0x000000ff080d7812 */ /* 0x000fe200078ec0ff */
[----:B------:R-:W-:Y:S01]  /*3ce0*/  FFMA.FTZ R10, R62, c[0x0][0x23c], -R19 ;  /* 0x00008f003e0a7a23 */ /* 0x000fe20000010813 */
[----:B------:R-:W-:Y:S01]  /*3cf0*/  SHF.R.U32.HI R12, RZ, 0x10, R8 ;  /* 0x00000010ff0c7819 */ /* 0x000fe20000011608 */
[----:B------:R1:W2:Y:S01]  /*3d00*/  MUFU.EX2 R159, R0 ;  /* 0x00000000009f7308 */ /* 0x0002a20000000800 */
[----:B----4-:R-:W-:Y:S01]  /*3d10*/  FMNMX.FTZ R17, R3, R16, !PT ;  /* 0x0000001003117209 */ /* 0x010fe20007810000 */
[C---:B------:R-:W-:Y:S01]  /*3d20*/  HMMA.16816.F32.BF16 R56, R4.reuse, R100, RZ ;  /* 0x000000640438723c */ /* 0x040fe200000418ff */
[----:B------:R-:W3:Y:S05]  /*3d30*/  SHFL.BFLY PT, R16, R11, 0x1, 0x1f ;  /* 0x0c201f000b107f89 */ /* 0x000eea00000e0000 */
[----:B------:R4:W-:Y:S02]  /*3d40*/  MUFU.EX2 R157, R10 ;  /* 0x0000000a009d7308 */ /* 0x0009e40000000800 */
[----:B------:R-:W-:Y:S01]  /*3d50*/  HMMA.16816.F32.BF16 R36, R4, R96, RZ ;  /* 0x000000600424723c */ /* 0x000fe200000418ff */
[----:B-1----:R-:W-:-:S02]  /*3d60*/  LOP3.LUT R0, R9, UR16, R14, 0x96, !PT ;  /* 0x0000001009007c12 */ /* 0x002fc4000f8e960e */
[----:B------:R-:W-:-:S05]  /*3d70*/  LOP3.LUT R9, R8, 0xffff, RZ, 0xc0, !PT ;  /* 0x0000ffff08097812 */ /* 0x000fca00078ec0ff */
[C---:B------:R-:W-:Y:S01]  /*3d80*/  HMMA.16816.F32.BF16 R44, R4.reuse, R82, RZ ;  /* 0x00000052042c723c */ /* 0x040fe200000418ff */
[----:B------:R-:W-:Y:S02]  /*3d90*/  SHF.R.U32.HI R14, RZ, 0x18, R8 ;  /* 0x00000018ff0e7819 */ /* 0x000fe40000011608 */
[----:B------:R-:W-:Y:S01]  /*3da0*/  SHF.R.U32.HI R8, RZ, 0x8, R9 ;  /* 0x00000008ff087819 */ /* 0x000fe20000011609 */
[--C-:B------:R-:W-:Y:S01]  /*3db0*/  FFMA.FTZ R9, R124, c[0x0][0x23c], -R19.reuse ;  /* 0x00008f007c097a23 */ /* 0x100fe20000010813 */
[----:B------:R-:W-:Y:S01]  /*3dc0*/  LOP3.LUT R3, R0, 0xffff, RZ, 0xc0, !PT ;  /* 0x0000ffff00037812 */ /* 0x000fe200078ec0ff */
[----:B----4-:R-:W-:Y:S01]  /*3dd0*/  FFMA.FTZ R10, R63, c[0x0][0x23c], -R19 ;  /* 0x00008f003f0a7a23 */ /* 0x010fe20000010813 */
[----:B------:R-:W-:Y:S01]  /*3de0*/  PRMT R15, R13, 0x5410, R8 ;  /* 0x000054100d0f7816 */ /* 0x000fe20000000008 */
[----:B------:R1:W-:Y:S01]  /*3df0*/  MUFU.EX2 R162, R9 ;  /* 0x0000000900a27308 */ /* 0x0003e20000000800 */
[----:B------:R-:W-:Y:S01]  /*3e00*/  LOP3.LUT R8, R12, 0xff, RZ, 0xc0, !PT ;  /* 0x000000ff0c087812 */ /* 0x000fe200078ec0ff */
[----:B------:R-:W4:Y:S01]  /*3e10*/  LDSM.16.MT88.4 R124, [R218+0x9400] ;  /* 0x00940000da7c783b */ /* 0x000f220000004200 */
[----:B------:R-:W-:Y:S01]  /*3e20*/  SHF.R.U32.HI R3, RZ, 0x8, R3 ;  /* 0x00000008ff037819 */ /* 0x000fe20000011603 */
[----:B------:R-:W-:Y:S01]  /*3e30*/  HMMA.16816.F32.BF16 R68, R4, R90, RZ ;  /* 0x0000005a0444723c */ /* 0x000fe200000418ff */
[----:B------:R-:W-:-:S02]  /*3e40*/  PRMT R14, R8, 0x5410, R14 ;  /* 0x00005410080e7816 */ /* 0x000fc4000000000e */
[----:B------:R-:W-:Y:S01]  /*3e50*/  SHF.R.U32.HI R8, RZ, 0x10, R0 ;  /* 0x00000010ff087819 */ /* 0x000fe20000011600 */
[----:B------:R5:W2:Y:S04]  /*3e60*/  MUFU.EX2 R167, R10 ;  /* 0x0000000a00a77308 */ /* 0x000aa80000000800 */
[----:B------:R-:W-:Y:S01]  /*3e70*/  HMMA.16816.F32.BF16 R64, R4, R106, RZ ;  /* 0x0000006a0440723c */ /* 0x000fe200000418ff */
[----:B-1----:R-:W-:-:S04]  /*3e80*/  LOP3.LUT R9, R0, 0xff, RZ, 0xc0, !PT ;  /* 0x000000ff00097812 */ /* 0x002fc800078ec0ff */
[----:B------:R-:W-:-:S03]  /*3e90*/  PRMT R12, R9, 0x5410, R3 ;  /* 0x00005410090c7816 */ /* 0x000fc60000000003 */
[C---:B------:R-:W-:Y:S01]  /*3ea0*/  HMMA.16816.F32.BF16 R60, R4.reuse, R94, RZ ;  /* 0x0000005e043c723c */ /* 0x040fe200000418ff */
[----:B------:R-:W-:Y:S02]  /*3eb0*/  SHF.R.U32.HI R3, RZ, 0x18, R0 ;  /* 0x00000018ff037819 */ /* 0x000fe40000011600 */
[----:B------:R-:W-:Y:S01]  /*3ec0*/  LOP3.LUT R0, R8, 0xff, RZ, 0xc0, !PT ;  /* 0x000000ff08007812 */ /* 0x000fe200078ec0ff */
[----:B------:R-:W-:Y:S01]  /*3ed0*/  FFMA.FTZ R8, R136, c[0x0][0x23c], -R19 ;  /* 0x00008f0088087a23 */ /* 0x000fe20000010813 */
[----:B------:R-:W-:Y:S01]  /*3ee0*/  LOP3.LUT R9, R247, R23, RZ, 0x3c, !PT ;  /* 0x00000017f7097212 */ /* 0x000fe200078e3cff */
[----:B------:R-:W-:Y:S01]  /*3ef0*/  IMAD.MOV.U32 R247, RZ, RZ, R158 ;  /* 0x000000fffff77224 */ /* 0x000fe200078e009e */
[----:B------:R-:W-:Y:S01]  /*3f00*/  PRMT R13, R0, 0x5410, R3 ;  /* 0x00005410000d7816 */ /* 0x000fe20000000003 */
[----:B------:R1:W1:Y:S01]  /*3f10*/  MUFU.EX2 R156, R8 ;  /* 0x00000008009c7308 */ /* 0x0002620000000800 */
[--C-:B------:R-:W-:Y:S01]  /*3f20*/  HSET2.LE.AND R0, R15, R243.reuse, PT ;  /* 0x000000f30f007233 */ /* 0x100fe20003803000 */
[----:B--2---:R-:W-:Y:S01]  /*3f30*/  F2FP.BF16.PACK_AB R3, R166, R159 ;  /* 0x0000009fa603723e */ /* 0x004fe200000010ff */
[----:B------:R-:W-:Y:S01]  /*3f40*/  IMAD.WIDE.U32 R84, R9, -0x2daee0ad, RZ ;  /* 0xd2511f5309547825 */ /* 0x000fe200078e00ff */
[----:B---3--:R-:W-:Y:S01]  /*3f50*/  FMNMX.FTZ R136, R11, R16, !PT ;  /* 0x000000100b887209 */ /* 0x008fe20007810000 */
[----:B------:R-:W-:Y:S01]  /*3f60*/  HMMA.16816.F32.BF16 R76, R4, R102, RZ ;  /* 0x00000066044c723c */ /* 0x000fe200000418ff */
[----:B-----5:R-:W-:Y:S01]  /*3f70*/  LOP3.LUT R10, R0, R3, RZ, 0xc0, !PT ;  /* 0x00000003000a7212 */ /* 0x020fe200078ec0ff */
[----:B------:R-:W-:Y:S01]  /*3f80*/  HSET2.LE.AND R0, R14, R243, PT ;  /* 0x000000f30e007233 */ /* 0x000fe20003803000 */
[----:B------:R-:W-:-:S02]  /*3f90*/  F2FP.BF16.PACK_AB R3, R167, R157 ;  /* 0x0000009da703723e */ /* 0x000fc400000010ff */
[----:B------:R-:W-:Y:S02]  /*3fa0*/  F2FP.BF16.PACK_AB R9, R143, R18 ;  /* 0x000000128f09723e */ /* 0x000fe400000010ff */
[----:B------:R-:W-:Y:S01]  /*3fb0*/  LOP3.LUT R11, R0, R3, RZ, 0xc0, !PT ;  /* 0x00000003000b7212 */ /* 0x000fe200078ec0ff */
[--C-:B------:R-:W-:Y:S01]  /*3fc0*/  HSET2.LE.AND R0, R13, R243.reuse, PT ;  /* 0x000000f30d007233 */ /* 0x100fe20003803000 */
[----:B------:R-:W-:Y:S01]  /*3fd0*/  HMMA.16816.F32.BF16 R32, R4, R98, RZ ;  /* 0x000000620420723c */ /* 0x000fe200000418ff */
[----:B------:R-:W2:Y:S01]  /*3fe0*/  SHFL.BFLY PT, R7, R17, 0x1, 0x1f ;  /* 0x0c201f0011077f89 */ /* 0x000ea200000e0000 */
[----:B-1----:R-:W-:Y:S01]  /*3ff0*/  HSET2.LE.AND R8, R12, R243, PT ;  /* 0x000000f30c087233 */ /* 0x002fe20003803000 */
[----:B------:R-:W-:Y:S02]  /*4000*/  LOP3.LUT R12, R85, UR14, R148, 0x96, !PT ;  /* 0x0000000e550c7c12 */ /* 0x000fe4000f8e9694 */
[----:B------:R-:W-:Y:S02]  /*4010*/  F2FP.BF16.PACK_AB R3, R156, R162 ;  /* 0x000000a29c03723e */ /* 0x000fe400000010ff */
[----:B------:R-:W-:Y:S01]  /*4020*/  LOP3.LUT R8, R8, R9, RZ, 0xc0, !PT ;  /* 0x0000000908087212 */ /* 0x000fe200078ec0ff */
[----:B------:R-:W-:Y:S01]  /*4030*/  IMAD.WIDE.U32 R248, R12, -0x326172a9, RZ ;  /* 0xcd9e8d570cf87825 */ /* 0x000fe200078e00ff */
[----:B------:R-:W-:-:S02]  /*4040*/  LOP3.LUT R9, R0, R3, RZ, 0xc0, !PT ;  /* 0x0000000300097212 */ /* 0x000fc400078ec0ff */
[----:B------:R-:W-:Y:S01]  /*4050*/  LOP3.LUT R0, R73, UR15, R246, 0x96, !PT ;  /* 0x0000000f49007c12 */ /* 0x000fe2000f8e96f6 */
[C---:B------:R-:W-:Y:S01]  /*4060*/  FMUL.FTZ R6, R136.reuse, c[0x0][0x23c] ;  /* 0x00008f0088067a20 */ /* 0x040fe20000410000 */
[----:B------:R-:W-:Y:S01]  /*4070*/  LOP3.LUT R3, R249, UR13, R72, 0x96, !PT ;  /* 0x0000000df9037c12 */ /* 0x000fe2000f8e9648 */
[----:B------:R-:W-:Y:S01]  /*4080*/  IMAD.MOV.U32 R73, RZ, RZ, R157 ;  /* 0x000000ffff497224 */ /* 0x000fe200078e009d */
[----:B------:R-:W-:Y:S01]  /*4090*/  FSETP.NEU.FTZ.AND P1, PT, R136, -INF , PT ;  /* 0xff8000008800780b */ /* 0x000fe20003f3d000 */
[----:B------:R-:W-:Y:S01]  /*40a0*/  IMAD.WIDE.U32 R4, R0, -0x2daee0ad, RZ ;  /* 0xd2511f5300047825 */ /* 0x000fe200078e00ff */
[----:B----4-:R-:W-:Y:S02]  /*40b0*/  HMMA.16816.F32.BF16 R200, R8, R124, R40 ;  /* 0x0000007c08c8723c */ /* 0x010fe40000041828 */
[----:B------:R-:W-:Y:S01]  /*40c0*/  FSEL R16, R6, RZ, P1 ;  /* 0x000000ff06107208 */ /* 0x000fe20000800000 */
[----:B------:R-:W-:Y:S01]  /*40d0*/  IMAD.WIDE.U32 R12, R3, -0x2daee0ad, RZ ;  /* 0xd2511f53030c7825 */ /* 0x000fe200078e00ff */
[----:B------:R-:W-:-:S03]  /*40e0*/  LOP3.LUT R3, R5, UR12, R84, 0x96, !PT ;  /* 0x0000000c05037c12 */ /* 0x000fc6000f8e9654 */
[----:B------:R-:W-:Y:S01]  /*40f0*/  FFMA.FTZ R5, R135, c[0x0][0x23c], -R16 ;  /* 0x00008f0087057a23 */ /* 0x000fe20000010810 */
[----:B------:R-:W-:Y:S01]  /*4100*/  LOP3.LUT R0, R13, UR10, R4, 0x96, !PT ;  /* 0x0000000a0d007c12 */ /* 0x000fe2000f8e9604 */
[C---:B------:R-:W-:Y:S01]  /*4110*/  HMMA.16816.F32.BF16 R196, R8.reuse, R116, R24 ;  /* 0x0000007408c4723c */ /* 0x040fe20000041818 */
[----:B--2---:R-:W-:Y:S01]  /*4120*/  FMNMX.FTZ R135, R17, R7, !PT ;  /* 0x0000000711877209 */ /* 0x004fe20007810000 */
[----:B------:R1:W-:Y:S01]  /*4130*/  MUFU.EX2 R250, R5 ;  /* 0x0000000500fa7308 */ /* 0x0003e20000000800 */
[----:B------:R-:W-:Y:S02]  /*4140*/  IMAD.MOV.U32 R43, RZ, RZ, R143 ;  /* 0x000000ffff2b7224 */ /* 0x000fe400078e008f */
[----:B------:R-:W-:Y:S01]  /*4150*/  IMAD.WIDE.U32 R40, R0, -0x326172a9, RZ ;  /* 0xcd9e8d5700287825 */ /* 0x000fe200078e00ff */
[----:B------:R-:W-:Y:S02]  /*4160*/  FSETP.NEU.FTZ.AND P1, PT, R135, -INF , PT ;  /* 0xff8000008700780b */ /* 0x000fe40003f3d000 */
[----:B------:R-:W-:Y:S01]  /*4170*/  HMMA.16816.F32.BF16 R204, R8, R128, R28 ;  /* 0x0000008008cc723c */ /* 0x000fe2000004181c */
[----:B------:R-:W-:-:S02]  /*4180*/  FFMA.FTZ R0, R138, c[0x0][0x23c], -R16 ;  /* 0x00008f008a007a23 */ /* 0x000fc40000010810 */
[----:B------:R-:W-:Y:S02]  /*4190*/  IMAD.MOV.U32 R42, RZ, RZ, R142 ;  /* 0x000000ffff2a7224 */ /* 0x000fe400078e008e */
[----:B------:R2:W-:Y:S01]  /*41a0*/  MUFU.EX2 R21, R0 ;  /* 0x0000000000157308 */ /* 0x0005e20000000800 */
[----:B------:R-:W-:Y:S02]  /*41b0*/  IMAD.MOV.U32 R27, RZ, RZ, R141 ;  /* 0x000000ffff1b7224 */ /* 0x000fe400078e008d */
[----:B------:R-:W-:Y:S01]  /*41c0*/  IMAD.MOV.U32 R31, RZ, RZ, R161 ;  /* 0x000000ffff1f7224 */ /* 0x000fe200078e00a1 */
[----:B------:R-:W-:Y:S01]  /*41d0*/  HMMA.16816.F32.BF16 R192, R8, R120, R48 ;  /* 0x0000007808c0723c */ /* 0x000fe20000041830 */
[----:B-1----:R-:W-:-:S04]  /*41e0*/  IMAD.WIDE.U32 R4, R3, -0x326172a9, RZ ;  /* 0xcd9e8d5703047825 */ /* 0x002fc800078e00ff */
[----:B------:R-:W-:Y:S01]  /*41f0*/  FFMA.FTZ R3, R145, c[0x0][0x23c], -R16 ;  /* 0x00008f0091037a23 */ /* 0x000fe20000010810 */
[----:B------:R-:W-:Y:S01]  /*4200*/  LOP3.LUT R5, R5, UR11, R248, 0x96, !PT ;  /* 0x0000000b05057c12 */ /* 0x000fe2000f8e96f8 */
[----:B------:R-:W-:Y:S01]  /*4210*/  IMAD.MOV.U32 R30, RZ, RZ, R160 ;  /* 0x000000ffff1e7224 */ /* 0x000fe200078e00a0 */
[----:B------:R-:W-:Y:S01]  /*4220*/  HMMA.16816.F32.BF16 R188, R8, R112, R36 ;  /* 0x0000007008bc723c */ /* 0x000fe20000041824 */
[----:B------:R1:W-:Y:S01]  /*4230*/  MUFU.EX2 R72, R3 ;  /* 0x0000000300487308 */ /* 0x0003e20000000800 */
[----:B------:R-:W-:Y:S01]  /*4240*/  IMAD.MOV.U32 R29, RZ, RZ, R159 ;  /* 0x000000ffff1d7224 */ /* 0x000fe200078e009f */
[----:B--2---:R-:W-:Y:S01]  /*4250*/  LOP3.LUT R0, R41, UR9, R4, 0x96, !PT ;  /* 0x0000000929007c12 */ /* 0x004fe2000f8e9604 */
[----:B------:R-:W-:-:S04]  /*4260*/  IMAD.WIDE.U32 R4, R5, -0x2daee0ad, RZ ;  /* 0xd2511f5305047825 */ /* 0x000fc800078e00ff */
[----:B------:R-:W-:Y:S01]  /*4270*/  HMMA.16816.F32.BF16 R168, R8, R108, R56 ;  /* 0x0000006c08a8723c */ /* 0x000fe20000041838 */
[----:B------:R-:W-:-:S04]  /*4280*/  IMAD.WIDE.U32 R22, R0, -0x2daee0ad, RZ ;  /* 0xd2511f5300167825 */ /* 0x000fc800078e00ff */
[----:B------:R-:W-:Y:S01]  /*4290*/  FMUL.FTZ R0, R135, c[0x0][0x23c] ;  /* 0x00008f0087007a20 */ /* 0x000fe20000410000 */
[----:B------:R-:W-:Y:S01]  /*42a0*/  LOP3.LUT R4, R23, UR6, R4, 0x96, !PT ;  /* 0x0000000617047c12 */ /* 0x000fe2000f8e9604 */
[----:B------:R-:W-:Y:S01]  /*42b0*/  IMAD.MOV.U32 R28, RZ, RZ, R156 ;  /* 0x000000ffff1c7224 */ /* 0x000fe200078e009c */
[C---:B------:R-:W-:Y:S01]  /*42c0*/  HMMA.16816.F32.BF16 R180, R8.reuse, R130, R44 ;  /* 0x0000008208b4723c */ /* 0x040fe2000004182c */
[----:B-1----:R-:W-:Y:S01]  /*42d0*/  FFMA.FTZ R3, R144, c[0x0][0x23c], -R16 ;  /* 0x00008f0090037a23 */ /* 0x002fe20000010810 */
[----:B------:R-:W-:Y:S01]  /*42e0*/  FSEL R17, R0, RZ, P1 ;  /* 0x000000ff00117208 */ /* 0x000fe20000800000 */
[----:B------:R-:W-:Y:S01]  /*42f0*/  IMAD.MOV.U32 R144, RZ, RZ, R42 ;  /* 0x000000ffff907224 */ /* 0x000fe200078e002a */
[----:B------:R-:W-:Y:S01]  /*4300*/  LOP3.LUT R0, R5, UR8, R12, 0x96, !PT ;  /* 0x0000000805007c12 */ /* 0x000fe2000f8e960c */
[----:B------:R1:W-:Y:S01]  /*4310*/  MUFU.EX2 R251, R3 ;  /* 0x0000000300fb7308 */ /* 0x0003e20000000800 */
[----:B------:R-:W-:Y:S02]  /*4320*/  IMAD.WIDE.U32 R4, R4, -0x326172a9, RZ ;  /* 0xcd9e8d5704047825 */ /* 0x000fe400078e00ff */
[----:B------:R-:W-:Y:S02]  /*4330*/  HMMA.16816.F32.BF16 R176, R8, R126, R68 ;  /* 0x0000007e08b0723c */ /* 0x000fe40000041844 */
[----:B------:R-:W-:Y:S01]  /*4340*/  IMAD.WIDE.U32 R14, R0, -0x326172a9, RZ ;  /* 0xcd9e8d57000e7825 */ /* 0x000fe200078e00ff */
[----:B------:R-:W-:-:S02]  /*4350*/  SHF.R.U32.HI R6, RZ, 0x10, R4 ;  /* 0x00000010ff067819 */ /* 0x000fc40000011604 */
[----:B------:R-:W-:Y:S01]  /*4360*/  LOP3.LUT R12, R4, 0xff, RZ, 0xc0, !PT ;  /* 0x000000ff040c7812 */ /* 0x000fe200078ec0ff */
[----:B------:R-:W-:Y:S01]  /*4370*/  FFMA.FTZ R0, R147, c[0x0][0x23c], -R17 ;  /* 0x00008f0093007a23 */ /* 0x000fe20000010811 */
[----:B------:R-:W-:Y:S01]  /*4380*/  SHF.R.U32.HI R13, RZ, 0x18, R4 ;  /* 0x00000018ff0d7819 */ /* 0x000fe20000011604 */
[----:B------:R-:W-:Y:S01]  /*4390*/  HMMA.16816.F32.BF16 R172, R8, R118, R64 ;  /* 0x0000007608ac723c */ /* 0x000fe20000041840 */
[----:B------:R-:W-:Y:S01]  /*43a0*/  IMAD.MOV.U32 R138, RZ, RZ, R29 ;  /* 0x000000ffff8a7224 */ /* 0x000fe200078e001d */
[----:B------:R2:W-:Y:S01]  /*43b0*/  MUFU.EX2 R145, R0 ;  /* 0x0000000000917308 */ /* 0x0005e20000000800 */
[----:B-1----:R-:W-:-:S05]  /*43c0*/  FFMA.FTZ R3, R137, c[0x0][0x23c], -R17 ;  /* 0x00008f0089037a23 */ /* 0x002fca0000010811 */
[C---:B------:R-:W-:Y:S02]  /*43d0*/  HMMA.16816.F32.BF16 R156, R8.reuse, R122, R60 ;  /* 0x0000007a089c723c */ /* 0x040fe4000004183c */
[----:B------:R1:W3:Y:S01]  /*43e0*/  MUFU.EX2 R140, R3 ;  /* 0x00000003008c7308 */ /* 0x0002e20000000800 */
[----:B--2---:R-:W-:Y:S02]  /*43f0*/  LOP3.LUT R0, R5, UR17, R14, 0x96, !PT ;  /* 0x0000001105007c12 */ /* 0x004fe4000f8e960e */
[----:B-1----:R-:W-:Y:S01]  /*4400*/  LOP3.LUT R3, R4, 0xffff, RZ, 0xc0, !PT ;  /* 0x0000ffff04037812 */ /* 0x002fe200078ec0ff */
[----:B------:R-:W-:Y:S01]  /*4410*/  FFMA.FTZ R5, R139, c[0x0][0x23c], -R17 ;  /* 0x00008f008b057a23 */ /* 0x000fe20000010811 */
[----:B------:R-:W-:Y:S02]  /*4420*/  LOP3.LUT R4, R6, 0xff, RZ, 0xc0, !PT ;  /* 0x000000ff06047812 */ /* 0x000fe400078ec0ff */
[----:B------:R-:W-:Y:S01]  /*4430*/  SHF.R.U32.HI R7, RZ, 0x8, R3 ;  /* 0x00000008ff077819 */ /* 0x000fe20000011603 */
[----:B------:R-:W1:Y:S01]  /*4440*/  MUFU.EX2 R24, R5 ;  /* 0x0000000500187308 */ /* 0x000e620000000800 */
[----:B------:R-:W-:Y:S01]  /*4450*/  FFMA.FTZ R3, R146, c[0x0][0x23c], -R17 ;  /* 0x00008f0092037a23 */ /* 0x000fe20000010811 */
[----:B------:R-:W-:Y:S01]  /*4460*/  PRMT R13, R4, 0x5410, R13 ;  /* 0x00005410040d7816 */ /* 0x000fe2000000000d */
[----:B------:R-:W-:Y:S01]  /*4470*/  IMAD.MOV.U32 R146, RZ, RZ, R162 ;  /* 0x000000ffff927224 */ /* 0x000fe200078e00a2 */
[----:B------:R-:W-:Y:S01]  /*4480*/  SHF.R.U32.HI R4, RZ, 0x10, R0 ;  /* 0x00000010ff047819 */ /* 0x000fe20000011600 */
[----:B------:R-:W-:Y:S01]  /*4490*/  HMMA.16816.F32.BF16 R160, R8, R110, R76 ;  /* 0x0000006e08a0723c */ /* 0x000fe2000004184c */
[----:B------:R-:W-:Y:S01]  /*44a0*/  PRMT R6, R12, 0x5410, R7 ;  /* 0x000054100c067816 */ /* 0x000fe20000000007 */
[----:B------:R-:W-:Y:S01]  /*44b0*/  IMAD.MOV.U32 R87, RZ, RZ, R146 ;  /* 0x000000ffff577224 */ /* 0x000fe200078e0092 */
[----:B------:R2:W4:Y:S01]  /*44c0*/  MUFU.EX2 R137, R3 ;  /* 0x0000000300897308 */ /* 0x0005220000000800 */
[----:B------:R-:W-:-:S02]  /*44d0*/  LOP3.LUT R12, R0, 0xff, RZ, 0xc0, !PT ;  /* 0x000000ff000c7812 */ /* 0x000fc400078ec0ff */
[----:B------:R-:W-:Y:S01]  /*44e0*/  SHF.R.U32.HI R7, RZ, 0x18, R0 ;  /* 0x00000018ff077819 */ /* 0x000fe20000011600 */
[----:B---3--:R-:W-:Y:S01]  /*44f0*/  IMAD.MOV.U32 R76, RZ, RZ, R140 ;  /* 0x000000ffff4c7224 */ /* 0x008fe200078e008c */
[----:B------:R-:W-:Y:S01]  /*4500*/  LOP3.LUT R4, R4, 0xff, RZ, 0xc0, !PT ;  /* 0x000000ff04047812 */ /* 0x000fe200078ec0ff */
[----:B------:R-:W-:Y:S01]  /*4510*/  HMMA.16816.F32.BF16 R140, R8, R114, R32 ;  /* 0x00000072088c723c */ /* 0x000fe20000041820 */
[----:B-1----:R-:W-:Y:S02]  /*4520*/  IMAD.MOV.U32 R78, RZ, RZ, R24 ;  /* 0x000000ffff4e7224 */ /* 0x002fe400078e0018 */
[----:B------:R-:W-:-:S04]  /*4530*/  PRMT R7, R4, 0x5410, R7 ;  /* 0x0000541004077816 */ /* 0x000fc80000000007 */
[----:B------:R-:W-:Y:S01]  /*4540*/  IMAD.MOV.U32 R11, RZ, RZ, R30 ;  /* 0x000000ffff0b7224 */ /* 0x000fe200078e001e */
[----:B--2---:R-:W-:Y:S01]  /*4550*/  LOP3.LUT R3, R0, 0xffff, RZ, 0xc0, !PT ;  /* 0x0000ffff00037812 */ /* 0x004fe200078ec0ff */
[----:B------:R-:W-:-:S03]  /*4560*/  HSET2.LE.AND R0, R6, R243, PT ;  /* 0x000000f306007233 */ /* 0x000fc60003803000 */
[----:B------:R-:W-:Y:S02]  /*4570*/  SHF.R.U32.HI R5, RZ, 0x8, R3 ;  /* 0x00000008ff057819 */ /* 0x000fe40000011603 */
[----:B------:R-:W-:Y:S02]  /*4580*/  F2FP.BF16.PACK_AB R3, R251, R72 ;  /* 0x00000048fb03723e */ /* 0x000fe400000010ff */
[----:B------:R-:W-:Y:S01]  /*4590*/  PRMT R5, R12, 0x5410, R5 ;  /* 0x000054100c057816 */ /* 0x000fe20000000005 */
[--C-:B------:R-:W-:Y:S01]  /*45a0*/  HSET2.LE.AND R12, R7, R243.reuse, PT ;  /* 0x000000f3070c7233 */ /* 0x100fe20003803000 */
[----:B------:R-:W-:Y:S01]  /*45b0*/  LOP3.LUT R6, R0, R3, RZ, 0xc0, !PT ;  /* 0x0000000300067212 */ /* 0x000fe200078ec0ff */
[--C-:B------:R-:W-:Y:S01]  /*45c0*/  HSET2.LE.AND R0, R13, R243.reuse, PT ;  /* 0x000000f30d007233 */ /* 0x100fe20003803000 */
[----:B----4-:R-:W-:Y:S01]  /*45d0*/  F2FP.BF16.PACK_AB R3, R137, R145 ;  /* 0x000000918903723e */ /* 0x010fe200000010ff */
[----:B------:R-:W-:Y:S01]  /*45e0*/  HSET2.LE.AND R4, R5, R243, PT ;  /* 0x000000f305047233 */ /* 0x000fe20003803000 */
[----:B------:R-:W-:-:S02]  /*45f0*/  F2FP.BF16.PACK_AB R5, R21, R250 ;  /* 0x000000fa1505723e */ /* 0x000fc400000010ff */
[----:B------:R-:W-:Y:S02]  /*4600*/  F2FP.BF16.PACK_AB R13, R78, R76 ;  /* 0x0000004c4e0d723e */ /* 0x000fe400000010ff */
[----:B------:R-:W-:Y:S02]  /*4610*/  LOP3.LUT R4, R4, R5, RZ, 0xc0, !PT ;  /* 0x0000000504047212 */ /* 0x000fe400078ec0ff */
[----:B------:R-:W-:Y:S01]  /*4620*/  LOP3.LUT R7, R0, R3, RZ, 0xc0, !PT ;  /* 0x0000000300077212 */ /* 0x000fe200078ec0ff */
[----:B------:R-:W-:Y:S01]  /*4630*/  FFMA.FTZ R0, R155, c[0x0][0x23c], -R16 ;  /* 0x00008f009b007a23 */ /* 0x000fe20000010810 */
[----:B------:R-:W-:Y:S02]  /*4640*/  LOP3.LUT R5, R12, R13, RZ, 0xc0, !PT ;  /* 0x0000000d0c057212 */ /* 0x000fe400078ec0ff */
[----:B------:R-:W-:Y:S01]  /*4650*/  LOP3.LUT R3, R15, UR7, R40, 0x96, !PT ;  /* 0x000000070f037c12 */ /* 0x000fe2000f8e9628 */
[----:B------:R1:W-:Y:S04]  /*4660*/  MUFU.EX2 R79, R0 ;  /* 0x00000000004f7308 */ /* 0x0003e80000000800 */
[C---:B------:R-:W-:Y:S07]  /*4670*/  HMMA.16816.F32.BF16 R36, R4.reuse, R80, RZ ;  /* 0x000000500424723c */ /* 0x040fee00000418ff */
[----:B------:R-:W-:Y:S01]  /*4680*/  IMAD.MOV.U32 R81, RZ, RZ, R31 ;  /* 0x000000ffff517224 */ /* 0x000fe200078e001f */
[----:B------:R-:W-:Y:S01]  /*4690*/  HMMA.16816.F32.BF16 R32, R4, R88, RZ ;  /* 0x000000580420723c */ /* 0x000fe200000418ff */
[----:B------:R-:W-:-:S02]  /*46a0*/  IMAD.MOV.U32 R80, RZ, RZ, R252 ;  /* 0x000000ffff507224 */ /* 0x000fc400078e00fc */
[----:B-1----:R-:W-:-:S04]  /*46b0*/  FFMA.FTZ R0, R154, c[0x0][0x23c], -R16 ;  /* 0x00008f009a007a23 */ /* 0x002fc80000010810 */
[----:B------:R-:W-:Y:S01]  /*46c0*/  IMAD.MOV.U32 R89, RZ, RZ, R27 ;  /* 0x000000ffff597224 */ /* 0x000fe200078e001b */
[C---:B------:R-:W-:Y:S01]  /*46d0*/  HMMA.16816.F32.BF16 R48, R4.reuse, R90, RZ ;  /* 0x0000005a0430723c */ /* 0x040fe200000418ff */
[----:B------:R1:W-:Y:S06]  /*46e0*/  MUFU.EX2 R139, R0 ;  /* 0x00000000008b7308 */ /* 0x0003ec0000000800 */
[----:B------:R-:W-:Y:S01]  /*46f0*/  IMAD.MOV.U32 R91, RZ, RZ, R43 ;  /* 0x000000ffff5b7224 */ /* 0x000fe200078e002b */
[----:B------:R-:W-:Y:S01]  /*4700*/  HMMA.16816.F32.BF16 R44, R4, R82, RZ ;  /* 0x00000052042c723c */ /* 0x000fe200000418ff */
[----:B------:R-:W-:-:S06]  /*4710*/  IMAD.MOV.U32 R90, RZ, RZ, R28 ;  /* 0x000000ffff5a7224 */ /* 0x000fcc00078e001c */
[----:B------:R-:W-:Y:S01]  /*4720*/  IMAD.MOV.U32 R83, RZ, RZ, R251 ;  /* 0x000000ffff537224 */ /* 0x000fe200078e00fb */
[----:B------:R-:W-:Y:S01]  /*4730*/  HMMA.16816.F32.BF16 R28, R4, R104, RZ ;  /* 0x00000068041c723c */ /* 0x000fe200000418ff */
[----:B-1----:R-:W-:-:S04]  /*4740*/  FFMA.FTZ R0, R152, c[0x0][0x23c], -R16 ;  /* 0x00008f0098007a23 */ /* 0x002fc80000010810 */
[----:B------:R1:W-:Y:S02]  /*4750*/  MUFU.EX2 R251, R0 ;  /* 0x0000000000fb7308 */ /* 0x0003e40000000800 */
[----:B------:R-:W-:Y:S01]  /*4760*/  IMAD.MOV.U32 R104, RZ, RZ, R73 ;  /* 0x000000ffff687224 */ /* 0x000fe200078e0049 */
[----:B------:R-:W-:Y:S01]  /*4770*/  HMMA.16816.F32.BF16 R56, R4, R106, RZ ;  /* 0x0000006a0438723c */ /* 0x000fe200000418ff */
[----:B------:R-:W-:-:S04]  /*4780*/  IMAD.MOV.U32 R73, RZ, RZ, R166 ;  /* 0x000000ffff497224 */ /* 0x000fc800078e00a6 */
[----:B------:R-:W-:Y:S02]  /*4790*/  IMAD.MOV.U32 R133, RZ, RZ, R73 ;  /* 0x000000ffff857224 */ /* 0x000fe400078e0049 */
[----:B------:R-:W-:Y:S01]  /*47a0*/  IMAD.MOV.U32 R107, RZ, RZ, R72 ;  /* 0x000000ffff6b7224 */ /* 0x000fe200078e0048 */
[----:B------:R-:W-:Y:S01]  /*47b0*/  HMMA.16816.F32.BF16 R12, R4, R92, RZ ;  /* 0x0000005c040c723c */ /* 0x000fe200000418ff */
[----:B------:R-:W-:Y:S02]  /*47c0*/  IMAD.MOV.U32 R72, RZ, RZ, R167 ;  /* 0x000000ffff487224 */ /* 0x000fe400078e00a7 */
[----:B------:R-:W-:Y:S02]  /*47d0*/  IMAD.MOV.U32 R106, RZ, RZ, R138 ;  /* 0x000000ffff6a7224 */ /* 0x000fe400078e008a */
[----:B------:R-:W-:-:S03]  /*47e0*/  IMAD.MOV.U32 R138, RZ, RZ, R244 ;  /* 0x000000ffff8a7224 */ /* 0x000fc600078e00f4 */
[C---:B------:R-:W-:Y:S08]  /*47f0*/  HMMA.16816.F32.BF16 R60, R4.reuse, R94, RZ ;  /* 0x0000005e043c723c */ /* 0x040ff000000418ff */
[C---:B------:R-:W-:Y:S08]  /*4800*/  HMMA.16816.F32.BF16 R24, R4.reuse, R100, RZ ;  /* 0x000000640418723c */ /* 0x040ff000000418ff */
[C---:B------:R-:W-:Y:S08]  /*4810*/  HMMA.16816.F32.BF16 R64, R4.reuse, R102, RZ ;  /* 0x000000660440723c */ /* 0x040ff000000418ff */
[C---:B------:R-:W-:Y:S08]  /*4820*/  HMMA.16816.F32.BF16 R40, R4.reuse, R96, RZ ;  /* 0x000000600428723c */ /* 0x040ff000000418ff */
[----:B------:R-:W-:Y:S07]  /*4830*/  HMMA.16816.F32.BF16 R68, R4, R98, RZ ;  /* 0x000000620444723c */ /* 0x000fee00000418ff */
[----:B------:R-:W-:-:S04]  /*4840*/  IMAD.WIDE.U32 R4, R3, -0x2daee0ad, RZ ;  /* 0xd2511f5303047825 */ /* 0x000fc800078e00ff */
[----:B------:R-:W-:Y:S01]  /*4850*/  FFMA.FTZ R6, R150, c[0x0][0x23c], -R16 ;  /* 0x00008f0096067a23 */ /* 0x000fe20000010810 */
[C---:B------:R-:W-:Y:S01]  /*4860*/  LOP3.LUT R3, R4.reuse, 0xffff, RZ, 0xc0, !PT ;  /* 0x0000ffff04037812 */ /* 0x040fe200078ec0ff */
[----:B------:R-:W-:Y:S01]  /*4870*/  IMAD.MOV.U32 R150, RZ, RZ, R145 ;  /* 0x000000ffff967224 */ /* 0x000fe200078e0091 */
[----:B-1----:R-:W-:Y:S01]  /*4880*/  LOP3.LUT R0, R5, UR16, R22, 0x96, !PT ;  /* 0x0000001005007c12 */ /* 0x002fe2000f8e9616 */
[----:B------:R1:W2:Y:S01]  /*4890*/  MUFU.EX2 R105, R6 ;  /* 0x0000000600697308 */ /* 0x0002a20000000800 */
[----:B------:R-:W-:Y:S01]  /*48a0*/  LOP3.LUT R8, R4, 0xff, RZ, 0xc0, !PT ;  /* 0x000000ff04087812 */ /* 0x000fe200078ec0ff */
[----:B------:R-:W-:Y:S01]  /*48b0*/  IMAD.MOV.U32 R145, RZ, RZ, R245 ;  /* 0x000000ffff917224 */ /* 0x000fe200078e00f5 */
[--C-:B------:R-:W-:Y:S02]  /*48c0*/  SHF.R.U32.HI R7, RZ, 0x10, R4.reuse ;  /* 0x00000010ff077819 */ /* 0x100fe40000011604 */
[----:B------:R-:W-:Y:S01]  /*48d0*/  SHF.R.U32.HI R5, RZ, 0x18, R4 ;  /* 0x00000018ff057819 */ /* 0x000fe20000011604 */
[----:B------:R-:W-:Y:S01]  /*48e0*/  FFMA.FTZ R4, R153, c[0x0][0x23c], -R17 ;  /* 0x00008f0099047a23 */ /* 0x000fe20000010811 */
[----:B------:R-:W-:-:S03]  /*48f0*/  SHF.R.U32.HI R3, RZ, 0x8, R3 ;  /* 0x00000008ff037819 */ /* 0x000fc60000011603 */
[----:B------:R3:W-:Y:S01]  /*4900*/  MUFU.EX2 R252, R4 ;  /* 0x0000000400fc7308 */ /* 0x0007e20000000800 */
[----:B------:R-:W-:Y:S02]  /*4910*/  PRMT R10, R8, 0x5410, R3 ;  /* 0x00005410080a7816 */ /* 0x000fe40000000003 */
[----:B------:R-:W-:Y:S02]  /*4920*/  LOP3.LUT R3, R7, 0xff, RZ, 0xc0, !PT ;  /* 0x000000ff07037812 */ /* 0x000fe400078ec0ff */
[C---:B------:R-:W-:Y:S02]  /*4930*/  LOP3.LUT R7, R0.reuse, 0xff, RZ, 0xc0, !PT ;  /* 0x000000ff00077812 */ /* 0x040fe400078ec0ff */
[----:B------:R-:W-:Y:S02]  /*4940*/  PRMT R9, R3, 0x5410, R5 ;  /* 0x0000541003097816 */ /* 0x000fe40000000005 */
[----:B------:R-:W-:Y:S02]  /*4950*/  LOP3.LUT R3, R0, 0xffff, RZ, 0xc0, !PT ;  /* 0x0000ffff00037812 */ /* 0x000fe400078ec0ff */
[----:B-1----:R-:W-:-:S02]  /*4960*/  SHF.R.U32.HI R6, RZ, 0x18, R0 ;  /* 0x00000018ff067819 */ /* 0x002fc40000011600 */
[----:B------:R-:W-:Y:S01]  /*4970*/  SHF.R.U32.HI R5, RZ, 0x8, R3 ;  /* 0x00000008ff057819 */ /* 0x000fe20000011603 */
[--C-:B------:R-:W-:Y:S02]  /*4980*/  FFMA.FTZ R3, R165, c[0x0][0x23c], -R17.reuse ;  /* 0x00008f00a5037a23 */ /* 0x100fe40000010811 */
[----:B---3--:R-:W-:Y:S01]  /*4990*/  FFMA.FTZ R4, R151, c[0x0][0x23c], -R17 ;  /* 0x00008f0097047a23 */ /* 0x008fe20000010811 */
[----:B------:R-:W-:Y:S01]  /*49a0*/  PRMT R8, R7, 0x5410, R5 ;  /* 0x0000541007087816 */ /* 0x000fe20000000005 */
[----:B------:R2:W-:Y:S01]  /*49b0*/  MUFU.EX2 R147, R3 ;  /* 0x0000000300937308 */ /* 0x0005e20000000800 */
[----:B------:R-:W-:Y:S02]  /*49c0*/  IMAD.MOV.U32 R151, RZ, RZ, R78 ;  /* 0x000000ffff977224 */ /* 0x000fe400078e004e */
[----:B------:R-:W-:-:S05]  /*49d0*/  IMAD.MOV.U32 R78, RZ, RZ, R18 ;  /* 0x000000ffff4e7224 */ /* 0x000fca00078e0012 */
[----:B------:R1:W3:Y:S01]  /*49e0*/  MUFU.EX2 R77, R4 ;  /* 0x00000004004d7308 */ /* 0x0002e20000000800 */
[----:B--2---:R-:W-:Y:S02]  /*49f0*/  F2FP.BF16.PACK_AB R3, R105, R251 ;  /* 0x000000fb6903723e */ /* 0x004fe400000010ff */
[----:B-1----:R-:W-:-:S04]  /*4a00*/  SHF.R.U32.HI R4, RZ, 0x10, R0 ;  /* 0x00000010ff047819 */ /* 0x002fc80000011600 */
[----:B------:R-:W-:Y:S01]  /*4a10*/  LOP3.LUT R0, R4, 0xff, RZ, 0xc0, !PT ;  /* 0x000000ff04007812 */ /* 0x000fe200078ec0ff */
[----:B------:R-:W-:-:S03]  /*4a20*/  FFMA.FTZ R4, R164, c[0x0][0x23c], -R17 ;  /* 0x00008f00a4047a23 */ /* 0x000fc60000010811 */
[----:B------:R-:W-:Y:S01]  /*4a30*/  PRMT R5, R0, 0x5410, R6 ;  /* 0x0000541000057816 */ /* 0x000fe20000000006 */
[--C-:B------:R-:W-:Y:S01]  /*4a40*/  HSET2.LE.AND R0, R10, R243.reuse, PT ;  /* 0x000000f30a007233 */ /* 0x100fe20003803000 */
[----:B------:R1:W2:Y:S04]  /*4a50*/  MUFU.EX2 R88, R4 ;  /* 0x0000000400587308 */ /* 0x0002a80000000800 */
[----:B------:R-:W-:Y:S01]  /*4a60*/  LOP3.LUT R6, R0, R3, RZ, 0xc0, !PT ;  /* 0x0000000300067212 */ /* 0x000fe200078ec0ff */
[----:B------:R-:W-:Y:S01]  /*4a70*/  HSET2.LE.AND R0, R9, R243, PT ;  /* 0x000000f309007233 */ /* 0x000fe20003803000 */
[----:B---3--:R-:W-:-:S04]  /*4a80*/  F2FP.BF16.PACK_AB R3, R77, R252 ;  /* 0x000000fc4d03723e */ /* 0x008fc800000010ff */
[----:B------:R-:W-:Y:S01]  /*4a90*/  LOP3.LUT R7, R0, R3, RZ, 0xc0, !PT ;  /* 0x0000000300077212 */ /* 0x000fe200078ec0ff */
[----:B------:R-:W-:Y:S01]  /*4aa0*/  HSET2.LE.AND R0, R8, R243, PT ;  /* 0x000000f308007233 */ /* 0x000fe20003803000 */
[----:B------:R-:W-:-:S04]  /*4ab0*/  F2FP.BF16.PACK_AB R3, R139, R79 ;  /* 0x0000004f8b03723e */ /* 0x000fc800000010ff */
[----:B-1----:R-:W-:Y:S01]  /*4ac0*/  LOP3.LUT R4, R0, R3, RZ, 0xc0, !PT ;  /* 0x0000000300047212 */ /* 0x002fe200078ec0ff */
[----:B------:R-:W-:Y:S01]  /*4ad0*/  HSET2.LE.AND R0, R5, R243, PT ;  /* 0x000000f305007233 */ /* 0x000fe20003803000 */
[----:B--2---:R-:W-:-:S04]  /*4ae0*/  F2FP.BF16.PACK_AB R3, R88, R147 ;  /* 0x000000935803723e */ /* 0x004fc800000010ff */
[----:B------:R-:W-:Y:S01]  /*4af0*/  LOP3.LUT R5, R0, R3, RZ, 0xc0, !PT ;  /* 0x0000000300057212 */ /* 0x000fe200078ec0ff */
[----:B------:R-:W-:-:S05]  /*4b00*/  IMAD.U32 R0, RZ, RZ, UR4 ;  /* 0x00000004ff007e24 */ /* 0x000fca000f8e00ff */
[----:B------:R-:W-:Y:S01]  /*4b10*/  LOP3.LUT R0, R149, UR27, R0, 0x96, !PT ;  /* 0x0000001b95007c12 */ /* 0x000fe2000f8e9600 */
[----:B------:R-:W-:Y:S04]  /*4b20*/  HMMA.16816.F32.BF16 R96, R4, R128, R36 ;  /* 0x000000800460723c */ /* 0x000fe80000041824 */
[----:B------:R-:W-:-:S04]  /*4b30*/  IMAD.WIDE.U32 R22, R0, -0x326172a9, RZ ;  /* 0xcd9e8d5700167825 */ /* 0x000fc800078e00ff */
[----:B------:R-:W-:Y:S01]  /*4b40*/  IMAD.MOV.U32 R36, RZ, RZ, R11 ;  /* 0x000000ffff247224 */ /* 0x000fe200078e000b */
[----:B------:R-:W-:Y:S01]  /*4b50*/  LOP3.LUT R0, R23, UR15, R132, 0x96, !PT ;  /* 0x0000000f17007c12 */ /* 0x000fe2000f8e9684 */
[----:B------:R-:W-:Y:S01]  /*4b60*/  HMMA.16816.F32.BF16 R128, R4, R130, R44 ;  /* 0x000000820480723c */ /* 0x000fe2000004182c */
[----:B------:R-:W-:Y:S01]  /*4b70*/  LOP3.LUT R3, R75, UR13, R22, 0x96, !PT ;  /* 0x0000000d4b037c12 */ /* 0x000fe2000f8e9616 */
[----:B------:R-:W-:Y:S02]  /*4b80*/  IMAD.MOV.U32 R39, RZ, RZ, R83 ;  /* 0x000000ffff277224 */ /* 0x000fe400078e0053 */
[----:B------:R-:W-:-:S04]  /*4b90*/  IMAD.WIDE.U32 R10, R0, -0x2daee0ad, RZ ;  /* 0xd2511f53000a7825 */ /* 0x000fc800078e00ff */
[----:B------:R-:W-:Y:S01]  /*4ba0*/  IMAD.WIDE.U32 R8, R3, -0x2daee0ad, RZ ;  /* 0xd2511f5303087825 */ /* 0x000fe200078e00ff */
[----:B------:R-:W-:Y:S01]  /*4bb0*/  LOP3.LUT R3, R11, UR12, R86, 0x96, !PT ;  /* 0x0000000c0b037c12 */ /* 0x000fe2000f8e9656 */
[----:B------:R-:W-:Y:S02]  /*4bc0*/  HMMA.16816.F32.BF16 R164, R4, R112, R40 ;  /* 0x0000007004a4723c */ /* 0x000fe40000041828 */
[----:B------:R-:W-:Y:S01]  /*4bd0*/  IMAD.MOV.U32 R38, RZ, RZ, R80 ;  /* 0x000000ffff267224 */ /* 0x000fe200078e0050 */
[----:B------:R-:W-:Y:S01]  /*4be0*/  LOP3.LUT R0, R9, UR10, R10, 0x96, !PT ;  /* 0x0000000a09007c12 */ /* 0x000fe2000f8e960a */
[----:B------:R-:W-:-:S04]  /*4bf0*/  IMAD.WIDE.U32 R10, R3, -0x326172a9, RZ ;  /* 0xcd9e8d57030a7825 */ /* 0x000fc800078e00ff */
[----:B------:R-:W-:Y:S01]  /*4c00*/  IMAD.WIDE.U32 R44, R0, -0x326172a9, RZ ;  /* 0xcd9e8d57002c7825 */ /* 0x000fe200078e00ff */
[----:B------:R-:W-:Y:S01]  /*4c10*/  LOP3.LUT R0, R11, UR11, R74, 0x96, !PT ;  /* 0x0000000b0b007c12 */ /* 0x000fe2000f8e964a */
[----:B------:R-:W-:Y:S02]  /*4c20*/  HMMA.16816.F32.BF16 R92, R4, R124, R32 ;  /* 0x0000007c045c723c */ /* 0x000fe40000041820 */
[----:B------:R-:W-:Y:S01]  /*4c30*/  IMAD.MOV.U32 R37, RZ, RZ, R81 ;  /* 0x000000ffff257224 */ /* 0x000fe200078e0051 */
[----:B------:R-:W-:Y:S01]  /*4c40*/  LOP3.LUT R3, R45, UR9, R10, 0x96, !PT ;  /* 0x000000092d037c12 */ /* 0x000fe2000f8e960a */
[----:B------:R-:W-:-:S04]  /*4c50*/  IMAD.WIDE.U32 R10, R0, -0x2daee0ad, RZ ;  /* 0xd2511f53000a7825 */ /* 0x000fc800078e00ff */
[----:B------:R-:W-:Y:S01]  /*4c60*/  FFMA.FTZ R0, R187, c[0x0][0x23c], -R20 ;  /* 0x00008f00bb007a23 */ /* 0x000fe20000010814 */
[C---:B------:R-:W-:Y:S01]  /*4c70*/  HMMA.16816.F32.BF16 R100, R4.reuse, R120, R12 ;  /* 0x000000780464723c */ /* 0x040fe2000004180c */
[----:B------:R-:W-:Y:S01]  /*4c80*/  IMAD.WIDE.U32 R42, R3, -0x2daee0ad, RZ ;  /* 0xd2511f53032a7825 */ /* 0x000fe200078e00ff */
[----:B------:R-:W-:Y:S01]  /*4c90*/  LOP3.LUT R3, R11, UR8, R8, 0x96, !PT ;  /* 0x000000080b037c12 */ /* 0x000fe2000f8e9608 */
[----:B------:R1:W-:Y:S02]  /*4ca0*/  MUFU.EX2 R32, R0 ;  /* 0x0000000000207308 */ /* 0x0003e40000000800 */
[----:B------:R-:W-:Y:S02]  /*4cb0*/  FFMA.FTZ R8, R185, c[0x0][0x23c], -R20 ;  /* 0x00008f00b9087a23 */ /* 0x000fe40000010814 */
[----:B------:R-:W-:Y:S01]  /*4cc0*/  IMAD.WIDE.U32 R40, R3, -0x326172a9, RZ ;  /* 0xcd9e8d5703287825 */ /* 0x000fe200078e00ff */
[----:B------:R-:W-:Y:S01]  /*4cd0*/  HMMA.16816.F32.BF16 R80, R4, R116, R28 ;  /* 0x000000740450723c */ /* 0x000fe2000004181c */
[----:B------:R-:W2:Y:S02]  /*4ce0*/  LDSM.16.MT88.4 R28, [R216+0xa800] ;  /* 0x00a80000d81c783b */ /* 0x000ea40000004200 */
[----:B------:R3:W4:Y:S01]  /*4cf0*/  MUFU.EX2 R34, R8 ;  /* 0x0000000800227308 */ /* 0x0007220000000800 */
[----:B------:R-:W-:-:S02]  /*4d00*/  IMAD.MOV.U32 R35, RZ, RZ, R76 ;  /* 0x000000ffff237224 */ /* 0x000fc400078e004c */
[----:B------:R-:W-:Y:S02]  /*4d10*/  IMAD.MOV.U32 R76, RZ, RZ, R247 ;  /* 0x000000ffff4c7224 */ /* 0x000fe400078e00f7 */
[----:B------:R-:W-:Y:S01]  /*4d20*/  FFMA.FTZ R3, R186, c[0x0][0x23c], -R20 ;  /* 0x00008f00ba037a23 */ /* 0x000fe20000010814 */
[C---:B------:R-:W-:Y:S01]  /*4d30*/  HMMA.16816.F32.BF16 R152, R4.reuse, R108, R24 ;  /* 0x0000006c0498723c */ /* 0x040fe20000041818 */
[----:B------:R-:W-:Y:S01]  /*4d40*/  IMAD.MOV.U32 R121, RZ, RZ, R35 ;  /* 0x000000ffff797224 */ /* 0x000fe200078e0023 */
[----:B-1----:R-:W-:Y:S01]  /*4d50*/  LOP3.LUT R0, R43, UR6, R10, 0x96, !PT ;  /* 0x000000062b007c12 */ /* 0x002fe2000f8e960a */
[----:B------:R-:W-:Y:S01]  /*4d60*/  MUFU.EX2 R245, R3 ;  /* 0x0000000300f57308 */ /* 0x000fe20000000800 */
[----:B------:R-:W1:Y:S01]  /*4d70*/  LDSM.16.MT88.4 R24, [R216+0x9800] ;  /* 0x00980000d818783b */ /* 0x000e620000004200 */
[----:B------:R-:W-:Y:S02]  /*4d80*/  IMAD.MOV.U32 R120, RZ, RZ, R36 ;  /* 0x000000ffff787224 */ /* 0x000fe400078e0024 */
[----:B------:R-:W-:Y:S01]  /*4d90*/  IMAD.MOV.U32 R149, RZ, RZ, R37 ;  /* 0x000000ffff957224 */ /* 0x000fe200078e0025 */
[----:B------:R-:W-:Y:S01]  /*4da0*/  HMMA.16816.F32.BF16 R124, R4, R126, R48 ;  /* 0x0000007e047c723c */ /* 0x000fe20000041830 */
[----:B------:R-:W-:Y:S01]  /*4db0*/  IMAD.MOV.U32 R148, RZ, RZ, R38 ;  /* 0x000000ffff947224 */ /* 0x000fe200078e0026 */
[----:B------:R-:W-:Y:S01]  /*4dc0*/  LDSM.16.MT88.4 R48, [R218+0xb800] ;  /* 0x00b80000da30783b */ /* 0x000fe20000004200 */
[----:B---3--:R-:W-:-:S04]  /*4dd0*/  IMAD.WIDE.U32 R8, R0, -0x326172a9, RZ ;  /* 0xcd9e8d5700087825 */ /* 0x008fc800078e00ff */
[----:B------:R-:W-:Y:S01]  /*4de0*/  FFMA.FTZ R0, R184, c[0x0][0x23c], -R20 ;  /* 0x00008f00b8007a23 */ /* 0x000fe20000010814 */
[C---:B------:R-:W-:Y:S01]  /*4df0*/  LOP3.LUT R10, R8.reuse, 0xffff, RZ, 0xc0, !PT ;  /* 0x0000ffff080a7812 */ /* 0x040fe200078ec0ff */
[C---:B------:R-:W-:Y:S01]  /*4e00*/  HMMA.16816.F32.BF16 R56, R4.reuse, R118, R56 ;  /* 0x000000760438723c */ /* 0x040fe20000041838 */
[--C-:B------:R-:W-:Y:S01]  /*4e10*/  SHF.R.U32.HI R12, RZ, 0x10, R8.reuse ;  /* 0x00000010ff0c7819 */ /* 0x100fe20000011608 */
[----:B------:R3:W-:Y:S01]  /*4e20*/  MUFU.EX2 R247, R0 ;  /* 0x0000000000f77308 */ /* 0x0007e20000000800 */
[----:B------:R-:W-:Y:S01]  /*4e30*/  LOP3.LUT R18, R8, 0xff, RZ, 0xc0, !PT ;  /* 0x000000ff08127812 */ /* 0x000fe200078ec0ff */
[----:B------:R-:W-:Y:S01]  /*4e40*/  IMAD.MOV.U32 R109, RZ, RZ, R39 ;  /* 0x000000ffff6d7224 */ /* 0x000fe200078e0027 */
[----:B------:R-:W-:Y:S01]  /*4e50*/  SHF.R.U32.HI R15, RZ, 0x18, R8 ;  /* 0x00000018ff0f7819 */ /* 0x000fe20000011608 */
[----:B------:R-:W-:Y:S01]  /*4e60*/  LDSM.16.MT88.4 R36, [R216+0xb800] ;  /* 0x00b80000d824783b */ /* 0x000fe20000004200 */
[----:B------:R-:W-:Y:S01]  /*4e70*/  SHF.R.U32.HI R8, RZ, 0x8, R10 ;  /* 0x00000008ff087819 */ /* 0x000fe2000001160a */
[----:B------:R-:W-:Y:S01]  /*4e80*/  HMMA.16816.F32.BF16 R60, R4, R122, R60 ;  /* 0x0000007a043c723c */ /* 0x000fe2000004183c */
[----:B------:R-:W-:Y:S01]  /*4e90*/  LOP3.LUT R10, R12, 0xff, RZ, 0xc0, !PT ;  /* 0x000000ff0c0a7812 */ /* 0x000fe200078ec0ff */
[----:B------:R-:W-:Y:S01]  /*4ea0*/  IMAD.MOV.U32 R116, RZ, RZ, R91 ;  /* 0x000000ffff747224 */ /* 0x000fe200078e005b */
[----:B------:R-:W-:Y:S01]  /*4eb0*/  PRMT R8, R18, 0x5410, R8 ;  /* 0x0000541012087816 */ /* 0x000fe20000000008 */
[----:B------:R-:W-:Y:S01]  /*4ec0*/  IMAD.MOV.U32 R117, RZ, RZ, R88 ;  /* 0x000000ffff757224 */ /* 0x000fe200078e0058 */
[----:B------:R-:W-:Y:S01]  /*4ed0*/  PRMT R10, R10, 0x5410, R15 ;  /* 0x000054100a0a7816 */ /* 0x000fe2000000000f */
[----:B------:R-:W-:-:S02]  /*4ee0*/  IMAD.MOV.U32 R47, RZ, RZ, R90 ;  /* 0x000000ffff2f7224 */ /* 0x000fc400078e005a */
[C---:B------:R-:W-:Y:S01]  /*4ef0*/  HMMA.16816.F32.BF16 R64, R4.reuse, R110, R64 ;  /* 0x0000006e0440723c */ /* 0x040fe20000041840 */
[----:B------:R-:W-:Y:S01]  /*4f00*/  IMAD.MOV.U32 R108, RZ, RZ, R89 ;  /* 0x000000ffff6c7224 */ /* 0x000fe200078e0059 */
[----:B---3--:R-:W-:Y:S01]  /*4f10*/  LOP3.LUT R0, R9, UR17, R40, 0x96, !PT ;  /* 0x0000001109007c12 */ /* 0x008fe2000f8e9628 */
[----:B------:R-:W-:Y:S02]  /*4f20*/  FFMA.FTZ R9, R211, c[0x0][0x23c], -R19 ;  /* 0x00008f00d3097a23 */ /* 0x000fe40000010813 */
[----:B------:R-:W-:Y:S01]  /*4f30*/  IMAD.MOV.U32 R86, RZ, RZ, R139 ;  /* 0x000000ffff567224 */ /* 0x000fe200078e008b */
[C---:B------:R-:W-:Y:S01]  /*4f40*/  LOP3.LUT R3, R0.reuse, 0xffff, RZ, 0xc0, !PT ;  /* 0x0000ffff00037812 */ /* 0x040fe200078ec0ff */
[----:B------:R3:W-:Y:S01]  /*4f50*/  MUFU.EX2 R244, R9 ;  /* 0x0000000900f47308 */ /* 0x0007e20000000800 */
[----:B------:R-:W-:Y:S01]  /*4f60*/  LOP3.LUT R14, R0, 0xff, RZ, 0xc0, !PT ;  /* 0x000000ff000e7812 */ /* 0x000fe200078ec0ff */
[----:B------:R-:W-:Y:S01]  /*4f70*/  HMMA.16816.F32.BF16 R68, R4, R114, R68 ;  /* 0x000000720444723c */ /* 0x000fe20000041844 */
[--C-:B------:R-:W-:Y:S01]  /*4f80*/  SHF.R.U32.HI R11, RZ, 0x10, R0.reuse ;  /* 0x00000010ff0b7819 */ /* 0x100fe20000011600 */
[----:B------:R-:W-:Y:S01]  /*4f90*/  IMAD.MOV.U32 R112, RZ, RZ, R147 ;  /* 0x000000ffff707224 */ /* 0x000fe200078e0093 */
[----:B------:R-:W-:Y:S01]  /*4fa0*/  SHF.R.U32.HI R13, RZ, 0x18, R0 ;  /* 0x00000018ff0d7819 */ /* 0x000fe20000011600 */
[----:B------:R-:W-:Y:S01]  /*4fb0*/  IMAD.MOV.U32 R113, RZ, RZ, R145 ;  /* 0x000000ffff717224 */ /* 0x000fe200078e0091 */
[----:B------:R-:W-:Y:S01]  /*4fc0*/  SHF.R.U32.HI R0, RZ, 0x8, R3 ;  /* 0x00000008ff007819 */ /* 0x000fe20000011603 */
[----:B------:R-:W-:-:S02]  /*4fd0*/  FFMA.FTZ R3, R208, c[0x0][0x23c], -R19 ;  /* 0x00008f00d0037a23 */ /* 0x000fc40000010813 */
[----:B------:R-:W-:Y:S01]  /*4fe0*/  FFMA.FTZ R4, R210, c[0x0][0x23c], -R19 ;  /* 0x00008f00d2047a23 */ /* 0x000fe20000010813 */
[----:B------:R-:W-:Y:S01]  /*4ff0*/  PRMT R0, R14, 0x5410, R0 ;  /* 0x000054100e007816 */ /* 0x000fe20000000000 */
[----:B------:R5:W1:Y:S01]  /*5000*/  MUFU.EX2 R211, R3 ;  /* 0x0000000300d37308 */ /* 0x000a620000000800 */
[----:B----4-:R-:W-:Y:S02]  /*5010*/  IMAD.MOV.U32 R210, RZ, RZ, R34 ;  /* 0x000000ffffd27224 */ /* 0x010fe400078e0022 */
[----:B------:R-:W-:Y:S01]  /*5020*/  IMAD.MOV.U32 R132, RZ, RZ, R72 ;  /* 0x000000ffff847224 */ /* 0x000fe200078e0048 */
[----:B---3--:R-:W-:Y:S01]  /*5030*/  LOP3.LUT R9, R11, 0xff, RZ, 0xc0, !PT ;  /* 0x000000ff0b097812 */ /* 0x008fe200078ec0ff */
[----:B------:R-:W-:Y:S01]  /*5040*/  IMAD.MOV.U32 R11, RZ, RZ, R32 ;  /* 0x000000ffff0b7224 */ /* 0x000fe200078e0020 */
[----:B------:R-:W-:Y:S01]  /*5050*/  HSET2.LE.AND R0, R0, R243, PT ;  /* 0x000000f300007233 */ /* 0x000fe20003803000 */
[----:B------:R-:W3:Y:S01]  /*5060*/  LDSM.16.MT88.4 R32, [R218+0xa800] ;  /* 0x00a80000da20783b */ /* 0x000ee20000004200 */
[----:B------:R-:W-:Y:S01]  /*5070*/  PRMT R9, R9, 0x5410, R13 ;  /* 0x0000541009097816 */ /* 0x000fe2000000000d */
[----:B------:R-:W-:-:S02]  /*5080*/  IMAD.MOV.U32 R110, RZ, RZ, R112 ;  /* 0x000000ffff6e7224 */ /* 0x000fc400078e0070 */
[----:B------:R-:W4:Y:S01]  /*5090*/  LDSM.16.MT88.4 R12, [R218+0x9800] ;  /* 0x00980000da0c783b */ /* 0x000f220000004200 */
[----:B------:R-:W-:Y:S02]  /*50a0*/  IMAD.MOV.U32 R111, RZ, RZ, R113 ;  /* 0x000000ffff6f7224 */ /* 0x000fe400078e0071 */
[----:B------:R-:W-:Y:S02]  /*50b0*/  IMAD.MOV.U32 R112, RZ, RZ, R132 ;  /* 0x000000ffff707224 */ /* 0x000fe400078e0084 */
[----:B-----5:R-:W-:Y:S02]  /*50c0*/  FFMA.FTZ R3, R209, c[0x0][0x23c], -R19 ;  /* 0x00008f00d1037a23 */ /* 0x020fe40000010813 */
[----:B------:R-:W-:Y:S01]  /*50d0*/  MUFU.EX2 R209, R4 ;  /* 0x0000000400d17308 */ /* 0x000fe20000000800 */
[----:B------:R-:W-:Y:S02]  /*50e0*/  IMAD.MOV.U32 R113, RZ, RZ, R133 ;  /* 0x000000ffff717224 */ /* 0x000fe400078e0085 */
[----:B------:R-:W-:-:S02]  /*50f0*/  IMAD.MOV.U32 R40, RZ, RZ, R108 ;  /* 0x000000ffff287224 */ /* 0x000fc400078e006c */
[----:B------:R-:W-:Y:S02]  /*5100*/  IMAD.MOV.U32 R122, RZ, RZ, R109 ;  /* 0x000000ffff7a7224 */ /* 0x000fe400078e006d */
[----:B------:R-:W-:Y:S01]  /*5110*/  IMAD.MOV.U32 R45, RZ, RZ, R148 ;  /* 0x000000ffff2d7224 */ /* 0x000fe200078e0094 */
[----:B------:R5:W1:Y:S01]  /*5120*/  MUFU.EX2 R208, R3 ;  /* 0x0000000300d07308 */ /* 0x000a620000000800 */
[----:B------:R-:W-:Y:S02]  /*5130*/  IMAD.MOV.U32 R43, RZ, RZ, R121 ;  /* 0x000000ffff2b7224 */ /* 0x000fe400078e0079 */
[----:B------:R-:W-:Y:S02]  /*5140*/  IMAD.MOV.U32 R123, RZ, RZ, R151 ;  /* 0x000000ffff7b7224 */ /* 0x000fe400078e0097 */
[----:B------:R-:W-:Y:S02]  /*5150*/  IMAD.MOV.U32 R46, RZ, RZ, R150 ;  /* 0x000000ffff2e7224 */ /* 0x000fe400078e0096 */
[----:B------:R-:W-:-:S02]  /*5160*/  IMAD.MOV.U32 R139, RZ, RZ, R144 ;  /* 0x000000ffff8b7224 */ /* 0x000fc400078e0090 */
[----:B------:R-:W-:Y:S02]  /*5170*/  IMAD.MOV.U32 R121, RZ, RZ, R106 ;  /* 0x000000ffff797224 */ /* 0x000fe400078e006a */
[----:B------:R-:W-:Y:S02]  /*5180*/  IMAD.MOV.U32 R132, RZ, RZ, R107 ;  /* 0x000000ffff847224 */ /* 0x000fe400078e006b */
[----:B------:R-:W-:Y:S02]  /*5190*/  IMAD.MOV.U32 R109, RZ, RZ, R105 ;  /* 0x000000ffff6d7224 */ /* 0x000fe400078e0069 */
[----:B------:R-:W-:Y:S01]  /*51a0*/  IMAD.MOV.U32 R133, RZ, RZ, R76 ;  /* 0x000000ffff857224 */ /* 0x000fe200078e004c */
[----:B-----5:R-:W-:Y:S01]  /*51b0*/  F2FP.BF16.PACK_AB R3, R210, R11 ;  /* 0x0000000bd203723e */ /* 0x020fe200000010ff */
[----:B------:R-:W-:Y:S02]  /*51c0*/  IMAD.MOV.U32 R108, RZ, RZ, R77 ;  /* 0x000000ffff6c7224 */ /* 0x000fe400078e004d */
[----:B------:R-:W-:Y:S01]  /*51d0*/  IMAD.MOV.U32 R115, RZ, RZ, R40 ;  /* 0x000000ffff737224 */ /* 0x000fe200078e0028 */
[----:B------:R-:W-:Y:S01]  /*51e0*/  LOP3.LUT R4, R0, R3, RZ, 0xc0, !PT ;  /* 0x0000000300047212 */ /* 0x000fe200078ec0ff */
[----:B------:R-:W-:Y:S01]  /*51f0*/  HSET2.LE.AND R0, R9, R243, PT ;  /* 0x000000f309007233 */ /* 0x000fe20003803000 */
[----:B-1----:R-:W-:Y:S01]  /*5200*/  F2FP.BF16.PACK_AB R3, R211, R244 ;  /* 0x000000f4d303723e */ /* 0x002fe200000010ff */
[----:B------:R-:W-:-:S02]  /*5210*/  IMAD.MOV.U32 R40, RZ, RZ, R132 ;  /* 0x000000ffff287224 */ /* 0x000fc400078e0084 */
[----:B------:R-:W-:Y:S01]  /*5220*/  IMAD.MOV.U32 R18, RZ, RZ, R111 ;  /* 0x000000ffff127224 */ /* 0x000fe200078e006f */
[----:B------:R-:W-:Y:S01]  /*5230*/  LOP3.LUT R5, R0, R3, RZ, 0xc0, !PT ;  /* 0x0000000300057212 */ /* 0x000fe200078ec0ff */
[----:B------:R-:W-:Y:S01]  /*5240*/  HSET2.LE.AND R0, R8, R243, PT ;  /* 0x000000f308007233 */ /* 0x000fe20003803000 */
[----:B------:R-:W-:Y:S01]  /*5250*/  F2FP.BF16.PACK_AB R3, R245, R247 ;  /* 0x000000f7f503723e */ /* 0x000fe200000010ff */
[----:B------:R-:W-:-:S03]  /*5260*/  IMAD.MOV.U32 R111, RZ, RZ, R46 ;  /* 0x000000ffff6f7224 */ /* 0x000fc600078e002e */
[----:B------:R-:W-:Y:S01]  /*5270*/  LOP3.LUT R6, R0, R3, RZ, 0xc0, !PT ;  /* 0x0000000300067212 */ /* 0x000fe200078ec0ff */
[----:B------:R-:W-:Y:S01]  /*5280*/  HSET2.LE.AND R0, R10, R243, PT ;  /* 0x000000f30a007233 */ /* 0x000fe20003803000 */
[----:B------:R-:W-:-:S04]  /*5290*/  F2FP.BF16.PACK_AB R3, R209, R208 ;  /* 0x000000d0d103723e */ /* 0x000fc800000010ff */
[----:B------:R-:W-:Y:S02]  /*52a0*/  LOP3.LUT R7, R0, R3, RZ, 0xc0, !PT ;  /* 0x0000000300077212 */ /* 0x000fe400078ec0ff */
[----:B------:R-:W-:Y:S01]  /*52b0*/  LOP3.LUT R0, R23, UR15, R246, 0x96, !PT ;  /* 0x0000000f17007c12 */ /* 0x000fe2000f8e96f6 */
[----:B------:R-:W-:Y:S01]  /*52c0*/  IMAD.MOV.U32 R246, RZ, RZ, R110 ;  /* 0x000000fffff67224 */ /* 0x000fe200078e006e */
[----:B------:R-:W-:Y:S01]  /*52d0*/  LOP3.LUT R3, R249, UR13, R22, 0x96, !PT ;  /* 0x0000000df9037c12 */ /* 0x000fe2000f8e9616 */
[----:B------:R-:W-:Y:S02]  /*52e0*/  IMAD.MOV.U32 R110, RZ, RZ, R122 ;  /* 0x000000ffff6e7224 */ /* 0x000fe400078e007a */
[----:B--2---:R-:W-:Y:S01]  /*52f0*/  HMMA.16816.F32.BF16 R88, R4, R28, R196 ;  /* 0x0000001c0458723c */ /* 0x004fe200000418c4 */
[----:B------:R-:W-:Y:S02]  /*5300*/  IMAD.MOV.U32 R122, RZ, RZ, R133 ;  /* 0x000000ffff7a7224 */ /* 0x000fe400078e0085 */
[----:B------:R-:W-:-:S04]  /*5310*/  IMAD.WIDE.U32 R8, R3, -0x2daee0ad, RZ ;  /* 0xd2511f5303087825 */ /* 0x000fc800078e00ff */
[----:B------:R-:W-:Y:S01]  /*5320*/  IMAD.MOV.U32 R197, RZ, RZ, R116 ;  /* 0x000000ffffc57224 */ /* 0x000fe200078e0074 */
[C---:B------:R-:W-:Y:S01]  /*5330*/  HMMA.16816.F32.BF16 R144, R4.reuse, R24, R204 ;  /* 0x000000180490723c */ /* 0x040fe200000418cc */
[----:B------:R-:W-:Y:S02]  /*5340*/  IMAD.MOV.U32 R196, RZ, RZ, R117 ;  /* 0x000000ffffc47224 */ /* 0x000fe400078e0075 */
[----:B------:R-:W-:Y:S02]  /*5350*/  IMAD.MOV.U32 R198, RZ, RZ, R47 ;  /* 0x000000ffffc67224 */ /* 0x000fe400078e002f */
[----:B------:R-:W-:Y:S02]  /*5360*/  IMAD.MOV.U32 R47, RZ, RZ, R79 ;  /* 0x000000ffff2f7224 */ /* 0x000fe400078e004f */
[----:B------:R-:W-:Y:S01]  /*5370*/  IMAD.MOV.U32 R207, RZ, RZ, R11 ;  /* 0x000000ffffcf7224 */ /* 0x000fe200078e000b */
[----:B---3--:R-:W-:Y:S01]  /*5380*/  HMMA.16816.F32.BF16 R116, R4, R32, R192 ;  /* 0x000000200474723c */ /* 0x008fe200000418c0 */
[----:B------:R-:W-:-:S02]  /*5390*/  IMAD.MOV.U32 R206, RZ, RZ, R112 ;  /* 0x000000ffffce7224 */ /* 0x000fc400078e0070 */
[----:B------:R-:W-:Y:S02]  /*53a0*/  IMAD.MOV.U32 R205, RZ, RZ, R113 ;  /* 0x000000ffffcd7224 */ /* 0x000fe400078e0071 */
[----:B------:R-:W-:Y:S02]  /*53b0*/  IMAD.MOV.U32 R199, RZ, RZ, R251 ;  /* 0x000000ffffc77224 */ /* 0x000fe400078e00fb */
[----:B------:R-:W-:Y:S01]  /*53c0*/  IMAD.MOV.U32 R195, RZ, RZ, R86 ;  /* 0x000000ffffc37224 */ /* 0x000fe200078e0056 */
[----:B----4-:R-:W-:Y:S01]  /*53d0*/  HMMA.16816.F32.BF16 R72, R4, R12, R200 ;  /* 0x0000000c0448723c */ /* 0x010fe200000418c8 */
[----:B------:R-:W-:Y:S02]  /*53e0*/  IMAD.MOV.U32 R194, RZ, RZ, R87 ;  /* 0x000000ffffc27224 */ /* 0x000fe400078e0057 */
[----:B------:R-:W-:Y:S02]  /*53f0*/  IMAD.MOV.U32 R87, RZ, RZ, R149 ;  /* 0x000000ffff577224 */ /* 0x000fe400078e0095 */
[----:B------:R-:W-:-:S02]  /*5400*/  IMAD.MOV.U32 R86, RZ, RZ, R120 ;  /* 0x000000ffff567224 */ /* 0x000fc400078e0078 */
[----:B------:R-:W-:Y:S01]  /*5410*/  IMAD.MOV.U32 R120, RZ, RZ, R104 ;  /* 0x000000ffff787224 */ /* 0x000fe200078e0068 */
[C---:B------:R-:W-:Y:S01]  /*5420*/  HMMA.16816.F32.BF16 R148, R4.reuse, R26, R180 ;  /* 0x0000001a0494723c */ /* 0x040fe200000418b4 */
[----:B------:R-:W-:Y:S02]  /*5430*/  IMAD.MOV.U32 R193, RZ, RZ, R78 ;  /* 0x000000ffffc17224 */ /* 0x000fe400078e004e */
[----:B------:R-:W-:Y:S02]  /*5440*/  IMAD.MOV.U32 R200, RZ, RZ, R252 ;  /* 0x000000ffffc87224 */ /* 0x000fe400078e00fc */
[----:B------:R-:W-:Y:S02]  /*5450*/  IMAD.MOV.U32 R202, RZ, RZ, R120 ;  /* 0x000000ffffca7224 */ /* 0x000fe400078e0078 */
[----:B------:R-:W-:Y:S01]  /*5460*/  IMAD.MOV.U32 R201, RZ, RZ, R121 ;  /* 0x000000ffffc97224 */ /* 0x000fe200078e0079 */
[----:B------:R-:W-:Y:S01]  /*5470*/  HMMA.16816.F32.BF16 R168, R4, R36, R168 ;  /* 0x0000002404a8723c */ /* 0x000fe200000418a8 */
[----:B------:R-:W-:-:S02]  /*5480*/  IMAD.MOV.U32 R203, RZ, RZ, R109 ;  /* 0x000000ffffcb7224 */ /* 0x000fc400078e006d */
[----:B------:R-:W-:-:S05]  /*5490*/  IMAD.MOV.U32 R204, RZ, RZ, R108 ;  /* 0x000000ffffcc7224 */ /* 0x000fca00078e006c */
[C---:B------:R-:W-:Y:S08]  /*54a0*/  HMMA.16816.F32.BF16 R188, R4.reuse, R48, R188 ;  /* 0x0000003004bc723c */ /* 0x040ff000000418bc */
        /* <DEDUP_REMOVED lines=8> */
[----:B------:R-:W-:Y:S01]  /*5530*/  IMAD.MOV.U32 R226, RZ, RZ, R47 ;  /* 0x000000ffffe27224 */ /* 0x000fe200078e002f */
[----:B------:R-:W-:Y:S01]  /*5540*/  LOP3.LUT R0, R9, UR10, R4, 0x96, !PT ;  /* 0x0000000a09007c12 */ /* 0x000fe2000f8e9604 */
[----:B------:R1:W-:Y:S02]  /*5550*/  MUFU.EX2 R192, R6 ;  /* 0x0000000600c07308 */ /* 0x0003e40000000800 */
        /* <DEDUP_REMOVED lines=9> */
[----:B------:R-:W-:Y:S02]  /*55f0*/  IMAD.MOV.U32 R225, RZ, RZ, R115 ;  /* 0x000000ffffe17224 */ /* 0x000fe400078e0073 */
[----:B------:R-:W-:Y:S02]  /*5600*/  IMAD.MOV.U32 R115, RZ, RZ, R110 ;  /* 0x000000ffff737224 */ /* 0x000fe400078e006e */
[----:B------:R-:W-:-:S04]  /*5610*/  IMAD.WIDE.U32 R4, R0, -0x326172a9, RZ ;  /* 0xcd9e8d5700047825 */ /* 0x000fc800078e00ff */
[----:B------:R-:W-:Y:S01]  /*5620*/  IMAD.MOV.U32 R110, RZ, RZ, R111 ;  /* 0x000000ffff6e7224 */ /* 0x000fe200078e006f */
[----:B-1----:R-:W-:Y:S01]  /*5630*/  LOP3.LUT R6, R4, 0xff, RZ, 0xc0, !PT ;  /* 0x000000ff04067812 */ /* 0x002fe200078ec0ff */
[----:B------:R-:W-:Y:S02]  /*5640*/  IMAD.MOV.U32 R111, RZ, RZ, R122 ;  /* 0x000000ffff6f7224 */ /* 0x000fe400078e007a */
[----:B------:R-:W-:Y:S02]  /*5650*/  IMAD.MOV.U32 R122, RZ, RZ, R138 ;  /* 0x000000ffff7a7224 */ /* 0x000fe400078e008a */
[----:B------:R1:W-:Y:S01]  /*5660*/  MUFU.EX2 R138, R3 ;  /* 0x00000003008a7308 */ /* 0x0003e20000000800 */
[----:B------:R-:W-:Y:S02]  /*5670*/  FFMA.FTZ R0, R224, c[0x0][0x23c], -R16 ;  /* 0x00008f00e0007a23 */ /* 0x000fe40000010810 */
[----:B------:R-:W-:Y:S02]  /*5680*/  IMAD.MOV.U32 R224, RZ, RZ, R18 ;  /* 0x000000ffffe07224 */ /* 0x000fe400078e0012 */
[----:B------:R-:W-:-:S02]  /*5690*/  IMAD.MOV.U32 R18, RZ, RZ, R139 ;  /* 0x000000ffff127224 */ /* 0x000fc400078e008b */
[----:B------:R-:W-:Y:S01]  /*56a0*/  IMAD.WIDE.U32 R22, R7, -0x326172a9, RZ ;  /* 0xcd9e8d5707167825 */ /* 0x000fe200078e00ff */
[----:B------:R2:W-:Y:S01]  /*56b0*/  MUFU.EX2 R139, R0 ;  /* 0x00000000008b7308 */ /* 0x0005e20000000800 */
[----:B------:R-:W-:Y:S02]  /*56c0*/  SHF.R.U32.HI R7, RZ, 0x18, R4 ;  /* 0x00000018ff077819 */ /* 0x000fe40000011604 */
[----:B-1----:R-:W-:-:S04]  /*56d0*/  LOP3.LUT R3, R4, 0xffff, RZ, 0xc0, !PT ;  /* 0x0000ffff04037812 */ /* 0x002fc800078ec0ff */
[----:B------:R-:W-:-:S04]  /*56e0*/  SHF.R.U32.HI R3, RZ, 0x8, R3 ;  /* 0x00000008ff037819 */ /* 0x000fc80000011603 */
[----:B------:R-:W-:Y:S01]  /*56f0*/  PRMT R10, R6, 0x5410, R3 ;  /* 0x00005410060a7816 */ /* 0x000fe20000000003 */
[----:B------:R-:W-:Y:S01]  /*5700*/  FFMA.FTZ R3, R215, c[0x0][0x23c], -R17 ;  /* 0x00008f00d7037a23 */ /* 0x000fe20000010811 */
[----:B------:R-:W-:Y:S01]  /*5710*/  SHF.R.U32.HI R6, RZ, 0x10, R4 ;  /* 0x00000010ff067819 */ /* 0x000fe20000011604 */
[----:B--2---:R-:W-:Y:S02]  /*5720*/  FFMA.FTZ R0, R212, c[0x0][0x23c], -R16 ;  /* 0x00008f00d4007a23 */ /* 0x004fe40000010810 */
[----:B------:R-:W-:Y:S01]  /*5730*/  IMAD.MOV.U32 R212, RZ, RZ, R137 ;  /* 0x000000ffffd47224 */ /* 0x000fe200078e0089 */
[----:B------:R1:W-:Y:S01]  /*5740*/  MUFU.EX2 R133, R3 ;  /* 0x0000000300857308 */ /* 0x0003e20000000800 */
[----:B------:R-:W-:Y:S01]  /*5750*/  LOP3.LUT R4, R6, 0xff, RZ, 0xc0, !PT ;  /* 0x000000ff06047812 */ /* 0x000fe200078ec0ff */
[----:B------:R-:W-:Y:S02]  /*5760*/  IMAD.MOV.U32 R215, RZ, RZ, R115 ;  /* 0x000000ffffd77224 */ /* 0x000fe400078e0073 */
[----:B------:R-:W-:Y:S01]  /*5770*/  IMAD.MOV.U32 R115, RZ, RZ, R111 ;  /* 0x000000ffff737224 */ /* 0x000fe200078e006f */
[----:B------:R-:W-:Y:S01]  /*5780*/  PRMT R9, R4, 0x5410, R7 ;  /* 0x0000541004097816 */ /* 0x000fe20000000007 */
[----:B------:R-:W-:-:S02]  /*5790*/  IMAD.MOV.U32 R111, RZ, RZ, R86 ;  /* 0x000000ffff6f7224 */ /* 0x000fc400078e0056 */
[----:B------:R2:W3:Y:S01]  /*57a0*/  MUFU.EX2 R137, R0 ;  /* 0x0000000000897308 */ /* 0x0004e20000000800 */
[----:B-1----:R-:W-:Y:S02]  /*57b0*/  FFMA.FTZ R3, R213, c[0x0][0x23c], -R17 ;  /* 0x00008f00d5037a23 */ /* 0x002fe40000010811 */
[----:B------:R-:W-:-:S05]  /*57c0*/  IMAD.MOV.U32 R213, RZ, RZ, R18 ;  /* 0x000000ffffd57224 */ /* 0x000fca00078e0012 */
[----:B------:R1:W4:Y:S01]  /*57d0*/  MUFU.EX2 R47, R3 ;  /* 0x00000003002f7308 */ /* 0x0003220000000800 */
[----:B------:R-:W-:Y:S02]  /*57e0*/  IMAD.MOV.U32 R18, RZ, RZ, R122 ;  /* 0x000000ffff127224 */ /* 0x000fe400078e007a */
[----:B------:R-:W-:Y:S01]  /*57f0*/  IMAD.MOV.U32 R122, RZ, RZ, R43 ;  /* 0x000000ffff7a7224 */ /* 0x000fe200078e002b */
[----:B--2---:R-:W-:-:S04]  /*5800*/  LOP3.LUT R0, R5, UR17, R22, 0x96, !PT ;  /* 0x0000001105007c12 */ /* 0x004fc8000f8e9616 */
[--C-:B------:R-:W-:Y:S02]  /*5810*/  SHF.R.U32.HI R4, RZ, 0x10, R0.reuse ;  /* 0x00000010ff047819 */ /* 0x100fe40000011600 */
[C---:B------:R-:W-:Y:S02]  /*5820*/  LOP3.LUT R7, R0.reuse, 0xff, RZ, 0xc0, !PT ;  /* 0x000000ff00077812 */ /* 0x040fe400078ec0ff */
[----:B------:R-:W-:Y:S02]  /*5830*/  SHF.R.U32.HI R6, RZ, 0x18, R0 ;  /* 0x00000018ff067819 */ /* 0x000fe40000011600 */
[----:B-1----:R-:W-:Y:S02]  /*5840*/  LOP3.LUT R3, R0, 0xffff, RZ, 0xc0, !PT ;  /* 0x0000ffff00037812 */ /* 0x002fe400078ec0ff */
[----:B------:R-:W-:Y:S01]  /*5850*/  LOP3.LUT R0, R4, 0xff, RZ, 0xc0, !PT ;  /* 0x000000ff04007812 */ /* 0x000fe200078ec0ff */
[----:B------:R-:W-:Y:S01]  /*5860*/  FFMA.FTZ R4, R231, c[0x0][0x23c], -R17 ;  /* 0x00008f00e7047a23 */ /* 0x000fe20000010811 */
[----:B------:R-:W-:Y:S01]  /*5870*/  SHF.R.U32.HI R5, RZ, 0x8, R3 ;  /* 0x00000008ff057819 */ /* 0x000fe20000011603 */
[----:B------:R-:W-:-:S02]  /*5880*/  FFMA.FTZ R3, R233, c[0x0][0x23c], -R17 ;  /* 0x00008f00e9037a23 */ /* 0x000fc40000010811 */
[----:B------:R-:W-:Y:S01]  /*5890*/  IMAD.MOV.U32 R233, RZ, RZ, R45 ;  /* 0x000000ffffe97224 */ /* 0x000fe200078e002d */
[----:B------:R-:W-:Y:S01]  /*58a0*/  PRMT R8, R7, 0x5410, R5 ;  /* 0x0000541007087816 */ /* 0x000fe20000000005 */
[----:B------:R3:W-:Y:S01]  /*58b0*/  MUFU.EX2 R45, R3 ;  /* 0x00000003002d7308 */ /* 0x0007e20000000800 */
[----:B------:R-:W-:Y:S01]  /*58c0*/  PRMT R5, R0, 0x5410, R6 ;  /* 0x0000541000057816 */ /* 0x000fe20000000006 */
[----:B------:R-:W-:Y:S01]  /*58d0*/  HSET2.LE.AND R0, R10, R243, PT ;  /* 0x000000f30a007233 */ /* 0x000fe20003803000 */
[----:B------:R-:W-:Y:S02]  /*58e0*/  IMAD.MOV.U32 R231, RZ, RZ, R110 ;  /* 0x000000ffffe77224 */ /* 0x000fe400078e006e */
[----:B------:R-:W-:Y:S02]  /*58f0*/  IMAD.MOV.U32 R110, RZ, RZ, R87 ;  /* 0x000000ffff6e7224 */ /* 0x000fe400078e0057 */
[----:B------:R-:W-:Y:S01]  /*5900*/  FFMA.FTZ R10, R232, c[0x0][0x23c], -R19 ;  /* 0x00008f00e80a7a23 */ /* 0x000fe20000010813 */
[----:B------:R1:W2:Y:S01]  /*5910*/  MUFU.EX2 R43, R4 ;  /* 0x00000004002b7308 */ /* 0x0002a20000000800 */
[----:B---3--:R-:W-:-:S04]  /*5920*/  F2FP.BF16.PACK_AB R3, R137, R139 ;  /* 0x0000008b8903723e */ /* 0x008fc800000010ff */
[----:B------:R-:W-:Y:S01]  /*5930*/  LOP3.LUT R6, R0, R3, RZ, 0xc0, !PT ;  /* 0x0000000300067212 */ /* 0x000fe200078ec0ff */
[----:B------:R-:W-:Y:S01]  /*5940*/  HSET2.LE.AND R0, R9, R243, PT ;  /* 0x000000f309007233 */ /* 0x000fe20003803000 */
[----:B----4-:R-:W-:-:S04]  /*5950*/  F2FP.BF16.PACK_AB R3, R47, R133 ;  /* 0x000000852f03723e */ /* 0x010fc800000010ff */
[----:B------:R-:W-:Y:S01]  /*5960*/  LOP3.LUT R7, R0, R3, RZ, 0xc0, !PT ;  /* 0x0000000300077212 */ /* 0x000fe200078ec0ff */
[----:B------:R-:W-:Y:S01]  /*5970*/  HSET2.LE.AND R0, R8, R243, PT ;  /* 0x000000f308007233 */ /* 0x000fe20003803000 */
[----:B------:R-:W-:-:S04]  /*5980*/  F2FP.BF16.PACK_AB R3, R138, R192 ;  /* 0x000000c08a03723e */ /* 0x000fc800000010ff */
[----:B-1----:R-:W-:Y:S01]  /*5990*/  LOP3.LUT R4, R0, R3, RZ, 0xc0, !PT ;  /* 0x0000000300047212 */ /* 0x002fe200078ec0ff */
[----:B------:R-:W-:Y:S01]  /*59a0*/  HSET2.LE.AND R0, R5, R243, PT ;  /* 0x000000f305007233 */ /* 0x000fe20003803000 */
[----:B--2---:R-:W-:-:S04]  /*59b0*/  F2FP.BF16.PACK_AB R3, R43, R45 ;  /* 0x0000002d2b03723e */ /* 0x004fc800000010ff */
[----:B------:R-:W-:Y:S01]  /*59c0*/  LOP3.LUT R5, R0, R3, RZ, 0xc0, !PT ;  /* 0x0000000300057212 */ /* 0x000fe200078ec0ff */
[----:B------:R-:W-:Y:S02]  /*59d0*/  FFMA.FTZ R0, R230, c[0x0][0x23c], -R20 ;  /* 0x00008f00e6007a23 */ /* 0x000fe40000010814 */
[----:B------:R-:W-:Y:S02]  /*59e0*/  IMAD.MOV.U32 R230, RZ, RZ, R40 ;  /* 0x000000ffffe67224 */ /* 0x000fe400078e0028 */
[----:B------:R1:W-:Y:S01]  /*59f0*/  MUFU.EX2 R40, R0 ;  /* 0x0000000000287308 */ /* 0x0003e20000000800 */
[----:B------:R-:W-:Y:S01]  /*5a00*/  FFMA.FTZ R3, R214, c[0x0][0x23c], -R20 ;  /* 0x00008f00d6037a23 */ /* 0x000fe20000010814 */
[----:B------:R-:W-:Y:S01]  /*5a10*/  HMMA.16816.F32.BF16 R56, R4, R30, R56 ;  /* 0x0000001e0438723c */ /* 0x000fe20000041838 */
[----:B------:R-:W-:-:S05]  /*5a20*/  IMAD.MOV.U32 R214, RZ, RZ, R122 ;  /* 0x000000ffffd67224 */ /* 0x000fca00078e007a */
[----:B------:R-:W-:Y:S02]  /*5a30*/  MUFU.EX2 R252, R3 ;  /* 0x0000000300fc7308 */ /* 0x000fe40000000800 */
[----:B------:R-:W-:Y:S01]  /*5a40*/  HMMA.16816.F32.BF16 R84, R4, R28, R80 ;  /* 0x0000001c0454723c */ /* 0x000fe20000041850 */
[----:B------:R-:W-:Y:S01]  /*5a50*/  LDSM.16.MT88.4 R80, [R218+0x9c00] ;  /* 0x009c0000da50783b */ /* 0x000fe20000004200 */
[----:B-1----:R-:W-:-:S04]  /*5a60*/  FFMA.FTZ R0, R227, c[0x0][0x23c], -R20 ;  /* 0x00008f00e3007a23 */ /* 0x002fc80000010814 */
[----:B------:R-:W-:Y:S02]  /*5a70*/  MUFU.EX2 R28, R10 ;  /* 0x0000000a001c7308 */ /* 0x000fe40000000800 */
[C---:B------:R-:W-:Y:S01]  /*5a80*/  HMMA.16816.F32.BF16 R140, R4.reuse, R24, R96 ;  /* 0x00000018048c723c */ /* 0x040fe20000041860 */
[----:B------:R-:W-:Y:S01]  /*5a90*/  IMAD.MOV.U32 R227, RZ, RZ, R115 ;  /* 0x000000ffffe37224 */ /* 0x000fe200078e0073 */
[----:B------:R-:W-:Y:S04]  /*5aa0*/  LDSM.16.MT88.4 R96, [R216+0xac00] ;  /* 0x00ac0000d860783b */ /* 0x000fe80000004200 */
[----:B------:R1:W2:Y:S02]  /*5ab0*/  MUFU.EX2 R30, R0 ;  /* 0x00000000001e7308 */ /* 0x0002a40000000800 */
[C---:B------:R-:W-:Y:S08]  /*5ac0*/  HMMA.16816.F32.BF16 R176, R4.reuse, R26, R128 ;  /* 0x0000001a04b0723c */ /* 0x040ff00000041880 */
[----:B------:R-:W-:Y:S01]  /*5ad0*/  HMMA.16816.F32.BF16 R172, R4, R12, R92 ;  /* 0x0000000c04ac723c */ /* 0x000fe2000004185c */
[----:B-1----:R-:W-:-:S07]  /*5ae0*/  FFMA.FTZ R0, R223, c[0x0][0x23c], -R20 ;  /* 0x00008f00df007a23 */ /* 0x002fce0000010814 */
[C---:B------:R-:W-:Y:S01]  /*5af0*/  HMMA.16816.F32.BF16 R24, R4.reuse, R14, R124 ;  /* 0x0000000e0418723c */ /* 0x040fe2000004187c */
[----:B------:R-:W-:Y:S01]  /*5b00*/  IMAD.MOV.U32 R223, RZ, RZ, R18 ;  /* 0x000000ffffdf7224 */ /* 0x000fe200078e0012 */
[----:B------:R1:W-:Y:S06]  /*5b10*/  MUFU.EX2 R31, R0 ;  /* 0x00000000001f7308 */ /* 0x0003ec0000000800 */
[C---:B------:R-:W-:Y:S07]  /*5b20*/  HMMA.16816.F32.BF16 R60, R4.reuse, R34, R60 ;  /* 0x00000022043c723c */ /* 0x040fee000004183c */
[----:B------:R-:W-:Y:S01]  /*5b30*/  IMAD.MOV.U32 R35, RZ, RZ, R21 ;  /* 0x000000ffff237224 */ /* 0x000fe200078e0015 */
[----:B------:R-:W-:Y:S01]  /*5b40*/  HMMA.16816.F32.BF16 R164, R4, R48, R164 ;  /* 0x0000003004a4723c */ /* 0x000fe200000418a4 */
[----:B-1----:R-:W-:Y:S01]  /*5b50*/  LOP3.LUT R0, R41, UR7, R44, 0x96, !PT ;  /* 0x0000000729007c12 */ /* 0x002fe2000f8e962c */
[----:B------:R-:W-:-:S02]  /*5b60*/  IMAD.MOV.U32 R44, RZ, RZ, R123 ;  /* 0x000000ffff2c7224 */ /* 0x000fc400078e007b */
[----:B------:R-:W1:Y:S01]  /*5b70*/  LDSM.16.MT88.4 R120, [R216+0xbc00] ;  /* 0x00bc0000d878783b */ /* 0x000e620000004200 */
[----:B------:R-:W-:-:S03]  /*5b80*/  IMAD.MOV.U32 R41, RZ, RZ, R250 ;  /* 0x000000ffff297224 */ /* 0x000fc600078e00fa */
[----:B------:R-:W-:Y:S01]  /*5b90*/  HMMA.16816.F32.BF16 R100, R4, R32, R100 ;  /* 0x000000200464723c */ /* 0x000fe20000041864 */
[----:B------:R-:W-:-:S04]  /*5ba0*/  IMAD.WIDE.U32 R8, R0, -0x2daee0ad, RZ ;  /* 0xd2511f5300087825 */ /* 0x000fc800078e00ff */
[----:B------:R-:W-:Y:S01]  /*5bb0*/  FFMA.FTZ R0, R234, c[0x0][0x23c], -R19 ;  /* 0x00008f00ea007a23 */ /* 0x000fe20000010813 */
[C---:B------:R-:W-:Y:S01]  /*5bc0*/  LOP3.LUT R11, R8.reuse, 0xffff, RZ, 0xc0, !PT ;  /* 0x0000ffff080b7812 */ /* 0x040fe200078ec0ff */
[----:B------:R-:W-:Y:S01]  /*5bd0*/  IMAD.MOV.U32 R33, RZ, RZ, R110 ;  /* 0x000000ffff217224 */ /* 0x000fe200078e006e */
[----:B------:R-:W-:Y:S01]  /*5be0*/  LOP3.LUT R15, R8, 0xff, RZ, 0xc0, !PT ;  /* 0x000000ff080f7812 */ /* 0x000fe200078ec0ff */
[----:B------:R3:W4:Y:S01]  /*5bf0*/  MUFU.EX2 R29, R0 ;  /* 0x00000000001d7308 */ /* 0x0007220000000800 */
[--C-:B------:R-:W-:Y:S01]  /*5c00*/  SHF.R.U32.HI R12, RZ, 0x10, R8.reuse ;  /* 0x00000010ff0c7819 */ /* 0x100fe20000011608 */
[C---:B------:R-:W-:Y:S01]  /*5c10*/  HMMA.16816.F32.BF16 R112, R4.reuse, R36, R152 ;  /* 0x000000240470723c */ /* 0x040fe20000041898 */
[----:B------:R-:W-:Y:S01]  /*5c20*/  SHF.R.U32.HI R14, RZ, 0x18, R8 ;  /* 0x00000018ff0e7819 */ /* 0x000fe20000011608 */
[----:B------:R-:W-:Y:S01]  /*5c30*/  IMAD.MOV.U32 R32, RZ, RZ, R111 ;  /* 0x000000ffff207224 */ /* 0x000fe200078e006f */
[----:B------:R-:W-:Y:S01]  /*5c40*/  SHF.R.U32.HI R11, RZ, 0x8, R11 ;  /* 0x00000008ff0b7819 */ /* 0x000fe2000001160b */
[----:B------:R-:W5:Y:S04]  /*5c50*/  LDSM.16.MT88.4 R108, [R218+0xac00] ;  /* 0x00ac0000da6c783b */ /* 0x000f680000004200 */
[----:B------:R-:W-:Y:S01]  /*5c60*/  HMMA.16816.F32.BF16 R64, R4, R38, R64 ;  /* 0x000000260440723c */ /* 0x000fe20000041840 */
[----:B------:R-:W1:Y:S01]  /*5c70*/  LDSM.16.MT88.4 R152, [R216+0x9c00] ;  /* 0x009c0000d898783b */ /* 0x000e620000004200 */
[----:B---3--:R-:W-:Y:S01]  /*5c80*/  LOP3.LUT R0, R9, UR16, R42, 0x96, !PT ;  /* 0x0000001009007c12 */ /* 0x008fe2000f8e962a */
[----:B------:R-:W-:-:S05]  /*5c90*/  FFMA.FTZ R9, R229, c[0x0][0x23c], -R19 ;  /* 0x00008f00e5097a23 */ /* 0x000fca0000010813 */
[----:B------:R-:W-:Y:S01]  /*5ca0*/  HMMA.16816.F32.BF16 R48, R4, R50, R68 ;  /* 0x000000320430723c */ /* 0x000fe20000041844 */
[C---:B------:R-:W-:Y:S01]  /*5cb0*/  LOP3.LUT R3, R0.reuse, 0xffff, RZ, 0xc0, !PT ;  /* 0x0000ffff00037812 */ /* 0x040fe200078ec0ff */
[----:B------:R3:W-:Y:S01]  /*5cc0*/  MUFU.EX2 R22, R9 ;  /* 0x0000000900167308 */ /* 0x0007e20000000800 */
[----:B------:R-:W-:Y:S02]  /*5cd0*/  LOP3.LUT R10, R0, 0xff, RZ, 0xc0, !PT ;  /* 0x000000ff000a7812 */ /* 0x000fe400078ec0ff */
[----:B------:R-:W-:Y:S02]  /*5ce0*/  SHF.R.U32.HI R3, RZ, 0x8, R3 ;  /* 0x00000008ff037819 */ /* 0x000fe40000011603 */
[--C-:B------:R-:W-:Y:S02]  /*5cf0*/  SHF.R.U32.HI R8, RZ, 0x10, R0.reuse ;  /* 0x00000010ff087819 */ /* 0x100fe40000011600 */
[----:B------:R-:W-:Y:S02]  /*5d00*/  PRMT R3, R10, 0x5410, R3 ;  /* 0x000054100a037816 */ /* 0x000fe40000000003 */
[----:B------:R-:W-:-:S02]  /*5d10*/  SHF.R.U32.HI R13, RZ, 0x18, R0 ;  /* 0x00000018ff0d7819 */ /* 0x000fc40000011600 */
[----:B------:R-:W-:Y:S01]  /*5d20*/  LOP3.LUT R10, R12, 0xff, RZ, 0xc0, !PT ;  /* 0x000000ff0c0a7812 */ /* 0x000fe200078ec0ff */
[--C-:B------:R-:W-:Y:S01]  /*5d30*/  HSET2.LE.AND R0, R3, R243.reuse, PT ;  /* 0x000000f303007233 */ /* 0x100fe20003803000 */
[----:B--2---:R-:W-:Y:S02]  /*5d40*/  F2FP.BF16.PACK_AB R3, R30, R40 ;  /* 0x000000281e03723e */ /* 0x004fe400000010ff */
[----:B------:R-:W-:Y:S01]  /*5d50*/  PRMT R10, R10, 0x5410, R14 ;  /* 0x000054100a0a7816 */ /* 0x000fe2000000000e */
[----:B---3--:R-:W-:Y:S01]  /*5d60*/  FFMA.FTZ R9, R228, c[0x0][0x23c], -R19 ;  /* 0x00008f00e4097a23 */ /* 0x008fe20000010813 */
[----:B------:R-:W-:Y:S02]  /*5d70*/  LOP3.LUT R128, R0, R3, RZ, 0xc0, !PT ;  /* 0x0000000300807212 */ /* 0x000fe400078ec0ff */
[----:B----4-:R-:W-:Y:S01]  /*5d80*/  F2FP.BF16.PACK_AB R3, R28, R29 ;  /* 0x0000001d1c03723e */ /* 0x010fe200000010ff */
[----:B------:R2:W3:Y:S01]  /*5d90*/  MUFU.EX2 R21, R9 ;  /* 0x0000000900157308 */ /* 0x0004e20000000800 */
[----:B------:R-:W-:Y:S01]  /*5da0*/  HSET2.LE.AND R10, R10, R243, PT ;  /* 0x000000f30a0a7233 */ /* 0x000fe20003803000 */
[----:B--2---:R-:W-:-:S02]  /*5db0*/  LOP3.LUT R9, R8, 0xff, RZ, 0xc0, !PT ;  /* 0x000000ff08097812 */ /* 0x004fc400078ec0ff */
[----:B------:R-:W-:Y:S02]  /*5dc0*/  PRMT R8, R15, 0x5410, R11 ;  /* 0x000054100f087816 */ /* 0x000fe4000000000b */
[----:B------:R-:W-:Y:S02]  /*5dd0*/  PRMT R9, R9, 0x5410, R13 ;  /* 0x0000541009097816 */ /* 0x000fe4000000000d */
[----:B---3--:R-:W-:Y:S01]  /*5de0*/  F2FP.BF16.PACK_AB R11, R21, R22 ;  /* 0x00000016150b723e */ /* 0x008fe200000010ff */
[--C-:B------:R-:W-:Y:S01]  /*5df0*/  HSET2.LE.AND R8, R8, R243.reuse, PT ;  /* 0x000000f308087233 */ /* 0x100fe20003803000 */
[----:B------:R-:W2:Y:S01]  /*5e00*/  LDSM.16.MT88.4 R12, [R218+0xbc00] ;  /* 0x00bc0000da0c783b */ /* 0x000ea20000004200 */
[----:B------:R-:W-:Y:S01]  /*5e10*/  HSET2.LE.AND R0, R9, R243, PT ;  /* 0x000000f309007233 */ /* 0x000fe20003803000 */
[----:B------:R-:W-:Y:S02]  /*5e20*/  LOP3.LUT R131, R10, R11, RZ, 0xc0, !PT ;  /* 0x0000000b0a837212 */ /* 0x000fe400078ec0ff */
[----:B------:R-:W-:-:S02]  /*5e30*/  F2FP.BF16.PACK_AB R9, R252, R31 ;  /* 0x0000001ffc09723e */ /* 0x000fc400000010ff */
[----:B------:R-:W-:Y:S01]  /*5e40*/  LOP3.LUT R129, R0, R3, RZ, 0xc0, !PT ;  /* 0x0000000300817212 */ /* 0x000fe200078ec0ff */
[--C-:B------:R-:W-:Y:S01]  /*5e50*/  FFMA.FTZ R0, R240, c[0x0][0x23c], -R16.reuse ;  /* 0x00008f00f0007a23 */ /* 0x100fe20000010810 */
[----:B------:R-:W-:Y:S01]  /*5e60*/  LOP3.LUT R130, R8, R9, RZ, 0xc0, !PT ;  /* 0x0000000908827212 */ /* 0x000fe200078ec0ff */
[--C-:B------:R-:W-:Y:S02]  /*5e70*/  FFMA.FTZ R3, R236, c[0x0][0x23c], -R16.reuse ;  /* 0x00008f00ec037a23 */ /* 0x100fe40000010810 */
[----:B------:R3:W-:Y:S04]  /*5e80*/  MUFU.EX2 R20, R0 ;  /* 0x0000000000147308 */ /* 0x0007e80000000800 */
[C---:B-1----:R-:W-:Y:S04]  /*5e90*/  HMMA.16816.F32.BF16 R160, R128.reuse, R120, R168 ;  /* 0x0000007880a0723c */ /* 0x042fe800000418a8 */
[----:B------:R1:W-:Y:S04]  /*5ea0*/  MUFU.EX2 R250, R3 ;  /* 0x0000000300fa7308 */ /* 0x0003e80000000800 */
[----:B------:R-:W-:Y:S01]  /*5eb0*/  HMMA.16816.F32.BF16 R92, R128, R98, R104 ;  /* 0x00000062805c723c */ /* 0x000fe20000041868 */
[----:B---3--:R-:W-:-:S04]  /*5ec0*/  FFMA.FTZ R0, R238, c[0x0][0x23c], -R16 ;  /* 0x00008f00ee007a23 */ /* 0x008fc80000010810 */
[----:B------:R3:W4:Y:S03]  /*5ed0*/  MUFU.EX2 R19, R0 ;  /* 0x0000000000137308 */ /* 0x0007260000000800 */
[----:B-----5:R-:W-:Y:S01]  /*5ee0*/  HMMA.16816.F32.BF16 R104, R128, R108, R116 ;  /* 0x0000006c8068723c */ /* 0x020fe20000041874 */
[----:B-1----:R-:W-:-:S04]  /*5ef0*/  FFMA.FTZ R3, R241, c[0x0][0x23c], -R17 ;  /* 0x00008f00f1037a23 */ /* 0x002fc80000010811 */
[----:B------:R1:W-:Y:S03]  /*5f00*/  MUFU.EX2 R11, R3 ;  /* 0x00000003000b7308 */ /* 0x0003e60000000800 */
[----:B------:R-:W-:Y:S01]  /*5f10*/  HMMA.16816.F32.BF16 R144, R128, R152, R144 ;  /* 0x000000988090723c */ /* 0x000fe20000041890 */
[----:B---3--:R-:W-:-:S07]  /*5f20*/  FFMA.FTZ R0, R235, c[0x0][0x23c], -R16 ;  /* 0x00008f00eb007a23 */ /* 0x008fce0000010810 */
[----:B------:R-:W-:Y:S01]  /*5f30*/  HMMA.16816.F32.BF16 R148, R128, R154, R148 ;  /* 0x0000009a8094723c */ /* 0x000fe20000041894 */
[----:B------:R3:W5:Y:S01]  /*5f40*/  MUFU.EX2 R18, R0 ;  /* 0x0000000000127308 */ /* 0x0007620000000800 */
[----:B-1----:R-:W-:-:S06]  /*5f50*/  FFMA.FTZ R3, R237, c[0x0][0x23c], -R17 ;  /* 0x00008f00ed037a23 */ /* 0x002fcc0000010811 */
[C---:B------:R-:W-:Y:S01]  /*5f60*/  HMMA.16816.F32.BF16 R72, R128.reuse, R80, R72 ;  /* 0x000000508048723c */ /* 0x040fe20000041848 */
[----:B------:R1:W-:Y:S07]  /*5f70*/  MUFU.EX2 R16, R3 ;  /* 0x0000000300107308 */ /* 0x0003ee0000000800 */
[----:B------:R-:W-:Y:S01]  /*5f80*/  HMMA.16816.F32.BF16 R76, R128, R82, R76 ;  /* 0x00000052804c723c */ /* 0x000fe2000004184c */
[----:B---3--:R-:W-:-:S05]  /*5f90*/  LOP3.LUT R0, R23, UR7, R132, 0x96, !PT ;  /* 0x0000000717007c12 */ /* 0x008fca000f8e9684 */
[----:B------:R-:W-:Y:S02]  /*5fa0*/  IMAD.WIDE.U32 R4, R0, -0x2daee0ad, RZ ;  /* 0xd2511f5300047825 */ /* 0x000fe400078e00ff */
[C---:B------:R-:W-:Y:S03]  /*5fb0*/  HMMA.16816.F32.BF16 R88, R128.reuse, R96, R88 ;  /* 0x000000608058723c */ /* 0x040fe60000041858 */
[----:B------:R-:W-:Y:S02]  /*5fc0*/  LOP3.LUT R0, R5, UR16, R46, 0x96, !PT ;  /* 0x0000001005007c12 */ /* 0x000fe4000f8e962e */
[C---:B------:R-:W-:Y:S02]  /*5fd0*/  LOP3.LUT R6, R4.reuse, 0xffff, RZ, 0xc0, !PT ;  /* 0x0000ffff04067812 */ /* 0x040fe400078ec0ff */
[----:B------:R-:W-:Y:S01]  /*5fe0*/  SHF.R.U32.HI R5, RZ, 0x10, R4 ;  /* 0x00000010ff057819 */ /* 0x000fe20000011604 */
[----:B------:R-:W-:Y:S01]  /*5ff0*/  HMMA.16816.F32.BF16 R156, R128, R110, R156 ;  /* 0x0000006e809c723c */ /* 0x000fe2000004189c */
[----:B------:R-:W-:-:S02]  /*6000*/  LOP3.LUT R8, R4, 0xff, RZ, 0xc0, !PT ;  /* 0x000000ff04087812 */ /* 0x000fc400078ec0ff */
[----:B------:R-:W-:Y:S02]  /*6010*/  SHF.R.U32.HI R6, RZ, 0x8, R6 ;  /* 0x00000008ff067819 */ /* 0x000fe40000011606 */
[----:B------:R-:W-:Y:S01]  /*6020*/  SHF.R.U32.HI R7, RZ, 0x18, R4 ;  /* 0x00000018ff077819 */ /* 0x000fe20000011604 */
[--C-:B------:R-:W-:Y:S01]  /*6030*/  FFMA.FTZ R4, R239, c[0x0][0x23c], -R17.reuse ;  /* 0x00008f00ef047a23 */ /* 0x100fe20000010811 */
[----:B-1----:R-:W-:Y:S01]  /*6040*/  LOP3.LUT R3, R5, 0xff, RZ, 0xc0, !PT ;  /* 0x000000ff05037812 */ /* 0x002fe200078ec0ff */
[----:B------:R-:W-:Y:S01]  /*6050*/  FFMA.FTZ R5, R242, c[0x0][0x23c], -R17 ;  /* 0x00008f00f2057a23 */ /* 0x000fe20000010811 */
[----:B------:R-:W-:Y:S01]  /*6060*/  PRMT R9, R8, 0x5410, R6 ;  /* 0x0000541008097816 */ /* 0x000fe20000000006 */
[----:B------:R1:W3:Y:S01]  /*6070*/  MUFU.EX2 R251, R4 ;  /* 0x0000000400fb7308 */ /* 0x0002e20000000800 */
[----:B------:R-:W-:Y:S01]  /*6080*/  PRMT R8, R3, 0x5410, R7 ;  /* 0x0000541003087816 */ /* 0x000fe20000000007 */
[----:B------:R-:W-:Y:S01]  /*6090*/  HMMA.16816.F32.BF16 R116, R128, R122, R180 ;  /* 0x0000007a8074723c */ /* 0x000fe200000418b4 */
[----:B------:R-:W-:-:S02]  /*60a0*/  LOP3.LUT R3, R0, 0xffff, RZ, 0xc0, !PT ;  /* 0x0000ffff00037812 */ /* 0x000fc400078ec0ff */
[----:B------:R-:W-:Y:S02]  /*60b0*/  LOP3.LUT R7, R0, 0xff, RZ, 0xc0, !PT ;  /* 0x000000ff00077812 */ /* 0x000fe400078ec0ff */
[----:B------:R-:W-:Y:S01]  /*60c0*/  SHF.R.U32.HI R3, RZ, 0x8, R3 ;  /* 0x00000008ff037819 */ /* 0x000fe20000011603 */
[----:B------:R3:W3:Y:S01]  /*60d0*/  MUFU.EX2 R10, R5 ;  /* 0x00000005000a7308 */ /* 0x0006e20000000800 */
[--C-:B------:R-:W-:Y:S01]  /*60e0*/  SHF.R.U32.HI R6, RZ, 0x18, R0.reuse ;  /* 0x00000018ff067819 */ /* 0x100fe20000011600 */
[----:B--2---:R-:W-:Y:S01]  /*60f0*/  HMMA.16816.F32.BF16 R124, R128, R12, R188 ;  /* 0x0000000c807c723c */ /* 0x004fe200000418bc */
[----:B------:R-:W-:Y:S02]  /*6100*/  PRMT R3, R7, 0x5410, R3 ;  /* 0x0000541007037816 */ /* 0x000fe40000000003 */
[----:B----4-:R-:W-:Y:S02]  /*6110*/  F2FP.BF16.PACK_AB R7, R19, R20 ;  /* 0x000000141307723e */ /* 0x010fe400000010ff */
[----:B-1----:R-:W-:-:S03]  /*6120*/  SHF.R.U32.HI R4, RZ, 0x10, R0 ;  /* 0x00000010ff047819 */ /* 0x002fc60000011600 */
[----:B------:R-:W-:Y:S01]  /*6130*/  HMMA.16816.F32.BF16 R128, R128, R14, R184 ;  /* 0x0000000e8080723c */ /* 0x000fe200000418b8 */
[----:B------:R-:W-:Y:S01]  /*6140*/  LOP3.LUT R0, R4, 0xff, RZ, 0xc0, !PT ;  /* 0x000000ff04007812 */ /* 0x000fe200078ec0ff */
[----:B------:R-:W-:-:S03]  /*6150*/  HSET2.LE.AND R4, R8, R243, PT ;  /* 0x000000f308047233 */ /* 0x000fc60003803000 */
[----:B---3--:R-:W-:Y:S01]  /*6160*/  PRMT R5, R0, 0x5410, R6 ;  /* 0x0000541000057816 */ /* 0x008fe20000000006 */
[--C-:B------:R-:W-:Y:S02]  /*6170*/  HSET2.LE.AND R0, R9, R243.reuse, PT ;  /* 0x000000f309007233 */ /* 0x100fe40003803000 */
[--C-:B------:R-:W-:Y:S01]  /*6180*/  HSET2.LE.AND R6, R3, R243.reuse, PT ;  /* 0x000000f303067233 */ /* 0x100fe20003803000 */
[----:B-----5:R-:W-:Y:S01]  /*6190*/  F2FP.BF16.PACK_AB R3, R250, R18 ;  /* 0x00000012fa03723e */ /* 0x020fe200000010ff */
[----:B------:R-:W-:Y:S01]  /*61a0*/  HSET2.LE.AND R8, R5, R243, PT ;  /* 0x000000f305087233 */ /* 0x000fe20003803000 */
[----:B------:R-:W-:Y:S02]  /*61b0*/  F2FP.BF16.PACK_AB R5, R251, R16 ;  /* 0x00000010fb05723e */ /* 0x000fe400000010ff */
[----:B------:R-:W-:Y:S01]  /*61c0*/  LOP3.LUT R170, R0, R3, RZ, 0xc0, !PT ;  /* 0x0000000300aa7212 */ /* 0x000fe200078ec0ff */
[----:B------:R-:W-:Y:S01]  /*61d0*/  FADD.FTZ R3, R214, R44 ;  /* 0x0000002cd6037221 */ /* 0x000fe20000010000 */
[----:B------:R-:W-:-:S02]  /*61e0*/  F2FP.BF16.PACK_AB R0, R10, R11 ;  /* 0x0000000b0a00723e */ /* 0x000fc400000010ff */
[----:B------:R-:W-:Y:S01]  /*61f0*/  LOP3.LUT R171, R4, R5, RZ, 0xc0, !PT ;  /* 0x0000000504ab7212 */ /* 0x000fe200078ec0ff */
[----:B------:R-:W-:Y:S01]  /*6200*/  FADD.FTZ R5, R33, R32 ;  /* 0x0000002021057221 */ /* 0x000fe20000010000 */
[----:B------:R-:W-:Y:S01]  /*6210*/  LOP3.LUT R169, R8, R0, RZ, 0xc0, !PT ;  /* 0x0000000008a97212 */ /* 0x000fe200078ec0ff */
[----:B------:R-:W-:Y:S01]  /*6220*/  FADD.FTZ R0, R41, R35 ;  /* 0x0000002329007221 */ /* 0x000fe20000010000 */
[----:B------:R-:W-:Y:S01]  /*6230*/  LOP3.LUT R168, R6, R7, RZ, 0xc0, !PT ;  /* 0x0000000706a87212 */ /* 0x000fe200078ec0ff */
        /* <DEDUP_REMOVED lines=52> */
[----:B------:R-:W-:Y:S01]  /*6580*/  FADD.FTZ R5, R137, R5 ;  /* 0x0000000589057221 */ /* 0x000fe20000010000 */
[----:B------:R1:W-:Y:S01]  /*6590*/  STL [R1+0x8], R0 ;  /* 0x0000080001007387 */ /* 0x0003e20000100800 */
[----:B------:R-:W-:Y:S01]  /*65a0*/  FADD.FTZ R4, R47, R4 ;  /* 0x000000042f047221 */ /* 0x000fe20000010000 */
[----:B------:R-:W-:Y:S01]  /*65b0*/  HMMA.16816.F32.BF16 R164, R168, R12, R164 ;  /* 0x0000000ca8a4723c */ /* 0x000fe200000418a4 */
[----:B------:R-:W-:Y:S02]  /*65c0*/  FADD.FTZ R3, R245, R3 ;  /* 0x00000003f5037221 */ /* 0x000fe40000010000 */
[----:B------:R-:W-:Y:S02]  /*65d0*/  FADD.FTZ R5, R20, R5 ;  /* 0x0000000514057221 */ /* 0x000fe40000010000 */
[----:B------:R-:W-:-:S02]  /*65e0*/  FADD.FTZ R4, R11, R4 ;  /* 0x000000040b047221 */ /* 0x000fc40000010000 */
[----:B------:R-:W-:Y:S01]  /*65f0*/  FADD.FTZ R3, R40, R3 ;  /* 0x0000000328037221 */ /* 0x000fe20000010000 */
[----:B------:R-:W-:Y:S01]  /*6600*/  HMMA.16816.F32.BF16 R168, R168, R14, R48 ;  /* 0x0000000ea8a8723c */ /* 0x000fe20000041830 */
        /* <DEDUP_REMOVED lines=8> */
[----:B------:R-:W-:Y:S01]  /*6690*/  FADD.FTZ R252, R252, R3 ;  /* 0x00000003fcfc7221 */ /* 0x000fe20000010000 */
[----:B------:R-:W-:Y:S05]  /*66a0*/  @!P0 BRA `(.L_x_339) ;  /* 0x0000995000008947 */ /* 0x000fea0003800000 */
[----:B-1----:R-:W2:Y:S01]  /*66b0*/  LDL.64 R206, [R1+0x38] ;  /* 0x0000380001ce7983 */ /* 0x002ea20000100a00 */
[----:B------:R-:W-:Y:S01]  /*66c0*/  UIADD3 UR29, UR28, -0x2, URZ ;  /* 0xfffffffe1c1d7890 */ /* 0x000fe2000fffe03f */
[----:B------:R-:W-:-:S04]  /*66d0*/  DEPBAR.LE SB0, 0x0 ;  /* 0x000080000000791a */ /* 0x000fc80000000000 */
[----:B------:R-:W-:Y:S01]  /*66e0*/  USHF.R.S32.HI UR4, URZ, 0x1f, UR29 ;  /* 0x0000001f3f047899 */ /* 0x000fe2000801141d */
[----:B------:R-:W-:Y:S01]  /*66f0*/  IMAD.U32 R6, RZ, RZ, UR29 ;  /* 0x0000001dff067e24 */ /* 0x000fe2000f8e00ff */
[----:B------:R-:W-:Y:S01]  /*6700*/  UIMAD UR5, UR21, UR29, URZ ;  /* 0x0000001d150572a4 */ /* 0x000fe2000f8e023f */
[----:B------:R-:W-:Y:S01]  /*6710*/  IMAD.U32 R3, RZ, RZ, UR31 ;  /* 0x0000001fff037e24 */ /* 0x000fe2000f8e00ff */
[----:B------:R-:W1:Y:S01]  /*6720*/  S2R R223, SR_TID.X ;  /* 0x0000000000df7919 */ /* 0x000e620000002100 */
[----:B------:R-:W-:Y:S02]  /*6730*/  UISETP.NE.AND UP0, UPT, UR28, 0x2, UPT ;  /* 0x000000021c00788c */ /* 0x000fe4000bf05270 */
[----:B------:R-:W-:Y:S01]  /*6740*/  UIMAD UR4, UR4, UR22, UR5 ;  /* 0x00000016040472a4 */ /* 0x000fe2000f8e0205 */
[----:B-1----:R-:W-:-:S05]  /*6750*/  IMAD.SHL.U32 R223, R223, 0x2, RZ ;  /* 0x00000002dfdf7824 */ /* 0x002fca00078e00ff */
[----:B------:R-:W-:Y:S01]  /*6760*/  LOP3.LUT R223, R223, 0x6, RZ, 0xc0, !PT ;  /* 0x00000006dfdf7812 */ /* 0x000fe200078ec0ff */
[----:B------:R-:W-:Y:S01]  /*6770*/  BAR.SYNC.DEFER_BLOCKING 0x0 ;  /* 0x0000000000007b1d */ /* 0x000fe20000010000 */
[----:B--2---:R-:W-:-:S05]  /*6780*/  IMAD.WIDE.U32 R6, R6, UR22, R206 ;  /* 0x0000001606067c25 */ /* 0x004fca000f8e00ce */
[----:B------:R-:W-:Y:S01]  /*6790*/  IADD3 R0, R7, UR4, RZ ;  /* 0x0000000407007c10 */ /* 0x000fe2000fffe0ff */
[----:B------:R-:W-:Y:S01]  /*67a0*/  IMAD.U32 R7, RZ, RZ, UR31 ;  /* 0x0000001fff077e24 */ /* 0x000fe2000f8e00ff */
[----:B------:R-:W-:Y:S01]  /*67b0*/  LEA R4, P0, R6, c[0x0][0x170], 0x1 ;  /* 0x00005c0006047a11 */ /* 0x000fe200078008ff */
[----:B------:R-:W-:-:S03]  /*67c0*/  UIADD3 UR4, UR28, -0x2, URZ ;  /* 0xfffffffe1c047890 */ /* 0x000fc6000fffe03f */
[----:B------:R-:W-:Y:S01]  /*67d0*/  LEA.HI.X R5, R6, c[0x0][0x174], R0, 0x1, P0 ;  /* 0x00005d0006057a11 */ /* 0x000fe200000f0c00 */
[----:B------:R-:W-:Y:S01]  /*67e0*/  IMAD.U32 R0, RZ, RZ, UR30 ;  /* 0x0000001eff007e24 */ /* 0x000fe2000f8e00ff */
[----:B------:R-:W-:-:S03]  /*67f0*/  LEA R6, P0, R7, R4, 0x1 ;  /* 0x0000000407067211 */ /* 0x000fc600078008ff */
[----:B------:R-:W-:Y:S01]  /*6800*/  @!PT LDS RZ, [RZ] ;  /* 0x00000000fffff984 */ /* 0x000fe20000000800 */
[----:B------:R-:W-:Y:S01]  /*6810*/  @!PT LDS RZ, [RZ] ;  /* 0x00000000fffff984 */ /* 0x000fe20000000800 */
[----:B------:R-:W-:Y:S01]  /*6820*/  @!PT LDS RZ, [RZ] ;  /* 0x00000000fffff984 */ /* 0x000fe20000000800 */
[----:B------:R1:W-:Y:S01]  /*6830*/  LDGSTS.E.BYPASS.LTC128B.128 [R222+0x9000], [R4.64] ;  /* 0x0900000004de7fae */ /* 0x0003e2000b901d58 */
[----:B------:R-:W-:Y:S01]  /*6840*/  LEA.HI.X R7, R3, R5, R0, 0x1, P0 ;  /* 0x0000000503077211 */ /* 0x000fe200000f0c00 */
[----:B------:R-:W-:Y:S02]  /*6850*/  IMAD.U32 R0, RZ, RZ, UR4 ;  /* 0x00000004ff007e24 */ /* 0x000fe4000f8e00ff */
[----:B------:R1:W-:Y:S02]  /*6860*/  LDGSTS.E.BYPASS.LTC128B.128 [R222+0xa000], [R4.64+0x40] ;  /* 0x0a00004004de7fae */ /* 0x0003e4000b901d58 */
[----:B------:R-:W-:Y:S02]  /*6870*/  IMAD R0, R0, 0x40, R223 ;  /* 0x0000004000007824 */ /* 0x000fe400078e02df */
[----:B------:R1:W-:Y:S03]  /*6880*/  LDGSTS.E.BYPASS.LTC128B.128 [R222+0xb000], [R4.64+0x80] ;  /* 0x0b00008004de7fae */ /* 0x0003e6000b901d58 */
[----:B------:R-:W-:Y:S01]  /*6890*/  IADD3 R3, R0, 0x1, RZ ;  /* 0x0000000100037810 */ /* 0x000fe20007ffe0ff */
[----:B------:R1:W-:Y:S03]  /*68a0*/  LDGSTS.E.BYPASS.LTC128B.128 [R222+0x9800], [R6.64] ;  /* 0x0980000006de7fae */ /* 0x0003e6000b901d58 */
[C---:B------:R-:W-:Y:S01]  /*68b0*/  ISETP.GE.AND P2, PT, R3.reuse, R53, PT ;  /* 0x000000350300720c */ /* 0x040fe20003f46270 */
[----:B------:R1:W-:Y:S01]  /*68c0*/  LDGSTS.E.BYPASS.LTC128B.128 [R222+0xa800], [R6.64+0x40] ;  /* 0x0a80004006de7fae */ /* 0x0003e2000b901d58 */
[----:B------:R-:W-:-:S02]  /*68d0*/  ISETP.GE.AND P5, PT, R3, R52, PT ;  /* 0x000000340300720c */ /* 0x000fc40003fa6270 */
[C---:B------:R-:W-:Y:S01]  /*68e0*/  ISETP.GE.AND P1, PT, R3.reuse, R55, PT ;  /* 0x000000370300720c */ /* 0x040fe20003f26270 */
[----:B------:R1:W-:Y:S01]  /*68f0*/  LDGSTS.E.BYPASS.LTC128B.128 [R222+0xb800], [R6.64+0x80] ;  /* 0x0b80008006de7fae */ /* 0x0003e2000b901d58 */
[----:B------:R-:W-:Y:S02]  /*6900*/  ISETP.GE.AND P0, PT, R3, R54, PT ;  /* 0x000000360300720c */ /* 0x000fe40003f06270 */
[----:B------:R-:W-:Y:S01]  /*6910*/  IADD3 R3, R0, 0x9, RZ ;  /* 0x0000000900037810 */ /* 0x000fe20007ffe0ff */
[----:B------:R-:W-:Y:S04]  /*6920*/  LDSM.16.M88.4 R24, [R217+0x6400] ;  /* 0x00640000d918783b */ /* 0x000fe80000000200 */
[----:B------:R-:W2:Y:S04]  /*6930*/  LDSM.16.M88.4 R8, [R220] ;  /* 0x00000000dc08783b */ /* 0x000ea80000000200 */
        /* <DEDUP_REMOVED lines=10> */
[----:B------:R-:W0:Y:S05]  /*69e0*/  LDGDEPBAR ;  /* 0x00000000000079af */ /* 0x000e2a0000000000 */
[C---:B---3--:R-:W-:Y:S08]  /*69f0*/  HMMA.16816.F32.BF16 R232, R8.reuse, R28, RZ ;  /* 0x0000001c08e8723c */ /* 0x048ff000000418ff */
[----:B------:R-:W-:Y:S08]  /*6a00*/  HMMA.16816.F32.BF16 R228, R8, R30, RZ ;  /* 0x0000001e08e4723c */ /* 0x000ff000000418ff */
[C---:B-1----:R-:W-:Y:S08]  /*6a10*/  HMMA.16816.F32.BF16 R56, R4.reuse, R24, RZ ;  /* 0x000000180438723c */ /* 0x042ff000000418ff */
        /* <DEDUP_REMOVED lines=8> */
[C---:B------:R-:W-:Y:S01]  /*6aa0*/  HMMA.16816.F32.BF16 R212, R8.reuse, R26, RZ ;  /* 0x0000001a08d4723c */ /* 0x040fe200000418ff */
[----:B------:R-:W-:Y:S07]  /*6ab0*/  LDSM.16.M88.4 R24, [R217+0x7400] ;  /* 0x00740000d918783b */ /* 0x000fee0000000200 */
[C---:B------:R-:W-:Y:S08]  /*6ac0*/  HMMA.16816.F32.BF16 R208, R8.reuse, R20, RZ ;  /* 0x0000001408d0723c */ /* 0x040ff000000418ff */
[C---:B------:R-:W-:Y:S01]  /*6ad0*/  HMMA.16816.F32.BF16 R204, R8.reuse, R22, RZ ;  /* 0x0000001608cc723c */ /* 0x040fe200000418ff */
[----:B------:R-:W-:Y:S07]  /*6ae0*/  LDSM.16.M88.4 R20, [R217+0x7800] ;  /* 0x00780000d914783b */ /* 0x000fee0000000200 */
[C---:B------:R-:W-:Y:S08]  /*6af0*/  HMMA.16816.F32.BF16 R196, R8.reuse, R16, RZ ;  /* 0x0000001008c4723c */ /* 0x040ff000000418ff */
[----:B------:R-:W-:Y:S01]  /*6b00*/  HMMA.16816.F32.BF16 R8, R8, R18, RZ ;  /* 0x000000120808723c */ /* 0x000fe200000418ff */
[----:B------:R-:W-:Y:S07]  /*6b10*/  LDSM.16.M88.4 R16, [R217+0x7c00] ;  /* 0x007c0000d910783b */ /* 0x000fee0000000200 */
[C---:B----4-:R-:W-:Y:S08]  /*6b20*/  HMMA.16816.F32.BF16 R180, R12.reuse, R40, R56 ;  /* 0x000000280cb4723c */ /* 0x050ff00000041838 */
[C---:B-----5:R-:W-:Y:S08]  /*6b30*/  HMMA.16816.F32.BF16 R192, R12.reuse, R44, R60 ;  /* 0x0000002c0cc0723c */ /* 0x060ff0000004183c */
[C---:B------:R-:W-:Y:S08]  /*6b40*/  HMMA.16816.F32.BF16 R176, R12.reuse, R36, R48 ;  /* 0x000000240cb0723c */ /* 0x040ff00000041830 */
[C---:B------:R-:W-:Y:S08]  /*6b50*/  HMMA.16816.F32.BF16 R56, R12.reuse, R42, R172 ;  /* 0x0000002a0c38723c */ /* 0x040ff000000418ac */
[C---:B------:R-:W-:Y:S01]  /*6b60*/  HMMA.16816.F32.BF16 R48, R12.reuse, R32, R28 ;  /* 0x000000200c30723c */ /* 0x040fe2000004181c */
[----:B------:R-:W-:Y:S07]  /*6b70*/  LDSM.16.M88.4 R28, [R217+0x7000] ;  /* 0x00700000d91c783b */ /* 0x000fee0000000200 */
[C---:B------:R-:W-:Y:S08]  /*6b80*/  HMMA.16816.F32.BF16 R60, R12.reuse, R46, R64 ;  /* 0x0000002e0c3c723c */ /* 0x040ff00000041840 */
[C---:B------:R-:W-:Y:S08]  /*6b90*/  HMMA.16816.F32.BF16 R172, R12.reuse, R38, R188 ;  /* 0x000000260cac723c */ /* 0x040ff000000418bc */
[----:B------:R-:W-:Y:S01]  /*6ba0*/  HMMA.16816.F32.BF16 R200, R12, R34, R184 ;  /* 0x000000220cc8723c */ /* 0x000fe200000418b8 */
[----:B------:R-:W2:Y:S07]  /*6bb0*/  LDSM.16.M88.4 R12, [R220+0x3000] ;  /* 0x00300000dc0c783b */ /* 0x000eae0000000200 */
[C---:B-1----:R-:W-:Y:S08]  /*6bc0*/  HMMA.16816.F32.BF16 R244, R4.reuse, R32, R196 ;  /* 0x0000002004f4723c */ /* 0x042ff000000418c4 */
[C---:B------:R-:W-:Y:S01]  /*6bd0*/  HMMA.16816.F32.BF16 R196, R4.reuse, R34, R8 ;  /* 0x0000002204c4723c */ /* 0x040fe20000041808 */
[----:B------:R-:W1:Y:S04]  /*6be0*/  LDSM.16.M88.4 R8, [R220+0x2000] ;  /* 0x00200000dc08783b */ /* 0x000e680000000200 */
[----:B------:R-:W-:Y:S03]  /*6bf0*/  LDSM.16.M88.4 R32, [R219+0x7000] ;  /* 0x00700000db20783b */ /* 0x000fe60000000200 */
        /* <DEDUP_REMOVED lines=9> */
[----:B------:R-:W3:Y:S03]  /*6c90*/  LDSM.16.M88.4 R36, [R219+0x7400] ;  /* 0x00740000db24783b */ /* 0x000ee60000000200 */
        /* <DEDUP_REMOVED lines=10> */
[C---:B------:R-:W-:Y:S08]  /*6d40*/  HMMA.16816.F32.BF16 R232, R8.reuse, R20, R240 ;  /* 0x0000001408e8723c */ /* 0x040ff000000418f0 */
[C---:B------:R-:W-:Y:S01]  /*6d50*/  HMMA.16816.F32.BF16 R240, R8.reuse, R22, R204 ;  /* 0x0000001608f0723c */ /* 0x040fe200000418cc */
[----:B------:R-:W-:Y:S07]  /*6d60*/  LDSM.16.M88.4 R20, [R217+0x8c00] ;  /* 0x008c0000d914783b */ /* 0x000fee0000000200 */
[----:B------:R-:W-:Y:S08]  /*6d70*/  HMMA.16816.F32.BF16 R236, R8, R24, R224 ;  /* 0x0000001808ec723c */ /* 0x000ff000000418e0 */
[----:B---3--:R-:W-:Y:S08]  /*6d80*/  HMMA.16816.F32.BF16 R204, R4, R36, R188 ;  /* 0x0000002404cc723c */ /* 0x008ff000000418bc */
[C---:B------:R-:W-:Y:S01]  /*6d90*/  HMMA.16816.F32.BF16 R172, R8.reuse, R30, R208 ;  /* 0x0000001e08ac723c */ /* 0x040fe200000418d0 */
[----:B------:R-:W-:Y:S07]  /*6da0*/  LDSM.16.M88.4 R28, [R217+0x8400] ;  /* 0x00840000d91c783b */ /* 0x000fee0000000200 */
[C---:B------:R-:W-:Y:S01]  /*6db0*/  HMMA.16816.F32.BF16 R228, R8.reuse, R26, R212 ;  /* 0x0000001a08e4723c */ /* 0x040fe200000418d4 */
[----:B------:R-:W-:Y:S07]  /*6dc0*/  LDSM.16.M88.4 R24, [R217+0x8800] ;  /* 0x00880000d918783b */ /* 0x000fee0000000200 */
[----:B------:R-:W-:Y:S08]  /*6dd0*/  HMMA.16816.F32.BF16 R224, R8, R18, R196 ;  /* 0x0000001208e0723c */ /* 0x000ff000000418c4 */
[C---:B------:R-:W-:Y:S08]  /*6de0*/  HMMA.16816.F32.BF16 R200, R4.reuse, R38, R64 ;  /* 0x0000002604c8723c */ /* 0x040ff00000041840 */
        /* <DEDUP_REMOVED lines=8> */
[----:B------:R-:W-:Y:S01]  /*6e70*/  HMMA.16816.F32.BF16 R60, R4, R46, R56 ;  /* 0x0000002e043c723c */ /* 0x000fe20000041838 */
[----:B------:R-:W1:Y:S07]  /*6e80*/  LDSM.16.M88.4 R4, [R220+0x5000] ;  /* 0x00500000dc04783b */ /* 0x000e6e0000000200 */
[C---:B--2---:R-:W-:Y:S08]  /*6e90*/  HMMA.16816.F32.BF16 R56, R12.reuse, R32, R48 ;  /* 0x000000200c38723c */ /* 0x044ff00000041830 */
[C---:B------:R-:W-:Y:S01]  /*6ea0*/  HMMA.16816.F32.BF16 R48, R12.reuse, R34, R172 ;  /* 0x000000220c30723c */ /* 0x040fe200000418ac */
[----:B------:R-:W-:Y:S07]  /*6eb0*/  LDSM.16.M88.4 R32, [R219+0x8000] ;  /* 0x00800000db20783b */ /* 0x000fee0000000200 */
        /* <DEDUP_REMOVED lines=16> */
[C---:B------:R-:W-:Y:S08]  /*6fc0*/  HMMA.16816.F32.BF16 R36, R8.reuse, R18, R48 ;  /* 0x000000120824723c */ /* 0x040ff00000041830 */
[C---:B------:R-:W-:Y:S01]  /*6fd0*/  HMMA.16816.F32.BF16 R188, R8.reuse, R16, R56 ;  /* 0x0000001008bc723c */ /* 0x040fe20000041838 */
[----:B------:R-:W3:Y:S07]  /*6fe0*/  LDSM.16.M88.4 R16, [R219+0x8400] ;  /* 0x00840000db10783b */ /* 0x000eee0000000200 */
[C---:B------:R-:W-:Y:S08]  /*6ff0*/  HMMA.16816.F32.BF16 R64, R8.reuse, R24, R180 ;  /* 0x000000180840723c */ /* 0x040ff000000418b4 */
[----:B------:R-:W-:Y:S08]  /*7000*/  HMMA.16816.F32.BF16 R184, R8, R26, R184 ;  /* 0x0000001a08b8723c */ /* 0x000ff000000418b8 */
[----:B--2---:R-:W-:Y:S08]  /*7010*/  HMMA.16816.F32.BF16 R60, R12, R32, R40 ;  /* 0x000000200c3c723c */ /* 0x004ff00000041828 */
[----:B-1----:R-:W-:Y:S08]  /*7020*/  HMMA.16816.F32.BF16 R24, R4, R34, R36 ;  /* 0x000000220418723c */ /* 0x002ff00000041824 */
[C---:B------:R-:W-:Y:S08]  /*7030*/  HMMA.16816.F32.BF16 R48, R8.reuse, R28, R172 ;  /* 0x0000001c0830723c */ /* 0x040ff000000418ac */
[C---:B------:R-:W-:Y:S07]  /*7040*/  HMMA.16816.F32.BF16 R56, R8.reuse, R30, R176 ;  /* 0x0000001e0838723c */ /* 0x040fee00000418b0 */
[----:B------:R-:W-:Y:S01]  /*7050*/  FSEL R176, R61, -INF , !P2 ;  /* 0xff8000003db07808 */ /* 0x000fe20005000000 */
[----:B------:R-:W-:Y:S01]  /*7060*/  HMMA.16816.F32.BF16 R192, R8, R20, R192 ;  /* 0x0000001408c0723c */ /* 0x000fe200000418c0 */
[----:B------:R-:W-:-:S02]  /*7070*/  FSEL R177, R63, -INF , !P0 ;  /* 0xff8000003fb17808 */ /* 0x000fc40004000000 */
[----:B------:R-:W-:-:S04]  /*7080*/  ISETP.GE.AND P0, PT, R3, R52, PT ;  /* 0x000000340300720c */ /* 0x000fc80003f06270 */
[----:B------:R-:W-:Y:S01]  /*7090*/  FSEL R63, R25, -INF , !P0 ;  /* 0xff800000193f7808 */ /* 0x000fe20004000000 */
[----:B------:R-:W-:Y:S01]  /*70a0*/  HMMA.16816.F32.BF16 R172, R8, R22, R44 ;  /* 0x0000001608ac723c */ /* 0x000fe2000004182c */
[----:B------:R-:W1:Y:S01]  /*70b0*/  LDSM.16.M88.4 R20, [R219+0x8800] ;  /* 0x00880000db14783b */ /* 0x000e620000000200 */
[----:B------:R-:W-:-:S05]  /*70c0*/  ISETP.GE.AND P0, PT, R3, R54, PT ;  /* 0x000000360300720c */ /* 0x000fca0003f06270 */
[----:B------:R-:W-:Y:S01]  /*70d0*/  IADD3 R8, R0, 0x8, RZ ;  /* 0x0000000800087810 */ /* 0x000fe20007ffe0ff */
[----:B------:R-:W-:Y:S03]  /*70e0*/  HMMA.16816.F32.BF16 R28, R12, R34, R208 ;  /* 0x000000220c1c723c */ /* 0x000fe600000418d0 */
[C---:B------:R-:W-:Y:S02]  /*70f0*/  ISETP.GE.AND P6, PT, R8.reuse, R52, PT ;  /* 0x000000340800720c */ /* 0x040fe40003fc6270 */
[-C--:B------:R-:W-:Y:S02]  /*7100*/  ISETP.GE.AND P3, PT, R8, R55.reuse, PT ;  /* 0x000000370800720c */ /* 0x080fe40003f66270 */
[----:B------:R-:W-:Y:S01]  /*7110*/  FSEL R61, R24, -INF , !P6 ;  /* 0xff800000183d7808 */ /* 0x000fe20007000000 */
[----:B---3--:R-:W-:Y:S01]  /*7120*/  HMMA.16816.F32.BF16 R36, R4, R16, R48 ;  /* 0x000000100424723c */ /* 0x008fe20000041830 */
[----:B------:R-:W-:-:S02]  /*7130*/  ISETP.GE.AND P6, PT, R3, R55, PT ;  /* 0x000000370300720c */ /* 0x000fc40003fc6270 */
[----:B------:R-:W-:Y:S02]  /*7140*/  FSEL R132, R26, -INF , !P3 ;  /* 0xff8000001a847808 */ /* 0x000fe40005800000 */
[----:B------:R-:W-:Y:S02]  /*7150*/  FSEL R133, R27, -INF , !P6 ;  /* 0xff8000001b857808 */ /* 0x000fe40007000000 */
[CC--:B------:R-:W-:Y:S01]  /*7160*/  ISETP.GE.AND P4, PT, R8.reuse, R53.reuse, PT ;  /* 0x000000350800720c */ /* 0x0c0fe20003f86270 */
[----:B------:R-:W-:Y:S01]  /*7170*/  HMMA.16816.F32.BF16 R44, R12, R16, R204 ;  /* 0x000000100c2c723c */ /* 0x000fe200000418cc */
[----:B------:R-:W-:Y:S02]  /*7180*/  ISETP.GE.AND P2, PT, R8, R54, PT ;  /* 0x000000360800720c */ /* 0x000fe40003f46270 */
[----:B------:R-:W-:Y:S02]  /*7190*/  ISETP.GE.AND P3, PT, R3, R53, PT ;  /* 0x000000350300720c */ /* 0x000fe40003f66270 */
[----:B------:R-:W-:-:S02]  /*71a0*/  IADD3 R8, R0, 0x10, RZ ;  /* 0x0000001000087810 */ /* 0x000fc40007ffe0ff */
[----:B------:R-:W-:Y:S01]  /*71b0*/  IADD3 R3, R0, 0x11, RZ ;  /* 0x0000001100037810 */ /* 0x000fe20007ffe0ff */
[-C--:B------:R-:W-:Y:S01]  /*71c0*/  HMMA.16816.F32.BF16 R48, R12, R18.reuse, R200 ;  /* 0x000000120c30723c */ /* 0x080fe200000418c8 */
[----:B------:R-:W-:Y:S02]  /*71d0*/  FSEL R137, R28, -INF , !P4 ;  /* 0xff8000001c897808 */ /* 0x000fe40006000000 */
[----:B------:R-:W-:Y:S02]  /*71e0*/  FSEL R139, R30, -INF , !P2 ;  /* 0xff8000001e8b7808 */ /* 0x000fe40005000000 */
[----:B------:R-:W-:Y:S02]  /*71f0*/  FSEL R138, R29, -INF , !P3 ;  /* 0xff8000001d8a7808 */ /* 0x000fe40005800000 */
[C---:B------:R-:W-:Y:S01]  /*7200*/  ISETP.GE.AND P6, PT, R8.reuse, R52, PT ;  /* 0x000000340800720c */ /* 0x040fe20003fc6270 */
[----:B------:R-:W-:Y:S01]  /*7210*/  HMMA.16816.F32.BF16 R24, R4, R18, R56 ;  /* 0x000000120418723c */ /* 0x000fe20000041838 */
[----:B------:R-:W2:Y:S01]  /*7220*/  LDSM.16.M88.4 R16, [R219+0x8c00] ;  /* 0x008c0000db10783b */ /* 0x000ea20000000200 */
[----:B------:R-:W-:Y:S01]  /*7230*/  ISETP.GE.AND P2, PT, R8, R55, PT ;  /* 0x000000370800720c */ /* 0x000fe20003f46270 */
[----:B------:R-:W-:-:S04]  /*7240*/  DEPBAR.LE SB0, 0x0 ;  /* 0x000080000000791a */ /* 0x000fc80000000000 */
[----:B------:R-:W-:Y:S01]  /*7250*/  FSEL R56, R31, -INF , !P0 ;  /* 0xff8000001f387808 */ /* 0x000fe20004000000 */
[-C--:B-1----:R-:W-:Y:S01]  /*7260*/  HMMA.16816.F32.BF16 R40, R12, R20.reuse, R196 ;  /* 0x000000140c28723c */ /* 0x082fe200000418c4 */
[----:B------:R-:W-:Y:S01]  /*7270*/  BAR.SYNC.DEFER_BLOCKING 0x0 ;  /* 0x0000000000007b1d */ /* 0x000fe20000010000 */
[----:B------:R-:W-:Y:S02]  /*7280*/  ISETP.GE.AND P0, PT, R3, R52, PT ;  /* 0x000000340300720c */ /* 0x000fe40003f06270 */
[----:B------:R-:W-:Y:S02]  /*7290*/  FSEL R181, R36, -INF , !P6 ;  /* 0xff80000024b57808 */ /* 0x000fe40007000000 */
[----:B------:R-:W-:Y:S02]  /*72a0*/  FSEL R183, R38, -INF , !P2 ;  /* 0xff80000026b77808 */ /* 0x000fe40005000000 */
[----:B------:R-:W-:Y:S01]  /*72b0*/  HMMA.16816.F32.BF16 R28, R4, R20, R64 ;  /* 0x00000014041c723c */ /* 0x000fe20000041840 */
[----:B------:R-:W-:-:S02]  /*72c0*/  FSEL R180, R37, -INF , !P0 ;  /* 0xff80000025b47808 */ /* 0x000fc40004000000 */
[C---:B------:R-:W-:Y:S02]  /*72d0*/  ISETP.GE.AND P4, PT, R8.reuse, R53, PT ;  /* 0x000000350800720c */ /* 0x040fe40003f86270 */
[-C--:B------:R-:W-:Y:S02]  /*72e0*/  ISETP.GE.AND P3, PT, R8, R54.reuse, PT ;  /* 0x000000360800720c */ /* 0x080fe40003f66270 */
[C---:B------:R-:W-:Y:S01]  /*72f0*/  ISETP.GE.AND P6, PT, R3.reuse, R55, PT ;  /* 0x000000370300720c */ /* 0x040fe20003fc6270 */
[----:B------:R-:W-:Y:S01]  /*7300*/  HMMA.16816.F32.BF16 R32, R4, R32, R188 ;  /* 0x000000200420723c */ /* 0x000fe200000418bc */
[C---:B------:R-:W-:Y:S02]  /*7310*/  ISETP.GE.AND P2, PT, R3.reuse, R53, PT ;  /* 0x000000350300720c */ /* 0x040fe40003f46270 */
[----:B------:R-:W-:Y:S02]  /*7320*/  ISETP.GE.AND P0, PT, R3, R54, PT ;  /* 0x000000360300720c */ /* 0x000fe40003f06270 */
[----:B------:R-:W-:-:S02]  /*7330*/  IADD3 R8, R0, 0x18, RZ ;  /* 0x0000001800087810 */ /* 0x000fc40007ffe0ff */
[----:B------:R-:W-:Y:S02]  /*7340*/  IADD3 R3, R0, 0x19, RZ ;  /* 0x0000001900037810 */ /* 0x000fe40007ffe0ff */
[----:B------:R-:W-:Y:S02]  /*7350*/  FSEL R182, R39, -INF , !P6 ;  /* 0xff80000027b67808 */ /* 0x000fe40007000000 */
[----:B------:R-:W-:Y:S01]  /*7360*/  FSEL R201, R46, -INF , !P3 ;  /* 0xff8000002ec97808 */ /* 0x000fe20005800000 */
[----:B------:R-:W-:Y:S01]  /*7370*/  HMMA.16816.F32.BF16 R36, R4, R22, R184 ;  /* 0x000000160424723c */ /* 0x000fe200000418b8 */
[----:B------:R-:W-:Y:S02]  /*7380*/  FSEL R196, R47, -INF , !P0 ;  /* 0xff8000002fc47808 */ /* 0x000fe40004000000 */
[C---:B------:R-:W-:Y:S02]  /*7390*/  ISETP.GE.AND P6, PT, R8.reuse, R52, PT ;  /* 0x000000340800720c */ /* 0x040fe40003fc6270 */
[----:B------:R-:W-:-:S02]  /*73a0*/  ISETP.GE.AND P3, PT, R8, R55, PT ;  /* 0x000000370800720c */ /* 0x000fc40003f66270 */
[----:B------:R-:W-:Y:S02]  /*73b0*/  ISETP.GE.AND P0, PT, R3, R52, PT ;  /* 0x000000340300720c */ /* 0x000fe40003f06270 */
[----:B------:R-:W-:Y:S02]  /*73c0*/  FSEL R179, R44, -INF , !P4 ;  /* 0xff8000002cb37808 */ /* 0x000fe40006000000 */
[----:B------:R-:W-:Y:S02]  /*73d0*/  FSEL R200, R45, -INF , !P2 ;  /* 0xff8000002dc87808 */ /* 0x000fe40005000000 */
[----:B------:R-:W-:Y:S01]  /*73e0*/  FSEL R58, R24, -INF , !P6 ;  /* 0xff800000183a7808 */ /* 0x000fe20007000000 */
[----:B------:R-:W-:Y:S01]  /*73f0*/  HMMA.16816.F32.BF16 R44, R12, R22, R212 ;  /* 0x000000160c2c723c */ /* 0x000fe200000418d4 */
[----:B------:R-:W-:Y:S02]  /*7400*/  FSEL R178, R26, -INF , !P3 ;  /* 0xff8000001ab27808 */ /* 0x000fe40005800000 */
[----:B------:R-:W-:-:S02]  /*7410*/  FSEL R57, R25, -INF , !P0 ;  /* 0xff80000019397808 */ /* 0x000fc40004000000 */
[C---:B------:R-:W-:Y:S02]  /*7420*/  ISETP.GE.AND P4, PT, R8.reuse, R53, PT ;  /* 0x000000350800720c */ /* 0x040fe40003f86270 */
[-C--:B------:R-:W-:Y:S01]  /*7430*/  ISETP.GE.AND P2, PT, R8, R54.reuse, PT ;  /* 0x000000360800720c */ /* 0x080fe20003f46270 */
[C---:B--2---:R-:W-:Y:S01]  /*7440*/  HMMA.16816.F32.BF16 R20, R4.reuse, R16, R192 ;  /* 0x000000100414723c */ /* 0x044fe200000418c0 */
[C---:B------:R-:W-:Y:S02]  /*7450*/  ISETP.GE.AND P6, PT, R3.reuse, R55, PT ;  /* 0x000000370300720c */ /* 0x040fe40003fc6270 */
[C---:B------:R-:W-:Y:S02]  /*7460*/  ISETP.GE.AND P3, PT, R3.reuse, R53, PT ;  /* 0x000000350300720c */ /* 0x040fe40003f66270 */
[----:B------:R-:W-:Y:S02]  /*7470*/  ISETP.GE.AND P0, PT, R3, R54, PT ;  /* 0x000000360300720c */ /* 0x000fe40003f06270 */
[C---:B------:R-:W-:Y:S01]  /*7480*/  IADD3 R8, R0.reuse, 0x20, RZ ;  /* 0x0000002000087810 */ /* 0x040fe20007ffe0ff */
[----:B------:R-:W-:Y:S01]  /*7490*/  HMMA.16816.F32.BF16 R4, R4, R18, R172 ;  /* 0x000000120404723c */ /* 0x000fe200000418ac */
[----:B------:R-:W-:-:S02]  /*74a0*/  IADD3 R3, R0, 0x21, RZ ;  /* 0x0000002100037810 */ /* 0x000fc40007ffe0ff */
[----:B------:R-:W-:Y:S02]  /*74b0*/  FSEL R59, R27, -INF , !P6 ;  /* 0xff8000001b3b7808 */ /* 0x000fe40007000000 */
[----:B------:R-:W-:Y:S02]  /*74c0*/  FSEL R50, R50, -INF , !P2 ;  /* 0xff80000032327808 */ /* 0x000fe40005000000 */
[----:B------:R-:W-:Y:S01]  /*74d0*/  FSEL R51, R51, -INF , !P0 ;  /* 0xff80000033337808 */ /* 0x000fe20004000000 */
[----:B------:R-:W-:Y:S01]  /*74e0*/  HMMA.16816.F32.BF16 R24, R12, R16, R224 ;  /* 0x000000100c18723c */ /* 0x000fe200000418e0 */
[CC--:B------:R-:W-:Y:S02]  /*74f0*/  ISETP.GE.AND P6, PT, R8.reuse, R52.reuse, PT ;  /* 0x000000340800720c */ /* 0x0c0fe40003fc6270 */
[----:B------:R-:W-:Y:S02]  /*7500*/  ISETP.GE.AND P2, PT, R8, R55, PT ;  /* 0x000000370800720c */ /* 0x000fe40003f46270 */
[----:B------:R-:W-:-:S02]  /*7510*/  ISETP.GE.AND P0, PT, R3, R52, PT ;  /* 0x000000340300720c */ /* 0x000fc40003f06270 */
[----:B------:R-:W-:Y:S01]  /*7520*/  FSEL R48, R48, -INF , !P4 ;  /* 0xff80000030307808 */ /* 0x000fe20006000000 */
[----:B------:R-:W-:Y:S01]  /*7530*/  HMMA.16816.F32.BF16 R12, R12, R18, R228 ;  /* 0x000000120c0c723c */ /* 0x000fe200000418e4 */
[----:B------:R-:W-:Y:S02]  /*7540*/  FSEL R49, R49, -INF , !P3 ;  /* 0xff80000031317808 */ /* 0x000fe40005800000 */
[----:B------:R-:W-:Y:S02]  /*7550*/  FSEL R184, R28, -INF , !P6 ;  /* 0xff8000001cb87808 */ /* 0x000fe40007000000 */
[----:B------:R-:W-:Y:S02]  /*7560*/  FSEL R197, R30, -INF , !P2 ;  /* 0xff8000001ec57808 */ /* 0x000fe40005000000 */
[----:B------:R-:W-:Y:S02]  /*7570*/  FSEL R187, R29, -INF , !P0 ;  /* 0xff8000001dbb7808 */ /* 0x000fe40004000000 */
[----:B------:R-:W-:-:S02]  /*7580*/  ISETP.GE.AND P4, PT, R8, R53, PT ;  /* 0x000000350800720c */ /* 0x000fc40003f86270 */
[-C--:B------:R-:W-:Y:S02]  /*7590*/  ISETP.GE.AND P3, PT, R8, R54.reuse, PT ;  /* 0x000000360800720c */ /* 0x080fe40003f66270 */
[C---:B------:R-:W-:Y:S02]  /*75a0*/  ISETP.GE.AND P6, PT, R3.reuse, R55, PT ;  /* 0x000000370300720c */ /* 0x040fe40003fc6270 */
[C---:B------:R-:W-:Y:S02]  /*75b0*/  ISETP.GE.AND P2, PT, R3.reuse, R53, PT ;  /* 0x000000350300720c */ /* 0x040fe40003f46270 */
[----:B------:R-:W-:Y:S02]  /*75c0*/  ISETP.GE.AND P0, PT, R3, R54, PT ;  /* 0x000000360300720c */ /* 0x000fe40003f06270 */
[C---:B------:R-:W-:Y:S02]  /*75d0*/  IADD3 R8, R0.reuse, 0x28, RZ ;  /* 0x0000002800087810 */ /* 0x040fe40007ffe0ff */
[----:B------:R-:W-:-:S02]  /*75e0*/  IADD3 R3, R0, 0x29, RZ ;  /* 0x0000002900037810 */ /* 0x000fc40007ffe0ff */
[----:B------:R-:W-:Y:S02]  /*75f0*/  FSEL R198, R31, -INF , !P6 ;  /* 0xff8000001fc67808 */ /* 0x000fe40007000000 */
[----:B------:R-:W-:Y:S02]  /*7600*/  FSEL R202, R42, -INF , !P3 ;  /* 0xff8000002aca7808 */ /* 0x000fe40005800000 */
[----:B------:R-:W-:Y:S02]  /*7610*/  FSEL R199, R43, -INF , !P0 ;  /* 0xff8000002bc77808 */ /* 0x000fe40004000000 */
[CC--:B------:R-:W-:Y:S02]  /*7620*/  ISETP.GE.AND P6, PT, R8.reuse, R52.reuse, PT ;  /* 0x000000340800720c */ /* 0x0c0fe40003fc6270 */
[----:B------:R-:W-:Y:S02]  /*7630*/  ISETP.GE.AND P3, PT, R8, R55, PT ;  /* 0x000000370800720c */ /* 0x000fe40003f66270 */
[----:B------:R-:W-:-:S02]  /*7640*/  ISETP.GE.AND P0, PT, R3, R52, PT ;  /* 0x000000340300720c */ /* 0x000fc40003f06270 */
        /* <DEDUP_REMOVED lines=11> */
[----:B------:R-:W-:-:S02]  /*7700*/  ISETP.GE.AND P0, PT, R3, R54, PT ;  /* 0x000000360300720c */ /* 0x000fc40003f06270 */
[----:B------:R-:W-:Y:S02]  /*7710*/  FSEL R194, R41, -INF , !P2 ;  /* 0xff80000029c27808 */ /* 0x000fe40005000000 */
[----:B------:R-:W-:Y:S02]  /*7720*/  FSEL R207, R27, -INF , !P0 ;  /* 0xff8000001bcf7808 */ /* 0x000fe40004000000 */
[----:B------:R-:W-:Y:S02]  /*7730*/  ISETP.GE.AND P0, PT, R0, R52, PT ;  /* 0x000000340000720c */ /* 0x000fe40003f06270 */
[C---:B------:R-:W-:Y:S02]  /*7740*/  ISETP.GE.AND P4, PT, R8.reuse, R53, PT ;  /* 0x000000350800720c */ /* 0x040fe40003f86270 */
[----:B------:R-:W-:Y:S02]  /*7750*/  ISETP.GE.AND P2, PT, R8, R54, PT ;  /* 0x000000360800720c */ /* 0x000fe40003f46270 */
[----:B------:R-:W-:-:S02]  /*7760*/  IADD3 R8, R0, 0x30, RZ ;  /* 0x0000003000087810 */ /* 0x000fc40007ffe0ff */
[----:B------:R-:W-:Y:S02]  /*7770*/  FSEL R17, R32, -INF , !P0 ;  /* 0xff80000020117808 */ /* 0x000fe40004000000 */
[----:B------:R-:W-:Y:S02]  /*7780*/  FSEL R188, R39, -INF , !P6 ;  /* 0xff80000027bc7808 */ /* 0x000fe40007000000 */
[----:B------:R-:W-:Y:S02]  /*7790*/  FSEL R191, R46, -INF , !P2 ;  /* 0xff8000002ebf7808 */ /* 0x000fe40005000000 */
[----:B------:R-:W-:Y:S02]  /*77a0*/  ISETP.GE.AND P0, PT, R0, R54, PT ;  /* 0x000000360000720c */ /* 0x000fe40003f06270 */
[C---:B------:R-:W-:Y:S02]  /*77b0*/  ISETP.GE.AND P6, PT, R8.reuse, R52, PT ;  /* 0x000000340800720c */ /* 0x040fe40003fc6270 */
        /* <DEDUP_REMOVED lines=9> */
[----:B------:R-:W-:Y:S02]  /*7850*/  IADD3 R3, R0, 0x38, RZ ;  /* 0x0000003800037810 */ /* 0x000fe40007ffe0ff */
[----:B------:R-:W-:Y:S02]  /*7860*/  FSEL R189, R44, -INF , !P4 ;  /* 0xff8000002cbd7808 */ /* 0x000fe40006000000 */
[----:B------:R-:W-:Y:S02]  /*7870*/  FSEL R208, R26, -INF , !P3 ;  /* 0xff8000001ad07808 */ /* 0x000fe40005800000 */
[----:B------:R-:W-:-:S02]  /*7880*/  FSEL R205, R25, -INF , !P2 ;  /* 0xff80000019cd7808 */ /* 0x000fc40005000000 */
[----:B------:R-:W-:Y:S02]  /*7890*/  FSEL R18, R33, -INF , !P5 ;  /* 0xff80000021127808 */ /* 0x000fe40006800000 */
[----:B------:R-:W-:Y:S02]  /*78a0*/  FSEL R20, R35, -INF , !P1 ;  /* 0xff80000023147808 */ /* 0x000fe40004800000 */
[-C--:B------:R-:W-:Y:S02]  /*78b0*/  ISETP.GE.AND P4, PT, R8, R53.reuse, PT ;  /* 0x000000350800720c */ /* 0x080fe40003f86270 */
[C---:B------:R-:W-:Y:S02]  /*78c0*/  ISETP.GE.AND P3, PT, R3.reuse, R53, PT ;  /* 0x000000350300720c */ /* 0x040fe40003f66270 */
[----:B------:R-:W-:Y:S02]  /*78d0*/  ISETP.GE.AND P2, PT, R3, R54, PT ;  /* 0x000000360300720c */ /* 0x000fe40003f46270 */
[----:B------:R-:W-:-:S02]  /*78e0*/  ISETP.GE.AND P5, PT, R0, R55, PT ;  /* 0x000000370000720c */ /* 0x000fc40003fa6270 */
[C---:B------:R-:W-:Y:S02]  /*78f0*/  ISETP.GE.AND P1, PT, R0.reuse, R53, PT ;  /* 0x000000350000720c */ /* 0x040fe40003f26270 */
[----:B------:R-:W-:Y:S02]  /*7900*/  IADD3 R0, R0, 0x39, RZ ;  /* 0x0000003900007810 */ /* 0x000fe40007ffe0ff */
[----:B------:R-:W-:Y:S02]  /*7910*/  FSEL R225, R23, -INF , !P6 ;  /* 0xff80000017e17808 */ /* 0x000fe40007000000 */
[----:B------:R-:W-:Y:S02]  /*7920*/  FSEL R206, R24, -INF , !P4 ;  /* 0xff80000018ce7808 */ /* 0x000fe40006000000 */
[----:B------:R-:W-:Y:S02]  /*7930*/  FSEL R19, R34, -INF , !P5 ;  /* 0xff80000022137808 */ /* 0x000fe40006800000 */
[----:B------:R-:W-:-:S02]  /*7940*/  FSEL R204, R12, -INF , !P3 ;  /* 0xff8000000ccc7808 */ /* 0x000fc40005800000 */
[----:B------:R-:W-:Y:S02]  /*7950*/  FSEL R210, R14, -INF , !P2 ;  /* 0xff8000000ed27808 */ /* 0x000fe40005000000 */
[----:B------:R-:W-:Y:S02]  /*7960*/  FSEL R21, R60, -INF , !P1 ;  /* 0xff8000003c157808 */ /* 0x000fe40004800000 */
[CC--:B------:R-:W-:Y:S02]  /*7970*/  ISETP.GE.AND P6, PT, R3.reuse, R52.reuse, PT ;  /* 0x000000340300720c */ /* 0x0c0fe40003fc6270 */
[-C--:B------:R-:W-:Y:S02]  /*7980*/  ISETP.GE.AND P4, PT, R3, R55.reuse, PT ;  /* 0x000000370300720c */ /* 0x080fe40003f86270 */
[C---:B------:R-:W-:Y:S02]  /*7990*/  ISETP.GE.AND P5, PT, R0.reuse, R52, PT ;  /* 0x000000340000720c */ /* 0x040fe40003fa6270 */
        /* <DEDUP_REMOVED lines=10> */
[----:B------:R-:W2:Y:S04]  /*7a40*/  LDL.64 R236, [R1+0x18] ;  /* 0x0000180001ec7983 */ /* 0x000ea80000100a00 */
[----:B------:R-:W3:Y:S01]  /*7a50*/  LDL.64 R238, [R1+0x10] ;  /* 0x0000100001ee7983 */ /* 0x000ee20000100a00 */
[----:B------:R-:W-:Y:S02]  /*7a60*/  UIADD3 UR31, UR28, -0x3, URZ ;  /* 0xfffffffd1c1f7890 */ /* 0x000fe4000fffe03f */
[----:B------:R-:W-:-:S02]  /*7a70*/  ULDC.64 UR4, c[0x0][0x198] ;  /* 0x0000660000047ab9 */ /* 0x000fc40000000a00 */
[----:B------:R-:W-:Y:S02]  /*7a80*/  USHF.R.S32.HI UR30, URZ, 0x1f, UR31 ;  /* 0x0000001f3f1e7899 */ /* 0x000fe4000801141f */
[----:B------:R-:W-:Y:S02]  /*7a90*/  UIMAD.WIDE.U32 UR32, UR31, UR4, URZ ;  /* 0x000000041f2072a5 */ /* 0x000fe4000f8e003f */
[----:B------:R-:W-:-:S04]  /*7aa0*/  UIMAD UR30, UR30, UR4, URZ ;  /* 0x000000041e1e72a4 */ /* 0x000fc8000f8e023f */
[----:B------:R-:W-:Y:S01]  /*7ab0*/  UIMAD UR5, UR31, UR5, UR30 ;  /* 0x000000051f0572a4 */ /* 0x000fe2000f8e021e */
[----:B------:R-:W-:Y:S02]  /*7ac0*/  IMAD.U32 R0, RZ, RZ, UR32 ;  /* 0x00000020ff007e24 */ /* 0x000fe4000f8e00ff */
[----:B------:R-:W-:Y:S01]  /*7ad0*/  IMAD.U32 R5, RZ, RZ, UR32 ;  /* 0x00000020ff057e24 */ /* 0x000fe2000f8e00ff */
[----:B------:R-:W-:-:S06]  /*7ae0*/  UIADD3 UR5, UR33, UR5, URZ ;  /* 0x0000000521057290 */ /* 0x000fcc000fffe03f */
[----:B------:R-:W-:Y:S01]  /*7af0*/  IMAD.U32 R3, RZ, RZ, UR5 ;  /* 0x00000005ff037e24 */ /* 0x000fe2000f8e00ff */
[----:B--2---:R-:W-:-:S04]  /*7b00*/  LEA R0, P0, R0, R236, 0x6 ;  /* 0x000000ec00007211 */ /* 0x004fc800078030ff */
[----:B------:R-:W-:Y:S02]  /*7b10*/  LEA R4, P1, R0, c[0x0][0x168], 0x1 ;  /* 0x00005a0000047a11 */ /* 0x000fe400078208ff */
[----:B---3--:R-:W-:Y:S02]  /*7b20*/  LEA.HI.X R3, R5, R239, R3, 0x6, P0 ;  /* 0x000000ef05037211 */ /* 0x008fe400000f3403 */
        /* <DEDUP_REMOVED lines=13> */
.L_x_340:
[----:B------:R-:W2:Y:S04]  /*7c00*/  LDL R0, [R1+0x40] ;  /* 0x0000400001007983 */ /* 0x000ea80000100800 */
[----:B------:R-:W3:Y:S04]  /*7c10*/  LDL R3, [R1+0x50] ;  /* 0x0000500001037983 */ /* 0x000ee80000100800 */
[----:B------:R-:W4:Y:S04]  /*7c20*/  LDL R8, [R1] ;  /* 0x0000000001087983 */ /* 0x000f280000100800 */
[----:B-1----:R-:W5:Y:S04]  /*7c30*/  LDL R4, [R1+0x4] ;  /* 0x0000040001047983 */ /* 0x002f680000100800 */
[----:B------:R-:W5:Y:S01]  /*7c40*/  LDL.LU R7, [R1+0x8] ;  /* 0x0000080001077983 */ /* 0x000f620000300800 */
[----:B------:R-:W-:Y:S01]  /*7c50*/  USHF.L.U32 UR4, UR29, 0x1, URZ ;  /* 0x000000011d047899 */ /* 0x000fe2000800063f */
[----:B------:R-:W-:-:S02]  /*7c60*/  FMNMX.FTZ R6, R136, R17, !PT ;  /* 0x0000001188067209 */ /* 0x000fc40007810000 */
[----:B------:R-:W-:Y:S01]  /*7c70*/  FMNMX.FTZ R9, R135, R19, !PT ;  /* 0x0000001387097209 */ /* 0x000fe20007810000 */
[----:B--2---:R-:W-:-:S04]  /*7c80*/  IMAD.WIDE.U32 R172, R0, -0x2daee0ad, RZ ;  /* 0xd2511f5300ac7825 */ /* 0x004fc800078e00ff */
[----:B------:R-:W-:Y:S02]  /*7c90*/  IMAD.U32 R0, RZ, RZ, UR27 ;  /* 0x0000001bff007e24 */ /* 0x000fe4000f8e00ff */
[----:B---3--:R-:W-:-:S03]  /*7ca0*/  IMAD.WIDE.U32 R226, R3, -0x326172a9, RZ ;  /* 0xcd9e8d5703e27825 */ /* 0x008fc600078e00ff */
[----:B------:R-:W-:Y:S02]  /*7cb0*/  LOP3.LUT R0, R173, UR4, R0, 0x96, !PT ;  /* 0x00000004ad007c12 */ /* 0x000fe4000f8e9600 */
[----:B----4-:R-:W-:Y:S01]  /*7cc0*/  LOP3.LUT R3, R227, R8, RZ, 0x3c, !PT ;  /* 0x00000008e3037212 */ /* 0x010fe200078e3cff */
[----:B-----5:R-:W-:-:S04]  /*7cd0*/  IMAD.WIDE.U32 R174, R4, -0x326172a9, RZ ;  /* 0xcd9e8d5704ae7825 */ /* 0x020fc800078e00ff */
[----:B------:R-:W-:-:S04]  /*7ce0*/  IMAD.WIDE.U32 R4, R0, -0x326172a9, RZ ;  /* 0xcd9e8d5700047825 */ /* 0x000fc800078e00ff */
[----:B------:R-:W-:Y:S01]  /*7cf0*/  IMAD.WIDE.U32 R42, R3, -0x2daee0ad, RZ ;  /* 0xd2511f53032a7825 */ /* 0x000fe200078e00ff */
[----:B------:R-:W-:Y:S02]  /*7d00*/  FMNMX.FTZ R3, R18, R6, !PT ;  /* 0x0000000612037209 */ /* 0x000fe40007810000 */
[----:B------:R-:W-:Y:S02]  /*7d10*/  LOP3.LUT R0, R175, R8, RZ, 0x3c, !PT ;  /* 0x00000008af007212 */ /* 0x000fe400078e3cff */
[----:B------:R-:W-:Y:S02]  /*7d20*/  LOP3.LUT R6, R5, UR15, R174, 0x96, !PT ;  /* 0x0000000f05067c12 */ /* 0x000fe4000f8e96ae */
[----:B------:R-:W-:Y:S02]  /*7d30*/  LOP3.LUT R10, R249, UR13, R4, 0x96, !PT ;  /* 0x0000000df90a7c12 */ /* 0x000fe4000f8e9604 */
[----:B------:R-:W-:Y:S01]  /*7d40*/  LOP3.LUT R8, R43, UR14, R172, 0x96, !PT ;  /* 0x0000000e2b087c12 */ /* 0x000fe2000f8e96ac */
[----:B------:R-:W-:Y:S01]  /*7d50*/  IMAD.MOV.U32 R25, RZ, RZ, R7 ;  /* 0x000000ffff197224 */ /* 0x000fe200078e0007 */
[----:B------:R-:W-:Y:S01]  /*7d60*/  FMNMX.FTZ R3, R61, R3, !PT ;  /* 0x000000033d037209 */ /* 0x000fe20007810000 */
[----:B------:R-:W-:-:S02]  /*7d70*/  IMAD R43, R0, -0x2daee0ad, RZ ;  /* 0xd2511f53002b7824 */ /* 0x000fc400078e02ff */
[----:B------:R-:W-:Y:S01]  /*7d80*/  IMAD.WIDE.U32 R6, R6, -0x2daee0ad, RZ ;  /* 0xd2511f5306067825 */ /* 0x000fe200078e00ff */
[----:B------:R-:W-:-:S03]  /*7d90*/  FMNMX.FTZ R0, R63, R3, !PT ;  /* 0x000000033f007209 */ /* 0x000fc60007810000 */
[----:B------:R-:W-:-:S04]  /*7da0*/  IMAD.WIDE.U32 R10, R10, -0x2daee0ad, RZ ;  /* 0xd2511f530a0a7825 */ /* 0x000fc800078e00ff */
[----:B------:R-:W-:Y:S01]  /*7db0*/  IMAD.WIDE.U32 R40, R8, -0x326172a9, RZ ;  /* 0xcd9e8d5708287825 */ /* 0x000fe200078e00ff */
[----:B------:R-:W-:Y:S02]  /*7dc0*/  LOP3.LUT R7, R7, UR12, R43, 0x96, !PT ;  /* 0x0000000c07077c12 */ /* 0x000fe4000f8e962b */
[----:B------:R-:W-:Y:S02]  /*7dd0*/  LOP3.LUT R14, R11, UR10, R6, 0x96, !PT ;  /* 0x0000000a0b0e7c12 */ /* 0x000fe4000f8e9606 */
[----:B------:R-:W-:Y:S02]  /*7de0*/  LOP3.LUT R5, R5, UR15, R226, 0x96, !PT ;  /* 0x0000000f05057c12 */ /* 0x000fe4000f8e96e2 */
[----:B------:R-:W-:Y:S02]  /*7df0*/  LOP3.LUT R8, R41, UR13, R4, 0x96, !PT ;  /* 0x0000000d29087c12 */ /* 0x000fe4000f8e9604 */
[----:B------:R-:W-:Y:S01]  /*7e00*/  FMNMX.FTZ R0, R181, R0, !PT ;  /* 0x00000000b5007209 */ /* 0x000fe20007810000 */
[----:B------:R-:W-:Y:S01]  /*7e10*/  IMAD.WIDE.U32 R6, R7, -0x326172a9, RZ ;  /* 0xcd9e8d5707067825 */ /* 0x000fe200078e00ff */
[----:B------:R-:W-:-:S02]  /*7e20*/  FMNMX.FTZ R3, R20, R9, !PT ;  /* 0x0000000914037209 */ /* 0x000fc40007810000 */
[----:B------:R-:W-:Y:S01]  /*7e30*/  FMNMX.FTZ R0, R180, R0, !PT ;  /* 0x00000000b4007209 */ /* 0x000fe20007810000 */
[----:B------:R-:W-:-:S04]  /*7e40*/  IMAD.WIDE.U32 R14, R14, -0x326172a9, RZ ;  /* 0xcd9e8d570e0e7825 */ /* 0x000fc800078e00ff */
[----:B------:R-:W-:Y:S01]  /*7e50*/  IMAD.WIDE.U32 R4, R5, -0x2daee0ad, RZ ;  /* 0xd2511f5305047825 */ /* 0x000fe200078e00ff */
[----:B------:R-:W-:-:S03]  /*7e60*/  FMNMX.FTZ R0, R58, R0, !PT ;  /* 0x000000003a007209 */ /* 0x000fc60007810000 */
[----:B------:R-:W-:Y:S01]  /*7e70*/  IMAD.WIDE.U32 R8, R8, -0x2daee0ad, RZ ;  /* 0xd2511f5308087825 */ /* 0x000fe200078e00ff */
[----:B------:R-:W-:-:S04]  /*7e80*/  LOP3.LUT R11, R15, UR9, R6, 0x96, !PT ;  /* 0x000000090f0b7c12 */ /* 0x000fc8000f8e9606 */
[----:B------:R-:W-:Y:S02]  /*7e90*/  LOP3.LUT R15, R9, UR10, R4, 0x96, !PT ;  /* 0x0000000a090f7c12 */ /* 0x000fe4000f8e9604 */
[----:B------:R-:W-:Y:S02]  /*7ea0*/  FMNMX.FTZ R9, R132, R3, !PT ;  /* 0x0000000384097209 */ /* 0x000fe40007810000 */
[----:B------:R-:W-:Y:S02]  /*7eb0*/  FMNMX.FTZ R3, R57, R0, !PT ;  /* 0x0000000039037209 */ /* 0x000fe40007810000 */
[----:B------:R-:W-:Y:S02]  /*7ec0*/  LOP3.LUT R5, R5, UR12, R42, 0x96, !PT ;  /* 0x0000000c05057c12 */ /* 0x000fe4000f8e962a */
[----:B------:R-:W-:Y:S02]  /*7ed0*/  FMNMX.FTZ R3, R184, R3, !PT ;  /* 0x00000003b8037209 */ /* 0x000fe40007810000 */
[----:B------:R-:W-:Y:S01]  /*7ee0*/  LOP3.LUT R7, R7, UR11, R248, 0x96, !PT ;  /* 0x0000000b07077c12 */ /* 0x000fe2000f8e96f8 */
[----:B------:R-:W-:Y:S01]  /*7ef0*/  IMAD.WIDE.U32 R4, R5, -0x326172a9, RZ ;  /* 0xcd9e8d5705047825 */ /* 0x000fe200078e00ff */
[----:B------:R-:W-:-:S02]  /*7f00*/  FMNMX.FTZ R3, R187, R3, !PT ;  /* 0x00000003bb037209 */ /* 0x000fc40007810000 */
[----:B------:R-:W-:Y:S01]  /*7f10*/  FMNMX.FTZ R0, R133, R9, !PT ;  /* 0x0000000985007209 */ /* 0x000fe20007810000 */
[----:B------:R-:W-:Y:S01]  /*7f20*/  IMAD.WIDE.U32 R6, R7, -0x2daee0ad, RZ ;  /* 0xd2511f5307067825 */ /* 0x000fe200078e00ff */
[----:B------:R-:W-:Y:S02]  /*7f30*/  FMNMX.FTZ R3, R185, R3, !PT ;  /* 0x00000003b9037209 */ /* 0x000fe40007810000 */
[----:B------:R-:W-:Y:S01]  /*7f40*/  LOP3.LUT R12, R5, UR11, R40, 0x96, !PT ;  /* 0x0000000b050c7c12 */ /* 0x000fe2000f8e9628 */
[----:B------:R-:W-:Y:S01]  /*7f50*/  IMAD.WIDE.U32 R38, R11, -0x2daee0ad, RZ ;  /* 0xd2511f530b267825 */ /* 0x000fe200078e00ff */
[----:B------:R-:W-:Y:S02]  /*7f60*/  FMNMX.FTZ R0, R183, R0, !PT ;  /* 0x00000000b7007209 */ /* 0x000fe40007810000 */
[----:B------:R-:W-:Y:S01]  /*7f70*/  FMNMX.FTZ R3, R186, R3, !PT ;  /* 0x00000003ba037209 */ /* 0x000fe20007810000 */
[----:B------:R-:W-:Y:S01]  /*7f80*/  IMAD.WIDE.U32 R12, R12, -0x2daee0ad, RZ ;  /* 0xd2511f530c0c7825 */ /* 0x000fe200078e00ff */
[----:B------:R-:W-:-:S02]  /*7f90*/  LOP3.LUT R16, R39, UR6, R6, 0x96, !PT ;  /* 0x0000000627107c12 */ /* 0x000fc4000f8e9606 */
[----:B------:R-:W-:Y:S02]  /*7fa0*/  FMNMX.FTZ R5, R134, R21, !PT ;  /* 0x0000001586057209 */ /* 0x000fe40007810000 */
[----:B------:R-:W-:Y:S01]  /*7fb0*/  LOP3.LUT R7, R7, UR8, R10, 0x96, !PT ;  /* 0x0000000807077c12 */ /* 0x000fe2000f8e960a */
[----:B------:R-:W-:Y:S01]  /*7fc0*/  IMAD.WIDE.U32 R10, R15, -0x326172a9, RZ ;  /* 0xcd9e8d570f0a7825 */ /* 0x000fe200078e00ff */
[----:B------:R-:W-:Y:S02]  /*7fd0*/  FMNMX.FTZ R6, R182, R0, !PT ;  /* 0x00000000b6067209 */ /* 0x000fe40007810000 */
[----:B------:R-:W-:Y:S02]  /*7fe0*/  FMNMX.FTZ R3, R215, R3, !PT ;  /* 0x00000003d7037209 */ /* 0x000fe40007810000 */
[----:B------:R-:W-:Y:S02]  /*7ff0*/  FMNMX.FTZ R0, R176, R5, !PT ;  /* 0x00000005b0007209 */ /* 0x000fe40007810000 */
[----:B------:R-:W-:-:S02]  /*8000*/  FMNMX.FTZ R5, R178, R6, !PT ;  /* 0x00000006b2057209 */ /* 0x000fc40007810000 */
[----:B------:R-:W-:Y:S02]  /*8010*/  LOP3.LUT R15, R13, UR8, R8, 0x96, !PT ;  /* 0x000000080d0f7c12 */ /* 0x000fe4000f8e9608 */
[----:B------:R-:W-:Y:S02]  /*8020*/  FMNMX.FTZ R3, R223, R3, !PT ;  /* 0x00000003df037209 */ /* 0x000fe40007810000 */
[----:B------:R-:W-:Y:S02]  /*8030*/  LOP3.LUT R13, R11, UR9, R4, 0x96, !PT ;  /* 0x000000090b0d7c12 */ /* 0x000fe4000f8e9604 */
[----:B------:R-:W-:Y:S02]  /*8040*/  FMNMX.FTZ R4, R137, R0, !PT ;  /* 0x0000000089047209 */ /* 0x000fe40007810000 */
[----:B------:R-:W-:Y:S01]  /*8050*/  FMNMX.FTZ R0, R59, R5, !PT ;  /* 0x000000053b007209 */ /* 0x000fe20007810000 */
[----:B------:R-:W-:Y:S01]  /*8060*/  IMAD.WIDE.U32 R6, R7, -0x326172a9, RZ ;  /* 0xcd9e8d5707067825 */ /* 0x000fe200078e00ff */
[----:B------:R-:W-:-:S02]  /*8070*/  FMNMX.FTZ R8, R211, R3, !PT ;  /* 0x00000003d3087209 */ /* 0x000fc40007810000 */
[----:B------:R-:W-:Y:S02]  /*8080*/  FMNMX.FTZ R11, R138, R4, !PT ;  /* 0x000000048a0b7209 */ /* 0x000fe40007810000 */
[----:B------:R-:W-:Y:S02]  /*8090*/  FMNMX.FTZ R9, R197, R0, !PT ;  /* 0x00000000c5097209 */ /* 0x000fe40007810000 */
[----:B------:R-:W-:Y:S02]  /*80a0*/  FMNMX.FTZ R8, R212, R8, !PT ;  /* 0x00000008d4087209 */ /* 0x000fe40007810000 */
[----:B------:R-:W-:Y:S02]  /*80b0*/  LOP3.LUT R39, R7, UR7, R14, 0x96, !PT ;  /* 0x0000000707277c12 */ /* 0x000fe4000f8e960e */
[----:B------:R-:W-:Y:S01]  /*80c0*/  FMNMX.FTZ R0, R179, R11, !PT ;  /* 0x0000000bb3007209 */ /* 0x000fe20007810000 */
[----:B------:R-:W-:Y:S01]  /*80d0*/  IMAD.WIDE.U32 R4, R16, -0x326172a9, RZ ;  /* 0xcd9e8d5710047825 */ /* 0x000fe200078e00ff */
[----:B------:R-:W-:Y:S01]  /*80e0*/  FMNMX.FTZ R7, R198, R9, !PT ;  /* 0x00000009c6077209 */ /* 0x000fe20007810000 */
[----:B------:R-:W1:Y:S01]  /*80f0*/  SHFL.BFLY PT, R16, R8, 0x2, 0x1f ;  /* 0x0c401f0008107f89 */ /* 0x000e6200000e0000 */
[----:B------:R-:W-:-:S02]  /*8100*/  FMNMX.FTZ R11, R200, R0, !PT ;  /* 0x00000000c80b7209 */ /* 0x000fc40007810000 */
[----:B------:R-:W-:Y:S01]  /*8110*/  FMNMX.FTZ R0, R192, R7, !PT ;  /* 0x00000007c0007209 */ /* 0x000fe20007810000 */
[----:B------:R-:W-:Y:S01]  /*8120*/  IMAD.WIDE.U32 R36, R13, -0x2daee0ad, RZ ;  /* 0xd2511f530d247825 */ /* 0x000fe200078e00ff */
[----:B------:R-:W-:Y:S02]  /*8130*/  LOP3.LUT R3, R5, UR17, R6, 0x96, !PT ;  /* 0x0000001105037c12 */ /* 0x000fe4000f8e9606 */
[----:B------:R-:W-:Y:S01]  /*8140*/  FMNMX.FTZ R0, R188, R0, !PT ;  /* 0x00000000bc007209 */ /* 0x000fe20007810000 */
[----:B------:R-:W-:Y:S01]  /*8150*/  IMAD.WIDE.U32 R6, R15, -0x326172a9, RZ ;  /* 0xcd9e8d570f067825 */ /* 0x000fe200078e00ff */
[C---:B------:R-:W-:Y:S02]  /*8160*/  LOP3.LUT R9, R4.reuse, 0xffff, RZ, 0xc0, !PT ;  /* 0x0000ffff04097812 */ /* 0x040fe400078ec0ff */
[----:B------:R-:W-:Y:S02]  /*8170*/  LOP3.LUT R15, R4, 0xff, RZ, 0xc0, !PT ;  /* 0x000000ff040f7812 */ /* 0x000fe400078ec0ff */
[----:B------:R-:W-:-:S02]  /*8180*/  SHF.R.U32.HI R13, RZ, 0x10, R4 ;  /* 0x00000010ff0d7819 */ /* 0x000fc40000011604 */
[----:B------:R-:W-:Y:S02]  /*8190*/  SHF.R.U32.HI R14, RZ, 0x18, R4 ;  /* 0x00000018ff0e7819 */ /* 0x000fe40000011604 */
[----:B------:R-:W-:Y:S02]  /*81a0*/  FMNMX.FTZ R0, R224, R0, !PT ;  /* 0x00000000e0007209 */ /* 0x000fe40007810000 */
[----:B------:R-:W-:Y:S02]  /*81b0*/  FMNMX.FTZ R4, R48, R11, !PT ;  /* 0x0000000b30047209 */ /* 0x000fe40007810000 */
[----:B------:R-:W-:Y:S02]  /*81c0*/  LOP3.LUT R5, R37, UR6, R12, 0x96, !PT ;  /* 0x0000000625057c12 */ /* 0x000fe4000f8e960c */
[----:B------:R-:W-:Y:S02]  /*81d0*/  LOP3.LUT R37, R7, UR7, R10, 0x96, !PT ;  /* 0x0000000707257c12 */ /* 0x000fe4000f8e960a */
[----:B------:R-:W-:-:S02]  /*81e0*/  FMNMX.FTZ R0, R225, R0, !PT ;  /* 0x00000000e1007209 */ /* 0x000fc40007810000 */
[----:B------:R-:W-:Y:S01]  /*81f0*/  FMNMX.FTZ R7, R49, R4, !PT ;  /* 0x0000000431077209 */ /* 0x000fe20007810000 */
[----:B------:R-:W-:Y:S01]  /*8200*/  IMAD.WIDE.U32 R4, R5, -0x326172a9, RZ ;  /* 0xcd9e8d5705047825 */ /* 0x000fe200078e00ff */
[----:B------:R-:W-:Y:S02]  /*8210*/  SHF.R.U32.HI R9, RZ, 0x8, R9 ;  /* 0x00000008ff097819 */ /* 0x000fe40000011609 */
[----:B------:R-:W-:Y:S02]  /*8220*/  FMNMX.FTZ R0, R213, R0, !PT ;  /* 0x00000000d5007209 */ /* 0x000fe40007810000 */
[----:B------:R-:W-:Y:S02]  /*8230*/  FMNMX.FTZ R10, R193, R7, !PT ;  /* 0x00000007c10a7209 */ /* 0x000fe40007810000 */
[----:B------:R-:W-:Y:S02]  /*8240*/  PRMT R24, R15, 0x5410, R9 ;  /* 0x000054100f187816 */ /* 0x000fe40000000009 */
[----:B------:R-:W-:-:S02]  /*8250*/  FMNMX.FTZ R7, R214, R0, !PT ;  /* 0x00000000d6077209 */ /* 0x000fc40007810000 */
[----:B------:R-:W-:Y:S02]  /*8260*/  LOP3.LUT R11, R13, 0xff, RZ, 0xc0, !PT ;  /* 0x000000ff0d0b7812 */ /* 0x000fe400078ec0ff */
[----:B------:R-:W-:Y:S02]  /*8270*/  LOP3.LUT R0, R5, UR17, R6, 0x96, !PT ;  /* 0x0000001105007c12 */ /* 0x000fe4000f8e9606 */
[----:B------:R-:W-:Y:S02]  /*8280*/  FMNMX.FTZ R9, R2, R62, !PT ;  /* 0x0000003e02097209 */ /* 0x000fe40007810000 */
[----:B------:R-:W-:Y:S02]  /*8290*/  FMNMX.FTZ R10, R194, R10, !PT ;  /* 0x0000000ac20a7209 */ /* 0x000fe40007810000 */
[----:B-1----:R-:W-:Y:S02]  /*82a0*/  FMNMX.FTZ R6, R8, R16, !PT ;  /* 0x0000001008067209 */ /* 0x002fe40007810000 */
[----:B------:R-:W-:-:S02]  /*82b0*/  FMNMX.FTZ R8, R177, R9, !PT ;  /* 0x00000009b1087209 */ /* 0x000fc40007810000 */
[----:B------:R-:W-:Y:S02]  /*82c0*/  PRMT R23, R11, 0x5410, R14 ;  /* 0x000054100b177816 */ /* 0x000fe4000000000e */
[----:B------:R-:W-:Y:S01]  /*82d0*/  FMNMX.FTZ R9, R189, R10, !PT ;  /* 0x0000000abd097209 */ /* 0x000fe20007810000 */
[----:B------:R-:W1:Y:S01]  /*82e0*/  SHFL.BFLY PT, R11, R7, 0x2, 0x1f ;  /* 0x0c401f00070b7f89 */ /* 0x000e6200000e0000 */
[----:B------:R-:W-:-:S03]  /*82f0*/  LOP3.LUT R12, R4, 0xffff, RZ, 0xc0, !PT ;  /* 0x0000ffff040c7812 */ /* 0x000fc600078ec0ff */
[----:B------:R-:W2:Y:S01]  /*8300*/  SHFL.BFLY PT, R10, R6, 0x1, 0x1f ;  /* 0x0c201f00060a7f89 */ /* 0x000ea200000e0000 */
[----:B------:R-:W-:Y:S02]  /*8310*/  FMNMX.FTZ R5, R139, R8, !PT ;  /* 0x000000088b057209 */ /* 0x000fe40007810000 */
[----:B------:R-:W-:Y:S02]  /*8320*/  FMNMX.FTZ R8, R190, R9, !PT ;  /* 0x00000009be087209 */ /* 0x000fe40007810000 */
[----:B------:R-:W-:Y:S02]  /*8330*/  LOP3.LUT R15, R4, 0xff, RZ, 0xc0, !PT ;  /* 0x000000ff040f7812 */ /* 0x000fe400078ec0ff */
[--C-:B------:R-:W-:Y:S02]  /*8340*/  SHF.R.U32.HI R14, RZ, 0x10, R4.reuse ;  /* 0x00000010ff0e7819 */ /* 0x100fe40000011604 */
[----:B------:R-:W-:Y:S02]  /*8350*/  SHF.R.U32.HI R13, RZ, 0x18, R4 ;  /* 0x00000018ff0d7819 */ /* 0x000fe40000011604 */
[----:B------:R-:W-:-:S02]  /*8360*/  LOP3.LUT R4, R3, 0xffff, RZ, 0xc0, !PT ;  /* 0x0000ffff03047812 */ /* 0x000fc400078ec0ff */
[----:B------:R-:W-:Y:S02]  /*8370*/  FMNMX.FTZ R8, R206, R8, !PT ;  /* 0x00000008ce087209 */ /* 0x000fe40007810000 */
[----:B------:R-:W-:Y:S02]  /*8380*/  FMNMX.FTZ R9, R56, R5, !PT ;  /* 0x0000000538097209 */ /* 0x000fe40007810000 */
[----:B------:R-:W-:Y:S02]  /*8390*/  SHF.R.U32.HI R5, RZ, 0x8, R4 ;  /* 0x00000008ff057819 */ /* 0x000fe40000011604 */
[----:B------:R-:W-:Y:S02]  /*83a0*/  LOP3.LUT R4, R3, 0xff, RZ, 0xc0, !PT ;  /* 0x000000ff03047812 */ /* 0x000fe400078ec0ff */
[----:B------:R-:W-:Y:S02]  /*83b0*/  FMNMX.FTZ R8, R205, R8, !PT ;  /* 0x00000008cd087209 */ /* 0x000fe40007810000 */
[----:B------:R-:W-:-:S02]  /*83c0*/  FMNMX.FTZ R9, R201, R9, !PT ;  /* 0x00000009c9097209 */ /* 0x000fc40007810000 */
[----:B------:R-:W-:Y:S02]  /*83d0*/  PRMT R22, R4, 0x5410, R5 ;  /* 0x0000541004167816 */ /* 0x000fe40000000005 */
[----:B------:R-:W-:Y:S02]  /*83e0*/  FMNMX.FTZ R4, R204, R8, !PT ;  /* 0x00000008cc047209 */ /* 0x000fe40007810000 */
[----:B------:R-:W-:Y:S02]  /*83f0*/  FMNMX.FTZ R9, R196, R9, !PT ;  /* 0x00000009c4097209 */ /* 0x000fe40007810000 */
[----:B------:R-:W-:Y:S02]  /*8400*/  FMNMX.FTZ R4, R203, R4, !PT ;  /* 0x00000004cb047209 */ /* 0x000fe40007810000 */
[----:B------:R-:W-:Y:S02]  /*8410*/  FMNMX.FTZ R9, R50, R9, !PT ;  /* 0x0000000932097209 */ /* 0x000fe40007810000 */
[----:B-1----:R-:W-:-:S02]  /*8420*/  FMNMX.FTZ R5, R7, R11, !PT ;  /* 0x0000000b07057209 */ /* 0x002fc40007810000 */
[----:B--2---:R-:W-:Y:S02]  /*8430*/  FMNMX.FTZ R246, R6, R10, !PT ;  /* 0x0000000a06f67209 */ /* 0x004fe40007810000 */
[--C-:B------:R-:W-:Y:S01]  /*8440*/  SHF.R.U32.HI R7, RZ, 0x10, R3.reuse ;  /* 0x00000010ff077819 */ /* 0x100fe20000011603 */
[----:B------:R-:W1:Y:S01]  /*8450*/  SHFL.BFLY PT, R10, R4, 0x2, 0x1f ;  /* 0x0c401f00040a7f89 */ /* 0x000e6200000e0000 */
[----:B------:R-:W-:Y:S02]  /*8460*/  SHF.R.U32.HI R8, RZ, 0x18, R3 ;  /* 0x00000018ff087819 */ /* 0x000fe40000011603 */
[----:B------:R-:W-:Y:S01]  /*8470*/  FMNMX.FTZ R3, R51, R9, !PT ;  /* 0x0000000933037209 */ /* 0x000fe20007810000 */
[----:B------:R-:W-:Y:S01]  /*8480*/  FMUL.FTZ R34, R246, c[0x0][0x23c] ;  /* 0x00008f00f6227a20 */ /* 0x000fe20000410000 */
[----:B------:R-:W-:Y:S02]  /*8490*/  LOP3.LUT R7, R7, 0xff, RZ, 0xc0, !PT ;  /* 0x000000ff07077812 */ /* 0x000fe400078ec0ff */
[----:B------:R-:W-:-:S02]  /*84a0*/  FMNMX.FTZ R3, R202, R3, !PT ;  /* 0x00000003ca037209 */ /* 0x000fc40007810000 */
[----:B------:R-:W-:Y:S02]  /*84b0*/  FSETP.NEU.FTZ.AND P3, PT, R246, -INF , PT ;  /* 0xff800000f600780b */ /* 0x000fe40003f7d000 */
[----:B------:R-:W-:Y:S02]  /*84c0*/  FMNMX.FTZ R3, R199, R3, !PT ;  /* 0x00000003c7037209 */ /* 0x000fe40007810000 */
[----:B------:R-:W-:Y:S02]  /*84d0*/  PRMT R9, R7, 0x5410, R8 ;  /* 0x0000541007097816 */ /* 0x000fe40000000008 */
[----:B------:R-:W-:Y:S01]  /*84e0*/  FSEL R34, R34, RZ, P3 ;  /* 0x000000ff22227208 */ /* 0x000fe20001800000 */
[----:B------:R-:W2:Y:S01]  /*84f0*/  SHFL.BFLY PT, R8, R5, 0x1, 0x1f ;  /* 0x0c201f0005087f89 */ /* 0x000ea200000e0000 */
[----:B------:R-:W-:-:S03]  /*8500*/  FMNMX.FTZ R3, R191, R3, !PT ;  /* 0x00000003bf037209 */ /* 0x000fc60007810000 */
[----:B------:R-:W-:Y:S01]  /*8510*/  FFMA.FTZ R6, R17, c[0x0][0x23c], -R34 ;  /* 0x00008f0011067a23 */ /* 0x000fe20000010822 */
[----:B------:R-:W-:-:S03]  /*8520*/  FMNMX.FTZ R3, R195, R3, !PT ;  /* 0x00000003c3037209 */ /* 0x000fc60007810000 */
[----:B------:R3:W-:Y:S01]  /*8530*/  MUFU.EX2 R26, R6 ;  /* 0x00000006001a7308 */ /* 0x0007e20000000800 */
[----:B------:R-:W-:Y:S01]  /*8540*/  FFMA.FTZ R7, R18, c[0x0][0x23c], -R34 ;  /* 0x00008f0012077a23 */ /* 0x000fe20000010822 */
[----:B---3--:R-:W-:Y:S02]  /*8550*/  FMNMX.FTZ R6, R208, R3, !PT ;  /* 0x00000003d0067209 */ /* 0x008fe40007810000 */
[----:B-1----:R-:W-:Y:S02]  /*8560*/  FMNMX.FTZ R3, R4, R10, !PT ;  /* 0x0000000a04037209 */ /* 0x002fe40007810000 */
[----:B------:R-:W-:-:S04]  /*8570*/  FMNMX.FTZ R4, R207, R6, !PT ;  /* 0x00000006cf047209 */ /* 0x000fc80007810000 */
[----:B------:R-:W-:Y:S01]  /*8580*/  FMNMX.FTZ R4, R210, R4, !PT ;  /* 0x00000004d2047209 */ /* 0x000fe20007810000 */
[----:B------:R1:W-:Y:S03]  /*8590*/  MUFU.EX2 R231, R7 ;  /* 0x0000000700e77308 */ /* 0x0003e60000000800 */
[----:B------:R-:W-:Y:S02]  /*85a0*/  FMNMX.FTZ R4, R209, R4, !PT ;  /* 0x00000004d1047209 */ /* 0x000fe40007810000 */
[----:B--2---:R-:W-:-:S03]  /*85b0*/  FMNMX.FTZ R245, R5, R8, !PT ;  /* 0x0000000805f57209 */ /* 0x004fc60007810000 */
[----:B------:R-:W-:Y:S01]  /*85c0*/  SHFL.BFLY PT, R8, R4, 0x2, 0x1f ;  /* 0x0c401f0004087f89 */ /* 0x000fe200000e0000 */
[C---:B------:R-:W-:Y:S01]  /*85d0*/  FSETP.NEU.FTZ.AND P2, PT, R245.reuse, -INF , PT ;  /* 0xff800000f500780b */ /* 0x040fe20003f5d000 */
[----:B------:R-:W-:Y:S02]  /*85e0*/  FMUL.FTZ R35, R245, c[0x0][0x23c] ;  /* 0x00008f00f5237a20 */ /* 0x000fe40000410000 */
[----:B-1----:R-:W1:Y:S03]  /*85f0*/  SHFL.BFLY PT, R7, R3, 0x1, 0x1f ;  /* 0x0c201f0003077f89 */ /* 0x002e6600000e0000 */
[----:B------:R-:W-:Y:S01]  /*8600*/  FSEL R35, R35, RZ, P2 ;  /* 0x000000ff23237208 */ /* 0x000fe20001000000 */
[----:B------:R-:W-:-:S04]  /*8610*/  FFMA.FTZ R5, R61, c[0x0][0x23c], -R34 ;  /* 0x00008f003d057a23 */ /* 0x000fc80000010822 */
[----:B------:R-:W-:Y:S01]  /*8620*/  FFMA.FTZ R6, R19, c[0x0][0x23c], -R35 ;  /* 0x00008f0013067a23 */ /* 0x000fe20000010823 */
[----:B------:R2:W-:Y:S08]  /*8630*/  MUFU.EX2 R236, R5 ;  /* 0x0000000500ec7308 */ /* 0x0005f00000000800 */
[----:B------:R3:W-:Y:S01]  /*8640*/  MUFU.EX2 R232, R6 ;  /* 0x0000000600e87308 */ /* 0x0007e20000000800 */
[----:B--2---:R-:W-:Y:S01]  /*8650*/  FFMA.FTZ R5, R63, c[0x0][0x23c], -R34 ;  /* 0x00008f003f057a23 */ /* 0x004fe20000010822 */
[----:B-1----:R-:W-:-:S06]  /*8660*/  FMNMX.FTZ R244, R3, R7, !PT ;  /* 0x0000000703f47209 */ /* 0x002fcc0007810000 */
[----:B------:R1:W2:Y:S01]  /*8670*/  MUFU.EX2 R28, R5 ;  /* 0x00000005001c7308 */ /* 0x0002a20000000800 */
[----:B---3--:R-:W-:Y:S01]  /*8680*/  FFMA.FTZ R6, R20, c[0x0][0x23c], -R35 ;  /* 0x00008f0014067a23 */ /* 0x008fe20000010823 */
[----:B------:R-:W-:-:S06]  /*8690*/  FMNMX.FTZ R3, R4, R8, !PT ;  /* 0x0000000804037209 */ /* 0x000fcc0007810000 */
[----:B------:R3:W-:Y:S01]  /*86a0*/  MUFU.EX2 R237, R6 ;  /* 0x0000000600ed7308 */ /* 0x0007e20000000800 */
[----:B-1----:R-:W-:-:S04]  /*86b0*/  SHF.R.U32.HI R5, RZ, 0x8, R12 ;  /* 0x00000008ff057819 */ /* 0x002fc8000001160c */
[----:B------:R-:W-:Y:S01]  /*86c0*/  PRMT R15, R15, 0x5410, R5 ;  /* 0x000054100f0f7816 */ /* 0x000fe20000000005 */
[----:B---3--:R-:W-:Y:S01]  /*86d0*/  FFMA.FTZ R6, R132, c[0x0][0x23c], -R35 ;  /* 0x00008f0084067a23 */ /* 0x008fe20000010823 */
[----:B------:R-:W-:Y:S01]  /*86e0*/  LOP3.LUT R5, R14, 0xff, RZ, 0xc0, !PT ;  /* 0x000000ff0e057812 */ /* 0x000fe200078ec0ff */
[----:B------:R-:W-:Y:S02]  /*86f0*/  FMUL.FTZ R32, R244, c[0x0][0x23c] ;  /* 0x00008f00f4207a20 */ /* 0x000fe40000410000 */
[----:B------:R1:W3:Y:S01]  /*8700*/  MUFU.EX2 R27, R6 ;  /* 0x00000006001b7308 */ /* 0x0002e20000000800 */
[----:B------:R-:W-:Y:S02]  /*8710*/  PRMT R18, R5, 0x5410, R13 ;  /* 0x0000541005127816 */ /* 0x000fe4000000000d */
[----:B------:R-:W-:Y:S02]  /*8720*/  LOP3.LUT R5, R0, 0xffff, RZ, 0xc0, !PT ;  /* 0x0000ffff00057812 */ /* 0x000fe400078ec0ff */
[----:B------:R-:W-:-:S02]  /*8730*/  FSETP.NEU.FTZ.AND P1, PT, R244, -INF , PT ;  /* 0xff800000f400780b */ /* 0x000fc40003f3d000 */
[----:B------:R-:W-:Y:S02]  /*8740*/  SHF.R.U32.HI R7, RZ, 0x8, R5 ;  /* 0x00000008ff077819 */ /* 0x000fe40000011605 */
[----:B------:R-:W-:Y:S01]  /*8750*/  FSEL R32, R32, RZ, P1 ;  /* 0x000000ff20207208 */ /* 0x000fe20000800000 */
[----:B-1----:R-:W1:Y:S01]  /*8760*/  SHFL.BFLY PT, R6, R3, 0x1, 0x1f ;  /* 0x0c201f0003067f89 */ /* 0x002e6200000e0000 */
[----:B------:R-:W-:Y:S01]  /*8770*/  LOP3.LUT R4, R0, 0xff, RZ, 0xc0, !PT ;  /* 0x000000ff00047812 */ /* 0x000fe200078ec0ff */
[----:B------:R-:W-:-:S03]  /*8780*/  FFMA.FTZ R5, R133, c[0x0][0x23c], -R35 ;  /* 0x00008f0085057a23 */ /* 0x000fc60000010823 */
[----:B------:R-:W-:Y:S01]  /*8790*/  PRMT R17, R4, 0x5410, R7 ;  /* 0x0000541004117816 */ /* 0x000fe20000000007 */
[----:B------:R-:W-:Y:S01]  /*87a0*/  FFMA.FTZ R4, R21, c[0x0][0x23c], -R32 ;  /* 0x00008f0015047a23 */ /* 0x000fe20000010820 */
[----:B------:R4:W5:Y:S08]  /*87b0*/  MUFU.EX2 R239, R5 ;  /* 0x0000000500ef7308 */ /* 0x0009700000000800 */
[----:B------:R1:W-:Y:S01]  /*87c0*/  MUFU.EX2 R228, R4 ;  /* 0x0000000400e47308 */ /* 0x0003e20000000800 */
[----:B----4-:R-:W-:-:S02]  /*87d0*/  SHF.R.U32.HI R5, RZ, 0x10, R0 ;  /* 0x00000010ff057819 */ /* 0x010fc40000011600 */
[----:B-1----:R-:W-:Y:S02]  /*87e0*/  SHF.R.U32.HI R4, RZ, 0x18, R0 ;  /* 0x00000018ff047819 */ /* 0x002fe40000011600 */
[----:B------:R-:W-:Y:S01]  /*87f0*/  LOP3.LUT R0, R5, 0xff, RZ, 0xc0, !PT ;  /* 0x000000ff05007812 */ /* 0x000fe200078ec0ff */
[----:B------:R-:W-:Y:S02]  /*8800*/  FFMA.FTZ R5, R176, c[0x0][0x23c], -R32 ;  /* 0x00008f00b0057a23 */ /* 0x000fe40000010820 */
[----:B------:R-:W1:Y:S01]  /*8810*/  LDC.U8 R176, c[0x0][0x2d8] ;  /* 0x0000b600ffb07b82 */ /* 0x000e620000000000 */
[----:B------:R-:W-:Y:S02]  /*8820*/  FMNMX.FTZ R235, R3, R6, !PT ;  /* 0x0000000603eb7209 */ /* 0x000fe40007810000 */
[----:B------:R-:W-:Y:S01]  /*8830*/  PRMT R16, R0, 0x5410, R4 ;  /* 0x0000541000107816 */ /* 0x000fe20000000004 */
[----:B------:R-:W-:Y:S01]  /*8840*/  FFMA.FTZ R0, R137, c[0x0][0x23c], -R32 ;  /* 0x00008f0089007a23 */ /* 0x000fe20000010820 */
[C---:B------:R-:W-:Y:S01]  /*8850*/  FSETP.NEU.FTZ.AND P0, PT, R235.reuse, -INF , PT ;  /* 0xff800000eb00780b */ /* 0x040fe20003f1d000 */
[----:B------:R-:W-:-:S02]  /*8860*/  FMUL.FTZ R33, R235, c[0x0][0x23c] ;  /* 0x00008f00eb217a20 */ /* 0x000fc40000410000 */
[----:B------:R4:W1:Y:S03]  /*8870*/  MUFU.EX2 R4, R0 ;  /* 0x0000000000047308 */ /* 0x0008660000000800 */
[----:B------:R-:W-:Y:S01]  /*8880*/  FSEL R33, R33, RZ, P0 ;  /* 0x000000ff21217208 */ /* 0x000fe20000000000 */
[----:B--2---:R-:W-:Y:S02]  /*8890*/  IMAD.MOV.U32 R137, RZ, RZ, R28 ;  /* 0x000000ffff897224 */ /* 0x004fe400078e001c */
[----:B------:R-:W-:Y:S01]  /*88a0*/  FFMA.FTZ R3, R138, c[0x0][0x23c], -R32 ;  /* 0x00008f008a037a23 */ /* 0x000fe20000010820 */
[----:B------:R-:W-:Y:S01]  /*88b0*/  LDSM.16.MT88.4 R28, [R216+0xb000] ;  /* 0x00b00000d81c783b */ /* 0x000fe20000004200 */
[----:B----4-:R-:W-:-:S05]  /*88c0*/  FSEL R0, R246, RZ, P3 ;  /* 0x000000fff6007208 */ /* 0x010fca0001800000 */
[----:B------:R-:W-:Y:S02]  /*88d0*/  FADD.FTZ R6, R136, -R0 ;  /* 0x8000000088067221 */ /* 0x000fe40000010000 */
[----:B------:R-:W-:Y:S01]  /*88e0*/  FFMA.FTZ R0, R62, c[0x0][0x23c], -R33 ;  /* 0x00008f003e007a23 */ /* 0x000fe20000010821 */
[----:B-1----:R-:W-:-:S03]  /*88f0*/  PRMT R176, R176, 0x7054, R176 ;  /* 0x00007054b0b07816 */ /* 0x002fc600000000b0 */
[----:B------:R1:W-:Y:S01]  /*8900*/  MUFU.EX2 R229, R0 ;  /* 0x0000000000e57308 */ /* 0x0003e20000000800 */
[----:B---3--:R-:W-:Y:S01]  /*8910*/  IMAD.MOV.U32 R136, RZ, RZ, R27 ;  /* 0x000000ffff887224 */ /* 0x008fe200078e001b */
[--C-:B------:R-:W-:Y:S02]  /*8920*/  HSET2.LE.AND R10, R24, R176.reuse, PT ;  /* 0x000000b0180a7233 */ /* 0x100fe40003803000 */
[----:B------:R-:W-:-:S04]  /*8930*/  HSET2.LE.AND R11, R23, R176, PT ;  /* 0x000000b0170b7233 */ /* 0x000fc80003803000 */
[----:B------:R2:W3:Y:S01]  /*8940*/  MUFU.EX2 R233, R3 ;  /* 0x0000000300e97308 */ /* 0x0004e20000000800 */
[----:B-1----:R-:W-:-:S07]  /*8950*/  FFMA.FTZ R0, R177, c[0x0][0x23c], -R33 ;  /* 0x00008f00b1007a23 */ /* 0x002fce0000010821 */
[----:B------:R1:W-:Y:S01]  /*8960*/  MUFU.EX2 R234, R0 ;  /* 0x0000000000ea7308 */ /* 0x0003e20000000800 */
[----:B--2---:R-:W-:Y:S01]  /*8970*/  FSEL R3, R245, RZ, P2 ;  /* 0x000000fff5037208 */ /* 0x004fe20001000000 */
[----:B------:R-:W-:-:S06]  /*8980*/  IMAD.MOV.U32 R177, RZ, RZ, R26 ;  /* 0x000000ffffb17224 */ /* 0x000fcc00078e001a */
[----:B------:R2:W-:Y:S01]  /*8990*/  MUFU.EX2 R238, R5 ;  /* 0x0000000500ee7308 */ /* 0x0005e20000000800 */
[----:B-1----:R-:W-:-:S04]  /*89a0*/  F2FP.BF16.PACK_AB R0, R137, R236 ;  /* 0x000000ec8900723e */ /* 0x002fc800000010ff */
[----:B------:R-:W-:Y:S02]  /*89b0*/  LOP3.LUT R10, R10, R0, RZ, 0xc0, !PT ;  /* 0x000000000a0a7212 */ /* 0x000fe400078ec0ff */
[----:B-----5:R-:W-:Y:S01]  /*89c0*/  F2FP.BF16.PACK_AB R0, R239, R136 ;  /* 0x00000088ef00723e */ /* 0x020fe200000010ff */
[----:B--2---:R-:W-:Y:S01]  /*89d0*/  FADD.FTZ R5, R135, -R3 ;  /* 0x8000000387057221 */ /* 0x004fe20000010000 */
[----:B------:R-:W-:Y:S01]  /*89e0*/  FSEL R3, R235, RZ, P0 ;  /* 0x000000ffeb037208 */ /* 0x000fe20000000000 */
[--C-:B------:R-:W-:Y:S01]  /*89f0*/  HSET2.LE.AND R8, R22, R176.reuse, PT ;  /* 0x000000b016087233 */ /* 0x100fe20003803000 */
[----:B------:R-:W-:Y:S01]  /*8a00*/  LOP3.LUT R11, R11, R0, RZ, 0xc0, !PT ;  /* 0x000000000b0b7212 */ /* 0x000fe200078ec0ff */
[----:B------:R-:W-:Y:S01]  /*8a10*/  HSET2.LE.AND R9, R9, R176, PT ;  /* 0x000000b009097233 */ /* 0x000fe20003803000 */
[----:B------:R-:W-:Y:S01]  /*8a20*/  F2FP.BF16.PACK_AB R0, R231, R177 ;  /* 0x000000b1e700723e */ /* 0x000fe200000010ff */
[----:B------:R-:W-:Y:S01]  /*8a30*/  FADD.FTZ R3, R2, -R3 ;  /* 0x8000000302037221 */ /* 0x000fe20000010000 */
[----:B------:R-:W-:Y:S01]  /*8a40*/  LDSM.16.MT88.4 R20, [R216+0xa000] ;  /* 0x00a00000d814783b */ /* 0x000fe20000004200 */
[----:B------:R-:W-:Y:S01]  /*8a50*/  FFMA.FTZ R2, R139, c[0x0][0x23c], -R33 ;  /* 0x00008f008b027a23 */ /* 0x000fe20000010821 */
[----:B------:R-:W-:-:S02]  /*8a60*/  LOP3.LUT R8, R8, R0, RZ, 0xc0, !PT ;  /* 0x0000000008087212 */ /* 0x000fc400078ec0ff */
[----:B------:R-:W-:Y:S01]  /*8a70*/  F2FP.BF16.PACK_AB R0, R237, R232 ;  /* 0x000000e8ed00723e */ /* 0x000fe200000010ff */
[----:B------:R1:W-:Y:S03]  /*8a80*/  MUFU.EX2 R247, R2 ;  /* 0x0000000200f77308 */ /* 0x0003e60000000800 */
[----:B------:R-:W-:Y:S01]  /*8a90*/  LOP3.LUT R9, R9, R0, RZ, 0xc0, !PT ;  /* 0x0000000009097212 */ /* 0x000fe200078ec0ff */
[----:B------:R-:W-:Y:S02]  /*8aa0*/  HSET2.LE.AND R0, R15, R176, PT ;  /* 0x000000b00f007233 */ /* 0x000fe40003803000 */
[----:B------:R-:W2:Y:S01]  /*8ab0*/  LDSM.16.MT88.4 R12, [R216+0x9000] ;  /* 0x00900000d80c783b */ /* 0x000ea20000004200 */
[----:B------:R-:W-:Y:S01]  /*8ac0*/  IMAD.MOV.U32 R138, RZ, RZ, R4 ;  /* 0x000000ffff8a7224 */ /* 0x000fe200078e0004 */
[----:B------:R-:W-:Y:S01]  /*8ad0*/  FSEL R4, R244, RZ, P1 ;  /* 0x000000fff4047208 */ /* 0x000fe20000800000 */
[----:B-1----:R-:W-:-:S04]  /*8ae0*/  FFMA.FTZ R2, R56, c[0x0][0x23c], -R33 ;  /* 0x00008f0038027a23 */ /* 0x002fc80000010821 */
[----:B------:R3:W1:Y:S01]  /*8af0*/  MUFU.EX2 R243, R2 ;  /* 0x0000000200f37308 */ /* 0x0006620000000800 */
[----:B------:R-:W-:Y:S02]  /*8b00*/  FADD.FTZ R4, R134, -R4 ;  /* 0x8000000486047221 */ /* 0x000fe40000010000 */
[----:B------:R-:W-:Y:S02]  /*8b10*/  FMUL.FTZ R6, R6, c[0x0][0x23c] ;  /* 0x00008f0006067a20 */ /* 0x000fe40000410000 */
[----:B------:R-:W-:Y:S02]  /*8b20*/  FMUL.FTZ R5, R5, c[0x0][0x23c] ;  /* 0x00008f0005057a20 */ /* 0x000fe40000410000 */
[----:B------:R-:W-:Y:S01]  /*8b30*/  FMUL.FTZ R4, R4, c[0x0][0x23c] ;  /* 0x00008f0004047a20 */ /* 0x000fe20000410000 */
[----:B------:R4:W5:Y:S01]  /*8b40*/  MUFU.EX2 R132, R6 ;  /* 0x0000000600847308 */ /* 0x0009620000000800 */
[----:B------:R-:W-:Y:S01]  /*8b50*/  FMUL.FTZ R3, R3, c[0x0][0x23c] ;  /* 0x00008f0003037a20 */ /* 0x000fe20000410000 */
[----:B---3--:R-:W-:-:S06]  /*8b60*/  F2FP.BF16.PACK_AB R2, R233, R138 ;  /* 0x0000008ae902723e */ /* 0x008fcc00000010ff */
[----:B------:R-:W3:Y:S01]  /*8b70*/  MUFU.EX2 R133, R5 ;  /* 0x0000000500857308 */ /* 0x000ee20000000800 */
[----:B----4-:R-:W-:Y:S01]  /*8b80*/  LOP3.LUT R6, R0, R2, RZ, 0xc0, !PT ;  /* 0x0000000200067212 */ /* 0x010fe200078ec0ff */
[----:B------:R-:W-:-:S06]  /*8b90*/  HSET2.LE.AND R0, R18, R176, PT ;  /* 0x000000b012007233 */ /* 0x000fcc0003803000 */
[----:B------:R4:W2:Y:S01]  /*8ba0*/  MUFU.EX2 R135, R4 ;  /* 0x0000000400877308 */ /* 0x0008a20000000800 */
[----:B-1----:R-:W-:-:S07]  /*8bb0*/  F2FP.BF16.PACK_AB R2, R243, R247 ;  /* 0x000000f7f302723e */ /* 0x002fce00000010ff */
[----:B------:R-:W1:Y:S01]  /*8bc0*/  MUFU.EX2 R134, R3 ;  /* 0x0000000300867308 */ /* 0x000e620000000800 */
[----:B------:R-:W-:Y:S01]  /*8bd0*/  LOP3.LUT R7, R0, R2, RZ, 0xc0, !PT ;  /* 0x0000000200077212 */ /* 0x000fe200078ec0ff */
[----:B------:R-:W-:Y:S01]  /*8be0*/  HSET2.LE.AND R0, R17, R176, PT ;  /* 0x000000b011007233 */ /* 0x000fe20003803000 */
[----:B------:R-:W-:-:S04]  /*8bf0*/  F2FP.BF16.PACK_AB R2, R238, R228 ;  /* 0x000000e4ee02723e */ /* 0x000fc800000010ff */
[----:B----4-:R-:W-:Y:S01]  /*8c00*/  LOP3.LUT R4, R0, R2, RZ, 0xc0, !PT ;  /* 0x0000000200047212 */ /* 0x010fe200078ec0ff */
[----:B------:R-:W-:Y:S01]  /*8c10*/  HSET2.LE.AND R2, R16, R176, PT ;  /* 0x000000b010027233 */ /* 0x000fe20003803000 */
[----:B------:R-:W-:Y:S01]  /*8c20*/  F2FP.BF16.PACK_AB R0, R234, R229 ;  /* 0x000000e5ea00723e */ /* 0x000fe200000010ff */
[-C--:B-----5:R-:W-:Y:S01]  /*8c30*/  FMUL.FTZ R140, R140, R132.reuse ;  /* 0x000000848c8c7220 */ /* 0x0a0fe20000410000 */
[----:B------:R-:W-:Y:S01]  /*8c40*/  LDSM.16.MT88.4 R16, [R218+0x9000] ;  /* 0x00900000da10783b */ /* 0x000fe20000004200 */
[----:B------:R-:W-:Y:S01]  /*8c50*/  FMUL.FTZ R141, R141, R132 ;  /* 0x000000848d8d7220 */ /* 0x000fe20000410000 */
[----:B------:R-:W-:Y:S01]  /*8c60*/  LOP3.LUT R5, R2, R0, RZ, 0xc0, !PT ;  /* 0x0000000002057212 */ /* 0x000fe200078ec0ff */
[-C--:B---3--:R-:W-:Y:S02]  /*8c70*/  FMUL.FTZ R142, R142, R133.reuse ;  /* 0x000000858e8e7220 */ /* 0x088fe40000410000 */
[----:B------:R-:W-:Y:S02]  /*8c80*/  FMUL.FTZ R143, R143, R133 ;  /* 0x000000858f8f7220 */ /* 0x000fe40000410000 */
[----:B--2---:R-:W-:-:S02]  /*8c90*/  FMUL.FTZ R144, R144, R135 ;  /* 0x0000008790907220 */ /* 0x004fc40000410000 */
[-C--:B------:R-:W-:Y:S02]  /*8ca0*/  FMUL.FTZ R145, R145, R135.reuse ;  /* 0x0000008791917220 */ /* 0x080fe40000410000 */
[-C--:B-1----:R-:W-:Y:S02]  /*8cb0*/  FMUL.FTZ R146, R146, R134.reuse ;  /* 0x0000008692927220 */ /* 0x082fe40000410000 */
[-C--:B------:R-:W-:Y:S02]  /*8cc0*/  FMUL.FTZ R147, R147, R134.reuse ;  /* 0x0000008693937220 */ /* 0x080fe40000410000 */
[-C--:B------:R-:W-:Y:S02]  /*8cd0*/  FMUL.FTZ R148, R148, R135.reuse ;  /* 0x0000008794947220 */ /* 0x080fe40000410000 */
[----:B------:R-:W-:Y:S02]  /*8ce0*/  FMUL.FTZ R149, R149, R135 ;  /* 0x0000008795957220 */ /* 0x000fe40000410000 */
[----:B------:R-:W-:-:S02]  /*8cf0*/  FMUL.FTZ R150, R150, R134 ;  /* 0x0000008696967220 */ /* 0x000fc40000410000 */
[----:B------:R-:W-:Y:S02]  /*8d00*/  FMUL.FTZ R151, R151, R134 ;  /* 0x0000008697977220 */ /* 0x000fe40000410000 */
[-C--:B------:R-:W-:Y:S02]  /*8d10*/  FMUL.FTZ R152, R152, R132.reuse ;  /* 0x0000008498987220 */ /* 0x080fe40000410000 */
[----:B------:R-:W-:Y:S02]  /*8d20*/  FMUL.FTZ R153, R153, R132 ;  /* 0x0000008499997220 */ /* 0x000fe40000410000 */
[-C--:B------:R-:W-:Y:S02]  /*8d30*/  FMUL.FTZ R154, R154, R133.reuse ;  /* 0x000000859a9a7220 */ /* 0x080fe40000410000 */
[----:B------:R-:W-:Y:S01]  /*8d40*/  FMUL.FTZ R155, R155, R133 ;  /* 0x000000859b9b7220 */ /* 0x000fe20000410000 */
[----:B------:R-:W-:Y:S01]  /*8d50*/  HMMA.16816.F32.BF16 R44, R8, R12, R140 ;  /* 0x0000000c082c723c */ /* 0x000fe2000004188c */
[----:B------:R-:W-:-:S02]  /*8d60*/  IMAD.MOV.U32 R230, RZ, RZ, R25 ;  /* 0x000000ffffe67224 */ /* 0x000fc400078e0019 */
[----:B------:R-:W-:Y:S05]  /*8d70*/  LDSM.16.MT88.4 R24, [R218+0xa000] ;  /* 0x00a00000da18783b */ /* 0x000fea0000004200 */
[C---:B------:R-:W-:Y:S08]  /*8d80*/  HMMA.16816.F32.BF16 R144, R4.reuse, R12, R144 ;  /* 0x0000000c0490723c */ /* 0x040ff00000041890 */
[-C--:B------:R-:W-:Y:S08]  /*8d90*/  HMMA.16816.F32.BF16 R148, R4, R14.reuse, R148 ;  /* 0x0000000e0494723c */ /* 0x080ff00000041894 */
[----:B------:R-:W-:Y:S01]  /*8da0*/  HMMA.16816.F32.BF16 R152, R8, R14, R152 ;  /* 0x0000000e0898723c */ /* 0x000fe20000041898 */
[----:B------:R-:W1:Y:S01]  /*8db0*/  LDSM.16.MT88.4 R12, [R218+0xb000] ;  /* 0x00b00000da0c783b */ /* 0x000e620000004200 */
[----:B------:R-:W-:-:S02]  /*8dc0*/  FFMA.FTZ R0, R181, c[0x0][0x23c], -R34 ;  /* 0x00008f00b5007a23 */ /* 0x000fc40000010822 */
[----:B------:R-:W-:Y:S02]  /*8dd0*/  IMAD.MOV.U32 R181, RZ, RZ, R237 ;  /* 0x000000ffffb57224 */ /* 0x000fe400078e00ed */
[----:B------:R2:W-:Y:S02]  /*8de0*/  MUFU.EX2 R237, R0 ;  /* 0x0000000000ed7308 */ /* 0x0005e40000000800 */
[----:B--2---:R-:W-:-:S06]  /*8df0*/  FFMA.FTZ R0, R180, c[0x0][0x23c], -R34 ;  /* 0x00008f00b4007a23 */ /* 0x004fcc0000010822 */
[----:B------:R2:W-:Y:S02]  /*8e00*/  MUFU.EX2 R240, R0 ;  /* 0x0000000000f07308 */ /* 0x0005e40000000800 */
[----:B--2---:R-:W-:-:S06]  /*8e10*/  FFMA.FTZ R0, R58, c[0x0][0x23c], -R34 ;  /* 0x00008f003a007a23 */ /* 0x004fcc0000010822 */
[----:B------:R2:W-:Y:S01]  /*8e20*/  MUFU.EX2 R241, R0 ;  /* 0x0000000000f17308 */ /* 0x0005e20000000800 */
[-C--:B------:R-:W-:Y:S02]  /*8e30*/  FMUL.FTZ R164, R164, R132.reuse ;  /* 0x00000084a4a47220 */ /* 0x080fe40000410000 */
[----:B------:R-:W-:Y:S02]  /*8e40*/  FMUL.FTZ R165, R165, R132 ;  /* 0x00000084a5a57220 */ /* 0x000fe40000410000 */
[----:B------:R-:W-:Y:S02]  /*8e50*/  FMUL.FTZ R166, R166, R133 ;  /* 0x00000085a6a67220 */ /* 0x000fe40000410000 */
[----:B--2---:R-:W-:-:S04]  /*8e60*/  FFMA.FTZ R0, R57, c[0x0][0x23c], -R34 ;  /* 0x00008f0039007a23 */ /* 0x004fc80000010822 */
[----:B------:R2:W3:Y:S01]  /*8e70*/  MUFU.EX2 R242, R0 ;  /* 0x0000000000f27308 */ /* 0x0004e20000000800 */
[----:B------:R-:W-:Y:S02]  /*8e80*/  FMUL.FTZ R167, R167, R133 ;  /* 0x00000085a7a77220 */ /* 0x000fe40000410000 */
[-C--:B------:R-:W-:Y:S02]  /*8e90*/  FMUL.FTZ R72, R72, R135.reuse ;  /* 0x0000008748487220 */ /* 0x080fe40000410000 */
[----:B------:R-:W-:Y:S02]  /*8ea0*/  FMUL.FTZ R73, R73, R135 ;  /* 0x0000008749497220 */ /* 0x000fe40000410000 */
[----:B------:R-:W-:Y:S02]  /*8eb0*/  FMUL.FTZ R74, R74, R134 ;  /* 0x000000864a4a7220 */ /* 0x000fe40000410000 */
[----:B--2---:R-:W-:Y:S02]  /*8ec0*/  FFMA.FTZ R0, R183, c[0x0][0x23c], -R35 ;  /* 0x00008f00b7007a23 */ /* 0x004fe40000010823 */
[----:B------:R-:W-:-:S02]  /*8ed0*/  IMAD.MOV.U32 R183, RZ, RZ, R234 ;  /* 0x000000ffffb77224 */ /* 0x000fc400078e00ea */
[----:B------:R2:W-:Y:S01]  /*8ee0*/  MUFU.EX2 R234, R0 ;  /* 0x0000000000ea7308 */ /* 0x0005e20000000800 */
[-C--:B------:R-:W-:Y:S02]  /*8ef0*/  FMUL.FTZ R75, R75, R134.reuse ;  /* 0x000000864b4b7220 */ /* 0x080fe40000410000 */
[-C--:B------:R-:W-:Y:S02]  /*8f00*/  FMUL.FTZ R76, R76, R135.reuse ;  /* 0x000000874c4c7220 */ /* 0x080fe40000410000 */
[-C--:B------:R-:W-:Y:S02]  /*8f10*/  FMUL.FTZ R77, R77, R135.reuse ;  /* 0x000000874d4d7220 */ /* 0x080fe40000410000 */
[----:B------:R-:W-:Y:S02]  /*8f20*/  FMUL.FTZ R88, R88, R135 ;  /* 0x0000008758587220 */ /* 0x000fe40000410000 */
[-C--:B------:R-:W-:Y:S02]  /*8f30*/  FMUL.FTZ R78, R78, R134.reuse ;  /* 0x000000864e4e7220 */ /* 0x080fe40000410000 */
[----:B------:R-:W-:-:S02]  /*8f40*/  FMUL.FTZ R79, R79, R134 ;  /* 0x000000864f4f7220 */ /* 0x000fc40000410000 */
[----:B--2---:R-:W-:Y:S02]  /*8f50*/  FFMA.FTZ R0, R182, c[0x0][0x23c], -R35 ;  /* 0x00008f00b6007a23 */ /* 0x004fe40000010823 */
[----:B------:R-:W-:Y:S02]  /*8f60*/  IMAD.MOV.U32 R182, RZ, RZ, R236 ;  /* 0x000000ffffb67224 */ /* 0x000fe400078e00ec */
[-C--:B------:R-:W-:Y:S01]  /*8f70*/  FMUL.FTZ R89, R89, R135.reuse ;  /* 0x0000008759597220 */ /* 0x080fe20000410000 */
[----:B------:R2:W4:Y:S01]  /*8f80*/  MUFU.EX2 R236, R0 ;  /* 0x0000000000ec7308 */ /* 0x0005220000000800 */
        /* <DEDUP_REMOVED lines=17> */
[----:B------:R-:W-:Y:S02]  /*90a0*/  FMUL.FTZ R163, R163, R134 ;  /* 0x00000086a3a37220 */ /* 0x000fe40000410000 */
        /* <DEDUP_REMOVED lines=12> */
[----:B--2---:R-:W-:Y:S02]  /*9170*/  FFMA.FTZ R0, R178, c[0x0][0x23c], -R35 ;  /* 0x00008f00b2007a23 */ /* 0x004fe40000010823 */
[----:B------:R-:W-:Y:S01]  /*9180*/  FFMA.FTZ R2, R179, c[0x0][0x23c], -R32 ;  /* 0x00008f00b3027a23 */ /* 0x000fe20000010820 */
[----:B-1----:R-:W-:Y:S01]  /*9190*/  HMMA.16816.F32.BF16 R64, R8, R12, R164 ;  /* 0x0000000c0840723c */ /* 0x002fe200000418a4 */
        /* <DEDUP_REMOVED lines=32> */
[----:B------:R-:W-:Y:S02]  /*93a0*/  IMAD.MOV.U32 R180, RZ, RZ, R238 ;  /* 0x000000ffffb47224 */ /* 0x000fe400078e00ee */
[-C--:B------:R-:W-:Y:S01]  /*93b0*/  FMUL.FTZ R168, R168, R132.reuse ;  /* 0x00000084a8a87220 */ /* 0x080fe20000410000 */
[----:B------:R1:W-:Y:S01]  /*93c0*/  MUFU.EX2 R238, R0 ;  /* 0x0000000000ee7308 */ /* 0x0003e20000000800 */
[----:B------:R-:W-:Y:S02]  /*93d0*/  FMUL.FTZ R169, R169, R132 ;  /* 0x00000084a9a97220 */ /* 0x000fe40000410000 */
[-C--:B------:R-:W-:Y:S02]  /*93e0*/  FMUL.FTZ R170, R170, R133.reuse ;  /* 0x00000085aaaa7220 */ /* 0x080fe40000410000 */
[----:B------:R-:W-:-:S02]  /*93f0*/  FMUL.FTZ R171, R171, R133 ;  /* 0x00000085abab7220 */ /* 0x000fc40000410000 */
[----:B------:R-:W-:Y:S01]  /*9400*/  IMAD.MOV.U32 R166, RZ, RZ, R233 ;  /* 0x000000ffffa67224 */ /* 0x000fe200078e00e9 */
[----:B------:R-:W-:Y:S01]  /*9410*/  HMMA.16816.F32.BF16 R72, R4, R16, R72 ;  /* 0x000000100448723c */ /* 0x000fe20000041848 */
[----:B------:R2:W-:Y:S01]  /*9420*/  MUFU.EX2 R233, R2 ;  /* 0x0000000200e97308 */ /* 0x0005e20000000800 */
[----:B------:R-:W-:Y:S02]  /*9430*/  IMAD.MOV.U32 R165, RZ, RZ, R239 ;  /* 0x000000ffffa57224 */ /* 0x000fe400078e00ef */
[----:B-1----:R-:W-:-:S04]  /*9440*/  FFMA.FTZ R0, R59, c[0x0][0x23c], -R35 ;  /* 0x00008f003b007a23 */ /* 0x002fc80000010823 */
[C---:B------:R-:W-:Y:S01]  /*9450*/  HMMA.16816.F32.BF16 R76, R4.reuse, R18, R76 ;  /* 0x00000012044c723c */ /* 0x040fe2000004184c */
[----:B------:R1:W-:Y:S07]  /*9460*/  MUFU.EX2 R239, R0 ;  /* 0x0000000000ef7308 */ /* 0x0003ee0000000800 */
[----:B------:R-:W-:Y:S01]  /*9470*/  HMMA.16816.F32.BF16 R88, R4, R20, R88 ;  /* 0x000000140458723c */ /* 0x000fe20000041858 */
[----:B--2---:R-:W-:-:S07]  /*9480*/  IMAD.WIDE.U32 R2, R37, -0x2daee0ad, RZ ;  /* 0xd2511f5325027825 */ /* 0x004fce00078e00ff */
[----:B------:R-:W-:Y:S01]  /*9490*/  HMMA.16816.F32.BF16 R92, R4, R22, R92 ;  /* 0x00000016045c723c */ /* 0x000fe2000004185c */
[----:B-1----:R-:W-:-:S07]  /*94a0*/  FFMA.FTZ R0, R200, c[0x0][0x23c], -R32 ;  /* 0x00008f00c8007a23 */ /* 0x002fce0000010820 */
[C---:B------:R-:W-:Y:S08]  /*94b0*/  HMMA.16816.F32.BF16 R104, R4.reuse, R24, R104 ;  /* 0x000000180468723c */ /* 0x040ff00000041868 */
[C---:B------:R-:W-:Y:S08]  /*94c0*/  HMMA.16816.F32.BF16 R156, R4.reuse, R26, R156 ;  /* 0x0000001a049c723c */ /* 0x040ff0000004189c */
[C---:B------:R-:W-:Y:S08]  /*94d0*/  HMMA.16816.F32.BF16 R160, R4.reuse, R28, R160 ;  /* 0x0000001c04a0723c */ /* 0x040ff000000418a0 */
[C---:B------:R-:W-:Y:S08]  /*94e0*/  HMMA.16816.F32.BF16 R116, R4.reuse, R30, R116 ;  /* 0x0000001e0474723c */ /* 0x040ff00000041874 */
[C---:B------:R-:W-:Y:S08]  /*94f0*/  HMMA.16816.F32.BF16 R124, R4.reuse, R12, R124 ;  /* 0x0000000c047c723c */ /* 0x040ff0000004187c */
[----:B------:R-:W-:Y:S01]  /*9500*/  HMMA.16816.F32.BF16 R128, R4, R14, R128 ;  /* 0x0000000e0480723c */ /* 0x000fe20000041880 */
[----:B------:R-:W-:-:S02]  /*9510*/  LOP3.LUT R12, R2, 0xffff, RZ, 0xc0, !PT ;  /* 0x0000ffff020c7812 */ /* 0x000fc400078ec0ff */
[----:B------:R-:W-:-:S04]  /*9520*/  LOP3.LUT R13, R2, 0xff, RZ, 0xc0, !PT ;  /* 0x000000ff020d7812 */ /* 0x000fc800078ec0ff */
[----:B------:R-:W-:Y:S01]  /*9530*/  IMAD.WIDE.U32 R4, R39, -0x2daee0ad, RZ ;  /* 0xd2511f5327047825 */ /* 0x000fe200078e00ff */
[----:B------:R-:W-:Y:S04]  /*9540*/  HMMA.16816.F32.BF16 R140, R8, R16, R68 ;  /* 0x00000010088c723c */ /* 0x000fe80000041844 */
[----:B------:R-:W-:-:S04]  /*9550*/  SHF.R.U32.HI R7, RZ, 0x10, R4 ;  /* 0x00000010ff077819 */ /* 0x000fc80000011604 */
[----:B------:R-:W-:Y:S01]  /*9560*/  HMMA.16816.F32.BF16 R80, R8, R18, R80 ;  /* 0x000000120850723c */ /* 0x000fe20000041850 */
[----:B------:R-:W-:-:S07]  /*9570*/  LOP3.LUT R6, R5, UR16, R38, 0x96, !PT ;  /* 0x0000001005067c12 */ /* 0x000fce000f8e9626 */
[C---:B------:R-:W-:Y:S08]  /*9580*/  HMMA.16816.F32.BF16 R84, R8.reuse, R20, R84 ;  /* 0x000000140854723c */ /* 0x040ff00000041854 */
[C---:B------:R-:W-:Y:S01]  /*9590*/  HMMA.16816.F32.BF16 R96, R8.reuse, R22, R96 ;  /* 0x000000160860723c */ /* 0x040fe20000041860 */
[----:B------:R-:W-:Y:S01]  /*95a0*/  IMAD.MOV.U32 R167, RZ, RZ, R232 ;  /* 0x000000ffffa77224 */ /* 0x000fe200078e00e8 */
[----:B------:R-:W1:Y:S06]  /*95b0*/  LDSM.16.MT88.4 R20, [R216+0x9400] ;  /* 0x00940000d814783b */ /* 0x000e6c0000004200 */
[C---:B------:R-:W-:Y:S08]  /*95c0*/  HMMA.16816.F32.BF16 R100, R8.reuse, R24, R100 ;  /* 0x000000180864723c */ /* 0x040ff00000041864 */
[C---:B------:R-:W-:Y:S01]  /*95d0*/  HMMA.16816.F32.BF16 R108, R8.reuse, R26, R108 ;  /* 0x0000001a086c723c */ /* 0x040fe2000004186c */
[----:B------:R-:W-:Y:S07]  /*95e0*/  LDSM.16.MT88.4 R24, [R218+0xa400] ;  /* 0x00a40000da18783b */ /* 0x000fee0000004200 */
[C---:B------:R-:W-:Y:S08]  /*95f0*/  HMMA.16816.F32.BF16 R112, R8.reuse, R28, R112 ;  /* 0x0000001c0870723c */ /* 0x040ff00000041870 */
[C---:B------:R-:W-:Y:S01]  /*9600*/  HMMA.16816.F32.BF16 R60, R8.reuse, R30, R120 ;  /* 0x0000001e083c723c */ /* 0x040fe20000041878 */
[----:B------:R-:W-:Y:S07]  /*9610*/  LDSM.16.MT88.4 R28, [R216+0xb400] ;  /* 0x00b40000d81c783b */ /* 0x000fee0000004200 */
[----:B------:R-:W-:Y:S07]  /*9620*/  HMMA.16816.F32.BF16 R56, R8, R14, R168 ;  /* 0x0000000e0838723c */ /* 0x000fee00000418a8 */
[----:B------:R-:W-:-:S02]  /*9630*/  SHF.R.U32.HI R10, RZ, 0x10, R2 ;  /* 0x00000010ff0a7819 */ /* 0x000fc40000011602 */
[----:B------:R-:W-:Y:S01]  /*9640*/  SHF.R.U32.HI R11, RZ, 0x18, R2 ;  /* 0x00000018ff0b7819 */ /* 0x000fe20000011602 */
[----:B------:R-:W-:Y:S01]  /*9650*/  FFMA.FTZ R2, R49, c[0x0][0x23c], -R32 ;  /* 0x00008f0031027a23 */ /* 0x000fe20000010820 */
[C---:B------:R-:W-:Y:S01]  /*9660*/  LOP3.LUT R8, R4.reuse, 0xffff, RZ, 0xc0, !PT ;  /* 0x0000ffff04087812 */ /* 0x040fe200078ec0ff */
[----:B------:R-:W-:Y:S01]  /*9670*/  IMAD.MOV.U32 R168, RZ, RZ, R231 ;  /* 0x000000ffffa87224 */ /* 0x000fe200078e00e7 */
[----:B------:R-:W-:Y:S01]  /*9680*/  LOP3.LUT R9, R4, 0xff, RZ, 0xc0, !PT ;  /* 0x000000ff04097812 */ /* 0x000fe200078ec0ff */
[----:B------:R2:W-:Y:S01]  /*9690*/  MUFU.EX2 R231, R0 ;  /* 0x0000000000e77308 */ /* 0x0005e20000000800 */
[----:B------:R-:W-:Y:S01]  /*96a0*/  SHF.R.U32.HI R5, RZ, 0x18, R4 ;  /* 0x00000018ff057819 */ /* 0x000fe20000011604 */
[----:B------:R-:W-:Y:S02]  /*96b0*/  IMAD.MOV.U32 R169, RZ, RZ, R230 ;  /* 0x000000ffffa97224 */ /* 0x000fe400078e00e6 */
[----:B------:R-:W-:-:S04]  /*96c0*/  FFMA.FTZ R4, R48, c[0x0][0x23c], -R32 ;  /* 0x00008f0030047a23 */ /* 0x000fc80000010820 */
[----:B------:R5:W-:Y:S01]  /*96d0*/  MUFU.EX2 R230, R2 ;  /* 0x0000000200e67308 */ /* 0x000be20000000800 */
[----:B------:R-:W-:Y:S02]  /*96e0*/  SHF.R.U32.HI R8, RZ, 0x8, R8 ;  /* 0x00000008ff087819 */ /* 0x000fe40000011608 */
[----:B--2---:R-:W-:Y:S02]  /*96f0*/  LOP3.LUT R0, R3, UR16, R36, 0x96, !PT ;  /* 0x0000001003007c12 */ /* 0x004fe4000f8e9624 */
[----:B------:R-:W-:-:S03]  /*9700*/  LOP3.LUT R3, R7, 0xff, RZ, 0xc0, !PT ;  /* 0x000000ff07037812 */ /* 0x000fc600078ec0ff */
[----:B------:R2:W1:Y:S01]  /*9710*/  MUFU.EX2 R232, R4 ;  /* 0x0000000400e87308 */ /* 0x0004620000000800 */
[----:B-----5:R-:W-:Y:S01]  /*9720*/  LOP3.LUT R2, R10, 0xff, RZ, 0xc0, !PT ;  /* 0x000000ff0a027812 */ /* 0x020fe200078ec0ff */
[----:B------:R-:W-:Y:S01]  /*9730*/  IMAD.MOV.U32 R171, RZ, RZ, R228 ;  /* 0x000000ffffab7224 */ /* 0x000fe200078e00e4 */
[----:B------:R-:W-:Y:S01]  /*9740*/  PRMT R15, R3, 0x5410, R5 ;  /* 0x00005410030f7816 */ /* 0x000fe20000000005 */
[----:B------:R-:W-:Y:S01]  /*9750*/  IMAD.MOV.U32 R170, RZ, RZ, R229 ;  /* 0x000000ffffaa7224 */ /* 0x000fe200078e00e5 */
[----:B------:R-:W-:Y:S01]  /*9760*/  SHF.R.U32.HI R5, RZ, 0x10, R6 ;  /* 0x00000010ff057819 */ /* 0x000fe20000011606 */
[----:B------:R-:W-:Y:S01]  /*9770*/  IMAD.MOV.U32 R48, RZ, RZ, R226 ;  /* 0x000000ffff307224 */ /* 0x000fe200078e00e2 */
[----:B------:R-:W-:Y:S01]  /*9780*/  SHF.R.U32.HI R3, RZ, 0x8, R12 ;  /* 0x00000008ff037819 */ /* 0x000fe2000001160c */
[----:B------:R-:W-:Y:S01]  /*9790*/  IMAD.MOV.U32 R49, RZ, RZ, R227 ;  /* 0x000000ffff317224 */ /* 0x000fe200078e00e3 */
[----:B------:R-:W-:Y:S01]  /*97a0*/  PRMT R16, R2, 0x5410, R11 ;  /* 0x0000541002107816 */ /* 0x000fe2000000000b */
[--C-:B------:R-:W-:Y:S01]  /*97b0*/  FFMA.FTZ R2, R50, c[0x0][0x23c], -R33.reuse ;  /* 0x00008f0032027a23 */ /* 0x100fe20000010821 */
[----:B------:R-:W-:Y:S01]  /*97c0*/  PRMT R14, R9, 0x5410, R8 ;  /* 0x00005410090e7816 */ /* 0x000fe20000000008 */
[----:B--2---:R-:W-:Y:S01]  /*97d0*/  FFMA.FTZ R4, R201, c[0x0][0x23c], -R33 ;  /* 0x00008f00c9047a23 */ /* 0x004fe20000010821 */
[C---:B------:R-:W-:Y:S01]  /*97e0*/  LOP3.LUT R7, R6.reuse, 0xffff, RZ, 0xc0, !PT ;  /* 0x0000ffff06077812 */ /* 0x040fe200078ec0ff */
[----:B------:R2:W-:Y:S01]  /*97f0*/  MUFU.EX2 R229, R2 ;  /* 0x0000000200e57308 */ /* 0x0005e20000000800 */
[----:B------:R-:W-:Y:S01]  /*9800*/  LOP3.LUT R9, R6, 0xff, RZ, 0xc0, !PT ;  /* 0x000000ff06097812 */ /* 0x000fe200078ec0ff */
[----:B------:R-:W-:Y:S01]  /*9810*/  LDSM.16.MT88.4 R36, [R218+0xb400] ;  /* 0x00b40000da24783b */ /* 0x000fe20000004200 */
[----:B------:R-:W-:-:S02]  /*9820*/  SHF.R.U32.HI R8, RZ, 0x18, R6 ;  /* 0x00000018ff087819 */ /* 0x000fc40000011606 */
[----:B------:R-:W-:-:S03]  /*9830*/  PRMT R12, R13, 0x5410, R3 ;  /* 0x000054100d0c7816 */ /* 0x000fc60000000003 */
[----:B------:R5:W-:Y:S01]  /*9840*/  MUFU.EX2 R228, R4 ;  /* 0x0000000400e47308 */ /* 0x000be20000000800 */
[----:B------:R-:W-:Y:S02]  /*9850*/  SHF.R.U32.HI R6, RZ, 0x8, R7 ;  /* 0x00000008ff067819 */ /* 0x000fe40000011607 */
[----:B------:R-:W-:Y:S02]  /*9860*/  LOP3.LUT R3, R0, 0xffff, RZ, 0xc0, !PT ;  /* 0x0000ffff00037812 */ /* 0x000fe400078ec0ff */
[----:B------:R-:W-:Y:S02]  /*9870*/  PRMT R9, R9, 0x5410, R6 ;  /* 0x0000541009097816 */ /* 0x000fe40000000006 */
[--C-:B--2---:R-:W-:Y:S02]  /*9880*/  SHF.R.U32.HI R2, RZ, 0x10, R0.reuse ;  /* 0x00000010ff027819 */ /* 0x104fe40000011600 */
[----:B------:R-:W-:Y:S02]  /*9890*/  SHF.R.U32.HI R6, RZ, 0x18, R0 ;  /* 0x00000018ff067819 */ /* 0x000fe40000011600 */
[----:B-----5:R-:W-:-:S04]  /*98a0*/  LOP3.LUT R4, R5, 0xff, RZ, 0xc0, !PT ;  /* 0x000000ff05047812 */ /* 0x020fc800078ec0ff */
[----:B------:R-:W-:Y:S02]  /*98b0*/  PRMT R8, R4, 0x5410, R8 ;  /* 0x0000541004087816 */ /* 0x000fe40000000008 */
[----:B------:R-:W-:Y:S02]  /*98c0*/  SHF.R.U32.HI R4, RZ, 0x8, R3 ;  /* 0x00000008ff047819 */ /* 0x000fe40000011603 */
[----:B------:R-:W-:Y:S02]  /*98d0*/  LOP3.LUT R3, R2, 0xff, RZ, 0xc0, !PT ;  /* 0x000000ff02037812 */ /* 0x000fe400078ec0ff */
[----:B------:R-:W-:Y:S01]  /*98e0*/  LOP3.LUT R7, R0, 0xff, RZ, 0xc0, !PT ;  /* 0x000000ff00077812 */ /* 0x000fe200078ec0ff */
[----:B------:R-:W-:Y:S01]  /*98f0*/  HSET2.LE.AND R0, R14, R176, PT ;  /* 0x000000b00e007233 */ /* 0x000fe20003803000 */
[----:B------:R-:W-:Y:S01]  /*9900*/  PRMT R14, R3, 0x5410, R6 ;  /* 0x00005410030e7816 */ /* 0x000fe20000000006 */
[----:B------:R-:W-:-:S04]  /*9910*/  FFMA.FTZ R3, R196, c[0x0][0x23c], -R33 ;  /* 0x00008f00c4037a23 */ /* 0x000fc80000010821 */
[----:B------:R2:W5:Y:S01]  /*9920*/  MUFU.EX2 R226, R3 ;  /* 0x0000000300e27308 */ /* 0x0005620000000800 */
[----:B------:R-:W-:Y:S01]  /*9930*/  FFMA.FTZ R5, R51, c[0x0][0x23c], -R33 ;  /* 0x00008f0033057a23 */ /* 0x000fe20000010821 */
[----:B---3--:R-:W-:Y:S01]  /*9940*/  F2FP.BF16.PACK_AB R2, R242, R241 ;  /* 0x000000f1f202723e */ /* 0x008fe200000010ff */
[--C-:B------:R-:W-:Y:S01]  /*9950*/  HSET2.LE.AND R12, R12, R176.reuse, PT ;  /* 0x000000b00c0c7233 */ /* 0x100fe20003803000 */
[----:B------:R-:W-:Y:S02]  /*9960*/  PRMT R13, R7, 0x5410, R4 ;  /* 0x00005410070d7816 */ /* 0x000fe40000000004 */
[----:B----4-:R-:W-:Y:S02]  /*9970*/  F2FP.BF16.PACK_AB R6, R236, R234 ;  /* 0x000000eaec06723e */ /* 0x010fe400000010ff */
[----:B------:R3:W4:Y:S01]  /*9980*/  MUFU.EX2 R227, R5 ;  /* 0x0000000500e37308 */ /* 0x0007220000000800 */
[----:B-1----:R-:W-:Y:S02]  /*9990*/  F2FP.BF16.PACK_AB R7, R230, R232 ;  /* 0x000000e8e607723e */ /* 0x002fe400000010ff */
[----:B------:R-:W-:Y:S01]  /*99a0*/  LOP3.LUT R10, R0, R2, RZ, 0xc0, !PT ;  /* 0x00000002000a7212 */ /* 0x000fe200078ec0ff */
[--C-:B------:R-:W-:Y:S01]  /*99b0*/  HSET2.LE.AND R0, R15, R176.reuse, PT ;  /* 0x000000b00f007233 */ /* 0x100fe20003803000 */
[----:B------:R-:W-:Y:S01]  /*99c0*/  F2FP.BF16.PACK_AB R2, R239, R238 ;  /* 0x000000eeef02723e */ /* 0x000fe200000010ff */
[--C-:B--2---:R-:W-:Y:S01]  /*99d0*/  HSET2.LE.AND R3, R9, R176.reuse, PT ;  /* 0x000000b009037233 */ /* 0x104fe20003803000 */
[----:B------:R-:W-:Y:S01]  /*99e0*/  F2FP.BF16.PACK_AB R4, R240, R237 ;  /* 0x000000edf004723e */ /* 0x000fe200000010ff */
[----:B---3--:R-:W-:-:S05]  /*99f0*/  HSET2.LE.AND R5, R8, R176, PT ;  /* 0x000000b008057233 */ /* 0x008fca0003803000 */
[----:B------:R-:W-:Y:S01]  /*9a00*/  LOP3.LUT R9, R5, R6, RZ, 0xc0, !PT ;  /* 0x0000000605097212 */ /* 0x000fe200078ec0ff */
[--C-:B------:R-:W-:Y:S01]  /*9a10*/  HSET2.LE.AND R5, R14, R176.reuse, PT ;  /* 0x000000b00e057233 */ /* 0x100fe20003803000 */
[----:B------:R-:W-:Y:S02]  /*9a20*/  LOP3.LUT R6, R12, R7, RZ, 0xc0, !PT ;  /* 0x000000070c067212 */ /* 0x000fe400078ec0ff */
[----:B-----5:R-:W-:Y:S02]  /*9a30*/  F2FP.BF16.PACK_AB R12, R226, R228 ;  /* 0x000000e4e20c723e */ /* 0x020fe400000010ff */
[----:B------:R-:W-:Y:S01]  /*9a40*/  LOP3.LUT R11, R0, R2, RZ, 0xc0, !PT ;  /* 0x00000002000b7212 */ /* 0x000fe200078ec0ff */
[--C-:B------:R-:W-:Y:S01]  /*9a50*/  HSET2.LE.AND R0, R16, R176.reuse, PT ;  /* 0x000000b010007233 */ /* 0x100fe20003803000 */
[----:B------:R-:W-:Y:S01]  /*9a60*/  LOP3.LUT R8, R3, R4, RZ, 0xc0, !PT ;  /* 0x0000000403087212 */ /* 0x000fe200078ec0ff */
[----:B------:R-:W-:Y:S01]  /*9a70*/  HSET2.LE.AND R3, R13, R176, PT ;  /* 0x000000b00d037233 */ /* 0x000fe20003803000 */
[----:B------:R-:W-:Y:S01]  /*9a80*/  LOP3.LUT R5, R5, R12, RZ, 0xc0, !PT ;  /* 0x0000000c05057212 */ /* 0x000fe200078ec0ff */
[----:B------:R-:W1:Y:S04]  /*9a90*/  LDSM.16.MT88.4 R16, [R218+0x9400] ;  /* 0x00940000da10783b */ /* 0x000e680000004200 */
[----:B------:R-:W2:Y:S01]  /*9aa0*/  LDSM.16.MT88.4 R12, [R216+0xa400] ;  /* 0x00a40000d80c783b */ /* 0x000ea20000004200 */
[----:B----4-:R-:W-:Y:S01]  /*9ab0*/  F2FP.BF16.PACK_AB R2, R227, R229 ;  /* 0x000000e5e302723e */ /* 0x010fe200000010ff */
[----:B------:R-:W-:-:S03]  /*9ac0*/  UIADD3 UR4, UR4, 0x1, URZ ;  /* 0x0000000104047890 */ /* 0x000fc6000fffe03f */
[----:B------:R-:W-:Y:S01]  /*9ad0*/  LOP3.LUT R7, R0, R2, RZ, 0xc0, !PT ;  /* 0x0000000200077212 */ /* 0x000fe200078ec0ff */
[----:B------:R-:W-:Y:S01]  /*9ae0*/  IMAD.U32 R0, RZ, RZ, UR27 ;  /* 0x0000001bff007e24 */ /* 0x000fe2000f8e00ff */
[----:B------:R-:W-:-:S04]  /*9af0*/  F2FP.BF16.PACK_AB R4, R231, R233 ;  /* 0x000000e9e704723e */ /* 0x000fc800000010ff */
[----:B------:R-:W-:Y:S02]  /*9b00*/  LOP3.LUT R0, R173, UR4, R0, 0x96, !PT ;  /* 0x00000004ad007c12 */ /* 0x000fe4000f8e9600 */
[----:B------:R-:W-:-:S03]  /*9b10*/  LOP3.LUT R4, R3, R4, RZ, 0xc0, !PT ;  /* 0x0000000403047212 */ /* 0x000fc600078ec0ff */
[----:B------:R-:W-:-:S04]  /*9b20*/  IMAD.WIDE.U32 R2, R0, -0x326172a9, RZ ;  /* 0xcd9e8d5700027825 */ /* 0x000fc800078e00ff */
[----:B------:R-:W-:Y:S01]  /*9b30*/  HMMA.16816.F32.BF16 R144, R4, R20, R144 ;  /* 0x000000140490723c */ /* 0x000fe20000041890 */
[----:B------:R-:W-:Y:S01]  /*9b40*/  LOP3.LUT R0, R3, UR15, R174, 0x96, !PT ;  /* 0x0000000f03007c12 */ /* 0x000fe2000f8e96ae */
[----:B------:R-:W-:Y:S02]  /*9b50*/  IMAD.MOV.U32 R179, RZ, RZ, R136 ;  /* 0x000000ffffb37224 */ /* 0x000fe400078e0088 */
[----:B------:R-:W-:-:S04]  /*9b60*/  IMAD.MOV.U32 R178, RZ, RZ, R138 ;  /* 0x000000ffffb27224 */ /* 0x000fc800078e008a */
[----:B------:R-:W-:Y:S01]  /*9b70*/  HMMA.16816.F32.BF16 R148, R4, R22, R148 ;  /* 0x000000160494723c */ /* 0x000fe20000041894 */
[----:B------:R-:W-:-:S07]  /*9b80*/  IMAD.MOV.U32 R164, RZ, RZ, R137 ;  /* 0x000000ffffa47224 */ /* 0x000fce00078e0089 */
[C---:B-1----:R-:W-:Y:S08]  /*9b90*/  HMMA.16816.F32.BF16 R72, R4.reuse, R16, R72 ;  /* 0x000000100448723c */ /* 0x042ff00000041848 */
        /* <DEDUP_REMOVED lines=10> */
[----:B------:R-:W-:Y:S01]  /*9c40*/  IMAD.WIDE.U32 R4, R0, -0x2daee0ad, RZ ;  /* 0xd2511f5300047825 */ /* 0x000fe200078e00ff */
[----:B------:R-:W-:Y:S01]  /*9c50*/  LOP3.LUT R7, R3, UR15, R48, 0x96, !PT ;  /* 0x0000000f03077c12 */ /* 0x000fe2000f8e9630 */
[----:B------:R-:W-:Y:S01]  /*9c60*/  HMMA.16816.F32.BF16 R136, R8, R12, R84 ;  /* 0x0000000c0888723c */ /* 0x000fe20000041854 */
[----:B------:R-:W-:Y:S01]  /*9c70*/  LOP3.LUT R0, R41, UR13, R2, 0x96, !PT ;  /* 0x0000000d29007c12 */ /* 0x000fe2000f8e9602 */
[----:B------:R-:W-:Y:S01]  /*9c80*/  FFMA.FTZ R3, R184, c[0x0][0x23c], -R34 ;  /* 0x00008f00b8037a23 */ /* 0x000fe20000010822 */
[----:B------:R-:W-:-:S04]  /*9c90*/  LOP3.LUT R5, R5, UR12, R43, 0x96, !PT ;  /* 0x0000000c05057c12 */ /* 0x000fc8000f8e962b */
[----:B------:R-:W-:Y:S01]  /*9ca0*/  IMAD.WIDE.U32 R12, R6, -0x2daee0ad, RZ ;  /* 0xd2511f53060c7825 */ /* 0x000fe200078e00ff */
[----:B------:R1:W-:Y:S04]  /*9cb0*/  MUFU.EX2 R201, R3 ;  /* 0x0000000300c97308 */ /* 0x0003e80000000800 */
[----:B------:R-:W-:Y:S01]  /*9cc0*/  LOP3.LUT R13, R13, UR10, R4, 0x96, !PT ;  /* 0x0000000a0d0d7c12 */ /* 0x000fe2000f8e9604 */
[----:B------:R-:W-:Y:S01]  /*9cd0*/  IMAD.WIDE.U32 R4, R5, -0x326172a9, RZ ;  /* 0xcd9e8d5705047825 */ /* 0x000fe200078e00ff */
[----:B------:R-:W-:Y:S03]  /*9ce0*/  HMMA.16816.F32.BF16 R68, R8, R20, R44 ;  /* 0x000000140844723c */ /* 0x000fe6000004182c */
[----:B------:R-:W-:-:S04]  /*9cf0*/  IMAD.WIDE.U32 R48, R13, -0x326172a9, RZ ;  /* 0xcd9e8d570d307825 */ /* 0x000fc800078e00ff */
[----:B-1----:R-:W-:-:S04]  /*9d00*/  IMAD.WIDE.U32 R2, R7, -0x2daee0ad, RZ ;  /* 0xd2511f5307027825 */ /* 0x002fc800078e00ff */
[----:B------:R-:W-:Y:S01]  /*9d10*/  IMAD.WIDE.U32 R6, R0, -0x2daee0ad, RZ ;  /* 0xd2511f5300067825 */ /* 0x000fe200078e00ff */
[----:B------:R-:W-:-:S04]  /*9d20*/  LOP3.LUT R3, R3, UR12, R42, 0x96, !PT ;  /* 0x0000000c03037c12 */ /* 0x000fc8000f8e962a */
[----:B------:R-:W-:Y:S01]  /*9d30*/  LOP3.LUT R0, R7, UR10, R2, 0x96, !PT ;  /* 0x0000000a07007c12 */ /* 0x000fe2000f8e9602 */
[----:B------:R-:W-:Y:S01]  /*9d40*/  FFMA.FTZ R7, R185, c[0x0][0x23c], -R34 ;  /* 0x00008f00b9077a23 */ /* 0x000fe20000010822 */
[----:B------:R-:W-:Y:S01]  /*9d50*/  LOP3.LUT R13, R5, UR11, R248, 0x96, !PT ;  /* 0x0000000b050d7c12 */ /* 0x000fe2000f8e96f8 */
[----:B------:R-:W-:Y:S01]  /*9d60*/  IMAD.WIDE.U32 R2, R3, -0x326172a9, RZ ;  /* 0xcd9e8d5703027825 */ /* 0x000fe200078e00ff */
[----:B------:R-:W-:-:S03]  /*9d70*/  LOP3.LUT R5, R49, UR9, R4, 0x96, !PT ;  /* 0x0000000931057c12 */ /* 0x000fc6000f8e9604 */
[----:B------:R-:W-:Y:S01]  /*9d80*/  IMAD.WIDE.U32 R44, R0, -0x326172a9, RZ ;  /* 0xcd9e8d57002c7825 */ /* 0x000fe200078e00ff */
[----:B------:R1:W-:Y:S01]  /*9d90*/  MUFU.EX2 R196, R7 ;  /* 0x0000000700c47308 */ /* 0x0003e20000000800 */
[----:B------:R-:W-:Y:S02]  /*9da0*/  LOP3.LUT R4, R3, UR11, R40, 0x96, !PT ;  /* 0x0000000b03047c12 */ /* 0x000fe4000f8e9628 */
[----:B------:R-:W-:Y:S01]  /*9db0*/  IMAD.WIDE.U32 R50, R5, -0x2daee0ad, RZ ;  /* 0xd2511f5305327825 */ /* 0x000fe200078e00ff */
[----:B------:R-:W-:Y:S03]  /*9dc0*/  HMMA.16816.F32.BF16 R96, R8, R14, R96 ;  /* 0x0000000e0860723c */ /* 0x000fe60000041860 */
[----:B------:R-:W-:-:S04]  /*9dd0*/  FFMA.FTZ R0, R186, c[0x0][0x23c], -R34 ;  /* 0x00008f00ba007a23 */ /* 0x000fc80000010822 */
[----:B------:R-:W-:Y:S01]  /*9de0*/  FFMA.FTZ R14, R187, c[0x0][0x23c], -R34 ;  /* 0x00008f00bb0e7a23 */ /* 0x000fe20000010822 */
[----:B-1----:R-:W-:Y:S01]  /*9df0*/  LOP3.LUT R7, R45, UR9, R2, 0x96, !PT ;  /* 0x000000092d077c12 */ /* 0x002fe2000f8e9602 */
[----:B------:R-:W-:Y:S01]  /*9e00*/  IMAD.WIDE.U32 R2, R13, -0x2daee0ad, RZ ;  /* 0xd2511f530d027825 */ /* 0x000fe200078e00ff */
[----:B------:R1:W2:Y:S04]  /*9e10*/  MUFU.EX2 R187, R0 ;  /* 0x0000000000bb7308 */ /* 0x0002a80000000800 */
[----:B------:R-:W-:Y:S01]  /*9e20*/  LOP3.LUT R2, R51, UR6, R2, 0x96, !PT ;  /* 0x0000000633027c12 */ /* 0x000fe2000f8e9602 */
[----:B------:R-:W-:Y:S01]  /*9e30*/  IMAD.WIDE.U32 R4, R4, -0x2daee0ad, RZ ;  /* 0xd2511f5304047825 */ /* 0x000fe200078e00ff */
[----:B------:R-:W-:-:S03]  /*9e40*/  LOP3.LUT R13, R3, UR8, R12, 0x96, !PT ;  /* 0x00000008030d7c12 */ /* 0x000fc6000f8e960c */
[----:B------:R-:W-:-:S04]  /*9e50*/  IMAD.WIDE.U32 R42, R7, -0x2daee0ad, RZ ;  /* 0xd2511f53072a7825 */ /* 0x000fc800078e00ff */
[----:B-1----:R-:W-:Y:S02]  /*9e60*/  FFMA.FTZ R0, R197, c[0x0][0x23c], -R35 ;  /* 0x00008f00c5007a23 */ /* 0x002fe40000010823 */
[----:B------:R-:W-:Y:S02]  /*9e70*/  IMAD.WIDE.U32 R2, R2, -0x326172a9, RZ ;  /* 0xcd9e8d5702027825 */ /* 0x000fe400078e00ff */
[----:B------:R1:W-:Y:S01]  /*9e80*/  MUFU.EX2 R186, R0 ;  /* 0x0000000000ba7308 */ /* 0x0003e20000000800 */
[----:B------:R-:W-:Y:S02]  /*9e90*/  LOP3.LUT R12, R43, UR6, R4, 0x96, !PT ;  /* 0x000000062b0c7c12 */ /* 0x000fe4000f8e9604 */
[C---:B------:R-:W-:Y:S01]  /*9ea0*/  LOP3.LUT R4, R2.reuse, 0xffff, RZ, 0xc0, !PT ;  /* 0x0000ffff02047812 */ /* 0x040fe200078ec0ff */
[----:B------:R-:W-:Y:S01]  /*9eb0*/  IMAD.WIDE.U32 R46, R13, -0x326172a9, RZ ;  /* 0xcd9e8d570d2e7825 */ /* 0x000fe200078e00ff */
[----:B------:R-:W-:-:S03]  /*9ec0*/  LOP3.LUT R7, R2, 0xff, RZ, 0xc0, !PT ;  /* 0x000000ff02077812 */ /* 0x000fc600078ec0ff */
[----:B------:R3:W-:Y:S01]  /*9ed0*/  MUFU.EX2 R200, R14 ;  /* 0x0000000e00c87308 */ /* 0x0007e20000000800 */
[----:B-1----:R-:W-:-:S07]  /*9ee0*/  FFMA.FTZ R0, R198, c[0x0][0x23c], -R35 ;  /* 0x00008f00c6007a23 */ /* 0x002fce0000010823 */
[----:B------:R1:W-:Y:S01]  /*9ef0*/  MUFU.EX2 R185, R0 ;  /* 0x0000000000b97308 */ /* 0x0003e20000000800 */
[----:B---3--:R-:W-:Y:S01]  /*9f00*/  LOP3.LUT R14, R5, UR8, R6, 0x96, !PT ;  /* 0x00000008050e7c12 */ /* 0x008fe2000f8e9606 */
[----:B------:R-:W-:Y:S01]  /*9f10*/  FFMA.FTZ R5, R192, c[0x0][0x23c], -R35 ;  /* 0x00008f00c0057a23 */ /* 0x000fe20000010823 */
[----:B------:R-:W-:Y:S01]  /*9f20*/  SHF.R.U32.HI R6, RZ, 0x8, R4 ;  /* 0x00000008ff067819 */ /* 0x000fe20000011604 */
[----:B------:R-:W-:Y:S01]  /*9f30*/  HMMA.16816.F32.BF16 R140, R8, R16, R140 ;  /* 0x00000010088c723c */ /* 0x000fe2000004188c */
[--C-:B-1----:R-:W-:Y:S02]  /*9f40*/  SHF.R.U32.HI R0, RZ, 0x10, R2.reuse ;  /* 0x00000010ff007819 */ /* 0x102fe40000011602 */
[----:B------:R-:W-:Y:S02]  /*9f50*/  SHF.R.U32.HI R2, RZ, 0x18, R2 ;  /* 0x00000018ff027819 */ /* 0x000fe40000011602 */
[----:B------:R-:W-:Y:S01]  /*9f60*/  LOP3.LUT R4, R0, 0xff, RZ, 0xc0, !PT ;  /* 0x000000ff00047812 */ /* 0x000fe200078ec0ff */
[----:B------:R1:W-:Y:S01]  /*9f70*/  MUFU.EX2 R184, R5 ;  /* 0x0000000500b87308 */ /* 0x0003e20000000800 */
[----:B------:R-:W-:-:S02]  /*9f80*/  LOP3.LUT R0, R3, UR17, R46, 0x96, !PT ;  /* 0x0000001103007c12 */ /* 0x000fc4000f8e962e */
[----:B------:R-:W-:Y:S01]  /*9f90*/  PRMT R16, R4, 0x5410, R2 ;  /* 0x0000541004107816 */ /* 0x000fe20000000002 */
[----:B------:R-:W-:Y:S01]  /*9fa0*/  FFMA.FTZ R4, R193, c[0x0][0x23c], -R32 ;  /* 0x00008f00c1047a23 */ /* 0x000fe20000010820 */
[----:B------:R-:W-:Y:S01]  /*9fb0*/  HMMA.16816.F32.BF16 R120, R8, R22, R152 ;  /* 0x000000160878723c */ /* 0x000fe20000041898 */
[----:B------:R-:W-:Y:S01]  /*9fc0*/  IMAD.WIDE.U32 R2, R12, -0x326172a9, RZ ;  /* 0xcd9e8d570c027825 */ /* 0x000fe200078e00ff */
[----:B------:R-:W-:-:S03]  /*9fd0*/  PRMT R17, R7, 0x5410, R6 ;  /* 0x0000541007117816 */ /* 0x000fc60000000006 */
[----:B------:R-:W-:Y:S02]  /*9fe0*/  IMAD.MOV.U32 R20, RZ, RZ, R182 ;  /* 0x000000ffff147224 */ /* 0x000fe400078e00b6 */
[----:B------:R-:W-:Y:S02]  /*9ff0*/  IMAD.MOV.U32 R155, RZ, RZ, R183 ;  /* 0x000000ffff9b7224 */ /* 0x000fe400078e00b7 */
[----:B-1----:R-:W-:Y:S01]  /*a000*/  FFMA.FTZ R5, R188, c[0x0][0x23c], -R35 ;  /* 0x00008f00bc057a23 */ /* 0x002fe20000010823 */
[----:B------:R-:W-:Y:S01]  /*a010*/  HMMA.16816.F32.BF16 R80, R8, R18, R80 ;  /* 0x000000120850723c */ /* 0x000fe20000041850 */
[----:B------:R-:W-:Y:S01]  /*a020*/  IMAD.WIDE.U32 R40, R14, -0x326172a9, RZ ;  /* 0xcd9e8d570e287825 */ /* 0x000fe200078e00ff */
[----:B------:R1:W-:Y:S01]  /*a030*/  MUFU.EX2 R182, R4 ;  /* 0x0000000400b67308 */ /* 0x0003e20000000800 */
[----:B------:R-:W-:-:S05]  /*a040*/  LOP3.LUT R6, R0, 0xffff, RZ, 0xc0, !PT ;  /* 0x0000ffff00067812 */ /* 0x000fca00078ec0ff */
[----:B------:R-:W-:Y:S02]  /*a050*/  HMMA.16816.F32.BF16 R100, R8, R24, R100 ;  /* 0x000000180864723c */ /* 0x000fe40000041864 */
[----:B------:R3:W4:Y:S01]  /*a060*/  MUFU.EX2 R183, R5 ;  /* 0x0000000500b77308 */ /* 0x0007220000000800 */
[----:B------:R-:W-:Y:S01]  /*a070*/  IMAD.MOV.U32 R153, RZ, RZ, R181 ;  /* 0x000000ffff997224 */ /* 0x000fe200078e00b5 */
[----:B------:R-:W-:-:S04]  /*a080*/  LOP3.LUT R7, R2, 0xff, RZ, 0xc0, !PT ;  /* 0x000000ff02077812 */ /* 0x000fc800078ec0ff */
[----:B------:R-:W-:Y:S01]  /*a090*/  HMMA.16816.F32.BF16 R108, R8, R26, R108 ;  /* 0x0000001a086c723c */ /* 0x000fe2000004186c */
[----:B-1----:R-:W-:-:S07]  /*a0a0*/  FFMA.FTZ R4, R194, c[0x0][0x23c], -R32 ;  /* 0x00008f00c2047a23 */ /* 0x002fce0000010820 */
[C---:B------:R-:W-:Y:S01]  /*a0b0*/  HMMA.16816.F32.BF16 R112, R8.reuse, R28, R112 ;  /* 0x0000001c0870723c */ /* 0x040fe20000041870 */
[----:B---3--:R-:W-:Y:S01]  /*a0c0*/  SHF.R.U32.HI R5, RZ, 0x10, R0 ;  /* 0x00000010ff057819 */ /* 0x008fe20000011600 */
[----:B------:R1:W3:Y:S06]  /*a0d0*/  MUFU.EX2 R181, R4 ;  /* 0x0000000400b57308 */ /* 0x0002ec0000000800 */
[----:B------:R-:W-:Y:S01]  /*a0e0*/  HMMA.16816.F32.BF16 R60, R8, R30, R60 ;  /* 0x0000001e083c723c */ /* 0x000fe2000004183c */
[----:B------:R-:W-:-:S07]  /*a0f0*/  SHF.R.U32.HI R6, RZ, 0x8, R6 ;  /* 0x00000008ff067819 */ /* 0x000fce0000011606 */
[C---:B------:R-:W-:Y:S08]  /*a100*/  HMMA.16816.F32.BF16 R64, R8.reuse, R36, R64 ;  /* 0x000000240840723c */ /* 0x040ff00000041840 */
[----:B------:R-:W-:Y:S01]  /*a110*/  HMMA.16816.F32.BF16 R56, R8, R38, R56 ;  /* 0x000000260838723c */ /* 0x000fe20000041838 */
[----:B------:R-:W-:Y:S01]  /*a120*/  MOV R21, R179 ;  /* 0x000000b300157202 */ /* 0x000fe20000000f00 */
[----:B------:R-:W-:Y:S01]  /*a130*/  IMAD.MOV.U32 R188, RZ, RZ, R178 ;  /* 0x000000ffffbc7224 */ /* 0x000fe200078e00b2 */
[----:B------:R-:W-:Y:S01]  /*a140*/  LOP3.LUT R5, R5, 0xff, RZ, 0xc0, !PT ;  /* 0x000000ff05057812 */ /* 0x000fe200078ec0ff */
[----:B------:R-:W-:Y:S01]  /*a150*/  IMAD.MOV.U32 R154, RZ, RZ, R180 ;  /* 0x000000ffff9a7224 */ /* 0x000fe200078e00b4 */
[----:B------:R-:W5:Y:S02]  /*a160*/  LDSM.16.MT88.4 R24, [R216+0x9800] ;  /* 0x00980000d818783b */ /* 0x000f640000004200 */
[----:B------:R-:W-:-:S02]  /*a170*/  LOP3.LUT R9, R0, 0xff, RZ, 0xc0, !PT ;  /* 0x000000ff00097812 */ /* 0x000fc400078ec0ff */
[----:B------:R-:W-:Y:S01]  /*a180*/  SHF.R.U32.HI R8, RZ, 0x18, R0 ;  /* 0x00000018ff087819 */ /* 0x000fe20000011600 */
[----:B------:R-:W-:Y:S01]  /*a190*/  IMAD.MOV.U32 R194, RZ, RZ, R20 ;  /* 0x000000ffffc27224 */ /* 0x000fe200078e0014 */
[----:B------:R-:W-:Y:S01]  /*a1a0*/  LOP3.LUT R0, R2, 0xffff, RZ, 0xc0, !PT ;  /* 0x0000ffff02007812 */ /* 0x000fe200078ec0ff */
[----:B------:R-:W-:Y:S01]  /*a1b0*/  LDSM.16.MT88.4 R28, [R216+0xb800] ;  /* 0x00b80000d81c783b */ /* 0x000fe20000004200 */
[--C-:B------:R-:W-:Y:S02]  /*a1c0*/  SHF.R.U32.HI R11, RZ, 0x10, R2.reuse ;  /* 0x00000010ff0b7819 */ /* 0x100fe40000011602 */
[----:B------:R-:W-:Y:S01]  /*a1d0*/  SHF.R.U32.HI R10, RZ, 0x18, R2 ;  /* 0x00000018ff0a7819 */ /* 0x000fe20000011602 */
[----:B------:R-:W-:Y:S01]  /*a1e0*/  LDSM.16.MT88.4 R36, [R218+0xb800] ;  /* 0x00b80000da24783b */ /* 0x000fe20000004200 */
[----:B------:R-:W-:Y:S02]  /*a1f0*/  LOP3.LUT R2, R3, UR17, R40, 0x96, !PT ;  /* 0x0000001103027c12 */ /* 0x000fe4000f8e9628 */
[----:B-1----:R-:W-:Y:S01]  /*a200*/  SHF.R.U32.HI R4, RZ, 0x8, R0 ;  /* 0x00000008ff047819 */ /* 0x002fe20000011600 */
[----:B------:R-:W-:Y:S01]  /*a210*/  FFMA.FTZ R0, R189, c[0x0][0x23c], -R32 ;  /* 0x00008f00bd007a23 */ /* 0x000fe20000010820 */
[----:B------:R-:W-:-:S02]  /*a220*/  SHF.R.U32.HI R3, RZ, 0x10, R2 ;  /* 0x00000010ff037819 */ /* 0x000fc40000011602 */
[----:B------:R-:W-:Y:S01]  /*a230*/  PRMT R18, R7, 0x5410, R4 ;  /* 0x0000541007127816 */ /* 0x000fe20000000004 */
[----:B------:R1:W-:Y:S01]  /*a240*/  MUFU.EX2 R179, R0 ;  /* 0x0000000000b37308 */ /* 0x0003e20000000800 */
[----:B------:R-:W-:Y:S02]  /*a250*/  PRMT R9, R9, 0x5410, R6 ;  /* 0x0000541009097816 */ /* 0x000fe40000000006 */
[C---:B------:R-:W-:Y:S02]  /*a260*/  LOP3.LUT R4, R2.reuse, 0xffff, RZ, 0xc0, !PT ;  /* 0x0000ffff02047812 */ /* 0x040fe400078ec0ff */
[----:B------:R-:W-:Y:S02]  /*a270*/  LOP3.LUT R7, R2, 0xff, RZ, 0xc0, !PT ;  /* 0x000000ff02077812 */ /* 0x000fe400078ec0ff */
[----:B------:R-:W-:Y:S02]  /*a280*/  SHF.R.U32.HI R6, RZ, 0x18, R2 ;  /* 0x00000018ff067819 */ /* 0x000fe40000011602 */
[----:B------:R-:W-:-:S02]  /*a290*/  LOP3.LUT R2, R3, 0xff, RZ, 0xc0, !PT ;  /* 0x000000ff03027812 */ /* 0x000fc400078ec0ff */
[----:B------:R-:W-:Y:S02]  /*a2a0*/  SHF.R.U32.HI R4, RZ, 0x8, R4 ;  /* 0x00000008ff047819 */ /* 0x000fe40000011604 */
[----:B-1----:R-:W-:Y:S02]  /*a2b0*/  LOP3.LUT R0, R11, 0xff, RZ, 0xc0, !PT ;  /* 0x000000ff0b007812 */ /* 0x002fe400078ec0ff */
[----:B------:R-:W-:Y:S02]  /*a2c0*/  PRMT R13, R2, 0x5410, R6 ;  /* 0x00005410020d7816 */ /* 0x000fe40000000006 */
[----:B------:R-:W-:Y:S01]  /*a2d0*/  PRMT R15, R0, 0x5410, R10 ;  /* 0x00005410000f7816 */ /* 0x000fe2000000000a */
[----:B------:R-:W-:Y:S01]  /*a2e0*/  HSET2.LE.AND R0, R17, R176, PT ;  /* 0x000000b011007233 */ /* 0x000fe20003803000 */
[----:B--2---:R-:W-:Y:S01]  /*a2f0*/  F2FP.BF16.PACK_AB R2, R187, R196 ;  /* 0x000000c4bb02723e */ /* 0x004fe200000010ff */
[--C-:B------:R-:W-:Y:S01]  /*a300*/  FFMA.FTZ R3, R202, c[0x0][0x23c], -R33.reuse ;  /* 0x00008f00ca037a23 */ /* 0x100fe20000010821 */
[----:B------:R-:W-:Y:S01]  /*a310*/  PRMT R12, R7, 0x5410, R4 ;  /* 0x00005410070c7816 */ /* 0x000fe20000000004 */
[----:B------:R-:W-:Y:S01]  /*a320*/  FFMA.FTZ R7, R199, c[0x0][0x23c], -R33 ;  /* 0x00008f00c7077a23 */ /* 0x000fe20000010821 */
[----:B------:R-:W-:-:S02]  /*a330*/  PRMT R14, R5, 0x5410, R8 ;  /* 0x00005410050e7816 */ /* 0x000fc40000000008 */
[----:B------:R-:W-:Y:S01]  /*a340*/  LOP3.LUT R10, R0, R2, RZ, 0xc0, !PT ;  /* 0x00000002000a7212 */ /* 0x000fe200078ec0ff */
[----:B------:R-:W-:Y:S01]  /*a350*/  FFMA.FTZ R2, R191, c[0x0][0x23c], -R33 ;  /* 0x00008f00bf027a23 */ /* 0x000fe20000010821 */
[----:B------:R1:W-:Y:S01]  /*a360*/  MUFU.EX2 R51, R3 ;  /* 0x0000000300337308 */ /* 0x0003e20000000800 */
[----:B------:R-:W-:Y:S01]  /*a370*/  FFMA.FTZ R5, R190, c[0x0][0x23c], -R32 ;  /* 0x00008f00be057a23 */ /* 0x000fe20000010820 */
[----:B------:R-:W-:-:S06]  /*a380*/  HSET2.LE.AND R0, R14, R176, PT ;  /* 0x000000b00e007233 */ /* 0x000fcc0003803000 */
[----:B------:R-:W2:Y:S01]  /*a390*/  MUFU.EX2 R178, R7 ;  /* 0x0000000700b27308 */ /* 0x000ea20000000800 */
[----:B----4-:R-:W-:-:S07]  /*a3a0*/  F2FP.BF16.PACK_AB R4, R183, R184 ;  /* 0x000000b8b704723e */ /* 0x010fce00000010ff */
[----:B------:R4:W-:Y:S01]  /*a3b0*/  MUFU.EX2 R49, R2 ;  /* 0x0000000200317308 */ /* 0x0009e20000000800 */
[----:B-1----:R-:W-:-:S07]  /*a3c0*/  HSET2.LE.AND R3, R16, R176, PT ;  /* 0x000000b010037233 */ /* 0x002fce0003803000 */
[----:B------:R1:W1:Y:S01]  /*a3d0*/  MUFU.EX2 R180, R5 ;  /* 0x0000000500b47308 */ /* 0x0002620000000800 */
[----:B----4-:R-:W-:Y:S02]  /*a3e0*/  F2FP.BF16.PACK_AB R2, R185, R186 ;  /* 0x000000bab902723e */ /* 0x010fe400000010ff */
[----:B------:R-:W-:Y:S01]  /*a3f0*/  LOP3.LUT R11, R3, R4, RZ, 0xc0, !PT ;  /* 0x00000004030b7212 */ /* 0x000fe200078ec0ff */
[--C-:B-1----:R-:W-:Y:S01]  /*a400*/  HSET2.LE.AND R5, R9, R176.reuse, PT ;  /* 0x000000b009057233 */ /* 0x102fe20003803000 */
[----:B------:R-:W-:Y:S01]  /*a410*/  LOP3.LUT R9, R0, R2, RZ, 0xc0, !PT ;  /* 0x0000000200097212 */ /* 0x000fe200078ec0ff */
[--C-:B------:R-:W-:Y:S01]  /*a420*/  HSET2.LE.AND R0, R12, R176.reuse, PT ;  /* 0x000000b00c007233 */ /* 0x100fe20003803000 */
[----:B---3--:R-:W-:Y:S02]  /*a430*/  F2FP.BF16.PACK_AB R2, R181, R182 ;  /* 0x000000b6b502723e */ /* 0x008fe400000010ff */
[----:B------:R-:W-:Y:S02]  /*a440*/  F2FP.BF16.PACK_AB R6, R200, R201 ;  /* 0x000000c9c806723e */ /* 0x000fe400000010ff */
[----:B------:R-:W-:Y:S01]  /*a450*/  LOP3.LUT R4, R0, R2, RZ, 0xc0, !PT ;  /* 0x0000000200047212 */ /* 0x000fe200078ec0ff */
[--C-:B------:R-:W-:Y:S01]  /*a460*/  HSET2.LE.AND R0, R13, R176.reuse, PT ;  /* 0x000000b00d007233 */ /* 0x100fe20003803000 */
[----:B--2---:R-:W-:Y:S01]  /*a470*/  F2FP.BF16.PACK_AB R2, R178, R51 ;  /* 0x00000033b202723e */ /* 0x004fe200000010ff */
[----:B------:R-:W-:Y:S01]  /*a480*/  FFMA.FTZ R3, R195, c[0x0][0x23c], -R33 ;  /* 0x00008f00c3037a23 */ /* 0x000fe20000010821 */
[----:B------:R-:W-:Y:S01]  /*a490*/  LOP3.LUT R8, R5, R6, RZ, 0xc0, !PT ;  /* 0x0000000605087212 */ /* 0x000fe200078ec0ff */
[----:B------:R-:W-:Y:S01]  /*a4a0*/  IMAD.MOV.U32 R191, RZ, RZ, R177 ;  /* 0x000000ffffbf7224 */ /* 0x000fe200078e00b1 */
[----:B------:R-:W-:Y:S01]  /*a4b0*/  LOP3.LUT R5, R0, R2, RZ, 0xc0, !PT ;  /* 0x0000000200057212 */ /* 0x000fe200078ec0ff */
[----:B------:R-:W1:Y:S01]  /*a4c0*/  MUFU.EX2 R177, R3 ;  /* 0x0000000300b17308 */ /* 0x000e620000000800 */
[--C-:B------:R-:W-:Y:S01]  /*a4d0*/  HSET2.LE.AND R0, R18, R176.reuse, PT ;  /* 0x000000b012007233 */ /* 0x100fe20003803000 */
[----:B------:R-:W-:Y:S01]  /*a4e0*/  F2FP.BF16.PACK_AB R2, R180, R179 ;  /* 0x000000b3b402723e */ /* 0x000fe200000010ff */
[----:B------:R-:W-:Y:S01]  /*a4f0*/  IMAD.MOV.U32 R193, RZ, RZ, R21 ;  /* 0x000000ffffc17224 */ /* 0x000fe200078e0015 */
[----:B------:R-:W2:Y:S02]  /*a500*/  LDSM.16.MT88.4 R16, [R218+0x9800] ;  /* 0x00980000da10783b */ /* 0x000ea40000004200 */
[----:B------:R-:W-:Y:S01]  /*a510*/  LOP3.LUT R6, R0, R2, RZ, 0xc0, !PT ;  /* 0x0000000200067212 */ /* 0x000fe200078ec0ff */
[----:B------:R-:W-:Y:S01]  /*a520*/  HSET2.LE.AND R0, R15, R176, PT ;  /* 0x000000b00f007233 */ /* 0x000fe20003803000 */
[----:B------:R-:W-:Y:S04]  /*a530*/  LDSM.16.MT88.4 R20, [R218+0xa800] ;  /* 0x00a80000da14783b */ /* 0x000fe80000004200 */
[----:B------:R-:W3:Y:S01]  /*a540*/  LDSM.16.MT88.4 R12, [R216+0xa800] ;  /* 0x00a80000d80c783b */ /* 0x000ee20000004200 */
[----:B-1----:R-:W-:-:S04]  /*a550*/  F2FP.BF16.PACK_AB R2, R177, R49 ;  /* 0x00000031b102723e */ /* 0x002fc800000010ff */
[----:B------:R-:W-:Y:S01]  /*a560*/  LOP3.LUT R7, R0, R2, RZ, 0xc0, !PT ;  /* 0x0000000200077212 */ /* 0x000fe200078ec0ff */
[----:B------:R-:W-:-:S04]  /*a570*/  FFMA.FTZ R0, R206, c[0x0][0x23c], -R32 ;  /* 0x00008f00ce007a23 */ /* 0x000fc80000010820 */
[----:B------:R1:W-:Y:S01]  /*a580*/  MUFU.EX2 R43, R0 ;  /* 0x00000000002b7308 */ /* 0x0003e20000000800 */
[----:B------:R-:W-:Y:S01]  /*a590*/  LOP3.LUT R2, R41, UR7, R44, 0x96, !PT ;  /* 0x0000000729027c12 */ /* 0x000fe2000f8e962c */
[----:B-1----:R-:W-:-:S06]  /*a5a0*/  FFMA.FTZ R0, R205, c[0x0][0x23c], -R32 ;  /* 0x00008f00cd007a23 */ /* 0x002fcc0000010820 */
[----:B------:R1:W4:Y:S01]  /*a5b0*/  MUFU.EX2 R45, R0 ;  /* 0x00000000002d7308 */ /* 0x0003220000000800 */
[----:B------:R-:W-:-:S04]  /*a5c0*/  IMAD.WIDE.U32 R2, R2, -0x2daee0ad, RZ ;  /* 0xd2511f5302027825 */ /* 0x000fc800078e00ff */
[----:B-1----:R-:W-:-:S04]  /*a5d0*/  FFMA.FTZ R0, R204, c[0x0][0x23c], -R32 ;  /* 0x00008f00cc007a23 */ /* 0x002fc80000010820 */
[----:B------:R1:W-:Y:S01]  /*a5e0*/  MUFU.EX2 R46, R0 ;  /* 0x00000000002e7308 */ /* 0x0003e20000000800 */
[----:B-----5:R-:W-:Y:S01]  /*a5f0*/  HMMA.16816.F32.BF16 R172, R8, R24, R68 ;  /* 0x0000001808ac723c */ /* 0x020fe20000041844 */
[----:B-1----:R-:W-:-:S06]  /*a600*/  FFMA.FTZ R0, R203, c[0x0][0x23c], -R32 ;  /* 0x00008f00cb007a23 */ /* 0x002fcc0000010820 */
[----:B------:R1:W-:Y:S01]  /*a610*/  MUFU.EX2 R44, R0 ;  /* 0x00000000002c7308 */ /* 0x0003e20000000800 */
[C---:B------:R-:W-:Y:S08]  /*a620*/  HMMA.16816.F32.BF16 R144, R4.reuse, R24, R144 ;  /* 0x000000180490723c */ /* 0x040ff00000041890 */
[----:B------:R-:W-:Y:S01]  /*a630*/  HMMA.16816.F32.BF16 R148, R4, R26, R148 ;  /* 0x0000001a0494723c */ /* 0x000fe20000041894 */
[----:B-1----:R-:W-:-:S07]  /*a640*/  FFMA.FTZ R0, R208, c[0x0][0x23c], -R33 ;  /* 0x00008f00d0007a23 */ /* 0x002fce0000010821 */
[C---:B--2---:R-:W-:Y:S01]  /*a650*/  HMMA.16816.F32.BF16 R72, R4.reuse, R16, R72 ;  /* 0x000000100448723c */ /* 0x044fe20000041848 */
[----:B------:R1:W-:Y:S07]  /*a660*/  MUFU.EX2 R41, R0 ;  /* 0x0000000000297308 */ /* 0x0003ee0000000800 */
[C---:B------:R-:W-:Y:S08]  /*a670*/  HMMA.16816.F32.BF16 R76, R4.reuse, R18, R76 ;  /* 0x00000012044c723c */ /* 0x040ff0000004184c */
[----:B---3--:R-:W-:Y:S01]  /*a680*/  HMMA.16816.F32.BF16 R88, R4, R12, R88 ;  /* 0x0000000c0458723c */ /* 0x008fe20000041858 */
[----:B-1----:R-:W-:-:S02]  /*a690*/  LOP3.LUT R0, R3, UR16, R42, 0x96, !PT ;  /* 0x0000001003007c12 */ /* 0x002fc4000f8e962a */
[----:B------:R-:W-:-:S05]  /*a6a0*/  LOP3.LUT R3, R2, 0xffff, RZ, 0xc0, !PT ;  /* 0x0000ffff02037812 */ /* 0x000fca00078ec0ff */
[----:B------:R-:W-:Y:S01]  /*a6b0*/  HMMA.16816.F32.BF16 R92, R4, R14, R92 ;  /* 0x0000000e045c723c */ /* 0x000fe2000004185c */
[----:B------:R-:W-:-:S07]  /*a6c0*/  SHF.R.U32.HI R3, RZ, 0x8, R3 ;  /* 0x00000008ff037819 */ /* 0x000fce0000011603 */
[C---:B------:R-:W-:Y:S08]  /*a6d0*/  HMMA.16816.F32.BF16 R104, R4.reuse, R20, R104 ;  /* 0x000000140468723c */ /* 0x040ff00000041868 */
[C---:B------:R-:W-:Y:S08]  /*a6e0*/  HMMA.16816.F32.BF16 R156, R4.reuse, R22, R156 ;  /* 0x00000016049c723c */ /* 0x040ff0000004189c */
[C---:B------:R-:W-:Y:S08]  /*a6f0*/  HMMA.16816.F32.BF16 R160, R4.reuse, R28, R160 ;  /* 0x0000001c04a0723c */ /* 0x040ff000000418a0 */
[C---:B------:R-:W-:Y:S08]  /*a700*/  HMMA.16816.F32.BF16 R116, R4.reuse, R30, R116 ;  /* 0x0000001e0474723c */ /* 0x040ff00000041874 */
[C---:B------:R-:W-:Y:S08]  /*a710*/  HMMA.16816.F32.BF16 R124, R4.reuse, R36, R124 ;  /* 0x00000024047c723c */ /* 0x040ff0000004187c */
[----:B------:R-:W-:Y:S07]  /*a720*/  HMMA.16816.F32.BF16 R68, R4, R38, R128 ;  /* 0x000000260444723c */ /* 0x000fee0000041880 */
[----:B------:R-:W-:Y:S01]  /*a730*/  SHF.R.U32.HI R6, RZ, 0x10, R2 ;  /* 0x00000010ff067819 */ /* 0x000fe20000011602 */
[----:B------:R-:W-:Y:S01]  /*a740*/  FFMA.FTZ R4, R207, c[0x0][0x23c], -R33 ;  /* 0x00008f00cf047a23 */ /* 0x000fe20000010821 */
[----:B------:R-:W-:-:S02]  /*a750*/  LOP3.LUT R7, R2, 0xff, RZ, 0xc0, !PT ;  /* 0x000000ff02077812 */ /* 0x000fc400078ec0ff */
[----:B------:R-:W-:Y:S02]  /*a760*/  SHF.R.U32.HI R5, RZ, 0x18, R2 ;  /* 0x00000018ff057819 */ /* 0x000fe40000011602 */
[----:B------:R-:W-:Y:S01]  /*a770*/  LOP3.LUT R2, R6, 0xff, RZ, 0xc0, !PT ;  /* 0x000000ff06027812 */ /* 0x000fe200078ec0ff */
[----:B------:R-:W-:Y:S01]  /*a780*/  HMMA.16816.F32.BF16 R136, R8, R12, R136 ;  /* 0x0000000c0888723c */ /* 0x000fe20000041888 */
[----:B------:R1:W2:Y:S06]  /*a790*/  MUFU.EX2 R40, R4 ;  /* 0x0000000400287308 */ /* 0x0002ac0000000800 */
[----:B------:R-:W-:-:S02]  /*a7a0*/  PRMT R12, R7, 0x5410, R3 ;  /* 0x00005410070c7816 */ /* 0x000fc40000000003 */
[----:B------:R-:W-:Y:S02]  /*a7b0*/  PRMT R7, R2, 0x5410, R5 ;  /* 0x0000541002077816 */ /* 0x000fe40000000005 */
[----:B------:R-:W-:Y:S02]  /*a7c0*/  LOP3.LUT R2, R0, 0xffff, RZ, 0xc0, !PT ;  /* 0x0000ffff00027812 */ /* 0x000fe400078ec0ff */
[--C-:B------:R-:W-:Y:S01]  /*a7d0*/  SHF.R.U32.HI R3, RZ, 0x10, R0.reuse ;  /* 0x00000010ff037819 */ /* 0x100fe20000011600 */
[----:B-1----:R-:W-:Y:S01]  /*a7e0*/  FFMA.FTZ R4, R210, c[0x0][0x23c], -R33 ;  /* 0x00008f00d2047a23 */ /* 0x002fe20000010821 */
[----:B------:R-:W-:Y:S02]  /*a7f0*/  LOP3.LUT R6, R0, 0xff, RZ, 0xc0, !PT ;  /* 0x000000ff00067812 */ /* 0x000fe400078ec0ff */
[----:B------:R-:W-:Y:S01]  /*a800*/  SHF.R.U32.HI R5, RZ, 0x18, R0 ;  /* 0x00000018ff057819 */ /* 0x000fe20000011600 */
[----:B------:R1:W-:Y:S01]  /*a810*/  MUFU.EX2 R32, R4 ;  /* 0x0000000400207308 */ /* 0x0003e20000000800 */
[----:B------:R-:W-:-:S02]  /*a820*/  SHF.R.U32.HI R2, RZ, 0x8, R2 ;  /* 0x00000008ff027819 */ /* 0x000fc40000011602 */
[----:B------:R-:W-:Y:S01]  /*a830*/  LOP3.LUT R0, R3, 0xff, RZ, 0xc0, !PT ;  /* 0x000000ff03007812 */ /* 0x000fe200078ec0ff */
[----:B------:R-:W-:Y:S01]  /*a840*/  HMMA.16816.F32.BF16 R60, R8, R30, R60 ;  /* 0x0000001e083c723c */ /* 0x000fe2000004183c */
[----:B------:R-:W-:Y:S02]  /*a850*/  PRMT R3, R6, 0x5410, R2 ;  /* 0x0000541006037816 */ /* 0x000fe40000000002 */
[----:B------:R-:W-:Y:S01]  /*a860*/  PRMT R2, R0, 0x5410, R5 ;  /* 0x0000541000027816 */ /* 0x000fe20000000005 */
[----:B-1----:R-:W-:-:S04]  /*a870*/  FFMA.FTZ R4, R209, c[0x0][0x23c], -R33 ;  /* 0x00008f00d1047a23 */ /* 0x002fc80000010821 */
[----:B------:R2:W1:Y:S01]  /*a880*/  MUFU.EX2 R31, R4 ;  /* 0x00000004001f7308 */ /* 0x0004620000000800 */
[--C-:B------:R-:W-:Y:S01]  /*a890*/  HSET2.LE.AND R2, R2, R176.reuse, PT ;  /* 0x000000b002027233 */ /* 0x100fe20003803000 */
[----:B----4-:R-:W-:Y:S01]  /*a8a0*/  F2FP.BF16.PACK_AB R5, R45, R43 ;  /* 0x0000002b2d05723e */ /* 0x010fe200000010ff */
[----:B------:R-:W-:Y:S01]  /*a8b0*/  HSET2.LE.AND R3, R3, R176, PT ;  /* 0x000000b003037233 */ /* 0x000fe20003803000 */
[----:B------:R-:W-:Y:S01]  /*a8c0*/  IMAD.MOV.U32 R192, RZ, RZ, R164 ;  /* 0x000000ffffc07224 */ /* 0x000fe200078e00a4 */
[----:B------:R-:W-:Y:S01]  /*a8d0*/  MOV R197, R166 ;  /* 0x000000a600c57202 */ /* 0x000fe20000000f00 */
[----:B------:R-:W-:Y:S01]  /*a8e0*/  IMAD.MOV.U32 R198, RZ, RZ, R165 ;  /* 0x000000ffffc67224 */ /* 0x000fe200078e00a5 */
[----:B------:R-:W-:Y:S01]  /*a8f0*/  HMMA.16816.F32.BF16 R84, R8, R16, R140 ;  /* 0x000000100854723c */ /* 0x000fe2000004188c */
[----:B------:R-:W-:Y:S01]  /*a900*/  IMAD.MOV.U32 R199, RZ, RZ, R167 ;  /* 0x000000ffffc77224 */ /* 0x000fe200078e00a7 */
[----:B--2---:R-:W-:-:S04]  /*a910*/  F2FP.BF16.PACK_AB R4, R40, R41 ;  /* 0x000000292804723e */ /* 0x004fc800000010ff */
[----:B------:R-:W-:Y:S02]  /*a920*/  LOP3.LUT R129, R2, R4, RZ, 0xc0, !PT ;  /* 0x0000000402817212 */ /* 0x000fe400078ec0ff */
[----:B------:R-:W-:Y:S01]  /*a930*/  LOP3.LUT R2, R47, UR7, R48, 0x96, !PT ;  /* 0x000000072f027c12 */ /* 0x000fe2000f8e9630 */
[----:B------:R-:W-:Y:S01]  /*a940*/  HMMA.16816.F32.BF16 R100, R8, R20, R100 ;  /* 0x000000140864723c */ /* 0x000fe20000041864 */
[--C-:B------:R-:W-:Y:S01]  /*a950*/  HSET2.LE.AND R0, R12, R176.reuse, PT ;  /* 0x000000b00c007233 */ /* 0x100fe20003803000 */
[----:B------:R-:W-:Y:S01]  /*a960*/  LOP3.LUT R128, R3, R5, RZ, 0xc0, !PT ;  /* 0x0000000503807212 */ /* 0x000fe200078ec0ff */
[----:B------:R-:W-:Y:S01]  /*a970*/  HSET2.LE.AND R7, R7, R176, PT ;  /* 0x000000b007077233 */ /* 0x000fe20003803000 */
[----:B------:R-:W-:Y:S01]  /*a980*/  F2FP.BF16.PACK_AB R6, R44, R46 ;  /* 0x0000002e2c06723e */ /* 0x000fe200000010ff */
[----:B------:R-:W-:-:S03]  /*a990*/  IMAD.WIDE.U32 R2, R2, -0x2daee0ad, RZ ;  /* 0xd2511f5302027825 */ /* 0x000fc600078e00ff */
[----:B------:R-:W-:Y:S01]  /*a9a0*/  HMMA.16816.F32.BF16 R24, R8, R26, R120 ;  /* 0x0000001a0818723c */ /* 0x000fe20000041878 */
[----:B------:R-:W-:-:S07]  /*a9b0*/  LOP3.LUT R130, R0, R6, RZ, 0xc0, !PT ;  /* 0x0000000600827212 */ /* 0x000fce00078ec0ff */
[----:B------:R-:W-:Y:S01]  /*a9c0*/  HMMA.16816.F32.BF16 R112, R8, R28, R112 ;  /* 0x0000001c0870723c */ /* 0x000fe20000041870 */
[----:B------:R-:W-:-:S07]  /*a9d0*/  LOP3.LUT R4, R2, 0xffff, RZ, 0xc0, !PT ;  /* 0x0000ffff02047812 */ /* 0x000fce00078ec0ff */
[----:B------:R-:W-:Y:S01]  /*a9e0*/  HMMA.16816.F32.BF16 R64, R8, R36, R64 ;  /* 0x000000240840723c */ /* 0x000fe20000041840 */
[----:B------:R-:W-:-:S07]  /*a9f0*/  LOP3.LUT R5, R2, 0xff, RZ, 0xc0, !PT ;  /* 0x000000ff02057812 */ /* 0x000fce00078ec0ff */
[----:B------:R-:W-:Y:S01]  /*aa00*/  HMMA.16816.F32.BF16 R56, R8, R38, R56 ;  /* 0x000000260838723c */ /* 0x000fe20000041838 */
[----:B------:R-:W-:Y:S01]  /*aa10*/  SHF.R.U32.HI R6, RZ, 0x10, R2 ;  /* 0x00000010ff067819 */ /* 0x000fe20000011602 */
[----:B------:R-:W-:-:S06]  /*aa20*/  IMAD.MOV.U32 R195, RZ, RZ, R170 ;  /* 0x000000ffffc37224 */ /* 0x000fcc00078e00aa */
[C---:B------:R-:W-:Y:S08]  /*aa30*/  HMMA.16816.F32.BF16 R16, R8.reuse, R18, R80 ;  /* 0x000000120810723c */ /* 0x040ff00000041850 */
[C---:B------:R-:W-:Y:S08]  /*aa40*/  HMMA.16816.F32.BF16 R164, R8.reuse, R14, R96 ;  /* 0x0000000e08a4723c */ /* 0x040ff00000041860 */
[----:B------:R-:W-:Y:S01]  /*aa50*/  HMMA.16816.F32.BF16 R20, R8, R22, R108 ;  /* 0x000000160814723c */ /* 0x000fe2000004186c */
[----:B------:R-:W-:Y:S01]  /*aa60*/  LOP3.LUT R0, R3, UR16, R50, 0x96, !PT ;  /* 0x0000001003007c12 */ /* 0x000fe2000f8e9632 */
[----:B------:R-:W-:Y:S01]  /*aa70*/  IMAD.MOV.U32 R206, RZ, RZ, R171 ;  /* 0x000000ffffce7224 */ /* 0x000fe200078e00ab */
[----:B------:R-:W-:Y:S01]  /*aa80*/  SHF.R.U32.HI R4, RZ, 0x8, R4 ;  /* 0x00000008ff047819 */ /* 0x000fe20000011604 */
[----:B------:R-:W-:Y:S01]  /*aa90*/  IMAD.MOV.U32 R202, RZ, RZ, R153 ;  /* 0x000000ffffca7224 */ /* 0x000fe200078e0099 */
[----:B------:R-:W-:Y:S02]  /*aaa0*/  LDSM.16.MT88.4 R80, [R218+0x9c00] ;  /* 0x009c0000da50783b */ /* 0x000fe40000004200 */
[----:B-1----:R-:W-:Y:S01]  /*aab0*/  F2FP.BF16.PACK_AB R8, R31, R32 ;  /* 0x000000201f08723e */ /* 0x002fe200000010ff */
[----:B------:R-:W-:Y:S01]  /*aac0*/  FFMA.FTZ R9, R250, R132, R191 ;  /* 0x00000084fa097223 */ /* 0x000fe200000100bf */
[----:B------:R-:W-:Y:S02]  /*aad0*/  LDSM.16.MT88.4 R96, [R216+0xac00] ;  /* 0x00ac0000d860783b */ /* 0x000fe40000004200 */
[----:B------:R-:W-:-:S02]  /*aae0*/  LOP3.LUT R131, R7, R8, RZ, 0xc0, !PT ;  /* 0x0000000807837212 */ /* 0x000fc400078ec0ff */
[----:B------:R-:W-:Y:S01]  /*aaf0*/  SHF.R.U32.HI R7, RZ, 0x18, R2 ;  /* 0x00000018ff077819 */ /* 0x000fe20000011602 */
[--C-:B------:R-:W-:Y:S01]  /*ab00*/  FFMA.FTZ R2, R223, c[0x0][0x23c], -R34.reuse ;  /* 0x00008f00df027a23 */ /* 0x100fe20000010822 */
[----:B------:R-:W-:Y:S01]  /*ab10*/  LDSM.16.MT88.4 R108, [R218+0xac00] ;  /* 0x00ac0000da6c783b */ /* 0x000fe20000004200 */
[----:B------:R-:W-:Y:S02]  /*ab20*/  FFMA.FTZ R3, R215, c[0x0][0x23c], -R34 ;  /* 0x00008f00d7037a23 */ /* 0x000fe40000010822 */
[----:B------:R1:W-:Y:S01]  /*ab30*/  MUFU.EX2 R28, R2 ;  /* 0x00000002001c7308 */ /* 0x0003e20000000800 */
[----:B------:R-:W-:Y:S01]  /*ab40*/  IMAD.MOV.U32 R190, RZ, RZ, R154 ;  /* 0x000000ffffbe7224 */ /* 0x000fe200078e009a */
[----:B------:R-:W-:Y:S01]  /*ab50*/  LDSM.16.MT88.4 R120, [R216+0xbc00] ;  /* 0x00bc0000d878783b */ /* 0x000fe20000004200 */
[----:B------:R-:W-:Y:S01]  /*ab60*/  IMAD.MOV.U32 R189, RZ, RZ, R155 ;  /* 0x000000ffffbd7224 */ /* 0x000fe200078e009b */
[----:B------:R-:W-:Y:S01]  /*ab70*/  PRMT R8, R5, 0x5410, R4 ;  /* 0x0000541005087816 */ /* 0x000fe20000000004 */
[----:B------:R-:W-:Y:S01]  /*ab80*/  IMAD.MOV.U32 R191, RZ, RZ, R169 ;  /* 0x000000ffffbf7224 */ /* 0x000fe200078e00a9 */
[----:B------:R-:W2:Y:S02]  /*ab90*/  LDSM.16.MT88.4 R152, [R216+0x9c00] ;  /* 0x009c0000d898783b */ /* 0x000ea40000004200 */
[----:B------:R3:W-:Y:S02]  /*aba0*/  MUFU.EX2 R30, R3 ;  /* 0x00000003001e7308 */ /* 0x0007e40000000800 */
[----:B------:R-:W4:Y:S01]  /*abb0*/  LDSM.16.MT88.4 R12, [R218+0xbc00] ;  /* 0x00bc0000da0c783b */ /* 0x000f220000004200 */
[----:B-1----:R-:W-:-:S05]  /*abc0*/  FFMA.FTZ R2, R211, c[0x0][0x23c], -R34 ;  /* 0x00008f00d3027a23 */ /* 0x002fca0000010822 */
[----:B------:R1:W-:Y:S01]  /*abd0*/  MUFU.EX2 R29, R2 ;  /* 0x00000002001d7308 */ /* 0x0003e20000000800 */
[----:B---3--:R-:W-:-:S04]  /*abe0*/  LOP3.LUT R3, R6, 0xff, RZ, 0xc0, !PT ;  /* 0x000000ff06037812 */ /* 0x008fc800078ec0ff */
[----:B------:R-:W-:Y:S01]  /*abf0*/  PRMT R7, R3, 0x5410, R7 ;  /* 0x0000541003077816 */ /* 0x000fe20000000007 */
[----:B------:R-:W-:Y:S02]  /*ac00*/  FFMA.FTZ R3, R224, c[0x0][0x23c], -R35 ;  /* 0x00008f00e0037a23 */ /* 0x000fe40000010823 */
[----:B-1----:R-:W-:-:S04]  /*ac10*/  FFMA.FTZ R2, R212, c[0x0][0x23c], -R34 ;  /* 0x00008f00d4027a23 */ /* 0x002fc80000010822 */
[----:B------:R1:W3:Y:S08]  /*ac20*/  MUFU.EX2 R250, R2 ;  /* 0x0000000200fa7308 */ /* 0x0002f00000000800 */
[----:B------:R5:W-:Y:S01]  /*ac30*/  MUFU.EX2 R10, R3 ;  /* 0x00000003000a7308 */ /* 0x000be20000000800 */
[----:B-1----:R-:W-:-:S04]  /*ac40*/  LOP3.LUT R2, R0, 0xffff, RZ, 0xc0, !PT ;  /* 0x0000ffff00027812 */ /* 0x002fc800078ec0ff */
[----:B------:R-:W-:Y:S02]  /*ac50*/  SHF.R.U32.HI R4, RZ, 0x8, R2 ;  /* 0x00000008ff047819 */ /* 0x000fe40000011602 */
[----:B------:R-:W-:Y:S01]  /*ac60*/  LOP3.LUT R2, R0, 0xff, RZ, 0xc0, !PT ;  /* 0x000000ff00027812 */ /* 0x000fe200078ec0ff */
[----:B-----5:R-:W-:-:S03]  /*ac70*/  FFMA.FTZ R3, R213, c[0x0][0x23c], -R35 ;  /* 0x00008f00d5037a23 */ /* 0x020fc60000010823 */
[----:B------:R-:W-:Y:S01]  /*ac80*/  PRMT R5, R2, 0x5410, R4 ;  /* 0x0000541002057816 */ /* 0x000fe20000000004 */
[----:B------:R1:W-:Y:S01]  /*ac90*/  MUFU.EX2 R11, R3 ;  /* 0x00000003000b7308 */ /* 0x0003e20000000800 */
[--C-:B------:R-:W-:Y:S01]  /*aca0*/  SHF.R.U32.HI R2, RZ, 0x10, R0.reuse ;  /* 0x00000010ff027819 */ /* 0x100fe20000011600 */
[----:B------:R-:W-:Y:S01]  /*acb0*/  FFMA.FTZ R6, R251, R133, R199 ;  /* 0x00000085fb067223 */ /* 0x000fe200000100c7 */
[----:B------:R-:W-:Y:S01]  /*acc0*/  SHF.R.U32.HI R0, RZ, 0x18, R0 ;  /* 0x00000018ff007819 */ /* 0x000fe20000011600 */
[--C-:B------:R-:W-:Y:S01]  /*acd0*/  FFMA.FTZ R4, R225, c[0x0][0x23c], -R35.reuse ;  /* 0x00008f00e1047a23 */ /* 0x100fe20000010823 */
[----:B------:R-:W-:Y:S01]  /*ace0*/  LOP3.LUT R2, R2, 0xff, RZ, 0xc0, !PT ;  /* 0x000000ff02027812 */ /* 0x000fe200078ec0ff */
[----:B-1----:R-:W-:-:S04]  /*acf0*/  FFMA.FTZ R3, R214, c[0x0][0x23c], -R35 ;  /* 0x00008f00d6037a23 */ /* 0x002fc80000010823 */
[----:B------:R1:W5:Y:S01]  /*ad00*/  MUFU.EX2 R251, R3 ;  /* 0x0000000300fb7308 */ /* 0x0003620000000800 */
[----:B------:R-:W-:Y:S01]  /*ad10*/  PRMT R2, R2, 0x5410, R0 ;  /* 0x0000541002027816 */ /* 0x000fe20000000000 */
[--C-:B------:R-:W-:Y:S02]  /*ad20*/  HSET2.LE.AND R0, R8, R176.reuse, PT ;  /* 0x000000b008007233 */ /* 0x100fe40003803000 */
[----:B-1----:R-:W-:-:S04]  /*ad30*/  HSET2.LE.AND R3, R7, R176, PT ;  /* 0x000000b007037233 */ /* 0x002fc80003803000 */
[----:B------:R1:W1:Y:S01]  /*ad40*/  MUFU.EX2 R7, R4 ;  /* 0x0000000400077308 */ /* 0x0002620000000800 */
[----:B------:R-:W-:Y:S01]  /*ad50*/  IMAD.MOV.U32 R199, RZ, RZ, R168 ;  /* 0x000000ffffc77224 */ /* 0x000fe200078e00a8 */
[--C-:B-1----:R-:W-:Y:S02]  /*ad60*/  HSET2.LE.AND R4, R5, R176.reuse, PT ;  /* 0x000000b005047233 */ /* 0x102fe40003803000 */
[----:B------:R-:W-:Y:S01]  /*ad70*/  HSET2.LE.AND R5, R2, R176, PT ;  /* 0x000000b002057233 */ /* 0x000fe20003803000 */
[----:B---3--:R-:W-:-:S04]  /*ad80*/  F2FP.BF16.PACK_AB R2, R250, R29 ;  /* 0x0000001dfa02723e */ /* 0x008fc800000010ff */
[----:B------:R-:W-:Y:S02]  /*ad90*/  LOP3.LUT R170, R0, R2, RZ, 0xc0, !PT ;  /* 0x0000000200aa7212 */ /* 0x000fe400078ec0ff */
[----:B-----5:R-:W-:Y:S02]  /*ada0*/  F2FP.BF16.PACK_AB R0, R251, R11 ;  /* 0x0000000bfb00723e */ /* 0x020fe400000010ff */
[----:B------:R-:W-:Y:S02]  /*adb0*/  F2FP.BF16.PACK_AB R2, R28, R30 ;  /* 0x0000001e1c02723e */ /* 0x000fe400000010ff */
[----:B------:R-:W-:Y:S02]  /*adc0*/  LOP3.LUT R171, R3, R0, RZ, 0xc0, !PT ;  /* 0x0000000003ab7212 */ /* 0x000fe400078ec0ff */
[----:B------:R-:W-:Y:S02]  /*add0*/  F2FP.BF16.PACK_AB R0, R7, R10 ;  /* 0x0000000a0700723e */ /* 0x000fe400000010ff */
[----:B------:R-:W-:Y:S01]  /*ade0*/  LOP3.LUT R168, R4, R2, RZ, 0xc0, !PT ;  /* 0x0000000204a87212 */ /* 0x000fe200078ec0ff */
[----:B------:R-:W-:Y:S01]  /*adf0*/  FFMA.FTZ R2, R252, R135, R206 ;  /* 0x00000087fc027223 */ /* 0x000fe200000100ce */
[----:B------:R-:W-:Y:S01]  /*ae00*/  LOP3.LUT R169, R5, R0, RZ, 0xc0, !PT ;  /* 0x0000000005a97212 */ /* 0x000fe200078ec0ff */
[----:B------:R-:W-:-:S02]  /*ae10*/  FFMA.FTZ R0, R191, R134, R195 ;  /* 0x00000086bf007223 */ /* 0x000fc400000100c3 */
        /* <DEDUP_REMOVED lines=54> */
[----:B------:R-:W-:-:S04]  /*b180*/  FADD.FTZ R0, R32, R3 ;  /* 0x0000000320007221 */ /* 0x000fc80000010000 */
[----:B------:R-:W-:Y:S01]  /*b190*/  FADD.FTZ R247, R31, R0 ;  /* 0x000000001ff77221 */ /* 0x000fe20000010000 */
[----:B------:R-:W-:-:S04]  /*b1a0*/  UISETP.GE.AND UP0, UPT, UR28, 0x3, UPT ;  /* 0x000000031c00788c */ /* 0x000fc8000bf06270 */
[----:B------:R1:W-:Y:S02]  /*b1b0*/  STL [R1+0x8], R247 ;  /* 0x000008f701007387 */ /* 0x0003e40000100800 */
[----:B------:R-:W-:Y:S01]  /*b1c0*/  PLOP3.LUT P0, PT, PT, PT, UP0, 0x80, 0x0 ;  /* 0x000000000000781c */ /* 0x000fe20003f0f008 */
[----:B--2---:R-:W-:Y:S01]  /*b1d0*/  HMMA.16816.F32.BF16 R144, R128, R152, R144 ;  /* 0x000000988090723c */ /* 0x004fe20000041890 */
[----:B------:R-:W-:-:S07]  /*b1e0*/  FADD.FTZ R5, R29, R6 ;  /* 0x000000061d057221 */ /* 0x000fce0000010000 */
        /* <DEDUP_REMOVED lines=9> */
[----:B----4-:R-:W-:Y:S01]  /*b280*/  HMMA.16816.F32.BF16 R124, R128, R12, R124 ;  /* 0x0000000c807c723c */ /* 0x010fe2000004187c */
[----:B------:R-:W-:-:S07]  /*b290*/  FADD.FTZ R252, R44, R2 ;  /* 0x000000022cfc7221 */ /* 0x000fce0000010000 */
[----:B------:R-:W-:Y:S01]  /*b2a0*/  HMMA.16816.F32.BF16 R128, R128, R14, R68 ;  /* 0x0000000e8080723c */ /* 0x000fe20000041844 */
[----:B------:R-:W-:-:S07]  /*b2b0*/  FADD.FTZ R250, R250, R5 ;  /* 0x00000005fafa7221 */ /* 0x000fce0000010000 */
[----:B------:R-:W-:Y:S01]  /*b2c0*/  HMMA.16816.F32.BF16 R68, R168, R80, R84 ;  /* 0x00000050a844723c */ /* 0x000fe20000041854 */
[----:B------:R-:W-:-:S07]  /*b2d0*/  FADD.FTZ R251, R251, R4 ;  /* 0x00000004fbfb7221 */ /* 0x000fce0000010000 */
[----:B------:R-:W-:Y:S01]  /*b2e0*/  HMMA.16816.F32.BF16 R84, R168, R96, R136 ;  /* 0x00000060a854723c */ /* 0x000fe20000041888 */
[----:B------:R-:W-:Y:S02]  /*b2f0*/  IMAD.MOV.U32 R135, RZ, RZ, R245 ;  /* 0x000000ffff877224 */ /* 0x000fe400078e00f5 */
[----:B------:R-:W-:-:S05]  /*b300*/  IMAD.MOV.U32 R2, RZ, RZ, R235 ;  /* 0x000000ffff027224 */ /* 0x000fca00078e00eb */
        /* <DEDUP_REMOVED lines=13> */
[----:B-1----:R-:W2:Y:S04]  /*b3e0*/  LDL.64 R188, [R1+0x48] ;  /* 0x0000480001bc7983 */ /* 0x002ea80000100a00 */
[----:B------:R-:W3:Y:S01]  /*b3f0*/  LDL.64 R192, [R1+0x38] ;  /* 0x0000380001c07983 */ /* 0x000ee20000100a00 */
[----:B------:R-:W-:Y:S01]  /*b400*/  UIADD3 UR29, UR28, -0x3, URZ ;  /* 0xfffffffd1c1d7890 */ /* 0x000fe2000fffe03f */
[----:B------:R-:W-:-:S04]  /*b410*/  DEPBAR.LE SB0, 0x0 ;  /* 0x000080000000791a */ /* 0x000fc80000000000 */
[----:B------:R-:W-:Y:S01]  /*b420*/  USHF.R.S32.HI UR30, URZ, 0x1f, UR29 ;  /* 0x0000001f3f1e7899 */ /* 0x000fe2000801141d */
[----:B------:R-:W1:Y:S01]  /*b430*/  S2R R223, SR_TID.X ;  /* 0x0000000000df7919 */ /* 0x000e620000002100 */
        /* <DEDUP_REMOVED lines=9> */
[----:B------:R-:W-:Y:S02]  /*b4d0*/  IMAD.U32 R3, RZ, RZ, UR5 ;  /* 0x00000005ff037e24 */ /* 0x000fe4000f8e00ff */
[----:B-1----:R-:W-:-:S05]  /*b4e0*/  IMAD.SHL.U32 R223, R223, 0x2, RZ ;  /* 0x00000002dfdf7824 */ /* 0x002fca00078e00ff */
[----:B------:R-:W-:Y:S01]  /*b4f0*/  LOP3.LUT R223, R223, 0x6, RZ, 0xc0, !PT ;  /* 0x00000006dfdf7812 */ /* 0x000fe200078ec0ff */
[----:B------:R-:W-:Y:S01]  /*b500*/  BAR.SYNC.DEFER_BLOCKING 0x0 ;  /* 0x0000000000007b1d */ /* 0x000fe20000010000 */
[----:B--2---:R-:W-:-:S04]  /*b510*/  LEA R0, P0, R4, R188, 0x6 ;  /* 0x000000bc04007211 */ /* 0x004fc800078030ff */
[----:B------:R-:W-:Y:S02]  /*b520*/  LEA R2, P1, R0, c[0x0][0x170], 0x1 ;  /* 0x00005c0000027a11 */ /* 0x000fe400078208ff */
[----:B---3--:R-:W-:Y:S02]  /*b530*/  LEA.HI.X R3, R4, R193, R3, 0x6, P0 ;  /* 0x000000c104037211 */ /* 0x008fe400000f3403 */
[----:B------:R-:W-:Y:S02]  /*b540*/  IADD3 R4, P0, R2, UR22, RZ ;  /* 0x0000001602047c10 */ /* 0x000fe4000ff1e0ff */
[----:B------:R-:W-:Y:S01]  /*b550*/  LEA.HI.X R3, R0, c[0x0][0x174], R3, 0x1, P1 ;  /* 0x00005d0000037a11 */ /* 0x000fe200008f0c03 */
[----:B------:R-:W-:-:S03]  /*b560*/  IMAD.U32 R0, RZ, RZ, UR4 ;  /* 0x00000004ff007e24 */ /* 0x000fc6000f8e00ff */
[----:B------:R-:W-:Y:S01]  /*b570*/  IADD3.X R5, R3, UR21, RZ, P0, !PT ;  /* 0x0000001503057c10 */ /* 0x000fe200087fe4ff */
[----:B------:R-:W-:Y:S01]  /*b580*/  @!PT LDS RZ, [RZ] ;  /* 0x00000000fffff984 */ /* 0x000fe20000000800 */
[----:B------:R-:W-:Y:S01]  /*b590*/  @!PT LDS RZ, [RZ] ;  /* 0x00000000fffff984 */ /* 0x000fe20000000800 */
[----:B------:R-:W-:Y:S01]  /*b5a0*/  @!PT LDS RZ, [RZ] ;  /* 0x00000000fffff984 */ /* 0x000fe20000000800 */
[----:B------:R1:W-:Y:S01]  /*b5b0*/  LDGSTS.E.BYPASS.LTC128B.128 [R222+0x9000], [R2.64] ;  /* 0x0900000002de7fae */ /* 0x0003e2000b901d58 */
[----:B------:R-:W-:-:S03]  /*b5c0*/  IMAD R0, R0, 0x40, R223 ;  /* 0x0000004000007824 */ /* 0x000fc600078e02df */
[----:B------:R1:W-:Y:S02]  /*b5d0*/  LDGSTS.E.BYPASS.LTC128B.128 [R222+0xa000], [R2.64+0x40] ;  /* 0x0a00004002de7fae */ /* 0x0003e4000b901d58 */
[C---:B------:R-:W-:Y:S02]  /*b5e0*/  ISETP.GE.AND P6, PT, R0.reuse, R52, PT ;  /* 0x000000340000720c */ /* 0x040fe40003fc6270 */
[----:B------:R1:W-:Y:S01]  /*b5f0*/  LDGSTS.E.BYPASS.LTC128B.128 [R222+0xb000], [R2.64+0x80] ;  /* 0x0b00008002de7fae */ /* 0x0003e2000b901d58 */
[----:B------:R-:W-:-:S03]  /*b600*/  ISETP.GE.AND P0, PT, R0, R55, PT ;  /* 0x000000370000720c */ /* 0x000fc60003f06270 */
[----:B------:R2:W-:Y:S04]  /*b610*/  LDGSTS.E.BYPASS.LTC128B.128 [R222+0x9800], [R4.64] ;  /* 0x0980000004de7fae */ /* 0x0005e8000b901d58 */
[----:B------:R2:W-:Y:S04]  /*b620*/  LDGSTS.E.BYPASS.LTC128B.128 [R222+0xa800], [R4.64+0x40] ;  /* 0x0a80004004de7fae */ /* 0x0005e8000b901d58 */
[----:B------:R2:W-:Y:S04]  /*b630*/  LDGSTS.E.BYPASS.LTC128B.128 [R222+0xb800], [R4.64+0x80] ;  /* 0x0b80008004de7fae */ /* 0x0005e8000b901d58 */
[----:B------:R-:W-:Y:S04]  /*b640*/  LDSM.16.M88.4 R8, [R217+0x6000] ;  /* 0x00600000d908783b */ /* 0x000fe80000000200 */
[----:B------:R-:W3:Y:S04]  /*b650*/  LDSM.16.M88.4 R48, [R220] ;  /* 0x00000000dc30783b */ /* 0x000ee80000000200 */
[----:B------:R-:W-:Y:S01]  /*b660*/  LDSM.16.M88.4 R12, [R219+0x6000] ;  /* 0x00600000db0c783b */ /* 0x000fe20000000200 */
[----:B-1----:R-:W-:-:S03]  /*b670*/  IADD3 R2, R0, 0x1, RZ ;  /* 0x0000000100027810 */ /* 0x002fc60007ffe0ff */
[----:B------:R-:W-:Y:S01]  /*b680*/  LDSM.16.M88.4 R40, [R221+0x1000] ;  /* 0x00100000dd28783b */ /* 0x000fe20000000200 */
[----:B------:R-:W-:Y:S02]  /*b690*/  IADD3 R3, R0, 0x18, RZ ;  /* 0x0000001800037810 */ /* 0x000fe40007ffe0ff */
[C---:B------:R-:W-:Y:S01]  /*b6a0*/  ISETP.GE.AND P1, PT, R2.reuse, R52, PT ;  /* 0x000000340200720c */ /* 0x040fe20003f26270 */
[----:B------:R-:W-:Y:S01]  /*b6b0*/  LDSM.16.M88.4 R44, [R221] ;  /* 0x00000000dd2c783b */ /* 0x000fe20000000200 */
[C---:B------:R-:W-:Y:S02]  /*b6c0*/  ISETP.GE.AND P5, PT, R2.reuse, R55, PT ;  /* 0x000000370200720c */ /* 0x040fe40003fa6270 */
[C---:B------:R-:W-:Y:S01]  /*b6d0*/  ISETP.GE.AND P2, PT, R2.reuse, R53, PT ;  /* 0x000000350200720c */ /* 0x040fe20003f46270 */
[----:B------:R-:W1:Y:S01]  /*b6e0*/  LDSM.16.M88.4 R16, [R217+0x6400] ;  /* 0x00640000d910783b */ /* 0x000e620000000200 */
[----:B------:R-:W-:Y:S02]  /*b6f0*/  ISETP.GE.AND P3, PT, R2, R54, PT ;  /* 0x000000360200720c */ /* 0x000fe40003f66270 */
[----:B------:R-:W-:Y:S01]  /*b700*/  IADD3 R2, R0, 0x8, RZ ;  /* 0x0000000800027810 */ /* 0x000fe20007ffe0ff */
[----:B--2---:R-:W2:Y:S03]  /*b710*/  LDSM.16.M88.4 R4, [R220+0x1000] ;  /* 0x00100000dc04783b */ /* 0x004ea60000000200 */
[----:B------:R-:W-:Y:S01]  /*b720*/  ISETP.GE.AND P4, PT, R2, R52, PT ;  /* 0x000000340200720c */ /* 0x000fe20003f86270 */
[----:B------:R-:W-:Y:S04]  /*b730*/  LDSM.16.M88.4 R32, [R220+0x3000] ;  /* 0x00300000dc20783b */ /* 0x000fe80000000200 */
[----:B------:R-:W-:Y:S04]  /*b740*/  LDSM.16.M88.4 R36, [R220+0x2000] ;  /* 0x00200000dc24783b */ /* 0x000fe80000000200 */
[----:B------:R-:W-:Y:S04]  /*b750*/  LDSM.16.M88.4 R60, [R217+0x7400] ;  /* 0x00740000d93c783b */ /* 0x000fe80000000200 */
[----:B------:R-:W0:Y:S01]  /*b760*/  LDGDEPBAR ;  /* 0x00000000000079af */ /* 0x000e220000000000 */
[C---:B---3--:R-:W-:Y:S08]  /*b770*/  HMMA.16816.F32.BF16 R24, R48.reuse, R8, RZ ;  /* 0x000000083018723c */ /* 0x048ff000000418ff */
[C---:B------:R-:W-:Y:S08]  /*b780*/  HMMA.16816.F32.BF16 R28, R48.reuse, R10, RZ ;  /* 0x0000000a301c723c */ /* 0x040ff000000418ff */
[----:B-1----:R-:W-:Y:S08]  /*b790*/  HMMA.16816.F32.BF16 R64, R48, R18, RZ ;  /* 0x000000123040723c */ /* 0x002ff000000418ff */
[----:B--2---:R-:W-:Y:S08]  /*b7a0*/  HMMA.16816.F32.BF16 R20, R4, R8, RZ ;  /* 0x000000080414723c */ /* 0x004ff000000418ff */
[----:B------:R-:W-:Y:S08]  /*b7b0*/  HMMA.16816.F32.BF16 R196, R44, R12, R24 ;  /* 0x0000000c2cc4723c */ /* 0x000ff00000041818 */
[----:B------:R-:W-:Y:S01]  /*b7c0*/  HMMA.16816.F32.BF16 R56, R4, R10, RZ ;  /* 0x0000000a0438723c */ /* 0x000fe200000418ff */
[----:B------:R-:W-:Y:S07]  /*b7d0*/  LDSM.16.M88.4 R8, [R217+0x7000] ;  /* 0x00700000d908783b */ /* 0x000fee0000000200 */
[----:B------:R-:W-:Y:S01]  /*b7e0*/  HMMA.16816.F32.BF16 R180, R40, R12, R20 ;  /* 0x0000000c28b4723c */ /* 0x000fe20000041814 */
[----:B------:R-:W1:Y:S07]  /*b7f0*/  LDSM.16.M88.4 R20, [R219+0x6400] ;  /* 0x00640000db14783b */ /* 0x000e6e0000000200 */
[-C--:B------:R-:W-:Y:S08]  /*b800*/  HMMA.16816.F32.BF16 R24, R48, R16.reuse, RZ ;  /* 0x000000103018723c */ /* 0x080ff000000418ff */
[C---:B------:R-:W-:Y:S08]  /*b810*/  HMMA.16816.F32.BF16 R136, R4.reuse, R16, RZ ;  /* 0x000000100488723c */ /* 0x040ff000000418ff */
[----:B------:R-:W-:Y:S08]  /*b820*/  HMMA.16816.F32.BF16 R132, R4, R18, RZ ;  /* 0x000000120484723c */ /* 0x000ff000000418ff */
[-C--:B------:R-:W-:Y:S01]  /*b830*/  HMMA.16816.F32.BF16 R176, R40, R14.reuse, R56 ;  /* 0x0000000e28b0723c */ /* 0x080fe20000041838 */
[----:B------:R-:W-:Y:S07]  /*b840*/  LDSM.16.M88.4 R56, [R219+0x7000] ;  /* 0x00700000db38783b */ /* 0x000fee0000000200 */
[C---:B------:R-:W-:Y:S01]  /*b850*/  HMMA.16816.F32.BF16 R172, R44.reuse, R14, R28 ;  /* 0x0000000e2cac723c */ /* 0x040fe2000004181c */
[----:B------:R-:W-:Y:S04]  /*b860*/  LDSM.16.M88.4 R28, [R221+0x2000] ;  /* 0x00200000dd1c783b */ /* 0x000fe80000000200 */
[----:B------:R-:W-:Y:S03]  /*b870*/  LDSM.16.M88.4 R12, [R219+0x7400] ;  /* 0x00740000db0c783b */ /* 0x000fe60000000200 */
[-C--:B-1----:R-:W-:Y:S01]  /*b880*/  HMMA.16816.F32.BF16 R16, R44, R20.reuse, R24 ;  /* 0x000000142c10723c */ /* 0x082fe20000041818 */
[----:B------:R-:W1:Y:S07]  /*b890*/  LDSM.16.M88.4 R24, [R221+0x3000] ;  /* 0x00300000dd18783b */ /* 0x000e6e0000000200 */
[C---:B------:R-:W-:Y:S08]  /*b8a0*/  HMMA.16816.F32.BF16 R136, R40.reuse, R20, R136 ;  /* 0x000000142888723c */ /* 0x040ff00000041888 */
[-C--:B------:R-:W-:Y:S08]  /*b8b0*/  HMMA.16816.F32.BF16 R204, R40, R22.reuse, R132 ;  /* 0x0000001628cc723c */ /* 0x080ff00000041884 */
[----:B------:R-:W-:Y:S01]  /*b8c0*/  HMMA.16816.F32.BF16 R132, R44, R22, R64 ;  /* 0x000000162c84723c */ /* 0x000fe20000041840 */
[----:B------:R-:W-:Y:S07]  /*b8d0*/  LDSM.16.M88.4 R20, [R220+0x4000] ;  /* 0x00400000dc14783b */ /* 0x000fee0000000200 */
[-C--:B------:R-:W-:Y:S08]  /*b8e0*/  HMMA.16816.F32.BF16 R64, R32, R8.reuse, R180 ;  /* 0x000000082040723c */ /* 0x080ff000000418b4 */
[----:B------:R-:W-:Y:S08]  /*b8f0*/  HMMA.16816.F32.BF16 R196, R36, R8, R196 ;  /* 0x0000000824c4723c */ /* 0x000ff000000418c4 */
[-C--:B------:R-:W-:Y:S08]  /*b900*/  HMMA.16816.F32.BF16 R192, R32, R10.reuse, R176 ;  /* 0x0000000a20c0723c */ /* 0x080ff000000418b0 */
[C---:B------:R-:W-:Y:S01]  /*b910*/  HMMA.16816.F32.BF16 R188, R36.reuse, R10, R172 ;  /* 0x0000000a24bc723c */ /* 0x040fe200000418ac */
[----:B------:R-:W-:Y:S07]  /*b920*/  LDSM.16.M88.4 R8, [R217+0x8000] ;  /* 0x00800000d908783b */ /* 0x000fee0000000200 */
[-C--:B------:R-:W-:Y:S01]  /*b930*/  HMMA.16816.F32.BF16 R184, R36, R60.reuse, R16 ;  /* 0x0000003c24b8723c */ /* 0x080fe20000041810 */
[----:B------:R-:W-:Y:S07]  /*b940*/  LDSM.16.M88.4 R16, [R220+0x5000] ;  /* 0x00500000dc10783b */ /* 0x000fee0000000200 */
[C---:B------:R-:W-:Y:S01]  /*b950*/  HMMA.16816.F32.BF16 R200, R32.reuse, R60, R136 ;  /* 0x0000003c20c8723c */ /* 0x040fe20000041888 */
[----:B------:R-:W2:Y:S07]  /*b960*/  LDSM.16.M88.4 R136, [R217+0x8400] ;  /* 0x00840000d988783b */ /* 0x000eae0000000200 */
[-C--:B------:R-:W-:Y:S08]  /*b970*/  HMMA.16816.F32.BF16 R204, R32, R62.reuse, R204 ;  /* 0x0000003e20cc723c */ /* 0x080ff000000418cc */
[----:B------:R-:W-:Y:S08]  /*b980*/  HMMA.16816.F32.BF16 R180, R36, R62, R132 ;  /* 0x0000003e24b4723c */ /* 0x000ff00000041884 */
[-C--:B-1----:R-:W-:Y:S01]  /*b990*/  HMMA.16816.F32.BF16 R176, R24, R56.reuse, R64 ;  /* 0x0000003818b0723c */ /* 0x082fe20000041840 */
[----:B------:R-:W1:Y:S07]  /*b9a0*/  LDSM.16.M88.4 R64, [R217+0x6c00] ;  /* 0x006c0000d940783b */ /* 0x000e6e0000000200 */
[----:B------:R-:W-:Y:S08]  /*b9b0*/  HMMA.16816.F32.BF16 R172, R28, R56, R196 ;  /* 0x000000381cac723c */ /* 0x000ff000000418c4 */
[-C--:B------:R-:W-:Y:S08]  /*b9c0*/  HMMA.16816.F32.BF16 R132, R24, R58.reuse, R192 ;  /* 0x0000003a1884723c */ /* 0x080ff000000418c0 */
[C---:B------:R-:W-:Y:S08]  /*b9d0*/  HMMA.16816.F32.BF16 R60, R28.reuse, R58, R188 ;  /* 0x0000003a1c3c723c */ /* 0x040ff000000418bc */
[-C--:B------:R-:W-:Y:S08]  /*b9e0*/  HMMA.16816.F32.BF16 R56, R28, R12.reuse, R184 ;  /* 0x0000000c1c38723c */ /* 0x080ff000000418b8 */
[C---:B------:R-:W-:Y:S08]  /*b9f0*/  HMMA.16816.F32.BF16 R196, R24.reuse, R12, R200 ;  /* 0x0000000c18c4723c */ /* 0x040ff000000418c8 */
[-C--:B------:R-:W-:Y:S08]  /*ba00*/  HMMA.16816.F32.BF16 R200, R24, R14.reuse, R204 ;  /* 0x0000000e18c8723c */ /* 0x080ff000000418cc */
[----:B------:R-:W-:Y:S01]  /*ba10*/  HMMA.16816.F32.BF16 R188, R28, R14, R180 ;  /* 0x0000000e1cbc723c */ /* 0x000fe200000418b4 */
[----:B------:R-:W-:Y:S07]  /*ba20*/  LDSM.16.M88.4 R12, [R221+0x4000] ;  /* 0x00400000dd0c783b */ /* 0x000fee0000000200 */
[----:B--2---:R-:W-:Y:S01]  /*ba30*/  HMMA.16816.F32.BF16 R224, R20, R136, R56 ;  /* 0x0000008814e0723c */ /* 0x004fe20000041838 */
[----:B------:R-:W2:Y:S07]  /*ba40*/  LDSM.16.M88.4 R56, [R219+0x8000] ;  /* 0x00800000db38783b */ /* 0x000eae0000000200 */
[-C--:B------:R-:W-:Y:S08]  /*ba50*/  HMMA.16816.F32.BF16 R204, R16, R8.reuse, R176 ;  /* 0x0000000810cc723c */ /* 0x080ff000000418b0 */
[----:B------:R-:W-:Y:S08]  /*ba60*/  HMMA.16816.F32.BF16 R192, R20, R8, R172 ;  /* 0x0000000814c0723c */ /* 0x000ff000000418ac */
[-C--:B------:R-:W-:Y:S01]  /*ba70*/  HMMA.16816.F32.BF16 R184, R16, R10.reuse, R132 ;  /* 0x0000000a10b8723c */ /* 0x080fe20000041884 */
[----:B------:R-:W-:Y:S07]  /*ba80*/  LDSM.16.M88.4 R132, [R219+0x6c00] ;  /* 0x006c0000db84783b */ /* 0x000fee0000000200 */
[----:B------:R-:W-:Y:S01]  /*ba90*/  HMMA.16816.F32.BF16 R180, R20, R10, R60 ;  /* 0x0000000a14b4723c */ /* 0x000fe2000004183c */
[----:B------:R-:W3:Y:S04]  /*baa0*/  LDSM.16.M88.4 R8, [R221+0x5000] ;  /* 0x00500000dd08783b */ /* 0x000ee80000000200 */
[----:B------:R-:W4:Y:S03]  /*bab0*/  LDSM.16.M88.4 R60, [R217+0x6800] ;  /* 0x00680000d93c783b */ /* 0x000f260000000200 */
[-C--:B-1----:R-:W-:Y:S08]  /*bac0*/  HMMA.16816.F32.BF16 R176, R48, R64.reuse, RZ ;  /* 0x0000004030b0723c */ /* 0x082ff000000418ff */
[----:B------:R-:W-:Y:S08]  /*bad0*/  HMMA.16816.F32.BF16 R172, R4, R64, RZ ;  /* 0x0000004004ac723c */ /* 0x000ff000000418ff */
[----:B------:R-:W-:Y:S08]  /*bae0*/  HMMA.16816.F32.BF16 R212, R16, R136, R196 ;  /* 0x0000008810d4723c */ /* 0x000ff000000418c4 */
[C---:B--2---:R-:W-:Y:S08]  /*baf0*/  HMMA.16816.F32.BF16 R196, R12.reuse, R56, R192 ;  /* 0x000000380cc4723c */ /* 0x044ff000000418c0 */
[----:B------:R-:W-:Y:S08]  /*bb00*/  HMMA.16816.F32.BF16 R180, R12, R58, R180 ;  /* 0x0000003a0cb4723c */ /* 0x000ff000000418b4 */
[C---:B---3--:R-:W-:Y:S08]  /*bb10*/  HMMA.16816.F32.BF16 R204, R8.reuse, R56, R204 ;  /* 0x0000003808cc723c */ /* 0x048ff000000418cc */
[----:B------:R-:W-:Y:S01]  /*bb20*/  HMMA.16816.F32.BF16 R192, R8, R58, R184 ;  /* 0x0000003a08c0723c */ /* 0x000fe200000418b8 */
[----:B------:R-:W-:-:S02]  /*bb30*/  FSEL R196, R196, -INF , !P6 ;  /* 0xff800000c4c47808 */ /* 0x000fc40007000000 */
[----:B------:R-:W-:Y:S02]  /*bb40*/  FSEL R197, R197, -INF , !P1 ;  /* 0xff800000c5c57808 */ /* 0x000fe40004800000 */
[----:B------:R-:W-:Y:S02]  /*bb50*/  FSEL R198, R198, -INF , !P0 ;  /* 0xff800000c6c67808 */ /* 0x000fe40004000000 */
[----:B------:R-:W-:Y:S01]  /*bb60*/  FSEL R199, R199, -INF , !P5 ;  /* 0xff800000c7c77808 */ /* 0x000fe20006800000 */
[----:B------:R-:W-:Y:S01]  /*bb70*/  HMMA.16816.F32.BF16 R228, R44, R132, R176 ;  /* 0x000000842ce4723c */ /* 0x000fe200000418b0 */
[C---:B------:R-:W-:Y:S02]  /*bb80*/  ISETP.GE.AND P6, PT, R2.reuse, R55, PT ;  /* 0x000000370200720c */ /* 0x040fe40003fc6270 */
[C---:B------:R-:W-:Y:S02]  /*bb90*/  ISETP.GE.AND P1, PT, R2.reuse, R53, PT ;  /* 0x000000350200720c */ /* 0x040fe40003f26270 */
[----:B------:R-:W-:-:S02]  /*bba0*/  ISETP.GE.AND P0, PT, R2, R54, PT ;  /* 0x000000360200720c */ /* 0x000fc40003f06270 */
[CC--:B------:R-:W-:Y:S01]  /*bbb0*/  ISETP.GE.AND P5, PT, R0.reuse, R53.reuse, PT ;  /* 0x000000350000720c */ /* 0x0c0fe20003fa6270 */
[----:B------:R-:W-:Y:S01]  /*bbc0*/  HMMA.16816.F32.BF16 R208, R40, R132, R172 ;  /* 0x0000008428d0723c */ /* 0x000fe200000418ac */
[----:B------:R-:W-:Y:S02]  /*bbd0*/  IADD3 R2, R0, 0x9, RZ ;  /* 0x0000000900027810 */ /* 0x000fe40007ffe0ff */
[----:B------:R-:W-:Y:S02]  /*bbe0*/  FSEL R205, R205, -INF , !P2 ;  /* 0xff800000cdcd7808 */ /* 0x000fe40005000000 */
[----:B------:R-:W-:Y:S02]  /*bbf0*/  FSEL R204, R204, -INF , !P5 ;  /* 0xff800000cccc7808 */ /* 0x000fe40006800000 */
[----:B------:R-:W-:Y:S01]  /*bc00*/  ISETP.GE.AND P2, PT, R0, R54, PT ;  /* 0x000000360000720c */ /* 0x000fe20003f46270 */
[----:B----4-:R-:W-:Y:S01]  /*bc10*/  HMMA.16816.F32.BF16 R56, R4, R60, RZ ;  /* 0x0000003c0438723c */ /* 0x010fe200000418ff */
[----:B------:R-:W-:-:S02]  /*bc20*/  ISETP.GE.AND P5, PT, R2, R53, PT ;  /* 0x000000350200720c */ /* 0x000fc40003fa6270 */
[----:B------:R-:W-:Y:S02]  /*bc30*/  FSEL R206, R206, -INF , !P2 ;  /* 0xff800000cece7808 */ /* 0x000fe40005000000 */
[----:B------:R-:W-:Y:S02]  /*bc40*/  FSEL R223, R192, -INF , !P1 ;  /* 0xff800000c0df7808 */ /* 0x000fe40004800000 */
[----:B------:R-:W-:Y:S01]  /*bc50*/  FSEL R232, R193, -INF , !P5 ;  /* 0xff800000c1e87808 */ /* 0x000fe20006800000 */
[----:B------:R-:W-:Y:S01]  /*bc60*/  HMMA.16816.F32.BF16 R176, R4, R62, RZ ;  /* 0x0000003e04b0723c */ /* 0x000fe200000418ff */
[C---:B------:R-:W-:Y:S02]  /*bc70*/  ISETP.GE.AND P2, PT, R2.reuse, R54, PT ;  /* 0x000000360200720c */ /* 0x040fe40003f46270 */
[C---:B------:R-:W-:Y:S02]  /*bc80*/  ISETP.GE.AND P1, PT, R2.reuse, R52, PT ;  /* 0x000000340200720c */ /* 0x040fe40003f26270 */
[----:B------:R-:W-:-:S02]  /*bc90*/  ISETP.GE.AND P5, PT, R2, R55, PT ;  /* 0x000000370200720c */ /* 0x000fc40003fa6270 */
[----:B------:R-:W-:Y:S01]  /*bca0*/  FSEL R233, R194, -INF , !P0 ;  /* 0xff800000c2e97808 */ /* 0x000fe20004000000 */
[----:B------:R-:W-:Y:S01]  /*bcb0*/  HMMA.16816.F32.BF16 R172, R4, R66, RZ ;  /* 0x0000004204ac723c */ /* 0x000fe200000418ff */
[----:B------:R-:W1:Y:S01]  /*bcc0*/  LDSM.16.M88.4 R4, [R219+0x6800] ;  /* 0x00680000db04783b */ /* 0x000e620000000200 */
[----:B------:R-:W-:Y:S02]  /*bcd0*/  FSEL R234, R195, -INF , !P2 ;  /* 0xff800000c3ea7808 */ /* 0x000fe40005000000 */
[----:B------:R-:W-:Y:S02]  /*bce0*/  FSEL R192, R180, -INF , !P4 ;  /* 0xff800000b4c07808 */ /* 0x000fe40006000000 */
[----:B------:R-:W-:Y:S02]  /*bcf0*/  FSEL R193, R181, -INF , !P1 ;  /* 0xff800000b5c17808 */ /* 0x000fe40004800000 */
[----:B------:R-:W-:Y:S01]  /*bd00*/  HMMA.16816.F32.BF16 R240, R20, R138, R188 ;  /* 0x0000008a14f0723c */ /* 0x000fe200000418bc */
[----:B------:R-:W-:-:S02]  /*bd10*/  FSEL R194, R182, -INF , !P6 ;  /* 0xff800000b6c27808 */ /* 0x000fc40007000000 */
[----:B------:R-:W-:Y:S02]  /*bd20*/  FSEL R195, R183, -INF , !P5 ;  /* 0xff800000b7c37808 */ /* 0x000fe40006800000 */
[----:B------:R-:W-:Y:S02]  /*bd30*/  IADD3 R2, R0, 0x10, RZ ;  /* 0x0000001000027810 */ /* 0x000fe40007ffe0ff */
[----:B------:R-:W-:Y:S01]  /*bd40*/  FSEL R207, R207, -INF , !P3 ;  /* 0xff800000cfcf7808 */ /* 0x000fe20005800000 */
[----:B------:R-:W-:Y:S01]  /*bd50*/  HMMA.16816.F32.BF16 R184, R48, R60, RZ ;  /* 0x0000003c30b8723c */ /* 0x000fe200000418ff */
[C---:B------:R-:W-:Y:S02]  /*bd60*/  ISETP.GE.AND P3, PT, R2.reuse, R52, PT ;  /* 0x000000340200720c */ /* 0x040fe40003f66270 */
[C---:B------:R-:W-:Y:S02]  /*bd70*/  ISETP.GE.AND P4, PT, R2.reuse, R55, PT ;  /* 0x000000370200720c */ /* 0x040fe40003f86270 */
[----:B------:R-:W-:-:S02]  /*bd80*/  ISETP.GE.AND P1, PT, R2, R53, PT ;  /* 0x000000350200720c */ /* 0x000fc40003f26270 */
[----:B------:R-:W-:Y:S01]  /*bd90*/  ISETP.GE.AND P0, PT, R2, R54, PT ;  /* 0x000000360200720c */ /* 0x000fe20003f06270 */
[----:B------:R-:W-:Y:S01]  /*bda0*/  HMMA.16816.F32.BF16 R188, R48, R62, RZ ;  /* 0x0000003e30bc723c */ /* 0x000fe200000418ff */
[----:B------:R-:W-:-:S04]  /*bdb0*/  IADD3 R2, R0, 0x11, RZ ;  /* 0x0000001100027810 */ /* 0x000fc80007ffe0ff */
[C---:B------:R-:W-:Y:S02]  /*bdc0*/  ISETP.GE.AND P6, PT, R2.reuse, R52, PT ;  /* 0x000000340200720c */ /* 0x040fe40003fc6270 */
[C---:B------:R-:W-:Y:S01]  /*bdd0*/  ISETP.GE.AND P2, PT, R2.reuse, R55, PT ;  /* 0x000000370200720c */ /* 0x040fe20003f46270 */
[----:B------:R-:W-:Y:S01]  /*bde0*/  HMMA.16816.F32.BF16 R236, R16, R138, R200 ;  /* 0x0000008a10ec723c */ /* 0x000fe200000418c8 */
[----:B------:R-:W-:Y:S01]  /*bdf0*/  LDSM.16.M88.4 R136, [R219+0x8400] ;  /* 0x00840000db88783b */ /* 0x000fe20000000200 */
[----:B------:R-:W-:-:S06]  /*be00*/  ISETP.GE.AND P5, PT, R2, R53, PT ;  /* 0x000000350200720c */ /* 0x000fcc0003fa6270 */
[----:B------:R-:W-:Y:S01]  /*be10*/  HMMA.16816.F32.BF16 R200, R48, R66, RZ ;  /* 0x0000004230c8723c */ /* 0x000fe200000418ff */
[----:B------:R-:W2:Y:S07]  /*be20*/  LDSM.16.M88.4 R48, [R217+0x7800] ;  /* 0x00780000d930783b */ /* 0x000eae0000000200 */
[C---:B-1----:R-:W-:Y:S08]  /*be30*/  HMMA.16816.F32.BF16 R64, R40.reuse, R4, R56 ;  /* 0x000000042840723c */ /* 0x042ff00000041838 */
[C---:B------:R-:W-:Y:S08]  /*be40*/  HMMA.16816.F32.BF16 R60, R40.reuse, R6, R176 ;  /* 0x00000006283c723c */ /* 0x040ff000000418b0 */
[----:B------:R-:W-:Y:S01]  /*be50*/  HMMA.16816.F32.BF16 R56, R40, R134, R172 ;  /* 0x000000862838723c */ /* 0x000fe200000418ac */
[----:B------:R-:W-:Y:S07]  /*be60*/  LDSM.16.M88.4 R40, [R219+0x7c00] ;  /* 0x007c0000db28783b */ /* 0x000fee0000000200 */
[C---:B------:R-:W-:Y:S08]  /*be70*/  HMMA.16816.F32.BF16 R172, R44.reuse, R4, R184 ;  /* 0x000000042cac723c */ /* 0x040ff000000418b8 */
[----:B------:R-:W-:Y:S01]  /*be80*/  HMMA.16816.F32.BF16 R176, R44, R6, R188 ;  /* 0x000000062cb0723c */ /* 0x000fe200000418bc */
[----:B------:R-:W1:Y:S07]  /*be90*/  LDSM.16.M88.4 R4, [R217+0x7c00] ;  /* 0x007c0000d904783b */ /* 0x000e6e0000000200 */
[C---:B--2---:R-:W-:Y:S08]  /*bea0*/  HMMA.16816.F32.BF16 R64, R32.reuse, R48, R64 ;  /* 0x000000302040723c */ /* 0x044ff00000041840 */
[----:B------:R-:W-:Y:S08]  /*beb0*/  HMMA.16816.F32.BF16 R60, R32, R50, R60 ;  /* 0x00000032203c723c */ /* 0x000ff0000004183c */
[----:B------:R-:W-:Y:S08]  /*bec0*/  HMMA.16816.F32.BF16 R132, R44, R134, R200 ;  /* 0x000000862c84723c */ /* 0x000ff000000418c8 */
[C---:B------:R-:W-:Y:S08]  /*bed0*/  HMMA.16816.F32.BF16 R44, R36.reuse, R48, R172 ;  /* 0x00000030242c723c */ /* 0x040ff000000418ac */
[----:B------:R-:W-:Y:S08]  /*bee0*/  HMMA.16816.F32.BF16 R172, R36, R50, R176 ;  /* 0x0000003224ac723c */ /* 0x000ff000000418b0 */
[C---:B-1----:R-:W-:Y:S08]  /*bef0*/  HMMA.16816.F32.BF16 R180, R32.reuse, R4, R208 ;  /* 0x0000000420b4723c */ /* 0x042ff000000418d0 */
[----:B------:R-:W-:Y:S01]  /*bf00*/  HMMA.16816.F32.BF16 R56, R32, R6, R56 ;  /* 0x000000062038723c */ /* 0x000fe20000041838 */
[----:B------:R-:W1:Y:S07]  /*bf10*/  LDSM.16.M88.4 R32, [R219+0x7800] ;  /* 0x00780000db20783b */ /* 0x000e6e0000000200 */
[C---:B------:R-:W-:Y:S08]  /*bf20*/  HMMA.16816.F32.BF16 R176, R36.reuse, R4, R228 ;  /* 0x0000000424b0723c */ /* 0x040ff000000418e4 */
[----:B------:R-:W-:Y:S01]  /*bf30*/  HMMA.16816.F32.BF16 R48, R36, R6, R132 ;  /* 0x000000062430723c */ /* 0x000fe20000041884 */
[----:B------:R-:W2:Y:S07]  /*bf40*/  LDSM.16.M88.4 R4, [R217+0x8c00] ;  /* 0x008c0000d904783b */ /* 0x000eae0000000200 */
[C---:B------:R-:W-:Y:S08]  /*bf50*/  HMMA.16816.F32.BF16 R132, R24.reuse, R40, R180 ;  /* 0x000000281884723c */ /* 0x040ff000000418b4 */
[----:B------:R-:W-:Y:S08]  /*bf60*/  HMMA.16816.F32.BF16 R56, R24, R42, R56 ;  /* 0x0000002a1838723c */ /* 0x000ff00000041838 */
[----:B------:R-:W-:Y:S08]  /*bf70*/  HMMA.16816.F32.BF16 R224, R12, R136, R224 ;  /* 0x000000880ce0723c */ /* 0x000ff000000418e0 */
[C---:B-1----:R-:W-:Y:S08]  /*bf80*/  HMMA.16816.F32.BF16 R64, R24.reuse, R32, R64 ;  /* 0x000000201840723c */ /* 0x042ff00000041840 */
[----:B------:R-:W-:Y:S01]  /*bf90*/  HMMA.16816.F32.BF16 R60, R24, R34, R60 ;  /* 0x00000022183c723c */ /* 0x000fe2000004183c */
[----:B------:R-:W1:Y:S07]  /*bfa0*/  LDSM.16.M88.4 R24, [R217+0x8800] ;  /* 0x00880000d918783b */ /* 0x000e6e0000000200 */
[----:B------:R-:W-:Y:S01]  /*bfb0*/  HMMA.16816.F32.BF16 R44, R28, R32, R44 ;  /* 0x000000201c2c723c */ /* 0x000fe2000004182c */
[----:B------:R-:W-:-:S02]  /*bfc0*/  FSEL R224, R224, -INF , !P3 ;  /* 0xff800000e0e07808 */ /* 0x000fc40005800000 */
[----:B------:R-:W-:Y:S02]  /*bfd0*/  ISETP.GE.AND P3, PT, R2, R54, PT ;  /* 0x000000360200720c */ /* 0x000fe40003f66270 */
[----:B------:R-:W-:Y:S02]  /*bfe0*/  IADD3 R2, R0, 0x19, RZ ;  /* 0x0000001900027810 */ /* 0x000fe40007ffe0ff */
[----:B------:R-:W-:Y:S01]  /*bff0*/  FSEL R227, R227, -INF , !P2 ;  /* 0xff800000e3e37808 */ /* 0x000fe20005000000 */
[----:B------:R-:W-:Y:S01]  /*c000*/  HMMA.16816.F32.BF16 R36, R28, R34, R172 ;  /* 0x000000221c24723c */ /* 0x000fe200000418ac */
[C---:B------:R-:W-:Y:S02]  /*c010*/  ISETP.GE.AND P2, PT, R3.reuse, R53, PT ;  /* 0x000000350300720c */ /* 0x040fe40003f46270 */
[----:B------:R-:W-:Y:S02]  /*c020*/  FSEL R226, R226, -INF , !P4 ;  /* 0xff800000e2e27808 */ /* 0x000fe40006000000 */
[----:B------:R-:W-:-:S02]  /*c030*/  ISETP.GE.AND P4, PT, R3, R52, PT ;  /* 0x000000340300720c */ /* 0x000fc40003f86270 */
[----:B------:R-:W-:Y:S01]  /*c040*/  FSEL R225, R225, -INF , !P6 ;  /* 0xff800000e1e17808 */ /* 0x000fe20007000000 */
[----:B------:R-:W-:Y:S01]  /*c050*/  HMMA.16816.F32.BF16 R32, R28, R40, R176 ;  /* 0x000000281c20723c */ /* 0x000fe200000418b0 */
[----:B------:R-:W-:-:S07]  /*c060*/  ISETP.GE.AND P6, PT, R3, R55, PT ;  /* 0x000000370300720c */ /* 0x000fce0003fc6270 */
[----:B------:R-:W-:Y:S01]  /*c070*/  HMMA.16816.F32.BF16 R40, R28, R42, R48 ;  /* 0x0000002a1c28723c */ /* 0x000fe20000041830 */
[----:B------:R-:W3:Y:S07]  /*c080*/  LDSM.16.M88.4 R28, [R219+0x8800] ;  /* 0x00880000db1c783b */ /* 0x000eee0000000200 */
[C---:B--2---:R-:W-:Y:S08]  /*c090*/  HMMA.16816.F32.BF16 R132, R16.reuse, R4, R132 ;  /* 0x000000041084723c */ /* 0x044ff00000041884 */
[C---:B-1----:R-:W-:Y:S08]  /*c0a0*/  HMMA.16816.F32.BF16 R64, R16.reuse, R24, R64 ;  /* 0x000000181040723c */ /* 0x042ff00000041840 */
[C---:B------:R-:W-:Y:S08]  /*c0b0*/  HMMA.16816.F32.BF16 R60, R16.reuse, R26, R60 ;  /* 0x0000001a103c723c */ /* 0x040ff0000004183c */
[----:B------:R-:W-:Y:S08]  /*c0c0*/  HMMA.16816.F32.BF16 R56, R16, R6, R56 ;  /* 0x000000061038723c */ /* 0x000ff00000041838 */
[C---:B------:R-:W-:Y:S08]  /*c0d0*/  HMMA.16816.F32.BF16 R16, R20.reuse, R24, R44 ;  /* 0x000000181410723c */ /* 0x040ff0000004182c */
[C---:B------:R-:W-:Y:S08]  /*c0e0*/  HMMA.16816.F32.BF16 R44, R20.reuse, R26, R36 ;  /* 0x0000001a142c723c */ /* 0x040ff00000041824 */
[C---:B------:R-:W-:Y:S08]  /*c0f0*/  HMMA.16816.F32.BF16 R36, R20.reuse, R4, R32 ;  /* 0x000000041424723c */ /* 0x040ff00000041820 */
[----:B------:R-:W-:Y:S01]  /*c100*/  HMMA.16816.F32.BF16 R40, R20, R6, R40 ;  /* 0x000000061428723c */ /* 0x000fe20000041828 */
[----:B------:R-:W1:Y:S01]  /*c110*/  LDSM.16.M88.4 R4, [R219+0x8c00] ;  /* 0x008c0000db04783b */ /* 0x000e620000000200 */
[----:B------:R-:W-:-:S06]  /*c120*/  DEPBAR.LE SB0, 0x0 ;  /* 0x000080000000791a */ /* 0x000fcc0000000000 */
[C---:B------:R-:W-:Y:S08]  /*c130*/  HMMA.16816.F32.BF16 R212, R8.reuse, R136, R212 ;  /* 0x0000008808d4723c */ /* 0x040ff000000418d4 */
[-C--:B------:R-:W-:Y:S08]  /*c140*/  HMMA.16816.F32.BF16 R24, R8, R138.reuse, R236 ;  /* 0x0000008a0818723c */ /* 0x080ff000000418ec */
[C---:B------:R-:W-:Y:S08]  /*c150*/  HMMA.16816.F32.BF16 R136, R12.reuse, R138, R240 ;  /* 0x0000008a0c88723c */ /* 0x040ff000000418f0 */
[----:B---3--:R-:W-:Y:S01]  /*c160*/  HMMA.16816.F32.BF16 R16, R12, R28, R16 ;  /* 0x0000001c0c10723c */ /* 0x008fe20000041810 */
[----:B------:R-:W-:Y:S01]  /*c170*/  FSEL R174, R213, -INF , !P5 ;  /* 0xff800000d5ae7808 */ /* 0x000fe20006800000 */
[----:B------:R-:W-:Y:S01]  /*c180*/  BAR.SYNC.DEFER_BLOCKING 0x0 ;  /* 0x0000000000007b1d */ /* 0x000fe20000010000 */
[----:B------:R-:W-:-:S02]  /*c190*/  ISETP.GE.AND P5, PT, R2, R53, PT ;  /* 0x000000350200720c */ /* 0x000fc40003fa6270 */
[----:B------:R-:W-:Y:S02]  /*c1a0*/  FSEL R175, R212, -INF , !P1 ;  /* 0xff800000d4af7808 */ /* 0x000fe40004800000 */
[----:B------:R-:W-:Y:S01]  /*c1b0*/  FSEL R176, R214, -INF , !P0 ;  /* 0xff800000d6b07808 */ /* 0x000fe20004000000 */
[C---:B------:R-:W-:Y:S01]  /*c1c0*/  HMMA.16816.F32.BF16 R20, R8.reuse, R28, R64 ;  /* 0x0000001c0814723c */ /* 0x040fe20000041840 */
[----:B------:R-:W-:Y:S02]  /*c1d0*/  FSEL R172, R24, -INF , !P2 ;  /* 0xff80000018ac7808 */ /* 0x000fe40005000000 */
[----:B------:R-:W-:Y:S02]  /*c1e0*/  FSEL R173, R25, -INF , !P5 ;  /* 0xff80000019ad7808 */ /* 0x000fe40006800000 */
[----:B------:R-:W-:Y:S02]  /*c1f0*/  ISETP.GE.AND P1, PT, R3, R54, PT ;  /* 0x000000360300720c */ /* 0x000fe40003f26270 */
[C---:B------:R-:W-:Y:S01]  /*c200*/  ISETP.GE.AND P2, PT, R2.reuse, R52, PT ;  /* 0x000000340200720c */ /* 0x040fe20003f46270 */
[----:B------:R-:W-:Y:S01]  /*c210*/  HMMA.16816.F32.BF16 R32, R8, R30, R60 ;  /* 0x0000001e0820723c */ /* 0x000fe2000004183c */
[----:B------:R-:W-:-:S02]  /*c220*/  ISETP.GE.AND P5, PT, R2, R55, PT ;  /* 0x000000370200720c */ /* 0x000fc40003fa6270 */
[----:B------:R-:W-:Y:S02]  /*c230*/  ISETP.GE.AND P0, PT, R2, R54, PT ;  /* 0x000000360200720c */ /* 0x000fe40003f06270 */
[----:B------:R-:W-:Y:S02]  /*c240*/  IADD3 R2, R0, 0x20, RZ ;  /* 0x0000002000027810 */ /* 0x000fe40007ffe0ff */
[----:B------:R-:W-:Y:S01]  /*c250*/  FSEL R65, R215, -INF , !P3 ;  /* 0xff800000d7417808 */ /* 0x000fe20005800000 */
[----:B------:R-:W-:Y:S01]  /*c260*/  HMMA.16816.F32.BF16 R28, R12, R30, R44 ;  /* 0x0000001e0c1c723c */ /* 0x000fe2000004182c */
[----:B------:R-:W-:Y:S02]  /*c270*/  FSEL R66, R136, -INF , !P4 ;  /* 0xff80000088427808 */ /* 0x000fe40006000000 */
[----:B------:R-:W-:Y:S02]  /*c280*/  FSEL R137, R137, -INF , !P2 ;  /* 0xff80000089897808 */ /* 0x000fe40005000000 */
[----:B------:R-:W-:-:S02]  /*c290*/  FSEL R64, R26, -INF , !P1 ;  /* 0xff8000001a407808 */ /* 0x000fc40004800000 */
[C---:B------:R-:W-:Y:S02]  /*c2a0*/  ISETP.GE.AND P3, PT, R2.reuse, R52, PT ;  /* 0x000000340200720c */ /* 0x040fe40003f66270 */
[C---:B------:R-:W-:Y:S02]  /*c2b0*/  ISETP.GE.AND P4, PT, R2.reuse, R55, PT ;  /* 0x000000370200720c */ /* 0x040fe40003f86270 */
[C---:B------:R-:W-:Y:S02]  /*c2c0*/  ISETP.GE.AND P2, PT, R2.reuse, R53, PT ;  /* 0x000000350200720c */ /* 0x040fe40003f46270 */
[----:B------:R-:W-:Y:S02]  /*c2d0*/  ISETP.GE.AND P1, PT, R2, R54, PT ;  /* 0x000000360200720c */ /* 0x000fe40003f26270 */
[----:B------:R-:W-:Y:S02]  /*c2e0*/  IADD3 R2, R0, 0x21, RZ ;  /* 0x0000002100027810 */ /* 0x000fe40007ffe0ff */
[----:B------:R-:W-:-:S02]  /*c2f0*/  FSEL R60, R27, -INF , !P0 ;  /* 0xff8000001b3c7808 */ /* 0x000fc40004000000 */
[----:B------:R-:W-:Y:S01]  /*c300*/  FSEL R138, R138, -INF , !P6 ;  /* 0xff8000008a8a7808 */ /* 0x000fe20007000000 */
[C---:B-1----:R-:W-:Y:S01]  /*c310*/  HMMA.16816.F32.BF16 R24, R12.reuse, R4, R36 ;  /* 0x000000040c18723c */ /* 0x042fe20000041824 */
[C---:B------:R-:W-:Y:S02]  /*c320*/  ISETP.GE.AND P6, PT, R2.reuse, R52, PT ;  /* 0x000000340200720c */ /* 0x040fe40003fc6270 */
[----:B------:R-:W-:Y:S02]  /*c330*/  ISETP.GE.AND P0, PT, R2, R55, PT ;  /* 0x000000370200720c */ /* 0x000fe40003f06270 */
[----:B------:R-:W-:Y:S02]  /*c340*/  FSEL R189, R16, -INF , !P3 ;  /* 0xff80000010bd7808 */ /* 0x000fe40005800000 */
[----:B------:R-:W-:Y:S01]  /*c350*/  FSEL R188, R17, -INF , !P6 ;  /* 0xff80000011bc7808 */ /* 0x000fe20007000000 */
[----:B------:R-:W-:Y:S01]  /*c360*/  HMMA.16816.F32.BF16 R12, R12, R6, R40 ;  /* 0x000000060c0c723c */ /* 0x000fe20000041828 */
[----:B------:R-:W-:-:S02]  /*c370*/  FSEL R200, R18, -INF , !P4 ;  /* 0xff80000012c87808 */ /* 0x000fc40006000000 */
[----:B------:R-:W-:Y:S02]  /*c380*/  FSEL R202, R19, -INF , !P0 ;  /* 0xff80000013ca7808 */ /* 0x000fe40004000000 */
[----:B------:R-:W-:Y:S02]  /*c390*/  IADD3 R3, R0, 0x28, RZ ;  /* 0x0000002800037810 */ /* 0x000fe40007ffe0ff */
[----:B------:R-:W-:Y:S01]  /*c3a0*/  FSEL R139, R139, -INF , !P5 ;  /* 0xff8000008b8b7808 */ /* 0x000fe20006800000 */
[----:B------:R-:W-:Y:S01]  /*c3b0*/  HMMA.16816.F32.BF16 R16, R8, R4, R132 ;  /* 0x000000040810723c */ /* 0x000fe20000041884 */
[CC--:B------:R-:W-:Y:S02]  /*c3c0*/  ISETP.GE.AND P5, PT, R2.reuse, R53.reuse, PT ;  /* 0x000000350200720c */ /* 0x0c0fe40003fa6270 */
[----:B------:R-:W-:Y:S02]  /*c3d0*/  ISETP.GE.AND P3, PT, R2, R54, PT ;  /* 0x000000360200720c */ /* 0x000fe40003f66270 */
[----:B------:R-:W-:-:S02]  /*c3e0*/  ISETP.GE.AND P0, PT, R3, R53, PT ;  /* 0x000000350300720c */ /* 0x000fc40003f06270 */
[----:B------:R-:W-:Y:S01]  /*c3f0*/  IADD3 R2, R0, 0x29, RZ ;  /* 0x0000002900027810 */ /* 0x000fe20007ffe0ff */
[----:B------:R-:W-:Y:S01]  /*c400*/  HMMA.16816.F32.BF16 R8, R8, R6, R56 ;  /* 0x000000060808723c */ /* 0x000fe20000041838 */
[----:B------:R-:W-:Y:S02]  /*c410*/  FSEL R177, R21, -INF , !P5 ;  /* 0xff80000015b17808 */ /* 0x000fe40006800000 */
[----:B------:R-:W-:Y:S02]  /*c420*/  FSEL R178, R32, -INF , !P0 ;  /* 0xff80000020b27808 */ /* 0x000fe40004000000 */
[C---:B------:R-:W-:Y:S02]  /*c430*/  ISETP.GE.AND P6, PT, R3.reuse, R52, PT ;  /* 0x000000340300720c */ /* 0x040fe40003fc6270 */
[C---:B------:R-:W-:Y:S02]  /*c440*/  ISETP.GE.AND P4, PT, R3.reuse, R55, PT ;  /* 0x000000370300720c */ /* 0x040fe40003f86270 */
[----:B------:R-:W-:-:S02]  /*c450*/  ISETP.GE.AND P5, PT, R3, R54, PT ;  /* 0x000000360300720c */ /* 0x000fc40003fa6270 */
[-C--:B------:R-:W-:Y:S02]  /*c460*/  ISETP.GE.AND P0, PT, R2, R52.reuse, PT ;  /* 0x000000340200720c */ /* 0x080fe40003f06270 */
[----:B------:R-:W-:Y:S02]  /*c470*/  IADD3 R3, R0, 0x31, RZ ;  /* 0x0000003100037810 */ /* 0x000fe40007ffe0ff */
[----:B------:R-:W-:Y:S02]  /*c480*/  FSEL R61, R20, -INF , !P2 ;  /* 0xff800000143d7808 */ /* 0x000fe40005000000 */
[----:B------:R-:W-:Y:S02]  /*c490*/  FSEL R185, R29, -INF , !P0 ;  /* 0xff8000001db97808 */ /* 0x000fe40004000000 */
[----:B------:R-:W-:Y:S02]  /*c4a0*/  ISETP.GE.AND P2, PT, R2, R53, PT ;  /* 0x000000350200720c */ /* 0x000fe40003f46270 */
[----:B------:R-:W-:-:S02]  /*c4b0*/  ISETP.GE.AND P0, PT, R3, R52, PT ;  /* 0x000000340300720c */ /* 0x000fc40003f06270 */
[----:B------:R-:W-:Y:S02]  /*c4c0*/  IADD3 R4, R0, 0x30, RZ ;  /* 0x0000003000047810 */ /* 0x000fe40007ffe0ff */
[----:B------:R-:W-:Y:S02]  /*c4d0*/  FSEL R179, R33, -INF , !P2 ;  /* 0xff80000021b37808 */ /* 0x000fe40005000000 */
[----:B------:R-:W-:Y:S02]  /*c4e0*/  FSEL R180, R22, -INF , !P1 ;  /* 0xff80000016b47808 */ /* 0x000fe40004800000 */
[----:B------:R-:W-:Y:S02]  /*c4f0*/  FSEL R214, R25, -INF , !P0 ;  /* 0xff80000019d67808 */ /* 0x000fe40004000000 */
[C---:B------:R-:W-:Y:S02]  /*c500*/  ISETP.GE.AND P2, PT, R2.reuse, R55, PT ;  /* 0x000000370200720c */ /* 0x040fe40003f46270 */
[----:B------:R-:W-:-:S02]  /*c510*/  ISETP.GE.AND P1, PT, R2, R54, PT ;  /* 0x000000360200720c */ /* 0x000fc40003f26270 */
[-C--:B------:R-:W-:Y:S02]  /*c520*/  ISETP.GE.AND P0, PT, R4, R53.reuse, PT ;  /* 0x000000350400720c */ /* 0x080fe40003f06270 */
[----:B------:R-:W-:Y:S02]  /*c530*/  IADD3 R2, R0, 0x38, RZ ;  /* 0x0000003800027810 */ /* 0x000fe40007ffe0ff */
[----:B------:R-:W-:Y:S02]  /*c540*/  FSEL R190, R16, -INF , !P0 ;  /* 0xff80000010be7808 */ /* 0x000fe40004000000 */
[----:B------:R-:W-:Y:S02]  /*c550*/  ISETP.GE.AND P0, PT, R2, R53, PT ;  /* 0x000000350200720c */ /* 0x000fe40003f06270 */
[----:B------:R-:W-:Y:S02]  /*c560*/  FSEL R187, R31, -INF , !P2 ;  /* 0xff8000001fbb7808 */ /* 0x000fe40005000000 */
[----:B------:R-:W-:-:S02]  /*c570*/  FSEL R201, R8, -INF , !P0 ;  /* 0xff80000008c97808 */ /* 0x000fc40004000000 */
[C---:B------:R-:W-:Y:S02]  /*c580*/  ISETP.GE.AND P0, PT, R3.reuse, R54, PT ;  /* 0x000000360300720c */ /* 0x040fe40003f06270 */
[----:B------:R-:W-:Y:S02]  /*c590*/  ISETP.GE.AND P2, PT, R3, R55, PT ;  /* 0x000000370300720c */ /* 0x000fe40003f46270 */
[----:B------:R-:W-:Y:S02]  /*c5a0*/  FSEL R208, R19, -INF , !P0 ;  /* 0xff80000013d07808 */ /* 0x000fe40004000000 */
[----:B------:R-:W-:Y:S02]  /*c5b0*/  FSEL R183, R35, -INF , !P1 ;  /* 0xff80000023b77808 */ /* 0x000fe40004800000 */
[----:B------:R-:W-:Y:S02]  /*c5c0*/  FSEL R231, R27, -INF , !P2 ;  /* 0xff8000001be77808 */ /* 0x000fe40005000000 */
[----:B------:R-:W-:-:S02]  /*c5d0*/  PLOP3.LUT P0, PT, PT, PT, UP0, 0x80, 0x0 ;  /* 0x000000000000781c */ /* 0x000fc40003f0f008 */
[----:B------:R-:W-:Y:S02]  /*c5e0*/  ISETP.GE.AND P1, PT, R4, R55, PT ;  /* 0x000000370400720c */ /* 0x000fe40003f26270 */
[----:B------:R-:W-:Y:S02]  /*c5f0*/  ISETP.GE.AND P2, PT, R3, R53, PT ;  /* 0x000000350300720c */ /* 0x000fe40003f46270 */
[----:B------:R-:W-:Y:S02]  /*c600*/  IADD3 R0, R0, 0x39, RZ ;  /* 0x0000003900007810 */ /* 0x000fe40007ffe0ff */
[----:B------:R-:W-:Y:S02]  /*c610*/  FSEL R133, R23, -INF , !P3 ;  /* 0xff80000017857808 */ /* 0x000fe40005800000 */
[----:B------:R-:W-:Y:S02]  /*c620*/  FSEL R230, R26, -INF , !P1 ;  /* 0xff8000001ae67808 */ /* 0x000fe40004800000 */
[----:B------:R-:W-:-:S02]  /*c630*/  FSEL R191, R17, -INF , !P2 ;  /* 0xff80000011bf7808 */ /* 0x000fc40005000000 */
[C---:B------:R-:W-:Y:S02]  /*c640*/  ISETP.GE.AND P3, PT, R4.reuse, R52, PT ;  /* 0x000000340400720c */ /* 0x040fe40003f66270 */
[----:B------:R-:W-:Y:S02]  /*c650*/  ISETP.GE.AND P1, PT, R4, R54, PT ;  /* 0x000000360400720c */ /* 0x000fe40003f26270 */
[----:B------:R-:W-:Y:S02]  /*c660*/  ISETP.GE.AND P2, PT, R0, R53, PT ;  /* 0x000000350000720c */ /* 0x000fe40003f46270 */
[----:B------:R-:W-:Y:S02]  /*c670*/  FSEL R184, R28, -INF , !P6 ;  /* 0xff8000001cb87808 */ /* 0x000fe40007000000 */
[----:B------:R-:W-:Y:S02]  /*c680*/  FSEL R181, R34, -INF , !P5 ;  /* 0xff80000022b57808 */ /* 0x000fe40006800000 */
[----:B------:R-:W-:-:S02]  /*c690*/  FSEL R186, R30, -INF , !P4 ;  /* 0xff8000001eba7808 */ /* 0x000fc40006000000 */
[----:B------:R-:W-:Y:S02]  /*c6a0*/  FSEL R229, R24, -INF , !P3 ;  /* 0xff80000018e57808 */ /* 0x000fe40005800000 */
[----:B------:R-:W-:Y:S02]  /*c6b0*/  FSEL R203, R9, -INF , !P2 ;  /* 0xff80000009cb7808 */ /* 0x000fe40005000000 */
[----:B------:R-:W-:Y:S02]  /*c6c0*/  FSEL R209, R18, -INF , !P1 ;  /* 0xff80000012d17808 */ /* 0x000fe40004800000 */
[-C--:B------:R-:W-:Y:S02]  /*c6d0*/  ISETP.GE.AND P6, PT, R2, R52.reuse, PT ;  /* 0x000000340200720c */ /* 0x080fe40003fc6270 */
[----:B------:R-:W-:Y:S02]  /*c6e0*/  ISETP.GE.AND P5, PT, R0, R52, PT ;  /* 0x000000340000720c */ /* 0x000fe40003fa6270 */
[----:B------:R-:W-:-:S02]  /*c6f0*/  ISETP.GE.AND P4, PT, R2, R55, PT ;  /* 0x000000370200720c */ /* 0x000fc40003f86270 */
[----:B------:R-:W-:Y:S02]  /*c700*/  ISETP.GE.AND P3, PT, R0, R55, PT ;  /* 0x000000370000720c */ /* 0x000fe40003f66270 */
[-C--:B------:R-:W-:Y:S02]  /*c710*/  ISETP.GE.AND P2, PT, R2, R54.reuse, PT ;  /* 0x000000360200720c */ /* 0x080fe40003f46270 */
        /* <DEDUP_REMOVED lines=8> */
[----:B------:R-:W2:Y:S04]  /*c7a0*/  LDL.64 R48, [R1+0x18] ;  /* 0x0000180001307983 */ /* 0x000ea80000100a00 */
[----:B------:R-:W3:Y:S01]  /*c7b0*/  LDL.64 R50, [R1+0x10] ;  /* 0x0000100001327983 */ /* 0x000ee20000100a00 */
[----:B------:R-:W-:-:S02]  /*c7c0*/  UIADD3 UR31, UR28, -0x4, URZ ;  /* 0xfffffffc1c1f7890 */ /* 0x000fc4000fffe03f */
[----:B------:R-:W-:Y:S02]  /*c7d0*/  ULDC.64 UR4, c[0x0][0x198] ;  /* 0x0000660000047ab9 */ /* 0x000fe40000000a00 */
        /* <DEDUP_REMOVED lines=24> */
.L_x_341:
[----:B------:R-:W2:Y:S04]  /*c960*/  LDL R6, [R1+0x40] ;  /* 0x0000400001067983 */ /* 0x000ea80000100800 */
[----:B-1----:R-:W3:Y:S04]  /*c970*/  LDL R4, [R1+0x50] ;  /* 0x0000500001047983 */ /* 0x002ee80000100800 */
[----:B------:R-:W4:Y:S04]  /*c980*/  LDL R8, [R1+0x4] ;  /* 0x0000040001087983 */ /* 0x000f280000100800 */
[----:B------:R-:W5:Y:S01]  /*c990*/  LDL R7, [R1] ;  /* 0x0000000001077983 */ /* 0x000f620000100800 */
[----:B------:R-:W-:-:S02]  /*c9a0*/  FMNMX.FTZ R0, R246, R196, !PT ;  /* 0x000000c4f6007209 */ /* 0x000fc40007810000 */
[----:B------:R-:W-:Y:S02]  /*c9b0*/  FMNMX.FTZ R2, R245, R198, !PT ;  /* 0x000000c6f5027209 */ /* 0x000fe40007810000 */
[----:B------:R-:W-:Y:S01]  /*c9c0*/  FMNMX.FTZ R3, R244, R204, !PT ;  /* 0x000000ccf4037209 */ /* 0x000fe20007810000 */
[----:B------:R-:W-:Y:S01]  /*c9d0*/  USHF.L.U32 UR4, UR29, 0x1, URZ ;  /* 0x000000011d047899 */ /* 0x000fe2000800063f */
[----:B------:R-:W-:Y:S01]  /*c9e0*/  FMNMX.FTZ R0, R197, R0, !PT ;  /* 0x00000000c5007209 */ /* 0x000fe20007810000 */
[----:B------:R-:W-:Y:S01]  /*c9f0*/  IMAD.U32 R5, RZ, RZ, UR27 ;  /* 0x0000001bff057e24 */ /* 0x000fe2000f8e00ff */
[----:B------:R-:W1:Y:S01]  /*ca00*/  LDC.U8 R132, c[0x0][0x2d8] ;  /* 0x0000b600ff847b82 */ /* 0x000e620000000000 */
[----:B------:R-:W-:Y:S01]  /*ca10*/  IMAD.MOV.U32 R28, RZ, RZ, R247 ;  /* 0x000000ffff1c7224 */ /* 0x000fe200078e00f7 */
[----:B------:R-:W-:Y:S01]  /*ca20*/  FMNMX.FTZ R0, R192, R0, !PT ;  /* 0x00000000c0007209 */ /* 0x000fe20007810000 */
[----:B------:R-:W-:Y:S03]  /*ca30*/  LDSM.16.MT88.4 R36, [R218+0x9000] ;  /* 0x00900000da24783b */ /* 0x000fe60000004200 */
[----:B------:R-:W-:Y:S01]  /*ca40*/  FMNMX.FTZ R0, R193, R0, !PT ;  /* 0x00000000c1007209 */ /* 0x000fe20007810000 */
[----:B------:R-:W-:Y:S03]  /*ca50*/  LDSM.16.MT88.4 R32, [R216+0xb000] ;  /* 0x00b00000d820783b */ /* 0x000fe60000004200 */
[----:B------:R-:W-:-:S04]  /*ca60*/  FMNMX.FTZ R0, R224, R0, !PT ;  /* 0x00000000e0007209 */ /* 0x000fc80007810000 */
        /* <DEDUP_REMOVED lines=31> */
[----:B------:R-:W-:-:S04]  /*cc60*/  FMNMX.FTZ R0, R172, R0, !PT ;  /* 0x00000000ac007209 */ /* 0x000fc80007810000 */
[----:B------:R-:W-:Y:S01]  /*cc70*/  FMNMX.FTZ R0, R173, R0, !PT ;  /* 0x00000000ad007209 */ /* 0x000fe20007810000 */
[----:B------:R-:W1:Y:S02]  /*cc80*/  SHFL.BFLY PT, R14, R136, 0x1, 0x1f ;  /* 0x0c201f00880e7f89 */ /* 0x000e6400000e0000 */
[----:B-1----:R-:W-:-:S04]  /*cc90*/  FMNMX.FTZ R136, R136, R14, !PT ;  /* 0x0000000e88887209 */ /* 0x002fc80007810000 */
[C---:B------:R-:W-:Y:S01]  /*cca0*/  FSETP.NEU.FTZ.AND P3, PT, R136.reuse, -INF , PT ;  /* 0xff8000008800780b */ /* 0x040fe20003f7d000 */
[----:B------:R-:W-:-:S05]  /*ccb0*/  FMUL.FTZ R24, R136, c[0x0][0x23c] ;  /* 0x00008f0088187a20 */ /* 0x000fca0000410000 */
[----:B------:R-:W-:Y:S01]  /*ccc0*/  FSEL R24, R24, RZ, P3 ;  /* 0x000000ff18187208 */ /* 0x000fe20001800000 */
[----:B--2---:R-:W-:-:S04]  /*ccd0*/  IMAD.WIDE.U32 R62, R6, -0x2daee0ad, RZ ;  /* 0xd2511f53063e7825 */ /* 0x004fc800078e00ff */
[----:B---3--:R-:W-:Y:S01]  /*cce0*/  IMAD.WIDE.U32 R236, R4, -0x326172a9, RZ ;  /* 0xcd9e8d5704ec7825 */ /* 0x008fe200078e00ff */
[----:B------:R-:W-:-:S03]  /*ccf0*/  FMNMX.FTZ R4, R207, R3, !PT ;  /* 0x00000003cf047209 */ /* 0x000fc60007810000 */
[----:B----4-:R-:W-:Y:S01]  /*cd00*/  IMAD.WIDE.U32 R42, R8, -0x326172a9, RZ ;  /* 0xcd9e8d57082a7825 */ /* 0x010fe200078e00ff */
[----:B------:R-:W-:Y:S02]  /*cd10*/  LOP3.LUT R3, R63, UR4, R5, 0x96, !PT ;  /* 0x000000043f037c12 */ /* 0x000fe4000f8e9605 */
[----:B------:R-:W-:Y:S02]  /*cd20*/  FMNMX.FTZ R5, R231, R2, !PT ;  /* 0x00000002e7057209 */ /* 0x000fe40007810000 */
[-C--:B-----5:R-:W-:Y:S01]  /*cd30*/  LOP3.LUT R6, R43, R7.reuse, RZ, 0x3c, !PT ;  /* 0x000000072b067212 */ /* 0x0a0fe200078e3cff */
[----:B------:R-:W-:Y:S01]  /*cd40*/  IMAD.WIDE.U32 R2, R3, -0x326172a9, RZ ;  /* 0xcd9e8d5703027825 */ /* 0x000fe200078e00ff */
[----:B------:R-:W-:Y:S02]  /*cd50*/  LOP3.LUT R7, R237, R7, RZ, 0x3c, !PT ;  /* 0x00000007ed077212 */ /* 0x000fe400078e3cff */
[----:B------:R-:W-:Y:S02]  /*cd60*/  FMNMX.FTZ R9, R233, R4, !PT ;  /* 0x00000004e9097209 */ /* 0x000fe40007810000 */
[----:B------:R-:W-:Y:S01]  /*cd70*/  FMNMX.FTZ R4, R61, R0, !PT ;  /* 0x000000003d047209 */ /* 0x000fe20007810000 */
[----:B------:R-:W-:Y:S01]  /*cd80*/  IMAD.WIDE.U32 R44, R7, -0x2daee0ad, RZ ;  /* 0xd2511f53072c7825 */ /* 0x000fe200078e00ff */
[----:B------:R-:W-:-:S02]  /*cd90*/  FMNMX.FTZ R5, R228, R5, !PT ;  /* 0x00000005e4057209 */ /* 0x000fc40007810000 */
[----:B------:R-:W-:Y:S01]  /*cda0*/  LOP3.LUT R7, R3, UR15, R42, 0x96, !PT ;  /* 0x0000000f03077c12 */ /* 0x000fe2000f8e962a */
[----:B------:R-:W-:Y:S01]  /*cdb0*/  IMAD R182, R6, -0x2daee0ad, RZ ;  /* 0xd2511f5306b67824 */ /* 0x000fe200078e02ff */
[----:B------:R-:W-:Y:S02]  /*cdc0*/  LOP3.LUT R10, R249, UR13, R2, 0x96, !PT ;  /* 0x0000000df90a7c12 */ /* 0x000fe4000f8e9602 */
[----:B------:R-:W-:Y:S02]  /*cdd0*/  FMNMX.FTZ R6, R177, R4, !PT ;  /* 0x00000004b1067209 */ /* 0x000fe40007810000 */
[----:B------:R-:W-:Y:S01]  /*cde0*/  FMNMX.FTZ R0, R215, R5, !PT ;  /* 0x00000005d7007209 */ /* 0x000fe20007810000 */
[----:B------:R-:W-:Y:S01]  /*cdf0*/  IMAD.WIDE.U32 R4, R7, -0x2daee0ad, RZ ;  /* 0xd2511f5307047825 */ /* 0x000fe200078e00ff */
[----:B------:R-:W-:Y:S02]  /*ce00*/  LOP3.LUT R8, R45, UR14, R62, 0x96, !PT ;  /* 0x0000000e2d087c12 */ /* 0x000fe4000f8e963e */
[----:B------:R-:W-:Y:S01]  /*ce10*/  FMNMX.FTZ R6, R178, R6, !PT ;  /* 0x00000006b2067209 */ /* 0x000fe20007810000 */
[----:B------:R-:W-:Y:S01]  /*ce20*/  IMAD.WIDE.U32 R10, R10, -0x2daee0ad, RZ ;  /* 0xd2511f530a0a7825 */ /* 0x000fe200078e00ff */
[----:B------:R-:W-:-:S02]  /*ce30*/  FMNMX.FTZ R7, R234, R9, !PT ;  /* 0x00000009ea077209 */ /* 0x000fc40007810000 */
[----:B------:R-:W-:Y:S01]  /*ce40*/  FMNMX.FTZ R6, R179, R6, !PT ;  /* 0x00000006b3067209 */ /* 0x000fe20007810000 */
[----:B------:R-:W-:Y:S01]  /*ce50*/  IMAD.WIDE.U32 R26, R8, -0x326172a9, RZ ;  /* 0xcd9e8d57081a7825 */ /* 0x000fe200078e00ff */
[----:B------:R-:W-:Y:S02]  /*ce60*/  LOP3.LUT R8, R11, UR10, R4, 0x96, !PT ;  /* 0x0000000a0b087c12 */ /* 0x000fe4000f8e9604 */
[----:B------:R-:W-:Y:S02]  /*ce70*/  FMNMX.FTZ R4, R176, R7, !PT ;  /* 0x00000007b0047209 */ /* 0x000fe40007810000 */
[----:B------:R-:W-:Y:S02]  /*ce80*/  LOP3.LUT R9, R5, UR12, R182, 0x96, !PT ;  /* 0x0000000c05097c12 */ /* 0x000fe4000f8e96b6 */
[----:B------:R-:W-:Y:S02]  /*ce90*/  FMNMX.FTZ R134, R190, R6, !PT ;  /* 0x00000006be867209 */ /* 0x000fe40007810000 */
[----:B------:R-:W-:Y:S01]  /*cea0*/  FMNMX.FTZ R6, R65, R4, !PT ;  /* 0x0000000441067209 */ /* 0x000fe20007810000 */
[----:B------:R-:W1:Y:S01]  /*ceb0*/  SHFL.BFLY PT, R13, R0, 0x2, 0x1f ;  /* 0x0c401f00000d7f89 */ /* 0x000e6200000e0000 */
[----:B------:R-:W-:Y:S01]  /*cec0*/  LOP3.LUT R5, R3, UR15, R236, 0x96, !PT ;  /* 0x0000000f03057c12 */ /* 0x000fe2000f8e96ec */
[----:B------:R-:W-:Y:S01]  /*ced0*/  IMAD.WIDE.U32 R50, R8, -0x326172a9, RZ ;  /* 0xcd9e8d5708327825 */ /* 0x000fe200078e00ff */
[----:B------:R-:W-:-:S03]  /*cee0*/  LOP3.LUT R7, R27, UR13, R2, 0x96, !PT ;  /* 0x0000000d1b077c12 */ /* 0x000fc6000f8e9602 */
[----:B------:R-:W-:Y:S01]  /*cef0*/  IMAD.WIDE.U32 R2, R9, -0x326172a9, RZ ;  /* 0xcd9e8d5709027825 */ /* 0x000fe200078e00ff */
[----:B------:R-:W-:-:S04]  /*cf00*/  FMNMX.FTZ R6, R64, R6, !PT ;  /* 0x0000000640067209 */ /* 0x000fc80007810000 */
[----:B------:R-:W-:Y:S02]  /*cf10*/  LOP3.LUT R12, R51, UR9, R2, 0x96, !PT ;  /* 0x00000009330c7c12 */ /* 0x000fe4000f8e9602 */
[----:B------:R-:W-:Y:S01]  /*cf20*/  FMNMX.FTZ R2, R60, R6, !PT ;  /* 0x000000063c027209 */ /* 0x000fe20007810000 */
[----:B------:R-:W-:Y:S01]  /*cf30*/  IMAD.WIDE.U32 R4, R5, -0x2daee0ad, RZ ;  /* 0xd2511f5305047825 */ /* 0x000fe200078e00ff */
[----:B------:R-:W-:Y:S02]  /*cf40*/  LOP3.LUT R8, R3, UR11, R248, 0x96, !PT ;  /* 0x0000000b03087c12 */ /* 0x000fe4000f8e96f8 */
[----:B------:R-:W-:Y:S01]  /*cf50*/  FMNMX.FTZ R2, R180, R2, !PT ;  /* 0x00000002b4027209 */ /* 0x000fe20007810000 */
[----:B------:R-:W-:Y:S01]  /*cf60*/  IMAD.WIDE.U32 R6, R7, -0x2daee0ad, RZ ;  /* 0xd2511f5307067825 */ /* 0x000fe200078e00ff */
[----:B------:R-:W-:Y:S02]  /*cf70*/  LOP3.LUT R3, R5, UR12, R44, 0x96, !PT ;  /* 0x0000000c05037c12 */ /* 0x000fe4000f8e962c */
[----:B------:R-:W-:-:S02]  /*cf80*/  FMNMX.FTZ R5, R133, R2, !PT ;  /* 0x0000000285057209 */ /* 0x000fc40007810000 */
[----:B------:R-:W-:Y:S01]  /*cf90*/  FMNMX.FTZ R134, R191, R134, !PT ;  /* 0x00000086bf867209 */ /* 0x000fe20007810000 */
[----:B------:R-:W-:Y:S01]  /*cfa0*/  IMAD.WIDE.U32 R8, R8, -0x2daee0ad, RZ ;  /* 0xd2511f5308087825 */ /* 0x000fe200078e00ff */
[----:B------:R-:W-:Y:S02]  /*cfb0*/  LOP3.LUT R11, R7, UR10, R4, 0x96, !PT ;  /* 0x0000000a070b7c12 */ /* 0x000fe4000f8e9604 */
[----:B------:R-:W-:Y:S01]  /*cfc0*/  FMNMX.FTZ R4, R181, R5, !PT ;  /* 0x00000005b5047209 */ /* 0x000fe20007810000 */
[----:B------:R-:W-:Y:S01]  /*cfd0*/  IMAD.WIDE.U32 R2, R3, -0x326172a9, RZ ;  /* 0xcd9e8d5703027825 */ /* 0x000fe200078e00ff */
[----:B------:R-:W-:Y:S02]  /*cfe0*/  FMNMX.FTZ R134, R201, R134, !PT ;  /* 0x00000086c9867209 */ /* 0x000fe40007810000 */
[----:B------:R-:W-:Y:S02]  /*cff0*/  FMNMX.FTZ R7, R183, R4, !PT ;  /* 0x00000004b7077209 */ /* 0x000fe40007810000 */
[----:B------:R-:W-:-:S02]  /*d000*/  FMNMX.FTZ R134, R203, R134, !PT ;  /* 0x00000086cb867209 */ /* 0x000fc40007810000 */
[----:B------:R-:W-:Y:S01]  /*d010*/  LOP3.LUT R14, R9, UR8, R10, 0x96, !PT ;  /* 0x00000008090e7c12 */ /* 0x000fe2000f8e960a */
[----:B------:R-:W-:Y:S01]  /*d020*/  IMAD.WIDE.U32 R10, R11, -0x326172a9, RZ ;  /* 0xcd9e8d570b0a7825 */ /* 0x000fe200078e00ff */
[----:B------:R-:W-:Y:S02]  /*d030*/  LOP3.LUT R5, R3, UR11, R26, 0x96, !PT ;  /* 0x0000000b03057c12 */ /* 0x000fe4000f8e961a */
[----:B-1----:R-:W-:Y:S02]  /*d040*/  FMNMX.FTZ R0, R0, R13, !PT ;  /* 0x0000000d00007209 */ /* 0x002fe40007810000 */
[----:B------:R-:W-:Y:S01]  /*d050*/  FMNMX.FTZ R7, R209, R7, !PT ;  /* 0x00000007d1077209 */ /* 0x000fe20007810000 */
[----:B------:R-:W1:Y:S01]  /*d060*/  SHFL.BFLY PT, R15, R134, 0x2, 0x1f ;  /* 0x0c401f00860f7f89 */ /* 0x000e6200000e0000 */
[----:B------:R-:W-:Y:S01]  /*d070*/  IMAD.WIDE.U32 R4, R5, -0x2daee0ad, RZ ;  /* 0xd2511f5305047825 */ /* 0x000fe200078e00ff */
[----:B------:R-:W-:Y:S02]  /*d080*/  LOP3.LUT R9, R11, UR9, R2, 0x96, !PT ;  /* 0x000000090b097c12 */ /* 0x000fe4000f8e9602 */
[----:B------:R-:W2:Y:S01]  /*d090*/  SHFL.BFLY PT, R135, R0, 0x1, 0x1f ;  /* 0x0c201f0000877f89 */ /* 0x000ea200000e0000 */
[----:B------:R-:W-:-:S02]  /*d0a0*/  FMNMX.FTZ R2, R208, R7, !PT ;  /* 0x00000007d0027209 */ /* 0x000fc40007810000 */
[----:B------:R-:W-:Y:S02]  /*d0b0*/  LOP3.LUT R13, R5, UR8, R6, 0x96, !PT ;  /* 0x00000008050d7c12 */ /* 0x000fe4000f8e9606 */
[----:B------:R-:W-:-:S04]  /*d0c0*/  FMNMX.FTZ R6, R210, R2, !PT ;  /* 0x00000002d2067209 */ /* 0x000fc80007810000 */
[----:B------:R-:W-:Y:S01]  /*d0d0*/  FMNMX.FTZ R6, R211, R6, !PT ;  /* 0x00000006d3067209 */ /* 0x000fe20007810000 */
[----:B------:R-:W-:-:S04]  /*d0e0*/  IMAD.WIDE.U32 R46, R14, -0x326172a9, RZ ;  /* 0xcd9e8d570e2e7825 */ /* 0x000fc800078e00ff */
[----:B------:R-:W3:Y:S01]  /*d0f0*/  SHFL.BFLY PT, R14, R6, 0x2, 0x1f ;  /* 0x0c401f00060e7f89 */ /* 0x000ee200000e0000 */
[----:B------:R-:W-:-:S04]  /*d100*/  IMAD.WIDE.U32 R48, R12, -0x2daee0ad, RZ ;  /* 0xd2511f530c307825 */ /* 0x000fc800078e00ff */
[----:B------:R-:W-:Y:S01]  /*d110*/  FFMA.FTZ R3, R196, c[0x0][0x23c], -R24 ;  /* 0x00008f00c4037a23 */ /* 0x000fe20000010818 */
[----:B------:R-:W-:Y:S02]  /*d120*/  LOP3.LUT R8, R49, UR6, R8, 0x96, !PT ;  /* 0x0000000631087c12 */ /* 0x000fe4000f8e9608 */
[----:B-1----:R-:W-:Y:S01]  /*d130*/  FMNMX.FTZ R134, R134, R15, !PT ;  /* 0x0000000f86867209 */ /* 0x002fe20007810000 */
[----:B------:R1:W4:Y:S01]  /*d140*/  MUFU.EX2 R16, R3 ;  /* 0x0000000300107308 */ /* 0x0003220000000800 */
[----:B--2---:R-:W-:Y:S01]  /*d150*/  FMNMX.FTZ R135, R0, R135, !PT ;  /* 0x0000008700877209 */ /* 0x004fe20007810000 */
[--C-:B------:R-:W-:Y:S02]  /*d160*/  FFMA.FTZ R0, R197, c[0x0][0x23c], -R24.reuse ;  /* 0x00008f00c5007a23 */ /* 0x100fe40000010818 */
[----:B------:R-:W-:Y:S01]  /*d170*/  IMAD.WIDE.U32 R40, R9, -0x2daee0ad, RZ ;  /* 0xd2511f5309287825 */ /* 0x000fe200078e00ff */
[----:B------:R-:W2:Y:S03]  /*d180*/  SHFL.BFLY PT, R15, R134, 0x1, 0x1f ;  /* 0x0c201f00860f7f89 */ /* 0x000ea600000e0000 */
[----:B------:R-:W-:Y:S01]  /*d190*/  FFMA.FTZ R5, R193, c[0x0][0x23c], -R24 ;  /* 0x00008f00c1057a23 */ /* 0x000fe20000010818 */
[----:B------:R5:W-:Y:S01]  /*d1a0*/  MUFU.EX2 R239, R0 ;  /* 0x0000000000ef7308 */ /* 0x000be20000000800 */
[----:B-1----:R-:W-:-:S07]  /*d1b0*/  IMAD.WIDE.U32 R2, R8, -0x326172a9, RZ ;  /* 0xcd9e8d5708027825 */ /* 0x002fce00078e00ff */
[----:B------:R1:W1:Y:S01]  /*d1c0*/  MUFU.EX2 R29, R5 ;  /* 0x00000005001d7308 */ /* 0x0002620000000800 */
[C---:B------:R-:W-:Y:S02]  /*d1d0*/  LOP3.LUT R8, R2.reuse, 0xffff, RZ, 0xc0, !PT ;  /* 0x0000ffff02087812 */ /* 0x040fe400078ec0ff */
[----:B------:R-:W-:Y:S01]  /*d1e0*/  LOP3.LUT R12, R2, 0xff, RZ, 0xc0, !PT ;  /* 0x000000ff020c7812 */ /* 0x000fe200078ec0ff */
[----:B-----5:R-:W-:Y:S01]  /*d1f0*/  FFMA.FTZ R0, R192, c[0x0][0x23c], -R24 ;  /* 0x00008f00c0007a23 */ /* 0x020fe20000010818 */
[--C-:B------:R-:W-:Y:S02]  /*d200*/  SHF.R.U32.HI R7, RZ, 0x10, R2.reuse ;  /* 0x00000010ff077819 */ /* 0x100fe40000011602 */
[----:B------:R-:W-:Y:S02]  /*d210*/  SHF.R.U32.HI R11, RZ, 0x18, R2 ;  /* 0x00000018ff0b7819 */ /* 0x000fe40000011602 */
[----:B------:R-:W-:Y:S01]  /*d220*/  LOP3.LUT R2, R41, UR6, R4, 0x96, !PT ;  /* 0x0000000629027c12 */ /* 0x000fe2000f8e9604 */
[----:B------:R5:W-:Y:S01]  /*d230*/  MUFU.EX2 R197, R0 ;  /* 0x0000000000c57308 */ /* 0x000be20000000800 */
[----:B-1----:R-:W-:Y:S01]  /*d240*/  IMAD.WIDE.U32 R4, R13, -0x326172a9, RZ ;  /* 0xcd9e8d570d047825 */ /* 0x002fe200078e00ff */
[----:B------:R-:W-:-:S04]  /*d250*/  SHF.R.U32.HI R8, RZ, 0x8, R8 ;  /* 0x00000008ff087819 */ /* 0x000fc80000011608 */
[----:B------:R-:W-:Y:S02]  /*d260*/  LOP3.LUT R41, R5, UR7, R10, 0x96, !PT ;  /* 0x0000000705297c12 */ /* 0x000fe4000f8e960a */
[----:B---3--:R-:W-:Y:S01]  /*d270*/  FMNMX.FTZ R5, R6, R14, !PT ;  /* 0x0000000e06057209 */ /* 0x008fe20007810000 */
[----:B------:R-:W-:Y:S01]  /*d280*/  FMUL.FTZ R25, R135, c[0x0][0x23c] ;  /* 0x00008f0087197a20 */ /* 0x000fe20000410000 */
[----:B-----5:R-:W-:Y:S02]  /*d290*/  LOP3.LUT R0, R3, UR17, R46, 0x96, !PT ;  /* 0x0000001103007c12 */ /* 0x020fe4000f8e962e */
[----:B------:R-:W-:Y:S02]  /*d2a0*/  PRMT R22, R12, 0x5410, R8 ;  /* 0x000054100c167816 */ /* 0x000fe40000000008 */
[----:B------:R-:W-:Y:S02]  /*d2b0*/  LOP3.LUT R6, R0, 0xffff, RZ, 0xc0, !PT ;  /* 0x0000ffff00067812 */ /* 0x000fe400078ec0ff */
[----:B------:R-:W-:-:S02]  /*d2c0*/  FSETP.NEU.FTZ.AND P2, PT, R135, -INF , PT ;  /* 0xff8000008700780b */ /* 0x000fc40003f5d000 */
[----:B------:R-:W-:Y:S02]  /*d2d0*/  LOP3.LUT R8, R0, 0xff, RZ, 0xc0, !PT ;  /* 0x000000ff00087812 */ /* 0x000fe400078ec0ff */
[----:B------:R-:W-:Y:S02]  /*d2e0*/  SHF.R.U32.HI R6, RZ, 0x8, R6 ;  /* 0x00000008ff067819 */ /* 0x000fe40000011606 */
[----:B------:R-:W-:Y:S02]  /*d2f0*/  FSEL R25, R25, RZ, P2 ;  /* 0x000000ff19197208 */ /* 0x000fe40001000000 */
[----:B------:R-:W-:Y:S02]  /*d300*/  PRMT R20, R8, 0x5410, R6 ;  /* 0x0000541008147816 */ /* 0x000fe40000000006 */
[----:B------:R-:W1:Y:S01]  /*d310*/  SHFL.BFLY PT, R8, R5, 0x1, 0x1f ;  /* 0x0c201f0005087f89 */ /* 0x000e6200000e0000 */
[----:B------:R-:W-:Y:S01]  /*d320*/  LOP3.LUT R7, R7, 0xff, RZ, 0xc0, !PT ;  /* 0x000000ff07077812 */ /* 0x000fe200078ec0ff */
[----:B------:R-:W-:Y:S01]  /*d330*/  FFMA.FTZ R9, R198, c[0x0][0x23c], -R25 ;  /* 0x00008f00c6097a23 */ /* 0x000fe20000010819 */
[----:B--2---:R-:W-:Y:S01]  /*d340*/  FMNMX.FTZ R134, R134, R15, !PT ;  /* 0x0000000f86867209 */ /* 0x004fe20007810000 */
[----:B------:R-:W-:Y:S01]  /*d350*/  IMAD.WIDE.U32 R2, R2, -0x326172a9, RZ ;  /* 0xcd9e8d5702027825 */ /* 0x000fe200078e00ff */
[----:B------:R-:W-:Y:S01]  /*d360*/  PRMT R23, R7, 0x5410, R11 ;  /* 0x0000541007177816 */ /* 0x000fe2000000000b */
[----:B------:R2:W-:Y:S01]  /*d370*/  MUFU.EX2 R237, R9 ;  /* 0x0000000900ed7308 */ /* 0x0005e20000000800 */
[C---:B------:R-:W-:Y:S01]  /*d380*/  FSETP.NEU.FTZ.AND P1, PT, R134.reuse, -INF , PT ;  /* 0xff8000008600780b */ /* 0x040fe20003f3d000 */
[----:B------:R-:W-:Y:S01]  /*d390*/  FMUL.FTZ R18, R134, c[0x0][0x23c] ;  /* 0x00008f0086127a20 */ /* 0x000fe20000410000 */
[----:B------:R-:W-:-:S02]  /*d3a0*/  LOP3.LUT R12, R2, 0xff, RZ, 0xc0, !PT ;  /* 0x000000ff020c7812 */ /* 0x000fc400078ec0ff */
[--C-:B------:R-:W-:Y:S02]  /*d3b0*/  SHF.R.U32.HI R11, RZ, 0x10, R2.reuse ;  /* 0x00000010ff0b7819 */ /* 0x100fe40000011602 */
[----:B------:R-:W-:Y:S01]  /*d3c0*/  SHF.R.U32.HI R10, RZ, 0x18, R2 ;  /* 0x00000018ff0a7819 */ /* 0x000fe20000011602 */
[--C-:B------:R-:W-:Y:S01]  /*d3d0*/  FFMA.FTZ R7, R199, c[0x0][0x23c], -R25.reuse ;  /* 0x00008f00c7077a23 */ /* 0x100fe20000010819 */
[----:B------:R-:W-:Y:S02]  /*d3e0*/  LOP3.LUT R4, R3, UR17, R4, 0x96, !PT ;  /* 0x0000001103047c12 */ /* 0x000fe4000f8e9604 */
[----:B--2---:R-:W-:Y:S01]  /*d3f0*/  LOP3.LUT R9, R2, 0xffff, RZ, 0xc0, !PT ;  /* 0x0000ffff02097812 */ /* 0x004fe200078ec0ff */
[--C-:B------:R-:W-:Y:S01]  /*d400*/  FFMA.FTZ R2, R195, c[0x0][0x23c], -R25.reuse ;  /* 0x00008f00c3027a23 */ /* 0x100fe20000010819 */
[----:B------:R-:W-:Y:S01]  /*d410*/  FSEL R18, R18, RZ, P1 ;  /* 0x000000ff12127208 */ /* 0x000fe20000800000 */
[----:B------:R-:W-:Y:S02]  /*d420*/  FFMA.FTZ R3, R194, c[0x0][0x23c], -R25 ;  /* 0x00008f00c2037a23 */ /* 0x000fe40000010819 */
[----:B------:R2:W3:Y:S02]  /*d430*/  MUFU.EX2 R30, R2 ;  /* 0x00000002001e7308 */ /* 0x0004e40000000800 */
[----:B------:R-:W-:-:S06]  /*d440*/  FFMA.FTZ R6, R204, c[0x0][0x23c], -R18 ;  /* 0x00008f00cc067a23 */ /* 0x000fcc0000010812 */
[----:B------:R5:W-:Y:S01]  /*d450*/  MUFU.EX2 R192, R7 ;  /* 0x0000000700c07308 */ /* 0x000be20000000800 */
[----:B--2---:R-:W-:-:S07]  /*d460*/  SHF.R.U32.HI R2, RZ, 0x8, R9 ;  /* 0x00000008ff027819 */ /* 0x004fce0000011609 */
[----:B------:R2:W1:Y:S01]  /*d470*/  MUFU.EX2 R196, R3 ;  /* 0x0000000300c47308 */ /* 0x0004620000000800 */
[----:B------:R-:W-:Y:S01]  /*d480*/  PRMT R9, R12, 0x5410, R2 ;  /* 0x000054100c097816 */ /* 0x000fe20000000002 */
[----:B------:R-:W-:Y:S01]  /*d490*/  FFMA.FTZ R2, R205, c[0x0][0x23c], -R18 ;  /* 0x00008f00cd027a23 */ /* 0x000fe20000010812 */
[----:B-----5:R-:W-:-:S05]  /*d4a0*/  SHF.R.U32.HI R7, RZ, 0x18, R0 ;  /* 0x00000018ff077819 */ /* 0x020fca0000011600 */
[----:B------:R1:W-:Y:S01]  /*d4b0*/  MUFU.EX2 R198, R2 ;  /* 0x0000000200c67308 */ /* 0x0003e20000000800 */
[----:B--2---:R-:W-:Y:S02]  /*d4c0*/  SHF.R.U32.HI R3, RZ, 0x10, R0 ;  /* 0x00000010ff037819 */ /* 0x004fe40000011600 */
[----:B------:R-:W-:Y:S02]  /*d4d0*/  LOP3.LUT R0, R11, 0xff, RZ, 0xc0, !PT ;  /* 0x000000ff0b007812 */ /* 0x000fe400078ec0ff */
[----:B------:R-:W-:Y:S02]  /*d4e0*/  LOP3.LUT R3, R3, 0xff, RZ, 0xc0, !PT ;  /* 0x000000ff03037812 */ /* 0x000fe400078ec0ff */
[----:B------:R-:W-:Y:S02]  /*d4f0*/  PRMT R21, R0, 0x5410, R10 ;  /* 0x0000541000157816 */ /* 0x000fe4000000000a */
[----:B------:R-:W-:Y:S02]  /*d500*/  LOP3.LUT R0, R4, 0xffff, RZ, 0xc0, !PT ;  /* 0x0000ffff04007812 */ /* 0x000fe400078ec0ff */
[----:B-1----:R-:W-:Y:S01]  /*d510*/  FMNMX.FTZ R2, R5, R8, !PT ;  /* 0x0000000805027209 */ /* 0x002fe20007810000 */
[----:B------:R1:W-:Y:S01]  /*d520*/  MUFU.EX2 R247, R6 ;  /* 0x0000000600f77308 */ /* 0x0003e20000000800 */
[----:B------:R-:W-:-:S02]  /*d530*/  PRMT R13, R3, 0x5410, R7 ;  /* 0x00005410030d7816 */ /* 0x000fc40000000007 */
[----:B------:R-:W-:Y:S02]  /*d540*/  LOP3.LUT R7, R4, 0xff, RZ, 0xc0, !PT ;  /* 0x000000ff04077812 */ /* 0x000fe400078ec0ff */
[--C-:B------:R-:W-:Y:S01]  /*d550*/  SHF.R.U32.HI R3, RZ, 0x10, R4.reuse ;  /* 0x00000010ff037819 */ /* 0x100fe20000011604 */
[C---:B------:R-:W-:Y:S01]  /*d560*/  FMUL.FTZ R19, R2.reuse, c[0x0][0x23c] ;  /* 0x00008f0002137a20 */ /* 0x040fe20000410000 */
[----:B------:R-:W-:Y:S02]  /*d570*/  FSETP.NEU.FTZ.AND P0, PT, R2, -INF , PT ;  /* 0xff8000000200780b */ /* 0x000fe40003f1d000 */
[----:B------:R-:W-:Y:S02]  /*d580*/  LOP3.LUT R3, R3, 0xff, RZ, 0xc0, !PT ;  /* 0x000000ff03037812 */ /* 0x000fe400078ec0ff */
[----:B-1----:R-:W-:Y:S02]  /*d590*/  SHF.R.U32.HI R6, RZ, 0x18, R4 ;  /* 0x00000018ff067819 */ /* 0x002fe40000011604 */
[----:B------:R-:W-:Y:S01]  /*d5a0*/  SHF.R.U32.HI R4, RZ, 0x8, R0 ;  /* 0x00000008ff047819 */ /* 0x000fe20000011600 */
[----:B------:R-:W-:Y:S01]  /*d5b0*/  FFMA.FTZ R0, R223, c[0x0][0x23c], -R18 ;  /* 0x00008f00df007a23 */ /* 0x000fe20000010812 */
[----:B------:R-:W-:-:S03]  /*d5c0*/  FSEL R19, R19, RZ, P0 ;  /* 0x000000ff13137208 */ /* 0x000fc60000000000 */
[----:B------:R1:W-:Y:S01]  /*d5d0*/  MUFU.EX2 R67, R0 ;  /* 0x0000000000437308 */ /* 0x0003e20000000800 */
[----:B------:R-:W-:Y:S02]  /*d5e0*/  PRMT R17, R3, 0x5410, R6 ;  /* 0x0000541003117816 */ /* 0x000fe40000000006 */
[----:B------:R-:W-:Y:S01]  /*d5f0*/  FSEL R3, R136, RZ, P3 ;  /* 0x000000ff88037208 */ /* 0x000fe20001800000 */
[----:B-1----:R-:W-:-:S04]  /*d600*/  FFMA.FTZ R0, R232, c[0x0][0x23c], -R18 ;  /* 0x00008f00e8007a23 */ /* 0x002fc80000010812 */
[----:B------:R1:W2:Y:S01]  /*d610*/  MUFU.EX2 R31, R0 ;  /* 0x00000000001f7308 */ /* 0x0002a20000000800 */
[----:B------:R-:W-:Y:S01]  /*d620*/  FADD.FTZ R5, R246, -R3 ;  /* 0x80000003f6057221 */ /* 0x000fe20000010000 */
[----:B------:R-:W-:Y:S01]  /*d630*/  FSEL R3, R134, RZ, P1 ;  /* 0x000000ff86037208 */ /* 0x000fe20000800000 */
[----:B----4-:R-:W-:Y:S01]  /*d640*/  IMAD.MOV.U32 R193, RZ, RZ, R16 ;  /* 0x000000ffffc17224 */ /* 0x010fe200078e0010 */
[----:B------:R-:W-:Y:S02]  /*d650*/  PRMT R16, R7, 0x5410, R4 ;  /* 0x0000541007107816 */ /* 0x000fe40000000004 */
[----:B------:R-:W-:Y:S01]  /*d660*/  FSEL R4, R135, RZ, P2 ;  /* 0x000000ff87047208 */ /* 0x000fe20001000000 */
[----:B-1----:R-:W-:-:S04]  /*d670*/  FFMA.FTZ R0, R206, c[0x0][0x23c], -R19 ;  /* 0x00008f00ce007a23 */ /* 0x002fc80000010813 */
[----:B------:R1:W-:Y:S01]  /*d680*/  MUFU.EX2 R243, R0 ;  /* 0x0000000000f37308 */ /* 0x0003e20000000800 */
[----:B------:R-:W-:Y:S01]  /*d690*/  FADD.FTZ R6, R244, -R3 ;  /* 0x80000003f4067221 */ /* 0x000fe20000010000 */
[----:B------:R-:W-:Y:S01]  /*d6a0*/  PRMT R132, R132, 0x7054, R132 ;  /* 0x0000705484847816 */ /* 0x000fe20000000084 */
[----:B------:R-:W-:Y:S02]  /*d6b0*/  IMAD.MOV.U32 R244, RZ, RZ, R29 ;  /* 0x000000fffff47224 */ /* 0x000fe400078e001d */
[----:B------:R-:W-:Y:S02]  /*d6c0*/  FADD.FTZ R4, R245, -R4 ;  /* 0x80000004f5047221 */ /* 0x000fe40000010000 */
[----:B-1----:R-:W-:-:S04]  /*d6d0*/  FFMA.FTZ R0, R207, c[0x0][0x23c], -R19 ;  /* 0x00008f00cf007a23 */ /* 0x002fc80000010813 */
[----:B------:R1:W-:Y:S01]  /*d6e0*/  MUFU.EX2 R242, R0 ;  /* 0x0000000000f27308 */ /* 0x0003e20000000800 */
[--C-:B------:R-:W-:Y:S01]  /*d6f0*/  HSET2.LE.AND R14, R22, R132.reuse, PT ;  /* 0x00000084160e7233 */ /* 0x100fe20003803000 */
[----:B---3--:R-:W-:Y:S01]  /*d700*/  IMAD.MOV.U32 R245, RZ, RZ, R30 ;  /* 0x000000fffff57224 */ /* 0x008fe200078e001e */
[----:B------:R-:W-:Y:S01]  /*d710*/  HSET2.LE.AND R15, R23, R132, PT ;  /* 0x00000084170f7233 */ /* 0x000fe20003803000 */
[----:B-1----:R-:W-:-:S05]  /*d720*/  FSEL R0, R2, RZ, P0 ;  /* 0x000000ff02007208 */ /* 0x002fca0000000000 */
[----:B------:R-:W-:Y:S01]  /*d730*/  FADD.FTZ R7, R235, -R0 ;  /* 0x80000000eb077221 */ /* 0x000fe20000010000 */
[----:B------:R-:W-:-:S04]  /*d740*/  F2FP.BF16.PACK_AB R0, R244, R197 ;  /* 0x000000c5f400723e */ /* 0x000fc800000010ff */
[----:B------:R-:W-:Y:S02]  /*d750*/  LOP3.LUT R14, R14, R0, RZ, 0xc0, !PT ;  /* 0x000000000e0e7212 */ /* 0x000fe400078ec0ff */
[----:B------:R-:W-:Y:S01]  /*d760*/  F2FP.BF16.PACK_AB R0, R245, R196 ;  /* 0x000000c4f500723e */ /* 0x000fe200000010ff */
[----:B------:R-:W-:Y:S01]  /*d770*/  FFMA.FTZ R3, R233, c[0x0][0x23c], -R19 ;  /* 0x00008f00e9037a23 */ /* 0x000fe20000010813 */
[--C-:B------:R-:W-:Y:S02]  /*d780*/  HSET2.LE.AND R13, R13, R132.reuse, PT ;  /* 0x000000840d0d7233 */ /* 0x100fe40003803000 */
[----:B------:R-:W-:Y:S02]  /*d790*/  LOP3.LUT R15, R15, R0, RZ, 0xc0, !PT ;  /* 0x000000000f0f7212 */ /* 0x000fe400078ec0ff */
[----:B------:R-:W-:Y:S01]  /*d7a0*/  F2FP.BF16.PACK_AB R0, R192, R237 ;  /* 0x000000edc000723e */ /* 0x000fe200000010ff */
[----:B------:R1:W-:Y:S03]  /*d7b0*/  MUFU.EX2 R241, R3 ;  /* 0x0000000300f17308 */ /* 0x0003e60000000800 */
[----:B------:R-:W-:Y:S01]  /*d7c0*/  LOP3.LUT R13, R13, R0, RZ, 0xc0, !PT ;  /* 0x000000000d0d7212 */ /* 0x000fe200078ec0ff */
[----:B------:R-:W-:-:S02]  /*d7d0*/  HSET2.LE.AND R0, R9, R132, PT ;  /* 0x0000008409007233 */ /* 0x000fc40003803000 */
[----:B------:R-:W3:Y:S01]  /*d7e0*/  LDSM.16.MT88.4 R8, [R216+0x9000] ;  /* 0x00900000d808783b */ /* 0x000ee20000004200 */
[----:B------:R-:W-:Y:S01]  /*d7f0*/  HSET2.LE.AND R12, R20, R132, PT ;  /* 0x00000084140c7233 */ /* 0x000fe20003803000 */
[----:B-1----:R-:W-:-:S04]  /*d800*/  FFMA.FTZ R3, R234, c[0x0][0x23c], -R19 ;  /* 0x00008f00ea037a23 */ /* 0x002fc80000010813 */
[----:B------:R1:W4:Y:S01]  /*d810*/  MUFU.EX2 R240, R3 ;  /* 0x0000000300f07308 */ /* 0x0003220000000800 */
[----:B--2---:R-:W-:Y:S02]  /*d820*/  IMAD.MOV.U32 R246, RZ, RZ, R31 ;  /* 0x000000fffff67224 */ /* 0x004fe400078e001f */
[----:B------:R-:W-:Y:S02]  /*d830*/  FMUL.FTZ R56, R6, c[0x0][0x23c] ;  /* 0x00008f0006387a20 */ /* 0x000fe40000410000 */
[----:B------:R-:W-:Y:S02]  /*d840*/  FMUL.FTZ R59, R7, c[0x0][0x23c] ;  /* 0x00008f00073b7a20 */ /* 0x000fe40000410000 */
[----:B------:R-:W-:Y:S02]  /*d850*/  FMUL.FTZ R5, R5, c[0x0][0x23c] ;  /* 0x00008f0005057a20 */ /* 0x000fe40000410000 */
[----:B------:R-:W-:Y:S01]  /*d860*/  FMUL.FTZ R4, R4, c[0x0][0x23c] ;  /* 0x00008f0004047a20 */ /* 0x000fe20000410000 */
[----:B-1----:R-:W-:-:S04]  /*d870*/  F2FP.BF16.PACK_AB R3, R239, R193 ;  /* 0x000000c1ef03723e */ /* 0x002fc800000010ff */
[----:B------:R-:W-:Y:S02]  /*d880*/  LOP3.LUT R12, R12, R3, RZ, 0xc0, !PT ;  /* 0x000000030c0c7212 */ /* 0x000fe400078ec0ff */
[----:B------:R-:W-:Y:S01]  /*d890*/  F2FP.BF16.PACK_AB R3, R246, R67 ;  /* 0x00000043f603723e */ /* 0x000fe200000010ff */
[----:B------:R-:W1:Y:S03]  /*d8a0*/  MUFU.EX2 R58, R5 ;  /* 0x00000005003a7308 */ /* 0x000e660000000800 */
[----:B------:R-:W-:Y:S01]  /*d8b0*/  LOP3.LUT R6, R0, R3, RZ, 0xc0, !PT ;  /* 0x0000000300067212 */ /* 0x000fe200078ec0ff */
[--C-:B------:R-:W-:Y:S01]  /*d8c0*/  HSET2.LE.AND R0, R21, R132.reuse, PT ;  /* 0x0000008415007233 */ /* 0x100fe20003803000 */
[----:B----4-:R-:W-:Y:S01]  /*d8d0*/  F2FP.BF16.PACK_AB R3, R240, R241 ;  /* 0x000000f1f003723e */ /* 0x010fe200000010ff */
[----:B------:R-:W-:Y:S01]  /*d8e0*/  IMAD.MOV.U32 R238, RZ, RZ, R28 ;  /* 0x000000ffffee7224 */ /* 0x000fe200078e001c */
[----:B------:R-:W2:Y:S01]  /*d8f0*/  LDSM.16.MT88.4 R20, [R216+0xa000] ;  /* 0x00a00000d814783b */ /* 0x000ea20000004200 */
[----:B------:R4:W5:Y:S01]  /*d900*/  MUFU.EX2 R57, R4 ;  /* 0x0000000400397308 */ /* 0x0009620000000800 */
[----:B------:R-:W-:Y:S01]  /*d910*/  LOP3.LUT R7, R0, R3, RZ, 0xc0, !PT ;  /* 0x0000000300077212 */ /* 0x000fe200078ec0ff */
[----:B------:R-:W-:-:S06]  /*d920*/  HSET2.LE.AND R0, R16, R132, PT ;  /* 0x0000008410007233 */ /* 0x000fcc0003803000 */
[----:B------:R-:W3:Y:S01]  /*d930*/  MUFU.EX2 R56, R56 ;  /* 0x0000003800387308 */ /* 0x000ee20000000800 */
[----:B------:R-:W-:-:S07]  /*d940*/  F2FP.BF16.PACK_AB R3, R198, R247 ;  /* 0x000000f7c603723e */ /* 0x000fce00000010ff */
[----:B------:R-:W3:Y:S01]  /*d950*/  MUFU.EX2 R59, R59 ;  /* 0x0000003b003b7308 */ /* 0x000ee20000000800 */
[----:B----4-:R-:W-:Y:S01]  /*d960*/  LOP3.LUT R4, R0, R3, RZ, 0xc0, !PT ;  /* 0x0000000300047212 */ /* 0x010fe200078ec0ff */
[----:B------:R-:W-:Y:S01]  /*d970*/  HSET2.LE.AND R3, R17, R132, PT ;  /* 0x0000008411037233 */ /* 0x000fe20003803000 */
[----:B------:R-:W-:Y:S01]  /*d980*/  F2FP.BF16.PACK_AB R0, R242, R243 ;  /* 0x000000f3f200723e */ /* 0x000fe200000010ff */
[-C--:B-1----:R-:W-:Y:S01]  /*d990*/  FMUL.FTZ R140, R140, R58.reuse ;  /* 0x0000003a8c8c7220 */ /* 0x082fe20000410000 */
[----:B------:R-:W1:Y:S01]  /*d9a0*/  LDSM.16.MT88.4 R28, [R218+0xa000] ;  /* 0x00a00000da1c783b */ /* 0x000e620000004200 */
[----:B------:R-:W-:Y:S01]  /*d9b0*/  FMUL.FTZ R141, R141, R58 ;  /* 0x0000003a8d8d7220 */ /* 0x000fe20000410000 */
[----:B------:R-:W-:Y:S01]  /*d9c0*/  LOP3.LUT R5, R3, R0, RZ, 0xc0, !PT ;  /* 0x0000000003057212 */ /* 0x000fe200078ec0ff */
[-C--:B-----5:R-:W-:Y:S02]  /*d9d0*/  FMUL.FTZ R142, R142, R57.reuse ;  /* 0x000000398e8e7220 */ /* 0x0a0fe40000410000 */
[----:B------:R-:W-:-:S02]  /*d9e0*/  FMUL.FTZ R143, R143, R57 ;  /* 0x000000398f8f7220 */ /* 0x000fc40000410000 */
[-C--:B---3--:R-:W-:Y:S02]  /*d9f0*/  FMUL.FTZ R144, R144, R56.reuse ;  /* 0x0000003890907220 */ /* 0x088fe40000410000 */
[-C--:B------:R-:W-:Y:S02]  /*da00*/  FMUL.FTZ R145, R145, R56.reuse ;  /* 0x0000003891917220 */ /* 0x080fe40000410000 */
[-C--:B------:R-:W-:Y:S02]  /*da10*/  FMUL.FTZ R146, R146, R59.reuse ;  /* 0x0000003b92927220 */ /* 0x080fe40000410000 */
[----:B------:R-:W-:Y:S02]  /*da20*/  FMUL.FTZ R147, R147, R59 ;  /* 0x0000003b93937220 */ /* 0x000fe40000410000 */
[-C--:B------:R-:W-:Y:S02]  /*da30*/  FMUL.FTZ R148, R148, R56.reuse ;  /* 0x0000003894947220 */ /* 0x080fe40000410000 */
[----:B------:R-:W-:-:S02]  /*da40*/  FMUL.FTZ R149, R149, R56 ;  /* 0x0000003895957220 */ /* 0x000fc40000410000 */
[-C--:B------:R-:W-:Y:S02]  /*da50*/  FMUL.FTZ R150, R150, R59.reuse ;  /* 0x0000003b96967220 */ /* 0x080fe40000410000 */
[----:B------:R-:W-:Y:S02]  /*da60*/  FMUL.FTZ R151, R151, R59 ;  /* 0x0000003b97977220 */ /* 0x000fe40000410000 */
[-C--:B------:R-:W-:Y:S02]  /*da70*/  FMUL.FTZ R152, R152, R58.reuse ;  /* 0x0000003a98987220 */ /* 0x080fe40000410000 */
[----:B------:R-:W-:Y:S02]  /*da80*/  FMUL.FTZ R153, R153, R58 ;  /* 0x0000003a99997220 */ /* 0x000fe40000410000 */
[-C--:B------:R-:W-:Y:S02]  /*da90*/  FMUL.FTZ R154, R154, R57.reuse ;  /* 0x000000399a9a7220 */ /* 0x080fe40000410000 */
[----:B------:R-:W-:Y:S01]  /*daa0*/  FMUL.FTZ R155, R155, R57 ;  /* 0x000000399b9b7220 */ /* 0x000fe20000410000 */
[-C--:B------:R-:W-:Y:S08]  /*dab0*/  HMMA.16816.F32.BF16 R140, R12, R8.reuse, R140 ;  /* 0x000000080c8c723c */ /* 0x080ff0000004188c */
[C---:B------:R-:W-:Y:S08]  /*dac0*/  HMMA.16816.F32.BF16 R144, R4.reuse, R8, R144 ;  /* 0x000000080490723c */ /* 0x040ff00000041890 */
[-C--:B------:R-:W-:Y:S08]  /*dad0*/  HMMA.16816.F32.BF16 R148, R4, R10.reuse, R148 ;  /* 0x0000000a0494723c */ /* 0x080ff00000041894 */
[----:B------:R-:W-:Y:S01]  /*dae0*/  HMMA.16816.F32.BF16 R152, R12, R10, R152 ;  /* 0x0000000a0c98723c */ /* 0x000fe20000041898 */
[----:B------:R-:W3:Y:S01]  /*daf0*/  LDSM.16.MT88.4 R8, [R218+0xb000] ;  /* 0x00b00000da08783b */ /* 0x000ee20000004200 */
[----:B------:R-:W-:-:S02]  /*db00*/  FFMA.FTZ R0, R175, c[0x0][0x23c], -R18 ;  /* 0x00008f00af007a23 */ /* 0x000fc40000010812 */
[-C--:B------:R-:W-:Y:S02]  /*db10*/  FMUL.FTZ R72, R72, R56.reuse ;  /* 0x0000003848487220 */ /* 0x080fe40000410000 */
[-C--:B------:R-:W-:Y:S01]  /*db20*/  FMUL.FTZ R73, R73, R56.reuse ;  /* 0x0000003849497220 */ /* 0x080fe20000410000 */
[----:B------:R4:W-:Y:S01]  /*db30*/  MUFU.EX2 R235, R0 ;  /* 0x0000000000eb7308 */ /* 0x0009e20000000800 */
[-C--:B------:R-:W-:Y:S02]  /*db40*/  FMUL.FTZ R74, R74, R59.reuse ;  /* 0x0000003b4a4a7220 */ /* 0x080fe40000410000 */
[----:B------:R-:W-:Y:S02]  /*db50*/  FMUL.FTZ R75, R75, R59 ;  /* 0x0000003b4b4b7220 */ /* 0x000fe40000410000 */
[-C--:B------:R-:W-:Y:S02]  /*db60*/  FMUL.FTZ R76, R76, R56.reuse ;  /* 0x000000384c4c7220 */ /* 0x080fe40000410000 */
        /* <DEDUP_REMOVED lines=10> */
[----:B------:R-:W-:Y:S02]  /*dc10*/  FMUL.FTZ R95, R95, R59 ;  /* 0x0000003b5f5f7220 */ /* 0x000fe40000410000 */
        /* <DEDUP_REMOVED lines=24> */
[----:B----4-:R-:W-:Y:S02]  /*dda0*/  FFMA.FTZ R0, R174, c[0x0][0x23c], -R18 ;  /* 0x00008f00ae007a23 */ /* 0x010fe40000010812 */
[----:B------:R-:W-:Y:S01]  /*ddb0*/  IMAD.MOV.U32 R174, RZ, RZ, R237 ;  /* 0x000000ffffae7224 */ /* 0x000fe200078e00ed */
[----:B------:R-:W-:Y:S01]  /*ddc0*/  HMMA.16816.F32.BF16 R72, R4, R36, R72 ;  /* 0x000000240448723c */ /* 0x000fe20000041848 */
[----:B------:R4:W-:Y:S01]  /*ddd0*/  MUFU.EX2 R237, R0 ;  /* 0x0000000000ed7308 */ /* 0x0009e20000000800 */
[----:B------:R-:W-:-:S06]  /*dde0*/  FMUL.FTZ R164, R164, R58 ;  /* 0x0000003aa4a47220 */ /* 0x000fcc0000410000 */
[----:B------:R-:W-:Y:S01]  /*ddf0*/  HMMA.16816.F32.BF16 R76, R4, R38, R76 ;  /* 0x00000026044c723c */ /* 0x000fe2000004184c */
[----:B------:R-:W-:Y:S02]  /*de00*/  FMUL.FTZ R165, R165, R58 ;  /* 0x0000003aa5a57220 */ /* 0x000fe40000410000 */
[----:B------:R-:W-:-:S05]  /*de10*/  FMUL.FTZ R166, R166, R57 ;  /* 0x00000039a6a67220 */ /* 0x000fca0000410000 */
[----:B--2---:R-:W-:Y:S01]  /*de20*/  HMMA.16816.F32.BF16 R88, R4, R20, R88 ;  /* 0x000000140458723c */ /* 0x004fe20000041858 */
[----:B----4-:R-:W-:Y:S02]  /*de30*/  FFMA.FTZ R0, R172, c[0x0][0x23c], -R18 ;  /* 0x00008f00ac007a23 */ /* 0x010fe40000010812 */
[----:B------:R-:W-:-:S05]  /*de40*/  IMAD.MOV.U32 R172, RZ, RZ, R238 ;  /* 0x000000ffffac7224 */ /* 0x000fca00078e00ee */
[----:B------:R-:W-:Y:S01]  /*de50*/  HMMA.16816.F32.BF16 R92, R4, R22, R92 ;  /* 0x00000016045c723c */ /* 0x000fe2000004185c */
[----:B------:R2:W-:Y:S01]  /*de60*/  MUFU.EX2 R238, R0 ;  /* 0x0000000000ee7308 */ /* 0x0005e20000000800 */
[----:B------:R-:W-:-:S06]  /*de70*/  FMUL.FTZ R167, R167, R57 ;  /* 0x00000039a7a77220 */ /* 0x000fcc0000410000 */
[----:B-1----:R-:W-:Y:S01]  /*de80*/  HMMA.16816.F32.BF16 R104, R4, R28, R104 ;  /* 0x0000001c0468723c */ /* 0x002fe20000041868 */
[----:B------:R-:W-:-:S07]  /*de90*/  FMUL.FTZ R68, R68, R58 ;  /* 0x0000003a44447220 */ /* 0x000fce0000410000 */
[----:B------:R-:W-:Y:S01]  /*dea0*/  HMMA.16816.F32.BF16 R156, R4, R30, R156 ;  /* 0x0000001e049c723c */ /* 0x000fe2000004189c */
[----:B--2---:R-:W-:-:S07]  /*deb0*/  FFMA.FTZ R0, R173, c[0x0][0x23c], -R18 ;  /* 0x00008f00ad007a23 */ /* 0x004fce0000010812 */
[----:B------:R-:W-:Y:S01]  /*dec0*/  HMMA.16816.F32.BF16 R160, R4, R32, R160 ;  /* 0x0000002004a0723c */ /* 0x000fe200000418a0 */
[----:B------:R-:W-:-:S07]  /*ded0*/  FMUL.FTZ R69, R69, R58 ;  /* 0x0000003a45457220 */ /* 0x000fce0000410000 */
[----:B------:R-:W-:Y:S01]  /*dee0*/  HMMA.16816.F32.BF16 R116, R4, R34, R116 ;  /* 0x000000220474723c */ /* 0x000fe20000041874 */
[----:B------:R-:W-:-:S07]  /*def0*/  FMUL.FTZ R70, R70, R57 ;  /* 0x0000003946467220 */ /* 0x000fce0000410000 */
[----:B---3--:R-:W-:Y:S01]  /*df00*/  HMMA.16816.F32.BF16 R124, R4, R8, R124 ;  /* 0x00000008047c723c */ /* 0x008fe2000004187c */
[----:B------:R-:W-:-:S07]  /*df10*/  FMUL.FTZ R71, R71, R57 ;  /* 0x0000003947477220 */ /* 0x000fce0000410000 */
[----:B------:R-:W-:Y:S01]  /*df20*/  HMMA.16816.F32.BF16 R128, R4, R10, R128 ;  /* 0x0000000a0480723c */ /* 0x000fe20000041880 */
[----:B------:R-:W-:-:S06]  /*df30*/  FMUL.FTZ R80, R80, R58 ;  /* 0x0000003a50507220 */ /* 0x000fcc0000410000 */
[----:B------:R-:W-:-:S04]  /*df40*/  IMAD.WIDE.U32 R4, R41, -0x2daee0ad, RZ ;  /* 0xd2511f5329047825 */ /* 0x000fc800078e00ff */
[-C--:B------:R-:W-:Y:S01]  /*df50*/  FMUL.FTZ R81, R81, R58.reuse ;  /* 0x0000003a51517220 */ /* 0x080fe20000410000 */
[----:B------:R-:W-:Y:S01]  /*df60*/  LOP3.LUT R3, R4, 0xffff, RZ, 0xc0, !PT ;  /* 0x0000ffff04037812 */ /* 0x000fe200078ec0ff */
        /* <DEDUP_REMOVED lines=29> */
[----:B------:R-:W-:Y:S02]  /*e140*/  FMUL.FTZ R171, R171, R57 ;  /* 0x00000039abab7220 */ /* 0x000fe40000410000 */
[----:B------:R-:W-:Y:S01]  /*e150*/  IMAD.MOV.U32 R173, RZ, RZ, R239 ;  /* 0x000000ffffad7224 */ /* 0x000fe200078e00ef */
[----:B------:R-:W-:Y:S01]  /*e160*/  SHF.R.U32.HI R7, RZ, 0x8, R3 ;  /* 0x00000008ff077819 */ /* 0x000fe20000011603 */
[----:B------:R1:W2:Y:S01]  /*e170*/  MUFU.EX2 R239, R0 ;  /* 0x0000000000ef7308 */ /* 0x0002a20000000800 */
[----:B------:R-:W-:Y:S01]  /*e180*/  FFMA.FTZ R3, R60, c[0x0][0x23c], -R19 ;  /* 0x00008f003c037a23 */ /* 0x000fe20000010813 */
[----:B------:R-:W-:Y:S01]  /*e190*/  HMMA.16816.F32.BF16 R164, R12, R8, R164 ;  /* 0x000000080ca4723c */ /* 0x000fe200000418a4 */
[----:B------:R-:W-:Y:S02]  /*e1a0*/  IMAD.MOV.U32 R175, RZ, RZ, R193 ;  /* 0x000000ffffaf7224 */ /* 0x000fe400078e00c1 */
[----:B------:R-:W-:Y:S02]  /*e1b0*/  IMAD.MOV.U32 R60, RZ, RZ, R192 ;  /* 0x000000ffff3c7224 */ /* 0x000fe400078e00c0 */
[----:B------:R-:W-:-:S02]  /*e1c0*/  FFMA.FTZ R6, R64, c[0x0][0x23c], -R19 ;  /* 0x00008f0040067a23 */ /* 0x000fc40000010813 */
[----:B------:R-:W-:Y:S01]  /*e1d0*/  LOP3.LUT R8, R4, 0xff, RZ, 0xc0, !PT ;  /* 0x000000ff04087812 */ /* 0x000fe200078ec0ff */
[----:B------:R-:W-:Y:S01]  /*e1e0*/  HMMA.16816.F32.BF16 R68, R12, R36, R68 ;  /* 0x000000240c44723c */ /* 0x000fe20000041844 */
[----:B------:R-:W-:Y:S01]  /*e1f0*/  SHF.R.U32.HI R9, RZ, 0x18, R4 ;  /* 0x00000018ff097819 */ /* 0x000fe20000011604 */
[----:B------:R-:W-:Y:S01]  /*e200*/  IMAD.MOV.U32 R192, RZ, RZ, R42 ;  /* 0x000000ffffc07224 */ /* 0x000fe200078e002a */
[----:B-1----:R-:W-:Y:S01]  /*e210*/  LOP3.LUT R0, R5, UR16, R40, 0x96, !PT ;  /* 0x0000001005007c12 */ /* 0x002fe2000f8e9628 */
[----:B------:R-:W-:-:S04]  /*e220*/  IMAD.MOV.U32 R193, RZ, RZ, R43 ;  /* 0x000000ffffc17224 */ /* 0x000fc800078e002b */
[C---:B------:R-:W-:Y:S01]  /*e230*/  HMMA.16816.F32.BF16 R80, R12.reuse, R38, R80 ;  /* 0x000000260c50723c */ /* 0x040fe20000041850 */
[----:B------:R-:W-:Y:S01]  /*e240*/  SHF.R.U32.HI R5, RZ, 0x10, R4 ;  /* 0x00000010ff057819 */ /* 0x000fe20000011604 */
[----:B------:R-:W-:Y:S01]  /*e250*/  LDSM.16.MT88.4 R36, [R216+0xb400] ;  /* 0x00b40000d824783b */ /* 0x000fe20000004200 */
[----:B------:R-:W-:Y:S01]  /*e260*/  LOP3.LUT R4, R0, 0xffff, RZ, 0xc0, !PT ;  /* 0x0000ffff00047812 */ /* 0x000fe200078ec0ff */
[----:B------:R1:W-:Y:S02]  /*e270*/  MUFU.EX2 R234, R3 ;  /* 0x0000000300ea7308 */ /* 0x0003e40000000800 */
[----:B------:R-:W-:Y:S02]  /*e280*/  LDSM.16.MT88.4 R40, [R218+0xb400] ;  /* 0x00b40000da28783b */ /* 0x000fe40000004200 */
[----:B------:R-:W-:Y:S01]  /*e290*/  HMMA.16816.F32.BF16 R84, R12, R20, R84 ;  /* 0x000000140c54723c */ /* 0x000fe20000041854 */
[----:B------:R-:W-:-:S03]  /*e2a0*/  PRMT R8, R8, 0x5410, R7 ;  /* 0x0000541008087816 */ /* 0x000fc60000000007 */
[----:B------:R3:W4:Y:S04]  /*e2b0*/  MUFU.EX2 R233, R6 ;  /* 0x0000000600e97308 */ /* 0x0007280000000800 */
[----:B------:R-:W-:Y:S01]  /*e2c0*/  HMMA.16816.F32.BF16 R96, R12, R22, R96 ;  /* 0x000000160c60723c */ /* 0x000fe20000041860 */
[----:B------:R-:W5:Y:S01]  /*e2d0*/  LDSM.16.MT88.4 R20, [R216+0x9400] ;  /* 0x00940000d814783b */ /* 0x000f620000004200 */
[----:B-1----:R-:W-:-:S06]  /*e2e0*/  LOP3.LUT R3, R5, 0xff, RZ, 0xc0, !PT ;  /* 0x000000ff05037812 */ /* 0x002fcc00078ec0ff */
[----:B------:R-:W-:Y:S01]  /*e2f0*/  HMMA.16816.F32.BF16 R100, R12, R28, R100 ;  /* 0x0000001c0c64723c */ /* 0x000fe20000041864 */
[----:B------:R-:W-:-:S07]  /*e300*/  LOP3.LUT R5, R0, 0xff, RZ, 0xc0, !PT ;  /* 0x000000ff00057812 */ /* 0x000fce00078ec0ff */
[----:B------:R-:W-:Y:S01]  /*e310*/  HMMA.16816.F32.BF16 R108, R12, R30, R108 ;  /* 0x0000001e0c6c723c */ /* 0x000fe2000004186c */
[----:B------:R-:W-:Y:S01]  /*e320*/  LDSM.16.MT88.4 R28, [R216+0xa400] ;  /* 0x00a40000d81c783b */ /* 0x000fe20000004200 */
[----:B---3--:R-:W-:-:S06]  /*e330*/  SHF.R.U32.HI R6, RZ, 0x8, R4 ;  /* 0x00000008ff067819 */ /* 0x008fcc0000011604 */
[C---:B------:R-:W-:Y:S08]  /*e340*/  HMMA.16816.F32.BF16 R52, R12.reuse, R32, R112 ;  /* 0x000000200c34723c */ /* 0x040ff00000041870 */
[C---:B------:R-:W-:Y:S01]  /*e350*/  HMMA.16816.F32.BF16 R120, R12.reuse, R34, R120 ;  /* 0x000000220c78723c */ /* 0x040fe20000041878 */
[----:B------:R-:W-:Y:S07]  /*e360*/  LDSM.16.MT88.4 R32, [R218+0xa400] ;  /* 0x00a40000da20783b */ /* 0x000fee0000004200 */
[----:B------:R-:W-:Y:S01]  /*e370*/  HMMA.16816.F32.BF16 R168, R12, R10, R168 ;  /* 0x0000000a0ca8723c */ /* 0x000fe200000418a8 */
[----:B------:R-:W1:Y:S01]  /*e380*/  LDSM.16.MT88.4 R12, [R218+0x9400] ;  /* 0x00940000da0c783b */ /* 0x000e620000004200 */
[----:B------:R-:W-:Y:S01]  /*e390*/  PRMT R7, R3, 0x5410, R9 ;  /* 0x0000541003077816 */ /* 0x000fe20000000009 */
[--C-:B------:R-:W-:Y:S01]  /*e3a0*/  FFMA.FTZ R4, R176, c[0x0][0x23c], -R19.reuse ;  /* 0x00008f00b0047a23 */ /* 0x100fe20000010813 */
[----:B------:R-:W-:Y:S01]  /*e3b0*/  PRMT R9, R5, 0x5410, R6 ;  /* 0x0000541005097816 */ /* 0x000fe20000000006 */
[----:B------:R-:W-:-:S02]  /*e3c0*/  FFMA.FTZ R6, R65, c[0x0][0x23c], -R19 ;  /* 0x00008f0041067a23 */ /* 0x000fc40000010813 */
[----:B------:R3:W-:Y:S01]  /*e3d0*/  MUFU.EX2 R223, R4 ;  /* 0x0000000400df7308 */ /* 0x0007e20000000800 */
[----:B------:R-:W-:-:S07]  /*e3e0*/  SHF.R.U32.HI R3, RZ, 0x10, R0 ;  /* 0x00000010ff037819 */ /* 0x000fce0000011600 */
[----:B------:R5:W5:Y:S01]  /*e3f0*/  MUFU.EX2 R232, R6 ;  /* 0x0000000600e87308 */ /* 0x000b620000000800 */
[----:B------:R-:W-:Y:S01]  /*e400*/  SHF.R.U32.HI R5, RZ, 0x18, R0 ;  /* 0x00000018ff057819 */ /* 0x000fe20000011600 */
[--C-:B------:R-:W-:Y:S01]  /*e410*/  HSET2.LE.AND R0, R8, R132.reuse, PT ;  /* 0x0000008408007233 */ /* 0x100fe20003803000 */
[----:B---3--:R-:W-:Y:S02]  /*e420*/  LOP3.LUT R4, R3, 0xff, RZ, 0xc0, !PT ;  /* 0x000000ff03047812 */ /* 0x008fe400078ec0ff */
[----:B--2---:R-:W-:Y:S02]  /*e430*/  F2FP.BF16.PACK_AB R3, R239, R238 ;  /* 0x000000eeef03723e */ /* 0x004fe400000010ff */
[----:B------:R-:W-:Y:S01]  /*e440*/  PRMT R5, R4, 0x5410, R5 ;  /* 0x0000541004057816 */ /* 0x000fe20000000005 */
[--C-:B------:R-:W-:Y:S01]  /*e450*/  HSET2.LE.AND R7, R7, R132.reuse, PT ;  /* 0x0000008407077233 */ /* 0x100fe20003803000 */
[----:B----4-:R-:W-:Y:S02]  /*e460*/  F2FP.BF16.PACK_AB R4, R234, R233 ;  /* 0x000000e9ea04723e */ /* 0x010fe400000010ff */
[----:B-----5:R-:W-:Y:S01]  /*e470*/  LOP3.LUT R6, R0, R3, RZ, 0xc0, !PT ;  /* 0x0000000300067212 */ /* 0x020fe200078ec0ff */
[--C-:B------:R-:W-:Y:S01]  /*e480*/  HSET2.LE.AND R0, R9, R132.reuse, PT ;  /* 0x0000008409007233 */ /* 0x100fe20003803000 */
[----:B------:R-:W-:Y:S01]  /*e490*/  F2FP.BF16.PACK_AB R3, R237, R235 ;  /* 0x000000ebed03723e */ /* 0x000fe200000010ff */
[----:B------:R-:W-:Y:S01]  /*e4a0*/  HSET2.LE.AND R5, R5, R132, PT ;  /* 0x0000008405057233 */ /* 0x000fe20003803000 */
[----:B------:R-:W-:-:S02]  /*e4b0*/  F2FP.BF16.PACK_AB R8, R232, R223 ;  /* 0x000000dfe808723e */ /* 0x000fc400000010ff */
[----:B------:R-:W-:Y:S02]  /*e4c0*/  LOP3.LUT R7, R7, R4, RZ, 0xc0, !PT ;  /* 0x0000000407077212 */ /* 0x000fe400078ec0ff */
[----:B------:R-:W-:Y:S01]  /*e4d0*/  LOP3.LUT R4, R0, R3, RZ, 0xc0, !PT ;  /* 0x0000000300047212 */ /* 0x000fe200078ec0ff */
[----:B------:R-:W-:Y:S01]  /*e4e0*/  FFMA.FTZ R0, R224, c[0x0][0x23c], -R24 ;  /* 0x00008f00e0007a23 */ /* 0x000fe20000010818 */
[----:B------:R-:W-:Y:S02]  /*e4f0*/  LOP3.LUT R5, R5, R8, RZ, 0xc0, !PT ;  /* 0x0000000805057212 */ /* 0x000fe400078ec0ff */
[----:B------:R-:W-:Y:S01]  /*e500*/  LOP3.LUT R3, R47, UR7, R50, 0x96, !PT ;  /* 0x000000072f037c12 */ /* 0x000fe2000f8e9632 */
[----:B------:R2:W-:Y:S04]  /*e510*/  MUFU.EX2 R204, R0 ;  /* 0x0000000000cc7308 */ /* 0x0005e80000000800 */
[C---:B------:R-:W-:Y:S08]  /*e520*/  HMMA.16816.F32.BF16 R144, R4.reuse, R20, R144 ;  /* 0x000000140490723c */ /* 0x040ff00000041890 */
[----:B------:R-:W-:Y:S01]  /*e530*/  HMMA.16816.F32.BF16 R148, R4, R22, R148 ;  /* 0x000000160494723c */ /* 0x000fe20000041894 */
[----:B--2---:R-:W-:-:S07]  /*e540*/  FFMA.FTZ R0, R225, c[0x0][0x23c], -R24 ;  /* 0x00008f00e1007a23 */ /* 0x004fce0000010818 */
[C---:B-1----:R-:W-:Y:S01]  /*e550*/  HMMA.16816.F32.BF16 R72, R4.reuse, R12, R72 ;  /* 0x0000000c0448723c */ /* 0x042fe20000041848 */
[----:B------:R1:W-:Y:S07]  /*e560*/  MUFU.EX2 R205, R0 ;  /* 0x0000000000cd7308 */ /* 0x0003ee0000000800 */
[C---:B------:R-:W-:Y:S08]  /*e570*/  HMMA.16816.F32.BF16 R76, R4.reuse, R14, R76 ;  /* 0x0000000e044c723c */ /* 0x040ff0000004184c */
[----:B------:R-:W-:Y:S01]  /*e580*/  HMMA.16816.F32.BF16 R88, R4, R28, R88 ;  /* 0x0000001c0458723c */ /* 0x000fe20000041858 */
[----:B-1----:R-:W-:-:S07]  /*e590*/  FFMA.FTZ R0, R66, c[0x0][0x23c], -R24 ;  /* 0x00008f0042007a23 */ /* 0x002fce0000010818 */
[C---:B------:R-:W-:Y:S01]  /*e5a0*/  HMMA.16816.F32.BF16 R92, R4.reuse, R30, R92 ;  /* 0x0000001e045c723c */ /* 0x040fe2000004185c */
[----:B------:R1:W-:Y:S07]  /*e5b0*/  MUFU.EX2 R207, R0 ;  /* 0x0000000000cf7308 */ /* 0x0003ee0000000800 */
[C---:B------:R-:W-:Y:S08]  /*e5c0*/  HMMA.16816.F32.BF16 R104, R4.reuse, R32, R104 ;  /* 0x000000200468723c */ /* 0x040ff00000041868 */
[C---:B------:R-:W-:Y:S08]  /*e5d0*/  HMMA.16816.F32.BF16 R156, R4.reuse, R34, R156 ;  /* 0x00000022049c723c */ /* 0x040ff0000004189c */
[C---:B------:R-:W-:Y:S08]  /*e5e0*/  HMMA.16816.F32.BF16 R160, R4.reuse, R36, R160 ;  /* 0x0000002404a0723c */ /* 0x040ff000000418a0 */
[C---:B------:R-:W-:Y:S08]  /*e5f0*/  HMMA.16816.F32.BF16 R116, R4.reuse, R38, R116 ;  /* 0x000000260474723c */ /* 0x040ff00000041874 */
[C---:B------:R-:W-:Y:S08]  /*e600*/  HMMA.16816.F32.BF16 R124, R4.reuse, R40, R124 ;  /* 0x00000028047c723c */ /* 0x040ff0000004187c */
[----:B------:R-:W-:Y:S07]  /*e610*/  HMMA.16816.F32.BF16 R128, R4, R42, R128 ;  /* 0x0000002a0480723c */ /* 0x000fee0000041880 */
[----:B------:R-:W-:-:S05]  /*e620*/  IMAD.WIDE.U32 R4, R3, -0x2daee0ad, RZ ;  /* 0xd2511f5303047825 */ /* 0x000fca00078e00ff */
[C---:B------:R-:W-:Y:S02]  /*e630*/  LOP3.LUT R3, R4.reuse, 0xffff, RZ, 0xc0, !PT ;  /* 0x0000ffff04037812 */ /* 0x040fe400078ec0ff */
[----:B-1----:R-:W-:Y:S02]  /*e640*/  LOP3.LUT R0, R5, UR16, R48, 0x96, !PT ;  /* 0x0000001005007c12 */ /* 0x002fe4000f8e9630 */
[----:B------:R-:W-:Y:S02]  /*e650*/  LOP3.LUT R8, R4, 0xff, RZ, 0xc0, !PT ;  /* 0x000000ff04087812 */ /* 0x000fe400078ec0ff */
[--C-:B------:R-:W-:Y:S02]  /*e660*/  SHF.R.U32.HI R7, RZ, 0x10, R4.reuse ;  /* 0x00000010ff077819 */ /* 0x100fe40000011604 */
[----:B------:R-:W-:Y:S01]  /*e670*/  SHF.R.U32.HI R5, RZ, 0x18, R4 ;  /* 0x00000018ff057819 */ /* 0x000fe20000011604 */
[----:B------:R-:W-:Y:S01]  /*e680*/  FFMA.FTZ R4, R138, c[0x0][0x23c], -R25 ;  /* 0x00008f008a047a23 */ /* 0x000fe20000010819 */
[----:B------:R-:W-:Y:S01]  /*e690*/  SHF.R.U32.HI R3, RZ, 0x8, R3 ;  /* 0x00000008ff037819 */ /* 0x000fe20000011603 */
[----:B------:R-:W-:-:S02]  /*e6a0*/  FFMA.FTZ R6, R137, c[0x0][0x23c], -R24 ;  /* 0x00008f0089067a23 */ /* 0x000fc40000010818 */
[----:B------:R-:W-:Y:S01]  /*e6b0*/  IMAD.MOV.U32 R137, RZ, RZ, R198 ;  /* 0x000000ffff897224 */ /* 0x000fe200078e00c6 */
[----:B------:R-:W-:Y:S01]  /*e6c0*/  PRMT R8, R8, 0x5410, R3 ;  /* 0x0000541008087816 */ /* 0x000fe20000000003 */
[----:B------:R1:W-:Y:S01]  /*e6d0*/  MUFU.EX2 R198, R4 ;  /* 0x0000000400c67308 */ /* 0x0003e20000000800 */
[----:B------:R-:W-:-:S07]  /*e6e0*/  LOP3.LUT R3, R7, 0xff, RZ, 0xc0, !PT ;  /* 0x000000ff07037812 */ /* 0x000fce00078ec0ff */
[----:B------:R2:W3:Y:S01]  /*e6f0*/  MUFU.EX2 R206, R6 ;  /* 0x0000000600ce7308 */ /* 0x0004e20000000800 */
[----:B------:R-:W-:Y:S01]  /*e700*/  PRMT R7, R3, 0x5410, R5 ;  /* 0x0000541003077816 */ /* 0x000fe20000000005 */
[----:B-1----:R-:W-:Y:S01]  /*e710*/  FFMA.FTZ R4, R139, c[0x0][0x23c], -R25 ;  /* 0x00008f008b047a23 */ /* 0x002fe20000010819 */
[----:B------:R-:W-:-:S05]  /*e720*/  SHF.R.U32.HI R3, RZ, 0x10, R0 ;  /* 0x00000010ff037819 */ /* 0x000fca0000011600 */
[----:B------:R1:W4:Y:S01]  /*e730*/  MUFU.EX2 R199, R4 ;  /* 0x0000000400c77308 */ /* 0x0003220000000800 */
[----:B------:R-:W-:Y:S02]  /*e740*/  SHF.R.U32.HI R5, RZ, 0x18, R0 ;  /* 0x00000018ff057819 */ /* 0x000fe40000011600 */
[C---:B--2---:R-:W-:Y:S01]  /*e750*/  LOP3.LUT R6, R0.reuse, 0xff, RZ, 0xc0, !PT ;  /* 0x000000ff00067812 */ /* 0x044fe200078ec0ff */
[----:B------:R-:W-:Y:S01]  /*e760*/  IMAD.MOV.U32 R138, RZ, RZ, R197 ;  /* 0x000000ffff8a7224 */ /* 0x000fe200078e00c5 */
[----:B-1----:R-:W-:Y:S02]  /*e770*/  LOP3.LUT R4, R0, 0xffff, RZ, 0xc0, !PT ;  /* 0x0000ffff00047812 */ /* 0x002fe400078ec0ff */
[----:B------:R-:W-:Y:S02]  /*e780*/  LOP3.LUT R0, R3, 0xff, RZ, 0xc0, !PT ;  /* 0x000000ff03007812 */ /* 0x000fe400078ec0ff */
[----:B------:R-:W-:Y:S01]  /*e790*/  SHF.R.U32.HI R4, RZ, 0x8, R4 ;  /* 0x00000008ff047819 */ /* 0x000fe20000011604 */
[----:B------:R-:W-:Y:S01]  /*e7a0*/  FFMA.FTZ R3, R226, c[0x0][0x23c], -R25 ;  /* 0x00008f00e2037a23 */ /* 0x000fe20000010819 */
[----:B------:R-:W-:-:S02]  /*e7b0*/  PRMT R5, R0, 0x5410, R5 ;  /* 0x0000541000057816 */ /* 0x000fc40000000005 */
[----:B------:R-:W-:Y:S01]  /*e7c0*/  PRMT R6, R6, 0x5410, R4 ;  /* 0x0000541006067816 */ /* 0x000fe20000000004 */
[----:B------:R-:W-:Y:S01]  /*e7d0*/  FFMA.FTZ R4, R227, c[0x0][0x23c], -R25 ;  /* 0x00008f00e3047a23 */ /* 0x000fe20000010819 */
[----:B------:R3:W-:Y:S01]  /*e7e0*/  MUFU.EX2 R197, R3 ;  /* 0x0000000300c57308 */ /* 0x0007e20000000800 */
[----:B------:R-:W-:Y:S01]  /*e7f0*/  HSET2.LE.AND R0, R8, R132, PT ;  /* 0x0000008408007233 */ /* 0x000fe20003803000 */
[----:B------:R-:W-:-:S06]  /*e800*/  IMAD.MOV.U32 R225, RZ, RZ, R196 ;  /* 0x000000ffffe17224 */ /* 0x000fcc00078e00c4 */
[----:B------:R-:W1:Y:S01]  /*e810*/  MUFU.EX2 R196, R4 ;  /* 0x0000000400c47308 */ /* 0x000e620000000800 */
[----:B---3--:R-:W-:-:S04]  /*e820*/  F2FP.BF16.PACK_AB R3, R206, R207 ;  /* 0x000000cfce03723e */ /* 0x008fc800000010ff */
[----:B------:R-:W-:Y:S01]  /*e830*/  LOP3.LUT R10, R0, R3, RZ, 0xc0, !PT ;  /* 0x00000003000a7212 */ /* 0x000fe200078ec0ff */
[----:B------:R-:W-:Y:S01]  /*e840*/  HSET2.LE.AND R0, R7, R132, PT ;  /* 0x0000008407007233 */ /* 0x000fe20003803000 */
[----:B----4-:R-:W-:-:S04]  /*e850*/  F2FP.BF16.PACK_AB R3, R199, R198 ;  /* 0x000000c6c703723e */ /* 0x010fc800000010ff */
[----:B------:R-:W-:Y:S01]  /*e860*/  LOP3.LUT R11, R0, R3, RZ, 0xc0, !PT ;  /* 0x00000003000b7212 */ /* 0x000fe200078ec0ff */
[----:B------:R-:W-:Y:S01]  /*e870*/  HSET2.LE.AND R0, R6, R132, PT ;  /* 0x0000008406007233 */ /* 0x000fe20003803000 */
[----:B------:R-:W-:-:S04]  /*e880*/  F2FP.BF16.PACK_AB R3, R205, R204 ;  /* 0x000000cccd03723e */ /* 0x000fc800000010ff */
[----:B------:R-:W-:Y:S01]  /*e890*/  LOP3.LUT R8, R0, R3, RZ, 0xc0, !PT ;  /* 0x0000000300087212 */ /* 0x000fe200078ec0ff */
[----:B------:R-:W-:Y:S01]  /*e8a0*/  HSET2.LE.AND R0, R5, R132, PT ;  /* 0x0000008405007233 */ /* 0x000fe20003803000 */
[----:B-1----:R-:W-:Y:S01]  /*e8b0*/  F2FP.BF16.PACK_AB R3, R196, R197 ;  /* 0x000000c5c403723e */ /* 0x002fe200000010ff */
[----:B------:R-:W-:-:S03]  /*e8c0*/  UIADD3 UR4, UR4, 0x1, URZ ;  /* 0x0000000104047890 */ /* 0x000fc6000fffe03f */
[----:B------:R-:W-:Y:S01]  /*e8d0*/  LOP3.LUT R9, R0, R3, RZ, 0xc0, !PT ;  /* 0x0000000300097212 */ /* 0x000fe200078ec0ff */
[----:B------:R-:W-:-:S05]  /*e8e0*/  IMAD.U32 R0, RZ, RZ, UR27 ;  /* 0x0000001bff007e24 */ /* 0x000fca000f8e00ff */
[----:B------:R-:W-:Y:S01]  /*e8f0*/  LOP3.LUT R0, R63, UR4, R0, 0x96, !PT ;  /* 0x000000043f007c12 */ /* 0x000fe2000f8e9600 */
[----:B------:R-:W-:Y:S07]  /*e900*/  HMMA.16816.F32.BF16 R68, R8, R12, R68 ;  /* 0x0000000c0844723c */ /* 0x000fee0000041844 */
[----:B------:R-:W-:-:S05]  /*e910*/  IMAD.WIDE.U32 R12, R0, -0x326172a9, RZ ;  /* 0xcd9e8d57000c7825 */ /* 0x000fca00078e00ff */
[----:B------:R-:W-:Y:S02]  /*e920*/  LOP3.LUT R0, R13, UR15, R236, 0x96, !PT ;  /* 0x0000000f0d007c12 */ /* 0x000fe4000f8e96ec */
[----:B------:R-:W-:-:S03]  /*e930*/  LOP3.LUT R3, R27, UR13, R12, 0x96, !PT ;  /* 0x0000000d1b037c12 */ /* 0x000fc6000f8e960c */
[----:B------:R-:W-:-:S04]  /*e940*/  IMAD.WIDE.U32 R4, R0, -0x2daee0ad, RZ ;  /* 0xd2511f5300047825 */ /* 0x000fc800078e00ff */
[----:B------:R-:W-:Y:S01]  /*e950*/  IMAD.WIDE.U32 R6, R3, -0x2daee0ad, RZ ;  /* 0xd2511f5303067825 */ /* 0x000fe200078e00ff */
[----:B------:R-:W-:-:S03]  /*e960*/  LOP3.LUT R3, R5, UR12, R44, 0x96, !PT ;  /* 0x0000000c05037c12 */ /* 0x000fc6000f8e962c */
[----:B------:R-:W-:Y:S01]  /*e970*/  IMAD.MOV.U32 R227, RZ, RZ, R193 ;  /* 0x000000ffffe37224 */ /* 0x000fe200078e00c1 */
[----:B------:R-:W-:Y:S01]  /*e980*/  LOP3.LUT R0, R7, UR10, R4, 0x96, !PT ;  /* 0x0000000a07007c12 */ /* 0x000fe2000f8e9604 */
[----:B------:R-:W-:-:S04]  /*e990*/  IMAD.WIDE.U32 R4, R3, -0x326172a9, RZ ;  /* 0xcd9e8d5703047825 */ /* 0x000fc800078e00ff */
[----:B------:R-:W-:Y:S01]  /*e9a0*/  IMAD.MOV.U32 R226, RZ, RZ, R192 ;  /* 0x000000ffffe27224 */ /* 0x000fe200078e00c0 */
[----:B------:R-:W-:Y:S01]  /*e9b0*/  HMMA.16816.F32.BF16 R80, R8, R14, R80 ;  /* 0x0000000e0850723c */ /* 0x000fe20000041850 */
[----:B------:R-:W-:Y:S01]  /*e9c0*/  IMAD.WIDE.U32 R50, R0, -0x326172a9, RZ ;  /* 0xcd9e8d5700327825 */ /* 0x000fe200078e00ff */
[----:B------:R-:W-:Y:S01]  /*e9d0*/  LOP3.LUT R0, R5, UR11, R26, 0x96, !PT ;  /* 0x0000000b05007c12 */ /* 0x000fe2000f8e961a */
[----:B------:R-:W-:Y:S03]  /*e9e0*/  LDSM.16.MT88.4 R44, [R218+0xb800] ;  /* 0x00b80000da2c783b */ /* 0x000fe60000004200 */
[----:B------:R-:W-:Y:S01]  /*e9f0*/  LOP3.LUT R7, R51, UR9, R4, 0x96, !PT ;  /* 0x0000000933077c12 */ /* 0x000fe2000f8e9604 */
[----:B------:R-:W-:-:S04]  /*ea00*/  IMAD.WIDE.U32 R4, R0, -0x2daee0ad, RZ ;  /* 0xd2511f5300047825 */ /* 0x000fc800078e00ff */
[----:B------:R-:W-:Y:S02]  /*ea10*/  FFMA.FTZ R0, R177, c[0x0][0x23c], -R18 ;  /* 0x00008f00b1007a23 */ /* 0x000fe40000010812 */
[----:B------:R-:W-:Y:S01]  /*ea20*/  IMAD.WIDE.U32 R48, R7, -0x2daee0ad, RZ ;  /* 0xd2511f5307307825 */ /* 0x000fe200078e00ff */
[----:B------:R-:W-:Y:S01]  /*ea30*/  LOP3.LUT R6, R5, UR8, R6, 0x96, !PT ;  /* 0x0000000805067c12 */ /* 0x000fe2000f8e9606 */
[----:B------:R1:W-:Y:S02]  /*ea40*/  MUFU.EX2 R194, R0 ;  /* 0x0000000000c27308 */ /* 0x0003e40000000800 */
[----:B------:R-:W-:Y:S02]  /*ea50*/  FFMA.FTZ R3, R61, c[0x0][0x23c], -R18 ;  /* 0x00008f003d037a23 */ /* 0x000fe40000010812 */
[----:B------:R-:W-:-:S04]  /*ea60*/  IMAD.WIDE.U32 R26, R6, -0x326172a9, RZ ;  /* 0xcd9e8d57061a7825 */ /* 0x000fc800078e00ff */
[----:B------:R2:W3:Y:S01]  /*ea70*/  MUFU.EX2 R195, R3 ;  /* 0x0000000300c37308 */ /* 0x0004e20000000800 */
[----:B-1----:R-:W-:Y:S01]  /*ea80*/  LOP3.LUT R0, R49, UR6, R4, 0x96, !PT ;  /* 0x0000000631007c12 */ /* 0x002fe2000f8e9604 */
[----:B------:R-:W-:-:S04]  /*ea90*/  FFMA.FTZ R6, R179, c[0x0][0x23c], -R18 ;  /* 0x00008f00b3067a23 */ /* 0x000fc80000010812 */
[----:B------:R-:W-:-:S04]  /*eaa0*/  IMAD.WIDE.U32 R4, R0, -0x326172a9, RZ ;  /* 0xcd9e8d5700047825 */ /* 0x000fc800078e00ff */
[----:B--2---:R-:W-:Y:S01]  /*eab0*/  FFMA.FTZ R3, R178, c[0x0][0x23c], -R18 ;  /* 0x00008f00b2037a23 */ /* 0x004fe20000010812 */
[----:B------:R-:W-:Y:S01]  /*eac0*/  LOP3.LUT R0, R5, UR17, R26, 0x96, !PT ;  /* 0x0000001105007c12 */ /* 0x000fe2000f8e961a */
[----:B------:R1:W-:Y:S01]  /*ead0*/  MUFU.EX2 R192, R6 ;  /* 0x0000000600c07308 */ /* 0x0003e20000000800 */
[----:B------:R-:W-:-:S07]  /*eae0*/  LOP3.LUT R14, R4, 0xff, RZ, 0xc0, !PT ;  /* 0x000000ff040e7812 */ /* 0x000fce00078ec0ff */
[----:B------:R2:W-:Y:S01]  /*eaf0*/  MUFU.EX2 R193, R3 ;  /* 0x0000000300c17308 */ /* 0x0005e20000000800 */
[----:B-1----:R-:W-:Y:S02]  /*eb00*/  LOP3.LUT R6, R0, 0xffff, RZ, 0xc0, !PT ;  /* 0x0000ffff00067812 */ /* 0x002fe400078ec0ff */
[----:B--2---:R-:W-:Y:S02]  /*eb10*/  LOP3.LUT R3, R4, 0xffff, RZ, 0xc0, !PT ;  /* 0x0000ffff04037812 */ /* 0x004fe400078ec0ff */
[----:B------:R-:W-:Y:S02]  /*eb20*/  LOP3.LUT R5, R0, 0xff, RZ, 0xc0, !PT ;  /* 0x000000ff00057812 */ /* 0x000fe400078ec0ff */
[----:B------:R-:W-:Y:S02]  /*eb30*/  SHF.R.U32.HI R3, RZ, 0x8, R3 ;  /* 0x00000008ff037819 */ /* 0x000fe40000011603 */
[----:B------:R-:W-:Y:S02]  /*eb40*/  SHF.R.U32.HI R6, RZ, 0x8, R6 ;  /* 0x00000008ff067819 */ /* 0x000fe40000011606 */
[----:B------:R-:W-:Y:S01]  /*eb50*/  PRMT R17, R14, 0x5410, R3 ;  /* 0x000054100e117816 */ /* 0x000fe20000000003 */
[--C-:B------:R-:W-:Y:S01]  /*eb60*/  FFMA.FTZ R7, R180, c[0x0][0x23c], -R19.reuse ;  /* 0x00008f00b4077a23 */ /* 0x100fe20000010813 */
[----:B------:R-:W-:Y:S01]  /*eb70*/  PRMT R3, R5, 0x5410, R6 ;  /* 0x0000541005037816 */ /* 0x000fe20000000006 */
[----:B------:R-:W-:Y:S01]  /*eb80*/  FFMA.FTZ R5, R133, c[0x0][0x23c], -R19 ;  /* 0x00008f0085057a23 */ /* 0x000fe20000010813 */
[--C-:B------:R-:W-:Y:S01]  /*eb90*/  SHF.R.U32.HI R15, RZ, 0x10, R4.reuse ;  /* 0x00000010ff0f7819 */ /* 0x100fe20000011604 */
[----:B------:R-:W-:Y:S01]  /*eba0*/  IMAD.MOV.U32 R224, RZ, RZ, R67 ;  /* 0x000000ffffe07224 */ /* 0x000fe200078e0043 */
[----:B------:R-:W-:Y:S01]  /*ebb0*/  SHF.R.U32.HI R16, RZ, 0x18, R4 ;  /* 0x00000018ff107819 */ /* 0x000fe20000011604 */
[C---:B------:R-:W-:Y:S01]  /*ebc0*/  HMMA.16816.F32.BF16 R140, R8.reuse, R20, R140 ;  /* 0x00000014088c723c */ /* 0x040fe2000004188c */
[--C-:B------:R-:W-:Y:S01]  /*ebd0*/  SHF.R.U32.HI R4, RZ, 0x10, R0.reuse ;  /* 0x00000010ff047819 */ /* 0x100fe20000011600 */
[----:B------:R1:W-:Y:S06]  /*ebe0*/  MUFU.EX2 R179, R7 ;  /* 0x0000000700b37308 */ /* 0x0003ec0000000800 */
[C---:B------:R-:W-:Y:S01]  /*ebf0*/  HMMA.16816.F32.BF16 R64, R8.reuse, R22, R152 ;  /* 0x000000160840723c */ /* 0x040fe20000041898 */
[----:B------:R-:W-:Y:S01]  /*ec00*/  LDSM.16.MT88.4 R20, [R218+0x9800] ;  /* 0x00980000da14783b */ /* 0x000fe20000004200 */
[----:B------:R2:W4:Y:S06]  /*ec10*/  MUFU.EX2 R178, R5 ;  /* 0x0000000500b27308 */ /* 0x00052c0000000800 */
[C---:B------:R-:W-:Y:S08]  /*ec20*/  HMMA.16816.F32.BF16 R84, R8.reuse, R28, R84 ;  /* 0x0000001c0854723c */ /* 0x040ff00000041854 */
[----:B------:R-:W-:Y:S01]  /*ec30*/  HMMA.16816.F32.BF16 R96, R8, R30, R96 ;  /* 0x0000001e0860723c */ /* 0x000fe20000041860 */
[----:B------:R-:W5:Y:S01]  /*ec40*/  LDSM.16.MT88.4 R28, [R216+0x9800] ;  /* 0x00980000d81c783b */ /* 0x000f620000004200 */
[----:B-1----:R-:W-:Y:S01]  /*ec50*/  SHF.R.U32.HI R7, RZ, 0x18, R0 ;  /* 0x00000018ff077819 */ /* 0x002fe20000011600 */
[----:B------:R-:W-:Y:S01]  /*ec60*/  HSET2.LE.AND R0, R3, R132, PT ;  /* 0x0000008403007233 */ /* 0x000fe20003803000 */
[----:B--2---:R-:W-:-:S04]  /*ec70*/  LOP3.LUT R5, R4, 0xff, RZ, 0xc0, !PT ;  /* 0x000000ff04057812 */ /* 0x004fc800078ec0ff */
[----:B------:R-:W-:Y:S01]  /*ec80*/  HMMA.16816.F32.BF16 R100, R8, R32, R100 ;  /* 0x000000200864723c */ /* 0x000fe20000041864 */
[----:B------:R-:W-:Y:S01]  /*ec90*/  FFMA.FTZ R4, R181, c[0x0][0x23c], -R19 ;  /* 0x00008f00b5047a23 */ /* 0x000fe20000010813 */
[----:B---3--:R-:W-:-:S06]  /*eca0*/  F2FP.BF16.PACK_AB R3, R194, R195 ;  /* 0x000000c3c203723e */ /* 0x008fcc00000010ff */
[C---:B------:R-:W-:Y:S01]  /*ecb0*/  HMMA.16816.F32.BF16 R108, R8.reuse, R34, R108 ;  /* 0x00000022086c723c */ /* 0x040fe2000004186c */
[----:B------:R-:W1:Y:S07]  /*ecc0*/  LDSM.16.MT88.4 R32, [R216+0xa800] ;  /* 0x00a80000d820783b */ /* 0x000e6e0000004200 */
[C---:B------:R-:W-:Y:S08]  /*ecd0*/  HMMA.16816.F32.BF16 R52, R8.reuse, R36, R52 ;  /* 0x000000240834723c */ /* 0x040ff00000041834 */
[C---:B------:R-:W-:Y:S01]  /*ece0*/  HMMA.16816.F32.BF16 R120, R8.reuse, R38, R120 ;  /* 0x000000260878723c */ /* 0x040fe20000041878 */
[----:B------:R-:W2:Y:S07]  /*ecf0*/  LDSM.16.MT88.4 R36, [R218+0xa800] ;  /* 0x00a80000da24783b */ /* 0x000eae0000004200 */
[C---:B------:R-:W-:Y:S08]  /*ed00*/  HMMA.16816.F32.BF16 R164, R8.reuse, R40, R164 ;  /* 0x0000002808a4723c */ /* 0x040ff000000418a4 */
[----:B------:R-:W-:Y:S01]  /*ed10*/  HMMA.16816.F32.BF16 R168, R8, R42, R168 ;  /* 0x0000002a08a8723c */ /* 0x000fe200000418a8 */
[----:B------:R-:W3:Y:S01]  /*ed20*/  LDSM.16.MT88.4 R40, [R216+0xb800] ;  /* 0x00b80000d828783b */ /* 0x000ee20000004200 */
[----:B------:R1:W-:Y:S01]  /*ed30*/  MUFU.EX2 R177, R4 ;  /* 0x0000000400b17308 */ /* 0x0003e20000000800 */
[----:B------:R-:W-:-:S02]  /*ed40*/  PRMT R5, R5, 0x5410, R7 ;  /* 0x0000541005057816 */ /* 0x000fc40000000007 */
[----:B------:R-:W-:Y:S01]  /*ed50*/  LOP3.LUT R6, R15, 0xff, RZ, 0xc0, !PT ;  /* 0x000000ff0f067812 */ /* 0x000fe200078ec0ff */
[----:B------:R-:W-:Y:S01]  /*ed60*/  IMAD.MOV.U32 R236, RZ, RZ, R60 ;  /* 0x000000ffffec7224 */ /* 0x000fe200078e003c */
[----:B------:R-:W2:Y:S01]  /*ed70*/  LDSM.16.MT88.4 R152, [R216+0x9c00] ;  /* 0x009c0000d898783b */ /* 0x000ea20000004200 */
[----:B-1----:R-:W-:Y:S01]  /*ed80*/  LOP3.LUT R4, R0, R3, RZ, 0xc0, !PT ;  /* 0x0000000300047212 */ /* 0x002fe200078ec0ff */
[----:B------:R-:W-:Y:S01]  /*ed90*/  FFMA.FTZ R3, R183, c[0x0][0x23c], -R19 ;  /* 0x00008f00b7037a23 */ /* 0x000fe20000010813 */
[----:B------:R-:W-:-:S03]  /*eda0*/  HSET2.LE.AND R0, R5, R132, PT ;  /* 0x0000008405007233 */ /* 0x000fc60003803000 */
[----:B------:R4:W1:Y:S01]  /*edb0*/  MUFU.EX2 R176, R3 ;  /* 0x0000000300b07308 */ /* 0x0008620000000800 */
[----:B------:R-:W-:Y:S02]  /*edc0*/  PRMT R14, R6, 0x5410, R16 ;  /* 0x00005410060e7816 */ /* 0x000fe40000000010 */
[----:B----4-:R-:W-:-:S04]  /*edd0*/  F2FP.BF16.PACK_AB R3, R178, R179 ;  /* 0x000000b3b203723e */ /* 0x010fc800000010ff */
[----:B------:R-:W-:Y:S01]  /*ede0*/  LOP3.LUT R5, R0, R3, RZ, 0xc0, !PT ;  /* 0x0000000300057212 */ /* 0x000fe200078ec0ff */
[----:B------:R-:W-:Y:S01]  /*edf0*/  HSET2.LE.AND R0, R17, R132, PT ;  /* 0x0000008411007233 */ /* 0x000fe20003803000 */
[----:B------:R-:W-:-:S04]  /*ee00*/  F2FP.BF16.PACK_AB R3, R192, R193 ;  /* 0x000000c1c003723e */ /* 0x000fc800000010ff */
[----:B------:R-:W-:Y:S01]  /*ee10*/  LOP3.LUT R6, R0, R3, RZ, 0xc0, !PT ;  /* 0x0000000300067212 */ /* 0x000fe200078ec0ff */
[----:B------:R-:W-:Y:S01]  /*ee20*/  HSET2.LE.AND R0, R14, R132, PT ;  /* 0x000000840e007233 */ /* 0x000fe20003803000 */
[----:B-1----:R-:W-:-:S04]  /*ee30*/  F2FP.BF16.PACK_AB R3, R176, R177 ;  /* 0x000000b1b003723e */ /* 0x002fc800000010ff */
[----:B------:R-:W-:Y:S02]  /*ee40*/  LOP3.LUT R7, R0, R3, RZ, 0xc0, !PT ;  /* 0x0000000300077212 */ /* 0x000fe400078ec0ff */
[----:B------:R-:W-:Y:S02]  /*ee50*/  LOP3.LUT R0, R13, UR15, R226, 0x96, !PT ;  /* 0x0000000f0d007c12 */ /* 0x000fe4000f8e96e2 */
[----:B------:R-:W-:-:S03]  /*ee60*/  LOP3.LUT R3, R249, UR13, R12, 0x96, !PT ;  /* 0x0000000df9037c12 */ /* 0x000fc6000f8e960c */
[----:B-----5:R-:W-:Y:S02]  /*ee70*/  HMMA.16816.F32.BF16 R144, R4, R28, R144 ;  /* 0x0000001c0490723c */ /* 0x020fe40000041890 */
[----:B------:R-:W-:-:S06]  /*ee80*/  IMAD.WIDE.U32 R8, R3, -0x2daee0ad, RZ ;  /* 0xd2511f5303087825 */ /* 0x000fcc00078e00ff */
[C---:B------:R-:W-:Y:S08]  /*ee90*/  HMMA.16816.F32.BF16 R148, R4.reuse, R30, R148 ;  /* 0x0000001e0494723c */ /* 0x040ff00000041894 */
[C---:B------:R-:W-:Y:S08]  /*eea0*/  HMMA.16816.F32.BF16 R72, R4.reuse, R20, R72 ;  /* 0x000000140448723c */ /* 0x040ff00000041848 */
[C---:B------:R-:W-:Y:S08]  /*eeb0*/  HMMA.16816.F32.BF16 R76, R4.reuse, R22, R76 ;  /* 0x00000016044c723c */ /* 0x040ff0000004184c */
[C---:B------:R-:W-:Y:S08]  /*eec0*/  HMMA.16816.F32.BF16 R88, R4.reuse, R32, R88 ;  /* 0x000000200458723c */ /* 0x040ff00000041858 */
[C---:B------:R-:W-:Y:S08]  /*eed0*/  HMMA.16816.F32.BF16 R92, R4.reuse, R34, R92 ;  /* 0x00000022045c723c */ /* 0x040ff0000004185c */
[C---:B--2---:R-:W-:Y:S08]  /*eee0*/  HMMA.16816.F32.BF16 R104, R4.reuse, R36, R104 ;  /* 0x000000240468723c */ /* 0x044ff00000041868 */
[C---:B------:R-:W-:Y:S08]  /*eef0*/  HMMA.16816.F32.BF16 R156, R4.reuse, R38, R156 ;  /* 0x00000026049c723c */ /* 0x040ff0000004189c */
[C---:B---3--:R-:W-:Y:S08]  /*ef00*/  HMMA.16816.F32.BF16 R160, R4.reuse, R40, R160 ;  /* 0x0000002804a0723c */ /* 0x048ff000000418a0 */
[C---:B------:R-:W-:Y:S08]  /*ef10*/  HMMA.16816.F32.BF16 R116, R4.reuse, R42, R116 ;  /* 0x0000002a0474723c */ /* 0x040ff00000041874 */
[C---:B------:R-:W-:Y:S08]  /*ef20*/  HMMA.16816.F32.BF16 R124, R4.reuse, R44, R124 ;  /* 0x0000002c047c723c */ /* 0x040ff0000004187c */
[----:B------:R-:W-:Y:S07]  /*ef30*/  HMMA.16816.F32.BF16 R112, R4, R46, R128 ;  /* 0x0000002e0470723c */ /* 0x000fee0000041880 */
[----:B------:R-:W-:-:S05]  /*ef40*/  IMAD.WIDE.U32 R4, R0, -0x2daee0ad, RZ ;  /* 0xd2511f5300047825 */ /* 0x000fca00078e00ff */
[----:B------:R-:W-:Y:S02]  /*ef50*/  LOP3.LUT R3, R5, UR12, R182, 0x96, !PT ;  /* 0x0000000c05037c12 */ /* 0x000fe4000f8e96b6 */
[----:B------:R-:W-:-:S03]  /*ef60*/  LOP3.LUT R0, R9, UR10, R4, 0x96, !PT ;  /* 0x0000000a09007c12 */ /* 0x000fc6000f8e9604 */
        /* <DEDUP_REMOVED lines=8> */
[----:B------:R-:W-:-:S04]  /*eff0*/  FFMA.FTZ R3, R188, c[0x0][0x23c], -R24 ;  /* 0x00008f00bc037a23 */ /* 0x000fc80000010818 */
[----:B------:R-:W-:-:S04]  /*f000*/  IMAD.WIDE.U32 R4, R0, -0x326172a9, RZ ;  /* 0xcd9e8d5700047825 */ /* 0x000fc800078e00ff */
[----:B------:R-:W-:Y:S02]  /*f010*/  IMAD.MOV.U32 R180, RZ, RZ, R173 ;  /* 0x000000ffffb47224 */ /* 0x000fe400078e00ad */
[----:B------:R-:W-:Y:S01]  /*f020*/  FFMA.FTZ R6, R189, c[0x0][0x23c], -R24 ;  /* 0x00008f00bd067a23 */ /* 0x000fe20000010818 */
[----:B------:R1:W-:Y:S01]  /*f030*/  MUFU.EX2 R173, R3 ;  /* 0x0000000300ad7308 */ /* 0x0003e20000000800 */
[----:B------:R-:W-:Y:S02]  /*f040*/  IMAD.MOV.U32 R181, RZ, RZ, R172 ;  /* 0x000000ffffb57224 */ /* 0x000fe400078e00ac */
[----:B------:R-:W-:-:S05]  /*f050*/  FFMA.FTZ R0, R184, c[0x0][0x23c], -R24 ;  /* 0x00008f00b8007a23 */ /* 0x000fca0000010818 */
[----:B------:R2:W3:Y:S01]  /*f060*/  MUFU.EX2 R172, R6 ;  /* 0x0000000600ac7308 */ /* 0x0004e20000000800 */
[----:B-1----:R-:W-:-:S04]  /*f070*/  LOP3.LUT R3, R4, 0xffff, RZ, 0xc0, !PT ;  /* 0x0000ffff04037812 */ /* 0x002fc800078ec0ff */
[----:B------:R-:W-:Y:S02]  /*f080*/  SHF.R.U32.HI R3, RZ, 0x8, R3 ;  /* 0x00000008ff037819 */ /* 0x000fe40000011603 */
[----:B--2---:R-:W-:Y:S01]  /*f090*/  LOP3.LUT R6, R4, 0xff, RZ, 0xc0, !PT ;  /* 0x000000ff04067812 */ /* 0x004fe200078ec0ff */
[----:B------:R-:W-:Y:S02]  /*f0a0*/  IMAD.MOV.U32 R183, RZ, RZ, R174 ;  /* 0x000000ffffb77224 */ /* 0x000fe400078e00ae */
[----:B------:R1:W-:Y:S01]  /*f0b0*/  MUFU.EX2 R174, R0 ;  /* 0x0000000000ae7308 */ /* 0x0003e20000000800 */
[----:B------:R-:W-:Y:S01]  /*f0c0*/  PRMT R8, R6, 0x5410, R3 ;  /* 0x0000541006087816 */ /* 0x000fe20000000003 */
[----:B------:R-:W-:Y:S02]  /*f0d0*/  FFMA.FTZ R3, R200, c[0x0][0x23c], -R25 ;  /* 0x00008f00c8037a23 */ /* 0x000fe40000010819 */
[----:B------:R-:W-:Y:S01]  /*f0e0*/  IMAD.WIDE.U32 R16, R7, -0x326172a9, RZ ;  /* 0xcd9e8d5707107825 */ /* 0x000fe200078e00ff */
[----:B------:R-:W-:-:S03]  /*f0f0*/  SHF.R.U32.HI R6, RZ, 0x10, R4 ;  /* 0x00000010ff067819 */ /* 0x000fc60000011604 */
[----:B------:R-:W-:Y:S02]  /*f100*/  IMAD.MOV.U32 R227, RZ, RZ, R137 ;  /* 0x000000ffffe37224 */ /* 0x000fe400078e0089 */
[----:B------:R-:W-:Y:S01]  /*f110*/  IMAD.MOV.U32 R182, RZ, RZ, R175 ;  /* 0x000000ffffb67224 */ /* 0x000fe200078e00af */
[----:B------:R2:W-:Y:S01]  /*f120*/  MUFU.EX2 R137, R3 ;  /* 0x0000000300897308 */ /* 0x0005e20000000800 */
[----:B-1----:R-:W-:Y:S01]  /*f130*/  FFMA.FTZ R0, R185, c[0x0][0x23c], -R24 ;  /* 0x00008f00b9007a23 */ /* 0x002fe20000010818 */
[----:B------:R-:W-:-:S06]  /*f140*/  SHF.R.U32.HI R7, RZ, 0x18, R4 ;  /* 0x00000018ff077819 */ /* 0x000fcc0000011604 */
[----:B------:R1:W-:Y:S01]  /*f150*/  MUFU.EX2 R175, R0 ;  /* 0x0000000000af7308 */ /* 0x0003e20000000800 */
[----:B------:R-:W-:Y:S01]  /*f160*/  LOP3.LUT R4, R6, 0xff, RZ, 0xc0, !PT ;  /* 0x000000ff06047812 */ /* 0x000fe200078ec0ff */
[----:B--2---:R-:W-:-:S03]  /*f170*/  FFMA.FTZ R3, R202, c[0x0][0x23c], -R25 ;  /* 0x00008f00ca037a23 */ /* 0x004fc60000010819 */
[----:B------:R-:W-:-:S03]  /*f180*/  PRMT R7, R4, 0x5410, R7 ;  /* 0x0000541004077816 */ /* 0x000fc60000000007 */
[----:B------:R2:W4:Y:S01]  /*f190*/  MUFU.EX2 R139, R3 ;  /* 0x00000003008b7308 */ /* 0x0005220000000800 */
[----:B-1----:R-:W-:-:S04]  /*f1a0*/  LOP3.LUT R0, R5, UR17, R16, 0x96, !PT ;  /* 0x0000001105007c12 */ /* 0x002fc8000f8e9610 */
[--C-:B------:R-:W-:Y:S02]  /*f1b0*/  SHF.R.U32.HI R4, RZ, 0x10, R0.reuse ;  /* 0x00000010ff047819 */ /* 0x100fe40000011600 */
[C---:B------:R-:W-:Y:S02]  /*f1c0*/  LOP3.LUT R6, R0.reuse, 0xff, RZ, 0xc0, !PT ;  /* 0x000000ff00067812 */ /* 0x040fe400078ec0ff */
[----:B------:R-:W-:Y:S02]  /*f1d0*/  SHF.R.U32.HI R5, RZ, 0x18, R0 ;  /* 0x00000018ff057819 */ /* 0x000fe40000011600 */
[----:B--2---:R-:W-:-:S04]  /*f1e0*/  LOP3.LUT R3, R0, 0xffff, RZ, 0xc0, !PT ;  /* 0x0000ffff00037812 */ /* 0x004fc800078ec0ff */
[----:B------:R-:W-:Y:S02]  /*f1f0*/  SHF.R.U32.HI R0, RZ, 0x8, R3 ;  /* 0x00000008ff007819 */ /* 0x000fe40000011603 */
[----:B------:R-:W-:Y:S01]  /*f200*/  LOP3.LUT R3, R4, 0xff, RZ, 0xc0, !PT ;  /* 0x000000ff04037812 */ /* 0x000fe200078ec0ff */
[----:B------:R-:W-:Y:S01]  /*f210*/  FFMA.FTZ R4, R186, c[0x0][0x23c], -R25 ;  /* 0x00008f00ba047a23 */ /* 0x000fe20000010819 */
[----:B------:R-:W-:-:S03]  /*f220*/  PRMT R0, R6, 0x5410, R0 ;  /* 0x0000541006007816 */ /* 0x000fc60000000000 */
[----:B------:R1:W-:Y:S01]  /*f230*/  MUFU.EX2 R133, R4 ;  /* 0x0000000400857308 */ /* 0x0003e20000000800 */
[----:B------:R-:W-:Y:S01]  /*f240*/  PRMT R5, R3, 0x5410, R5 ;  /* 0x0000541003057816 */ /* 0x000fe20000000005 */
[----:B------:R-:W-:Y:S01]  /*f250*/  HSET2.LE.AND R0, R0, R132, PT ;  /* 0x0000008400007233 */ /* 0x000fe20003803000 */
[----:B---3--:R-:W-:Y:S01]  /*f260*/  F2FP.BF16.PACK_AB R3, R173, R172 ;  /* 0x000000acad03723e */ /* 0x008fe200000010ff */
[----:B------:R-:W-:Y:S02]  /*f270*/  IMAD.MOV.U32 R226, RZ, RZ, R138 ;  /* 0x000000ffffe27224 */ /* 0x000fe400078e008a */
[----:B-1----:R-:W-:-:S04]  /*f280*/  FFMA.FTZ R4, R187, c[0x0][0x23c], -R25 ;  /* 0x00008f00bb047a23 */ /* 0x002fc80000010819 */
[----:B------:R1:W2:Y:S02]  /*f290*/  MUFU.EX2 R138, R4 ;  /* 0x00000004008a7308 */ /* 0x0002a40000000800 */
[----:B-1----:R-:W-:Y:S01]  /*f2a0*/  LOP3.LUT R4, R0, R3, RZ, 0xc0, !PT ;  /* 0x0000000300047212 */ /* 0x002fe200078ec0ff */
[----:B------:R-:W-:Y:S01]  /*f2b0*/  HSET2.LE.AND R0, R5, R132, PT ;  /* 0x0000008405007233 */ /* 0x000fe20003803000 */
[----:B----4-:R-:W-:-:S04]  /*f2c0*/  F2FP.BF16.PACK_AB R3, R139, R137 ;  /* 0x000000898b03723e */ /* 0x010fc800000010ff */
[----:B------:R-:W-:Y:S01]  /*f2d0*/  LOP3.LUT R5, R0, R3, RZ, 0xc0, !PT ;  /* 0x0000000300057212 */ /* 0x000fe200078ec0ff */
[----:B------:R-:W-:Y:S01]  /*f2e0*/  HSET2.LE.AND R0, R8, R132, PT ;  /* 0x0000008408007233 */ /* 0x000fe20003803000 */
[----:B------:R-:W-:-:S04]  /*f2f0*/  F2FP.BF16.PACK_AB R3, R175, R174 ;  /* 0x000000aeaf03723e */ /* 0x000fc800000010ff */
[----:B------:R-:W-:Y:S01]  /*f300*/  LOP3.LUT R6, R0, R3, RZ, 0xc0, !PT ;  /* 0x0000000300067212 */ /* 0x000fe200078ec0ff */
[----:B------:R-:W-:Y:S01]  /*f310*/  HSET2.LE.AND R0, R7, R132, PT ;  /* 0x0000008407007233 */ /* 0x000fe20003803000 */
[----:B--2---:R-:W-:-:S04]  /*f320*/  F2FP.BF16.PACK_AB R3, R138, R133 ;  /* 0x000000858a03723e */ /* 0x004fc800000010ff */
[----:B------:R-:W-:Y:S01]  /*f330*/  LOP3.LUT R7, R0, R3, RZ, 0xc0, !PT ;  /* 0x0000000300077212 */ /* 0x000fe200078ec0ff */
[----:B------:R-:W-:-:S06]  /*f340*/  FFMA.FTZ R0, R190, c[0x0][0x23c], -R18 ;  /* 0x00008f00be007a23 */ /* 0x000fcc0000010812 */
[C---:B------:R-:W-:Y:S08]  /*f350*/  HMMA.16816.F32.BF16 R140, R4.reuse, R28, R140 ;  /* 0x0000001c048c723c */ /* 0x040ff0000004188c */
[----:B------:R-:W-:Y:S01]  /*f360*/  HMMA.16816.F32.BF16 R28, R4, R30, R64 ;  /* 0x0000001e041c723c */ /* 0x000fe20000041840 */
[----:B------:R1:W-:Y:S02]  /*f370*/  MUFU.EX2 R66, R0 ;  /* 0x0000000000427308 */ /* 0x0003e40000000800 */
[----:B-1----:R-:W-:-:S06]  /*f380*/  FFMA.FTZ R0, R191, c[0x0][0x23c], -R18 ;  /* 0x00008f00bf007a23 */ /* 0x002fcc0000010812 */
[----:B------:R1:W2:Y:S01]  /*f390*/  MUFU.EX2 R67, R0 ;  /* 0x0000000000437308 */ /* 0x0002a20000000800 */
[--C-:B------:R-:W-:Y:S02]  /*f3a0*/  FFMA.FTZ R3, R203, c[0x0][0x23c], -R18.reuse ;  /* 0x00008f00cb037a23 */ /* 0x100fe40000010812 */
[----:B-1----:R-:W-:-:S05]  /*f3b0*/  FFMA.FTZ R0, R201, c[0x0][0x23c], -R18 ;  /* 0x00008f00c9007a23 */ /* 0x002fca0000010812 */
[----:B------:R1:W-:Y:S01]  /*f3c0*/  MUFU.EX2 R65, R0 ;  /* 0x0000000000417308 */ /* 0x0003e20000000800 */
[----:B------:R-:W-:Y:S01]  /*f3d0*/  FFMA.FTZ R10, R208, c[0x0][0x23c], -R19 ;  /* 0x00008f00d00a7a23 */ /* 0x000fe20000010813 */
[----:B-1----:R-:W-:-:S05]  /*f3e0*/  LOP3.LUT R0, R27, UR7, R50, 0x96, !PT ;  /* 0x000000071b007c12 */ /* 0x002fca000f8e9632 */
[----:B------:R-:W-:-:S04]  /*f3f0*/  IMAD.WIDE.U32 R8, R0, -0x2daee0ad, RZ ;  /* 0xd2511f5300087825 */ /* 0x000fc800078e00ff */
[----:B------:R-:W-:-:S04]  /*f400*/  FFMA.FTZ R0, R209, c[0x0][0x23c], -R19 ;  /* 0x00008f00d1007a23 */ /* 0x000fc80000010813 */
[----:B------:R1:W-:Y:S01]  /*f410*/  MUFU.EX2 R63, R0 ;  /* 0x00000000003f7308 */ /* 0x0003e20000000800 */
[----:B------:R-:W-:-:S07]  /*f420*/  LOP3.LUT R11, R8, 0xffff, RZ, 0xc0, !PT ;  /* 0x0000ffff080b7812 */ /* 0x000fce00078ec0ff */
[----:B------:R3:W-:Y:S01]  /*f430*/  MUFU.EX2 R64, R3 ;  /* 0x0000000300407308 */ /* 0x0007e20000000800 */
[----:B-1----:R-:W-:Y:S01]  /*f440*/  LOP3.LUT R0, R9, UR16, R48, 0x96, !PT ;  /* 0x0000001009007c12 */ /* 0x002fe2000f8e9630 */
[----:B------:R-:W-:-:S06]  /*f450*/  FFMA.FTZ R9, R210, c[0x0][0x23c], -R19 ;  /* 0x00008f00d2097a23 */ /* 0x000fcc0000010813 */
[----:B------:R1:W4:Y:S01]  /*f460*/  MUFU.EX2 R61, R10 ;  /* 0x0000000a003d7308 */ /* 0x0003220000000800 */
[----:B------:R-:W-:Y:S02]  /*f470*/  LOP3.LUT R15, R8, 0xff, RZ, 0xc0, !PT ;  /* 0x000000ff080f7812 */ /* 0x000fe400078ec0ff */
[----:B---3--:R-:W-:-:S05]  /*f480*/  LOP3.LUT R3, R0, 0xffff, RZ, 0xc0, !PT ;  /* 0x0000ffff00037812 */ /* 0x008fca00078ec0ff */
[----:B------:R3:W-:Y:S01]  /*f490*/  MUFU.EX2 R51, R9 ;  /* 0x0000000900337308 */ /* 0x0007e20000000800 */
[--C-:B------:R-:W-:Y:S02]  /*f4a0*/  SHF.R.U32.HI R12, RZ, 0x10, R8.reuse ;  /* 0x00000010ff0c7819 */ /* 0x100fe40000011608 */
[----:B------:R-:W-:Y:S02]  /*f4b0*/  SHF.R.U32.HI R3, RZ, 0x8, R3 ;  /* 0x00000008ff037819 */ /* 0x000fe40000011603 */
[----:B------:R-:W-:Y:S02]  /*f4c0*/  SHF.R.U32.HI R14, RZ, 0x18, R8 ;  /* 0x00000018ff0e7819 */ /* 0x000fe40000011608 */
[----:B-1----:R-:W-:Y:S02]  /*f4d0*/  LOP3.LUT R10, R0, 0xff, RZ, 0xc0, !PT ;  /* 0x000000ff000a7812 */ /* 0x002fe400078ec0ff */
[--C-:B------:R-:W-:Y:S02]  /*f4e0*/  SHF.R.U32.HI R8, RZ, 0x10, R0.reuse ;  /* 0x00000010ff087819 */ /* 0x100fe40000011600 */
[----:B------:R-:W-:Y:S01]  /*f4f0*/  PRMT R3, R10, 0x5410, R3 ;  /* 0x000054100a037816 */ /* 0x000fe20000000003 */
[----:B---3--:R-:W-:Y:S01]  /*f500*/  FFMA.FTZ R9, R211, c[0x0][0x23c], -R19 ;  /* 0x00008f00d3097a23 */ /* 0x008fe20000010813 */
[----:B------:R-:W-:-:S03]  /*f510*/  SHF.R.U32.HI R13, RZ, 0x18, R0 ;  /* 0x00000018ff0d7819 */ /* 0x000fc60000011600 */
[----:B------:R1:W3:Y:S01]  /*f520*/  MUFU.EX2 R50, R9 ;  /* 0x0000000900327308 */ /* 0x0002e20000000800 */
[----:B------:R-:W-:Y:S01]  /*f530*/  HSET2.LE.AND R0, R3, R132, PT ;  /* 0x0000008403007233 */ /* 0x000fe20003803000 */
[----:B--2---:R-:W-:-:S04]  /*f540*/  F2FP.BF16.PACK_AB R3, R67, R66 ;  /* 0x000000424303723e */ /* 0x004fc800000010ff */
[----:B------:R-:W-:Y:S02]  /*f550*/  LOP3.LUT R128, R0, R3, RZ, 0xc0, !PT ;  /* 0x0000000300807212 */ /* 0x000fe400078ec0ff */
[----:B-1----:R-:W-:-:S04]  /*f560*/  LOP3.LUT R9, R8, 0xff, RZ, 0xc0, !PT ;  /* 0x000000ff08097812 */ /* 0x002fc800078ec0ff */
[----:B------:R-:W-:Y:S02]  /*f570*/  PRMT R9, R9, 0x5410, R13 ;  /* 0x0000541009097816 */ /* 0x000fe4000000000d */
[----:B----4-:R-:W-:-:S03]  /*f580*/  F2FP.BF16.PACK_AB R3, R61, R63 ;  /* 0x0000003f3d03723e */ /* 0x010fc600000010ff */
[----:B------:R-:W-:-:S05]  /*f590*/  HSET2.LE.AND R0, R9, R132, PT ;  /* 0x0000008409007233 */ /* 0x000fca0003803000 */
[----:B------:R-:W-:Y:S01]  /*f5a0*/  LOP3.LUT R129, R0, R3, RZ, 0xc0, !PT ;  /* 0x0000000300817212 */ /* 0x000fe200078ec0ff */
[----:B------:R-:W-:-:S04]  /*f5b0*/  FFMA.FTZ R0, R229, c[0x0][0x23c], -R24 ;  /* 0x00008f00e5007a23 */ /* 0x000fc80000010818 */
[----:B------:R1:W-:Y:S01]  /*f5c0*/  MUFU.EX2 R27, R0 ;  /* 0x00000000001b7308 */ /* 0x0003e20000000800 */
[----:B------:R-:W-:Y:S01]  /*f5d0*/  HMMA.16816.F32.BF16 R68, R4, R20, R68 ;  /* 0x000000140444723c */ /* 0x000fe20000041844 */
[----:B------:R-:W-:Y:S01]  /*f5e0*/  LOP3.LUT R10, R12, 0xff, RZ, 0xc0, !PT ;  /* 0x000000ff0c0a7812 */ /* 0x000fe200078ec0ff */
[----:B-1----:R-:W-:-:S05]  /*f5f0*/  FFMA.FTZ R0, R214, c[0x0][0x23c], -R24 ;  /* 0x00008f00d6007a23 */ /* 0x002fca0000010818 */
[----:B------:R1:W2:Y:S01]  /*f600*/  MUFU.EX2 R49, R0 ;  /* 0x0000000000317308 */ /* 0x0002a20000000800 */
[----:B------:R-:W-:Y:S01]  /*f610*/  HMMA.16816.F32.BF16 R84, R4, R32, R84 ;  /* 0x000000200454723c */ /* 0x000fe20000041854 */
[--C-:B------:R-:W-:Y:S01]  /*f620*/  FFMA.FTZ R3, R213, c[0x0][0x23c], -R24.reuse ;  /* 0x00008f00d5037a23 */ /* 0x100fe20000010818 */
[----:B------:R-:W-:Y:S01]  /*f630*/  SHF.R.U32.HI R11, RZ, 0x8, R11 ;  /* 0x00000008ff0b7819 */ /* 0x000fe2000001160b */
[----:B-1----:R-:W-:-:S04]  /*f640*/  FFMA.FTZ R0, R212, c[0x0][0x23c], -R24 ;  /* 0x00008f00d4007a23 */ /* 0x002fc80000010818 */
[----:B------:R1:W-:Y:S01]  /*f650*/  MUFU.EX2 R48, R0 ;  /* 0x0000000000307308 */ /* 0x0003e20000000800 */
[----:B------:R-:W-:Y:S01]  /*f660*/  HMMA.16816.F32.BF16 R100, R4, R36, R100 ;  /* 0x000000240464723c */ /* 0x000fe20000041864 */
[----:B------:R-:W-:-:S07]  /*f670*/  PRMT R10, R10, 0x5410, R14 ;  /* 0x000054100a0a7816 */ /* 0x000fce000000000e */
[----:B------:R-:W-:Y:S01]  /*f680*/  HMMA.16816.F32.BF16 R52, R4, R40, R52 ;  /* 0x000000280434723c */ /* 0x000fe20000041834 */
[----:B-1----:R-:W-:-:S07]  /*f690*/  LOP3.LUT R0, R17, UR7, R62, 0x96, !PT ;  /* 0x0000000711007c12 */ /* 0x002fce000f8e963e */
[----:B------:R-:W-:Y:S01]  /*f6a0*/  HMMA.16816.F32.BF16 R164, R4, R44, R164 ;  /* 0x0000002c04a4723c */ /* 0x000fe200000418a4 */
[----:B------:R1:W-:Y:S01]  /*f6b0*/  MUFU.EX2 R26, R3 ;  /* 0x00000003001a7308 */ /* 0x0003e20000000800 */
[----:B------:R-:W-:-:S06]  /*f6c0*/  PRMT R8, R15, 0x5410, R11 ;  /* 0x000054100f087816 */ /* 0x000fcc000000000b */
[C---:B------:R-:W-:Y:S08]  /*f6d0*/  HMMA.16816.F32.BF16 R20, R4.reuse, R22, R80 ;  /* 0x000000160414723c */ /* 0x040ff00000041850 */
[C---:B------:R-:W-:Y:S08]  /*f6e0*/  HMMA.16816.F32.BF16 R32, R4.reuse, R34, R96 ;  /* 0x000000220420723c */ /* 0x040ff00000041860 */
[C---:B------:R-:W-:Y:S01]  /*f6f0*/  HMMA.16816.F32.BF16 R36, R4.reuse, R38, R108 ;  /* 0x000000260424723c */ /* 0x040fe2000004186c */
[--C-:B------:R-:W-:Y:S01]  /*f700*/  HSET2.LE.AND R10, R10, R132.reuse, PT ;  /* 0x000000840a0a7233 */ /* 0x100fe20003803000 */
[----:B------:R-:W-:Y:S01]  /*f710*/  F2FP.BF16.PACK_AB R9, R64, R65 ;  /* 0x000000414009723e */ /* 0x000fe200000010ff */
[----:B------:R-:W-:Y:S01]  /*f720*/  FFMA.FTZ R12, R250, R58, R182 ;  /* 0x0000003afa0c7223 */ /* 0x000fe200000100b6 */
[----:B------:R-:W-:Y:S04]  /*f730*/  LDSM.16.MT88.4 R16, [R218+0xbc00] ;  /* 0x00bc0000da10783b */ /* 0x000fe80000004200 */
[C---:B------:R-:W-:Y:S08]  /*f740*/  HMMA.16816.F32.BF16 R40, R4.reuse, R42, R120 ;  /* 0x0000002a0428723c */ /* 0x040ff00000041878 */
[----:B------:R-:W-:Y:S01]  /*f750*/  HMMA.16816.F32.BF16 R44, R4, R46, R168 ;  /* 0x0000002e042c723c */ /* 0x000fe200000418a8 */
[----:B---3--:R-:W-:Y:S01]  /*f760*/  F2FP.BF16.PACK_AB R11, R50, R51 ;  /* 0x00000033320b723e */ /* 0x008fe200000010ff */
[----:B------:R-:W-:Y:S01]  /*f770*/  HSET2.LE.AND R8, R8, R132, PT ;  /* 0x0000008408087233 */ /* 0x000fe20003803000 */
[----:B------:R-:W3:Y:S04]  /*f780*/  LDSM.16.MT88.4 R80, [R218+0x9c00] ;  /* 0x009c0000da50783b */ /* 0x000ee80000004200 */
[----:B------:R-:W-:Y:S01]  /*f790*/  IMAD.WIDE.U32 R4, R0, -0x2daee0ad, RZ ;  /* 0xd2511f5300047825 */ /* 0x000fe200078e00ff */
[----:B------:R-:W4:Y:S03]  /*f7a0*/  LDSM.16.MT88.4 R96, [R216+0xac00] ;  /* 0x00ac0000d860783b */ /* 0x000f260000004200 */
[----:B------:R-:W-:Y:S01]  /*f7b0*/  FFMA.FTZ R6, R230, c[0x0][0x23c], -R25 ;  /* 0x00008f00e6067a23 */ /* 0x000fe20000010819 */
[----:B-1----:R-:W-:Y:S01]  /*f7c0*/  LOP3.LUT R3, R4, 0xffff, RZ, 0xc0, !PT ;  /* 0x0000ffff04037812 */ /* 0x002fe200078ec0ff */
[----:B------:R-:W1:Y:S02]  /*f7d0*/  LDSM.16.MT88.4 R108, [R218+0xac00] ;  /* 0x00ac0000da6c783b */ /* 0x000e640000004200 */
[----:B------:R5:W-:Y:S01]  /*f7e0*/  MUFU.EX2 R24, R6 ;  /* 0x0000000600187308 */ /* 0x000be20000000800 */
[----:B------:R-:W-:Y:S01]  /*f7f0*/  SHF.R.U32.HI R3, RZ, 0x8, R3 ;  /* 0x00000008ff037819 */ /* 0x000fe20000011603 */
[----:B------:R-:W1:Y:S01]  /*f800*/  LDSM.16.MT88.4 R120, [R216+0xbc00] ;  /* 0x00bc0000d878783b */ /* 0x000e620000004200 */
[----:B------:R-:W-:Y:S01]  /*f810*/  LOP3.LUT R0, R5, UR16, R60, 0x96, !PT ;  /* 0x0000001005007c12 */ /* 0x000fe2000f8e963c */
[----:B------:R-:W-:Y:S01]  /*f820*/  FFMA.FTZ R5, R231, c[0x0][0x23c], -R25 ;  /* 0x00008f00e7057a23 */ /* 0x000fe20000010819 */
[----:B------:R-:W-:-:S02]  /*f830*/  LOP3.LUT R131, R10, R11, RZ, 0xc0, !PT ;  /* 0x0000000b0a837212 */ /* 0x000fc400078ec0ff */
[----:B------:R-:W-:Y:S01]  /*f840*/  LOP3.LUT R130, R8, R9, RZ, 0xc0, !PT ;  /* 0x0000000908827212 */ /* 0x000fe200078ec0ff */
[----:B------:R2:W1:Y:S01]  /*f850*/  MUFU.EX2 R15, R5 ;  /* 0x00000005000f7308 */ /* 0x0004620000000800 */
[----:B------:R-:W-:Y:S02]  /*f860*/  SHF.R.U32.HI R7, RZ, 0x10, R4 ;  /* 0x00000010ff077819 */ /* 0x000fe40000011604 */
[----:B-----5:R-:W-:Y:S01]  /*f870*/  LOP3.LUT R6, R4, 0xff, RZ, 0xc0, !PT ;  /* 0x000000ff04067812 */ /* 0x020fe200078ec0ff */
[----:B------:R-:W-:-:S03]  /*f880*/  FFMA.FTZ R8, R215, c[0x0][0x23c], -R25 ;  /* 0x00008f00d7087a23 */ /* 0x000fc60000010819 */
[----:B------:R-:W-:Y:S01]  /*f890*/  PRMT R10, R6, 0x5410, R3 ;  /* 0x00005410060a7816 */ /* 0x000fe20000000003 */
[----:B------:R-:W-:Y:S01]  /*f8a0*/  FFMA.FTZ R3, R228, c[0x0][0x23c], -R25 ;  /* 0x00008f00e4037a23 */ /* 0x000fe20000010819 */
[----:B------:R-:W-:Y:S02]  /*f8b0*/  SHF.R.U32.HI R9, RZ, 0x18, R4 ;  /* 0x00000018ff097819 */ /* 0x000fe40000011604 */
[C---:B--2---:R-:W-:Y:S01]  /*f8c0*/  LOP3.LUT R5, R0.reuse, 0xffff, RZ, 0xc0, !PT ;  /* 0x0000ffff00057812 */ /* 0x044fe200078ec0ff */
[----:B------:R2:W-:Y:S01]  /*f8d0*/  MUFU.EX2 R14, R3 ;  /* 0x00000003000e7308 */ /* 0x0005e20000000800 */
[----:B------:R-:W-:Y:S02]  /*f8e0*/  LOP3.LUT R6, R0, 0xff, RZ, 0xc0, !PT ;  /* 0x000000ff00067812 */ /* 0x000fe400078ec0ff */
[----:B------:R-:W-:Y:S02]  /*f8f0*/  SHF.R.U32.HI R4, RZ, 0x18, R0 ;  /* 0x00000018ff047819 */ /* 0x000fe40000011600 */
[----:B------:R-:W-:-:S03]  /*f900*/  SHF.R.U32.HI R5, RZ, 0x8, R5 ;  /* 0x00000008ff057819 */ /* 0x000fc60000011605 */
[----:B------:R5:W1:Y:S01]  /*f910*/  MUFU.EX2 R13, R8 ;  /* 0x00000008000d7308 */ /* 0x000a620000000800 */
[----:B------:R-:W-:Y:S02]  /*f920*/  PRMT R5, R6, 0x5410, R5 ;  /* 0x0000541006057816 */ /* 0x000fe40000000005 */
[----:B--2---:R-:W-:Y:S02]  /*f930*/  SHF.R.U32.HI R3, RZ, 0x10, R0 ;  /* 0x00000010ff037819 */ /* 0x004fe40000011600 */
[----:B------:R-:W-:Y:S02]  /*f940*/  LOP3.LUT R0, R7, 0xff, RZ, 0xc0, !PT ;  /* 0x000000ff07007812 */ /* 0x000fe400078ec0ff */
[----:B------:R-:W-:Y:S02]  /*f950*/  LOP3.LUT R3, R3, 0xff, RZ, 0xc0, !PT ;  /* 0x000000ff03037812 */ /* 0x000fe400078ec0ff */
[----:B------:R-:W-:Y:S02]  /*f960*/  PRMT R0, R0, 0x5410, R9 ;  /* 0x0000541000007816 */ /* 0x000fe40000000009 */
[----:B------:R-:W-:-:S03]  /*f970*/  PRMT R4, R3, 0x5410, R4 ;  /* 0x0000541003047816 */ /* 0x000fc60000000004 */
[--C-:B-----5:R-:W-:Y:S01]  /*f980*/  HSET2.LE.AND R8, R0, R132.reuse, PT ;  /* 0x0000008400087233 */ /* 0x120fe20003803000 */
[----:B------:R-:W-:Y:S01]  /*f990*/  F2FP.BF16.PACK_AB R3, R49, R27 ;  /* 0x0000001b3103723e */ /* 0x000fe200000010ff */
[--C-:B------:R-:W-:Y:S01]  /*f9a0*/  HSET2.LE.AND R0, R5, R132.reuse, PT ;  /* 0x0000008405007233 */ /* 0x100fe20003803000 */
[----:B-1----:R-:W-:Y:S01]  /*f9b0*/  F2FP.BF16.PACK_AB R5, R15, R24 ;  /* 0x000000180f05723e */ /* 0x002fe200000010ff */
[----:B------:R-:W-:-:S03]  /*f9c0*/  HSET2.LE.AND R4, R4, R132, PT ;  /* 0x0000008404047233 */ /* 0x000fc60003803000 */
[----:B------:R-:W-:Y:S02]  /*f9d0*/  LOP3.LUT R168, R0, R3, RZ, 0xc0, !PT ;  /* 0x0000000300a87212 */ /* 0x000fe400078ec0ff */
[----:B------:R-:W-:Y:S01]  /*f9e0*/  F2FP.BF16.PACK_AB R0, R13, R14 ;  /* 0x0000000e0d00723e */ /* 0x000fe200000010ff */
[----:B------:R-:W-:Y:S01]  /*f9f0*/  HSET2.LE.AND R6, R10, R132, PT ;  /* 0x000000840a067233 */ /* 0x000fe20003803000 */
[----:B------:R-:W-:Y:S02]  /*fa00*/  F2FP.BF16.PACK_AB R7, R26, R48 ;  /* 0x000000301a07723e */ /* 0x000fe400000010ff */
[----:B------:R-:W-:Y:S01]  /*fa10*/  LOP3.LUT R171, R8, R0, RZ, 0xc0, !PT ;  /* 0x0000000008ab7212 */ /* 0x000fe200078ec0ff */
[----:B------:R-:W-:Y:S01]  /*fa20*/  FFMA.FTZ R0, R181, R59, R243 ;  /* 0x0000003bb5007223 */ /* 0x000fe200000100f3 */
[----:B------:R-:W-:Y:S01]  /*fa30*/  LOP3.LUT R169, R4, R5, RZ, 0xc0, !PT ;  /* 0x0000000504a97212 */ /* 0x000fe200078ec0ff */
[----:B------:R-:W-:Y:S01]  /*fa40*/  FADD.FTZ R4, R180, R12 ;  /* 0x0000000cb4047221 */ /* 0x000fe20000010000 */
[----:B------:R-:W-:Y:S01]  /*fa50*/  LOP3.LUT R170, R6, R7, RZ, 0xc0, !PT ;  /* 0x0000000706aa7212 */ /* 0x000fe200078ec0ff */
        /* <DEDUP_REMOVED lines=9> */
[----:B------:R-:W-:Y:S02]  /*faf0*/  FFMA.FTZ R11, R251, R57, R183 ;  /* 0x00000039fb0b7223 */ /* 0x000fe400000100b7 */
[----:B------:R-:W-:Y:S02]  /*fb00*/  FADD.FTZ R0, R233, R0 ;  /* 0x00000000e9007221 */ /* 0x000fe40000010000 */
[----:B------:R-:W-:Y:S02]  /*fb10*/  FFMA.FTZ R9, R252, R56, R247 ;  /* 0x00000038fc097223 */ /* 0x000fe400000100f7 */
        /* <DEDUP_REMOVED lines=30> */
[----:B------:R-:W-:Y:S01]  /*fd00*/  FADD.FTZ R3, R194, R3 ;  /* 0x00000003c2037221 */ /* 0x000fe20000010000 */
[----:B------:R-:W-:Y:S01]  /*fd10*/  UISETP.GE.AND UP0, UPT, UR28, 0x4, UPT ;  /* 0x000000041c00788c */ /* 0x000fe2000bf06270 */
[----:B------:R-:W-:Y:S01]  /*fd20*/  FADD.FTZ R7, R174, R5 ;  /* 0x00000005ae077221 */ /* 0x000fe20000010000 */
[----:B------:R1:W-:Y:S01]  /*fd30*/  STL [R1+0x8], R0 ;  /* 0x0000080001007387 */ /* 0x0003e20000100800 */
[----:B------:R-:W-:-:S02]  /*fd40*/  FADD.FTZ R6, R133, R4 ;  /* 0x0000000485067221 */ /* 0x000fc40000010000 */
[----:B------:R-:W-:Y:S02]  /*fd50*/  FADD.FTZ R5, R193, R3 ;  /* 0x00000003c1057221 */ /* 0x000fe40000010000 */
[----:B------:R-:W-:Y:S02]  /*fd60*/  FADD.FTZ R4, R175, R7 ;  /* 0x00000007af047221 */ /* 0x000fe40000010000 */
[----:B------:R-:W-:Y:S01]  /*fd70*/  FADD.FTZ R3, R138, R6 ;  /* 0x000000068a037221 */ /* 0x000fe20000010000 */
[----:B------:R-:W-:Y:S01]  /*fd80*/  PLOP3.LUT P0, PT, PT, PT, UP0, 0x80, 0x0 ;  /* 0x000000000000781c */ /* 0x000fe20003f0f008 */
[----:B------:R-:W-:Y:S02]  /*fd90*/  FADD.FTZ R5, R192, R5 ;  /* 0x00000005c0057221 */ /* 0x000fe40000010000 */
[----:B------:R-:W-:Y:S02]  /*fda0*/  FADD.FTZ R6, R27, R4 ;  /* 0x000000041b067221 */ /* 0x000fe40000010000 */
[----:B------:R-:W-:-:S02]  /*fdb0*/  FADD.FTZ R4, R24, R3 ;  /* 0x0000000318047221 */ /* 0x000fc40000010000 */
[----:B------:R-:W-:Y:S01]  /*fdc0*/  FADD.FTZ R3, R66, R5 ;  /* 0x0000000542037221 */ /* 0x000fe20000010000 */
[----:B------:R-:W-:Y:S01]  /*fdd0*/  HMMA.16816.F32.BF16 R144, R128, R152, R144 ;  /* 0x000000988090723c */ /* 0x000fe20000041890 */
[----:B------:R-:W-:Y:S02]  /*fde0*/  FADD.FTZ R5, R49, R6 ;  /* 0x0000000631057221 */ /* 0x000fe40000010000 */
[----:B------:R-:W-:Y:S02]  /*fdf0*/  FADD.FTZ R4, R15, R4 ;  /* 0x000000040f047221 */ /* 0x000fe40000010000 */
[----:B------:R-:W-:-:S03]  /*fe00*/  FADD.FTZ R3, R67, R3 ;  /* 0x0000000343037221 */ /* 0x000fc60000010000 */
[----:B------:R-:W-:Y:S01]  /*fe10*/  HMMA.16816.F32.BF16 R148, R128, R154, R148 ;  /* 0x0000009a8094723c */ /* 0x000fe20000041894 */
[----:B------:R-:W-:Y:S01]  /*fe20*/  FADD.FTZ R5, R48, R5 ;  /* 0x0000000530057221 */ /* 0x000fe20000010000 */
[----:B------:R-:W-:Y:S01]  /*fe30*/  @UP0 UIADD3 UR28, UR28, -0x4, URZ ;  /* 0xfffffffc1c1c0890 */ /* 0x000fe2000fffe03f */
[----:B------:R-:W-:Y:S02]  /*fe40*/  FADD.FTZ R4, R14, R4 ;  /* 0x000000040e047221 */ /* 0x000fe40000010000 */
[----:B------:R-:W-:-:S03]  /*fe50*/  FADD.FTZ R3, R65, R3 ;  /* 0x0000000341037221 */ /* 0x000fc60000010000 */
[----:B---3--:R-:W-:Y:S01]  /*fe60*/  HMMA.16816.F32.BF16 R72, R128, R80, R72 ;  /* 0x000000508048723c */ /* 0x008fe20000041848 */
[----:B------:R-:W-:-:S07]  /*fe70*/  FADD.FTZ R250, R26, R5 ;  /* 0x000000051afa7221 */ /* 0x000fce0000010000 */
[----:B------:R-:W-:Y:S01]  /*fe80*/  HMMA.16816.F32.BF16 R76, R128, R82, R76 ;  /* 0x00000052804c723c */ /* 0x000fe2000004184c */
[----:B------:R-:W-:-:S07]  /*fe90*/  FADD.FTZ R251, R13, R4 ;  /* 0x000000040dfb7221 */ /* 0x000fce0000010000 */
[----:B----4-:R-:W-:Y:S01]  /*fea0*/  HMMA.16816.F32.BF16 R88, R128, R96, R88 ;  /* 0x000000608058723c */ /* 0x010fe20000041858 */
[----:B------:R-:W-:-:S07]  /*feb0*/  FADD.FTZ R252, R64, R3 ;  /* 0x0000000340fc7221 */ /* 0x000fce0000010000 */
[C---:B------:R-:W-:Y:S08]  /*fec0*/  HMMA.16816.F32.BF16 R92, R128.reuse, R98, R92 ;  /* 0x00000062805c723c */ /* 0x040ff0000004185c */
[C---:B------:R-:W-:Y:S08]  /*fed0*/  HMMA.16816.F32.BF16 R104, R128.reuse, R108, R104 ;  /* 0x0000006c8068723c */ /* 0x040ff00000041868 */
        /* <DEDUP_REMOVED lines=18> */
.L_x_339:
[----:B-1----:R-:W-:-:S12]  /*10000*/  UIADD3 UR28, UR29, -0x1, URZ ;  /* 0xffffffff1d1c7890 */ /* 0x002fd8000fffe03f */
.L_x_342:
[----:B-1----:R-:W-:-:S13]  /*10010*/  ISETP.LE.AND P0, PT, RZ, UR28, PT ;  /* 0x0000001cff007c0c */ /* 0x002fda000bf03270 */
[----:B------:R-:W-:Y:S05]  /*10020*/  @!P0 BRA `(.L_x_343) ;  /* 0x000041d000008947 */ /* 0x000fea0003800000 */
[----:B------:R-:W2:Y:S01]  /*10030*/  LDL.LU R9, [R1+0x50] ;  /* 0x0000500001097983 */ /* 0x000ea20000300800 */
[----:B------:R-:W-:Y:S01]  /*10040*/  MOV R137, R2 ;  /* 0x0000000200897202 */ /* 0x000fe20000000f00 */
[----:B------:R-:W1:Y:S01]  /*10050*/  LDC.U8 R223, c[0x0][0x2d8] ;  /* 0x0000b600ffdf7b82 */ /* 0x000e620000000000 */
[----:B------:R-:W-:Y:S01]  /*10060*/  UMOV UR29, 0x5 ;  /* 0x00000005001d7882 */ /* 0x000fe20000000000 */
[----:B------:R-:W3:Y:S01]  /*10070*/  LDL.LU R8, [R1] ;  /* 0x0000000001087983 */ /* 0x000ee20000300800 */
[----:B------:R-:W-:Y:S01]  /*10080*/  ULDC.64 UR4, c[0x0][0x1a0] ;  /* 0x0000680000047ab9 */ /* 0x000fe20000000a00 */
[----:B------:R-:W-:Y:S01]  /*10090*/  MOV R132, R135 ;  /* 0x0000008700847202 */ /* 0x000fe20000000f00 */
[----:B------:R-:W-:Y:S01]  /*100a0*/  USHF.L.U64.HI UR5, UR4, UR29, UR5 ;  /* 0x0000001d04057299 */ /* 0x000fe20008010205 */
[----:B------:R-:W4:Y:S01]  /*100b0*/  LDL.LU R3, [R1+0x40] ;  /* 0x0000400001037983 */ /* 0x000f220000300800 */
[----:B------:R-:W-:Y:S01]  /*100c0*/  USHF.L.U32 UR4, UR4, 0x5, URZ ;  /* 0x0000000504047899 */ /* 0x000fe2000800063f */
[----:B------:R-:W-:Y:S01]  /*100d0*/  MOV R0, R136 ;  /* 0x0000008800007202 */ /* 0x000fe20000000f00 */
[----:B------:R-:W-:Y:S01]  /*100e0*/  IMAD.MOV.U32 R133, RZ, RZ, R134 ;  /* 0x000000ffff857224 */ /* 0x000fe200078e0086 */
[----:B------:R-:W5:Y:S01]  /*100f0*/  LDL.LU.64 R6, [R1+0x38] ;  /* 0x0000380001067983 */ /* 0x000f620000300a00 */
[----:B------:R-:W-:-:S02]  /*10100*/  USHF.L.U64.HI UR30, UR4, 0x1, UR5 ;  /* 0x00000001041e7899 */ /* 0x000fc40008010205 */
[----:B------:R-:W-:Y:S01]  /*10110*/  USHF.L.U32 UR31, UR4, 0x1, URZ ;  /* 0x00000001041f7899 */ /* 0x000fe2000800063f */
[----:B------:R-:W2:Y:S04]  /*10120*/  LDL.LU.64 R4, [R1+0x48] ;  /* 0x0000480001047983 */ /* 0x000ea80000300a00 */
[----:B------:R-:W3:Y:S01]  /*10130*/  LDL.LU R10, [R1+0x4] ;  /* 0x00000400010a7983 */ /* 0x000ee20000300800 */
[----:B-1----:R-:W-:Y:S01]  /*10140*/  PRMT R223, R223, 0x7054, R223 ;  /* 0x00007054dfdf7816 */ /* 0x002fe200000000df */
[----:B----4-:R-:W-:-:S04]  /*10150*/  IMAD.WIDE.U32 R224, R3, -0x2daee0ad, RZ ;  /* 0xd2511f5303e07825 */ /* 0x010fc800078e00ff */
[----:B-----5:R-:W-:Y:S01]  /*10160*/  IMAD.MOV.U32 R3, RZ, RZ, R7 ;  /* 0x000000ffff037224 */ /* 0x020fe200078e0007 */
[----:B--2---:R-:W-:-:S05]  /*10170*/  MOV R2, R4 ;  /* 0x0000000400027202 */ /* 0x004fca0000000f00 */
[----:B------:R1:W-:Y:S01]  /*10180*/  STL.64 [R1], R2 ;  /* 0x0000000201007387 */ /* 0x0003e20000100a00 */
[----:B---3--:R-:W-:-:S04]  /*10190*/  IMAD.WIDE.U32 R234, R10, -0x326172a9, RZ ;  /* 0xcd9e8d570aea7825 */ /* 0x008fc800078e00ff */
[----:B------:R-:W-:Y:S01]  /*101a0*/  IMAD.WIDE.U32 R232, R9, -0x326172a9, RZ ;  /* 0xcd9e8d5709e87825 */ /* 0x000fe200078e00ff */
[----:B------:R-:W-:-:S04]  /*101b0*/  LOP3.LUT R228, R235, R8, RZ, 0x3c, !PT ;  /* 0x00000008ebe47212 */ /* 0x000fc800078e3cff */
[----:B------:R-:W-:Y:S01]  /*101c0*/  LOP3.LUT R226, R233, R8, RZ, 0x3c, !PT ;  /* 0x00000008e9e27212 */ /* 0x000fe200078e3cff */
[----:B------:R-:W-:-:S04]  /*101d0*/  IMAD.WIDE.U32 R228, R228, -0x2daee0ad, RZ ;  /* 0xd2511f53e4e47825 */ /* 0x000fc800078e00ff */
[----:B------:R-:W-:Y:S01]  /*101e0*/  IMAD.WIDE.U32 R226, R226, -0x2daee0ad, RZ ;  /* 0xd2511f53e2e27825 */ /* 0x000fe200078e00ff */
[----:B------:R-:W-:Y:S05]  /*101f0*/  BRA `(.L_x_344) ;  /* 0x000001d000007947 */ /* 0x000fea0003800000 */
.L_x_346:
[----:B------:R-:W2:Y:S01]  /*10200*/  LDL.64 R230, [R1+0x18] ;  /* 0x0000180001e67983 */ /* 0x000ea20000100a00 */
[----:B------:R-:W-:Y:S02]  /*10210*/  ULDC.64 UR4, c[0x0][0x198] ;  /* 0x0000660000047ab9 */ /* 0x000fe40000000a00 */
[----:B------:R-:W-:Y:S01]  /*10220*/  UIADD3 UR32, UR28, -0x1, URZ ;  /* 0xffffffff1c207890 */ /* 0x000fe2000fffe03f */
[----:B------:R-:W3:Y:S03]  /*10230*/  LDL.64 R138, [R1+0x10] ;  /* 0x00001000018a7983 */ /* 0x000ee60000100a00 */
[----:B------:R-:W-:Y:S02]  /*10240*/  USHF.R.S32.HI UR29, URZ, 0x1f, UR32 ;  /* 0x0000001f3f1d7899 */ /* 0x000fe40008011420 */
[----:B------:R-:W-:Y:S02]  /*10250*/  UIMAD.WIDE.U32 UR34, UR32, UR4, URZ ;  /* 0x00000004202272a5 */ /* 0x000fe4000f8e003f */
[----:B------:R-:W-:Y:S04]  /*10260*/  UIMAD UR29, UR29, UR4, URZ ;  /* 0x000000041d1d72a4 */ /* 0x000fe8000f8e023f */
[----:B------:R-:W-:Y:S01]  /*10270*/  UIMAD UR29, UR32, UR5, UR29 ;  /* 0x00000005201d72a4 */ /* 0x000fe2000f8e021d */
[----:B------:R-:W-:Y:S02]  /*10280*/  IMAD.U32 R3, RZ, RZ, UR34 ;  /* 0x00000022ff037e24 */ /* 0x000fe4000f8e00ff */
[----:B------:R-:W-:Y:S01]  /*10290*/  IMAD.U32 R135, RZ, RZ, UR34 ;  /* 0x00000022ff877e24 */ /* 0x000fe2000f8e00ff */
[----:B------:R-:W-:Y:S06]  /*102a0*/  UIADD3 UR29, UR35, UR29, URZ ;  /* 0x0000001d231d7290 */ /* 0x000fec000fffe03f */
[----:B------:R-:W-:Y:S01]  /*102b0*/  IMAD.U32 R134, RZ, RZ, UR29 ;  /* 0x0000001dff867e24 */ /* 0x000fe2000f8e00ff */
[----:B--2---:R-:W-:Y:S04]  /*102c0*/  LEA R3, P1, R3, R230, 0x6 ;  /* 0x000000e603037211 */ /* 0x004fe800078230ff */
[----:B------:R-:W-:Y:S02]  /*102d0*/  LEA R2, P2, R3, c[0x0][0x168], 0x1 ;  /* 0x00005a0003027a11 */ /* 0x000fe400078408ff */
[----:B---3--:R-:W-:Y:S02]  /*102e0*/  LEA.HI.X R135, R135, R139, R134, 0x6, P1 ;  /* 0x0000008b87877211 */ /* 0x008fe400008f3486 */
        /* <DEDUP_REMOVED lines=14> */
.L_x_344:
[----:B-1----:R-:W2:Y:S01]  /*103d0*/  LDL.64 R2, [R1] ;  /* 0x0000000001027983 */ /* 0x002ea20000100a00 */
[----:B------:R-:W-:Y:S04]  /*103e0*/  DEPBAR.LE SB0, 0x0 ;  /* 0x000080000000791a */ /* 0x000fe80000000000 */
[----:B------:R-:W-:Y:S01]  /*103f0*/  USHF.R.S32.HI UR5, URZ, 0x1f, UR28 ;  /* 0x0000001f3f057899 */ /* 0x000fe2000801141c */
[----:B------:R-:W-:Y:S01]  /*10400*/  BAR.SYNC.DEFER_BLOCKING 0x0 ;  /* 0x0000000000007b1d */ /* 0x000fe20000010000 */
[----:B------:R-:W-:Y:S01]  /*10410*/  UIMAD UR4, UR21, UR28, URZ ;  /* 0x0000001c150472a4 */ /* 0x000fe2000f8e023f */
[----:B------:R-:W-:Y:S03]  /*10420*/  IMAD.U32 R4, RZ, RZ, UR28 ;  /* 0x0000001cff047e24 */ /* 0x000fe6000f8e00ff */
[----:B------:R-:W-:Y:S01]  /*10430*/  UIMAD UR4, UR5, UR22, UR4 ;  /* 0x00000016050472a4 */ /* 0x000fe2000f8e0204 */
[----:B--2---:R-:W-:Y:S05]  /*10440*/  IMAD.WIDE.U32 R4, R4, UR22, R2 ;  /* 0x0000001604047c25 */ /* 0x004fea000f8e0002 */
[C---:B------:R-:W-:Y:S02]  /*10450*/  LEA R2, P0, R4.reuse, c[0x0][0x170], 0x1 ;  /* 0x00005c0004027a11 */ /* 0x040fe400078008ff */
[----:B------:R-:W-:Y:S04]  /*10460*/  IADD3 R3, R5, UR4, RZ ;  /* 0x0000000405037c10 */ /* 0x000fe8000fffe0ff */
[----:B------:R-:W-:Y:S02]  /*10470*/  LEA.HI.X R3, R4, c[0x0][0x174], R3, 0x1, P0 ;  /* 0x00005d0004037a11 */ /* 0x000fe400000f0c03 */
[----:B------:R-:W-:Y:S03]  /*10480*/  IADD3 R4, P0, R2, UR31, RZ ;  /* 0x0000001f02047c10 */ /* 0x000fe6000ff1e0ff */
[----:B------:R-:W-:Y:S01]  /*10490*/  @!PT LDS RZ, [RZ] ;  /* 0x00000000fffff984 */ /* 0x000fe20000000800 */
[----:B------:R-:W-:Y:S01]  /*104a0*/  @!PT LDS RZ, [RZ] ;  /* 0x00000000fffff984 */ /* 0x000fe20000000800 */
[----:B------:R-:W-:Y:S01]  /*104b0*/  @!PT LDS RZ, [RZ] ;  /* 0x00000000fffff984 */ /* 0x000fe20000000800 */
[----:B------:R1:W-:Y:S01]  /*104c0*/  LDGSTS.E.BYPASS.LTC128B.128 [R222+0x9000], [R2.64] ;  /* 0x0900000002de7fae */ /* 0x0003e2000b901d58 */
[----:B------:R-:W-:Y:S02]  /*104d0*/  IADD3.X R5, R3, UR30, RZ, P0, !PT ;  /* 0x0000001e03057c10 */ /* 0x000fe400087fe4ff */
[----:B------:R-:W-:Y:S03]  /*104e0*/  ISETP.LT.AND P0, PT, RZ, UR28, PT ;  /* 0x0000001cff007c0c */ /* 0x000fe6000bf01270 */
[----:B------:R1:W-:Y:S06]  /*104f0*/  LDGSTS.E.BYPASS.LTC128B.128 [R222+0xa000], [R2.64+0x40] ;  /* 0x0a00004002de7fae */ /* 0x0003ec000b901d58 */
[----:B------:R1:W-:Y:S06]  /*10500*/  LDGSTS.E.BYPASS.LTC128B.128 [R222+0xb000], [R2.64+0x80] ;  /* 0x0b00008002de7fae */ /* 0x0003ec000b901d58 */
[----:B------:R2:W-:Y:S06]  /*10510*/  LDGSTS.E.BYPASS.LTC128B.128 [R222+0x9800], [R4.64] ;  /* 0x0980000004de7fae */ /* 0x0005ec000b901d58 */
[----:B------:R2:W-:Y:S06]  /*10520*/  LDGSTS.E.BYPASS.LTC128B.128 [R222+0xa800], [R4.64+0x40] ;  /* 0x0a80004004de7fae */ /* 0x0005ec000b901d58 */
[----:B------:R2:W-:Y:S06]  /*10530*/  LDGSTS.E.BYPASS.LTC128B.128 [R222+0xb800], [R4.64+0x80] ;  /* 0x0b80008004de7fae */ /* 0x0005ec000b901d58 */
        /* <DEDUP_REMOVED lines=12> */
[----:B------:R-:W1:Y:S01]  /*10600*/  LDSM.16.M88.4 R188, [R219+0x6400] ;  /* 0x00640000dbbc783b */ /* 0x000e620000000200 */
[-C--:B------:R-:W-:Y:S05]  /*10610*/  HMMA.16816.F32.BF16 R12, R60, R18.reuse, RZ ;  /* 0x000000123c0c723c */ /* 0x080fea00000418ff */
[----:B------:R-:W1:Y:S03]  /*10620*/  LDSM.16.M88.4 R192, [R219+0x6800] ;  /* 0x00680000dbc0783b */ /* 0x000e660000000200 */
[C---:B------:R-:W-:Y:S03]  /*10630*/  HMMA.16816.F32.BF16 R16, R64.reuse, R18, RZ ;  /* 0x000000124010723c */ /* 0x040fe600000418ff */
[----:B------:R-:W1:Y:S05]  /*10640*/  LDSM.16.M88.4 R196, [R219+0x6c00] ;  /* 0x006c0000dbc4783b */ /* 0x000e6a0000000200 */
[-C--:B----4-:R-:W-:Y:S01]  /*10650*/  HMMA.16816.F32.BF16 R20, R64, R32.reuse, RZ ;  /* 0x000000204014723c */ /* 0x090fe200000418ff */
[----:B------:R-:W-:Y:S06]  /*10660*/  LDSM.16.M88.4 R200, [R217+0x7000] ;  /* 0x00700000d9c8783b */ /* 0x000fec0000000200 */
[----:B------:R-:W-:Y:S01]  /*10670*/  LDSM.16.M88.4 R204, [R220+0x3000] ;  /* 0x00300000dccc783b */ /* 0x000fe20000000200 */
[C---:B------:R-:W-:Y:S05]  /*10680*/  HMMA.16816.F32.BF16 R24, R60.reuse, R32, RZ ;  /* 0x000000203c18723c */ /* 0x040fea00000418ff */
[----:B------:R-:W-:Y:S03]  /*10690*/  LDSM.16.M88.4 R208, [R219+0x7800] ;  /* 0x00780000dbd0783b */ /* 0x000fe60000000200 */
[-C--:B------:R-:W-:Y:S03]  /*106a0*/  HMMA.16816.F32.BF16 R28, R60, R34.reuse, RZ ;  /* 0x000000223c1c723c */ /* 0x080fe600000418ff */
[----:B------:R-:W-:Y:S05]  /*106b0*/  LDSM.16.M88.4 R212, [R219+0x7c00] ;  /* 0x007c0000dbd4783b */ /* 0x000fea0000000200 */
[C---:B------:R-:W-:Y:S08]  /*106c0*/  HMMA.16816.F32.BF16 R32, R64.reuse, R34, RZ ;  /* 0x000000224020723c */ /* 0x040ff000000418ff */
[-C--:B-----5:R-:W-:Y:S08]  /*106d0*/  HMMA.16816.F32.BF16 R36, R64, R48.reuse, RZ ;  /* 0x000000304024723c */ /* 0x0a0ff000000418ff */
[C---:B------:R-:W-:Y:S08]  /*106e0*/  HMMA.16816.F32.BF16 R40, R60.reuse, R48, RZ ;  /* 0x000000303c28723c */ /* 0x040ff000000418ff */
[-C--:B------:R-:W-:Y:S08]  /*106f0*/  HMMA.16816.F32.BF16 R44, R60, R50.reuse, RZ ;  /* 0x000000323c2c723c */ /* 0x080ff000000418ff */
[C---:B------:R-:W-:Y:S08]  /*10700*/  HMMA.16816.F32.BF16 R48, R64.reuse, R50, RZ ;  /* 0x000000324030723c */ /* 0x040ff000000418ff */
[-C--:B-1----:R-:W-:Y:S08]  /*10710*/  HMMA.16816.F32.BF16 R52, R64, R172.reuse, RZ ;  /* 0x000000ac4034723c */ /* 0x082ff000000418ff */
[C---:B------:R-:W-:Y:S08]  /*10720*/  HMMA.16816.F32.BF16 R56, R60.reuse, R172, RZ ;  /* 0x000000ac3c38723c */ /* 0x040ff000000418ff */
[-C--:B------:R-:W-:Y:S08]  /*10730*/  HMMA.16816.F32.BF16 R60, R60, R174.reuse, RZ ;  /* 0x000000ae3c3c723c */ /* 0x080ff000000418ff */
[----:B------:R-:W-:Y:S01]  /*10740*/  HMMA.16816.F32.BF16 R64, R64, R174, RZ ;  /* 0x000000ae4040723c */ /* 0x000fe200000418ff */
[----:B------:R-:W1:Y:S07]  /*10750*/  LDSM.16.M88.4 R172, [R220+0x2000] ;  /* 0x00200000dcac783b */ /* 0x000e6e0000000200 */
[-C--:B--2---:R-:W-:Y:S08]  /*10760*/  HMMA.16816.F32.BF16 R4, R176, R180.reuse, R4 ;  /* 0x000000b4b004723c */ /* 0x084ff00000041804 */
[C---:B---3--:R-:W-:Y:S08]  /*10770*/  HMMA.16816.F32.BF16 R8, R184.reuse, R180, R8 ;  /* 0x000000b4b808723c */ /* 0x048ff00000041808 */
        /* <DEDUP_REMOVED lines=16> */
[----:B------:R-:W3:Y:S07]  /*10880*/  LDSM.16.M88.4 R184, [R217+0x7800] ;  /* 0x00780000d9b8783b */ /* 0x000eee0000000200 */
[----:B------:R-:W-:Y:S01]  /*10890*/  HMMA.16816.F32.BF16 R64, R176, R198, R64 ;  /* 0x000000c6b040723c */ /* 0x000fe20000041840 */
[----:B------:R-:W4:Y:S06]  /*108a0*/  LDSM.16.M88.4 R176, [R221+0x2000] ;  /* 0x00200000ddb0783b */ /* 0x000f2c0000000200 */
[----:B------:R-:W5:Y:S01]  /*108b0*/  LDSM.16.M88.4 R196, [R221+0x3000] ;  /* 0x00300000ddc4783b */ /* 0x000f620000000200 */
[-C--:B-1----:R-:W-:Y:S08]  /*108c0*/  HMMA.16816.F32.BF16 R4, R172, R200.reuse, R4 ;  /* 0x000000c8ac04723c */ /* 0x082ff00000041804 */
[C---:B------:R-:W-:Y:S08]  /*108d0*/  HMMA.16816.F32.BF16 R8, R204.reuse, R200, R8 ;  /* 0x000000c8cc08723c */ /* 0x040ff00000041808 */
[-C--:B------:R-:W-:Y:S08]  /*108e0*/  HMMA.16816.F32.BF16 R12, R204, R202.reuse, R12 ;  /* 0x000000cacc0c723c */ /* 0x080ff0000004180c */
[C---:B------:R-:W-:Y:S01]  /*108f0*/  HMMA.16816.F32.BF16 R16, R172.reuse, R202, R16 ;  /* 0x000000caac10723c */ /* 0x040fe20000041810 */
[----:B------:R-:W1:Y:S07]  /*10900*/  LDSM.16.M88.4 R200, [R219+0x7400] ;  /* 0x00740000dbc8783b */ /* 0x000e6e0000000200 */
[-C--:B--2---:R-:W-:Y:S08]  /*10910*/  HMMA.16816.F32.BF16 R20, R172, R180.reuse, R20 ;  /* 0x000000b4ac14723c */ /* 0x084ff00000041814 */
        /* <DEDUP_REMOVED lines=17> */
[C---:B-----5:R-:W-:Y:S08]  /*10a30*/  HMMA.16816.F32.BF16 R8, R196.reuse, R192, R8 ;  /* 0x000000c0c408723c */ /* 0x060ff00000041808 */
        /* <DEDUP_REMOVED lines=18> */
[----:B------:R-:W5:Y:S06]  /*10b60*/  LDSM.16.M88.4 R176, [R221+0x4000] ;  /* 0x00400000ddb0783b */ /* 0x000f6c0000000200 */
        /* <DEDUP_REMOVED lines=37> */
.L_x_345:
[----:B-1----:R-:W-:Y:S01]  /*10dc0*/  FMNMX.FTZ R2, R4, R0, !PT ;  /* 0x0000000004027209 */ /* 0x002fe20007810000 */
[----:B------:R-:W-:Y:S01]  /*10dd0*/  USHF.L.U32 UR4, UR28, 0x1, URZ ;  /* 0x000000011c047899 */ /* 0x000fe2000800063f */
[----:B------:R-:W-:Y:S01]  /*10de0*/  LDSM.16.MT88.4 R176, [R216+0x9000] ;  /* 0x00900000d8b0783b */ /* 0x000fe20000004200 */
        /* <DEDUP_REMOVED lines=53> */
[----:B--2---:R-:W-:Y:S02]  /*11140*/  FMNMX.FTZ R2, R2, R134, !PT ;  /* 0x0000008602027209 */ /* 0x004fe40007810000 */
[----:B------:R-:W-:Y:S05]  /*11150*/  FMNMX.FTZ R134, R10, R137, !PT ;  /* 0x000000890a867209 */ /* 0x000fea0007810000 */
[----:B------:R-:W2:Y:S01]  /*11160*/  SHFL.BFLY PT, R172, R2, 0x1, 0x1f ;  /* 0x0c201f0002ac7f89 */ /* 0x000ea200000e0000 */
[----:B------:R-:W-:Y:S02]  /*11170*/  FMNMX.FTZ R135, R11, R134, !PT ;  /* 0x000000860b877209 */ /* 0x000fe40007810000 */
[----:B---3--:R-:W-:Y:S02]  /*11180*/  FMNMX.FTZ R134, R3, R138, !PT ;  /* 0x0000008a03867209 */ /* 0x008fe40007810000 */
[----:B------:R-:W-:Y:S03]  /*11190*/  FMNMX.FTZ R3, R14, R135, !PT ;  /* 0x000000870e037209 */ /* 0x000fe60007810000 */
[----:B------:R-:W3:Y:S01]  /*111a0*/  SHFL.BFLY PT, R138, R134, 0x1, 0x1f ;  /* 0x0c201f00868a7f89 */ /* 0x000ee200000e0000 */
[----:B------:R-:W-:Y:S02]  /*111b0*/  FMNMX.FTZ R3, R15, R3, !PT ;  /* 0x000000030f037209 */ /* 0x000fe40007810000 */
[----:B-1----:R-:W-:Y:S02]  /*111c0*/  FMNMX.FTZ R136, R136, R139, !PT ;  /* 0x0000008b88887209 */ /* 0x002fe40007810000 */
[----:B------:R-:W-:Y:S02]  /*111d0*/  FMNMX.FTZ R3, R26, R3, !PT ;  /* 0x000000031a037209 */ /* 0x000fe40007810000 */
[C---:B------:R-:W-:Y:S01]  /*111e0*/  FSETP.NEU.FTZ.AND P1, PT, R136.reuse, -INF , PT ;  /* 0xff8000008800780b */ /* 0x040fe20003f3d000 */
[C---:B------:R-:W-:Y:S01]  /*111f0*/  FADD.FTZ R0, -R136.reuse, R0 ;  /* 0x0000000088007221 */ /* 0x040fe20000010100 */
[----:B------:R-:W-:Y:S01]  /*11200*/  FMNMX.FTZ R3, R27, R3, !PT ;  /* 0x000000031b037209 */ /* 0x000fe20007810000 */
[----:B------:R-:W-:Y:S02]  /*11210*/  FMUL.FTZ R184, R136, c[0x0][0x23c] ;  /* 0x00008f0088b87a20 */ /* 0x000fe40000410000 */
[----:B------:R-:W-:Y:S01]  /*11220*/  FMUL.FTZ R0, R0, c[0x0][0x23c] ;  /* 0x00008f0000007a20 */ /* 0x000fe20000410000 */
[----:B------:R-:W-:Y:S02]  /*11230*/  FMNMX.FTZ R3, R30, R3, !PT ;  /* 0x000000031e037209 */ /* 0x000fe40007810000 */
[----:B--2---:R-:W-:Y:S02]  /*11240*/  FMNMX.FTZ R135, R2, R172, !PT ;  /* 0x000000ac02877209 */ /* 0x004fe40007810000 */
[----:B------:R-:W-:Y:S02]  /*11250*/  FMNMX.FTZ R2, R31, R3, !PT ;  /* 0x000000031f027209 */ /* 0x000fe40007810000 */
[----:B------:R1:W2:Y:S01]  /*11260*/  MUFU.EX2 R3, R0 ;  /* 0x0000000000037308 */ /* 0x0002a20000000800 */
[----:B------:R-:W-:Y:S01]  /*11270*/  FSEL R184, R184, RZ, P1 ;  /* 0x000000ffb8b87208 */ /* 0x000fe20000800000 */
[----:B------:R-:W-:Y:S01]  /*11280*/  FMUL.FTZ R185, R135, c[0x0][0x23c] ;  /* 0x00008f0087b97a20 */ /* 0x000fe20000410000 */
[----:B------:R-:W-:Y:S02]  /*11290*/  FMNMX.FTZ R2, R42, R2, !PT ;  /* 0x000000022a027209 */ /* 0x000fe40007810000 */
[----:B---3--:R-:W-:Y:S01]  /*112a0*/  FMNMX.FTZ R134, R134, R138, !PT ;  /* 0x0000008a86867209 */ /* 0x008fe20007810000 */
[--C-:B------:R-:W-:Y:S01]  /*112b0*/  FFMA.FTZ R16, R16, c[0x0][0x23c], -R184.reuse ;  /* 0x00008f0010107a23 */ /* 0x100fe200000108b8 */
[----:B------:R-:W-:Y:S01]  /*112c0*/  FMNMX.FTZ R2, R43, R2, !PT ;  /* 0x000000022b027209 */ /* 0x000fe20007810000 */
[--C-:B------:R-:W-:Y:S01]  /*112d0*/  FFMA.FTZ R17, R17, c[0x0][0x23c], -R184.reuse ;  /* 0x00008f0011117a23 */ /* 0x100fe200000108b8 */
[----:B------:R-:W-:Y:S01]  /*112e0*/  FSETP.NEU.FTZ.AND P1, PT, R135, -INF , PT ;  /* 0xff8000008700780b */ /* 0x000fe20003f3d000 */
[----:B------:R3:W-:Y:S01]  /*112f0*/  MUFU.EX2 R248, R16 ;  /* 0x0000001000f87308 */ /* 0x0007e20000000800 */
[----:B------:R-:W-:Y:S01]  /*11300*/  FMNMX.FTZ R2, R46, R2, !PT ;  /* 0x000000022e027209 */ /* 0x000fe20007810000 */
[--C-:B------:R-:W-:Y:S01]  /*11310*/  FFMA.FTZ R5, R5, c[0x0][0x23c], -R184.reuse ;  /* 0x00008f0005057a23 */ /* 0x100fe200000108b8 */
[----:B------:R-:W-:Y:S01]  /*11320*/  FSEL R185, R185, RZ, P1 ;  /* 0x000000ffb9b97208 */ /* 0x000fe20000800000 */
[----:B------:R-:W-:Y:S01]  /*11330*/  FMUL.FTZ R186, R134, c[0x0][0x23c] ;  /* 0x00008f0086ba7a20 */ /* 0x000fe20000410000 */
[----:B------:R-:W-:Y:S01]  /*11340*/  FMNMX.FTZ R2, R47, R2, !PT ;  /* 0x000000022f027209 */ /* 0x000fe20007810000 */
[----:B------:R-:W-:Y:S01]  /*11350*/  FFMA.FTZ R32, R32, c[0x0][0x23c], -R184 ;  /* 0x00008f0020207a23 */ /* 0x000fe200000108b8 */
[----:B------:R-:W-:Y:S01]  /*11360*/  FSETP.NEU.FTZ.AND P1, PT, R134, -INF , PT ;  /* 0xff8000008600780b */ /* 0x000fe20003f3d000 */
[--C-:B------:R-:W-:Y:S01]  /*11370*/  FFMA.FTZ R18, R18, c[0x0][0x23c], -R185.reuse ;  /* 0x00008f0012127a23 */ /* 0x100fe200000108b9 */
[----:B------:R-:W-:Y:S01]  /*11380*/  FMNMX.FTZ R2, R58, R2, !PT ;  /* 0x000000023a027209 */ /* 0x000fe20007810000 */
[----:B------:R4:W-:Y:S01]  /*11390*/  MUFU.EX2 R249, R17 ;  /* 0x0000001100f97308 */ /* 0x0009e20000000800 */
[--C-:B------:R-:W-:Y:S01]  /*113a0*/  FFMA.FTZ R19, R19, c[0x0][0x23c], -R185.reuse ;  /* 0x00008f0013137a23 */ /* 0x100fe200000108b9 */
[----:B------:R-:W-:Y:S01]  /*113b0*/  FSEL R186, R186, RZ, P1 ;  /* 0x000000ffbaba7208 */ /* 0x000fe20000800000 */
[--C-:B------:R-:W-:Y:S02]  /*113c0*/  FFMA.FTZ R50, R50, c[0x0][0x23c], -R185.reuse ;  /* 0x00008f0032327a23 */ /* 0x100fe400000108b9 */
[----:B-1----:R-:W-:Y:S02]  /*113d0*/  FADD.FTZ R0, -R135, R132 ;  /* 0x0000008487007221 */ /* 0x002fe40000010100 */
[--C-:B------:R-:W-:Y:S02]  /*113e0*/  FFMA.FTZ R8, R8, c[0x0][0x23c], -R186.reuse ;  /* 0x00008f0008087a23 */ /* 0x100fe400000108ba */
[----:B------:R-:W-:Y:S01]  /*113f0*/  FMUL.FTZ R0, R0, c[0x0][0x23c] ;  /* 0x00008f0000007a20 */ /* 0x000fe20000410000 */
[----:B------:R-:W-:Y:S01]  /*11400*/  MUFU.EX2 R246, R18 ;  /* 0x0000001200f67308 */ /* 0x000fe20000000800 */
[--C-:B------:R-:W-:Y:S02]  /*11410*/  FFMA.FTZ R9, R9, c[0x0][0x23c], -R186.reuse ;  /* 0x00008f0009097a23 */ /* 0x100fe400000108ba */
[----:B------:R-:W-:Y:S02]  /*11420*/  FFMA.FTZ R12, R12, c[0x0][0x23c], -R186 ;  /* 0x00008f000c0c7a23 */ /* 0x000fe400000108ba */
[----:B---3--:R-:W-:Y:S02]  /*11430*/  FFMA.FTZ R16, R4, c[0x0][0x23c], -R184 ;  /* 0x00008f0004107a23 */ /* 0x008fe400000108b8 */
[----:B------:R-:W-:Y:S02]  /*11440*/  IMAD.U32 R4, RZ, RZ, UR27 ;  /* 0x0000001bff047e24 */ /* 0x000fe4000f8e00ff */
[----:B------:R-:W-:Y:S01]  /*11450*/  FFMA.FTZ R13, R13, c[0x0][0x23c], -R186 ;  /* 0x00008f000d0d7a23 */ /* 0x000fe200000108ba */
[----:B------:R1:W3:Y:S01]  /*11460*/  MUFU.EX2 R132, R0 ;  /* 0x0000000000847308 */ /* 0x0002e20000000800 */
[C---:B--2---:R-:W-:Y:S02]  /*11470*/  FMUL.FTZ R68, R3.reuse, R68 ;  /* 0x0000004403447220 */ /* 0x044fe40000410000 */
[----:B------:R-:W-:Y:S01]  /*11480*/  FMUL.FTZ R69, R3, R69 ;  /* 0x0000004503457220 */ /* 0x000fe20000410000 */
[----:B----4-:R-:W-:Y:S01]  /*11490*/  LOP3.LUT R17, R225, UR4, R4, 0x96, !PT ;  /* 0x00000004e1117c12 */ /* 0x010fe2000f8e9604 */
[----:B------:R-:W-:Y:S01]  /*114a0*/  FMUL.FTZ R80, R3, R80 ;  /* 0x0000005003507220 */ /* 0x000fe20000410000 */
[----:B------:R-:W-:Y:S01]  /*114b0*/  LOP3.LUT R4, R227, UR14, R224, 0x96, !PT ;  /* 0x0000000ee3047c12 */ /* 0x000fe2000f8e96e0 */
[C---:B------:R-:W-:Y:S01]  /*114c0*/  FMUL.FTZ R81, R3.reuse, R81 ;  /* 0x0000005103517220 */ /* 0x040fe20000410000 */
[----:B------:R-:W-:Y:S01]  /*114d0*/  UIADD3 UR4, UR4, 0x1, URZ ;  /* 0x0000000104047890 */ /* 0x000fe2000fffe03f */
[C---:B------:R-:W-:Y:S01]  /*114e0*/  FMUL.FTZ R84, R3.reuse, R84 ;  /* 0x0000005403547220 */ /* 0x040fe20000410000 */
[----:B------:R2:W-:Y:S01]  /*114f0*/  MUFU.EX2 R238, R16 ;  /* 0x0000001000ee7308 */ /* 0x0005e20000000800 */
[----:B------:R-:W-:Y:S04]  /*11500*/  IMAD.WIDE.U32 R194, R4, -0x326172a9, RZ ;  /* 0xcd9e8d5704c27825 */ /* 0x000fe800078e00ff */
[--C-:B------:R-:W-:Y:S02]  /*11510*/  FFMA.FTZ R4, R6, c[0x0][0x23c], -R185.reuse ;  /* 0x00008f0006047a23 */ /* 0x100fe400000108b9 */
[----:B------:R-:W-:Y:S02]  /*11520*/  FMUL.FTZ R85, R3, R85 ;  /* 0x0000005503557220 */ /* 0x000fe40000410000 */
[----:B------:R-:W-:Y:S01]  /*11530*/  FFMA.FTZ R51, R51, c[0x0][0x23c], -R185 ;  /* 0x00008f0033337a23 */ /* 0x000fe200000108b9 */
[----:B------:R-:W4:Y:S01]  /*11540*/  MUFU.EX2 R247, R19 ;  /* 0x0000001300f77308 */ /* 0x000f220000000800 */
[----:B------:R-:W-:Y:S02]  /*11550*/  FFMA.FTZ R45, R45, c[0x0][0x23c], -R186 ;  /* 0x00008f002d2d7a23 */ /* 0x000fe400000108ba */
[----:B------:R-:W-:Y:S02]  /*11560*/  FFMA.FTZ R33, R33, c[0x0][0x23c], -R184 ;  /* 0x00008f0021217a23 */ /* 0x000fe400000108b8 */
[----:B-1----:R-:W-:Y:S02]  /*11570*/  FADD.FTZ R0, -R134, R133 ;  /* 0x0000008586007221 */ /* 0x002fe40000010100 */
[----:B---3--:R-:W-:Y:S02]  /*11580*/  FMUL.FTZ R70, R132, R70 ;  /* 0x0000004684467220 */ /* 0x008fe40000410000 */
[----:B------:R-:W-:Y:S01]  /*11590*/  FMUL.FTZ R0, R0, c[0x0][0x23c] ;  /* 0x00008f0000007a20 */ /* 0x000fe20000410000 */
[----:B------:R1:W-:Y:S01]  /*115a0*/  MUFU.EX2 R245, R5 ;  /* 0x0000000500f57308 */ /* 0x0003e20000000800 */
[C---:B------:R-:W-:Y:S02]  /*115b0*/  FMUL.FTZ R71, R132.reuse, R71 ;  /* 0x0000004784477220 */ /* 0x040fe40000410000 */
[C---:B------:R-:W-:Y:S01]  /*115c0*/  FMUL.FTZ R82, R132.reuse, R82 ;  /* 0x0000005284527220 */ /* 0x040fe20000410000 */
[----:B--2---:R-:W-:Y:S01]  /*115d0*/  LOP3.LUT R16, R229, UR14, R224, 0x96, !PT ;  /* 0x0000000ee5107c12 */ /* 0x004fe2000f8e96e0 */
[C---:B------:R-:W-:Y:S02]  /*115e0*/  FMUL.FTZ R83, R132.reuse, R83 ;  /* 0x0000005384537220 */ /* 0x040fe40000410000 */
[----:B------:R-:W-:Y:S02]  /*115f0*/  FMUL.FTZ R86, R132, R86 ;  /* 0x0000005684567220 */ /* 0x000fe40000410000 */
[----:B------:R-:W-:Y:S01]  /*11600*/  IMAD.WIDE.U32 R190, R16, -0x326172a9, RZ ;  /* 0xcd9e8d5710be7825 */ /* 0x000fe200078e00ff */
[----:B------:R2:W3:Y:S03]  /*11610*/  MUFU.EX2 R133, R0 ;  /* 0x0000000000857308 */ /* 0x0004e60000000800 */
[----:B------:R-:W-:Y:S01]  /*11620*/  FMUL.FTZ R87, R132, R87 ;  /* 0x0000005784577220 */ /* 0x000fe20000410000 */
[----:B----4-:R-:W-:Y:S01]  /*11630*/  F2FP.BF16.PACK_AB R175, R247, R246 ;  /* 0x000000f6f7af723e */ /* 0x010fe200000010ff */
[----:B------:R-:W-:Y:S04]  /*11640*/  IMAD.WIDE.U32 R18, R17, -0x326172a9, RZ ;  /* 0xcd9e8d5711127825 */ /* 0x000fe800078e00ff */
[--C-:B------:R-:W-:Y:S01]  /*11650*/  FFMA.FTZ R34, R34, c[0x0][0x23c], -R185.reuse ;  /* 0x00008f0022227a23 */ /* 0x100fe200000108b9 */
[----:B------:R4:W-:Y:S01]  /*11660*/  MUFU.EX2 R237, R4 ;  /* 0x0000000400ed7308 */ /* 0x0009e20000000800 */
[--C-:B------:R-:W-:Y:S01]  /*11670*/  LOP3.LUT R6, R191, UR13, R18.reuse, 0x96, !PT ;  /* 0x0000000dbf067c12 */ /* 0x100fe2000f8e9612 */
[--C-:B------:R-:W-:Y:S01]  /*11680*/  FFMA.FTZ R35, R35, c[0x0][0x23c], -R185.reuse ;  /* 0x00008f0023237a23 */ /* 0x100fe200000108b9 */
[----:B------:R-:W-:Y:S01]  /*11690*/  LOP3.LUT R16, R195, UR13, R18, 0x96, !PT ;  /* 0x0000000dc3107c12 */ /* 0x000fe2000f8e9612 */
[----:B------:R-:W-:Y:S01]  /*116a0*/  FFMA.FTZ R18, R7, c[0x0][0x23c], -R185 ;  /* 0x00008f0007127a23 */ /* 0x000fe200000108b9 */
[C---:B-1----:R-:W-:Y:S01]  /*116b0*/  LOP3.LUT R5, R19.reuse, UR15, R234, 0x96, !PT ;  /* 0x0000000f13057c12 */ /* 0x042fe2000f8e96ea */
[----:B------:R-:W-:Y:S01]  /*116c0*/  IMAD.WIDE.U32 R6, R6, -0x2daee0ad, RZ ;  /* 0xd2511f5306067825 */ /* 0x000fe200078e00ff */
[----:B------:R-:W-:Y:S03]  /*116d0*/  LOP3.LUT R17, R19, UR15, R232, 0x96, !PT ;  /* 0x0000000f13117c12 */ /* 0x000fe6000f8e96e8 */
[----:B------:R-:W1:Y:S01]  /*116e0*/  MUFU.EX2 R244, R18 ;  /* 0x0000001200f47308 */ /* 0x000e620000000800 */
[----:B------:R-:W-:Y:S01]  /*116f0*/  IMAD.WIDE.U32 R138, R5, -0x2daee0ad, RZ ;  /* 0xd2511f53058a7825 */ /* 0x000fe200078e00ff */
[----:B--2---:R-:W-:Y:S03]  /*11700*/  FMNMX.FTZ R0, R59, R2, !PT ;  /* 0x000000023b007209 */ /* 0x004fe60007810000 */
[----:B------:R-:W-:Y:S01]  /*11710*/  IMAD.WIDE.U32 R172, R17, -0x2daee0ad, RZ ;  /* 0xd2511f5311ac7825 */ /* 0x000fe200078e00ff */
[----:B------:R-:W-:Y:S02]  /*11720*/  LOP3.LUT R17, R7, UR10, R138, 0x96, !PT ;  /* 0x0000000a07117c12 */ /* 0x000fe4000f8e968a */
[----:B------:R-:W-:Y:S01]  /*11730*/  FMNMX.FTZ R0, R62, R0, !PT ;  /* 0x000000003e007209 */ /* 0x000fe20007810000 */
[----:B---3--:R-:W-:Y:S01]  /*11740*/  FMUL.FTZ R72, R133, R72 ;  /* 0x0000004885487220 */ /* 0x008fe20000410000 */
[----:B------:R2:W-:Y:S01]  /*11750*/  MUFU.EX2 R243, R8 ;  /* 0x0000000800f37308 */ /* 0x0005e20000000800 */
[----:B------:R-:W-:Y:S01]  /*11760*/  LOP3.LUT R7, R173, UR12, R226, 0x96, !PT ;  /* 0x0000000cad077c12 */ /* 0x000fe2000f8e96e2 */
[----:B------:R-:W-:Y:S01]  /*11770*/  IMAD.WIDE.U32 R188, R17, -0x326172a9, RZ ;  /* 0xcd9e8d5711bc7825 */ /* 0x000fe200078e00ff */
[----:B------:R-:W-:Y:S03]  /*11780*/  FMNMX.FTZ R0, R63, R0, !PT ;  /* 0x000000003f007209 */ /* 0x000fe60007810000 */
[----:B----4-:R-:W-:Y:S01]  /*11790*/  IMAD.WIDE.U32 R4, R16, -0x2daee0ad, RZ ;  /* 0xd2511f5310047825 */ /* 0x010fe200078e00ff */
[----:B------:R-:W-:Y:S01]  /*117a0*/  LOP3.LUT R16, R139, UR12, R228, 0x96, !PT ;  /* 0x0000000c8b107c12 */ /* 0x000fe2000f8e96e4 */
[----:B------:R-:W3:Y:S02]  /*117b0*/  SHFL.BFLY PT, R2, R0, 0x2, 0x1f ;  /* 0x0c401f0000027f89 */ /* 0x000ee400000e0000 */
[----:B------:R4:W-:Y:S01]  /*117c0*/  MUFU.EX2 R242, R9 ;  /* 0x0000000900f27308 */ /* 0x0009e20000000800 */
[----:B------:R-:W-:Y:S01]  /*117d0*/  LOP3.LUT R5, R5, UR10, R172, 0x96, !PT ;  /* 0x0000000a05057c12 */ /* 0x000fe2000f8e96ac */
[----:B------:R-:W-:Y:S01]  /*117e0*/  IMAD.WIDE.U32 R138, R16, -0x326172a9, RZ ;  /* 0xcd9e8d57108a7825 */ /* 0x000fe200078e00ff */
[----:B------:R-:W-:Y:S02]  /*117f0*/  F2FP.BF16.PACK_AB R172, R245, R238 ;  /* 0x000000eef5ac723e */ /* 0x000fe400000010ff */
[----:B-1----:R-:W-:Y:S01]  /*11800*/  F2FP.BF16.PACK_AB R173, R244, R237 ;  /* 0x000000edf4ad723e */ /* 0x002fe200000010ff */
[----:B------:R-:W-:Y:S01]  /*11810*/  IMAD.WIDE.U32 R18, R7, -0x326172a9, RZ ;  /* 0xcd9e8d5707127825 */ /* 0x000fe200078e00ff */
[----:B------:R-:W-:Y:S03]  /*11820*/  LOP3.LUT R16, R139, UR11, R190, 0x96, !PT ;  /* 0x0000000b8b107c12 */ /* 0x000fe6000f8e96be */
[----:B------:R-:W-:Y:S01]  /*11830*/  IMAD.WIDE.U32 R196, R5, -0x326172a9, RZ ;  /* 0xcd9e8d5705c47825 */ /* 0x000fe200078e00ff */
[----:B------:R-:W-:Y:S01]  /*11840*/  MUFU.EX2 R239, R12 ;  /* 0x0000000c00ef7308 */ /* 0x000fe20000000800 */
[----:B--2---:R-:W-:Y:S02]  /*11850*/  LOP3.LUT R8, R19, UR11, R194, 0x96, !PT ;  /* 0x0000000b13087c12 */ /* 0x004fe4000f8e96c2 */
[----:B------:R-:W-:Y:S01]  /*11860*/  IMAD.WIDE.U32 R16, R16, -0x2daee0ad, RZ ;  /* 0xd2511f5310107825 */ /* 0x000fe200078e00ff */
[----:B------:R-:W-:Y:S03]  /*11870*/  LOP3.LUT R5, R197, UR9, R18, 0x96, !PT ;  /* 0x00000009c5057c12 */ /* 0x000fe6000f8e9612 */
[----:B------:R-:W-:Y:S02]  /*11880*/  FMUL.FTZ R19, R132, R155 ;  /* 0x0000009b84137220 */ /* 0x000fe40000410000 */
[----:B------:R-:W-:Y:S01]  /*11890*/  IMAD.WIDE.U32 R198, R5, -0x2daee0ad, RZ ;  /* 0xd2511f5305c67825 */ /* 0x000fe200078e00ff */
[----:B---3--:R-:W-:Y:S01]  /*118a0*/  FMNMX.FTZ R0, R0, R2, !PT ;  /* 0x0000000200007209 */ /* 0x008fe20007810000 */
[----:B------:R-:W1:Y:S02]  /*118b0*/  MUFU.EX2 R236, R13 ;  /* 0x0000000d00ec7308 */ /* 0x000e640000000800 */
[----:B----4-:R-:W-:Y:S02]  /*118c0*/  IMAD.WIDE.U32 R8, R8, -0x2daee0ad, RZ ;  /* 0xd2511f5308087825 */ /* 0x010fe400078e00ff */
[----:B------:R-:W2:Y:S02]  /*118d0*/  SHFL.BFLY PT, R2, R0, 0x1, 0x1f ;  /* 0x0c201f0000027f89 */ /* 0x000ea400000e0000 */
[C---:B------:R-:W-:Y:S02]  /*118e0*/  FMUL.FTZ R73, R133.reuse, R73 ;  /* 0x0000004985497220 */ /* 0x040fe40000410000 */
[C---:B------:R-:W-:Y:S02]  /*118f0*/  FMUL.FTZ R76, R133.reuse, R76 ;  /* 0x0000004c854c7220 */ /* 0x040fe40000410000 */
[C---:B------:R-:W-:Y:S01]  /*11900*/  FMUL.FTZ R77, R133.reuse, R77 ;  /* 0x0000004d854d7220 */ /* 0x040fe20000410000 */
[----:B------:R3:W-:Y:S01]  /*11910*/  MUFU.EX2 R215, R32 ;  /* 0x0000002000d77308 */ /* 0x0007e20000000800 */
[C---:B------:R-:W-:Y:S02]  /*11920*/  FMUL.FTZ R88, R133.reuse, R88 ;  /* 0x0000005885587220 */ /* 0x040fe40000410000 */
[C---:B------:R-:W-:Y:S02]  /*11930*/  FMUL.FTZ R89, R133.reuse, R89 ;  /* 0x0000005985597220 */ /* 0x040fe40000410000 */
[C---:B------:R-:W-:Y:S02]  /*11940*/  FMUL.FTZ R92, R133.reuse, R92 ;  /* 0x0000005c855c7220 */ /* 0x040fe40000410000 */
[----:B------:R-:W-:Y:S02]  /*11950*/  FMUL.FTZ R93, R133, R93 ;  /* 0x0000005d855d7220 */ /* 0x000fe40000410000 */
[C---:B------:R-:W-:Y:S01]  /*11960*/  FMUL.FTZ R96, R3.reuse, R96 ;  /* 0x0000006003607220 */ /* 0x040fe20000410000 */
[----:B------:R4:W-:Y:S01]  /*11970*/  MUFU.EX2 R214, R33 ;  /* 0x0000002100d67308 */ /* 0x0009e20000000800 */
[----:B------:R-:W-:Y:S01]  /*11980*/  FMUL.FTZ R97, R3, R97 ;  /* 0x0000006103617220 */ /* 0x000fe20000410000 */
[----:B-1----:R-:W-:Y:S01]  /*11990*/  F2FP.BF16.PACK_AB R182, R236, R239 ;  /* 0x000000efecb6723e */ /* 0x002fe200000010ff */
[----:B------:R-:W-:Y:S02]  /*119a0*/  FMUL.FTZ R13, R133, R149 ;  /* 0x00000095850d7220 */ /* 0x000fe40000410000 */
[----:B------:R-:W-:Y:S01]  /*119b0*/  FMUL.FTZ R98, R132, R98 ;  /* 0x0000006284627220 */ /* 0x000fe20000410000 */
[----:B--2---:R-:W-:Y:S01]  /*119c0*/  FMNMX.FTZ R2, R0, R2, !PT ;  /* 0x0000000200027209 */ /* 0x004fe20007810000 */
[----:B------:R-:W-:Y:S01]  /*119d0*/  FMUL.FTZ R99, R132, R99 ;  /* 0x0000006384637220 */ /* 0x000fe20000410000 */
[----:B------:R-:W-:Y:S02]  /*119e0*/  LOP3.LUT R0, R189, UR9, R138, 0x96, !PT ;  /* 0x00000009bd007c12 */ /* 0x000fe4000f8e968a */
[----:B------:R-:W-:Y:S01]  /*119f0*/  MUFU.EX2 R213, R34 ;  /* 0x0000002200d57308 */ /* 0x000fe20000000800 */
[C---:B------:R-:W-:Y:S01]  /*11a00*/  FSETP.NEU.FTZ.AND P1, PT, R2.reuse, -INF , PT ;  /* 0xff8000000200780b */ /* 0x040fe20003f3d000 */
[----:B------:R-:W-:Y:S02]  /*11a10*/  FMUL.FTZ R187, R2, c[0x0][0x23c] ;  /* 0x00008f0002bb7a20 */ /* 0x000fe40000410000 */
[----:B------:R-:W-:Y:S01]  /*11a20*/  IMAD.WIDE.U32 R192, R0, -0x2daee0ad, RZ ;  /* 0xd2511f5300c07825 */ /* 0x000fe200078e00ff */
[----:B------:R-:W-:Y:S02]  /*11a30*/  LOP3.LUT R0, R9, UR8, R4, 0x96, !PT ;  /* 0x0000000809007c12 */ /* 0x000fe4000f8e9604 */
[----:B------:R-:W-:Y:S01]  /*11a40*/  FSEL R187, R187, RZ, P1 ;  /* 0x000000ffbbbb7208 */ /* 0x000fe20000800000 */
[----:B---3--:R-:W-:Y:S01]  /*11a50*/  FMUL.FTZ R32, R133, R156 ;  /* 0x0000009c85207220 */ /* 0x008fe20000410000 */
[----:B------:R-:W-:Y:S01]  /*11a60*/  LOP3.LUT R4, R199, UR6, R8, 0x96, !PT ;  /* 0x00000006c7047c12 */ /* 0x000fe2000f8e9608 */
[----:B------:R-:W-:Y:S01]  /*11a70*/  IMAD.WIDE.U32 R200, R0, -0x326172a9, RZ ;  /* 0xcd9e8d5700c87825 */ /* 0x000fe200078e00ff */
[----:B------:R-:W-:Y:S01]  /*11a80*/  LOP3.LUT R7, R193, UR6, R16, 0x96, !PT ;  /* 0x00000006c1077c12 */ /* 0x000fe2000f8e9610 */
[----:B------:R-:W-:Y:S01]  /*11a90*/  MUFU.EX2 R199, R50 ;  /* 0x0000003200c77308 */ /* 0x000fe20000000800 */
[----:B------:R-:W-:Y:S01]  /*11aa0*/  LOP3.LUT R16, R17, UR8, R6, 0x96, !PT ;  /* 0x0000000811107c12 */ /* 0x000fe2000f8e9606 */
[--C-:B------:R-:W-:Y:S02]  /*11ab0*/  FFMA.FTZ R10, R10, c[0x0][0x23c], -R187.reuse ;  /* 0x00008f000a0a7a23 */ /* 0x100fe400000108bb */
[--C-:B------:R-:W-:Y:S02]  /*11ac0*/  FFMA.FTZ R11, R11, c[0x0][0x23c], -R187.reuse ;  /* 0x00008f000b0b7a23 */ /* 0x100fe400000108bb */
[----:B------:R-:W-:Y:S04]  /*11ad0*/  IMAD.WIDE.U32 R138, R16, -0x326172a9, RZ ;  /* 0xcd9e8d57108a7825 */ /* 0x000fe800078e00ff */
[----:B------:R1:W-:Y:S01]  /*11ae0*/  MUFU.EX2 R241, R10 ;  /* 0x0000000a00f17308 */ /* 0x0003e20000000800 */
[----:B------:R-:W-:Y:S04]  /*11af0*/  IMAD.WIDE.U32 R4, R4, -0x326172a9, RZ ;  /* 0xcd9e8d5704047825 */ /* 0x000fe800078e00ff */
[----:B------:R-:W-:Y:S01]  /*11b00*/  IMAD.WIDE.U32 R6, R7, -0x326172a9, RZ ;  /* 0xcd9e8d5707067825 */ /* 0x000fe200078e00ff */
[----:B------:R-:W-:Y:S02]  /*11b10*/  LOP3.LUT R0, R5, UR17, R200, 0x96, !PT ;  /* 0x0000001105007c12 */ /* 0x000fe4000f8e96c8 */
[----:B------:R-:W-:Y:S01]  /*11b20*/  SHF.R.U32.HI R12, RZ, 0x18, R4 ;  /* 0x00000018ff0c7819 */ /* 0x000fe20000011604 */
[--C-:B------:R-:W-:Y:S01]  /*11b30*/  FFMA.FTZ R14, R14, c[0x0][0x23c], -R187.reuse ;  /* 0x00008f000e0e7a23 */ /* 0x100fe200000108bb */
[----:B------:R2:W3:Y:S01]  /*11b40*/  MUFU.EX2 R240, R11 ;  /* 0x0000000b00f07308 */ /* 0x0004e20000000800 */
[C---:B------:R-:W-:Y:S01]  /*11b50*/  LOP3.LUT R17, R6.reuse, 0xff, RZ, 0xc0, !PT ;  /* 0x000000ff06117812 */ /* 0x040fe200078ec0ff */
[--C-:B------:R-:W-:Y:S01]  /*11b60*/  FFMA.FTZ R15, R15, c[0x0][0x23c], -R187.reuse ;  /* 0x00008f000f0f7a23 */ /* 0x100fe200000108bb */
[--C-:B------:R-:W-:Y:S01]  /*11b70*/  SHF.R.U32.HI R16, RZ, 0x18, R6.reuse ;  /* 0x00000018ff107819 */ /* 0x100fe20000011606 */
[----:B----4-:R-:W-:Y:S01]  /*11b80*/  FMUL.FTZ R33, R133, R157 ;  /* 0x0000009d85217220 */ /* 0x010fe20000410000 */
[----:B------:R-:W-:Y:S01]  /*11b90*/  LOP3.LUT R9, R6, 0xffff, RZ, 0xc0, !PT ;  /* 0x0000ffff06097812 */ /* 0x000fe200078ec0ff */
[--C-:B------:R-:W-:Y:S01]  /*11ba0*/  FFMA.FTZ R46, R46, c[0x0][0x23c], -R187.reuse ;  /* 0x00008f002e2e7a23 */ /* 0x100fe200000108bb */
[----:B------:R-:W-:Y:S01]  /*11bb0*/  SHF.R.U32.HI R8, RZ, 0x10, R6 ;  /* 0x00000010ff087819 */ /* 0x000fe20000011606 */
[--C-:B------:R-:W-:Y:S01]  /*11bc0*/  FFMA.FTZ R58, R58, c[0x0][0x23c], -R187.reuse ;  /* 0x00008f003a3a7a23 */ /* 0x100fe200000108bb */
[----:B------:R-:W-:Y:S01]  /*11bd0*/  LOP3.LUT R6, R7, UR17, R138, 0x96, !PT ;  /* 0x0000001107067c12 */ /* 0x000fe2000f8e968a */
[----:B------:R-:W-:Y:S01]  /*11be0*/  MUFU.EX2 R231, R14 ;  /* 0x0000000e00e77308 */ /* 0x000fe20000000800 */
[----:B------:R-:W-:Y:S01]  /*11bf0*/  LOP3.LUT R7, R4, 0xffff, RZ, 0xc0, !PT ;  /* 0x0000ffff04077812 */ /* 0x000fe200078ec0ff */
[----:B------:R-:W-:Y:S01]  /*11c00*/  FFMA.FTZ R59, R59, c[0x0][0x23c], -R187 ;  /* 0x00008f003b3b7a23 */ /* 0x000fe200000108bb */
[----:B------:R-:W-:Y:S01]  /*11c10*/  LOP3.LUT R8, R8, 0xff, RZ, 0xc0, !PT ;  /* 0x000000ff08087812 */ /* 0x000fe200078ec0ff */
[C---:B------:R-:W-:Y:S01]  /*11c20*/  FMUL.FTZ R108, R3.reuse, R108 ;  /* 0x0000006c036c7220 */ /* 0x040fe20000410000 */
[----:B-1----:R-:W-:Y:S01]  /*11c30*/  SHF.R.U32.HI R10, RZ, 0x10, R4 ;  /* 0x00000010ff0a7819 */ /* 0x002fe20000011604 */
[----:B------:R-:W-:Y:S01]  /*11c40*/  FMUL.FTZ R109, R3, R109 ;  /* 0x0000006d036d7220 */ /* 0x000fe20000410000 */
[----:B------:R-:W-:Y:S01]  /*11c50*/  SHF.R.U32.HI R5, RZ, 0x8, R7 ;  /* 0x00000008ff057819 */ /* 0x000fe20000011607 */
[----:B------:R-:W-:Y:S01]  /*11c60*/  FMUL.FTZ R110, R132, R110 ;  /* 0x0000006e846e7220 */ /* 0x000fe20000410000 */
[----:B------:R-:W-:Y:S01]  /*11c70*/  PRMT R16, R8, 0x5410, R16 ;  /* 0x0000541008107816 */ /* 0x000fe20000000010 */
[----:B------:R-:W1:Y:S01]  /*11c80*/  MUFU.EX2 R230, R15 ;  /* 0x0000000f00e67308 */ /* 0x000e620000000800 */
[----:B------:R-:W-:Y:S01]  /*11c90*/  SHF.R.U32.HI R9, RZ, 0x8, R9 ;  /* 0x00000008ff097819 */ /* 0x000fe20000011609 */
[----:B------:R-:W-:Y:S01]  /*11ca0*/  FMUL.FTZ R111, R132, R111 ;  /* 0x0000006f846f7220 */ /* 0x000fe20000410000 */
[----:B------:R-:W-:Y:S01]  /*11cb0*/  SHF.R.U32.HI R7, RZ, 0x10, R6 ;  /* 0x00000010ff077819 */ /* 0x000fe20000011606 */
[C---:B------:R-:W-:Y:S01]  /*11cc0*/  FMUL.FTZ R124, R133.reuse, R124 ;  /* 0x0000007c857c7220 */ /* 0x040fe20000410000 */
[----:B--2---:R-:W-:Y:S01]  /*11cd0*/  LOP3.LUT R11, R4, 0xff, RZ, 0xc0, !PT ;  /* 0x000000ff040b7812 */ /* 0x004fe200078ec0ff */
[C---:B------:R-:W-:Y:S01]  /*11ce0*/  FMUL.FTZ R125, R133.reuse, R125 ;  /* 0x0000007d857d7220 */ /* 0x040fe20000410000 */
[----:B------:R-:W-:Y:S01]  /*11cf0*/  LOP3.LUT R4, R0, 0xffff, RZ, 0xc0, !PT ;  /* 0x0000ffff00047812 */ /* 0x000fe200078ec0ff */
[----:B------:R-:W-:Y:S01]  /*11d00*/  FMUL.FTZ R128, R133, R128 ;  /* 0x0000008085807220 */ /* 0x000fe20000410000 */
[----:B------:R-:W-:Y:S01]  /*11d10*/  PRMT R18, R11, 0x5410, R5 ;  /* 0x000054100b127816 */ /* 0x000fe20000000005 */
[----:B------:R-:W-:Y:S01]  /*11d20*/  MUFU.EX2 R212, R35 ;  /* 0x0000002300d47308 */ /* 0x000fe20000000800 */
[----:B------:R-:W-:Y:S01]  /*11d30*/  LOP3.LUT R5, R6, 0xffff, RZ, 0xc0, !PT ;  /* 0x0000ffff06057812 */ /* 0x000fe200078ec0ff */
[----:B------:R-:W-:Y:S01]  /*11d40*/  FMUL.FTZ R129, R133, R129 ;  /* 0x0000008185817220 */ /* 0x000fe20000410000 */
[----:B------:R-:W-:Y:S01]  /*11d50*/  LOP3.LUT R8, R0, 0xff, RZ, 0xc0, !PT ;  /* 0x000000ff00087812 */ /* 0x000fe200078ec0ff */
[----:B------:R-:W-:Y:S01]  /*11d60*/  FFMA.FTZ R49, R49, c[0x0][0x23c], -R184 ;  /* 0x00008f0031317a23 */ /* 0x000fe200000108b8 */
[----:B------:R-:W-:Y:S01]  /*11d70*/  SHF.R.U32.HI R4, RZ, 0x8, R4 ;  /* 0x00000008ff047819 */ /* 0x000fe20000011604 */
[--C-:B------:R-:W-:Y:S01]  /*11d80*/  FFMA.FTZ R36, R36, c[0x0][0x23c], -R184.reuse ;  /* 0x00008f0024247a23 */ /* 0x100fe200000108b8 */
[----:B------:R-:W-:Y:S01]  /*11d90*/  PRMT R17, R17, 0x5410, R9 ;  /* 0x0000541011117816 */ /* 0x000fe20000000009 */
[----:B------:R-:W-:Y:S01]  /*11da0*/  FFMA.FTZ R37, R37, c[0x0][0x23c], -R184 ;  /* 0x00008f0025257a23 */ /* 0x000fe200000108b8 */
[----:B------:R-:W-:Y:S01]  /*11db0*/  LOP3.LUT R11, R10, 0xff, RZ, 0xc0, !PT ;  /* 0x000000ff0a0b7812 */ /* 0x000fe200078ec0ff */
[----:B------:R-:W-:Y:S01]  /*11dc0*/  MUFU.EX2 R200, R49 ;  /* 0x0000003100c87308 */ /* 0x000fe20000000800 */
[----:B------:R-:W-:Y:S01]  /*11dd0*/  LOP3.LUT R10, R6, 0xff, RZ, 0xc0, !PT ;  /* 0x000000ff060a7812 */ /* 0x000fe200078ec0ff */
[--C-:B------:R-:W-:Y:S01]  /*11de0*/  HSET2.LE.AND R174, R17, R223.reuse, PT ;  /* 0x000000df11ae7233 */ /* 0x100fe20003803000 */
[----:B------:R-:W-:Y:S01]  /*11df0*/  PRMT R8, R8, 0x5410, R4 ;  /* 0x0000541008087816 */ /* 0x000fe20000000004 */
[----:B------:R-:W-:Y:S01]  /*11e00*/  FMUL.FTZ R17, R3, R153 ;  /* 0x0000009903117220 */ /* 0x000fe20000410000 */
[----:B------:R-:W-:Y:S01]  /*11e10*/  SHF.R.U32.HI R9, RZ, 0x18, R6 ;  /* 0x00000018ff097819 */ /* 0x000fe20000011606 */
[----:B------:R-:W-:Y:S01]  /*11e20*/  FFMA.FTZ R39, R39, c[0x0][0x23c], -R185 ;  /* 0x00008f0027277a23 */ /* 0x000fe200000108b9 */
[----:B------:R-:W-:Y:S01]  /*11e30*/  SHF.R.U32.HI R6, RZ, 0x8, R5 ;  /* 0x00000008ff067819 */ /* 0x000fe20000011605 */
[--C-:B------:R-:W-:Y:S01]  /*11e40*/  HSET2.LE.AND R180, R8, R223.reuse, PT ;  /* 0x000000df08b47233 */ /* 0x100fe20003803000 */
[----:B------:R-:W-:Y:S01]  /*11e50*/  LOP3.LUT R5, R7, 0xff, RZ, 0xc0, !PT ;  /* 0x000000ff07057812 */ /* 0x000fe200078ec0ff */
[--C-:B------:R-:W-:Y:S01]  /*11e60*/  HSET2.LE.AND R8, R18, R223.reuse, PT ;  /* 0x000000df12087233 */ /* 0x100fe20003803000 */
[--C-:B------:R-:W-:Y:S01]  /*11e70*/  SHF.R.U32.HI R7, RZ, 0x18, R0.reuse ;  /* 0x00000018ff077819 */ /* 0x100fe20000011600 */
[----:B------:R-:W-:Y:S01]  /*11e80*/  FMUL.FTZ R18, R132, R154 ;  /* 0x0000009a84127220 */ /* 0x000fe20000410000 */
[----:B------:R-:W-:Y:S01]  /*11e90*/  SHF.R.U32.HI R4, RZ, 0x10, R0 ;  /* 0x00000010ff047819 */ /* 0x000fe20000011600 */
[----:B------:R-:W-:Y:S01]  /*11ea0*/  FADD.FTZ R0, -R2, R137 ;  /* 0x0000008902007221 */ /* 0x000fe20000010100 */
[----:B------:R-:W-:Y:S01]  /*11eb0*/  PRMT R10, R10, 0x5410, R6 ;  /* 0x000054100a0a7816 */ /* 0x000fe20000000006 */
[----:B------:R-:W-:Y:S01]  /*11ec0*/  MUFU.EX2 R197, R36 ;  /* 0x0000002400c57308 */ /* 0x000fe20000000800 */
[----:B------:R-:W-:Y:S01]  /*11ed0*/  LOP3.LUT R6, R4, 0xff, RZ, 0xc0, !PT ;  /* 0x000000ff04067812 */ /* 0x000fe200078ec0ff */
[----:B------:R-:W-:Y:S01]  /*11ee0*/  FMUL.FTZ R0, R0, c[0x0][0x23c] ;  /* 0x00008f0000007a20 */ /* 0x000fe20000410000 */
[----:B------:R-:W-:Y:S01]  /*11ef0*/  PRMT R9, R5, 0x5410, R9 ;  /* 0x0000541005097816 */ /* 0x000fe20000000009 */
[--C-:B------:R-:W-:Y:S01]  /*11f00*/  HSET2.LE.AND R5, R16, R223.reuse, PT ;  /* 0x000000df10057233 */ /* 0x100fe20003803000 */
[----:B------:R-:W-:Y:S01]  /*11f10*/  PRMT R6, R6, 0x5410, R7 ;  /* 0x0000541006067816 */ /* 0x000fe20000000007 */
[----:B------:R-:W-:Y:S01]  /*11f20*/  FMUL.FTZ R16, R3, R152 ;  /* 0x0000009803107220 */ /* 0x000fe20000410000 */
[----:B------:R-:W-:Y:S01]  /*11f30*/  F2FP.BF16.PACK_AB R4, R249, R248 ;  /* 0x000000f8f904723e */ /* 0x000fe200000010ff */
[----:B------:R-:W-:Y:S01]  /*11f40*/  FFMA.FTZ R43, R43, c[0x0][0x23c], -R187 ;  /* 0x00008f002b2b7a23 */ /* 0x000fe200000108bb */
[----:B------:R-:W-:Y:S01]  /*11f50*/  LOP3.LUT R175, R5, R175, RZ, 0xc0, !PT ;  /* 0x000000af05af7212 */ /* 0x000fe200078ec0ff */
[----:B------:R-:W2:Y:S01]  /*11f60*/  MUFU.EX2 R0, R0 ;  /* 0x0000000000007308 */ /* 0x000ea20000000800 */
[----:B------:R-:W-:Y:S01]  /*11f70*/  LOP3.LUT R174, R174, R4, RZ, 0xc0, !PT ;  /* 0x00000004aeae7212 */ /* 0x000fe200078ec0ff */
[--C-:B------:R-:W-:Y:S01]  /*11f80*/  HSET2.LE.AND R4, R10, R223.reuse, PT ;  /* 0x000000df0a047233 */ /* 0x100fe20003803000 */
[----:B---3--:R-:W-:Y:S01]  /*11f90*/  F2FP.BF16.PACK_AB R7, R240, R241 ;  /* 0x000000f1f007723e */ /* 0x008fe200000010ff */
[--C-:B------:R-:W-:Y:S01]  /*11fa0*/  HSET2.LE.AND R5, R9, R223.reuse, PT ;  /* 0x000000df09057233 */ /* 0x100fe20003803000 */
[----:B------:R-:W-:Y:S01]  /*11fb0*/  PRMT R11, R11, 0x5410, R12 ;  /* 0x000054100b0b7816 */ /* 0x000fe2000000000c */
[--C-:B------:R-:W-:Y:S01]  /*11fc0*/  HSET2.LE.AND R181, R6, R223.reuse, PT ;  /* 0x000000df06b57233 */ /* 0x100fe20003803000 */
[----:B------:R-:W-:Y:S01]  /*11fd0*/  F2FP.BF16.PACK_AB R6, R242, R243 ;  /* 0x000000f3f206723e */ /* 0x000fe200000010ff */
[----:B------:R-:W-:Y:S01]  /*11fe0*/  FMUL.FTZ R12, R133, R148 ;  /* 0x00000094850c7220 */ /* 0x000fe20000410000 */
[----:B------:R-:W-:Y:S01]  /*11ff0*/  LOP3.LUT R172, R4, R172, RZ, 0xc0, !PT ;  /* 0x000000ac04ac7212 */ /* 0x000fe200078ec0ff */
[----:B------:R-:W-:Y:S01]  /*12000*/  FMUL.FTZ R4, R3, R140 ;  /* 0x0000008c03047220 */ /* 0x000fe20000410000 */
[----:B------:R-:W-:Y:S01]  /*12010*/  LOP3.LUT R173, R5, R173, RZ, 0xc0, !PT ;  /* 0x000000ad05ad7212 */ /* 0x000fe200078ec0ff */
[----:B------:R-:W-:Y:S01]  /*12020*/  FMUL.FTZ R5, R3, R141 ;  /* 0x0000008d03057220 */ /* 0x000fe20000410000 */
[----:B------:R-:W-:Y:S01]  /*12030*/  LOP3.LUT R180, R180, R6, RZ, 0xc0, !PT ;  /* 0x00000006b4b47212 */ /* 0x000fe200078ec0ff */
[C---:B------:R-:W-:Y:S01]  /*12040*/  FMUL.FTZ R6, R132.reuse, R142 ;  /* 0x0000008e84067220 */ /* 0x040fe20000410000 */
[----:B------:R-:W-:Y:S01]  /*12050*/  LOP3.LUT R181, R181, R7, RZ, 0xc0, !PT ;  /* 0x00000007b5b57212 */ /* 0x000fe200078ec0ff */
[----:B------:R-:W-:Y:S01]  /*12060*/  FMUL.FTZ R7, R132, R143 ;  /* 0x0000008f84077220 */ /* 0x000fe20000410000 */
[--C-:B------:R-:W-:Y:S01]  /*12070*/  HSET2.LE.AND R9, R11, R223.reuse, PT ;  /* 0x000000df0b097233 */ /* 0x100fe20003803000 */
[----:B------:R-:W3:Y:S01]  /*12080*/  LDSM.16.MT88.4 R140, [R218+0x9000] ;  /* 0x00900000da8c783b */ /* 0x000ee20000004200 */
[----:B-1----:R-:W-:Y:S01]  /*12090*/  F2FP.BF16.PACK_AB R183, R230, R231 ;  /* 0x000000e7e6b7723e */ /* 0x002fe200000010ff */
[----:B------:R-:W-:Y:S01]  /*120a0*/  MUFU.EX2 R193, R39 ;  /* 0x0000002700c17308 */ /* 0x000fe20000000800 */
[----:B------:R-:W-:Y:S01]  /*120b0*/  LOP3.LUT R182, R8, R182, RZ, 0xc0, !PT ;  /* 0x000000b608b67212 */ /* 0x000fe200078ec0ff */
[----:B------:R-:W-:Y:S01]  /*120c0*/  FMUL.FTZ R8, R133, R144 ;  /* 0x0000009085087220 */ /* 0x000fe20000410000 */
[-C--:B------:R-:W-:Y:S01]  /*120d0*/  HMMA.16816.F32.BF16 R4, R172, R176.reuse, R4 ;  /* 0x000000b0ac04723c */ /* 0x080fe20000041804 */
[C---:B--2---:R-:W-:Y:S01]  /*120e0*/  FMUL.FTZ R10, R0.reuse, R146 ;  /* 0x00000092000a7220 */ /* 0x044fe20000410000 */
[----:B------:R-:W-:Y:S01]  /*120f0*/  LOP3.LUT R183, R9, R183, RZ, 0xc0, !PT ;  /* 0x000000b709b77212 */ /* 0x000fe200078ec0ff */
[----:B------:R-:W-:Y:S01]  /*12100*/  FMUL.FTZ R9, R133, R145 ;  /* 0x0000009185097220 */ /* 0x000fe20000410000 */
[----:B------:R-:W-:Y:S01]  /*12110*/  LOP3.LUT R137, R139, UR7, R188, 0x96, !PT ;  /* 0x000000078b897c12 */ /* 0x000fe2000f8e96bc */
[C---:B------:R-:W-:Y:S01]  /*12120*/  FMUL.FTZ R11, R0.reuse, R147 ;  /* 0x00000093000b7220 */ /* 0x040fe20000410000 */
[----:B------:R-:W-:Y:S01]  /*12130*/  LOP3.LUT R138, R201, UR7, R196, 0x96, !PT ;  /* 0x00000007c98a7c12 */ /* 0x000fe2000f8e96c4 */
[----:B------:R-:W1:Y:S01]  /*12140*/  LDSM.16.MT88.4 R144, [R216+0xa000] ;  /* 0x00a00000d890783b */ /* 0x000e620000004200 */
[C---:B------:R-:W-:Y:S01]  /*12150*/  FMUL.FTZ R34, R0.reuse, R158 ;  /* 0x0000009e00227220 */ /* 0x040fe20000410000 */
[----:B------:R-:W-:Y:S03]  /*12160*/  MUFU.EX2 R196, R37 ;  /* 0x0000002500c47308 */ /* 0x000fe60000000800 */
[C---:B------:R-:W-:Y:S01]  /*12170*/  HMMA.16816.F32.BF16 R8, R180.reuse, R176, R8 ;  /* 0x000000b0b408723c */ /* 0x040fe20000041808 */
[C---:B------:R-:W-:Y:S02]  /*12180*/  FMUL.FTZ R14, R0.reuse, R150 ;  /* 0x00000096000e7220 */ /* 0x040fe40000410000 */
[C---:B------:R-:W-:Y:S02]  /*12190*/  FMUL.FTZ R15, R0.reuse, R151 ;  /* 0x00000097000f7220 */ /* 0x040fe40000410000 */
[C---:B------:R-:W-:Y:S02]  /*121a0*/  FMUL.FTZ R35, R0.reuse, R159 ;  /* 0x0000009f00237220 */ /* 0x040fe40000410000 */
[----:B------:R-:W-:Y:S01]  /*121b0*/  LDSM.16.MT88.4 R156, [R218+0x9400] ;  /* 0x00940000da9c783b */ /* 0x000fe20000004200 */
[C---:B------:R-:W-:Y:S01]  /*121c0*/  FMUL.FTZ R74, R0.reuse, R74 ;  /* 0x0000004a004a7220 */ /* 0x040fe20000410000 */
[----:B------:R-:W-:Y:S01]  /*121d0*/  MUFU.EX2 R189, R43 ;  /* 0x0000002b00bd7308 */ /* 0x000fe20000000800 */
[-C--:B------:R-:W-:Y:S02]  /*121e0*/  HMMA.16816.F32.BF16 R12, R180, R178.reuse, R12 ;  /* 0x000000b2b40c723c */ /* 0x080fe4000004180c */
[C---:B------:R-:W-:Y:S02]  /*121f0*/  FMUL.FTZ R75, R0.reuse, R75 ;  /* 0x0000004b004b7220 */ /* 0x040fe40000410000 */
[C---:B------:R-:W-:Y:S02]  /*12200*/  FMUL.FTZ R78, R0.reuse, R78 ;  /* 0x0000004e004e7220 */ /* 0x040fe40000410000 */
[C---:B------:R-:W-:Y:S02]  /*12210*/  FMUL.FTZ R79, R0.reuse, R79 ;  /* 0x0000004f004f7220 */ /* 0x040fe40000410000 */
[C---:B------:R-:W-:Y:S01]  /*12220*/  HMMA.16816.F32.BF16 R16, R172.reuse, R178, R16 ;  /* 0x000000b2ac10723c */ /* 0x040fe20000041810 */
[C---:B------:R-:W-:Y:S03]  /*12230*/  FMUL.FTZ R90, R0.reuse, R90 ;  /* 0x0000005a005a7220 */ /* 0x040fe60000410000 */
[C---:B------:R-:W-:Y:S02]  /*12240*/  FMUL.FTZ R91, R0.reuse, R91 ;  /* 0x0000005b005b7220 */ /* 0x040fe40000410000 */
[C---:B------:R-:W-:Y:S02]  /*12250*/  FMUL.FTZ R94, R0.reuse, R94 ;  /* 0x0000005e005e7220 */ /* 0x040fe40000410000 */
[-C--:B---3--:R-:W-:Y:S01]  /*12260*/  HMMA.16816.F32.BF16 R68, R172, R140.reuse, R68 ;  /* 0x0000008cac44723c */ /* 0x088fe20000041844 */
[----:B------:R-:W-:Y:S03]  /*12270*/  FMUL.FTZ R95, R0, R95 ;  /* 0x0000005f005f7220 */ /* 0x000fe60000410000 */
[----:B------:R-:W-:Y:S04]  /*12280*/  IMAD.WIDE.U32 R138, R138, -0x2daee0ad, RZ ;  /* 0xd2511f538a8a7825 */ /* 0x000fe800078e00ff */
[C---:B------:R-:W-:Y:S01]  /*12290*/  HMMA.16816.F32.BF16 R72, R180.reuse, R140, R72 ;  /* 0x0000008cb448723c */ /* 0x040fe20000041848 */
[----:B------:R-:W-:Y:S03]  /*122a0*/  LOP3.LUT R151, R138, 0xff, RZ, 0xc0, !PT ;  /* 0x000000ff8a977812 */ /* 0x000fe600078ec0ff */
[C---:B------:R-:W-:Y:S02]  /*122b0*/  FMUL.FTZ R126, R0.reuse, R126 ;  /* 0x0000007e007e7220 */ /* 0x040fe40000410000 */
[C---:B------:R-:W-:Y:S02]  /*122c0*/  FMUL.FTZ R127, R0.reuse, R127 ;  /* 0x0000007f007f7220 */ /* 0x040fe40000410000 */
[-C--:B------:R-:W-:Y:S01]  /*122d0*/  HMMA.16816.F32.BF16 R76, R180, R142.reuse, R76 ;  /* 0x0000008eb44c723c */ /* 0x080fe2000004184c */
[C---:B------:R-:W-:Y:S03]  /*122e0*/  FMUL.FTZ R130, R0.reuse, R130 ;  /* 0x0000008200827220 */ /* 0x040fe60000410000 */
[----:B------:R-:W-:Y:S02]  /*122f0*/  FMUL.FTZ R131, R0, R131 ;  /* 0x0000008300837220 */ /* 0x000fe40000410000 */
[--C-:B------:R-:W-:Y:S02]  /*12300*/  FFMA.FTZ R44, R44, c[0x0][0x23c], -R186.reuse ;  /* 0x00008f002c2c7a23 */ /* 0x100fe400000108ba */
[C---:B------:R-:W-:Y:S01]  /*12310*/  HMMA.16816.F32.BF16 R80, R172.reuse, R142, R80 ;  /* 0x0000008eac50723c */ /* 0x040fe20000041850 */
[----:B------:R-:W2:Y:S01]  /*12320*/  LDSM.16.MT88.4 R140, [R218+0xa000] ;  /* 0x00a00000da8c783b */ /* 0x000ea20000004200 */
[----:B------:R-:W-:Y:S02]  /*12330*/  MUFU.EX2 R188, R44 ;  /* 0x0000002c00bc7308 */ /* 0x000fe40000000800 */
[--C-:B------:R-:W-:Y:S02]  /*12340*/  FFMA.FTZ R57, R57, c[0x0][0x23c], -R186.reuse ;  /* 0x00008f0039397a23 */ /* 0x100fe400000108ba */
[----:B------:R-:W-:Y:S02]  /*12350*/  FFMA.FTZ R60, R60, c[0x0][0x23c], -R186 ;  /* 0x00008f003c3c7a23 */ /* 0x000fe400000108ba */
[-C--:B-1----:R-:W-:Y:S01]  /*12360*/  HMMA.16816.F32.BF16 R84, R172, R144.reuse, R84 ;  /* 0x00000090ac54723c */ /* 0x082fe20000041854 */
[C---:B------:R-:W-:Y:S03]  /*12370*/  FMUL.FTZ R100, R3.reuse, R100 ;  /* 0x0000006403647220 */ /* 0x040fe60000410000 */
[----:B------:R-:W-:Y:S02]  /*12380*/  FMUL.FTZ R101, R3, R101 ;  /* 0x0000006503657220 */ /* 0x000fe40000410000 */
[C---:B------:R-:W-:Y:S02]  /*12390*/  FMUL.FTZ R102, R132.reuse, R102 ;  /* 0x0000006684667220 */ /* 0x040fe40000410000 */
[C---:B------:R-:W-:Y:S01]  /*123a0*/  HMMA.16816.F32.BF16 R88, R180.reuse, R144, R88 ;  /* 0x00000090b458723c */ /* 0x040fe20000041858 */
[----:B------:R-:W-:Y:S03]  /*123b0*/  FMUL.FTZ R103, R132, R103 ;  /* 0x0000006784677220 */ /* 0x000fe60000410000 */
[C---:B------:R-:W-:Y:S02]  /*123c0*/  FMUL.FTZ R104, R133.reuse, R104 ;  /* 0x0000006885687220 */ /* 0x040fe40000410000 */
[----:B------:R-:W-:Y:S02]  /*123d0*/  FMUL.FTZ R105, R133, R105 ;  /* 0x0000006985697220 */ /* 0x000fe40000410000 */
[-C--:B------:R-:W-:Y:S01]  /*123e0*/  HMMA.16816.F32.BF16 R92, R180, R146.reuse, R92 ;  /* 0x00000092b45c723c */ /* 0x080fe2000004185c */
[C---:B------:R-:W-:Y:S03]  /*123f0*/  FMUL.FTZ R106, R0.reuse, R106 ;  /* 0x0000006a006a7220 */ /* 0x040fe60000410000 */
[----:B------:R-:W-:Y:S02]  /*12400*/  FMUL.FTZ R107, R0, R107 ;  /* 0x0000006b006b7220 */ /* 0x000fe40000410000 */
[C---:B------:R-:W-:Y:S02]  /*12410*/  FMUL.FTZ R112, R3.reuse, R112 ;  /* 0x0000007003707220 */ /* 0x040fe40000410000 */
[C---:B------:R-:W-:Y:S01]  /*12420*/  HMMA.16816.F32.BF16 R96, R172.reuse, R146, R96 ;  /* 0x00000092ac60723c */ /* 0x040fe20000041860 */
[----:B------:R-:W1:Y:S03]  /*12430*/  LDSM.16.MT88.4 R144, [R216+0xb000] ;  /* 0x00b00000d890783b */ /* 0x000e660000004200 */
[----:B------:R-:W-:Y:S02]  /*12440*/  FMUL.FTZ R113, R3, R113 ;  /* 0x0000007103717220 */ /* 0x000fe40000410000 */
[C---:B------:R-:W-:Y:S02]  /*12450*/  FMUL.FTZ R114, R132.reuse, R114 ;  /* 0x0000007284727220 */ /* 0x040fe40000410000 */
[----:B------:R-:W-:Y:S01]  /*12460*/  FMUL.FTZ R115, R132, R115 ;  /* 0x0000007384737220 */ /* 0x000fe20000410000 */
[-C--:B--2---:R-:W-:Y:S03]  /*12470*/  HMMA.16816.F32.BF16 R100, R172, R140.reuse, R100 ;  /* 0x0000008cac64723c */ /* 0x084fe60000041864 */
[--C-:B------:R-:W-:Y:S02]  /*12480*/  FFMA.FTZ R20, R20, c[0x0][0x23c], -R184.reuse ;  /* 0x00008f0014147a23 */ /* 0x100fe400000108b8 */
[----:B------:R-:W-:Y:S02]  /*12490*/  FFMA.FTZ R21, R21, c[0x0][0x23c], -R184 ;  /* 0x00008f0015157a23 */ /* 0x000fe400000108b8 */
[--C-:B------:R-:W-:Y:S01]  /*124a0*/  FFMA.FTZ R22, R22, c[0x0][0x23c], -R185.reuse ;  /* 0x00008f0016167a23 */ /* 0x100fe200000108b9 */
[C---:B------:R-:W-:Y:S01]  /*124b0*/  HMMA.16816.F32.BF16 R104, R180.reuse, R140, R104 ;  /* 0x0000008cb468723c */ /* 0x040fe20000041868 */
[----:B------:R2:W-:Y:S03]  /*124c0*/  MUFU.EX2 R211, R20 ;  /* 0x0000001400d37308 */ /* 0x0005e60000000800 */
[--C-:B------:R-:W-:Y:S02]  /*124d0*/  FFMA.FTZ R28, R28, c[0x0][0x23c], -R186.reuse ;  /* 0x00008f001c1c7a23 */ /* 0x100fe400000108ba */
[----:B------:R-:W-:Y:S02]  /*124e0*/  FFMA.FTZ R29, R29, c[0x0][0x23c], -R186 ;  /* 0x00008f001d1d7a23 */ /* 0x000fe400000108ba */
[-C--:B------:R-:W-:Y:S01]  /*124f0*/  HMMA.16816.F32.BF16 R32, R180, R142.reuse, R32 ;  /* 0x0000008eb420723c */ /* 0x080fe20000041820 */
[----:B------:R-:W-:Y:S02]  /*12500*/  IMAD.WIDE.U32 R140, R137, -0x2daee0ad, RZ ;  /* 0xd2511f53898c7825 */ /* 0x000fe400078e00ff */
[----:B------:R3:W4:Y:S02]  /*12510*/  MUFU.EX2 R210, R21 ;  /* 0x0000001500d27308 */ /* 0x0007240000000800 */
[----:B------:R-:W-:Y:S01]  /*12520*/  FFMA.FTZ R137, R23, c[0x0][0x23c], -R185 ;  /* 0x00008f0017897a23 */ /* 0x000fe200000108b9 */
[----:B------:R-:W-:Y:S01]  /*12530*/  LOP3.LUT R148, R141, UR16, R192, 0x96, !PT ;  /* 0x000000108d947c12 */ /* 0x000fe2000f8e96c0 */
[----:B------:R-:W-:Y:S01]  /*12540*/  FMUL.FTZ R23, R0, R163 ;  /* 0x000000a300177220 */ /* 0x000fe20000410000 */
[C---:B------:R-:W-:Y:S01]  /*12550*/  HMMA.16816.F32.BF16 R108, R172.reuse, R142, R108 ;  /* 0x0000008eac6c723c */ /* 0x040fe2000004186c */
[C---:B------:R-:W-:Y:S03]  /*12560*/  LOP3.LUT R149, R140.reuse, 0xffff, RZ, 0xc0, !PT ;  /* 0x0000ffff8c957812 */ /* 0x040fe600078ec0ff */
[----:B------:R-:W-:Y:S01]  /*12570*/  LOP3.LUT R150, R140, 0xff, RZ, 0xc0, !PT ;  /* 0x000000ff8c967812 */ /* 0x000fe200078ec0ff */
[----:B------:R5:W-:Y:S01]  /*12580*/  MUFU.EX2 R209, R22 ;  /* 0x0000001600d17308 */ /* 0x000be20000000800 */
[--C-:B------:R-:W-:Y:S01]  /*12590*/  SHF.R.U32.HI R152, RZ, 0x10, R140.reuse ;  /* 0x00000010ff987819 */ /* 0x100fe2000001168c */
[--C-:B------:R-:W-:Y:S01]  /*125a0*/  FFMA.FTZ R30, R30, c[0x0][0x23c], -R187.reuse ;  /* 0x00008f001e1e7a23 */ /* 0x100fe200000108bb */
[-C--:B-1----:R-:W-:Y:S01]  /*125b0*/  HMMA.16816.F32.BF16 R112, R172, R144.reuse, R112 ;  /* 0x00000090ac70723c */ /* 0x082fe20000041870 */
[----:B--2---:R-:W-:Y:S03]  /*125c0*/  FMUL.FTZ R20, R133, R160 ;  /* 0x000000a085147220 */ /* 0x004fe60000410000 */
[----:B------:R-:W-:Y:S01]  /*125d0*/  SHF.R.U32.HI R154, RZ, 0x18, R140 ;  /* 0x00000018ff9a7819 */ /* 0x000fe2000001168c */
[----:B------:R-:W-:Y:S01]  /*125e0*/  FFMA.FTZ R31, R31, c[0x0][0x23c], -R187 ;  /* 0x00008f001f1f7a23 */ /* 0x000fe200000108bb */
[----:B------:R-:W1:Y:S01]  /*125f0*/  LDSM.16.MT88.4 R140, [R218+0xb000] ;  /* 0x00b00000da8c783b */ /* 0x000e620000004200 */
[----:B------:R2:W-:Y:S01]  /*12600*/  MUFU.EX2 R206, R28 ;  /* 0x0000001c00ce7308 */ /* 0x0005e20000000800 */
[C---:B------:R-:W-:Y:S04]  /*12610*/  FMUL.FTZ R116, R133.reuse, R116 ;  /* 0x0000007485747220 */ /* 0x040fe80000410000 */
[C---:B---3--:R-:W-:Y:S02]  /*12620*/  FMUL.FTZ R21, R133.reuse, R161 ;  /* 0x000000a185157220 */ /* 0x048fe40000410000 */
[----:B------:R-:W-:Y:S02]  /*12630*/  FMUL.FTZ R117, R133, R117 ;  /* 0x0000007585757220 */ /* 0x000fe40000410000 */
[C---:B------:R-:W-:Y:S01]  /*12640*/  FMUL.FTZ R118, R0.reuse, R118 ;  /* 0x0000007600767220 */ /* 0x040fe20000410000 */
[----:B------:R3:W1:Y:S01]  /*12650*/  MUFU.EX2 R208, R137 ;  /* 0x0000008900d07308 */ /* 0x0006620000000800 */
[C---:B------:R-:W-:Y:S02]  /*12660*/  FMUL.FTZ R119, R0.reuse, R119 ;  /* 0x0000007700777220 */ /* 0x040fe40000410000 */
[C---:B------:R-:W-:Y:S02]  /*12670*/  FMUL.FTZ R120, R3.reuse, R120 ;  /* 0x0000007803787220 */ /* 0x040fe40000410000 */
[----:B-----5:R-:W-:Y:S02]  /*12680*/  FMUL.FTZ R22, R0, R162 ;  /* 0x000000a200167220 */ /* 0x020fe40000410000 */
[----:B------:R-:W-:Y:S02]  /*12690*/  FMUL.FTZ R121, R3, R121 ;  /* 0x0000007903797220 */ /* 0x000fe40000410000 */
[C---:B------:R-:W-:Y:S01]  /*126a0*/  FMUL.FTZ R122, R132.reuse, R122 ;  /* 0x0000007a847a7220 */ /* 0x040fe20000410000 */
[----:B------:R5:W-:Y:S01]  /*126b0*/  MUFU.EX2 R207, R29 ;  /* 0x0000001d00cf7308 */ /* 0x000be20000000800 */
[----:B------:R-:W-:Y:S01]  /*126c0*/  FMUL.FTZ R123, R132, R123 ;  /* 0x0000007b847b7220 */ /* 0x000fe20000410000 */
[C---:B------:R-:W-:Y:S01]  /*126d0*/  HMMA.16816.F32.BF16 R20, R180.reuse, R144, R20 ;  /* 0x00000090b414723c */ /* 0x040fe20000041814 */
[--C-:B------:R-:W-:Y:S01]  /*126e0*/  FFMA.FTZ R24, R24, c[0x0][0x23c], -R186.reuse ;  /* 0x00008f0018187a23 */ /* 0x100fe200000108ba */
[----:B--2---:R-:W-:Y:S01]  /*126f0*/  SHF.R.U32.HI R28, RZ, 0x8, R149 ;  /* 0x00000008ff1c7819 */ /* 0x004fe20000011695 */
[----:B------:R-:W-:Y:S01]  /*12700*/  FFMA.FTZ R25, R25, c[0x0][0x23c], -R186 ;  /* 0x00008f0019197a23 */ /* 0x000fe200000108ba */
[----:B------:R-:W-:Y:S01]  /*12710*/  SHF.R.U32.HI R149, RZ, 0x18, R138 ;  /* 0x00000018ff957819 */ /* 0x000fe2000001168a */
[--C-:B------:R-:W-:Y:S01]  /*12720*/  FFMA.FTZ R26, R26, c[0x0][0x23c], -R187.reuse ;  /* 0x00008f001a1a7a23 */ /* 0x100fe200000108bb */
[----:B------:R-:W-:Y:S01]  /*12730*/  PRMT R153, R150, 0x5410, R28 ;  /* 0x0000541096997816 */ /* 0x000fe2000000001c */
[----:B------:R-:W-:Y:S01]  /*12740*/  FFMA.FTZ R27, R27, c[0x0][0x23c], -R187 ;  /* 0x00008f001b1b7a23 */ /* 0x000fe200000108bb */
[-C--:B------:R-:W-:Y:S01]  /*12750*/  HMMA.16816.F32.BF16 R116, R180, R146.reuse, R116 ;  /* 0x00000092b474723c */ /* 0x080fe20000041874 */
[----:B------:R2:W-:Y:S03]  /*12760*/  MUFU.EX2 R205, R30 ;  /* 0x0000001e00cd7308 */ /* 0x0005e60000000800 */
[----:B---3--:R-:W-:Y:S01]  /*12770*/  LOP3.LUT R137, R139, UR16, R198, 0x96, !PT ;  /* 0x000000108b897c12 */ /* 0x008fe2000f8e96c6 */
[----:B------:R-:W-:Y:S01]  /*12780*/  FFMA.FTZ R38, R38, c[0x0][0x23c], -R185 ;  /* 0x00008f0026267a23 */ /* 0x000fe200000108b9 */
[----:B------:R-:W-:Y:S01]  /*12790*/  LOP3.LUT R28, R148, 0xffff, RZ, 0xc0, !PT ;  /* 0x0000ffff941c7812 */ /* 0x000fe200078ec0ff */
[--C-:B------:R-:W-:Y:S01]  /*127a0*/  FFMA.FTZ R40, R40, c[0x0][0x23c], -R186.reuse ;  /* 0x00008f0028287a23 */ /* 0x100fe200000108ba */
[C---:B------:R-:W-:Y:S01]  /*127b0*/  HMMA.16816.F32.BF16 R120, R172.reuse, R146, R120 ;  /* 0x00000092ac78723c */ /* 0x040fe20000041878 */
[----:B------:R-:W-:Y:S02]  /*127c0*/  LOP3.LUT R139, R138, 0xffff, RZ, 0xc0, !PT ;  /* 0x0000ffff8a8b7812 */ /* 0x000fe400078ec0ff */
[----:B------:R3:W1:Y:S01]  /*127d0*/  MUFU.EX2 R204, R31 ;  /* 0x0000001f00cc7308 */ /* 0x0006620000000800 */
[----:B------:R-:W-:Y:S01]  /*127e0*/  LOP3.LUT R144, R148, 0xff, RZ, 0xc0, !PT ;  /* 0x000000ff94907812 */ /* 0x000fe200078ec0ff */
[----:B------:R-:W-:Y:S01]  /*127f0*/  FFMA.FTZ R41, R41, c[0x0][0x23c], -R186 ;  /* 0x00008f0029297a23 */ /* 0x000fe200000108ba */
[----:B-----5:R-:W-:Y:S01]  /*12800*/  SHF.R.U32.HI R29, RZ, 0x10, R138 ;  /* 0x00000010ff1d7819 */ /* 0x020fe2000001168a */
[----:B------:R-:W-:Y:S01]  /*12810*/  FFMA.FTZ R42, R42, c[0x0][0x23c], -R187 ;  /* 0x00008f002a2a7a23 */ /* 0x000fe200000108bb */
[----:B------:R-:W-:Y:S01]  /*12820*/  SHF.R.U32.HI R138, RZ, 0x10, R148 ;  /* 0x00000010ff8a7819 */ /* 0x000fe20000011694 */
[----:B------:R-:W-:Y:S03]  /*12830*/  FFMA.FTZ R65, R65, c[0x0][0x23c], -R184 ;  /* 0x00008f0041417a23 */ /* 0x000fe600000108b8 */
[----:B------:R-:W-:Y:S01]  /*12840*/  SHF.R.U32.HI R148, RZ, 0x18, R148 ;  /* 0x00000018ff947819 */ /* 0x000fe20000011694 */
[----:B------:R5:W-:Y:S01]  /*12850*/  MUFU.EX2 R203, R24 ;  /* 0x0000001800cb7308 */ /* 0x000be20000000800 */
[----:B------:R-:W-:Y:S01]  /*12860*/  LOP3.LUT R147, R152, 0xff, RZ, 0xc0, !PT ;  /* 0x000000ff98937812 */ /* 0x000fe200078ec0ff */
[--C-:B------:R-:W-:Y:S01]  /*12870*/  FFMA.FTZ R56, R56, c[0x0][0x23c], -R186.reuse ;  /* 0x00008f0038387a23 */ /* 0x100fe200000108ba */
[----:B------:R-:W-:Y:S01]  /*12880*/  SHF.R.U32.HI R146, RZ, 0x8, R139 ;  /* 0x00000008ff927819 */ /* 0x000fe2000001168b */
[----:B--2---:R-:W-:Y:S01]  /*12890*/  FMUL.FTZ R30, R132, R166 ;  /* 0x000000a6841e7220 */ /* 0x004fe20000410000 */
[----:B------:R-:W-:Y:S01]  /*128a0*/  LOP3.LUT R145, R29, 0xff, RZ, 0xc0, !PT ;  /* 0x000000ff1d917812 */ /* 0x000fe200078ec0ff */
[----:B------:R-:W-:Y:S01]  /*128b0*/  FMUL.FTZ R29, R3, R165 ;  /* 0x000000a5031d7220 */ /* 0x000fe20000410000 */
[----:B------:R-:W-:Y:S01]  /*128c0*/  LOP3.LUT R138, R138, 0xff, RZ, 0xc0, !PT ;  /* 0x000000ff8a8a7812 */ /* 0x000fe200078ec0ff */
[----:B------:R-:W-:Y:S01]  /*128d0*/  FFMA.FTZ R186, R61, c[0x0][0x23c], -R186 ;  /* 0x00008f003dba7a23 */ /* 0x000fe200000108ba */
[----:B------:R-:W-:Y:S01]  /*128e0*/  SHF.R.U32.HI R139, RZ, 0x8, R28 ;  /* 0x00000008ff8b7819 */ /* 0x000fe2000001161c */
[----:B------:R2:W2:Y:S01]  /*128f0*/  MUFU.EX2 R202, R25 ;  /* 0x0000001900ca7308 */ /* 0x0004a20000000800 */
[----:B------:R-:W-:Y:S01]  /*12900*/  PRMT R155, R145, 0x5410, R149 ;  /* 0x00005410919b7816 */ /* 0x000fe20000000095 */
[----:B------:R-:W-:Y:S01]  /*12910*/  FMUL.FTZ R28, R3, R164 ;  /* 0x000000a4031c7220 */ /* 0x000fe20000410000 */
[----:B------:R-:W-:Y:S01]  /*12920*/  PRMT R154, R147, 0x5410, R154 ;  /* 0x00005410939a7816 */ /* 0x000fe2000000009a */
[----:B---3--:R-:W-:Y:S01]  /*12930*/  FMUL.FTZ R31, R132, R167 ;  /* 0x000000a7841f7220 */ /* 0x008fe20000410000 */
[----:B------:R-:W-:Y:S01]  /*12940*/  PRMT R147, R151, 0x5410, R146 ;  /* 0x0000541097937816 */ /* 0x000fe20000000092 */
[--C-:B------:R-:W-:Y:S01]  /*12950*/  HSET2.LE.AND R155, R155, R223.reuse, PT ;  /* 0x000000df9b9b7233 */ /* 0x100fe20003803000 */
[----:B------:R-:W-:Y:S01]  /*12960*/  PRMT R145, R144, 0x5410, R139 ;  /* 0x0000541090917816 */ /* 0x000fe2000000008b */
[--C-:B------:R-:W-:Y:S01]  /*12970*/  HSET2.LE.AND R146, R153, R223.reuse, PT ;  /* 0x000000df99927233 */ /* 0x100fe20003803000 */
[----:B------:R-:W-:Y:S01]  /*12980*/  PRMT R144, R138, 0x5410, R148 ;  /* 0x000054108a907816 */ /* 0x000fe20000000094 */
[----:B------:R3:W-:Y:S01]  /*12990*/  MUFU.EX2 R167, R26 ;  /* 0x0000001a00a77308 */ /* 0x0007e20000000800 */
[-C--:B-1----:R-:W-:Y:S01]  /*129a0*/  HMMA.16816.F32.BF16 R28, R172, R140.reuse, R28 ;  /* 0x0000008cac1c723c */ /* 0x082fe2000004181c */
[----:B------:R-:W1:Y:S01]  /*129b0*/  LDSM.16.MT88.4 R148, [R216+0x9400] ;  /* 0x00940000d894783b */ /* 0x000e620000004200 */
[--C-:B------:R-:W-:Y:S01]  /*129c0*/  FFMA.FTZ R64, R64, c[0x0][0x23c], -R184.reuse ;  /* 0x00008f0040407a23 */ /* 0x100fe200000108b8 */
[C---:B-----5:R-:W-:Y:S01]  /*129d0*/  LOP3.LUT R24, R137.reuse, 0xffff, RZ, 0xc0, !PT ;  /* 0x0000ffff89187812 */ /* 0x060fe200078ec0ff */
[--C-:B------:R-:W-:Y:S01]  /*129e0*/  FFMA.FTZ R48, R48, c[0x0][0x23c], -R184.reuse ;  /* 0x00008f0030307a23 */ /* 0x100fe200000108b8 */
[----:B------:R-:W-:Y:S01]  /*129f0*/  LOP3.LUT R139, R137, 0xff, RZ, 0xc0, !PT ;  /* 0x000000ff898b7812 */ /* 0x000fe200078ec0ff */
[--C-:B------:R-:W-:Y:S01]  /*12a00*/  FFMA.FTZ R52, R52, c[0x0][0x23c], -R184.reuse ;  /* 0x00008f0034347a23 */ /* 0x100fe200000108b8 */
[--C-:B------:R-:W-:Y:S01]  /*12a10*/  SHF.R.U32.HI R138, RZ, 0x18, R137.reuse ;  /* 0x00000018ff8a7819 */ /* 0x100fe20000011689 */
[C---:B------:R-:W-:Y:S01]  /*12a20*/  HMMA.16816.F32.BF16 R124, R180.reuse, R140, R124 ;  /* 0x0000008cb47c723c */ /* 0x040fe2000004187c */
[----:B------:R5:W1:Y:S03]  /*12a30*/  MUFU.EX2 R166, R27 ;  /* 0x0000001b00a67308 */ /* 0x000a660000000800 */
[----:B------:R-:W-:Y:S01]  /*12a40*/  FFMA.FTZ R184, R53, c[0x0][0x23c], -R184 ;  /* 0x00008f0035b87a23 */ /* 0x000fe200000108b8 */
[----:B--2---:R-:W-:Y:S01]  /*12a50*/  SHF.R.U32.HI R25, RZ, 0x10, R137 ;  /* 0x00000010ff197819 */ /* 0x004fe20000011689 */
[----:B------:R-:W-:Y:S01]  /*12a60*/  FFMA.FTZ R54, R54, c[0x0][0x23c], -R185 ;  /* 0x00008f0036367a23 */ /* 0x000fe200000108b9 */
[----:B------:R-:W-:Y:S01]  /*12a70*/  SHF.R.U32.HI R137, RZ, 0x8, R24 ;  /* 0x00000008ff897819 */ /* 0x000fe20000011618 */
[-C--:B------:R-:W-:Y:S01]  /*12a80*/  HMMA.16816.F32.BF16 R128, R180, R142.reuse, R128 ;  /* 0x0000008eb480723c */ /* 0x080fe20000041880 */
[----:B------:R-:W-:Y:S02]  /*12a90*/  LOP3.LUT R25, R25, 0xff, RZ, 0xc0, !PT ;  /* 0x000000ff19197812 */ /* 0x000fe400078ec0ff */
[----:B------:R2:W1:Y:S01]  /*12aa0*/  MUFU.EX2 R201, R48 ;  /* 0x0000003000c97308 */ /* 0x0004620000000800 */
[----:B------:R-:W-:Y:S01]  /*12ab0*/  F2FP.BF16.PACK_AB R24, R214, R215 ;  /* 0x000000d7d618723e */ /* 0x000fe200000010ff */
[--C-:B------:R-:W-:Y:S01]  /*12ac0*/  HSET2.LE.AND R140, R147, R223.reuse, PT ;  /* 0x000000df938c7233 */ /* 0x100fe20003803000 */
[----:B------:R-:W-:Y:S01]  /*12ad0*/  PRMT R153, R25, 0x5410, R138 ;  /* 0x0000541019997816 */ /* 0x000fe2000000008a */
[C---:B------:R-:W-:Y:S01]  /*12ae0*/  FMUL.FTZ R25, R3.reuse, R169 ;  /* 0x000000a903197220 */ /* 0x040fe20000410000 */
[----:B------:R-:W-:Y:S01]  /*12af0*/  LOP3.LUT R146, R146, R24, RZ, 0xc0, !PT ;  /* 0x0000001892927212 */ /* 0x000fe200078ec0ff */
[----:B------:R-:W-:Y:S03]  /*12b00*/  FMUL.FTZ R24, R3, R168 ;  /* 0x000000a803187220 */ /* 0x000fe60000410000 */
[----:B---3--:R-:W-:Y:S01]  /*12b10*/  FMUL.FTZ R26, R132, R170 ;  /* 0x000000aa841a7220 */ /* 0x008fe20000410000 */
[----:B------:R-:W-:Y:S01]  /*12b20*/  PRMT R152, R139, 0x5410, R137 ;  /* 0x000054108b987816 */ /* 0x000fe20000000089 */
[--C-:B------:R-:W-:Y:S01]  /*12b30*/  HSET2.LE.AND R137, R154, R223.reuse, PT ;  /* 0x000000df9a897233 */ /* 0x100fe20003803000 */
[----:B------:R-:W-:Y:S01]  /*12b40*/  F2FP.BF16.PACK_AB R147, R212, R213 ;  /* 0x000000d5d493723e */ /* 0x000fe200000010ff */
[--C-:B------:R-:W-:Y:S01]  /*12b50*/  HSET2.LE.AND R138, R145, R223.reuse, PT ;  /* 0x000000df918a7233 */ /* 0x100fe20003803000 */
[----:B-----5:R-:W-:Y:S01]  /*12b60*/  FMUL.FTZ R27, R132, R171 ;  /* 0x000000ab841b7220 */ /* 0x020fe20000410000 */
[--C-:B------:R-:W-:Y:S01]  /*12b70*/  HSET2.LE.AND R139, R144, R223.reuse, PT ;  /* 0x000000df908b7233 */ /* 0x100fe20003803000 */
[----:B----4-:R-:W-:Y:S01]  /*12b80*/  F2FP.BF16.PACK_AB R144, R210, R211 ;  /* 0x000000d3d290723e */ /* 0x010fe200000010ff */
[----:B------:R3:W4:Y:S01]  /*12b90*/  MUFU.EX2 R198, R51 ;  /* 0x0000003300c67308 */ /* 0x0007220000000800 */
[----:B------:R-:W-:Y:S01]  /*12ba0*/  F2FP.BF16.PACK_AB R145, R208, R209 ;  /* 0x000000d1d091723e */ /* 0x000fe200000010ff */
[--C-:B------:R-:W-:Y:S01]  /*12bb0*/  HSET2.LE.AND R152, R152, R223.reuse, PT ;  /* 0x000000df98987233 */ /* 0x100fe20003803000 */
[----:B------:R-:W-:Y:S01]  /*12bc0*/  LOP3.LUT R147, R137, R147, RZ, 0xc0, !PT ;  /* 0x0000009389937212 */ /* 0x000fe200078ec0ff */
[----:B------:R-:W-:Y:S01]  /*12bd0*/  HMMA.16816.F32.BF16 R24, R172, R142, R24 ;  /* 0x0000008eac18723c */ /* 0x000fe20000041818 */
[----:B------:R-:W-:Y:S01]  /*12be0*/  LOP3.LUT R144, R138, R144, RZ, 0xc0, !PT ;  /* 0x000000908a907212 */ /* 0x000fe200078ec0ff */
[--C-:B------:R-:W-:Y:S01]  /*12bf0*/  HSET2.LE.AND R153, R153, R223.reuse, PT ;  /* 0x000000df99997233 */ /* 0x100fe20003803000 */
[----:B------:R-:W-:Y:S01]  /*12c00*/  LOP3.LUT R145, R139, R145, RZ, 0xc0, !PT ;  /* 0x000000918b917212 */ /* 0x000fe200078ec0ff */
[----:B--2---:R-:W-:Y:S01]  /*12c10*/  IMAD.U32 R48, RZ, RZ, UR27 ;  /* 0x0000001bff307e24 */ /* 0x004fe2000f8e00ff */
[----:B------:R-:W-:Y:S01]  /*12c20*/  F2FP.BF16.PACK_AB R138, R204, R205 ;  /* 0x000000cdcc8a723e */ /* 0x000fe200000010ff */
[----:B------:R-:W-:Y:S01]  /*12c30*/  MUFU.EX2 R183, R45 ;  /* 0x0000002d00b77308 */ /* 0x000fe20000000800 */
[----:B------:R-:W-:Y:S01]  /*12c40*/  F2FP.BF16.PACK_AB R154, R207, R206 ;  /* 0x000000cecf9a723e */ /* 0x000fe200000010ff */
[--C-:B------:R-:W-:Y:S01]  /*12c50*/  FFMA.FTZ R66, R66, c[0x0][0x23c], -R185.reuse ;  /* 0x00008f0042427a23 */ /* 0x100fe200000108b9 */
[----:B------:R-:W-:Y:S01]  /*12c60*/  LOP3.LUT R155, R155, R138, RZ, 0xc0, !PT ;  /* 0x0000008a9b9b7212 */ /* 0x000fe200078ec0ff */
[-C--:B-1----:R-:W-:Y:S02]  /*12c70*/  HMMA.16816.F32.BF16 R4, R144, R148.reuse, R4 ;  /* 0x000000949004723c */ /* 0x082fe40000041804 */
[----:B------:R-:W-:Y:S01]  /*12c80*/  F2FP.BF16.PACK_AB R137, R202, R203 ;  /* 0x000000cbca89723e */ /* 0x000fe200000010ff */
[--C-:B------:R-:W-:Y:S01]  /*12c90*/  FFMA.FTZ R67, R67, c[0x0][0x23c], -R185.reuse ;  /* 0x00008f0043437a23 */ /* 0x100fe200000108b9 */
[----:B------:R-:W-:Y:S01]  /*12ca0*/  F2FP.BF16.PACK_AB R138, R166, R167 ;  /* 0x000000a7a68a723e */ /* 0x000fe200000010ff */
[----:B------:R-:W-:Y:S01]  /*12cb0*/  FFMA.FTZ R185, R55, c[0x0][0x23c], -R185 ;  /* 0x00008f0037b97a23 */ /* 0x000fe200000108b9 */
[----:B------:R-:W-:Y:S01]  /*12cc0*/  LOP3.LUT R154, R140, R154, RZ, 0xc0, !PT ;  /* 0x0000009a8c9a7212 */ /* 0x000fe200078ec0ff */
[----:B------:R-:W-:Y:S01]  /*12cd0*/  MUFU.EX2 R182, R46 ;  /* 0x0000002e00b67308 */ /* 0x000fe20000000800 */
[----:B------:R-:W-:Y:S01]  /*12ce0*/  LOP3.LUT R152, R152, R137, RZ, 0xc0, !PT ;  /* 0x0000008998987212 */ /* 0x000fe200078ec0ff */
[----:B------:R-:W1:Y:S03]  /*12cf0*/  LDSM.16.MT88.4 R140, [R216+0xa400] ;  /* 0x00a40000d88c783b */ /* 0x000e660000004200 */
[----:B------:R-:W-:Y:S01]  /*12d00*/  LOP3.LUT R153, R153, R138, RZ, 0xc0, !PT ;  /* 0x0000008a99997212 */ /* 0x000fe200078ec0ff */
[----:B------:R-:W-:Y:S01]  /*12d10*/  FFMA.FTZ R62, R62, c[0x0][0x23c], -R187 ;  /* 0x00008f003e3e7a23 */ /* 0x000fe200000108bb */
[----:B------:R-:W-:Y:S01]  /*12d20*/  LOP3.LUT R48, R225, UR4, R48, 0x96, !PT ;  /* 0x00000004e1307c12 */ /* 0x000fe2000f8e9630 */
[----:B------:R-:W-:Y:S02]  /*12d30*/  FFMA.FTZ R132, R132, R251, R237 ;  /* 0x000000fb84847223 */ /* 0x000fe400000100ed */
[----:B------:R-:W-:Y:S01]  /*12d40*/  MUFU.EX2 R172, R58 ;  /* 0x0000003a00ac7308 */ /* 0x000fe20000000800 */
[----:B------:R-:W-:Y:S01]  /*12d50*/  FFMA.FTZ R133, R133, R252, R243 ;  /* 0x000000fc85857223 */ /* 0x000fe200000100f3 */
[C---:B------:R-:W-:Y:S01]  /*12d60*/  HMMA.16816.F32.BF16 R8, R152.reuse, R148, R8 ;  /* 0x000000949808723c */ /* 0x040fe20000041808 */
[----:B------:R-:W-:Y:S05]  /*12d70*/  IMAD.WIDE.U32 R48, R48, -0x326172a9, RZ ;  /* 0xcd9e8d5730307825 */ /* 0x000fea00078e00ff */
[----:B------:R-:W-:Y:S02]  /*12d80*/  LOP3.LUT R36, R49, UR15, R234, 0x96, !PT ;  /* 0x0000000f31247c12 */ /* 0x000fe4000f8e96ea */
[-C--:B------:R-:W-:Y:S01]  /*12d90*/  HMMA.16816.F32.BF16 R12, R152, R150.reuse, R12 ;  /* 0x00000096980c723c */ /* 0x080fe2000004180c */
[----:B------:R-:W-:Y:S01]  /*12da0*/  LOP3.LUT R138, R191, UR13, R48, 0x96, !PT ;  /* 0x0000000dbf8a7c12 */ /* 0x000fe2000f8e9630 */
[----:B------:R-:W-:Y:S02]  /*12db0*/  MUFU.EX2 R173, R57 ;  /* 0x0000003900ad7308 */ /* 0x000fe40000000800 */
[----:B------:R-:W-:Y:S02]  /*12dc0*/  LOP3.LUT R37, R49, UR15, R232, 0x96, !PT ;  /* 0x0000000f31257c12 */ /* 0x000fe4000f8e96e8 */
[----:B------:R-:W-:Y:S02]  /*12dd0*/  IMAD.WIDE.U32 R138, R138, -0x2daee0ad, RZ ;  /* 0xd2511f538a8a7825 */ /* 0x000fe400078e00ff */
[C---:B------:R-:W-:Y:S01]  /*12de0*/  HMMA.16816.F32.BF16 R16, R144.reuse, R150, R16 ;  /* 0x000000969010723c */ /* 0x040fe20000041810 */
[----:B------:R-:W2:Y:S03]  /*12df0*/  LDSM.16.MT88.4 R148, [R218+0xa400] ;  /* 0x00a40000da94783b */ /* 0x000ea60000004200 */
[----:B------:R-:W-:Y:S04]  /*12e00*/  MUFU.EX2 R191, R41 ;  /* 0x0000002900bf7308 */ /* 0x000fe80000000800 */
[-C--:B------:R-:W-:Y:S06]  /*12e10*/  HMMA.16816.F32.BF16 R68, R144, R156.reuse, R68 ;  /* 0x0000009c9044723c */ /* 0x080fec0000041844 */
[----:B------:R-:W-:Y:S02]  /*12e20*/  MUFU.EX2 R179, R65 ;  /* 0x0000004100b37308 */ /* 0x000fe40000000800 */
[C---:B------:R-:W-:Y:S07]  /*12e30*/  HMMA.16816.F32.BF16 R72, R152.reuse, R156, R72 ;  /* 0x0000009c9848723c */ /* 0x040fee0000041848 */
[----:B------:R-:W-:Y:S01]  /*12e40*/  IMAD.WIDE.U32 R156, R37, -0x2daee0ad, RZ ;  /* 0xd2511f53259c7825 */ /* 0x000fe200078e00ff */
[-C--:B------:R-:W-:Y:S01]  /*12e50*/  HMMA.16816.F32.BF16 R76, R152, R158.reuse, R76 ;  /* 0x0000009e984c723c */ /* 0x080fe2000004184c */
[----:B------:R-:W-:Y:S07]  /*12e60*/  MUFU.EX2 R174, R56 ;  /* 0x0000003800ae7308 */ /* 0x000fee0000000800 */
[C---:B------:R-:W-:Y:S03]  /*12e70*/  HMMA.16816.F32.BF16 R80, R144.reuse, R158, R80 ;  /* 0x0000009e9050723c */ /* 0x040fe60000041850 */
[----:B------:R-:W-:Y:S04]  /*12e80*/  MUFU.EX2 R180, R64 ;  /* 0x0000004000b47308 */ /* 0x000fe80000000800 */
[----:B------:R-:W-:Y:S01]  /*12e90*/  IMAD.WIDE.U32 R158, R36, -0x2daee0ad, RZ ;  /* 0xd2511f53249e7825 */ /* 0x000fe200078e00ff */
[-C--:B-1----:R-:W-:Y:S04]  /*12ea0*/  HMMA.16816.F32.BF16 R84, R144, R140.reuse, R84 ;  /* 0x0000008c9054723c */ /* 0x082fe80000041854 */
[----:B------:R-:W-:Y:S01]  /*12eb0*/  LOP3.LUT R137, R139, UR10, R158, 0x96, !PT ;  /* 0x0000000a8b897c12 */ /* 0x000fe2000f8e969e */
[----:B------:R-:W-:Y:S03]  /*12ec0*/  MUFU.EX2 R192, R40 ;  /* 0x0000002800c07308 */ /* 0x000fe60000000800 */
[C---:B------:R-:W-:Y:S07]  /*12ed0*/  HMMA.16816.F32.BF16 R88, R152.reuse, R140, R88 ;  /* 0x0000008c9858723c */ /* 0x040fee0000041858 */
[----:B------:R-:W-:Y:S01]  /*12ee0*/  LOP3.LUT R141, R195, UR13, R48, 0x96, !PT ;  /* 0x0000000dc38d7c12 */ /* 0x000fe2000f8e9630 */
[-C--:B------:R-:W-:Y:S01]  /*12ef0*/  HMMA.16816.F32.BF16 R92, R152, R142.reuse, R92 ;  /* 0x0000008e985c723c */ /* 0x080fe2000004185c */
[----:B------:R1:W2:Y:S01]  /*12f00*/  MUFU.EX2 R195, R38 ;  /* 0x0000002600c37308 */ /* 0x0002a20000000800 */
[----:B---3--:R-:W3:Y:S02]  /*12f10*/  LDSM.16.MT88.4 R48, [R216+0xb400] ;  /* 0x00b40000d830783b */ /* 0x008ee40000004200 */
[----:B------:R-:W-:Y:S01]  /*12f20*/  IMAD.WIDE.U32 R36, R141, -0x2daee0ad, RZ ;  /* 0xd2511f538d247825 */ /* 0x000fe200078e00ff */
[----:B------:R-:W-:Y:S03]  /*12f30*/  LOP3.LUT R140, R159, UR12, R228, 0x96, !PT ;  /* 0x0000000c9f8c7c12 */ /* 0x000fe6000f8e96e4 */
[C---:B------:R-:W-:Y:S01]  /*12f40*/  HMMA.16816.F32.BF16 R96, R144.reuse, R142, R96 ;  /* 0x0000008e9060723c */ /* 0x040fe20000041860 */
[----:B------:R-:W-:Y:S02]  /*12f50*/  LOP3.LUT R37, R37, UR10, R156, 0x96, !PT ;  /* 0x0000000a25257c12 */ /* 0x000fe4000f8e969c */
[----:B------:R-:W-:Y:S01]  /*12f60*/  MUFU.EX2 R176, R52 ;  /* 0x0000003400b07308 */ /* 0x000fe20000000800 */
[----:B------:R-:W-:Y:S04]  /*12f70*/  IMAD.WIDE.U32 R158, R137, -0x326172a9, RZ ;  /* 0xcd9e8d57899e7825 */ /* 0x000fe800078e00ff */
[-C--:B--2---:R-:W-:Y:S01]  /*12f80*/  HMMA.16816.F32.BF16 R100, R144, R148.reuse, R100 ;  /* 0x000000949064723c */ /* 0x084fe20000041864 */
[----:B------:R-:W-:Y:S04]  /*12f90*/  IMAD.WIDE.U32 R142, R140, -0x326172a9, RZ ;  /* 0xcd9e8d578c8e7825 */ /* 0x000fe800078e00ff */
[----:B------:R-:W-:Y:S01]  /*12fa0*/  IMAD.WIDE.U32 R162, R37, -0x326172a9, RZ ;  /* 0xcd9e8d5725a27825 */ /* 0x000fe200078e00ff */
[----:B------:R-:W-:Y:S01]  /*12fb0*/  LOP3.LUT R37, R159, UR9, R142, 0x96, !PT ;  /* 0x000000099f257c12 */ /* 0x000fe2000f8e968e */
[----:B------:R2:W-:Y:S01]  /*12fc0*/  MUFU.EX2 R175, R54 ;  /* 0x0000003600af7308 */ /* 0x0005e20000000800 */
[C---:B------:R-:W-:Y:S01]  /*12fd0*/  HMMA.16816.F32.BF16 R104, R152.reuse, R148, R104 ;  /* 0x000000949868723c */ /* 0x040fe20000041868 */
[----:B-1----:R-:W-:Y:S03]  /*12fe0*/  LOP3.LUT R38, R157, UR12, R226, 0x96, !PT ;  /* 0x0000000c9d267c12 */ /* 0x002fe6000f8e96e2 */
[----:B------:R-:W-:Y:S02]  /*12ff0*/  LOP3.LUT R140, R143, UR11, R190, 0x96, !PT ;  /* 0x0000000b8f8c7c12 */ /* 0x000fe4000f8e96be */
[----:B------:R-:W-:Y:S02]  /*13000*/  IMAD.WIDE.U32 R156, R38, -0x326172a9, RZ ;  /* 0xcd9e8d57269c7825 */ /* 0x000fe400078e00ff */
[-C--:B------:R-:W-:Y:S01]  /*13010*/  HMMA.16816.F32.BF16 R32, R152, R150.reuse, R32 ;  /* 0x000000969820723c */ /* 0x080fe20000041820 */
[----:B------:R1:W-:Y:S03]  /*13020*/  MUFU.EX2 R190, R42 ;  /* 0x0000002a00be7308 */ /* 0x0003e60000000800 */
[----:B------:R-:W-:Y:S01]  /*13030*/  LOP3.LUT R38, R157, UR11, R194, 0x96, !PT ;  /* 0x0000000b9d267c12 */ /* 0x000fe2000f8e96c2 */
[----:B------:R-:W-:Y:S01]  /*13040*/  IMAD.WIDE.U32 R140, R140, -0x2daee0ad, RZ ;  /* 0xd2511f538c8c7825 */ /* 0x000fe200078e00ff */
[----:B------:R-:W-:Y:S01]  /*13050*/  LOP3.LUT R137, R163, UR9, R156, 0x96, !PT ;  /* 0x00000009a3897c12 */ /* 0x000fe2000f8e969c */
[----:B------:R-:W5:Y:S01]  /*13060*/  LDL.LU R194, [R1+0x8] ;  /* 0x0000080001c27983 */ /* 0x000f620000300800 */
[C---:B------:R-:W-:Y:S01]  /*13070*/  HMMA.16816.F32.BF16 R108, R144.reuse, R150, R108 ;  /* 0x00000096906c723c */ /* 0x040fe2000004186c */
[----:B------:R-:W-:Y:S02]  /*13080*/  IMAD.WIDE.U32 R38, R38, -0x2daee0ad, RZ ;  /* 0xd2511f5326267825 */ /* 0x000fe400078e00ff */
[----:B------:R-:W-:Y:S01]  /*13090*/  MUFU.EX2 R178, R66 ;  /* 0x0000004200b27308 */ /* 0x000fe20000000800 */
[----:B------:R-:W-:Y:S01]  /*130a0*/  LOP3.LUT R139, R141, UR8, R138, 0x96, !PT ;  /* 0x000000088d8b7c12 */ /* 0x000fe2000f8e968a */
[----:B------:R-:W-:Y:S01]  /*130b0*/  IMAD.WIDE.U32 R160, R137, -0x2daee0ad, RZ ;  /* 0xd2511f5389a07825 */ /* 0x000fe200078e00ff */
[----:B------:R-:W-:Y:S02]  /*130c0*/  LOP3.LUT R137, R39, UR8, R36, 0x96, !PT ;  /* 0x0000000827897c12 */ /* 0x000fe4000f8e9624 */
[-C--:B---3--:R-:W-:Y:S01]  /*130d0*/  HMMA.16816.F32.BF16 R112, R144, R48.reuse, R112 ;  /* 0x000000309070723c */ /* 0x088fe20000041870 */
[----:B------:R-:W-:Y:S03]  /*130e0*/  IMAD.WIDE.U32 R156, R37, -0x2daee0ad, RZ ;  /* 0xd2511f53259c7825 */ /* 0x000fe600078e00ff */
[----:B------:R-:W-:Y:S01]  /*130f0*/  LOP3.LUT R138, R161, UR6, R38, 0x96, !PT ;  /* 0x00000006a18a7c12 */ /* 0x000fe2000f8e9626 */
[----:B------:R-:W-:Y:S01]  /*13100*/  IMAD.WIDE.U32 R164, R139, -0x326172a9, RZ ;  /* 0xcd9e8d578ba47825 */ /* 0x000fe200078e00ff */
[----:B------:R-:W3:Y:S01]  /*13110*/  LDSM.16.MT88.4 R36, [R218+0xb400] ;  /* 0x00b40000da24783b */ /* 0x000ee20000004200 */
[----:B------:R-:W-:Y:S01]  /*13120*/  LOP3.LUT R40, R157, UR6, R140, 0x96, !PT ;  /* 0x000000069d287c12 */ /* 0x000fe2000f8e968c */
[C---:B------:R-:W-:Y:S01]  /*13130*/  HMMA.16816.F32.BF16 R20, R152.reuse, R48, R20 ;  /* 0x000000309814723c */ /* 0x040fe20000041814 */
[----:B------:R-:W-:Y:S01]  /*13140*/  IMAD.WIDE.U32 R138, R138, -0x326172a9, RZ ;  /* 0xcd9e8d578a8a7825 */ /* 0x000fe200078e00ff */
[----:B------:R-:W-:Y:S02]  /*13150*/  MUFU.EX2 R177, R67 ;  /* 0x0000004300b17308 */ /* 0x000fe40000000800 */
[----:B--2---:R-:W-:Y:S01]  /*13160*/  LOP3.LUT R54, R165, UR7, R158, 0x96, !PT ;  /* 0x00000007a5367c12 */ /* 0x004fe2000f8e969e */
[----:B------:R-:W-:Y:S01]  /*13170*/  IMAD.WIDE.U32 R40, R40, -0x326172a9, RZ ;  /* 0xcd9e8d5728287825 */ /* 0x000fe200078e00ff */
[----:B------:R-:W-:Y:S02]  /*13180*/  LOP3.LUT R140, R138, 0xff, RZ, 0xc0, !PT ;  /* 0x000000ff8a8c7812 */ /* 0x000fe400078ec0ff */
[-C--:B------:R-:W-:Y:S01]  /*13190*/  HMMA.16816.F32.BF16 R116, R152, R50.reuse, R116 ;  /* 0x000000329874723c */ /* 0x080fe20000041874 */
[----:B------:R-:W-:Y:S03]  /*131a0*/  SHF.R.U32.HI R49, RZ, 0x10, R138 ;  /* 0x00000010ff317819 */ /* 0x000fe6000001168a */
[C---:B------:R-:W-:Y:S01]  /*131b0*/  LOP3.LUT R141, R40.reuse, 0xffff, RZ, 0xc0, !PT ;  /* 0x0000ffff288d7812 */ /* 0x040fe200078ec0ff */
[----:B------:R-:W-:Y:S01]  /*131c0*/  IMAD.WIDE.U32 R150, R137, -0x326172a9, RZ ;  /* 0xcd9e8d5789967825 */ /* 0x000fe200078e00ff */
[--C-:B------:R-:W-:Y:S01]  /*131d0*/  SHF.R.U32.HI R142, RZ, 0x10, R40.reuse ;  /* 0x00000010ff8e7819 */ /* 0x100fe20000011628 */
[----:B------:R-:W-:Y:S01]  /*131e0*/  MUFU.EX2 R184, R184 ;  /* 0x000000b800b87308 */ /* 0x000fe20000000800 */
[C---:B------:R-:W-:Y:S01]  /*131f0*/  HMMA.16816.F32.BF16 R120, R144.reuse, R50, R120 ;  /* 0x000000329078723c */ /* 0x040fe20000041878 */
[----:B------:R-:W-:Y:S03]  /*13200*/  LOP3.LUT R148, R40, 0xff, RZ, 0xc0, !PT ;  /* 0x000000ff28947812 */ /* 0x000fe600078ec0ff */
[----:B------:R-:W-:Y:S01]  /*13210*/  SHF.R.U32.HI R143, RZ, 0x18, R40 ;  /* 0x00000018ff8f7819 */ /* 0x000fe20000011628 */
[----:B------:R-:W-:Y:S01]  /*13220*/  IMAD.WIDE.U32 R54, R54, -0x2daee0ad, RZ ;  /* 0xd2511f5336367825 */ /* 0x000fe200078e00ff */
[----:B------:R-:W-:Y:S02]  /*13230*/  LOP3.LUT R40, R41, UR17, R164, 0x96, !PT ;  /* 0x0000001129287c12 */ /* 0x000fe4000f8e96a4 */
[----:B------:R-:W-:Y:S01]  /*13240*/  LOP3.LUT R41, R138, 0xffff, RZ, 0xc0, !PT ;  /* 0x0000ffff8a297812 */ /* 0x000fe200078ec0ff */
[----:B------:R-:W-:Y:S03]  /*13250*/  MUFU.EX2 R185, R185 ;  /* 0x000000b900b97308 */ /* 0x000fe60000000800 */
[----:B-1----:R-:W-:Y:S02]  /*13260*/  SHF.R.U32.HI R42, RZ, 0x8, R41 ;  /* 0x00000008ff2a7819 */ /* 0x002fe40000011629 */
[----:B------:R-:W-:Y:S02]  /*13270*/  LOP3.LUT R41, R49, 0xff, RZ, 0xc0, !PT ;  /* 0x000000ff31297812 */ /* 0x000fe400078ec0ff */
[----:B------:R-:W-:Y:S02]  /*13280*/  SHF.R.U32.HI R137, RZ, 0x18, R138 ;  /* 0x00000018ff897819 */ /* 0x000fe4000001168a */
[----:B------:R-:W-:Y:S01]  /*13290*/  LOP3.LUT R138, R139, UR17, R150, 0x96, !PT ;  /* 0x000000118b8a7c12 */ /* 0x000fe2000f8e9696 */
[----:B------:R-:W-:Y:S01]  /*132a0*/  MUFU.EX2 R186, R186 ;  /* 0x000000ba00ba7308 */ /* 0x000fe20000000800 */
[----:B------:R-:W-:Y:S01]  /*132b0*/  PRMT R150, R41, 0x5410, R137 ;  /* 0x0000541029967816 */ /* 0x000fe20000000089 */
[-C--:B---3--:R-:W-:Y:S01]  /*132c0*/  HMMA.16816.F32.BF16 R28, R144, R36.reuse, R28 ;  /* 0x00000024901c723c */ /* 0x088fe2000004181c */
[C---:B------:R-:W-:Y:S02]  /*132d0*/  LOP3.LUT R41, R40.reuse, 0xffff, RZ, 0xc0, !PT ;  /* 0x0000ffff28297812 */ /* 0x040fe400078ec0ff */
[----:B------:R-:W-:Y:S02]  /*132e0*/  SHF.R.U32.HI R48, RZ, 0x8, R141 ;  /* 0x00000008ff307819 */ /* 0x000fe4000001168d */
[----:B------:R-:W-:Y:S02]  /*132f0*/  LOP3.LUT R137, R40, 0xff, RZ, 0xc0, !PT ;  /* 0x000000ff28897812 */ /* 0x000fe400078ec0ff */
[----:B------:R-:W-:Y:S01]  /*13300*/  SHF.R.U32.HI R41, RZ, 0x8, R41 ;  /* 0x00000008ff297819 */ /* 0x000fe20000011629 */
[C---:B------:R-:W-:Y:S01]  /*13310*/  HMMA.16816.F32.BF16 R124, R152.reuse, R36, R124 ;  /* 0x00000024987c723c */ /* 0x040fe2000004187c */
[----:B------:R-:W-:Y:S02]  /*13320*/  PRMT R148, R148, 0x5410, R48 ;  /* 0x0000541094947816 */ /* 0x000fe40000000030 */
[----:B------:R-:W1:Y:S01]  /*13330*/  LDSM.16.MT88.4 R48, [R216+0x9800] ;  /* 0x00980000d830783b */ /* 0x000e620000004200 */
[----:B------:R-:W-:Y:S02]  /*13340*/  PRMT R149, R140, 0x5410, R42 ;  /* 0x000054108c957816 */ /* 0x000fe4000000002a */
[----:B------:R-:W-:Y:S01]  /*13350*/  PRMT R140, R137, 0x5410, R41 ;  /* 0x00005410898c7816 */ /* 0x000fe20000000029 */
[--C-:B------:R-:W-:Y:S01]  /*13360*/  FFMA.FTZ R41, R47, c[0x0][0x23c], -R187.reuse ;  /* 0x00008f002f297a23 */ /* 0x100fe200000108bb */
[-C--:B------:R-:W-:Y:S01]  /*13370*/  HMMA.16816.F32.BF16 R128, R152, R38.reuse, R128 ;  /* 0x000000269880723c */ /* 0x080fe20000041880 */
[----:B------:R-:W-:Y:S02]  /*13380*/  LOP3.LUT R43, R142, 0xff, RZ, 0xc0, !PT ;  /* 0x000000ff8e2b7812 */ /* 0x000fe400078ec0ff */
[----:B------:R2:W3:Y:S01]  /*13390*/  MUFU.EX2 R181, R41 ;  /* 0x0000002900b57308 */ /* 0x0004e20000000800 */
[--C-:B------:R-:W-:Y:S01]  /*133a0*/  SHF.R.U32.HI R44, RZ, 0x18, R40.reuse ;  /* 0x00000018ff2c7819 */ /* 0x100fe20000011628 */
[----:B------:R-:W-:Y:S01]  /*133b0*/  LDSM.16.MT88.4 R152, [R216+0x9c00] ;  /* 0x009c0000d898783b */ /* 0x000fe20000004200 */
[----:B------:R-:W-:Y:S01]  /*133c0*/  SHF.R.U32.HI R42, RZ, 0x10, R40 ;  /* 0x00000010ff2a7819 */ /* 0x000fe20000011628 */
[----:B------:R-:W-:Y:S01]  /*133d0*/  FFMA.FTZ R187, R63, c[0x0][0x23c], -R187 ;  /* 0x00008f003fbb7a23 */ /* 0x000fe200000108bb */
[----:B------:R-:W-:Y:S01]  /*133e0*/  HMMA.16816.F32.BF16 R24, R144, R38, R24 ;  /* 0x000000269018723c */ /* 0x000fe20000041818 */
[C---:B------:R-:W-:Y:S03]  /*133f0*/  LOP3.LUT R40, R138.reuse, 0xffff, RZ, 0xc0, !PT ;  /* 0x0000ffff8a287812 */ /* 0x040fe600078ec0ff */
[----:B------:R-:W-:Y:S01]  /*13400*/  PRMT R143, R43, 0x5410, R143 ;  /* 0x000054102b8f7816 */ /* 0x000fe2000000008f */
[----:B------:R-:W-:Y:S01]  /*13410*/  MUFU.EX2 R187, R187 ;  /* 0x000000bb00bb7308 */ /* 0x000fe20000000800 */
[----:B------:R-:W-:Y:S01]  /*13420*/  LOP3.LUT R43, R138, 0xff, RZ, 0xc0, !PT ;  /* 0x000000ff8a2b7812 */ /* 0x000fe200078ec0ff */
[--C-:B------:R-:W-:Y:S01]  /*13430*/  HSET2.LE.AND R39, R149, R223.reuse, PT ;  /* 0x000000df95277233 */ /* 0x100fe20003803000 */
[----:B------:R-:W-:Y:S04]  /*13440*/  SHF.R.U32.HI R40, RZ, 0x8, R40 ;  /* 0x00000008ff287819 */ /* 0x000fe80000011628 */
[----:B------:R-:W-:Y:S02]  /*13450*/  LOP3.LUT R42, R42, 0xff, RZ, 0xc0, !PT ;  /* 0x000000ff2a2a7812 */ /* 0x000fe400078ec0ff */
[----:B------:R-:W-:Y:S01]  /*13460*/  PRMT R137, R43, 0x5410, R40 ;  /* 0x000054102b897816 */ /* 0x000fe20000000028 */
[--C-:B------:R-:W-:Y:S01]  /*13470*/  HSET2.LE.AND R43, R143, R223.reuse, PT ;  /* 0x000000df8f2b7233 */ /* 0x100fe20003803000 */
[----:B------:R-:W-:Y:S02]  /*13480*/  SHF.R.U32.HI R40, RZ, 0x10, R138 ;  /* 0x00000010ff287819 */ /* 0x000fe4000001168a */
[----:B------:R-:W-:Y:S01]  /*13490*/  PRMT R139, R42, 0x5410, R44 ;  /* 0x000054102a8b7816 */ /* 0x000fe2000000002c */
[--C-:B------:R-:W-:Y:S01]  /*134a0*/  HSET2.LE.AND R42, R148, R223.reuse, PT ;  /* 0x000000df942a7233 */ /* 0x100fe20003803000 */
[----:B------:R-:W-:Y:S01]  /*134b0*/  LOP3.LUT R40, R40, 0xff, RZ, 0xc0, !PT ;  /* 0x000000ff28287812 */ /* 0x000fe200078ec0ff */
[--C-:B------:R-:W-:Y:S01]  /*134c0*/  HSET2.LE.AND R137, R137, R223.reuse, PT ;  /* 0x000000df89897233 */ /* 0x100fe20003803000 */
[----:B------:R-:W-:Y:S01]  /*134d0*/  SHF.R.U32.HI R138, RZ, 0x18, R138 ;  /* 0x00000018ff8a7819 */ /* 0x000fe2000001168a */
[--C-:B--2---:R-:W-:Y:S01]  /*134e0*/  HSET2.LE.AND R41, R139, R223.reuse, PT ;  /* 0x000000df8b297233 */ /* 0x104fe20003803000 */
[----:B------:R-:W-:Y:S01]  /*134f0*/  F2FP.BF16.PACK_AB R36, R200, R201 ;  /* 0x000000c9c824723e */ /* 0x000fe200000010ff */
[----:B------:R-:W2:Y:S01]  /*13500*/  LDSM.16.MT88.4 R44, [R218+0x9800] ;  /* 0x00980000da2c783b */ /* 0x000ea20000004200 */
[----:B----4-:R-:W-:Y:S02]  /*13510*/  F2FP.BF16.PACK_AB R37, R198, R199 ;  /* 0x000000c7c625723e */ /* 0x010fe400000010ff */
[----:B------:R-:W-:Y:S01]  /*13520*/  PRMT R148, R40, 0x5410, R138 ;  /* 0x0000541028947816 */ /* 0x000fe2000000008a */
[--C-:B------:R-:W-:Y:S01]  /*13530*/  HSET2.LE.AND R40, R140, R223.reuse, PT ;  /* 0x000000df8c287233 */ /* 0x100fe20003803000 */
[----:B------:R-:W-:Y:S02]  /*13540*/  LOP3.LUT R42, R42, R36, RZ, 0xc0, !PT ;  /* 0x000000242a2a7212 */ /* 0x000fe400078ec0ff */
[----:B------:R-:W-:Y:S01]  /*13550*/  LOP3.LUT R43, R43, R37, RZ, 0xc0, !PT ;  /* 0x000000252b2b7212 */ /* 0x000fe200078ec0ff */
[----:B------:R-:W4:Y:S01]  /*13560*/  LDSM.16.MT88.4 R140, [R216+0xa800] ;  /* 0x00a80000d88c783b */ /* 0x000f220000004200 */
[----:B------:R-:W-:Y:S02]  /*13570*/  F2FP.BF16.PACK_AB R36, R196, R197 ;  /* 0x000000c5c424723e */ /* 0x000fe400000010ff */
[----:B------:R-:W-:Y:S02]  /*13580*/  F2FP.BF16.PACK_AB R37, R193, R195 ;  /* 0x000000c3c125723e */ /* 0x000fe400000010ff */
[----:B------:R-:W-:Y:S02]  /*13590*/  F2FP.BF16.PACK_AB R138, R191, R192 ;  /* 0x000000c0bf8a723e */ /* 0x000fe400000010ff */
[----:B------:R-:W-:Y:S02]  /*135a0*/  LOP3.LUT R40, R40, R36, RZ, 0xc0, !PT ;  /* 0x0000002428287212 */ /* 0x000fe400078ec0ff */
[----:B------:R-:W-:Y:S01]  /*135b0*/  LOP3.LUT R41, R41, R37, RZ, 0xc0, !PT ;  /* 0x0000002529297212 */ /* 0x000fe200078ec0ff */
[--C-:B------:R-:W-:Y:S01]  /*135c0*/  HSET2.LE.AND R37, R148, R223.reuse, PT ;  /* 0x000000df94257233 */ /* 0x100fe20003803000 */
[----:B------:R-:W-:Y:S01]  /*135d0*/  LOP3.LUT R36, R137, R138, RZ, 0xc0, !PT ;  /* 0x0000008a89247212 */ /* 0x000fe200078ec0ff */
[--C-:B------:R-:W-:Y:S01]  /*135e0*/  HSET2.LE.AND R138, R150, R223.reuse, PT ;  /* 0x000000df968a7233 */ /* 0x100fe20003803000 */
[----:B---3--:R-:W-:Y:S02]  /*135f0*/  F2FP.BF16.PACK_AB R139, R181, R182 ;  /* 0x000000b6b58b723e */ /* 0x008fe400000010ff */
[----:B------:R-:W-:Y:S01]  /*13600*/  F2FP.BF16.PACK_AB R38, R189, R190 ;  /* 0x000000bebd26723e */ /* 0x000fe200000010ff */
[-C--:B-1----:R-:W-:Y:S01]  /*13610*/  HMMA.16816.F32.BF16 R4, R40, R48.reuse, R4 ;  /* 0x000000302804723c */ /* 0x082fe20000041804 */
[----:B------:R-:W-:Y:S02]  /*13620*/  F2FP.BF16.PACK_AB R137, R183, R188 ;  /* 0x000000bcb789723e */ /* 0x000fe400000010ff */
[----:B------:R-:W-:Y:S02]  /*13630*/  LOP3.LUT R37, R37, R38, RZ, 0xc0, !PT ;  /* 0x0000002625257212 */ /* 0x000fe400078ec0ff */
[----:B------:R-:W-:Y:S02]  /*13640*/  LOP3.LUT R38, R39, R137, RZ, 0xc0, !PT ;  /* 0x0000008927267212 */ /* 0x000fe400078ec0ff */
[----:B------:R-:W-:Y:S01]  /*13650*/  LOP3.LUT R39, R138, R139, RZ, 0xc0, !PT ;  /* 0x0000008b8a277212 */ /* 0x000fe200078ec0ff */
[----:B------:R1:W-:Y:S01]  /*13660*/  MUFU.EX2 R137, R62 ;  /* 0x0000003e00897308 */ /* 0x0003e20000000800 */
[----:B------:R-:W-:Y:S03]  /*13670*/  LOP3.LUT R56, R55, UR16, R156, 0x96, !PT ;  /* 0x0000001037387c12 */ /* 0x000fe6000f8e969c */
[C---:B------:R-:W-:Y:S02]  /*13680*/  LOP3.LUT R65, R54.reuse, 0xffff, RZ, 0xc0, !PT ;  /* 0x0000ffff36417812 */ /* 0x040fe400078ec0ff */
[C---:B------:R-:W-:Y:S01]  /*13690*/  HMMA.16816.F32.BF16 R8, R36.reuse, R48, R8 ;  /* 0x000000302408723c */ /* 0x040fe20000041808 */
[----:B------:R-:W-:Y:S02]  /*136a0*/  SHF.R.U32.HI R64, RZ, 0x10, R54 ;  /* 0x00000010ff407819 */ /* 0x000fe40000011636 */
[----:B------:R-:W-:Y:S01]  /*136b0*/  LOP3.LUT R52, R151, UR7, R162, 0x96, !PT ;  /* 0x0000000797347c12 */ /* 0x000fe2000f8e96a2 */
[----:B------:R3:W3:Y:S01]  /*136c0*/  MUFU.EX2 R139, R59 ;  /* 0x0000003b008b7308 */ /* 0x0006e20000000800 */
[----:B------:R-:W-:Y:S02]  /*136d0*/  LOP3.LUT R67, R54, 0xff, RZ, 0xc0, !PT ;  /* 0x000000ff36437812 */ /* 0x000fe400078ec0ff */
[----:B------:R-:W-:Y:S01]  /*136e0*/  SHF.R.U32.HI R66, RZ, 0x18, R54 ;  /* 0x00000018ff427819 */ /* 0x000fe20000011636 */
[-C--:B------:R-:W-:Y:S01]  /*136f0*/  HMMA.16816.F32.BF16 R12, R36, R50.reuse, R12 ;  /* 0x00000032240c723c */ /* 0x080fe2000004180c */
[----:B------:R-:W-:Y:S05]  /*13700*/  IMAD.WIDE.U32 R52, R52, -0x2daee0ad, RZ ;  /* 0xd2511f5334347825 */ /* 0x000fea00078e00ff */
[----:B------:R-:W-:Y:S01]  /*13710*/  SHF.R.U32.HI R55, RZ, 0x18, R52 ;  /* 0x00000018ff377819 */ /* 0x000fe20000011634 */
[----:B------:R3:W3:Y:S01]  /*13720*/  MUFU.EX2 R138, R60 ;  /* 0x0000003c008a7308 */ /* 0x0006e20000000800 */
[C---:B------:R-:W-:Y:S01]  /*13730*/  HMMA.16816.F32.BF16 R16, R40.reuse, R50, R16 ;  /* 0x000000322810723c */ /* 0x040fe20000041810 */
[----:B------:R-:W3:Y:S03]  /*13740*/  LDSM.16.MT88.4 R48, [R218+0xa800] ;  /* 0x00a80000da30783b */ /* 0x000ee60000004200 */
[C---:B------:R-:W-:Y:S01]  /*13750*/  LOP3.LUT R57, R52.reuse, 0xff, RZ, 0xc0, !PT ;  /* 0x000000ff34397812 */ /* 0x040fe200078ec0ff */
[----:B-1----:R-:W-:Y:S01]  /*13760*/  FFMA.FTZ R62, R3, R250, R238 ;  /* 0x000000fa033e7223 */ /* 0x002fe200000100ee */
[----:B------:R-:W-:Y:S02]  /*13770*/  LOP3.LUT R54, R53, UR16, R160, 0x96, !PT ;  /* 0x0000001035367c12 */ /* 0x000fe4000f8e96a0 */
[-C--:B--2---:R-:W-:Y:S01]  /*13780*/  HMMA.16816.F32.BF16 R68, R40, R44.reuse, R68 ;  /* 0x0000002c2844723c */ /* 0x084fe20000041844 */
[----:B------:R-:W-:Y:S07]  /*13790*/  F2FP.BF16.PACK_AB R3, R179, R180 ;  /* 0x000000b4b303723e */ /* 0x000fee00000010ff */
[C---:B------:R-:W-:Y:S08]  /*137a0*/  HMMA.16816.F32.BF16 R72, R36.reuse, R44, R72 ;  /* 0x0000002c2448723c */ /* 0x040ff00000041848 */
[-C--:B------:R-:W-:Y:S08]  /*137b0*/  HMMA.16816.F32.BF16 R76, R36, R46.reuse, R76 ;  /* 0x0000002e244c723c */ /* 0x080ff0000004184c */
[C---:B------:R-:W-:Y:S01]  /*137c0*/  HMMA.16816.F32.BF16 R80, R40.reuse, R46, R80 ;  /* 0x0000002e2850723c */ /* 0x040fe20000041850 */
[----:B------:R-:W1:Y:S07]  /*137d0*/  LDSM.16.MT88.4 R44, [R216+0xb800] ;  /* 0x00b80000d82c783b */ /* 0x000e6e0000004200 */
[-C--:B----4-:R-:W-:Y:S08]  /*137e0*/  HMMA.16816.F32.BF16 R84, R40, R140.reuse, R84 ;  /* 0x0000008c2854723c */ /* 0x090ff00000041854 */
[C---:B------:R-:W-:Y:S08]  /*137f0*/  HMMA.16816.F32.BF16 R88, R36.reuse, R140, R88 ;  /* 0x0000008c2458723c */ /* 0x040ff00000041858 */
[-C--:B------:R-:W-:Y:S08]  /*13800*/  HMMA.16816.F32.BF16 R92, R36, R142.reuse, R92 ;  /* 0x0000008e245c723c */ /* 0x080ff0000004185c */
[C---:B------:R-:W-:Y:S08]  /*13810*/  HMMA.16816.F32.BF16 R96, R40.reuse, R142, R96 ;  /* 0x0000008e2860723c */ /* 0x040ff00000041860 */
[-C--:B---3--:R-:W-:Y:S08]  /*13820*/  HMMA.16816.F32.BF16 R100, R40, R48.reuse, R100 ;  /* 0x000000302864723c */ /* 0x088ff00000041864 */
[C---:B------:R-:W-:Y:S08]  /*13830*/  HMMA.16816.F32.BF16 R104, R36.reuse, R48, R104 ;  /* 0x000000302468723c */ /* 0x040ff00000041868 */
[-C--:B------:R-:W-:Y:S08]  /*13840*/  HMMA.16816.F32.BF16 R32, R36, R50.reuse, R32 ;  /* 0x000000322420723c */ /* 0x080ff00000041820 */
[C---:B------:R-:W-:Y:S01]  /*13850*/  HMMA.16816.F32.BF16 R108, R40.reuse, R50, R108 ;  /* 0x00000032286c723c */ /* 0x040fe2000004186c */
[----:B------:R-:W2:Y:S07]  /*13860*/  LDSM.16.MT88.4 R48, [R218+0xb800] ;  /* 0x00b80000da30783b */ /* 0x000eae0000004200 */
[-C--:B-1----:R-:W-:Y:S08]  /*13870*/  HMMA.16816.F32.BF16 R112, R40, R44.reuse, R112 ;  /* 0x0000002c2870723c */ /* 0x082ff00000041870 */
[C---:B------:R-:W-:Y:S07]  /*13880*/  HMMA.16816.F32.BF16 R20, R36.reuse, R44, R20 ;  /* 0x0000002c2414723c */ /* 0x040fee0000041814 */
[----:B------:R-:W-:Y:S01]  /*13890*/  SHF.R.U32.HI R44, RZ, 0x10, R52 ;  /* 0x00000010ff2c7819 */ /* 0x000fe20000011634 */
[-C--:B------:R-:W-:Y:S01]  /*138a0*/  HMMA.16816.F32.BF16 R116, R36, R46.reuse, R116 ;  /* 0x0000002e2474723c */ /* 0x080fe20000041874 */
[----:B------:R-:W-:Y:S03]  /*138b0*/  LOP3.LUT R45, R52, 0xffff, RZ, 0xc0, !PT ;  /* 0x0000ffff342d7812 */ /* 0x000fe600078ec0ff */
[----:B------:R-:W-:Y:S02]  /*138c0*/  LOP3.LUT R44, R44, 0xff, RZ, 0xc0, !PT ;  /* 0x000000ff2c2c7812 */ /* 0x000fe400078ec0ff */
[----:B------:R-:W-:Y:S02]  /*138d0*/  SHF.R.U32.HI R53, RZ, 0x8, R65 ;  /* 0x00000008ff357819 */ /* 0x000fe40000011641 */
[C---:B------:R-:W-:Y:S01]  /*138e0*/  HMMA.16816.F32.BF16 R120, R40.reuse, R46, R120 ;  /* 0x0000002e2878723c */ /* 0x040fe20000041878 */
[----:B------:R-:W-:Y:S03]  /*138f0*/  PRMT R65, R44, 0x5410, R55 ;  /* 0x000054102c417816 */ /* 0x000fe60000000037 */
[----:B------:R-:W-:Y:S02]  /*13900*/  LOP3.LUT R52, R64, 0xff, RZ, 0xc0, !PT ;  /* 0x000000ff40347812 */ /* 0x000fe400078ec0ff */
[----:B------:R-:W-:Y:S02]  /*13910*/  SHF.R.U32.HI R45, RZ, 0x8, R45 ;  /* 0x00000008ff2d7819 */ /* 0x000fe4000001162d */
[----:B------:R-:W-:Y:S01]  /*13920*/  LOP3.LUT R46, R56, 0xffff, RZ, 0xc0, !PT ;  /* 0x0000ffff382e7812 */ /* 0x000fe200078ec0ff */
[-C--:B--2---:R-:W-:Y:S03]  /*13930*/  HMMA.16816.F32.BF16 R28, R40, R48.reuse, R28 ;  /* 0x00000030281c723c */ /* 0x084fe6000004181c */
[----:B------:R-:W-:Y:S02]  /*13940*/  SHF.R.U32.HI R46, RZ, 0x8, R46 ;  /* 0x00000008ff2e7819 */ /* 0x000fe4000001162e */
[----:B------:R-:W-:Y:S01]  /*13950*/  PRMT R64, R57, 0x5410, R45 ;  /* 0x0000541039407816 */ /* 0x000fe2000000002d */
[----:B-----5:R-:W-:Y:S01]  /*13960*/  FFMA.FTZ R0, R0, R194, R241 ;  /* 0x000000c200007223 */ /* 0x020fe200000100f1 */
[----:B------:R-:W-:Y:S01]  /*13970*/  SHF.R.U32.HI R47, RZ, 0x10, R56 ;  /* 0x00000010ff2f7819 */ /* 0x000fe20000011638 */
[C---:B------:R-:W-:Y:S01]  /*13980*/  HMMA.16816.F32.BF16 R124, R36.reuse, R48, R124 ;  /* 0x00000030247c723c */ /* 0x040fe2000004187c */
[----:B------:R-:W-:Y:S03]  /*13990*/  LOP3.LUT R44, R54, 0xffff, RZ, 0xc0, !PT ;  /* 0x0000ffff362c7812 */ /* 0x000fe600078ec0ff */
[----:B------:R-:W-:Y:S01]  /*139a0*/  LOP3.LUT R47, R47, 0xff, RZ, 0xc0, !PT ;  /* 0x000000ff2f2f7812 */ /* 0x000fe200078ec0ff */
[----:B------:R-:W-:Y:S01]  /*139b0*/  FADD.FTZ R0, R240, R0 ;  /* 0x00000000f0007221 */ /* 0x000fe20000010000 */
[----:B------:R-:W-:Y:S01]  /*139c0*/  PRMT R67, R67, 0x5410, R53 ;  /* 0x0000541043437816 */ /* 0x000fe20000000035 */
[--C-:B------:R-:W-:Y:S01]  /*139d0*/  HSET2.LE.AND R48, R65, R223.reuse, PT ;  /* 0x000000df41307233 */ /* 0x100fe20003803000 */
[-C--:B------:R-:W-:Y:S01]  /*139e0*/  HMMA.16816.F32.BF16 R128, R36, R50.reuse, R128 ;  /* 0x000000322480723c */ /* 0x080fe20000041880 */
[----:B------:R-:W-:Y:S03]  /*139f0*/  LOP3.LUT R53, R56, 0xff, RZ, 0xc0, !PT ;  /* 0x000000ff38357812 */ /* 0x000fe600078ec0ff */
[----:B------:R-:W-:Y:S01]  /*13a00*/  SHF.R.U32.HI R56, RZ, 0x18, R56 ;  /* 0x00000018ff387819 */ /* 0x000fe20000011638 */
[--C-:B------:R-:W-:Y:S01]  /*13a10*/  HSET2.LE.AND R170, R67, R223.reuse, PT ;  /* 0x000000df43aa7233 */ /* 0x100fe20003803000 */
[----:B------:R-:W-:Y:S01]  /*13a20*/  SHF.R.U32.HI R44, RZ, 0x8, R44 ;  /* 0x00000008ff2c7819 */ /* 0x000fe2000001162c */
[----:B------:R-:W-:Y:S01]  /*13a30*/  FADD.FTZ R0, R231, R0 ;  /* 0x00000000e7007221 */ /* 0x000fe20000010000 */
[----:B------:R-:W-:Y:S01]  /*13a40*/  HMMA.16816.F32.BF16 R24, R40, R50, R24 ;  /* 0x000000322818723c */ /* 0x000fe20000041818 */
[----:B------:R-:W-:Y:S01]  /*13a50*/  PRMT R66, R52, 0x5410, R66 ;  /* 0x0000541034427816 */ /* 0x000fe20000000042 */
[----:B------:R-:W-:Y:S02]  /*13a60*/  LDSM.16.MT88.4 R40, [R216+0xbc00] ;  /* 0x00bc0000d828783b */ /* 0x000fe40000004200 */
[----:B------:R-:W-:Y:S01]  /*13a70*/  LOP3.LUT R52, R54, 0xff, RZ, 0xc0, !PT ;  /* 0x000000ff36347812 */ /* 0x000fe200078ec0ff */
[----:B------:R-:W-:Y:S01]  /*13a80*/  FADD.FTZ R0, R230, R0 ;  /* 0x00000000e6007221 */ /* 0x000fe20000010000 */
[----:B------:R-:W-:Y:S01]  /*13a90*/  SHF.R.U32.HI R45, RZ, 0x10, R54 ;  /* 0x00000010ff2d7819 */ /* 0x000fe20000011636 */
[--C-:B------:R-:W-:Y:S01]  /*13aa0*/  HSET2.LE.AND R171, R66, R223.reuse, PT ;  /* 0x000000df42ab7233 */ /* 0x100fe20003803000 */
[----:B------:R-:W-:Y:S01]  /*13ab0*/  PRMT R168, R53, 0x5410, R46 ;  /* 0x0000541035a87816 */ /* 0x000fe2000000002e */
[----:B------:R-:W-:Y:S03]  /*13ac0*/  FADD.FTZ R0, R167, R0 ;  /* 0x00000000a7007221 */ /* 0x000fe60000010000 */
[----:B------:R-:W-:Y:S01]  /*13ad0*/  PRMT R169, R47, 0x5410, R56 ;  /* 0x000054102fa97816 */ /* 0x000fe20000000038 */
[--C-:B------:R-:W-:Y:S01]  /*13ae0*/  HSET2.LE.AND R168, R168, R223.reuse, PT ;  /* 0x000000dfa8a87233 */ /* 0x100fe20003803000 */
[----:B------:R-:W-:Y:S01]  /*13af0*/  SHF.R.U32.HI R54, RZ, 0x18, R54 ;  /* 0x00000018ff367819 */ /* 0x000fe20000011636 */
[----:B------:R-:W-:Y:S01]  /*13b00*/  LDSM.16.MT88.4 R56, [R218+0xac00] ;  /* 0x00ac0000da38783b */ /* 0x000fe20000004200 */
[----:B------:R-:W-:Y:S01]  /*13b10*/  LOP3.LUT R45, R45, 0xff, RZ, 0xc0, !PT ;  /* 0x000000ff2d2d7812 */ /* 0x000fe200078ec0ff */
[--C-:B------:R-:W-:Y:S01]  /*13b20*/  HSET2.LE.AND R169, R169, R223.reuse, PT ;  /* 0x000000dfa9a97233 */ /* 0x100fe20003803000 */
[----:B------:R-:W-:Y:S01]  /*13b30*/  PRMT R60, R52, 0x5410, R44 ;  /* 0x00005410343c7816 */ /* 0x000fe2000000002c */
[----:B------:R-:W-:Y:S01]  /*13b40*/  FADD.FTZ R0, R166, R0 ;  /* 0x00000000a6007221 */ /* 0x000fe20000010000 */
[----:B------:R-:W-:Y:S02]  /*13b50*/  LOP3.LUT R170, R170, R3, RZ, 0xc0, !PT ;  /* 0x00000003aaaa7212 */ /* 0x000fe400078ec0ff */
[----:B------:R-:W-:Y:S01]  /*13b60*/  F2FP.BF16.PACK_AB R3, R177, R178 ;  /* 0x000000b2b103723e */ /* 0x000fe200000010ff */
[--C-:B------:R-:W-:Y:S01]  /*13b70*/  HSET2.LE.AND R38, R60, R223.reuse, PT ;  /* 0x000000df3c267233 */ /* 0x100fe20003803000 */
[----:B------:R-:W-:Y:S01]  /*13b80*/  F2FP.BF16.PACK_AB R36, R184, R176 ;  /* 0x000000b0b824723e */ /* 0x000fe200000010ff */
[----:B------:R-:W-:Y:S01]  /*13b90*/  FADD.FTZ R0, R205, R0 ;  /* 0x00000000cd007221 */ /* 0x000fe20000010000 */
[----:B------:R-:W-:Y:S02]  /*13ba0*/  F2FP.BF16.PACK_AB R37, R185, R175 ;  /* 0x000000afb925723e */ /* 0x000fe400000010ff */
[----:B------:R-:W-:Y:S02]  /*13bb0*/  PRMT R61, R45, 0x5410, R54 ;  /* 0x000054102d3d7816 */ /* 0x000fe40000000036 */
[----:B------:R-:W1:Y:S01]  /*13bc0*/  LDSM.16.MT88.4 R44, [R218+0x9c00] ;  /* 0x009c0000da2c783b */ /* 0x000e620000004200 */
[----:B------:R-:W-:Y:S02]  /*13bd0*/  F2FP.BF16.PACK_AB R39, R173, R174 ;  /* 0x000000aead27723e */ /* 0x000fe400000010ff */
[----:B------:R-:W-:Y:S02]  /*13be0*/  LOP3.LUT R171, R171, R3, RZ, 0xc0, !PT ;  /* 0x00000003abab7212 */ /* 0x000fe400078ec0ff */
[----:B------:R-:W-:Y:S02]  /*13bf0*/  LOP3.LUT R168, R168, R36, RZ, 0xc0, !PT ;  /* 0x00000024a8a87212 */ /* 0x000fe400078ec0ff */
[----:B------:R-:W-:Y:S01]  /*13c00*/  LOP3.LUT R169, R169, R37, RZ, 0xc0, !PT ;  /* 0x00000025a9a97212 */ /* 0x000fe200078ec0ff */
[--C-:B------:R-:W-:Y:S01]  /*13c10*/  HSET2.LE.AND R37, R61, R223.reuse, PT ;  /* 0x000000df3d257233 */ /* 0x100fe20003803000 */
[----:B------:R-:W-:Y:S01]  /*13c20*/  LOP3.LUT R36, R38, R39, RZ, 0xc0, !PT ;  /* 0x0000002726247212 */ /* 0x000fe200078ec0ff */
[----:B------:R-:W-:Y:S01]  /*13c30*/  HSET2.LE.AND R38, R64, R223, PT ;  /* 0x000000df40267233 */ /* 0x000fe20003803000 */
[----:B------:R-:W-:Y:S01]  /*13c40*/  F2FP.BF16.PACK_AB R3, R139, R172 ;  /* 0x000000ac8b03723e */ /* 0x000fe200000010ff */
[----:B------:R-:W2:Y:S01]  /*13c50*/  LDSM.16.MT88.4 R52, [R216+0xac00] ;  /* 0x00ac0000d834783b */ /* 0x000ea20000004200 */
[----:B------:R-:W-:Y:S01]  /*13c60*/  F2FP.BF16.PACK_AB R39, R186, R138 ;  /* 0x0000008aba27723e */ /* 0x000fe200000010ff */
[-C--:B------:R-:W-:Y:S01]  /*13c70*/  HMMA.16816.F32.BF16 R140, R168, R152.reuse, R4 ;  /* 0x00000098a88c723c */ /* 0x080fe20000041804 */
[----:B------:R-:W-:Y:S02]  /*13c80*/  F2FP.BF16.PACK_AB R49, R187, R137 ;  /* 0x00000089bb31723e */ /* 0x000fe400000010ff */
[----:B------:R-:W-:Y:S01]  /*13c90*/  LOP3.LUT R37, R37, R3, RZ, 0xc0, !PT ;  /* 0x0000000325257212 */ /* 0x000fe200078ec0ff */
[----:B------:R-:W-:Y:S01]  /*13ca0*/  FADD.FTZ R3, R242, R133 ;  /* 0x00000085f2037221 */ /* 0x000fe20000010000 */
[----:B------:R-:W-:Y:S01]  /*13cb0*/  LOP3.LUT R38, R38, R39, RZ, 0xc0, !PT ;  /* 0x0000002726267212 */ /* 0x000fe200078ec0ff */
[----:B------:R-:W3:Y:S01]  /*13cc0*/  LDSM.16.MT88.4 R4, [R218+0xbc00] ;  /* 0x00bc0000da04783b */ /* 0x000ee20000004200 */
[----:B------:R-:W-:Y:S01]  /*13cd0*/  LOP3.LUT R39, R48, R49, RZ, 0xc0, !PT ;  /* 0x0000003130277212 */ /* 0x000fe200078ec0ff */
[----:B------:R-:W-:Y:S04]  /*13ce0*/  FADD.FTZ R3, R239, R3 ;  /* 0x00000003ef037221 */ /* 0x000fe80000010000 */
[----:B------:R-:W-:Y:S02]  /*13cf0*/  FADD.FTZ R3, R236, R3 ;  /* 0x00000003ec037221 */ /* 0x000fe40000010000 */
[C---:B------:R-:W-:Y:S01]  /*13d00*/  HMMA.16816.F32.BF16 R144, R36.reuse, R152, R8 ;  /* 0x000000982490723c */ /* 0x040fe20000041808 */
[----:B------:R-:W-:Y:S02]  /*13d10*/  IMAD.MOV.U32 R133, RZ, RZ, R134 ;  /* 0x000000ffff857224 */ /* 0x000fe400078e0086 */
[----:B------:R-:W-:Y:S04]  /*13d20*/  FADD.FTZ R3, R203, R3 ;  /* 0x00000003cb037221 */ /* 0x000fe80000010000 */
[----:B------:R-:W-:Y:S01]  /*13d30*/  FADD.FTZ R3, R202, R3 ;  /* 0x00000003ca037221 */ /* 0x000fe20000010000 */
[-C--:B------:R-:W-:Y:S01]  /*13d40*/  HMMA.16816.F32.BF16 R148, R36, R154.reuse, R12 ;  /* 0x0000009a2494723c */ /* 0x080fe2000004180c */
[----:B------:R-:W-:Y:S03]  /*13d50*/  FADD.FTZ R8, R245, R62 ;  /* 0x0000003ef5087221 */ /* 0x000fe60000010000 */
        /* <DEDUP_REMOVED lines=16> */
[----:B------:R-:W-:Y:S02]  /*13e60*/  FADD.FTZ R9, R208, R9 ;  /* 0x00000009d0097221 */ /* 0x000fe40000010000 */
[----:B------:R-:W-:Y:S02]  /*13e70*/  IMAD.MOV.U32 R132, RZ, RZ, R135 ;  /* 0x000000ffff847224 */ /* 0x000fe400078e0087 */
[C---:B------:R-:W-:Y:S01]  /*13e80*/  HMMA.16816.F32.BF16 R80, R168.reuse, R46, R80 ;  /* 0x0000002ea850723c */ /* 0x040fe20000041850 */
[----:B------:R-:W-:Y:S03]  /*13e90*/  FADD.FTZ R8, R213, R9 ;  /* 0x00000009d5087221 */ /* 0x000fe60000010000 */
[----:B------:R-:W-:Y:S02]  /*13ea0*/  FADD.FTZ R9, R204, R0 ;  /* 0x00000000cc097221 */ /* 0x000fe40000010000 */
[----:B------:R-:W-:Y:S02]  /*13eb0*/  FADD.FTZ R0, R192, R10 ;  /* 0x0000000ac0007221 */ /* 0x000fe40000010000 */
[-C--:B--2---:R-:W-:Y:S01]  /*13ec0*/  HMMA.16816.F32.BF16 R84, R168, R52.reuse, R84 ;  /* 0x00000034a854723c */ /* 0x084fe20000041854 */
        /* <DEDUP_REMOVED lines=10> */
[----:B------:R-:W-:Y:S02]  /*13f70*/  FADD.FTZ R3, R193, R3 ;  /* 0x00000003c1037221 */ /* 0x000fe40000010000 */
[C---:B------:R-:W-:Y:S01]  /*13f80*/  HMMA.16816.F32.BF16 R96, R168.reuse, R54, R96 ;  /* 0x00000036a860723c */ /* 0x040fe20000041860 */
[----:B------:R-:W-:Y:S03]  /*13f90*/  FADD.FTZ R0, R181, R0 ;  /* 0x00000000b5007221 */ /* 0x000fe60000010000 */
[----:B------:R-:W-:Y:S04]  /*13fa0*/  FADD.FTZ R3, R199, R3 ;  /* 0x00000003c7037221 */ /* 0x000fe80000010000 */
[-C--:B------:R-:W-:Y:S01]  /*13fb0*/  HMMA.16816.F32.BF16 R100, R168, R56.reuse, R100 ;  /* 0x00000038a864723c */ /* 0x080fe20000041864 */
[----:B------:R-:W-:Y:S04]  /*13fc0*/  FADD.FTZ R9, R198, R3 ;  /* 0x00000003c6097221 */ /* 0x000fe80000010000 */
[----:B------:R-:W-:Y:S03]  /*13fd0*/  FADD.FTZ R9, R175, R9 ;  /* 0x00000009af097221 */ /* 0x000fe60000010000 */
        /* <DEDUP_REMOVED lines=8> */
[C---:B------:R-:W-:Y:S07]  /*14060*/  HMMA.16816.F32.BF16 R124, R36.reuse, R4, R124 ;  /* 0x00000004247c723c */ /* 0x040fee000004187c */
[----:B------:R-:W-:Y:S01]  /*14070*/  FADD.FTZ R4, R201, R10 ;  /* 0x0000000ac9047221 */ /* 0x000fe20000010000 */
[-C--:B------:R-:W-:Y:S01]  /*14080*/  HMMA.16816.F32.BF16 R128, R36, R6.reuse, R128 ;  /* 0x000000062480723c */ /* 0x080fe20000041880 */
[----:B------:R-:W-:Y:S03]  /*14090*/  FADD.FTZ R5, R188, R8 ;  /* 0x00000008bc057221 */ /* 0x000fe60000010000 */
[----:B------:R-:W-:Y:S02]  /*140a0*/  FADD.FTZ R4, R200, R4 ;  /* 0x00000004c8047221 */ /* 0x000fe40000010000 */
[----:B------:R-:W-:Y:S02]  /*140b0*/  FADD.FTZ R3, R183, R5 ;  /* 0x00000005b7037221 */ /* 0x000fe40000010000 */
[----:B------:R-:W-:Y:S01]  /*140c0*/  FADD.FTZ R4, R176, R4 ;  /* 0x00000004b0047221 */ /* 0x000fe20000010000 */
[----:B------:R-:W-:Y:S03]  /*140d0*/  HMMA.16816.F32.BF16 R168, R168, R6, R24 ;  /* 0x00000006a8a8723c */ /* 0x000fe60000041818 */
[----:B------:R-:W-:Y:S02]  /*140e0*/  FADD.FTZ R8, R174, R3 ;  /* 0x00000003ae087221 */ /* 0x000fe40000010000 */
[----:B------:R-:W-:Y:S02]  /*140f0*/  FADD.FTZ R5, R172, R0 ;  /* 0x00000000ac057221 */ /* 0x000fe40000010000 */
[----:B------:R-:W-:Y:S02]  /*14100*/  FADD.FTZ R10, R184, R4 ;  /* 0x00000004b80a7221 */ /* 0x000fe40000010000 */
[----:B------:R-:W-:Y:S03]  /*14110*/  FADD.FTZ R3, R185, R9 ;  /* 0x00000009b9037221 */ /* 0x000fe60000010000 */
        /* <DEDUP_REMOVED lines=11> */
[----:B------:R-:W-:Y:S02]  /*141d0*/  IMAD.MOV.U32 R137, RZ, RZ, R2 ;  /* 0x000000ffff897224 */ /* 0x000fe400078e0002 */
[----:B-1----:R-:W-:Y:S01]  /*141e0*/  IMAD.MOV.U32 R0, RZ, RZ, R136 ;  /* 0x000000ffff007224 */ /* 0x002fe200078e0088 */
[----:B------:R-:W-:-:S05]  /*141f0*/  @P0 BRA `(.L_x_344) ;  /* 0xffffc1d000000947 */ /* 0x000fca000383ffff */
.L_x_343:
[----:B------:R-:W2:Y:S01]  /*14200*/  LDL.LU R8, [R1+0x8] ;  /* 0x0000080001087983 */ /* 0x000ea20000300800 */
[----:B------:R-:W1:Y:S01]  /*14210*/  S2UR UR6, SR_CTAID.Y ;  /* 0x00000000000679c3 */ /* 0x000e620000002600 */
[----:B------:R-:W-:Y:S01]  /*14220*/  UISETP.NE.AND UP0, UPT, UR23, -0x1, UPT ;  /* 0xffffffff1700788c */ /* 0x000fe2000bf05270 */
[----:B------:R-:W-:Y:S01]  /*14230*/  BSSY B0, `(.L_x_347) ;  /* 0x0000172000007945 */ /* 0x000fe20003800000 */
[----:B------:R-:W3:Y:S01]  /*14240*/  SHFL.BFLY PT, R3, R250, 0x2, 0x1f ;  /* 0x0c401f00fa037f89 */ /* 0x000ee200000e0000 */
[----:B------:R-:W-:-:S02]  /*14250*/  ULDC.64 UR4, c[0x0][0x1e8] ;  /* 0x00007a0000047ab9 */ /* 0x000fc40000000a00 */
[----:B------:R-:W-:Y:S01]  /*14260*/  ULDC.U8 UR9, c[0x0][0x328] ;  /* 0x0000ca0000097ab9 */ /* 0x000fe20000000000 */
[----:B------:R-:W4:Y:S01]  /*14270*/  SHFL.BFLY PT, R0, R251, 0x2, 0x1f ;  /* 0x0c401f00fb007f89 */ /* 0x000f2200000e0000 */
[----:B------:R-:W-:Y:S01]  /*14280*/  UISETP.NE.AND UP3, UPT, UR9, URZ, UPT ;  /* 0x0000003f0900728c */ /* 0x000fe2000bf65270 */
[----:B------:R-:W5:Y:S01]  /*14290*/  S2UR UR10, SR_CTAID.Z ;  /* 0x00000000000a79c3 */ /* 0x000f620000002700 */
[----:B------:R-:W-:Y:S01]  /*142a0*/  ULDC UR8, c[0x0][0x214] ;  /* 0x0000850000087ab9 */ /* 0x000fe20000000800 */
[----:B------:R-:W5:Y:S01]  /*142b0*/  SHFL.BFLY PT, R5, R252, 0x2, 0x1f ;  /* 0x0c401f00fc057f89 */ /* 0x000f6200000e0000 */
[----:B------:R-:W-:-:S04]  /*142c0*/  @UP0 UIMAD.WIDE.U32 UR12, UR23, UR4, URZ ;  /* 0x00000004170c02a5 */ /* 0x000fc8000f8e003f */
[----:B------:R-:W-:-:S03]  /*142d0*/  @UP0 UIMAD UR7, UR23, UR5, UR13 ;  /* 0x00000005170702a4 */ /* 0x000fc6000f8e020d */
[----:B------:R-:W-:Y:S02]  /*142e0*/  ULDC.64 UR4, c[0x0][0x1e0] ;  /* 0x0000780000047ab9 */ /* 0x000fe40000000a00 */
[----:B-1----:R-:W-:Y:S02]  /*142f0*/  @!UP0 USHF.R.S32.HI UR11, URZ, 0x1f, UR6 ;  /* 0x0000001f3f0b8899 */ /* 0x002fe40008011406 */
[----:B------:R-:W-:Y:S01]  /*14300*/  @!UP0 UIMAD.WIDE.U32 UR20, UR6, UR4, URZ ;  /* 0x00000004061482a5 */ /* 0x000fe2000f8e003f */
[----:B---3--:R-:W-:Y:S01]  /*14310*/  FADD.FTZ R3, R3, R250 ;  /* 0x000000fa03037221 */ /* 0x008fe20000010000 */
[----:B------:R-:W-:Y:S01]  /*14320*/  @!UP0 UIMAD UR11, UR11, UR4, URZ ;  /* 0x000000040b0b82a4 */ /* 0x000fe2000f8e023f */
[----:B----4-:R-:W-:-:S03]  /*14330*/  FADD.FTZ R0, R0, R251 ;  /* 0x000000fb00007221 */ /* 0x010fc60000010000 */
[----:B------:R-:W1:Y:S01]  /*14340*/  SHFL.BFLY PT, R4, R3, 0x1, 0x1f ;  /* 0x0c201f0003047f89 */ /* 0x000e6200000e0000 */
[----:B------:R-:W-:Y:S01]  /*14350*/  ULDC.U8 UR4, c[0x0][0x329] ;  /* 0x0000ca4000047ab9 */ /* 0x000fe20000000000 */
[----:B-----5:R-:W-:Y:S02]  /*14360*/  FADD.FTZ R5, R5, R252 ;  /* 0x000000fc05057221 */ /* 0x020fe40000010000 */
[----:B------:R-:W3:Y:S01]  /*14370*/  SHFL.BFLY PT, R7, R0, 0x1, 0x1f ;  /* 0x0c201f0000077f89 */ /* 0x000ee200000e0000 */
[----:B------:R-:W-:Y:S02]  /*14380*/  UISETP.NE.AND UP2, UPT, UR4, URZ, UPT ;  /* 0x0000003f0400728c */ /* 0x000fe4000bf45270 */
[----:B------:R-:W-:Y:S02]  /*14390*/  UISETP.EQ.AND UP3, UPT, UR4, URZ, UP3 ;  /* 0x0000003f0400728c */ /* 0x000fe40009f62270 */
[----:B------:R-:W-:Y:S02]  /*143a0*/  @!UP0 UIMAD UR11, UR6, UR5, UR11 ;  /* 0x00000005060b82a4 */ /* 0x000fe4000f8e020b */
[----:B------:R-:W-:-:S02]  /*143b0*/  ULDC UR4, c[0x0][0x1c0] ;  /* 0x0000700000047ab9 */ /* 0x000fc40000000800 */
[----:B------:R-:W-:Y:S02]  /*143c0*/  ULDC UR5, c[0x0][0x234] ;  /* 0x00008d0000057ab9 */ /* 0x000fe40000000800 */
[----:B------:R-:W-:Y:S02]  /*143d0*/  @!UP0 UIADD3 UR7, UR21, UR11, URZ ;  /* 0x0000000b15078290 */ /* 0x000fe4000fffe03f */
[----:B------:R-:W-:Y:S01]  /*143e0*/  @!UP2 UISETP.NE.AND UP1, UPT, UR9, URZ, UPT ;  /* 0x0000003f0900a28c */ /* 0x000fe2000bf25270 */
[----:B------:R-:W4:Y:S01]  /*143f0*/  S2UR UR9, SR_CTAID.X ;  /* 0x00000000000979c3 */ /* 0x000f220000002500 */
[----:B------:R-:W-:Y:S02]  /*14400*/  @UP2 ULDC UR14, c[0x0][0x210] ;  /* 0x00008400000e2ab9 */ /* 0x000fe40000000800 */
[----:B------:R-:W-:Y:S02]  /*14410*/  @UP2 UIMAD UR14, UR14, UR8, URZ ;  /* 0x000000080e0e22a4 */ /* 0x000fe4000f8e023f */
[----:B------:R-:W-:Y:S01]  /*14420*/  @!UP2 USEL UR14, UR8, UR5, !UP1 ;  /* 0x00000005080ea287 */ /* 0x000fe2000c800000 */
[----:B-1----:R-:W-:Y:S01]  /*14430*/  FADD.FTZ R51, R3, R4 ;  /* 0x0000000403337221 */ /* 0x002fe20000010000 */
[----:B------:R-:W-:Y:S01]  /*14440*/  MOV R4, 0x3f800000 ;  /* 0x3f80000000047802 */ /* 0x000fe20000000f00 */
[----:B------:R-:W-:Y:S01]  /*14450*/  @UP2 UMOV UR13, 0x1 ;  /* 0x00000001000d2882 */ /* 0x000fe20000000000 */
[----:B---3--:R-:W-:-:S02]  /*14460*/  FADD.FTZ R50, R0, R7 ;  /* 0x0000000700327221 */ /* 0x008fc40000010000 */
[----:B------:R-:W-:Y:S01]  /*14470*/  FSETP.NE.FTZ.AND P5, PT, R51, RZ, PT ;  /* 0x000000ff3300720b */ /* 0x000fe20003fb5000 */
[----:B------:R-:W-:Y:S01]  /*14480*/  @!UP2 UIMAD UR13, UR14, UR4, URZ ;  /* 0x000000040e0da2a4 */ /* 0x000fe2000f8e023f */
[----:B------:R-:W-:Y:S01]  /*14490*/  MOV R0, 0x3f800000 ;  /* 0x3f80000000007802 */ /* 0x000fe20000000f00 */
[----:B------:R-:W-:Y:S01]  /*144a0*/  @UP3 UIMAD UR16, UR6, UR8, URZ ;  /* 0x00000008061032a4 */ /* 0x000fe2000f8e023f */
[----:B------:R-:W-:Y:S01]  /*144b0*/  FSETP.NE.FTZ.AND P4, PT, R50, RZ, PT ;  /* 0x000000ff3200720b */ /* 0x000fe20003f95000 */
[----:B------:R-:W-:Y:S02]  /*144c0*/  @UP2 ULDC UR15, c[0x0][0x210] ;  /* 0x00008400000f2ab9 */ /* 0x000fe40000000800 */
[----:B------:R-:W-:Y:S02]  /*144d0*/  UIMAD UR4, UR6, UR13, URZ ;  /* 0x0000000d060472a4 */ /* 0x000fe4000f8e023f */
[----:B------:R-:W-:Y:S02]  /*144e0*/  @!UP2 UMOV UR15, 0x1 ;  /* 0x00000001000fa882 */ /* 0x000fe40000000000 */
[----:B------:R-:W-:-:S02]  /*144f0*/  @UP3 USEL UR16, UR16, UR23, !UP0 ;  /* 0x0000001710103287 */ /* 0x000fc4000c000000 */
[----:B------:R-:W1:Y:S01]  /*14500*/  @P5 MUFU.RCP R0, R51 ;  /* 0x0000003300005308 */ /* 0x000e620000001000 */
[----:B----4-:R-:W-:Y:S02]  /*14510*/  UIMAD UR9, UR9, UR15, URZ ;  /* 0x0000000f090972a4 */ /* 0x010fe4000f8e023f */
[----:B------:R-:W-:Y:S02]  /*14520*/  USEL UR4, UR4, URZ, !UP3 ;  /* 0x0000003f04047287 */ /* 0x000fe4000d800000 */
[----:B------:R-:W-:Y:S02]  /*14530*/  USHF.L.U32 UR9, UR9, 0x7, URZ ;  /* 0x0000000709097899 */ /* 0x000fe4000800063f */
[----:B------:R-:W-:Y:S01]  /*14540*/  UIMAD UR14, UR10, UR14, UR4 ;  /* 0x0000000e0a0e72a4 */ /* 0x000fe2000f8e0204 */
[----:B------:R-:W3:Y:S01]  /*14550*/  @P4 MUFU.RCP R4, R50 ;  /* 0x0000003200044308 */ /* 0x000ee20000001000 */
[----:B------:R-:W-:Y:S02]  /*14560*/  @!UP3 UMOV UR26, URZ ;  /* 0x0000003f001abc82 */ /* 0x000fe40008000000 */
[----:B------:R-:W-:-:S02]  /*14570*/  @UP3 UMOV UR26, UR16 ;  /* 0x00000010001a3c82 */ /* 0x000fc40008000000 */
[----:B------:R-:W-:Y:S02]  /*14580*/  @!UP3 UMOV UR27, URZ ;  /* 0x0000003f001bbc82 */ /* 0x000fe40008000000 */
[----:B------:R-:W-:Y:S01]  /*14590*/  USHF.R.S32.HI UR4, URZ, 0x1f, UR9 ;  /* 0x0000001f3f047899 */ /* 0x000fe20008011409 */
[----:B-1----:R-:W-:Y:S01]  /*145a0*/  FMUL.FTZ R0, R0, c[0x0][0x2dc] ;  /* 0x0000b70000007a20 */ /* 0x002fe20000410000 */
[----:B------:R-:W-:Y:S02]  /*145b0*/  @UP3 USHF.R.S32.HI UR27, URZ, 0x1f, UR16 ;  /* 0x0000001f3f1b3899 */ /* 0x000fe40008011410 */
[----:B------:R-:W-:Y:S01]  /*145c0*/  USHF.R.S32.HI UR5, URZ, 0x1f, UR14 ;  /* 0x0000001f3f057899 */ /* 0x000fe2000801140e */
[C---:B------:R-:W-:Y:S01]  /*145d0*/  FMUL.FTZ R43, R0.reuse, R69 ;  /* 0x00000045002b7220 */ /* 0x040fe20000410000 */
[----:B------:R-:W-:Y:S01]  /*145e0*/  UIADD3 UR9, UP2, UP1, UR9, UR26, UR14 ;  /* 0x0000001a09097290 */ /* 0x000fe2000f95e00e */
[----:B------:R-:W1:Y:S01]  /*145f0*/  S2R R69, SR_TID.X ;  /* 0x0000000000457919 */ /* 0x000e620000002100 */
[C---:B------:R-:W-:Y:S01]  /*14600*/  FMUL.FTZ R140, R0.reuse, R140 ;  /* 0x0000008c008c7220 */ /* 0x040fe20000410000 */
[----:B------:R-:W-:Y:S01]  /*14610*/  @!UP0 UMOV UR12, UR20 ;  /* 0x00000014000c8c82 */ /* 0x000fe20008000000 */
[C---:B------:R-:W-:Y:S01]  /*14620*/  FMUL.FTZ R47, R0.reuse, R141 ;  /* 0x0000008d002f7220 */ /* 0x040fe20000410000 */
[----:B------:R-:W-:Y:S01]  /*14630*/  UIADD3.X UR4, UR4, UR27, UR5, UP2, UP1 ;  /* 0x0000001b04047290 */ /* 0x000fe200097e2405 */
        /* <DEDUP_REMOVED lines=30> */
[----:B------:R-:W-:Y:S01]  /*14820*/  FMUL.FTZ R9, R0, R169 ;  /* 0x000000a900097220 */ /* 0x000fe20000410000 */
[----:B------:R-:W-:Y:S01]  /*14830*/  MOV R0, 0x3f800000 ;  /* 0x3f80000000007802 */ /* 0x000fe20000000f00 */
[----:B---3--:R-:W-:Y:S01]  /*14840*/  FMUL.FTZ R4, R4, c[0x0][0x2dc] ;  /* 0x0000b70004047a20 */ /* 0x008fe20000410000 */
[----:B------:R-:W-:Y:S02]  /*14850*/  F2FP.BF16.PACK_AB R13, R13, R164 ;  /* 0x000000a40d0d723e */ /* 0x000fe400000010ff */
[----:B------:R-:W-:Y:S01]  /*14860*/  F2FP.BF16.PACK_AB R9, R9, R168 ;  /* 0x000000a80909723e */ /* 0x000fe200000010ff */
[C---:B------:R-:W-:Y:S02]  /*14870*/  FMUL.FTZ R142, R4.reuse, R142 ;  /* 0x0000008e048e7220 */ /* 0x040fe40000410000 */
[C---:B------:R-:W-:Y:S02]  /*14880*/  FMUL.FTZ R46, R4.reuse, R143 ;  /* 0x0000008f042e7220 */ /* 0x040fe40000410000 */
        /* <DEDUP_REMOVED lines=28> */
[----:B------:R-:W-:Y:S01]  /*14a50*/  FMUL.FTZ R12, R4, R167 ;  /* 0x000000a7040c7220 */ /* 0x000fe20000410000 */
[----:B------:R-:W-:Y:S01]  /*14a60*/  F2FP.BF16.PACK_AB R16, R16, R122 ;  /* 0x0000007a1010723e */ /* 0x000fe200000010ff */
[----:B------:R-:W-:-:S03]  /*14a70*/  FMUL.FTZ R170, R4, R170 ;  /* 0x000000aa04aa7220 */ /* 0x000fc60000410000 */
[----:B------:R-:W-:Y:S01]  /*14a80*/  F2FP.BF16.PACK_AB R12, R12, R166 ;  /* 0x000000a60c0c723e */ /* 0x000fe200000010ff */
[----:B--2---:R-:W2:Y:S02]  /*14a90*/  SHFL.BFLY PT, R6, R8, 0x2, 0x1f ;  /* 0x0c401f0008067f89 */ /* 0x004ea400000e0000 */
[----:B--2---:R-:W-:Y:S02]  /*14aa0*/  FADD.FTZ R3, R6, R8 ;  /* 0x0000000806037221 */ /* 0x004fe40000010000 */
[----:B------:R-:W2:Y:S01]  /*14ab0*/  SHFL.BFLY PT, R6, R5, 0x1, 0x1f ;  /* 0x0c201f0005067f89 */ /* 0x000ea200000e0000 */
[----:B------:R-:W-:-:S03]  /*14ac0*/  FMUL.FTZ R8, R4, R171 ;  /* 0x000000ab04087220 */ /* 0x000fc60000410000 */
[----:B------:R-:W3:Y:S02]  /*14ad0*/  SHFL.BFLY PT, R7, R3, 0x1, 0x1f ;  /* 0x0c201f0003077f89 */ /* 0x000ee400000e0000 */
[----:B------:R-:W-:Y:S01]  /*14ae0*/  F2FP.BF16.PACK_AB R8, R8, R170 ;  /* 0x000000aa0808723e */ /* 0x000fe200000010ff */
[----:B--2---:R-:W-:Y:S01]  /*14af0*/  FADD.FTZ R133, R5, R6 ;  /* 0x0000000605857221 */ /* 0x004fe20000010000 */
[----:B-1----:R-:W-:Y:S01]  /*14b00*/  SHF.R.S32.HI R6, RZ, 0x1f, R69 ;  /* 0x0000001fff067819 */ /* 0x002fe20000011445 */
[----:B---3--:R-:W-:-:S03]  /*14b10*/  FADD.FTZ R132, R3, R7 ;  /* 0x0000000703847221 */ /* 0x008fc60000010000 */
[----:B------:R-:W-:Y:S02]  /*14b20*/  FSETP.NE.FTZ.AND P3, PT, R133, RZ, PT ;  /* 0x000000ff8500720b */ /* 0x000fe40003f75000 */
[----:B------:R-:W-:Y:S02]  /*14b30*/  MOV R3, 0x3f800000 ;  /* 0x3f80000000037802 */ /* 0x000fe40000000f00 */
[----:B------:R-:W-:Y:S02]  /*14b40*/  FSETP.NE.FTZ.AND P2, PT, R132, RZ, PT ;  /* 0x000000ff8400720b */ /* 0x000fe40003f55000 */
[CC--:B------:R-:W-:Y:S02]  /*14b50*/  LEA.HI R5, R6.reuse, R69.reuse, RZ, 0x2 ;  /* 0x0000004506057211 */ /* 0x0c0fe400078f10ff */
[----:B------:R-:W-:Y:S02]  /*14b60*/  LEA.HI R68, R6, R69, RZ, 0x5 ;  /* 0x0000004506447211 */ /* 0x000fe400078f28ff */
[----:B------:R-:W-:-:S02]  /*14b70*/  SHF.R.S32.HI R4, RZ, 0x2, R5 ;  /* 0x00000002ff047819 */ /* 0x000fc40000011405 */
[----:B------:R-:W-:Y:S01]  /*14b80*/  SHF.R.S32.HI R18, RZ, 0x5, R68 ;  /* 0x00000005ff127819 */ /* 0x000fe20000011444 */
[----:B------:R-:W1:Y:S08]  /*14b90*/  @P3 MUFU.RCP R3, R133 ;  /* 0x0000008500033308 */ /* 0x000e700000001000 */
[----:B------:R-:W2:Y:S01]  /*14ba0*/  @P2 MUFU.RCP R0, R132 ;  /* 0x0000008400002308 */ /* 0x000ea20000001000 */
[----:B-1----:R-:W-:-:S04]  /*14bb0*/  FMUL.FTZ R3, R3, c[0x0][0x2dc] ;  /* 0x0000b70003037a20 */ /* 0x002fc80000410000 */
[C---:B------:R-:W-:Y:S02]  /*14bc0*/  FMUL.FTZ R144, R3.reuse, R144 ;  /* 0x0000009003907220 */ /* 0x040fe40000410000 */
[C---:B------:R-:W-:Y:S02]  /*14bd0*/  FMUL.FTZ R49, R3.reuse, R145 ;  /* 0x0000009103317220 */ /* 0x040fe40000410000 */
        /* <DEDUP_REMOVED lines=32> */
[----:B------:R-:W-:Y:S01]  /*14de0*/  SHF.R.S32.HI R3, RZ, 0x1f, R4 ;  /* 0x0000001fff037819 */ /* 0x000fe20000011404 */
[----:B--2---:R-:W-:Y:S01]  /*14df0*/  FMUL.FTZ R0, R0, c[0x0][0x2dc] ;  /* 0x0000b70000007a20 */ /* 0x004fe20000410000 */
[----:B------:R-:W-:-:S02]  /*14e00*/  F2FP.BF16.PACK_AB R11, R11, R124 ;  /* 0x0000007c0b0b723e */ /* 0x000fc400000010ff */
[----:B------:R-:W-:Y:S01]  /*14e10*/  LEA.HI R3, R3, R4, RZ, 0x3 ;  /* 0x0000000403037211 */ /* 0x000fe200078f18ff */
[C---:B------:R-:W-:Y:S01]  /*14e20*/  FMUL.FTZ R146, R0.reuse, R146 ;  /* 0x0000009200927220 */ /* 0x040fe20000410000 */
[----:B------:R-:W-:Y:S01]  /*14e30*/  F2FP.BF16.PACK_AB R7, R7, R128 ;  /* 0x000000800707723e */ /* 0x000fe200000010ff */
[C---:B------:R-:W-:Y:S01]  /*14e40*/  FMUL.FTZ R147, R0.reuse, R147 ;  /* 0x0000009300937220 */ /* 0x040fe20000410000 */
[----:B------:R-:W-:Y:S01]  /*14e50*/  LOP3.LUT R3, R3, 0xfffffff8, RZ, 0xc0, !PT ;  /* 0xfffffff803037812 */ /* 0x000fe200078ec0ff */
[C---:B------:R-:W-:Y:S02]  /*14e60*/  FMUL.FTZ R150, R0.reuse, R150 ;  /* 0x0000009600967220 */ /* 0x040fe40000410000 */
[----:B------:R-:W-:Y:S01]  /*14e70*/  FMUL.FTZ R151, R0, R151 ;  /* 0x0000009700977220 */ /* 0x000fe20000410000 */
[----:B------:R-:W-:Y:S01]  /*14e80*/  IADD3 R3, R4, -R3, RZ ;  /* 0x8000000304037210 */ /* 0x000fe20007ffe0ff */
[C---:B------:R-:W-:Y:S01]  /*14e90*/  FMUL.FTZ R74, R0.reuse, R74 ;  /* 0x0000004a004a7220 */ /* 0x040fe20000410000 */
[----:B------:R-:W-:Y:S01]  /*14ea0*/  LOP3.LUT R4, R5, 0xfffffffc, RZ, 0xc0, !PT ;  /* 0xfffffffc05047812 */ /* 0x000fe200078ec0ff */
        /* <DEDUP_REMOVED lines=28> */
[----:B------:R-:W-:Y:S01]  /*15070*/  FMUL.FTZ R131, R0, R131 ;  /* 0x0000008300837220 */ /* 0x000fe20000410000 */
[----:B------:R-:W-:Y:S02]  /*15080*/  LEA.HI R0, R3, R3, RZ, 0x1 ;  /* 0x0000000303007211 */ /* 0x000fe400078f08ff */
[----:B------:R-:W-:Y:S02]  /*15090*/  F2FP.BF16.PACK_AB R10, R10, R126 ;  /* 0x0000007e0a0a723e */ /* 0x000fe400000010ff */
[----:B------:R-:W-:Y:S02]  /*150a0*/  SHF.R.S32.HI R6, RZ, 0x1, R0 ;  /* 0x00000001ff067819 */ /* 0x000fe40000011400 */
[----:B------:R-:W-:-:S02]  /*150b0*/  LOP3.LUT R5, R0, 0x3fffffe, RZ, 0xc0, !PT ;  /* 0x03fffffe00057812 */ /* 0x000fc400078ec0ff */
[----:B------:R-:W-:Y:S02]  /*150c0*/  IADD3 R0, -R4, R69, RZ ;  /* 0x0000004504007210 */ /* 0x000fe40007ffe1ff */
[----:B------:R-:W-:Y:S02]  /*150d0*/  SHF.L.U32 R4, R6, 0x6, RZ ;  /* 0x0000000606047819 */ /* 0x000fe400000006ff */
[----:B------:R-:W-:Y:S02]  /*150e0*/  IADD3 R3, R3, -R5, RZ ;  /* 0x8000000503037210 */ /* 0x000fe40007ffe0ff */
[----:B------:R-:W-:Y:S02]  /*150f0*/  LEA R0, R18, R0, 0x8 ;  /* 0x0000000012007211 */ /* 0x000fe400078e40ff */
[----:B------:R-:W-:Y:S02]  /*15100*/  LOP3.LUT R5, R4, 0xc0, RZ, 0xc0, !PT ;  /* 0x000000c004057812 */ /* 0x000fe400078ec0ff */
[----:B------:R-:W-:-:S02]  /*15110*/  LOP3.LUT R4, R6, 0x1, RZ, 0xc0, !PT ;  /* 0x0000000106047812 */ /* 0x000fc400078ec0ff */
[----:B------:R-:W-:Y:S02]  /*15120*/  LEA R0, R3, R0, 0x4 ;  /* 0x0000000003007211 */ /* 0x000fe400078e20ff */
[----:B------:R-:W-:Y:S02]  /*15130*/  LEA.HI R3, R5, R5, RZ, 0x1d ;  /* 0x0000000505037211 */ /* 0x000fe400078fe8ff */
[----:B------:R-:W-:Y:S02]  /*15140*/  ISETP.NE.U32.AND P1, PT, R4, 0x1, PT ;  /* 0x000000010400780c */ /* 0x000fe40003f25070 */
[----:B------:R-:W-:Y:S02]  /*15150*/  LEA R0, R0, R3, 0x1 ;  /* 0x0000000300007211 */ /* 0x000fe400078e08ff */
[----:B------:R-:W-:Y:S02]  /*15160*/  LOP3.LUT P0, RZ, R6, 0x2, RZ, 0xc0, !PT ;  /* 0x0000000206ff7812 */ /* 0x000fe4000780c0ff */
[----:B------:R-:W-:-:S02]  /*15170*/  SHF.L.U32 R0, R0, 0x1, RZ ;  /* 0x0000000100007819 */ /* 0x000fc400000006ff */
[----:B------:R-:W-:Y:S02]  /*15180*/  MOV R4, 0x20 ;  /* 0x0000002000047802 */ /* 0x000fe40000000f00 */
[----:B------:R-:W-:Y:S01]  /*15190*/  IADD3 R3, R0, -0x10, RZ ;  /* 0xfffffff000037810 */ /* 0x000fe20007ffe0ff */
[----:B------:R-:W-:Y:S01]  /*151a0*/  STS [R0], R47 ;  /* 0x0000002f00007388 */ /* 0x000fe20000000800 */
[----:B------:R-:W-:Y:S02]  /*151b0*/  SEL R4, R4, 0xffffffe0, !P0 ;  /* 0xffffffe004047807 */ /* 0x000fe40004000000 */
[C---:B------:R-:W-:Y:S01]  /*151c0*/  @P1 IADD3 R3, R0.reuse, 0x10, RZ ;  /* 0x0000001000031810 */ /* 0x040fe20007ffe0ff */
[----:B------:R-:W-:Y:S01]  /*151d0*/  STS [R0+0x200], R46 ;  /* 0x0002002e00007388 */ /* 0x000fe20000000800 */
[----:B------:R-:W-:Y:S02]  /*151e0*/  IADD3 R5, R0, R4, RZ ;  /* 0x0000000400057210 */ /* 0x000fe40007ffe0ff */
[----:B------:R-:W-:Y:S01]  /*151f0*/  IADD3 R4, R4, R3, RZ ;  /* 0x0000000304047210 */ /* 0x000fe20007ffe0ff */
[----:B------:R-:W-:Y:S01]  /*15200*/  STS [R3], R45 ;  /* 0x0000002d03007388 */ /* 0x000fe20000000800 */
[----:B------:R-:W-:-:S03]  /*15210*/  F2FP.BF16.PACK_AB R6, R131, R130 ;  /* 0x000000828306723e */ /* 0x000fc600000010ff */
[----:B------:R-:W-:Y:S04]  /*15220*/  STS [R3+0x200], R44 ;  /* 0x0002002c03007388 */ /* 0x000fe80000000800 */
        /* <DEDUP_REMOVED lines=39> */
[----:B------:R-:W-:Y:S01]  /*154a0*/  STS [R4+0x4200], R8 ;  /* 0x0042000804007388 */ /* 0x000fe20000000800 */
[----:B-1----:R-:W-:-:S03]  /*154b0*/  LOP3.LUT R0, R68, 0xffffffe0, RZ, 0xc0, !PT ;  /* 0xffffffe044007812 */ /* 0x002fc600078ec0ff */
[----:B------:R-:W-:Y:S01]  /*154c0*/  STS [R5+0x5000], R11 ;  /* 0x0050000b05007388 */ /* 0x000fe20000000800 */
[----:B------:R-:W-:-:S03]  /*154d0*/  IADD3 R0, -R0, R69, RZ ;  /* 0x0000004500007210 */ /* 0x000fc60007ffe1ff */
[----:B------:R1:W-:Y:S01]  /*154e0*/  STS [R5+0x5200], R10 ;  /* 0x0052000a05007388 */ /* 0x0003e20000000800 */
[----:B--2---:R-:W-:Y:S01]  /*154f0*/  @P4 MUFU.LG2 R3, R50 ;  /* 0x0000003200034308 */ /* 0x004fe20000000c00 */
[----:B------:R-:W-:Y:S02]  /*15500*/  LOP3.LUT P0, RZ, R0, 0x3, RZ, 0xc0, !PT ;  /* 0x0000000300ff7812 */ /* 0x000fe4000780c0ff */
[----:B------:R2:W-:Y:S01]  /*15510*/  STS [R4+0x5000], R7 ;  /* 0x0050000704007388 */ /* 0x0005e20000000800 */
[----:B---3--:R-:W-:Y:S02]  /*15520*/  MOV R13, 0x7f800000 ;  /* 0x7f800000000d7802 */ /* 0x008fe40000000f00 */
[----:B------:R-:W-:Y:S01]  /*15530*/  MOV R14, 0x7f800000 ;  /* 0x7f800000000e7802 */ /* 0x000fe20000000f00 */
[----:B------:R3:W-:Y:S01]  /*15540*/  STS [R4+0x5200], R6 ;  /* 0x0052000604007388 */ /* 0x0007e20000000800 */
[----:B------:R-:W1:Y:S01]  /*15550*/  @P2 MUFU.LG2 R0, R132 ;  /* 0x0000008400002308 */ /* 0x000e620000000c00 */
[----:B----4-:R-:W-:-:S02]  /*15560*/  MOV R12, 0x7f800000 ;  /* 0x7f800000000c7802 */ /* 0x010fc40000000f00 */
[----:B------:R-:W-:Y:S01]  /*15570*/  BAR.SYNC.DEFER_BLOCKING 0x0 ;  /* 0x0000000000007b1d */ /* 0x000fe20000010000 */
[----:B-----5:R-:W-:-:S05]  /*15580*/  MOV R9, 0x7f800000 ;  /* 0x7f80000000097802 */ /* 0x020fca0000000f00 */
[----:B-1----:R-:W1:Y:S01]  /*15590*/  @P3 MUFU.LG2 R5, R133 ;  /* 0x0000008500053308 */ /* 0x002e620000000c00 */
[----:B------:R-:W-:-:S04]  /*155a0*/  @P2 FMUL.FTZ R0, R0, 0.69314718246459960938 ;  /* 0x3f31721800002820 */ /* 0x000fc80000410000 */
[----:B------:R-:W-:-:S03]  /*155b0*/  @P2 FFMA.FTZ R12, R2, c[0x0][0x238], R0 ;  /* 0x00008e00020c2a23 */ /* 0x000fc60000010000 */
[----:B--2---:R-:W2:Y:S01]  /*155c0*/  @P5 MUFU.LG2 R7, R51 ;  /* 0x0000003300075308 */ /* 0x004ea20000000c00 */
[----:B---3--:R-:W-:Y:S01]  /*155d0*/  @P4 FMUL.FTZ R4, R3, 0.69314718246459960938 ;  /* 0x3f31721803044820 */ /* 0x008fe20000410000 */
[----:B------:R3:W4:Y:S03]  /*155e0*/  LDS.128 R28, [R222] ;  /* 0x00000000de1c7984 */ /* 0x0007260000000c00 */
[----:B------:R-:W-:Y:S01]  /*155f0*/  @P4 FFMA.FTZ R14, R135, c[0x0][0x238], R4 ;  /* 0x00008e00870e4a23 */ /* 0x000fe20000010004 */
[----:B------:R3:W3:Y:S01]  /*15600*/  LDS.128 R40, [R222+0x800] ;  /* 0x00080000de287984 */ /* 0x0006e20000000c00 */
[----:B-1----:R-:W-:-:S03]  /*15610*/  @P3 FMUL.FTZ R3, R5, 0.69314718246459960938 ;  /* 0x3f31721805033820 */ /* 0x002fc60000410000 */
[----:B------:R1:W1:Y:S01]  /*15620*/  LDS.128 R52, [R222+0x1000] ;  /* 0x00100000de347984 */ /* 0x0002620000000c00 */
[----:B------:R-:W-:-:S03]  /*15630*/  @P3 FFMA.FTZ R9, R134, c[0x0][0x238], R3 ;  /* 0x00008e0086093a23 */ /* 0x000fc60000010003 */
[----:B------:R1:W1:Y:S01]  /*15640*/  LDS.128 R64, [R222+0x1800] ;  /* 0x00180000de407984 */ /* 0x0002620000000c00 */
[----:B--2---:R-:W-:-:S03]  /*15650*/  @P5 FMUL.FTZ R6, R7, 0.69314718246459960938 ;  /* 0x3f31721807065820 */ /* 0x004fc60000410000 */
[----:B------:R2:W1:Y:S01]  /*15660*/  LDS.128 R24, [R222+0x2000] ;  /* 0x00200000de187984 */ /* 0x0004620000000c00 */
[----:B------:R-:W-:-:S03]  /*15670*/  @P5 FFMA.FTZ R13, R136, c[0x0][0x238], R6 ;  /* 0x00008e00880d5a23 */ /* 0x000fc60000010006 */
        /* <DEDUP_REMOVED lines=8> */
[----:B---34-:R-:W3:Y:S01]  /*15700*/  LDL.LU R137, [R1+0x5c] ;  /* 0x00005c0001897983 */ /* 0x018ee20000300800 */
[----:B------:R-:W-:-:S04]  /*15710*/  SHF.R.S32.HI R0, RZ, 0x1f, R18 ;  /* 0x0000001fff007819 */ /* 0x000fc80000011412 */
[----:B------:R-:W-:-:S04]  /*15720*/  LEA.HI R0, R0, R18, RZ, 0x2 ;  /* 0x0000001200007211 */ /* 0x000fc800078f10ff */
[----:B------:R-:W-:-:S05]  /*15730*/  LOP3.LUT R0, R0, 0xffffffc, RZ, 0xc0, !PT ;  /* 0x0ffffffc00007812 */ /* 0x000fca00078ec0ff */
[----:B------:R-:W-:-:S04]  /*15740*/  IMAD.IADD R0, R18, 0x1, -R0 ;  /* 0x0000000112007824 */ /* 0x000fc800078e0a00 */
[----:B---3--:R-:W-:-:S05]  /*15750*/  IMAD R0, R0, 0x10, R137 ;  /* 0x0000001000007824 */ /* 0x008fca00078e0289 */
        /* <DEDUP_REMOVED lines=14> */
[----:B------:R-:W-:Y:S02]  /*15840*/  @!P5 IADD3 R7, P0, R2, UR9, RZ ;  /* 0x000000090207dc10 */ /* 0x000fe4000ff1e0ff */
[----:B------:R-:W-:Y:S02]  /*15850*/  @!P6 LEA.HI.X R11, R0, c[0x0][0x204], R6, 0x2, P1 ;  /* 0x00008100000bea11 */ /* 0x000fe400008f1406 */
[----:B------:R-:W-:Y:S02]  /*15860*/  @!P5 LEA.HI.X.SX32 R2, R2, UR4, 0x1, P0 ;  /* 0x000000040202dc11 */ /* 0x000fe400080f0eff */
[----:B------:R-:W-:Y:S01]  /*15870*/  @!P4 IADD3 R0, P1, R5, UR9, RZ ;  /* 0x000000090500cc10 */ /* 0x000fe2000ff3e0ff */
[----:B------:R3:W-:Y:S01]  /*15880*/  @!P6 STG.E [R10.64], R13 ;  /* 0x0000000d0a00e986 */ /* 0x0007e2000c101918 */
[----:B------:R-:W-:-:S02]  /*15890*/  @!P5 LEA R6, P2, R7, c[0x0][0x200], 0x2 ;  /* 0x000080000706da11 */ /* 0x000fc400078410ff */
[----:B------:R-:W-:Y:S02]  /*158a0*/  @!P3 IADD3 R8, P0, R3, UR9, RZ ;  /* 0x000000090308bc10 */ /* 0x000fe4000ff1e0ff */
[----:B------:R-:W-:Y:S02]  /*158b0*/  @!P4 LEA.HI.X.SX32 R5, R5, UR4, 0x1, P1 ;  /* 0x000000040505cc11 */ /* 0x000fe400088f0eff */
[----:B------:R-:W-:Y:S02]  /*158c0*/  @!P5 LEA.HI.X R7, R7, c[0x0][0x204], R2, 0x2, P2 ;  /* 0x000081000707da11 */ /* 0x000fe400010f1402 */
[----:B------:R-:W-:Y:S02]  /*158d0*/  @!P3 LEA.HI.X.SX32 R3, R3, UR4, 0x1, P0 ;  /* 0x000000040303bc11 */ /* 0x000fe400080f0eff */
[----:B------:R-:W-:Y:S01]  /*158e0*/  @!P4 LEA R4, P1, R0, c[0x0][0x200], 0x2 ;  /* 0x000080000004ca11 */ /* 0x000fe200078210ff */
[----:B------:R3:W-:Y:S01]  /*158f0*/  @!P5 STG.E [R6.64], R14 ;  /* 0x0000000e0600d986 */ /* 0x0007e2000c101918 */
[----:B------:R-:W-:-:S02]  /*15900*/  @!P3 LEA R2, P0, R8, c[0x0][0x200], 0x2 ;  /* 0x000080000802ba11 */ /* 0x000fc400078010ff */
[----:B------:R-:W-:Y:S02]  /*15910*/  @!P4 LEA.HI.X R5, R0, c[0x0][0x204], R5, 0x2, P1 ;  /* 0x000081000005ca11 */ /* 0x000fe400008f1405 */
[----:B------:R-:W-:-:S03]  /*15920*/  @!P3 LEA.HI.X R3, R8, c[0x0][0x204], R3, 0x2, P0 ;  /* 0x000081000803ba11 */ /* 0x000fc600000f1403 */
[----:B------:R3:W-:Y:S04]  /*15930*/  @!P4 STG.E [R4.64], R9 ;  /* 0x000000090400c986 */ /* 0x0007e8000c101918 */
[----:B------:R3:W-:Y:S02]  /*15940*/  @!P3 STG.E [R2.64], R12 ;  /* 0x0000000c0200b986 */ /* 0x0007e4000c101918 */
.L_x_348:
[----:B---34-:R-:W-:Y:S05]  /*15950*/  BSYNC B0 ;  /* 0x0000000000007941 */ /* 0x018fea0003800000 */
.L_x_347:
[----:B------:R-:W3:Y:S04]  /*15960*/  LDL.LU.64 R10, [R1+0x30] ;  /* 0x00003000010a7983 */ /* 0x000ee80000300a00 */
[----:B------:R-:W4:Y:S01]  /*15970*/  S2R R8, SR_CTAID.Z ;  /* 0x0000000000087919 */ /* 0x000f220000002700 */
[----:B------:R-:W-:Y:S02]  /*15980*/  USHF.R.S32.HI UR6, URZ, 0x1f, UR10 ;  /* 0x0000001f3f067899 */ /* 0x000fe4000801140a */
[----:B------:R-:W-:Y:S01]  /*15990*/  ULDC.64 UR4, c[0x0][0x1f0] ;  /* 0x00007c0000047ab9 */ /* 0x000fe20000000a00 */
[----:B--2---:R-:W2:Y:S04]  /*159a0*/  LDL.LU.64 R4, [R1+0x20] ;  /* 0x0000200001047983 */ /* 0x004ea80000300a00 */
[----:B------:R1:W5:Y:S01]  /*159b0*/  LDL.64 R12, [R1+0x28] ;  /* 0x00002800010c7983 */ /* 0x0003620000100a00 */
[----:B------:R-:W-:Y:S01]  /*159c0*/  UIMAD UR4, UR6, UR4, URZ ;  /* 0x00000004060472a4 */ /* 0x000fe2000f8e023f */
[----:B------:R-:W-:Y:S03]  /*159d0*/  BSSY B0, `(.L_x_349) ;  /* 0x0000012000007945 */ /* 0x000fe60003800000 */
[----:B------:R-:W-:Y:S01]  /*159e0*/  UIMAD UR4, UR10, UR5, UR4 ;  /* 0x000000050a0472a4 */ /* 0x000fe2000f8e0204 */
[----:B---3--:R-:W-:-:S04]  /*159f0*/  IADD3 R2, P0, R10, UR12, RZ ;  /* 0x0000000c0a027c10 */ /* 0x008fc8000ff1e0ff */
[----:B------:R-:W-:Y:S02]  /*15a00*/  IADD3.X R3, R11, UR7, RZ, P0, !PT ;  /* 0x000000070b037c10 */ /* 0x000fe400087fe4ff */
[----:B--2---:R-:W-:-:S03]  /*15a10*/  ISETP.GE.AND P0, PT, R4, UR18, PT ;  /* 0x0000001204007c0c */ /* 0x004fc6000bf06270 */
[----:B----4-:R-:W-:-:S05]  /*15a20*/  IMAD.WIDE.U32 R8, R8, c[0x0][0x1f0], R2 ;  /* 0x00007c0008087a25 */ /* 0x010fca00078e0002 */
[----:B------:R-:W-:-:S05]  /*15a30*/  IADD3 R7, R9, UR4, RZ ;  /* 0x0000000409077c10 */ /* 0x000fca000fffe0ff */
[----:B------:R-:W-:Y:S05]  /*15a40*/  @P0 BRA `(.L_x_350) ;  /* 0x000000a000000947 */ /* 0x000fea0003800000 */
[----:B-1----:R-:W-:Y:S01]  /*15a50*/  MOV R6, R8 ;  /* 0x0000000800067202 */ /* 0x002fe20000000f00 */
[----:B-----5:R-:W-:-:S04]  /*15a60*/  IMAD R0, R13, c[0x0][0x1e8], RZ ;  /* 0x00007a000d007a24 */ /* 0x020fc800078e02ff */
[----:B------:R-:W-:-:S04]  /*15a70*/  IMAD.WIDE.U32 R4, R12, c[0x0][0x1e8], R6 ;  /* 0x00007a000c047a25 */ /* 0x000fc800078e0006 */
[----:B------:R-:W-:Y:S01]  /*15a80*/  IMAD R0, R12, c[0x0][0x1ec], R0 ;  /* 0x00007b000c007a24 */ /* 0x000fe200078e0200 */
[----:B------:R-:W-:-:S04]  /*15a90*/  LEA R2, P0, R4, c[0x0][0x1d0], 0x1 ;  /* 0x0000740004027a11 */ /* 0x000fc800078008ff */
[----:B------:R-:W-:-:S04]  /*15aa0*/  IADD3 R0, R5, R0, RZ ;  /* 0x0000000005007210 */ /* 0x000fc80007ffe0ff */
[----:B------:R-:W-:-:S05]  /*15ab0*/  LEA.HI.X R3, R4, c[0x0][0x1d4], R0, 0x1, P0 ;  /* 0x0000750004037a11 */ /* 0x000fca00000f0c00 */
[----:B------:R1:W-:Y:S04]  /*15ac0*/  STG.E.128 [R2.64], R28 ;  /* 0x0000001c02007986 */ /* 0x0003e8000c101d18 */
[----:B------:R1:W-:Y:S04]  /*15ad0*/  STG.E.128 [R2.64+0x40], R24 ;  /* 0x0000401802007986 */ /* 0x0003e8000c101d18 */
[----:B------:R1:W-:Y:S02]  /*15ae0*/  STG.E.128 [R2.64+0x80], R20 ;  /* 0x0000801402007986 */ /* 0x0003e4000c101d18 */
.L_x_350:
[----:B-1----:R-:W-:Y:S05]  /*15af0*/  BSYNC B0 ;  /* 0x0000000000007941 */ /* 0x002fea0003800000 */
.L_x_349:
[----:B------:R-:W2:Y:S01]  /*15b00*/  LDL.LU R0, [R1+0x44] ;  /* 0x0000440001007983 */ /* 0x000ea20000300800 */
[----:B------:R-:W-:Y:S01]  /*15b10*/  BSSY B0, `(.L_x_351) ;  /* 0x0000010000007945 */ /* 0x000fe20003800000 */
[----:B--2---:R-:W-:-:S13]  /*15b20*/  ISETP.GE.AND P0, PT, R0, UR18, PT ;  /* 0x0000001200007c0c */ /* 0x004fda000bf06270 */
[----:B------:R-:W-:Y:S05]  /*15b30*/  @P0 BRA `(.L_x_352) ;  /* 0x000000d000000947 */ /* 0x000fea0003800000 */
[----:B-----5:R-:W-:Y:S01]  /*15b40*/  IADD3 R10, P0, R12, 0x20, RZ ;  /* 0x000000200c0a7810 */ /* 0x020fe20007f1e0ff */
        /* <DEDUP_REMOVED lines=9> */
[----:B------:R1:W-:Y:S04]  /*15be0*/  STG.E.128 [R2.64], R40 ;  /* 0x0000002802007986 */ /* 0x0003e8000c101d18 */
[----:B------:R1:W-:Y:S04]  /*15bf0*/  STG.E.128 [R2.64+0x40], R36 ;  /* 0x0000402402007986 */ /* 0x0003e8000c101d18 */
[----:B------:R1:W-:Y:S02]  /*15c00*/  STG.E.128 [R2.64+0x80], R32 ;  /* 0x0000802002007986 */ /* 0x0003e4000c101d18 */
.L_x_352:
[----:B------:R-:W-:Y:S05]  /*15c10*/  BSYNC B0 ;  /* 0x0000000000007941 */ /* 0x000fea0003800000 */
.L_x_351:
[----:B------:R-:W2:Y:S01]  /*15c20*/  LDL.LU R0, [R1+0x54] ;  /* 0x0000540001007983 */ /* 0x000ea20000300800 */
[----:B------:R-:W-:Y:S01]  /*15c30*/  BSSY B0, `(.L_x_353) ;  /* 0x0000010000007945 */ /* 0x000fe20003800000 */
[----:B--2---:R-:W-:-:S13]  /*15c40*/  ISETP.GE.AND P0, PT, R0, UR18, PT ;  /* 0x0000001200007c0c */ /* 0x004fda000bf06270 */
[----:B------:R-:W-:Y:S05]  /*15c50*/  @P0 BRA `(.L_x_354) ;  /* 0x000000d000000947 */ /* 0x000fea0003800000 */
[----:B-----5:R-:W-:Y:S01]  /*15c60*/  IADD3 R10, P0, R12, 0x40, RZ ;  /* 0x000000400c0a7810 */ /* 0x020fe20007f1e0ff */
[----:B-1----:R-:W-:Y:S01]  /*15c70*/  IMAD.MOV.U32 R2, RZ, RZ, R8 ;  /* 0x000000ffff027224 */ /* 0x002fe200078e0008 */
        /* <DEDUP_REMOVED lines=11> */
.L_x_354:
[----:B------:R-:W-:Y:S05]  /*15d30*/  BSYNC B0 ;  /* 0x0000000000007941 */ /* 0x000fea0003800000 */
.L_x_353:
[----:B------:R-:W2:Y:S02]  /*15d40*/  LDL.LU R0, [R1+0x58] ;  /* 0x0000580001007983 */ /* 0x000ea40000300800 */
[----:B--2---:R-:W-:-:S13]  /*15d50*/  ISETP.GE.AND P0, PT, R0, UR18, PT ;  /* 0x0000001200007c0c */ /* 0x004fda000bf06270 */
[----:B------:R-:W-:Y:S05]  /*15d60*/  @P0 EXIT ;  /* 0x000000000000094d */ /* 0x000fea0003800000 */
        /* <DEDUP_REMOVED lines=14> */
.L_x_335:
[----:B------:R-:W-:Y:S01]  /*15e50*/  UISETP.NE.AND UP4, UPT, UR23, -0x1, UPT ;  /* 0xffffffff1700788c */ /* 0x000fe2000bf85270 */
[----:B------:R-:W-:Y:S01]  /*15e60*/  LEA.HI R6, R6, R161, RZ, 0x2 ;  /* 0x000000a106067211 */ /* 0x000fe200078f10ff */
[----:B------:R-:W-:Y:S01]  /*15e70*/  ULDC.U8 UR16, c[0x0][0x329] ;  /* 0x0000ca4000107ab9 */ /* 0x000fe20000000000 */
[----:B------:R-:W1:Y:S01]  /*15e80*/  S2R R12, SR_CTAID.Z ;  /* 0x00000000000c7919 */ /* 0x000e620000002700 */
[----:B------:R-:W-:Y:S01]  /*15e90*/  UISETP.NE.AND UP3, UPT, UR16, URZ, UPT ;  /* 0x0000003f1000728c */ /* 0x000fe2000bf65270 */
[----:B------:R-:W-:Y:S01]  /*15ea0*/  LOP3.LUT R0, R6, 0x1ffffffc, RZ, 0xc0, !PT ;  /* 0x1ffffffc06007812 */ /* 0x000fe200078ec0ff */
[----:B------:R-:W-:Y:S01]  /*15eb0*/  ULDC.64 UR8, c[0x0][0x1e8] ;  /* 0x00007a0000087ab9 */ /* 0x000fe20000000a00 */
[----:B------:R-:W2:Y:S01]  /*15ec0*/  S2R R4, SR_CTAID.X ;  /* 0x0000000000047919 */ /* 0x000ea20000002500 */
[----:B------:R-:W-:Y:S01]  /*15ed0*/  ULDC.U8 UR17, c[0x0][0x328] ;  /* 0x0000ca0000117ab9 */ /* 0x000fe20000000000 */
[----:B------:R-:W-:Y:S01]  /*15ee0*/  SHF.R.S32.HI R6, RZ, 0x2, R6 ;  /* 0x00000002ff067819 */ /* 0x000fe20000011406 */
[----:B------:R-:W-:Y:S01]  /*15ef0*/  UISETP.NE.AND UP2, UPT, UR17, URZ, UPT ;  /* 0x0000003f1100728c */ /* 0x000fe2000bf45270 */
[----:B------:R-:W-:Y:S01]  /*15f00*/  IMAD.IADD R0, R161, 0x1, -R0 ;  /* 0x00000001a1007824 */ /* 0x000fe200078e0a00 */
[----:B------:R-:W-:Y:S01]  /*15f10*/  @UP4 UIMAD.WIDE.U32 UR14, UR23, UR8, URZ ;  /* 0x00000008170e42a5 */ /* 0x000fe2000f8e003f */
[----:B------:R-:W-:Y:S01]  /*15f20*/  SHF.R.S32.HI R7, RZ, 0x1f, R6 ;  /* 0x0000001fff077819 */ /* 0x000fe20000011406 */
[----:B------:R-:W-:Y:S01]  /*15f30*/  @!UP4 USHF.R.S32.HI UR18, URZ, 0x1f, UR12 ;  /* 0x0000001f3f12c899 */ /* 0x000fe2000801140c */
[----:B------:R-:W-:Y:S01]  /*15f40*/  IMAD.SHL.U32 R0, R0, 0x8, RZ ;  /* 0x0000000800007824 */ /* 0x000fe200078e00ff */
[----:B------:R-:W-:Y:S01]  /*15f50*/  ULDC.64 UR4, c[0x0][0x1e0] ;  /* 0x0000780000047ab9 */ /* 0x000fe20000000a00 */
[----:B------:R-:W-:Y:S01]  /*15f60*/  BSSY B0, `(.L_x_355) ;  /* 0x0000038000007945 */ /* 0x000fe20003800000 */
[----:B------:R-:W-:-:S02]  /*15f70*/  @!UP4 UIMAD UR18, UR18, UR4, URZ ;  /* 0x000000041212c2a4 */ /* 0x000fc4000f8e023f */
[----:B------:R-:W-:Y:S02]  /*15f80*/  @UP4 UIMAD UR9, UR23, UR9, UR15 ;  /* 0x00000009170942a4 */ /* 0x000fe4000f8e020f */
[----:B------:R-:W-:Y:S02]  /*15f90*/  USHF.R.S32.HI UR15, URZ, 0x1f, UR11 ;  /* 0x0000001f3f0f7899 */ /* 0x000fe4000801140b */
[----:B------:R-:W-:Y:S02]  /*15fa0*/  @UP4 UMOV UR19, UR14 ;  /* 0x0000000e00134c82 */ /* 0x000fe40008000000 */
[----:B------:R-:W-:Y:S02]  /*15fb0*/  UISETP.EQ.AND UP2, UPT, UR16, URZ, UP2 ;  /* 0x0000003f1000728c */ /* 0x000fe40009742270 */
[----:B------:R-:W-:Y:S02]  /*15fc0*/  @!UP3 UISETP.NE.AND UP1, UPT, UR17, URZ, UPT ;  /* 0x0000003f1100b28c */ /* 0x000fe4000bf25270 */
[----:B------:R-:W-:-:S02]  /*15fd0*/  ULDC UR13, c[0x0][0x214] ;  /* 0x00008500000d7ab9 */ /* 0x000fc40000000800 */
[----:B------:R-:W-:Y:S02]  /*15fe0*/  @UP3 ULDC UR14, c[0x0][0x210] ;  /* 0x00008400000e3ab9 */ /* 0x000fe40000000800 */
[----:B------:R-:W-:Y:S02]  /*15ff0*/  @!UP4 UIMAD.WIDE.U32 UR20, UR12, UR4, URZ ;  /* 0x000000040c14c2a5 */ /* 0x000fe4000f8e003f */
[----:B------:R-:W-:Y:S02]  /*16000*/  ULDC UR8, c[0x0][0x234] ;  /* 0x00008d0000087ab9 */ /* 0x000fe40000000800 */
[----:B------:R-:W-:Y:S02]  /*16010*/  @!UP4 UIMAD UR18, UR12, UR5, UR18 ;  /* 0x000000050c12c2a4 */ /* 0x000fe4000f8e0212 */
[----:B------:R-:W-:Y:S02]  /*16020*/  @UP3 UIMAD UR14, UR14, UR13, URZ ;  /* 0x0000000d0e0e32a4 */ /* 0x000fe4000f8e023f */
[----:B------:R-:W-:-:S02]  /*16030*/  ULDC.64 UR4, c[0x0][0x1f0] ;  /* 0x00007c0000047ab9 */ /* 0x000fc40000000a00 */
[----:B------:R-:W-:Y:S02]  /*16040*/  UISETP.NE.OR UP0, UPT, UR23, -0x1, !UP2 ;  /* 0xffffffff1700788c */ /* 0x000fe4000d705670 */
[----:B------:R-:W-:Y:S02]  /*16050*/  @!UP3 USEL UR14, UR13, UR8, !UP1 ;  /* 0x000000080d0eb287 */ /* 0x000fe4000c800000 */
[----:B------:R-:W-:Y:S02]  /*16060*/  ULDC UR7, c[0x0][0x1c0] ;  /* 0x0000700000077ab9 */ /* 0x000fe40000000800 */
[----:B------:R-:W-:Y:S02]  /*16070*/  UIMAD UR4, UR15, UR4, URZ ;  /* 0x000000040f0472a4 */ /* 0x000fe4000f8e023f */
[----:B------:R-:W-:Y:S02]  /*16080*/  @!UP4 UMOV UR19, UR20 ;  /* 0x000000140013cc82 */ /* 0x000fe40008000000 */
[----:B------:R-:W-:Y:S01]  /*16090*/  @UP3 UMOV UR15, 0x1 ;  /* 0x00000001000f3882 */ /* 0x000fe20000000000 */
[----:B------:R-:W-:Y:S01]  /*160a0*/  IADD3 R2, P0, R0, UR19, RZ ;  /* 0x0000001300027c10 */ /* 0x000fe2000ff1e0ff */
[----:B------:R-:W-:-:S02]  /*160b0*/  @!UP3 UIMAD UR15, UR14, UR7, URZ ;  /* 0x000000070e0fb2a4 */ /* 0x000fc4000f8e023f */
[----:B------:R-:W-:Y:S02]  /*160c0*/  @!UP4 UIADD3 UR9, UR21, UR18, URZ ;  /* 0x000000121509c290 */ /* 0x000fe4000fffe03f */
[----:B------:R-:W-:Y:S02]  /*160d0*/  UIADD3 UR10, -UR6, UR10, URZ ;  /* 0x0000000a060a7290 */ /* 0x000fe4000fffe13f */
[----:B------:R-:W-:Y:S02]  /*160e0*/  UIMAD UR15, UR12, UR15, URZ ;  /* 0x0000000f0c0f72a4 */ /* 0x000fe4000f8e023f */
[----:B------:R-:W-:Y:S01]  /*160f0*/  @!UP0 UIMAD UR23, UR12, UR13, URZ ;  /* 0x0000000d0c1782a4 */ /* 0x000fe2000f8e023f */
[----:B------:R-:W-:Y:S01]  /*16100*/  LEA.HI.X.SX32 R3, R0, UR9, 0x1, P0 ;  /* 0x0000000900037c11 */ /* 0x000fe200080f0eff */
[----:B------:R-:W-:Y:S01]  /*16110*/  @UP3 ULDC UR16, c[0x0][0x210] ;  /* 0x0000840000103ab9 */ /* 0x000fe20000000800 */
[----:B------:R-:W-:Y:S01]  /*16120*/  ISETP.GE.AND P0, PT, R6, UR10, PT ;  /* 0x0000000a06007c0c */ /* 0x000fe2000bf06270 */
[----:B------:R-:W-:-:S02]  /*16130*/  USEL UR15, UR15, URZ, !UP2 ;  /* 0x0000003f0f0f7287 */ /* 0x000fc4000d000000 */
[----:B------:R-:W-:Y:S01]  /*16140*/  @!UP3 UMOV UR16, 0x1 ;  /* 0x000000010010b882 */ /* 0x000fe20000000000 */
[----:B-1----:R-:W-:Y:S01]  /*16150*/  IMAD.WIDE.U32 R12, R12, c[0x0][0x1f0], R2 ;  /* 0x00007c000c0c7a25 */ /* 0x002fe200078e0002 */
[----:B------:R-:W-:Y:S02]  /*16160*/  UIMAD UR6, UR6, UR16, URZ ;  /* 0x00000010060672a4 */ /* 0x000fe4000f8e023f */
[----:B------:R-:W-:Y:S01]  /*16170*/  UIMAD UR15, UR11, UR14, UR15 ;  /* 0x0000000e0b0f72a4 */ /* 0x000fe2000f8e020f */
[----:B--2---:R-:W-:Y:S01]  /*16180*/  IMAD.WIDE R2, R4, 0x80, R6 ;  /* 0x0000008004027825 */ /* 0x004fe200078e0206 */
[----:B------:R-:W-:Y:S02]  /*16190*/  @!UP2 UMOV UR26, URZ ;  /* 0x0000003f001aac82 */ /* 0x000fe40008000000 */
[----:B------:R-:W-:Y:S02]  /*161a0*/  @UP2 UMOV UR26, UR23 ;  /* 0x00000017001a2c82 */ /* 0x000fe40008000000 */
[----:B------:R-:W-:-:S02]  /*161b0*/  UIMAD UR4, UR11, UR5, UR4 ;  /* 0x000000050b0472a4 */ /* 0x000fc4000f8e0204 */
[----:B------:R-:W-:Y:S02]  /*161c0*/  @!UP2 UMOV UR27, URZ ;  /* 0x0000003f001bac82 */ /* 0x000fe40008000000 */
[----:B------:R-:W-:Y:S02]  /*161d0*/  USHF.R.S32.HI UR7, URZ, 0x1f, UR6 ;  /* 0x0000001f3f077899 */ /* 0x000fe40008011406 */
[----:B------:R-:W-:Y:S01]  /*161e0*/  @UP2 USHF.R.S32.HI UR27, URZ, 0x1f, UR23 ;  /* 0x0000001f3f1b2899 */ /* 0x000fe20008011417 */
[----:B------:R-:W-:Y:S01]  /*161f0*/  IADD3 R9, R13, UR4, RZ ;  /* 0x000000040d097c10 */ /* 0x000fe2000fffe0ff */
[----:B------:R-:W-:Y:S02]  /*16200*/  USHF.R.S32.HI UR8, URZ, 0x1f, UR15 ;  /* 0x0000001f3f087899 */ /* 0x000fe4000801140f */
[----:B------:R-:W-:-:S04]  /*16210*/  UIADD3 UR6, UP1, UP0, UR6, UR26, UR15 ;  /* 0x0000001a06067290 */ /* 0x000fc8000f83e00f */
[----:B------:R-:W-:Y:S01]  /*16220*/  UIADD3.X UR7, UR7, UR27, UR8, UP1, UP0 ;  /* 0x0000001b07077290 */ /* 0x000fe20008fe0408 */
[----:B------:R-:W-:Y:S06]  /*16230*/  @P0 BRA `(.L_x_356) ;  /* 0x000000a000000947 */ /* 0x000fec0003800000 */
        /* <DEDUP_REMOVED lines=10> */
.L_x_356:
[----:B------:R-:W-:Y:S05]  /*162e0*/  BSYNC B0 ;  /* 0x0000000000007941 */ /* 0x000fea0003800000 */
.L_x_355:
[----:B------:R-:W-:Y:S01]  /*162f0*/  IADD3 R15, R6, 0x20, RZ ;  /* 0x00000020060f7810 */ /* 0x000fe20007ffe0ff */
[----:B------:R-:W-:Y:S03]  /*16300*/  BSSY B0, `(.L_x_357) ;  /* 0x0000010000007945 */ /* 0x000fe60003800000 */
[----:B------:R-:W-:-:S13]  /*16310*/  ISETP.GE.AND P0, PT, R15, UR10, PT ;  /* 0x0000000a0f007c0c */ /* 0x000fda000bf06270 */
[----:B------:R-:W-:Y:S05]  /*16320*/  @P0 BRA `(.L_x_358) ;  /* 0x000000d000000947 */ /* 0x000fea0003800000 */
[----:B------:R-:W-:Y:S01]  /*16330*/  IADD3 R0, P0, R2, 0x20, RZ ;  /* 0x0000002002007810 */ /* 0x000fe20007f1e0ff */
[----:B------:R-:W-:Y:S01]  /*16340*/  IMAD.MOV.U32 R10, RZ, RZ, R12 ;  /* 0x000000ffff0a7224 */ /* 0x000fe200078e000c */
[----:B------:R-:W-:-:S03]  /*16350*/  MOV R11, R9 ;  /* 0x00000009000b7202 */ /* 0x000fc60000000f00 */
[----:B-1----:R-:W-:Y:S02]  /*16360*/  IMAD.X R4, RZ, RZ, R3, P0 ;  /* 0x000000ffff047224 */ /* 0x002fe400000e0603 */
[----:B------:R-:W-:-:S04]  /*16370*/  IMAD.WIDE.U32 R10, R0, c[0x0][0x1e8], R10 ;  /* 0x00007a00000a7a25 */ /* 0x000fc800078e000a */
[----:B------:R-:W-:-:S04]  /*16380*/  IMAD R4, R4, c[0x0][0x1e8], RZ ;  /* 0x00007a0004047a24 */ /* 0x000fc800078e02ff */
[----:B------:R-:W-:Y:S01]  /*16390*/  IMAD R0, R0, c[0x0][0x1ec], R4 ;  /* 0x00007b0000007a24 */ /* 0x000fe200078e0204 */
[----:B------:R-:W-:-:S04]  /*163a0*/  LEA R4, P0, R10, c[0x0][0x1d0], 0x1 ;  /* 0x000074000a047a11 */ /* 0x000fc800078008ff */
[----:B------:R-:W-:-:S04]  /*163b0*/  IADD3 R0, R0, R11, RZ ;  /* 0x0000000b00007210 */ /* 0x000fc80007ffe0ff */
[----:B------:R-:W-:-:S05]  /*163c0*/  LEA.HI.X R5, R10, c[0x0][0x1d4], R0, 0x1, P0 ;  /* 0x000075000a057a11 */ /* 0x000fca00000f0c00 */
[----:B------:R1:W-:Y:S04]  /*163d0*/  STG.E.128 [R4.64], RZ ;  /* 0x000000ff04007986 */ /* 0x0003e8000c101d18 */
[----:B------:R1:W-:Y:S04]  /*163e0*/  STG.E.128 [R4.64+0x40], RZ ;  /* 0x000040ff04007986 */ /* 0x0003e8000c101d18 */
[----:B------:R1:W-:Y:S02]  /*163f0*/  STG.E.128 [R4.64+0x80], RZ ;  /* 0x000080ff04007986 */ /* 0x0003e4000c101d18 */
.L_x_358:
[----:B------:R-:W-:Y:S05]  /*16400*/  BSYNC B0 ;  /* 0x0000000000007941 */ /* 0x000fea0003800000 */
.L_x_357:
        /* <DEDUP_REMOVED lines=17> */
.L_x_360:
[----:B------:R-:W-:Y:S05]  /*16520*/  BSYNC B0 ;  /* 0x0000000000007941 */ /* 0x000fea0003800000 */
.L_x_359:
[----:B------:R-:W-:Y:S01]  /*16530*/  IADD3 R10, R6, 0x60, RZ ;  /* 0x00000060060a7810 */ /* 0x000fe20007ffe0ff */
[----:B------:R-:W-:Y:S03]  /*16540*/  BSSY B0, `(.L_x_361) ;  /* 0x000000f000007945 */ /* 0x000fe60003800000 */
[----:B------:R-:W-:-:S13]  /*16550*/  ISETP.GE.AND P0, PT, R10, UR10, PT ;  /* 0x0000000a0a007c0c */ /* 0x000fda000bf06270 */
[----:B------:R-:W-:Y:S05]  /*16560*/  @P0 BRA `(.L_x_362) ;  /* 0x000000c000000947 */ /* 0x000fea0003800000 */
[----:B------:R-:W-:Y:S02]  /*16570*/  IADD3 R0, P0, R2, 0x60, RZ ;  /* 0x0000006002007810 */ /* 0x000fe40007f1e0ff */
[----:B------:R-:W-:Y:S02]  /*16580*/  MOV R8, R12 ;  /* 0x0000000c00087202 */ /* 0x000fe40000000f00 */
[----:B------:R-:W-:-:S03]  /*16590*/  IADD3.X R2, RZ, R3, RZ, P0, !PT ;  /* 0x00000003ff027210 */ /* 0x000fc600007fe4ff */
        /* <DEDUP_REMOVED lines=9> */
.L_x_362:
[----:B------:R-:W-:Y:S05]  /*16630*/  BSYNC B0 ;  /* 0x0000000000007941 */ /* 0x000fea0003800000 */
.L_x_361:
[----:B------:R-:W-:-:S04]  /*16640*/  LOP3.LUT P6, RZ, R161, 0x3, RZ, 0xc0, !PT ;  /* 0x00000003a1ff7812 */ /* 0x000fc800078cc0ff */
[----:B------:R-:W-:Y:S02]  /*16650*/  ISETP.GE.OR P5, PT, R6, UR10, P6 ;  /* 0x0000000a06007c0c */ /* 0x000fe4000b7a6670 */
[----:B------:R-:W-:Y:S02]  /*16660*/  ISETP.GE.OR P4, PT, R15, UR10, P6 ;  /* 0x0000000a0f007c0c */ /* 0x000fe4000b786670 */
[----:B------:R-:W-:Y:S02]  /*16670*/  ISETP.GE.OR P3, PT, R14, UR10, P6 ;  /* 0x0000000a0e007c0c */ /* 0x000fe4000b766670 */
[----:B------:R-:W-:-:S07]  /*16680*/  ISETP.GE.OR P6, PT, R10, UR10, P6 ;  /* 0x0000000a0a007c0c */ /* 0x000fce000b7c6670 */
[----:B------:R-:W-:Y:S02]  /*16690*/  @!P5 IMAD R0, R6, UR16, RZ ;  /* 0x000000100600dc24 */ /* 0x000fe4000f8e02ff */
[----:B--2---:R-:W-:Y:S02]  /*166a0*/  @!P4 IMAD R3, R15, UR16, RZ ;  /* 0x000000100f03cc24 */ /* 0x004fe4000f8e02ff */
[----:B-1----:R-:W-:Y:S01]  /*166b0*/  @!P3 IMAD R5, R14, UR16, RZ ;  /* 0x000000100e05bc24 */ /* 0x002fe2000f8e02ff */
        /* <DEDUP_REMOVED lines=19> */
[----:B-1----:R-:W-:-:S05]  /*167f0*/  IMAD R0, R10, UR16, RZ ;  /* 0x000000100a007c24 */ /* 0x002fca000f8e02ff */
[----:B------:R-:W-:-:S04]  /*16800*/  IADD3 R3, P0, R0, UR6, RZ ;  /* 0x0000000600037c10 */ /* 0x000fc8000ff1e0ff */
[----:B------:R-:W-:Y:S02]  /*16810*/  LEA.HI.X.SX32 R0, R0, UR7, 0x1, P0 ;  /* 0x0000000700007c11 */ /* 0x000fe400080f0eff */
[----:B------:R-:W-:-:S04]  /*16820*/  LEA R2, P0, R3, c[0x0][0x200], 0x2 ;  /* 0x0000800003027a11 */ /* 0x000fc800078010ff */
[----:B------:R-:W-:Y:S01]  /*16830*/  LEA.HI.X R3, R3, c[0x0][0x204], R0, 0x2, P0 ;  /* 0x0000810003037a11 */ /* 0x000fe200000f1400 */
[----:B------:R-:W-:-:S05]  /*16840*/  IMAD.MOV.U32 R0, RZ, RZ, 0x7f800000 ;  /* 0x7f800000ff007424 */ /* 0x000fca00078e00ff */
[----:B------:R-:W-:Y:S01]  /*16850*/  STG.E [R2.64], R0 ;  /* 0x0000000002007986 */ /* 0x000fe2000c101918 */
[----:B------:R-:W-:Y:S05]  /*16860*/  EXIT ;  /* 0x000000000000794d */ /* 0x000fea0003800000 */
.L_x_363:
        /* <DEDUP_REMOVED lines=9> */
.L_x_989:


//--------------------- .text._ZN5flash16flash_fwd_kernelI23Flash_fwd_kernel_traitsILi96ELi128ELi64ELi4ELb0ELb0EN7cutlass10bfloat16_tE19Flash_kernel_traitsILi96ELi128ELi64ELi4ES3_EELb0ELb1ELb0ELb0ELb0ELb1ELb1ELb0EEEvNS_16Flash_fwd_paramsE --------------------------
	.section	.text._ZN5flash16flash_fwd_kernelI23Flash_fwd_kernel_traitsILi96ELi128ELi64ELi4ELb0ELb0EN7cutlass10bfloat16_tE19Flash_kernel_traitsILi96ELi128ELi64ELi4ES3_EELb0ELb1ELb0ELb0ELb0ELb1ELb1ELb0EEEvNS_16Flash_fwd_paramsE,"ax",@progbits
	.sectioninfo	@"SHI_REGISTERS=255"
	.align	128
        .global         _ZN5flash16flash_fwd_kernelI23Flash_fwd_kernel_traitsILi96ELi128ELi64ELi4ELb0ELb0EN7cutlass10bfloat16_tE19Flash_kernel_traitsILi96ELi128ELi64ELi4ES3_EELb0ELb1ELb0ELb0ELb0ELb1ELb1ELb0EEEvNS_16Flash_fwd_paramsE
        .type           _ZN5flash16flash_fwd_kernelI23Flash_fwd_kernel_traitsILi96ELi128ELi64ELi4ELb0ELb0EN7cutlass10bfloat16_tE19Flash_kernel_traitsILi96ELi128ELi64ELi4ES3_EELb0ELb1ELb0ELb0ELb0ELb1ELb1ELb0EEEvNS_16Flash_fwd_paramsE,@function
        .size           _ZN5flash16flash_fwd_kernelI23Flash_fwd_kernel_traitsILi96ELi128ELi64ELi4ELb0ELb0EN7cutlass10bfloat16_tE19Flash_kernel_traitsILi96ELi128ELi64ELi4ES3_EELb0ELb1ELb0ELb0ELb0ELb1ELb1ELb0EEEvNS_16Flash_fwd_paramsE,(.L_x_990 - _ZN5flash16flash_fwd_kernelI23Flash_fwd_kernel_traitsILi96ELi128ELi64ELi4ELb0ELb0EN7cutlass10bfloat16_tE19Flash_kernel_traitsILi96ELi128ELi64ELi4ES3_EELb0ELb1ELb0ELb0ELb0ELb1ELb1ELb0EEEvNS_16Flash_fwd_paramsE)
        .other          _ZN5flash16flash_fwd_kernelI23Flash_fwd_kernel_traitsILi96ELi128ELi64ELi4ELb0ELb0EN7cutlass10bfloat16_tE19Flash_kernel_traitsILi96ELi128ELi64ELi4ES3_EELb0ELb1ELb0ELb0ELb0ELb1ELb1ELb0EEEvNS_16Flash_fwd_paramsE,@"STO_CUDA_ENTRY STV_DEFAULT"
_ZN5flash16flash_fwd_kernelI23Flash_fwd_kernel_traitsILi96ELi128ELi64ELi4ELb0ELb0EN7cutlass10bfloat16_tE19Flash_kernel_traitsILi96ELi128ELi64ELi4ES3_EELb0ELb1ELb0ELb0ELb0ELb1ELb1ELb0EEEvNS_16Flash_fwd_paramsE:
.text._ZN5flash16flash_fwd_kernelI23Flash_fwd_kernel_traitsILi96ELi128ELi64ELi4ELb0ELb0EN7cutlass10bfloat16_tE19Flash_kernel_traitsILi96ELi128ELi64ELi4ES3_EELb0ELb1ELb0ELb0ELb0ELb1ELb1ELb0EEEvNS_16Flash_fwd_paramsE:
[----:B------:R-:W-:Y:S02]  /*0000*/  MOV R1, c[0x0][0x28] ;  /* 0x00000a0000017a02 */ /* 0x000fe40000000f00 */
[----:B------:R-:W1:Y:S01]  /*0010*/  S2R R12, SR_CTAID.Y ;  /* 0x00000000000c7919 */ /* 0x000e620000002600 */
[----:B------:R-:W2:Y:S01]  /*0020*/  LDC.U8 R0, c[0x0][0x312] ;  /* 0x0000c480ff007b82 */ /* 0x000ea20000000000 */
[----:B------:R-:W-:Y:S01]  /*0030*/  ISETP.NE.U32.AND P2, PT, RZ, c[0x0][0x240], PT ;  /* 0x00009000ff007a0c */ /* 0x000fe20003f45070 */
[----:B------:R-:W-:Y:S01]  /*0040*/  IMAD.MOV.U32 R6, RZ, RZ, 0x4 ;  /* 0x00000004ff067424 */ /* 0x000fe200078e00ff */
[----:B------:R-:W-:Y:S01]  /*0050*/  ULDC.64 UR14, c[0x0][0x118] ;  /* 0x00004600000e7ab9 */ /* 0x000fe20000000a00 */
[----:B------:R-:W-:Y:S01]  /*0060*/  IMAD.MOV.U32 R9, RZ, RZ, -0x1 ;  /* 0xffffffffff097424 */ /* 0x000fe200078e00ff */
[----:B------:R-:W-:Y:S02]  /*0070*/  ISETP.NE.AND.EX P2, PT, RZ, c[0x0][0x244], PT, P2 ;  /* 0x00009100ff007a0c */ /* 0x000fe40003f45320 */
[----:B------:R-:W-:Y:S02]  /*0080*/  ISETP.EQ.U32.AND P1, PT, RZ, c[0x0][0x248], PT ;  /* 0x00009200ff007a0c */ /* 0x000fe40003f22070 */
[----:B------:R-:W-:Y:S01]  /*0090*/  ISETP.NE.U32.AND P0, PT, RZ, c[0x0][0x250], PT ;  /* 0x00009400ff007a0c */ /* 0x000fe20003f05070 */
[----:B------:R-:W-:Y:S01]  /*00a0*/  IMAD.MOV.U32 R8, RZ, RZ, -0x1 ;  /* 0xffffffffff087424 */ /* 0x000fe200078e00ff */
[----:B------:R-:W-:-:S02]  /*00b0*/  IADD3 R1, R1, -0x70, RZ ;  /* 0xffffff9001017810 */ /* 0x000fc40007ffe0ff */
[----:B------:R-:W-:Y:S01]  /*00c0*/  ISETP.NE.AND.EX P0, PT, RZ, c[0x0][0x254], PT, P0 ;  /* 0x00009500ff007a0c */ /* 0x000fe20003f05300 */
[----:B-1----:R-:W-:Y:S01]  /*00d0*/  IMAD.WIDE R2, R12, R6, c[0x0][0x240] ;  /* 0x000090000c027625 */ /* 0x002fe200078e0206 */
[----:B--2---:R-:W-:-:S04]  /*00e0*/  ISETP.NE.AND P3, PT, R0, RZ, PT ;  /* 0x000000ff0000720c */ /* 0x004fc80003f65270 */
[----:B------:R1:W2:Y:S01]  /*00f0*/  @P2 LDG.E R9, [R2.64] ;  /* 0x0000000e02092981 */ /* 0x0002a2000c1e1900 */
[----:B------:R-:W-:Y:S01]  /*0100*/  ISETP.EQ.OR.EX P1, PT, RZ, c[0x0][0x24c], !P3, P1 ;  /* 0x00009300ff007a0c */ /* 0x000fe20005f22710 */
[----:B------:R-:W-:Y:S02]  /*0110*/  IMAD.WIDE R4, R12, R6, c[0x0][0x248] ;  /* 0x000092000c047625 */ /* 0x000fe400078e0206 */
[----:B------:R1:W3:Y:S10]  /*0120*/  @P2 LDG.E R0, [R2.64+0x4] ;  /* 0x0000040e02002981 */ /* 0x0002f4000c1e1900 */
[----:B------:R4:W5:Y:S01]  /*0130*/  @!P1 LDG.E R8, [R4.64] ;  /* 0x0000000e04089981 */ /* 0x000962000c1e1900 */
[----:B------:R-:W-:-:S03]  /*0140*/  IMAD.MOV.U32 R7, RZ, RZ, RZ ;  /* 0x000000ffff077224 */ /* 0x000fc600078e00ff */
[----:B------:R-:W2:Y:S04]  /*0150*/  S2R R22, SR_CTAID.X ;  /* 0x0000000000167919 */ /* 0x000ea80000002500 */
[----:B------:R-:W2:Y:S01]  /*0160*/  S2R R21, SR_CTAID.Z ;  /* 0x0000000000157919 */ /* 0x000ea20000002700 */
[----:B-1----:R-:W-:-:S05]  /*0170*/  @P0 IMAD.WIDE R2, R12, R6, c[0x0][0x250] ;  /* 0x000094000c020625 */ /* 0x002fca00078e0206 */
[----:B------:R4:W5:Y:S01]  /*0180*/  @P0 LDG.E R7, [R2.64] ;  /* 0x0000000e02070981 */ /* 0x000962000c1e1900 */
[----:B------:R-:W-:-:S04]  /*0190*/  ISETP.NE.U32.AND P0, PT, RZ, c[0x0][0x248], PT ;  /* 0x00009200ff007a0c */ /* 0x000fc80003f05070 */
[----:B------:R-:W-:Y:S01]  /*01a0*/  ISETP.NE.AND.EX P0, PT, RZ, c[0x0][0x24c], PT, P0 ;  /* 0x00009300ff007a0c */ /* 0x000fe20003f05300 */
[----:B--2---:R4:W-:Y:S01]  /*01b0*/  STL [R1+0x18], R9 ;  /* 0x0000180901007387 */ /* 0x0049e20000100800 */
[----:B---3--:R-:W-:Y:S02]  /*01c0*/  @P2 IMAD.IADD R101, R0, 0x1, -R9 ;  /* 0x0000000100652824 */ /* 0x008fe400078e0a09 */
[----:B------:R-:W-:-:S09]  /*01d0*/  @!P2 IMAD.MOV.U32 R101, RZ, RZ, c[0x0][0x214] ;  /* 0x00008500ff65a624 */ /* 0x000fd200078e00ff */
[----:B------:R-:W-:Y:S05]  /*01e0*/  @!P0 BRA `(.L_x_364) ;  /* 0x0000004000008947 */ /* 0x000fea0003800000 */
[----:B------:R-:W2:Y:S02]  /*01f0*/  @P3 LDG.E R0, [R4.64+0x4] ;  /* 0x0000040e04003981 */ /* 0x000ea4000c1e1900 */
[----:B--2--5:R-:W-:-:S06]  /*0200*/  @P3 IADD3 R0, R0, -R8, RZ ;  /* 0x8000000800003210 */ /* 0x024fcc0007ffe0ff */
[----:B------:R1:W5:Y:S01]  /*0210*/  @!P3 LDG.E R0, [R4.64] ;  /* 0x0000000e0400b981 */ /* 0x000362000c1e1900 */
[----:B------:R-:W-:Y:S05]  /*0220*/  BRA `(.L_x_365) ;  /* 0x0000001000007947 */ /* 0x000fea0003800000 */
.L_x_364:
[----:B------:R-:W-:Y:S02]  /*0230*/  MOV R0, c[0x0][0x218] ;  /* 0x0000860000007a02 */ /* 0x000fe40000000f00 */
.L_x_365:
[----:B------:R-:W-:-:S04]  /*0240*/  ISETP.NE.U32.AND P2, PT, RZ, c[0x0][0x258], PT ;  /* 0x00009600ff007a0c */ /* 0x000fc80003f45070 */
[----:B------:R-:W-:-:S13]  /*0250*/  ISETP.NE.AND.EX P2, PT, RZ, c[0x0][0x25c], PT, P2 ;  /* 0x00009700ff007a0c */ /* 0x000fda0003f45320 */
[----:B----4-:R-:W-:-:S06]  /*0260*/  @P2 IMAD.WIDE R2, R12, R6, c[0x0][0x258] ;  /* 0x000096000c022625 */ /* 0x010fcc00078e0206 */
        /* <DEDUP_REMOVED lines=10> */
[----:B------:R-:W2:Y:S01]  /*0310*/  S2R R160, SR_TID.X ;  /* 0x0000000000a07919 */ /* 0x000ea20000002100 */
[----:B------:R-:W-:Y:S02]  /*0320*/  IADD3 R2, R100, 0x3f, RZ ;  /* 0x0000003f64027810 */ /* 0x000fe40007ffe0ff */
[----:B------:R-:W-:Y:S02]  /*0330*/  IADD3 R0, R0, c[0x0][0x2e8], R100 ;  /* 0x0000ba0000007a10 */ /* 0x000fe40007ffe064 */
[----:B------:R-:W-:Y:S02]  /*0340*/  SHF.R.S32.HI R3, RZ, 0x1f, R2 ;  /* 0x0000001fff037819 */ /* 0x000fe40000011402 */
[----:B-1----:R-:W-:Y:S02]  /*0350*/  SHF.R.S32.HI R4, RZ, 0x1f, R0 ;  /* 0x0000001fff047819 */ /* 0x002fe40000011400 */
[----:B------:R-:W-:-:S02]  /*0360*/  LEA.HI R2, R3, R2, RZ, 0x6 ;  /* 0x0000000203027211 */ /* 0x000fc400078f30ff */
[----:B------:R-:W-:Y:S02]  /*0370*/  LEA.HI R0, R4, R0, RZ, 0x6 ;  /* 0x0000000004007211 */ /* 0x000fe400078f30ff */
[----:B------:R-:W-:Y:S02]  /*0380*/  SHF.R.S32.HI R2, RZ, 0x6, R2 ;  /* 0x00000006ff027819 */ /* 0x000fe40000011402 */
[----:B------:R-:W-:-:S04]  /*0390*/  SHF.R.S32.HI R0, RZ, 0x6, R0 ;  /* 0x00000006ff007819 */ /* 0x000fc80000011400 */
[----:B------:R-:W-:-:S04]  /*03a0*/  IMNMX R251, R2, R0, PT ;  /* 0x0000000002fb7217 */ /* 0x000fc80003800200 */
[----:B------:R-:W-:-:S13]  /*03b0*/  ISETP.GE.AND P0, PT, R251, 0x1, PT ;  /* 0x00000001fb00780c */ /* 0x000fda0003f06270 */
[----:B------:R-:W-:Y:S05]  /*03c0*/  @!P0 BRA `(.L_x_366) ;  /* 0x00012a3000008947 */ /* 0x000fea0003800000 */
[----:B--2---:R-:W-:Y:S02]  /*03d0*/  ISETP.NE.AND P1, PT, R9, -0x1, PT ;  /* 0xffffffff0900780c */ /* 0x004fe40003f25270 */
[----:B------:R-:W-:-:S11]  /*03e0*/  ISETP.NE.AND P0, PT, R8, -0x1, PT ;  /* 0xffffffff0800780c */ /* 0x000fd60003f05270 */
[----:B------:R-:W-:Y:S01]  /*03f0*/  @!P1 SHF.R.S32.HI R4, RZ, 0x1f, R12 ;  /* 0x0000001fff049819 */ /* 0x000fe2000001140c */
[----:B------:R-:W-:Y:S01]  /*0400*/  @P1 IMAD.WIDE.U32 R2, R9, c[0x0][0x190], RZ ;  /* 0x0000640009021a25 */ /* 0x000fe200078e00ff */
[----:B------:R-:W-:-:S03]  /*0410*/  @P0 IADD3 R0, R7, R8, RZ ;  /* 0x0000000807000210 */ /* 0x000fc60007ffe0ff */
[----:B------:R-:W-:Y:S02]  /*0420*/  @!P1 IMAD R6, R4, c[0x0][0x178], RZ ;  /* 0x00005e0004069a24 */ /* 0x000fe400078e02ff */
[----:B------:R-:W-:Y:S01]  /*0430*/  @P1 IMAD R11, R9, c[0x0][0x194], R3 ;  /* 0x00006500090b1a24 */ /* 0x000fe200078e0203 */
[----:B------:R-:W-:Y:S01]  /*0440*/  @P1 MOV R9, R2 ;  /* 0x0000000200091202 */ /* 0x000fe20000000f00 */
[----:B------:R-:W-:-:S04]  /*0450*/  @P0 IMAD.WIDE.U32 R2, R0, c[0x0][0x198], RZ ;  /* 0x0000660000020a25 */ /* 0x000fc800078e00ff */
[----:B------:R-:W-:Y:S01]  /*0460*/  @!P1 IMAD.WIDE.U32 R4, R12, c[0x0][0x178], RZ ;  /* 0x00005e000c049a25 */ /* 0x000fe200078e00ff */
[----:B------:R-:W-:-:S03]  /*0470*/  @P0 MOV R13, R2 ;  /* 0x00000002000d0202 */ /* 0x000fc60000000f00 */
[----:B------:R-:W-:Y:S01]  /*0480*/  @!P1 IMAD R6, R12, c[0x0][0x17c], R6 ;  /* 0x00005f000c069a24 */ /* 0x000fe200078e0206 */
[----:B------:R-:W-:Y:S01]  /*0490*/  @!P1 MOV R9, R4 ;  /* 0x0000000400099202 */ /* 0x000fe20000000f00 */
[----:B------:R-:W-:-:S03]  /*04a0*/  @P0 IMAD R19, R0, c[0x0][0x19c], R3 ;  /* 0x0000670000130a24 */ /* 0x000fc600078e0203 */
[----:B------:R-:W-:Y:S01]  /*04b0*/  @!P1 IADD3 R11, R5, R6, RZ ;  /* 0x00000006050b9210 */ /* 0x000fe20007ffe0ff */
[----:B------:R-:W-:Y:S05]  /*04c0*/  @P0 BRA `(.L_x_367) ;  /* 0x000000b000000947 */ /* 0x000fea0003800000 */
[----:B------:R-:W-:Y:S01]  /*04d0*/  SHF.R.S32.HI R0, RZ, 0x1f, R7 ;  /* 0x0000001fff007819 */ /* 0x000fe20000011407 */
[----:B------:R-:W-:Y:S01]  /*04e0*/  IMAD.WIDE.U32 R2, R7, c[0x0][0x198], RZ ;  /* 0x0000660007027a25 */ /* 0x000fe200078e00ff */
[----:B------:R-:W-:-:S03]  /*04f0*/  SHF.R.S32.HI R4, RZ, 0x1f, R12 ;  /* 0x0000001fff047819 */ /* 0x000fc6000001140c */
[----:B------:R-:W-:Y:S02]  /*0500*/  IMAD R0, R0, c[0x0][0x198], RZ ;  /* 0x0000660000007a24 */ /* 0x000fe400078e02ff */
[----:B------:R-:W-:Y:S02]  /*0510*/  IMAD R4, R4, c[0x0][0x180], RZ ;  /* 0x0000600004047a24 */ /* 0x000fe400078e02ff */
[----:B------:R-:W-:-:S05]  /*0520*/  IMAD R0, R7, c[0x0][0x19c], R0 ;  /* 0x0000670007007a24 */ /* 0x000fca00078e0200 */
[----:B------:R-:W-:Y:S01]  /*0530*/  IADD3 R3, R3, R0, RZ ;  /* 0x0000000003037210 */ /* 0x000fe20007ffe0ff */
[----:B------:R-:W-:-:S04]  /*0540*/  IMAD R0, R12, c[0x0][0x184], R4 ;  /* 0x000061000c007a24 */ /* 0x000fc800078e0204 */
[----:B------:R-:W-:-:S05]  /*0550*/  IMAD.WIDE.U32 R2, R12, c[0x0][0x180], R2 ;  /* 0x000060000c027a25 */ /* 0x000fca00078e0002 */
[----:B------:R-:W-:Y:S02]  /*0560*/  IADD3 R19, R3, R0, RZ ;  /* 0x0000000003137210 */ /* 0x000fe40007ffe0ff */
[----:B------:R-:W-:Y:S02]  /*0570*/  MOV R13, R2 ;  /* 0x00000002000d7202 */ /* 0x000fe40000000f00 */
.L_x_367:
[----:B------:R-:W-:Y:S02]  /*0580*/  IABS R4, c[0x0][0x1c8] ;  /* 0x0000720000047a13 */ /* 0x000fe40000000000 */
[----:B------:R-:W-:Y:S02]  /*0590*/  IABS R5, R21 ;  /* 0x0000001500057213 */ /* 0x000fe40000000000 */
[----:B------:R-:W1:Y:S08]  /*05a0*/  I2F.RP R2, R4 ;  /* 0x0000000400027306 */ /* 0x000e700000209400 */
[----:B-1----:R-:W1:Y:S02]  /*05b0*/  MUFU.RCP R2, R2 ;  /* 0x0000000200027308 */ /* 0x002e640000001000 */
[----:B-1----:R-:W-:-:S06]  /*05c0*/  IADD3 R2, R2, 0xffffffe, RZ ;  /* 0x0ffffffe02027810 */ /* 0x002fcc0007ffe0ff */
[----:B------:R-:W1:Y:S02]  /*05d0*/  F2I.FTZ.U32.TRUNC.NTZ R3, R2 ;  /* 0x0000000200037305 */ /* 0x000e64000021f000 */
[----:B-1----:R-:W-:Y:S02]  /*05e0*/  IMAD.MOV R0, RZ, RZ, -R3 ;  /* 0x000000ffff007224 */ /* 0x002fe400078e0a03 */
[----:B------:R-:W-:Y:S02]  /*05f0*/  IMAD.MOV.U32 R2, RZ, RZ, RZ ;  /* 0x000000ffff027224 */ /* 0x000fe400078e00ff */
[----:B------:R-:W-:-:S04]  /*0600*/  IMAD R0, R0, R4, RZ ;  /* 0x0000000400007224 */ /* 0x000fc800078e02ff */
[----:B------:R-:W-:-:S04]  /*0610*/  IMAD.HI.U32 R0, R3, R0, R2 ;  /* 0x0000000003007227 */ /* 0x000fc800078e0002 */
[----:B------:R-:W-:Y:S01]  /*0620*/  IMAD.MOV.U32 R3, RZ, RZ, R5 ;  /* 0x000000ffff037224 */ /* 0x000fe200078e0005 */
[----:B------:R-:W-:-:S03]  /*0630*/  SHF.R.S32.HI R5, RZ, 0x1f, R21 ;  /* 0x0000001fff057819 */ /* 0x000fc60000011415 */
[----:B------:R-:W-:-:S05]  /*0640*/  IMAD.HI.U32 R0, R0, R3, RZ ;  /* 0x0000000300007227 */ /* 0x000fca00078e00ff */
[----:B------:R-:W-:-:S05]  /*0650*/  IADD3 R2, -R0, RZ, RZ ;  /* 0x000000ff00027210 */ /* 0x000fca0007ffe1ff */
[----:B------:R-:W-:-:S05]  /*0660*/  IMAD R2, R4, R2, R3 ;  /* 0x0000000204027224 */ /* 0x000fca00078e0203 */
[----:B------:R-:W-:-:S13]  /*0670*/  ISETP.GT.U32.AND P2, PT, R4, R2, PT ;  /* 0x000000020400720c */ /* 0x000fda0003f44070 */
[----:B------:R-:W-:Y:S01]  /*0680*/  @!P2 IMAD.IADD R2, R2, 0x1, -R4 ;  /* 0x000000010202a824 */ /* 0x000fe200078e0a04 */
[----:B------:R-:W-:Y:S02]  /*0690*/  @!P2 IADD3 R0, R0, 0x1, RZ ;  /* 0x000000010000a810 */ /* 0x000fe40007ffe0ff */
[----:B------:R-:W-:Y:S02]  /*06a0*/  ISETP.NE.AND P2, PT, RZ, c[0x0][0x1c8], PT ;  /* 0x00007200ff007a0c */ /* 0x000fe40003f45270 */
[----:B------:R-:W-:Y:S01]  /*06b0*/  ISETP.GE.U32.AND P3, PT, R2, R4, PT ;  /* 0x000000040200720c */ /* 0x000fe20003f66070 */
[----:B------:R-:W-:Y:S01]  /*06c0*/  @P0 IMAD.IADD R4, R7, 0x1, R8 ;  /* 0x0000000107040824 */ /* 0x000fe200078e0208 */
[----:B------:R-:W-:-:S04]  /*06d0*/  LOP3.LUT R2, R21, c[0x0][0x1c8], RZ, 0x3c, !PT ;  /* 0x0000720015027a12 */ /* 0x000fc800078e3cff */
[----:B------:R-:W-:Y:S01]  /*06e0*/  ISETP.GE.AND P1, PT, R2, RZ, PT ;  /* 0x000000ff0200720c */ /* 0x000fe20003f26270 */
[----:B------:R-:W-:-:S04]  /*06f0*/  @P0 IMAD.WIDE.U32 R2, R4, c[0x0][0x1a0], RZ ;  /* 0x0000680004020a25 */ /* 0x000fc800078e00ff */
[----:B------:R-:W-:Y:S01]  /*0700*/  @P0 IMAD R20, R4, c[0x0][0x1a4], R3 ;  /* 0x0000690004140a24 */ /* 0x000fe200078e0203 */
[----:B------:R-:W-:Y:S02]  /*0710*/  @P0 MOV R16, R2 ;  /* 0x0000000200100202 */ /* 0x000fe40000000f00 */
[----:B------:R-:W-:-:S04]  /*0720*/  @P3 IADD3 R0, R0, 0x1, RZ ;  /* 0x0000000100003810 */ /* 0x000fc80007ffe0ff */
[----:B------:R-:W-:-:S05]  /*0730*/  MOV R17, R0 ;  /* 0x0000000000117202 */ /* 0x000fca0000000f00 */
        /* <DEDUP_REMOVED lines=14> */
.L_x_368:
[----:B------:R-:W-:Y:S01]  /*0820*/  SHF.R.S32.HI R14, RZ, 0x1f, R160 ;  /* 0x0000001fff0e7819 */ /* 0x000fe200000114a0 */
[----:B------:R-:W-:Y:S01]  /*0830*/  IMAD.IADD R27, R101, 0x1, -R162 ;  /* 0x00000001651b7824 */ /* 0x000fe200078e0aa2 */
[----:B------:R-:W-:Y:S01]  /*0840*/  UMOV UR11, 0x6 ;  /* 0x00000006000b7882 */ /* 0x000fe20000000000 */
[----:B------:R-:W-:Y:S01]  /*0850*/  IMAD R5, R5, c[0x0][0x1a8], RZ ;  /* 0x00006a0005057a24 */ /* 0x000fe200078e02ff */
[CC--:B------:R-:W-:Y:S01]  /*0860*/  LEA.HI R4, R14.reuse, R160.reuse, RZ, 0x2 ;  /* 0x000000a00e047211 */ /* 0x0c0fe200078f10ff */
[----:B------:R-:W-:Y:S01]  /*0870*/  ULDC.64 UR6, c[0x0][0x198] ;  /* 0x0000660000067ab9 */ /* 0x000fe20000000a00 */
[-C--:B------:R-:W-:Y:S01]  /*0880*/  LEA.HI R26, R14, R160.reuse, RZ, 0x3 ;  /* 0x000000a00e1a7211 */ /* 0x080fe200078f18ff */
[----:B------:R-:W-:Y:S01]  /*0890*/  ULDC.64 UR4, c[0x0][0x1a0] ;  /* 0x0000680000047ab9 */ /* 0x000fe20000000a00 */
[----:B------:R-:W-:Y:S01]  /*08a0*/  LOP3.LUT R0, R4, 0xfffffffc, RZ, 0xc0, !PT ;  /* 0xfffffffc04007812 */ /* 0x000fe200078ec0ff */
[----:B------:R-:W-:Y:S01]  /*08b0*/  IMAD R5, R21, c[0x0][0x1ac], R5 ;  /* 0x00006b0015057a24 */ /* 0x000fe200078e0205 */
[----:B------:R-:W-:Y:S01]  /*08c0*/  SHF.R.S32.HI R24, RZ, 0x3, R26 ;  /* 0x00000003ff187819 */ /* 0x000fe2000001141a */
[----:B------:R-:W-:Y:S01]  /*08d0*/  USHF.L.U64.HI UR9, UR6, UR11, UR7 ;  /* 0x0000000b06097299 */ /* 0x000fe20008010207 */
[----:B------:R-:W-:Y:S01]  /*08e0*/  SHF.R.S32.HI R28, RZ, 0x2, R4 ;  /* 0x00000002ff1c7819 */ /* 0x000fe20000011404 */
[----:B------:R-:W-:Y:S01]  /*08f0*/  IMAD.IADD R0, R160, 0x1, -R0 ;  /* 0x00000001a0007824 */ /* 0x000fe200078e0a00 */
[----:B------:R-:W-:Y:S01]  /*0900*/  LEA.HI R161, R14, R160, RZ, 0x5 ;  /* 0x000000a00ea17211 */ /* 0x000fe200078f28ff */
[----:B------:R-:W-:Y:S01]  /*0910*/  IMAD.SHL.U32 R2, R24, 0x40, RZ ;  /* 0x0000004018027824 */ /* 0x000fe200078e00ff */
[----:B------:R-:W-:Y:S01]  /*0920*/  IADD3 R15, R28, 0x20, RZ ;  /* 0x000000201c0f7810 */ /* 0x000fe20007ffe0ff */
[----:B------:R-:W-:Y:S01]  /*0930*/  IMAD.SHL.U32 R30, R0, 0x8, RZ ;  /* 0x00000008001e7824 */ /* 0x000fe200078e00ff */
[-C--:B------:R-:W-:Y:S01]  /*0940*/  ISETP.GE.AND P3, PT, R28, R27.reuse, PT ;  /* 0x0000001b1c00720c */ /* 0x080fe20003f66270 */
[----:B------:R-:W-:Y:S01]  /*0950*/  USHF.L.U64.HI UR11, UR4, UR11, UR5 ;  /* 0x0000000b040b7299 */ /* 0x000fe20008010205 */
[----:B------:R-:W-:Y:S01]  /*0960*/  LOP3.LUT R0, R2, 0xc0, RZ, 0xc0, !PT ;  /* 0x000000c002007812 */ /* 0x000fe200078ec0ff */
[----:B------:R-:W-:Y:S01]  /*0970*/  USHF.L.U32 UR12, UR4, 0x6, URZ ;  /* 0x00000006040c7899 */ /* 0x000fe2000800063f */
[----:B------:R-:W-:Y:S01]  /*0980*/  ISETP.GE.AND P2, PT, R15, R27, PT ;  /* 0x0000001b0f00720c */ /* 0x000fe20003f46270 */
[----:B------:R-:W-:Y:S01]  /*0990*/  USHF.L.U32 UR10, UR6, 0x6, URZ ;  /* 0x00000006060a7899 */ /* 0x000fe2000800063f */
[----:B------:R-:W-:Y:S01]  /*09a0*/  LOP3.LUT R3, R0, 0x18, R30, 0xf8, !PT ;  /* 0x0000001800037812 */ /* 0x000fe200078ef81e */
[----:B------:R-:W-:Y:S01]  /*09b0*/  UMOV UR8, 0x5 ;  /* 0x0000000500087882 */ /* 0x000fe20000000000 */
[----:B------:R-:W-:Y:S01]  /*09c0*/  SHF.R.U32.HI R0, RZ, 0x3, R0 ;  /* 0x00000003ff007819 */ /* 0x000fe20000011600 */
[----:B------:R-:W-:Y:S01]  /*09d0*/  USHF.L.U64.HI UR7, UR6, UR8, UR7 ;  /* 0x0000000806077299 */ /* 0x000fe20008010207 */
[----:B------:R-:W-:Y:S01]  /*09e0*/  IADD3 R2, P0, R30, R9, RZ ;  /* 0x000000091e027210 */ /* 0x000fe20007f1e0ff */
[----:B------:R-:W-:Y:S01]  /*09f0*/  USHF.L.U32 UR6, UR6, 0x5, URZ ;  /* 0x0000000506067899 */ /* 0x000fe2000800063f */
[----:B------:R-:W-:Y:S01]  /*0a00*/  SHF.R.S32.HI R31, RZ, 0x1f, R30 ;  /* 0x0000001fff1f7819 */ /* 0x000fe2000001141e */
[----:B------:R-:W-:Y:S01]  /*0a10*/  USHF.L.U64.HI UR5, UR4, UR8, UR5 ;  /* 0x0000000804057299 */ /* 0x000fe20008010205 */
[--C-:B------:R-:W-:Y:S01]  /*0a20*/  SHF.R.S32.HI R29, RZ, 0x1f, R28.reuse ;  /* 0x0000001fff1d7819 */ /* 0x100fe2000001141c */
[----:B------:R-:W-:Y:S01]  /*0a30*/  USHF.L.U32 UR4, UR4, 0x5, URZ ;  /* 0x0000000504047899 */ /* 0x000fe2000800063f */
[----:B------:R-:W-:Y:S01]  /*0a40*/  LOP3.LUT R10, R3, R0, RZ, 0x3c, !PT ;  /* 0x00000000030a7212 */ /* 0x000fe200078e3cff */
[----:B------:R-:W-:Y:S01]  /*0a50*/  IMAD.X R3, R31, 0x1, R11, P0 ;  /* 0x000000011f037824 */ /* 0x000fe200000e060b */
[----:B------:R-:W-:Y:S01]  /*0a60*/  LEA.HI R0, R4, R28, RZ, 0x1 ;  /* 0x0000001c04007211 */ /* 0x000fe200078f08ff */
[----:B------:R-:W-:Y:S01]  /*0a70*/  IMAD.WIDE R32, R22, 0x80, R28 ;  /* 0x0000008016207825 */ /* 0x000fe200078e021c */
[----:B------:R-:W-:Y:S01]  /*0a80*/  SHF.R.S32.HI R158, RZ, 0x5, R161 ;  /* 0x00000005ff9e7819 */ /* 0x000fe200000114a1 */
[----:B------:R-:W-:Y:S01]  /*0a90*/  STL.64 [R1+0x38], R28 ;  /* 0x0000381c01007387 */ /* 0x000fe20000100a00 */
[----:B------:R-:W-:Y:S01]  /*0aa0*/  LOP3.LUT R0, R0, 0x7fffffe, RZ, 0xc0, !PT ;  /* 0x07fffffe00007812 */ /* 0x000fe200078ec0ff */
[----:B------:R-:W-:Y:S01]  /*0ab0*/  IMAD.WIDE.U32 R2, R21, c[0x0][0x1a8], R2 ;  /* 0x00006a0015027a25 */ /* 0x000fe200078e0002 */
[----:B------:R-:W-:Y:S01]  /*0ac0*/  @!P2 IADD3 R7, P0, R32, 0x20, RZ ;  /* 0x000000202007a810 */ /* 0x000fe20007f1e0ff */
[----:B------:R-:W-:Y:S01]  /*0ad0*/  STL.64 [R1+0x40], R32 ;  /* 0x0000402001007387 */ /* 0x000fe20000100a00 */
[----:B------:R-:W-:Y:S01]  /*0ae0*/  IADD3 R159, R251, -0x1, RZ ;  /* 0xfffffffffb9f7810 */ /* 0x000fe20007ffe0ff */
[C---:B------:R-:W-:Y:S01]  /*0af0*/  IMAD.IADD R4, R28.reuse, 0x1, -R0 ;  /* 0x000000011c047824 */ /* 0x040fe200078e0a00 */
[C---:B------:R-:W-:Y:S01]  /*0b00*/  IADD3 R34, R28.reuse, 0x40, RZ ;  /* 0x000000401c227810 */ /* 0x040fe20007ffe0ff */
[----:B------:R-:W-:Y:S01]  /*0b10*/  @!P3 IMAD R0, R33, c[0x0][0x190], RZ ;  /* 0x000064002100ba24 */ /* 0x000fe200078e02ff */
[----:B------:R-:W-:Y:S01]  /*0b20*/  SHF.R.S32.HI R11, RZ, 0x1f, R159 ;  /* 0x0000001fff0b7819 */ /* 0x000fe2000001149f */
[----:B------:R-:W-:Y:S01]  /*0b30*/  IMAD.IADD R3, R3, 0x1, R5 ;  /* 0x0000000103037824 */ /* 0x000fe200078e0205 */
[----:B------:R-:W-:Y:S01]  /*0b40*/  IADD3 R18, R28, 0x60, RZ ;  /* 0x000000601c127810 */ /* 0x000fe20007ffe0ff */
[----:B------:R-:W-:Y:S01]  /*0b50*/  IMAD R5, R158, 0x8, R4 ;  /* 0x000000089e057824 */ /* 0x000fe200078e0204 */
[----:B------:R-:W-:Y:S01]  /*0b60*/  ISETP.GE.AND P1, PT, R34, R27, PT ;  /* 0x0000001b2200720c */ /* 0x000fe20003f26270 */
[----:B------:R-:W-:Y:S01]  /*0b70*/  @!P2 IMAD.X R4, RZ, RZ, R33, P0 ;  /* 0x000000ffff04a224 */ /* 0x000fe200000e0621 */
[----:B------:R-:W-:Y:S01]  /*0b80*/  STL.64 [R1+0x50], R30 ;  /* 0x0000501e01007387 */ /* 0x000fe20000100a00 */
[----:B------:R-:W-:-:S02]  /*0b90*/  IMAD R6, R159, UR11, RZ ;  /* 0x0000000b9f067c24 */ /* 0x000fc4000f8e02ff */
[C---:B------:R-:W-:Y:S01]  /*0ba0*/  @!P3 IMAD R0, R32.reuse, c[0x0][0x194], R0 ;  /* 0x000065002000ba24 */ /* 0x040fe200078e0200 */
[----:B------:R-:W-:Y:S01]  /*0bb0*/  STL [R1+0x48], R27 ;  /* 0x0000481b01007387 */ /* 0x000fe20000100800 */
[----:B------:R-:W-:-:S03]  /*0bc0*/  @!P3 IMAD.WIDE.U32 R8, R32, c[0x0][0x190], R2 ;  /* 0x000064002008ba25 */ /* 0x000fc600078e0002 */
[----:B------:R-:W-:Y:S01]  /*0bd0*/  STL [R1+0x60], R15 ;  /* 0x0000600f01007387 */ /* 0x000fe20000100800 */
[----:B------:R-:W-:Y:S02]  /*0be0*/  @!P2 IMAD R4, R4, c[0x0][0x190], RZ ;  /* 0x000064000404aa24 */ /* 0x000fe400078e02ff */
[----:B------:R-:W-:Y:S01]  /*0bf0*/  IMAD R25, R11, UR12, R6 ;  /* 0x0000000c0b197c24 */ /* 0x000fe2000f8e0206 */
[C---:B------:R-:W-:Y:S01]  /*0c00*/  @!P3 LEA R6, P0, R8.reuse, c[0x0][0x160], 0x1 ;  /* 0x000058000806ba11 */ /* 0x040fe200078008ff */
[----:B------:R-:W-:Y:S01]  /*0c10*/  @!P3 IMAD.IADD R0, R9, 0x1, R0 ;  /* 0x000000010900b824 */ /* 0x000fe200078e0200 */
[----:B------:R-:W-:Y:S01]  /*0c20*/  STL [R1+0x64], R34 ;  /* 0x0000642201007387 */ /* 0x000fe20000100800 */
[----:B------:R-:W-:Y:S02]  /*0c30*/  IMAD.U32 R10, R5, 0x20, R10 ;  /* 0x00000020050a7824 */ /* 0x000fe400078e000a */
[C---:B------:R-:W-:Y:S01]  /*0c40*/  @!P2 IMAD R9, R7.reuse, c[0x0][0x194], R4 ;  /* 0x000065000709aa24 */ /* 0x040fe200078e0204 */
[----:B------:R1:W-:Y:S01]  /*0c50*/  STL [R1+0x68], R18 ;  /* 0x0000681201007387 */ /* 0x0003e20000100800 */
[----:B------:R-:W-:Y:S01]  /*0c60*/  @!P2 IMAD.WIDE.U32 R4, R7, c[0x0][0x190], R2 ;  /* 0x000064000704aa25 */ /* 0x000fe200078e0002 */
[----:B------:R-:W-:-:S02]  /*0c70*/  @!P3 LEA.HI.X R7, R8, c[0x0][0x164], R0, 0x1, P0 ;  /* 0x000059000807ba11 */ /* 0x000fc400000f0c00 */
[----:B------:R-:W-:Y:S01]  /*0c80*/  ISETP.GE.AND P0, PT, R18, R27, PT ;  /* 0x0000001b1200720c */ /* 0x000fe20003f06270 */
[----:B------:R-:W-:Y:S01]  /*0c90*/  IMAD R12, R159, UR9, RZ ;  /* 0x000000099f0c7c24 */ /* 0x000fe2000f8e02ff */
[----:B------:R-:W-:Y:S01]  /*0ca0*/  @!P2 LEA R8, P4, R4, c[0x0][0x160], 0x1 ;  /* 0x000058000408aa11 */ /* 0x000fe200078808ff */
[----:B------:R-:W-:Y:S02]  /*0cb0*/  @!P2 IMAD.IADD R0, R5, 0x1, R9 ;  /* 0x000000010500a824 */ /* 0x000fe400078e0209 */
[----:B------:R-:W-:Y:S01]  /*0cc0*/  IMAD R23, R11, UR10, R12 ;  /* 0x0000000a0b177c24 */ /* 0x000fe2000f8e020c */
[----:B------:R-:W-:Y:S01]  /*0cd0*/  LEA.HI R11, R14, R160, RZ, 0x4 ;  /* 0x000000a00e0b7211 */ /* 0x000fe200078f20ff */
[----:B------:R-:W-:Y:S01]  /*0ce0*/  IMAD.SHL.U32 R226, R10, 0x2, RZ ;  /* 0x000000020ae27824 */ /* 0x000fe200078e00ff */
[----:B------:R-:W-:Y:S01]  /*0cf0*/  @!P2 LEA.HI.X R9, R4, c[0x0][0x164], R0, 0x1, P4 ;  /* 0x000059000409aa11 */ /* 0x000fe200020f0c00 */
[----:B------:R-:W-:Y:S01]  /*0d00*/  IMAD R0, R159, -0x40, R100 ;  /* 0xffffffc09f007824 */ /* 0x000fe200078e0264 */
[----:B------:R-:W-:Y:S01]  /*0d10*/  SHF.R.S32.HI R4, RZ, 0x4, R11 ;  /* 0x00000004ff047819 */ /* 0x000fe2000001140b */
[----:B------:R-:W-:Y:S01]  /*0d20*/  IMAD.MOV.U32 R252, RZ, RZ, R159 ;  /* 0x000000fffffc7224 */ /* 0x000fe200078e009f */
[----:B------:R-:W-:Y:S01]  /*0d30*/  @!PT LDS RZ, [RZ] ;  /* 0x00000000fffff984 */ /* 0x000fe20000000800 */
[----:B------:R-:W-:Y:S01]  /*0d40*/  @!PT LDS RZ, [RZ] ;  /* 0x00000000fffff984 */ /* 0x000fe20000000800 */
[----:B------:R-:W-:Y:S01]  /*0d50*/  @!PT LDS RZ, [RZ] ;  /* 0x00000000fffff984 */ /* 0x000fe20000000800 */
[----:B------:R2:W-:Y:S01]  /*0d60*/  @!P3 LDGSTS.E.BYPASS.LTC128B.128 [R226], [R6.64] ;  /* 0x0000000006e2bfae */ /* 0x0005e2000b901d4e */
[----:B------:R-:W-:-:S02]  /*0d70*/  LOP3.LUT R10, R11, 0xfffffff0, RZ, 0xc0, !PT ;  /* 0xfffffff00b0a7812 */ /* 0x000fc400078ec0ff */
[----:B------:R-:W-:Y:S01]  /*0d80*/  LEA.HI R5, R11, R4, RZ, 0x1 ;  /* 0x000000040b057211 */ /* 0x000fe200078f08ff */
[----:B------:R2:W-:Y:S01]  /*0d90*/  @!P3 LDGSTS.E.BYPASS.LTC128B.128 [R226+0x2000], [R6.64+0x40] ;  /* 0x0200004006e2bfae */ /* 0x0005e2000b901d4e */
[CC--:B------:R-:W-:Y:S02]  /*0da0*/  ISETP.GE.AND P6, PT, R28.reuse, R0.reuse, PT ;  /* 0x000000001c00720c */ /* 0x0c0fe40003fc6270 */
[-C--:B------:R-:W-:Y:S01]  /*0db0*/  ISETP.GE.AND P4, PT, R28, R0.reuse, PT ;  /* 0x000000001c00720c */ /* 0x080fe20003f86270 */
[----:B------:R2:W-:Y:S01]  /*0dc0*/  @!P3 LDGSTS.E.BYPASS.LTC128B.128 [R226+0x4000], [R6.64+0x80] ;  /* 0x0400008006e2bfae */ /* 0x0005e2000b901d4e */
[----:B------:R-:W-:Y:S02]  /*0dd0*/  @!P0 IADD3 R11, P3, R32, 0x60, RZ ;  /* 0x00000060200b8810 */ /* 0x000fe40007f7e0ff */
[----:B-1----:R-:W-:Y:S01]  /*0de0*/  SHF.R.S32.HI R18, RZ, 0x1f, R17 ;  /* 0x0000001fff127819 */ /* 0x002fe20000011411 */
[----:B------:R1:W-:Y:S02]  /*0df0*/  @!P2 LDGSTS.E.BYPASS.LTC128B.128 [R226+0x800], [R8.64] ;  /* 0x0080000008e2afae */ /* 0x0003e4000b901d4e */
[----:B------:R-:W-:Y:S01]  /*0e00*/  @!P0 IMAD.X R12, RZ, RZ, R33, P3 ;  /* 0x000000ffff0c8224 */ /* 0x000fe200018e0621 */
[----:B------:R-:W-:Y:S01]  /*0e10*/  ISETP.GE.AND P3, PT, R15, R0, PT ;  /* 0x000000000f00720c */ /* 0x000fe20003f66270 */
[----:B------:R1:W-:Y:S01]  /*0e20*/  @!P2 LDGSTS.E.BYPASS.LTC128B.128 [R226+0x2800], [R8.64+0x40] ;  /* 0x0280004008e2afae */ /* 0x0003e2000b901d4e */
[----:B------:R-:W-:-:S03]  /*0e30*/  IMAD R14, R18, c[0x0][0x1b0], RZ ;  /* 0x00006c00120e7a24 */ /* 0x000fc600078e02ff */
[----:B------:R1:W-:Y:S01]  /*0e40*/  @!P2 LDGSTS.E.BYPASS.LTC128B.128 [R226+0x4800], [R8.64+0x80] ;  /* 0x0480008008e2afae */ /* 0x0003e2000b901d4e */
[----:B------:R-:W-:Y:S01]  /*0e50*/  IMAD R14, R17, c[0x0][0x1b4], R14 ;  /* 0x00006d00110e7a24 */ /* 0x000fe200078e020e */
[----:B--2---:R-:W-:Y:S02]  /*0e60*/  @!P1 IADD3 R7, P5, R32, 0x40, RZ ;  /* 0x0000004020079810 */ /* 0x004fe40007fbe0ff */
[----:B------:R-:W-:-:S03]  /*0e70*/  LOP3.LUT R6, R5, 0xfffffffe, RZ, 0xc0, !PT ;  /* 0xfffffffe05067812 */ /* 0x000fc600078ec0ff */
[----:B------:R-:W-:Y:S01]  /*0e80*/  @!P1 IMAD.X R5, RZ, RZ, R33, P5 ;  /* 0x000000ffff059224 */ /* 0x000fe200028e0621 */
[----:B------:R-:W-:Y:S01]  /*0e90*/  ISETP.GE.AND P5, PT, R15, R0, PT ;  /* 0x000000000f00720c */ /* 0x000fe20003fa6270 */
[----:B------:R-:W-:Y:S02]  /*0ea0*/  IMAD.IADD R0, R160, 0x1, -R10 ;  /* 0x00000001a0007824 */ /* 0x000fe400078e0a0a */
[----:B------:R-:W-:Y:S02]  /*0eb0*/  IMAD.IADD R21, R4, 0x1, -R6 ;  /* 0x0000000104157824 */ /* 0x000fe400078e0a06 */
[----:B------:R-:W-:Y:S01]  /*0ec0*/  @!P1 IMAD R6, R5, c[0x0][0x190], RZ ;  /* 0x0000640005069a24 */ /* 0x000fe200078e02ff */
[----:B------:R-:W-:Y:S01]  /*0ed0*/  LEA.HI R15, R0, R0, RZ, 0x1 ;  /* 0x00000000000f7211 */ /* 0x000fe200078f08ff */
[----:B------:R-:W-:Y:S01]  /*0ee0*/  @!P0 IMAD.MOV.U32 R4, RZ, RZ, R2 ;  /* 0x000000ffff048224 */ /* 0x000fe200078e0002 */
[----:B-1----:R-:W-:Y:S01]  /*0ef0*/  SHF.R.S32.HI R9, RZ, 0x1f, R0 ;  /* 0x0000001fff097819 */ /* 0x002fe20000011400 */
[----:B------:R-:W-:-:S02]  /*0f00*/  @!P0 IMAD.MOV.U32 R5, RZ, RZ, R3 ;  /* 0x000000ffff058224 */ /* 0x000fc400078e0003 */
[----:B------:R-:W-:Y:S01]  /*0f10*/  @!P1 IMAD R10, R7, c[0x0][0x194], R6 ;  /* 0x00006500070a9a24 */ /* 0x000fe200078e0206 */
[----:B------:R-:W-:Y:S01]  /*0f20*/  LOP3.LUT R6, R15, 0x7fffffe, RZ, 0xc0, !PT ;  /* 0x07fffffe0f067812 */ /* 0x000fe200078ec0ff */
[----:B------:R-:W-:Y:S01]  /*0f30*/  @!P1 IMAD.WIDE.U32 R2, R7, c[0x0][0x190], R2 ;  /* 0x0000640007029a25 */ /* 0x000fe200078e0002 */
[----:B------:R-:W-:-:S03]  /*0f40*/  LEA.HI R22, R9, R0, RZ, 0x3 ;  /* 0x0000000009167211 */ /* 0x000fc600078f18ff */
[----:B------:R-:W-:Y:S01]  /*0f50*/  @!P0 IMAD R7, R12, c[0x0][0x190], RZ ;  /* 0x000064000c078a24 */ /* 0x000fe200078e02ff */
[C---:B------:R-:W-:Y:S01]  /*0f60*/  @!P1 LEA R8, P2, R2.reuse, c[0x0][0x160], 0x1 ;  /* 0x0000580002089a11 */ /* 0x040fe200078408ff */
[----:B------:R-:W-:Y:S02]  /*0f70*/  @!P1 IMAD.IADD R3, R3, 0x1, R10 ;  /* 0x0000000103039824 */ /* 0x000fe400078e020a */
[C---:B------:R-:W-:Y:S02]  /*0f80*/  @!P0 IMAD R7, R11.reuse, c[0x0][0x194], R7 ;  /* 0x000065000b078a24 */ /* 0x040fe400078e0207 */
[----:B------:R-:W-:Y:S01]  /*0f90*/  @!P0 IMAD.WIDE.U32 R4, R11, c[0x0][0x190], R4 ;  /* 0x000064000b048a25 */ /* 0x000fe200078e0004 */
[----:B------:R-:W-:Y:S02]  /*0fa0*/  @!P1 LEA.HI.X R9, R2, c[0x0][0x164], R3, 0x1, P2 ;  /* 0x0000590002099a11 */ /* 0x000fe400010f0c03 */
[----:B------:R-:W-:Y:S01]  /*0fb0*/  LOP3.LUT R11, R26, 0xfffffff8, RZ, 0xc0, !PT ;  /* 0xfffffff81a0b7812 */ /* 0x000fe200078ec0ff */
[----:B------:R-:W-:Y:S01]  /*0fc0*/  IMAD.IADD R103, R0, 0x1, -R6 ;  /* 0x0000000100677824 */ /* 0x000fe200078e0a06 */
[----:B------:R-:W-:Y:S01]  /*0fd0*/  @!P0 LEA R6, P2, R4, c[0x0][0x160], 0x1 ;  /* 0x0000580004068a11 */ /* 0x000fe200078408ff */
[----:B------:R-:W-:Y:S01]  /*0fe0*/  @!P0 IMAD.IADD R0, R5, 0x1, R7 ;  /* 0x0000000105008824 */ /* 0x000fe200078e0207 */
[----:B------:R1:W-:Y:S01]  /*0ff0*/  @!P1 LDGSTS.E.BYPASS.LTC128B.128 [R226+0x1000], [R8.64] ;  /* 0x0100000008e29fae */ /* 0x0003e2000b901d4e */
[----:B------:R-:W-:-:S02]  /*1000*/  IMAD R5, R29, c[0x0][0x198], RZ ;  /* 0x000066001d057a24 */ /* 0x000fc400078e02ff */
[----:B------:R-:W-:Y:S01]  /*1010*/  IMAD.WIDE.U32 R2, R28, c[0x0][0x198], R30 ;  /* 0x000066001c027a25 */ /* 0x000fe200078e001e */
[----:B------:R-:W-:Y:S01]  /*1020*/  @!P0 LEA.HI.X R7, R4, c[0x0][0x164], R0, 0x1, P2 ;  /* 0x0000590004078a11 */ /* 0x000fe200010f0c00 */
[----:B------:R1:W-:Y:S02]  /*1030*/  @!P1 LDGSTS.E.BYPASS.LTC128B.128 [R226+0x3000], [R8.64+0x40] ;  /* 0x0300004008e29fae */ /* 0x0003e4000b901d4e */
[----:B------:R-:W-:Y:S01]  /*1040*/  IMAD R10, R28, c[0x0][0x19c], R5 ;  /* 0x000067001c0a7a24 */ /* 0x000fe200078e0205 */
[----:B------:R-:W-:Y:S01]  /*1050*/  IADD3 R2, P2, R13, R2, RZ ;  /* 0x000000020d027210 */ /* 0x000fe20007f5e0ff */
[----:B------:R-:W-:Y:S01]  /*1060*/  IMAD.IADD R11, R160, 0x1, -R11 ;  /* 0x00000001a00b7824 */ /* 0x000fe200078e0a0b */
[----:B------:R1:W-:Y:S01]  /*1070*/  @!P1 LDGSTS.E.BYPASS.LTC128B.128 [R226+0x5000], [R8.64+0x80] ;  /* 0x0500008008e29fae */ /* 0x0003e2000b901d4e */
[----:B------:R-:W-:Y:S01]  /*1080*/  IMAD R12, R29, c[0x0][0x1a0], RZ ;  /* 0x000068001d0c7a24 */ /* 0x000fe200078e02ff */
[----:B------:R-:W-:Y:S01]  /*1090*/  IADD3.X R3, R19, R3, R10, P2, !PT ;  /* 0x0000000313037210 */ /* 0x000fe200017fe40a */
[----:B------:R-:W-:Y:S01]  /*10a0*/  IMAD.WIDE.U32 R4, R28, c[0x0][0x1a0], R30 ;  /* 0x000068001c047a25 */ /* 0x000fe200078e001e */
[----:B------:R-:W-:Y:S01]  /*10b0*/  LEA.HI R0, R11, R11, RZ, 0x1 ;  /* 0x0000000b0b007211 */ /* 0x000fe200078f08ff */
[----:B------:R2:W-:Y:S02]  /*10c0*/  @!P0 LDGSTS.E.BYPASS.LTC128B.128 [R226+0x1800], [R6.64] ;  /* 0x0180000006e28fae */ /* 0x0005e4000b901d4e */
[----:B------:R-:W-:Y:S01]  /*10d0*/  IMAD.WIDE.U32 R2, R17, c[0x0][0x1b0], R2 ;  /* 0x00006c0011027a25 */ /* 0x000fe200078e0002 */
[----:B------:R-:W-:Y:S01]  /*10e0*/  LOP3.LUT R13, R0, 0x7fffffe, RZ, 0xc0, !PT ;  /* 0x07fffffe000d7812 */ /* 0x000fe200078ec0ff */
[----:B------:R2:W-:Y:S01]  /*10f0*/  @!P0 LDGSTS.E.BYPASS.LTC128B.128 [R226+0x3800], [R6.64+0x40] ;  /* 0x0380004006e28fae */ /* 0x0005e2000b901d4e */
[----:B------:R-:W-:Y:S01]  /*1100*/  IADD3 R10, P2, R16, R4, RZ ;  /* 0x00000004100a7210 */ /* 0x000fe20007f5e0ff */
[----:B------:R-:W-:Y:S01]  /*1110*/  IMAD.IADD R165, R3, 0x1, R14 ;  /* 0x0000000103a57824 */ /* 0x000fe200078e020e */
[----:B------:R-:W-:Y:S01]  /*1120*/  SHF.R.S32.HI R4, RZ, 0x1f, R15 ;  /* 0x0000001fff047819 */ /* 0x000fe2000001140f */
[----:B------:R-:W-:Y:S01]  /*1130*/  IMAD.MOV.U32 R164, RZ, RZ, R2 ;  /* 0x000000ffffa47224 */ /* 0x000fe200078e0002 */
[----:B------:R3:W-:Y:S01]  /*1140*/  STL.64 [R1+0x30], R2 ;  /* 0x0000300201007387 */ /* 0x0007e20000100a00 */
[----:B------:R-:W-:-:S02]  /*1150*/  IMAD R12, R28, c[0x0][0x1a4], R12 ;  /* 0x000069001c0c7a24 */ /* 0x000fc400078e020c */
[----:B------:R-:W-:Y:S01]  /*1160*/  IMAD.IADD R19, R11, 0x1, -R13 ;  /* 0x000000010b137824 */ /* 0x000fe200078e0a0d */
[----:B------:R-:W-:Y:S01]  /*1170*/  SHF.R.S32.HI R13, RZ, 0x1, R15 ;  /* 0x00000001ff0d7819 */ /* 0x000fe2000001140f */
[----:B------:R2:W-:Y:S01]  /*1180*/  @!P0 LDGSTS.E.BYPASS.LTC128B.128 [R226+0x5800], [R6.64+0x80] ;  /* 0x0580008006e28fae */ /* 0x0005e2000b901d4e */
[----:B------:R-:W-:Y:S01]  /*1190*/  IADD3.X R11, R20, R5, R12, P2, !PT ;  /* 0x00000005140b7210 */ /* 0x000fe200017fe40c */
[----:B------:R-:W-:Y:S01]  /*11a0*/  IMAD.SHL.U32 R15, R24, 0x8, RZ ;  /* 0x00000008180f7824 */ /* 0x000fe200078e00ff */
[----:B------:R-:W-:Y:S01]  /*11b0*/  LEA.HI R5, R4, R13, RZ, 0x2 ;  /* 0x0000000d04057211 */ /* 0x000fe200078f10ff */
[----:B------:R-:W-:Y:S01]  /*11c0*/  STL.64 [R1+0x28], R164 ;  /* 0x000028a401007387 */ /* 0x000fe20000100a00 */
[----:B------:R-:W-:Y:S01]  /*11d0*/  SHF.R.S32.HI R20, RZ, 0x1, R0 ;  /* 0x00000001ff147819 */ /* 0x000fe20000011400 */
[----:B------:R-:W-:Y:S01]  /*11e0*/  IMAD.WIDE.U32 R10, R17, c[0x0][0x1b8], R10 ;  /* 0x00006e00110a7a25 */ /* 0x000fe200078e000a */
[----:B------:R-:W-:-:S03]  /*11f0*/  LOP3.LUT R16, R5, 0xfffffffc, RZ, 0xc0, !PT ;  /* 0xfffffffc05107812 */ /* 0x000fc600078ec0ff */
[----:B------:R-:W-:Y:S01]  /*1200*/  IMAD.SHL.U32 R0, R20, 0x40, RZ ;  /* 0x0000004014007824 */ /* 0x000fe200078e00ff */
[----:B------:R-:W-:Y:S01]  /*1210*/  STL.64 [R1+0x58], R10 ;  /* 0x0000580a01007387 */ /* 0x000fe20000100a00 */
[----:B------:R-:W-:Y:S02]  /*1220*/  IMAD.IADD R16, R13, 0x1, -R16 ;  /* 0x000000010d107824 */ /* 0x000fe400078e0a10 */
[----:B------:R-:W-:Y:S01]  /*1230*/  IMAD.MOV.U32 R26, RZ, RZ, R10 ;  /* 0x000000ffff1a7224 */ /* 0x000fe200078e000a */
[----:B------:R-:W-:-:S04]  /*1240*/  LOP3.LUT R0, R0, 0xc0, RZ, 0xc0, !PT ;  /* 0x000000c000007812 */ /* 0x000fc800078ec0ff */
[----:B------:R-:W-:Y:S02]  /*1250*/  LOP3.LUT R15, R0, 0x8, R15, 0xf8, !PT ;  /* 0x00000008000f7812 */ /* 0x000fe400078ef80f */
[----:B------:R-:W-:Y:S01]  /*1260*/  SHF.R.U32.HI R14, RZ, 0x3, R0 ;  /* 0x00000003ff0e7819 */ /* 0x000fe20000011600 */
[----:B---3--:R-:W-:-:S03]  /*1270*/  IMAD.WIDE.U32 R2, R159, UR10, R164 ;  /* 0x0000000a9f027c25 */ /* 0x008fc6000f8e00a4 */
[----:B------:R-:W-:Y:S01]  /*1280*/  LOP3.LUT R14, R15, R14, RZ, 0x3c, !PT ;  /* 0x0000000e0f0e7212 */ /* 0x000fe200078e3cff */
[----:B------:R-:W-:Y:S01]  /*1290*/  IMAD.IADD R12, R3, 0x1, R23 ;  /* 0x00000001030c7824 */ /* 0x000fe200078e0217 */
[----:B------:R-:W-:Y:S01]  /*12a0*/  @!P6 LEA R4, P2, R2, c[0x0][0x168], 0x1 ;  /* 0x00005a000204ea11 */ /* 0x000fe200078408ff */
[----:B------:R-:W-:Y:S02]  /*12b0*/  IMAD R0, R18, c[0x0][0x1b8], RZ ;  /* 0x00006e0012007a24 */ /* 0x000fe400078e02ff */
[----:B--2---:R-:W-:Y:S01]  /*12c0*/  IMAD R7, R21, 0x8, R19 ;  /* 0x0000000815077824 */ /* 0x004fe200078e0213 */
[C---:B------:R-:W-:Y:S02]  /*12d0*/  @!P6 LEA.HI.X R5, R2.reuse, c[0x0][0x16c], R12, 0x1, P2 ;  /* 0x00005b000205ea11 */ /* 0x040fe400010f0c0c */
[----:B------:R-:W-:-:S03]  /*12e0*/  @!P5 IADD3 R3, P2, R2, UR6, RZ ;  /* 0x000000060203dc10 */ /* 0x000fc6000ff5e0ff */
[----:B------:R2:W-:Y:S01]  /*12f0*/  @!P6 LDGSTS.E.BYPASS.LTC128B.128 [R226+0x6000], [R4.64] ;  /* 0x0600000004e2efae */ /* 0x0005e2000b901d4e */
[----:B------:R-:W-:Y:S01]  /*1300*/  @!P5 IADD3.X R13, R12, UR7, RZ, P2, !PT ;  /* 0x000000070c0ddc10 */ /* 0x000fe200097fe4ff */
[----:B------:R-:W-:Y:S01]  /*1310*/  IMAD R12, R17, c[0x0][0x1bc], R0 ;  /* 0x00006f00110c7a24 */ /* 0x000fe200078e0200 */
[C---:B------:R-:W-:Y:S01]  /*1320*/  @!P5 LEA R2, P2, R3.reuse, c[0x0][0x168], 0x1 ;  /* 0x00005a000302da11 */ /* 0x040fe200078408ff */
[----:B------:R2:W-:Y:S01]  /*1330*/  @!P6 LDGSTS.E.BYPASS.LTC128B.128 [R226+0x7000], [R4.64+0x40] ;  /* 0x0700004004e2efae */ /* 0x0005e2000b901d4e */
[----:B------:R-:W-:Y:S02]  /*1340*/  IMAD.SHL.U32 R0, R16, 0x40, RZ ;  /* 0x0000004010007824 */ /* 0x000fe400078e00ff */
[----:B------:R-:W-:Y:S01]  /*1350*/  @!P5 LEA.HI.X R3, R3, c[0x0][0x16c], R13, 0x1, P2 ;  /* 0x00005b000303da11 */ /* 0x000fe200010f0c0d */
[----:B------:R2:W-:Y:S01]  /*1360*/  @!P6 LDGSTS.E.BYPASS.LTC128B.128 [R226+0x8000], [R4.64+0x80] ;  /* 0x0800008004e2efae */ /* 0x0005e2000b901d4e */
[----:B------:R-:W-:Y:S01]  /*1370*/  IMAD.IADD R27, R11, 0x1, R12 ;  /* 0x000000010b1b7824 */ /* 0x000fe200078e020c */
[----:B------:R-:W-:-:S02]  /*1380*/  LOP3.LUT R0, R0, 0xc0, RZ, 0xc0, !PT ;  /* 0x000000c000007812 */ /* 0x000fc400078ec0ff */
[----:B------:R3:W-:Y:S04]  /*1390*/  @!P5 LDGSTS.E.BYPASS.LTC128B.128 [R226+0x6800], [R2.64] ;  /* 0x0680000002e2dfae */ /* 0x0007e8000b901d4e */
[----:B------:R3:W-:Y:S04]  /*13a0*/  @!P5 LDGSTS.E.BYPASS.LTC128B.128 [R226+0x7800], [R2.64+0x40] ;  /* 0x0780004002e2dfae */ /* 0x0007e8000b901d4e */
[----:B------:R3:W-:Y:S04]  /*13b0*/  @!P5 LDGSTS.E.BYPASS.LTC128B.128 [R226+0x8800], [R2.64+0x80] ;  /* 0x0880008002e2dfae */ /* 0x0007e8000b901d4e */
[----:B------:R-:W0:Y:S04]  /*13c0*/  LDGDEPBAR ;  /* 0x00000000000079af */ /* 0x000e280000000000 */
[----:B------:R-:W-:Y:S01]  /*13d0*/  STL.64 [R1], R26 ;  /* 0x0000001a01007387 */ /* 0x000fe20000100a00 */
[----:B--2---:R-:W-:-:S02]  /*13e0*/  IMAD.SHL.U32 R5, R22, 0x20, RZ ;  /* 0x0000002016057824 */ /* 0x004fc400078e00ff */
[----:B------:R-:W-:-:S03]  /*13f0*/  IMAD.SHL.U32 R4, R21, 0x8, RZ ;  /* 0x0000000815047824 */ /* 0x000fc600078e00ff */
[----:B------:R-:W-:Y:S02]  /*1400*/  LOP3.LUT R102, R5, 0xffffff00, RZ, 0xc0, !PT ;  /* 0xffffff0005667812 */ /* 0x000fe400078ec0ff */
[----:B------:R-:W-:Y:S02]  /*1410*/  LOP3.LUT R6, R0, 0x8, R4, 0xf8, !PT ;  /* 0x0000000800067812 */ /* 0x000fe400078ef804 */
[----:B------:R-:W-:Y:S01]  /*1420*/  SHF.R.U32.HI R5, RZ, 0x3, R0 ;  /* 0x00000003ff057819 */ /* 0x000fe20000011600 */
[----:B-1----:R-:W-:Y:S02]  /*1430*/  IMAD R8, R158, 0x200, R102 ;  /* 0x000002009e087824 */ /* 0x002fe400078e0266 */
[----:B---3--:R-:W-:Y:S01]  /*1440*/  IMAD.WIDE.U32 R2, R159, UR12, R26 ;  /* 0x0000000c9f027c25 */ /* 0x008fe2000f8e001a */
[----:B------:R-:W-:-:S04]  /*1450*/  DEPBAR.LE SB0, 0x0 ;  /* 0x000080000000791a */ /* 0x000fc80000000000 */
[----:B------:R-:W-:Y:S01]  /*1460*/  BAR.SYNC.DEFER_BLOCKING 0x0 ;  /* 0x0000000000007b1d */ /* 0x000fe20000010000 */
[----:B------:R-:W-:Y:S01]  /*1470*/  IMAD.IADD R0, R3, 0x1, R25 ;  /* 0x0000000103007824 */ /* 0x000fe200078e0219 */
[C---:B------:R-:W-:Y:S01]  /*1480*/  @!P4 LEA R4, P1, R2.reuse, c[0x0][0x170], 0x1 ;  /* 0x00005c000204ca11 */ /* 0x040fe200078208ff */
[----:B------:R-:W-:Y:S01]  /*1490*/  IMAD R8, R103, 0x20, R8 ;  /* 0x0000002067087824 */ /* 0x000fe200078e0208 */
[----:B------:R-:W-:Y:S02]  /*14a0*/  @!P3 IADD3 R3, P0, R2, UR4, RZ ;  /* 0x000000040203bc10 */ /* 0x000fe4000ff1e0ff */
[----:B------:R-:W-:Y:S02]  /*14b0*/  LOP3.LUT R157, R6, R5, RZ, 0x3c, !PT ;  /* 0x00000005069d7212 */ /* 0x000fe400078e3cff */
[----:B------:R-:W-:Y:S02]  /*14c0*/  @!P4 LEA.HI.X R5, R2, c[0x0][0x174], R0, 0x1, P1 ;  /* 0x00005d000205ca11 */ /* 0x000fe400008f0c00 */
[----:B------:R-:W-:Y:S01]  /*14d0*/  @!P3 IADD3.X R2, R0, UR5, RZ, P0, !PT ;  /* 0x000000050002bc10 */ /* 0x000fe200087fe4ff */
[----:B------:R-:W-:Y:S01]  /*14e0*/  IMAD.U32 R0, R7, 0x20, R14 ;  /* 0x0000002007007824 */ /* 0x000fe200078e000e */
[----:B------:R-:W-:-:S02]  /*14f0*/  @!P3 LEA R6, P0, R3, c[0x0][0x170], 0x1 ;  /* 0x00005c000306ba11 */ /* 0x000fc400078008ff */
[----:B------:R-:W-:Y:S01]  /*1500*/  LOP3.LUT P1, RZ, R16, 0x2, RZ, 0xc0, !PT ;  /* 0x0000000210ff7812 */ /* 0x000fe2000782c0ff */
[----:B------:R-:W-:Y:S01]  /*1510*/  IMAD.SHL.U32 R221, R0, 0x2, RZ ;  /* 0x0000000200dd7824 */ /* 0x000fe200078e00ff */
[----:B------:R-:W-:Y:S01]  /*1520*/  @!P3 LEA.HI.X R7, R3, c[0x0][0x174], R2, 0x1, P0 ;  /* 0x00005d000307ba11 */ /* 0x000fe200000f0c02 */
[----:B------:R-:W-:Y:S01]  /*1530*/  IMAD.IADD R2, R157, 0x1, R8 ;  /* 0x000000019d027824 */ /* 0x000fe200078e0208 */
[----:B------:R-:W-:-:S03]  /*1540*/  LOP3.LUT P0, RZ, R20, 0x2, RZ, 0xc0, !PT ;  /* 0x0000000214ff7812 */ /* 0x000fc6000780c0ff */
[----:B------:R-:W-:Y:S02]  /*1550*/  IMAD.SHL.U32 R224, R2, 0x2, RZ ;  /* 0x0000000202e07824 */ /* 0x000fe400078e00ff */
[----:B------:R-:W-:Y:S01]  /*1560*/  IMAD.MOV.U32 R2, RZ, RZ, 0x10 ;  /* 0x00000010ff027424 */ /* 0x000fe200078e00ff */
[----:B------:R-:W-:Y:S04]  /*1570*/  @P4 STS [R226+0x9000], RZ ;  /* 0x009000ffe2004388 */ /* 0x000fe80000000800 */
[----:B------:R-:W-:Y:S01]  /*1580*/  @P4 STS [R226+0x9004], RZ ;  /* 0x009004ffe2004388 */ /* 0x000fe20000000800 */
[C---:B------:R-:W-:Y:S02]  /*1590*/  SEL R0, R2.reuse, 0xfffffff0, !P0 ;  /* 0xfffffff002007807 */ /* 0x040fe40004000000 */
[----:B------:R-:W-:Y:S01]  /*15a0*/  SEL R2, R2, 0xfffffff0, !P1 ;  /* 0xfffffff002027807 */ /* 0x000fe20004800000 */
[----:B------:R-:W-:Y:S02]  /*15b0*/  @P4 STS.64 [R226+0x9008], RZ ;  /* 0x009008ffe2004388 */ /* 0x000fe40000000a00 */
[----:B------:R-:W-:-:S02]  /*15c0*/  IMAD R223, R0, 0x2, R221 ;  /* 0x0000000200df7824 */ /* 0x000fc400078e02dd */
[----:B------:R-:W-:Y:S01]  /*15d0*/  @P4 STS.128 [R226+0xa000], RZ ;  /* 0x00a000ffe2004388 */ /* 0x000fe20000000c00 */
[----:B------:R-:W-:-:S03]  /*15e0*/  IMAD R225, R2, 0x2, R224 ;  /* 0x0000000202e17824 */ /* 0x000fc600078e02e0 */
        /* <DEDUP_REMOVED lines=17> */
[----:B------:R-:W2:Y:S04]  /*1700*/  LDSM.16.M88.4 R8, [R224] ;  /* 0x00000000e008783b */ /* 0x000ea80000000200 */
[----:B------:R-:W-:Y:S04]  /*1710*/  LDSM.16.M88.4 R32, [R223+0x6000] ;  /* 0x00600000df20783b */ /* 0x000fe80000000200 */
[----:B------:R-:W-:Y:S04]  /*1720*/  LDSM.16.M88.4 R28, [R225] ;  /* 0x00000000e11c783b */ /* 0x000fe80000000200 */
[----:B------:R-:W-:Y:S04]  /*1730*/  LDSM.16.M88.4 R24, [R225+0x1000] ;  /* 0x00100000e118783b */ /* 0x000fe80000000200 */
[----:B------:R-:W-:Y:S04]  /*1740*/  LDSM.16.M88.4 R48, [R221+0x7000] ;  /* 0x00700000dd30783b */ /* 0x000fe80000000200 */
[----:B-1----:R-:W1:Y:S04]  /*1750*/  LDSM.16.M88.4 R4, [R224+0x1000] ;  /* 0x00100000e004783b */ /* 0x002e680000000200 */
[----:B------:R-:W3:Y:S04]  /*1760*/  LDSM.16.M88.4 R20, [R224+0x2000] ;  /* 0x00200000e014783b */ /* 0x000ee80000000200 */
[----:B------:R-:W4:Y:S04]  /*1770*/  LDSM.16.M88.4 R16, [R224+0x3000] ;  /* 0x00300000e010783b */ /* 0x000f280000000200 */
[----:B------:R-:W5:Y:S04]  /*1780*/  LDSM.16.M88.4 R72, [R221+0x6400] ;  /* 0x00640000dd48783b */ /* 0x000f680000000200 */
[----:B------:R-:W3:Y:S01]  /*1790*/  LDSM.16.M88.4 R80, [R221+0x6800] ;  /* 0x00680000dd50783b */ /* 0x000ee20000000200 */
[C---:B--2---:R-:W-:Y:S03]  /*17a0*/  HMMA.16816.F32.BF16 R36, R8.reuse, R12, RZ ;  /* 0x0000000c0824723c */ /* 0x044fe600000418ff */
[----:B------:R-:W2:Y:S04]  /*17b0*/  LDSM.16.M88.4 R76, [R221+0x6c00] ;  /* 0x006c0000dd4c783b */ /* 0x000ea80000000200 */
[----:B------:R-:W-:Y:S01]  /*17c0*/  LDSM.16.M88.4 R68, [R223+0x7000] ;  /* 0x00700000df44783b */ /* 0x000fe20000000200 */
[----:B------:R-:W-:Y:S03]  /*17d0*/  HMMA.16816.F32.BF16 R44, R8, R14, RZ ;  /* 0x0000000e082c723c */ /* 0x000fe600000418ff */
[----:B------:R-:W-:Y:S04]  /*17e0*/  LDSM.16.M88.4 R56, [R221+0x8000] ;  /* 0x00800000dd38783b */ /* 0x000fe80000000200 */
[----:B------:R-:W-:Y:S04]  /*17f0*/  LDSM.16.M88.4 R64, [R223+0x6400] ;  /* 0x00640000df40783b */ /* 0x000fe80000000200 */
[----:B------:R-:W-:Y:S01]  /*1800*/  LDSM.16.M88.4 R60, [R223+0x6800] ;  /* 0x00680000df3c783b */ /* 0x000fe20000000200 */
[----:B-1----:R-:W-:Y:S03]  /*1810*/  HMMA.16816.F32.BF16 R40, R4, R12, RZ ;  /* 0x0000000c0428723c */ /* 0x002fe600000418ff */
[----:B------:R-:W-:Y:S04]  /*1820*/  LDSM.16.M88.4 R88, [R223+0x8000] ;  /* 0x00800000df58783b */ /* 0x000fe80000000200 */
[----:B------:R-:W0:Y:S01]  /*1830*/  LDGDEPBAR ;  /* 0x00000000000079af */ /* 0x000e220000000000 */
[----:B------:R-:W-:Y:S08]  /*1840*/  HMMA.16816.F32.BF16 R36, R28, R32, R36 ;  /* 0x000000201c24723c */ /* 0x000ff00000041824 */
[----:B------:R-:W-:Y:S01]  /*1850*/  HMMA.16816.F32.BF16 R52, R4, R14, RZ ;  /* 0x0000000e0434723c */ /* 0x000fe200000418ff */
[----:B------:R-:W1:Y:S07]  /*1860*/  LDSM.16.M88.4 R12, [R225+0x2000] ;  /* 0x00200000e10c783b */ /* 0x000e6e0000000200 */
[----:B------:R-:W-:Y:S08]  /*1870*/  HMMA.16816.F32.BF16 R40, R24, R32, R40 ;  /* 0x000000201828723c */ /* 0x000ff00000041828 */
[----:B------:R-:W-:Y:S01]  /*1880*/  HMMA.16816.F32.BF16 R96, R28, R34, R44 ;  /* 0x000000221c60723c */ /* 0x000fe2000004182c */
[----:B------:R-:W1:Y:S07]  /*1890*/  LDSM.16.M88.4 R44, [R225+0x3000] ;  /* 0x00300000e12c783b */ /* 0x000e6e0000000200 */
[-C--:B---3--:R-:W-:Y:S08]  /*18a0*/  HMMA.16816.F32.BF16 R36, R20, R48.reuse, R36 ;  /* 0x000000301424723c */ /* 0x088ff00000041824 */
[----:B----4-:R-:W-:Y:S01]  /*18b0*/  HMMA.16816.F32.BF16 R92, R16, R48, R40 ;  /* 0x00000030105c723c */ /* 0x010fe20000041828 */
[----:B------:R-:W3:Y:S07]  /*18c0*/  LDSM.16.M88.4 R40, [R224+0x4000] ;  /* 0x00400000e028783b */ /* 0x000eee0000000200 */
[----:B------:R-:W-:Y:S01]  /*18d0*/  HMMA.16816.F32.BF16 R112, R24, R34, R52 ;  /* 0x000000221870723c */ /* 0x000fe20000041834 */
[----:B------:R-:W4:Y:S04]  /*18e0*/  LDSM.16.M88.4 R52, [R223+0x6c00] ;  /* 0x006c0000df34783b */ /* 0x000f280000000200 */
[----:B------:R-:W-:Y:S03]  /*18f0*/  LDSM.16.M88.4 R32, [R225+0x4000] ;  /* 0x00400000e120783b */ /* 0x000fe60000000200 */
[C---:B-----5:R-:W-:Y:S08]  /*1900*/  HMMA.16816.F32.BF16 R84, R4.reuse, R72, RZ ;  /* 0x000000480454723c */ /* 0x060ff000000418ff */
[C---:B------:R-:W-:Y:S08]  /*1910*/  HMMA.16816.F32.BF16 R120, R4.reuse, R80, RZ ;  /* 0x000000500478723c */ /* 0x040ff000000418ff */
[C---:B--2---:R-:W-:Y:S08]  /*1920*/  HMMA.16816.F32.BF16 R124, R4.reuse, R76, RZ ;  /* 0x0000004c047c723c */ /* 0x044ff000000418ff */
[C---:B------:R-:W-:Y:S08]  /*1930*/  HMMA.16816.F32.BF16 R128, R4.reuse, R74, RZ ;  /* 0x0000004a0480723c */ /* 0x040ff000000418ff */
[C---:B------:R-:W-:Y:S08]  /*1940*/  HMMA.16816.F32.BF16 R132, R4.reuse, R82, RZ ;  /* 0x000000520484723c */ /* 0x040ff000000418ff */
[----:B------:R-:W-:Y:S08]  /*1950*/  HMMA.16816.F32.BF16 R116, R4, R78, RZ ;  /* 0x0000004e0474723c */ /* 0x000ff000000418ff */
[----:B-1----:R-:W-:Y:S01]  /*1960*/  HMMA.16816.F32.BF16 R4, R12, R68, R36 ;  /* 0x000000440c04723c */ /* 0x002fe20000041824 */
[----:B------:R-:W1:Y:S07]  /*1970*/  LDSM.16.M88.4 R36, [R224+0x5000] ;  /* 0x00500000e024783b */ /* 0x000e6e0000000200 */
[C---:B------:R-:W-:Y:S08]  /*1980*/  HMMA.16816.F32.BF16 R108, R8.reuse, R72, RZ ;  /* 0x00000048086c723c */ /* 0x040ff000000418ff */
[C---:B------:R-:W-:Y:S08]  /*1990*/  HMMA.16816.F32.BF16 R148, R8.reuse, R74, RZ ;  /* 0x0000004a0894723c */ /* 0x040ff000000418ff */
[C---:B------:R-:W-:Y:S08]  /*19a0*/  HMMA.16816.F32.BF16 R104, R8.reuse, R80, RZ ;  /* 0x000000500868723c */ /* 0x040ff000000418ff */
[C---:B------:R-:W-:Y:S08]  /*19b0*/  HMMA.16816.F32.BF16 R144, R8.reuse, R82, RZ ;  /* 0x000000520890723c */ /* 0x040ff000000418ff */
[C---:B------:R-:W-:Y:S08]  /*19c0*/  HMMA.16816.F32.BF16 R140, R8.reuse, R76, RZ ;  /* 0x0000004c088c723c */ /* 0x040ff000000418ff */
[----:B------:R-:W-:Y:S08]  /*19d0*/  HMMA.16816.F32.BF16 R136, R8, R78, RZ ;  /* 0x0000004e0888723c */ /* 0x000ff000000418ff */
[-C--:B------:R-:W-:Y:S08]  /*19e0*/  HMMA.16816.F32.BF16 R112, R16, R50.reuse, R112 ;  /* 0x000000321070723c */ /* 0x080ff00000041870 */
[----:B------:R-:W-:Y:S01]  /*19f0*/  HMMA.16816.F32.BF16 R72, R20, R50, R96 ;  /* 0x000000321448723c */ /* 0x000fe20000041860 */
[----:B------:R-:W2:Y:S07]  /*1a00*/  LDSM.16.M88.4 R48, [R221+0x7400] ;  /* 0x00740000dd30783b */ /* 0x000eae0000000200 */
[----:B------:R-:W-:Y:S08]  /*1a10*/  HMMA.16816.F32.BF16 R8, R44, R68, R92 ;  /* 0x000000442c08723c */ /* 0x000ff0000004185c */
[----:B---3--:R-:W-:Y:S01]  /*1a20*/  HMMA.16816.F32.BF16 R76, R40, R56, R4 ;  /* 0x00000038284c723c */ /* 0x008fe20000041804 */
[----:B------:R-:W3:Y:S07]  /*1a30*/  LDSM.16.M88.4 R4, [R225+0x5000] ;  /* 0x00500000e104783b */ /* 0x000eee0000000200 */
[----:B------:R-:W-:Y:S08]  /*1a40*/  HMMA.16816.F32.BF16 R80, R28, R64, R108 ;  /* 0x000000401c50723c */ /* 0x000ff0000004186c */
[C---:B------:R-:W-:Y:S08]  /*1a50*/  HMMA.16816.F32.BF16 R152, R24.reuse, R60, R120 ;  /* 0x0000003c1898723c */ /* 0x040ff00000041878 */
[C---:B------:R-:W-:Y:S08]  /*1a60*/  HMMA.16816.F32.BF16 R96, R24.reuse, R64, R84 ;  /* 0x000000401860723c */ /* 0x040ff00000041854 */
[C---:B----4-:R-:W-:Y:S08]  /*1a70*/  HMMA.16816.F32.BF16 R124, R24.reuse, R52, R124 ;  /* 0x00000034187c723c */ /* 0x050ff0000004187c */
[C---:B------:R-:W-:Y:S08]  /*1a80*/  HMMA.16816.F32.BF16 R120, R24.reuse, R66, R128 ;  /* 0x000000421878723c */ /* 0x040ff00000041880 */
[C---:B------:R-:W-:Y:S08]  /*1a90*/  HMMA.16816.F32.BF16 R132, R24.reuse, R62, R132 ;  /* 0x0000003e1884723c */ /* 0x040ff00000041884 */
[----:B------:R-:W-:Y:S01]  /*1aa0*/  HMMA.16816.F32.BF16 R116, R24, R54, R116 ;  /* 0x000000361874723c */ /* 0x000fe20000041874 */
[----:B------:R-:W4:Y:S07]  /*1ab0*/  LDSM.16.M88.4 R24, [R223+0x7400] ;  /* 0x00740000df18783b */ /* 0x000f2e0000000200 */
[----:B-1----:R-:W-:Y:S08]  /*1ac0*/  HMMA.16816.F32.BF16 R8, R36, R56, R8 ;  /* 0x000000382408723c */ /* 0x002ff00000041808 */
[----:B------:R-:W-:Y:S08]  /*1ad0*/  HMMA.16816.F32.BF16 R72, R12, R70, R72 ;  /* 0x000000460c48723c */ /* 0x000ff00000041848 */
[----:B------:R-:W-:Y:S08]  /*1ae0*/  HMMA.16816.F32.BF16 R84, R32, R88, R76 ;  /* 0x000000582054723c */ /* 0x000ff0000004184c */
[C---:B------:R-:W-:Y:S08]  /*1af0*/  HMMA.16816.F32.BF16 R140, R28.reuse, R52, R140 ;  /* 0x000000341c8c723c */ /* 0x040ff0000004188c */
[----:B------:R-:W-:Y:S08]  /*1b00*/  HMMA.16816.F32.BF16 R136, R28, R54, R136 ;  /* 0x000000361c88723c */ /* 0x000ff00000041888 */
[----:B--2---:R-:W-:Y:S01]  /*1b10*/  HMMA.16816.F32.BF16 R52, R20, R48, R80 ;  /* 0x000000301434723c */ /* 0x004fe20000041850 */
[----:B------:R-:W-:-:S04]  /*1b20*/  FMUL.FTZ R0, R84, c[0x0][0x2ec] ;  /* 0x0000bb0054007a20 */ /* 0x000fc80000410000 */
[----:B------:R1:W-:Y:S03]  /*1b30*/  MUFU.TANH R129, R0 ;  /* 0x0000000000817308 */ /* 0x0003e60000002400 */
[----:B------:R-:W-:Y:S08]  /*1b40*/  HMMA.16816.F32.BF16 R68, R44, R70, R112 ;  /* 0x000000462c44723c */ /* 0x000ff00000041870 */
[----:B------:R-:W-:Y:S01]  /*1b50*/  HMMA.16816.F32.BF16 R104, R28, R60, R104 ;  /* 0x0000003c1c68723c */ /* 0x000fe20000041868 */
[----:B-1----:R-:W-:-:S07]  /*1b60*/  FMUL.FTZ R0, R85, c[0x0][0x2ec] ;  /* 0x0000bb0055007a20 */ /* 0x002fce0000410000 */
[C---:B------:R-:W-:Y:S01]  /*1b70*/  HMMA.16816.F32.BF16 R92, R28.reuse, R66, R148 ;  /* 0x000000421c5c723c */ /* 0x040fe20000041894 */
[----:B------:R1:W-:Y:S07]  /*1b80*/  MUFU.TANH R128, R0 ;  /* 0x0000000000807308 */ /* 0x0003ee0000002400 */
[----:B------:R-:W-:Y:S08]  /*1b90*/  HMMA.16816.F32.BF16 R144, R28, R62, R144 ;  /* 0x0000003e1c90723c */ /* 0x000ff00000041890 */
[----:B---3--:R-:W-:Y:S01]  /*1ba0*/  HMMA.16816.F32.BF16 R76, R4, R88, R8 ;  /* 0x00000058044c723c */ /* 0x008fe20000041808 */
[----:B------:R-:W2:Y:S01]  /*1bb0*/  LDSM.16.M88.4 R8, [R221+0x8400] ;  /* 0x00840000dd08783b */ /* 0x000ea20000000200 */
[----:B-1----:R-:W-:-:S06]  /*1bc0*/  FMUL.FTZ R0, R86, c[0x0][0x2ec] ;  /* 0x0000bb0056007a20 */ /* 0x002fcc0000410000 */
[----:B------:R-:W-:Y:S08]  /*1bd0*/  HMMA.16816.F32.BF16 R28, R40, R58, R72 ;  /* 0x0000003a281c723c */ /* 0x000ff00000041848 */
[----:B------:R-:W-:Y:S08]  /*1be0*/  HMMA.16816.F32.BF16 R80, R16, R48, R96 ;  /* 0x000000301050723c */ /* 0x000ff00000041860 */
[----:B----4-:R-:W-:Y:S01]  /*1bf0*/  HMMA.16816.F32.BF16 R60, R12, R24, R52 ;  /* 0x000000180c3c723c */ /* 0x010fe20000041834 */
[----:B------:R-:W1:Y:S07]  /*1c00*/  LDSM.16.M88.4 R52, [R223+0x8400] ;  /* 0x00840000df34783b */ /* 0x000e6e0000000200 */
[----:B------:R-:W-:Y:S08]  /*1c10*/  HMMA.16816.F32.BF16 R68, R36, R58, R68 ;  /* 0x0000003a2444723c */ /* 0x000ff00000041844 */
[----:B------:R-:W-:Y:S01]  /*1c20*/  HMMA.16816.F32.BF16 R72, R16, R50, R120 ;  /* 0x000000321048723c */ /* 0x000fe20000041878 */
[----:B------:R3:W-:Y:S07]  /*1c30*/  MUFU.TANH R122, R0 ;  /* 0x00000000007a7308 */ /* 0x0007ee0000002400 */
[----:B------:R-:W-:Y:S08]  /*1c40*/  HMMA.16816.F32.BF16 R64, R32, R90, R28 ;  /* 0x0000005a2040723c */ /* 0x000ff0000004181c */
[----:B------:R-:W-:Y:S01]  /*1c50*/  HMMA.16816.F32.BF16 R56, R20, R50, R92 ;  /* 0x000000321438723c */ /* 0x000fe2000004185c */
[----:B---3--:R-:W-:Y:S01]  /*1c60*/  FMUL.FTZ R0, R87, c[0x0][0x2ec] ;  /* 0x0000bb0057007a20 */ /* 0x008fe20000410000 */
[----:B------:R-:W3:Y:S03]  /*1c70*/  LDSM.16.M88.4 R48, [R221+0x7800] ;  /* 0x00780000dd30783b */ /* 0x000ee60000000200 */
[----:B------:R4:W5:Y:S03]  /*1c80*/  MUFU.TANH R115, R0 ;  /* 0x0000000000737308 */ /* 0x0009660000002400 */
[----:B------:R-:W-:Y:S08]  /*1c90*/  HMMA.16816.F32.BF16 R28, R44, R24, R80 ;  /* 0x000000182c1c723c */ /* 0x000ff00000041850 */
[----:B--2---:R-:W-:Y:S01]  /*1ca0*/  HMMA.16816.F32.BF16 R60, R40, R8, R60 ;  /* 0x00000008283c723c */ /* 0x004fe2000004183c */
[----:B----4-:R-:W-:-:S07]  /*1cb0*/  FMUL.FTZ R0, R76, c[0x0][0x2ec] ;  /* 0x0000bb004c007a20 */ /* 0x010fce0000410000 */
[----:B------:R-:W-:Y:S01]  /*1cc0*/  HMMA.16816.F32.BF16 R80, R4, R90, R68 ;  /* 0x0000005a0450723c */ /* 0x000fe20000041844 */
[----:B------:R2:W-:Y:S07]  /*1cd0*/  MUFU.TANH R121, R0 ;  /* 0x0000000000797308 */ /* 0x0005ee0000002400 */
[-C--:B------:R-:W-:Y:S08]  /*1ce0*/  HMMA.16816.F32.BF16 R68, R44, R26.reuse, R72 ;  /* 0x0000001a2c44723c */ /* 0x080ff00000041848 */
[----:B------:R-:W-:Y:S01]  /*1cf0*/  HMMA.16816.F32.BF16 R56, R12, R26, R56 ;  /* 0x0000001a0c38723c */ /* 0x000fe20000041838 */
[----:B--2---:R-:W-:-:S04]  /*1d00*/  FMUL.FTZ R0, R77, c[0x0][0x2ec] ;  /* 0x0000bb004d007a20 */ /* 0x004fc80000410000 */
[----:B------:R2:W4:Y:S03]  /*1d10*/  MUFU.TANH R114, R0 ;  /* 0x0000000000727308 */ /* 0x0005260000002400 */
[----:B------:R-:W-:Y:S01]  /*1d20*/  HMMA.16816.F32.BF16 R24, R36, R8, R28 ;  /* 0x000000082418723c */ /* 0x000fe2000004181c */
[----:B------:R-:W4:Y:S07]  /*1d30*/  LDSM.16.M88.4 R28, [R223+0x7800] ;  /* 0x00780000df1c783b */ /* 0x000f2e0000000200 */
[----:B-1----:R-:W-:Y:S01]  /*1d40*/  HMMA.16816.F32.BF16 R60, R32, R52, R60 ;  /* 0x00000034203c723c */ /* 0x002fe2000004183c */
[----:B--2---:R-:W-:-:S07]  /*1d50*/  FMUL.FTZ R0, R78, c[0x0][0x2ec] ;  /* 0x0000bb004e007a20 */ /* 0x004fce0000410000 */
[----:B------:R-:W-:Y:S01]  /*1d60*/  HMMA.16816.F32.BF16 R56, R40, R10, R56 ;  /* 0x0000000a2838723c */ /* 0x000fe20000041838 */
[----:B------:R1:W-:Y:S07]  /*1d70*/  MUFU.TANH R120, R0 ;  /* 0x0000000000787308 */ /* 0x0003ee0000002400 */
[----:B---3--:R-:W-:Y:S08]  /*1d80*/  HMMA.16816.F32.BF16 R84, R16, R48, R152 ;  /* 0x000000301054723c */ /* 0x008ff00000041898 */
[----:B------:R-:W-:Y:S01]  /*1d90*/  HMMA.16816.F32.BF16 R68, R36, R10, R68 ;  /* 0x0000000a2444723c */ /* 0x000fe20000041844 */
[----:B-1----:R-:W-:Y:S01]  /*1da0*/  FMUL.FTZ R0, R79, c[0x0][0x2ec] ;  /* 0x0000bb004f007a20 */ /* 0x002fe20000410000 */
[----:B------:R-:W-:Y:S03]  /*1db0*/  LDSM.16.M88.4 R8, [R221+0x7c00] ;  /* 0x007c0000dd08783b */ /* 0x000fe60000000200 */
[----:B------:R1:W2:Y:S03]  /*1dc0*/  MUFU.TANH R112, R0 ;  /* 0x0000000000707308 */ /* 0x0002a60000002400 */
[----:B------:R-:W-:Y:S01]  /*1dd0*/  HMMA.16816.F32.BF16 R76, R4, R52, R24 ;  /* 0x00000034044c723c */ /* 0x000fe20000041818 */
[----:B------:R-:W3:Y:S07]  /*1de0*/  LDSM.16.M88.4 R24, [R221+0x8800] ;  /* 0x00880000dd18783b */ /* 0x000eee0000000200 */
[----:B------:R-:W-:Y:S01]  /*1df0*/  HMMA.16816.F32.BF16 R72, R20, R50, R144 ;  /* 0x000000321448723c */ /* 0x000fe20000041890 */
[----:B-1----:R-:W-:-:S07]  /*1e00*/  FMUL.FTZ R0, R64, c[0x0][0x2ec] ;  /* 0x0000bb0040007a20 */ /* 0x002fce0000410000 */
[----:B------:R-:W-:Y:S01]  /*1e10*/  HMMA.16816.F32.BF16 R68, R4, R54, R68 ;  /* 0x000000360444723c */ /* 0x000fe20000041844 */
[----:B------:R1:W1:Y:S02]  /*1e20*/  MUFU.TANH R111, R0 ;  /* 0x00000000006f7308 */ /* 0x0002640000002400 */
[----:B-1----:R-:W-:-:S06]  /*1e30*/  FMUL.FTZ R0, R65, c[0x0][0x2ec] ;  /* 0x0000bb0041007a20 */ /* 0x002fcc0000410000 */
[----:B------:R1:W-:Y:S02]  /*1e40*/  MUFU.TANH R113, R0 ;  /* 0x0000000000717308 */ /* 0x0003e40000002400 */
[----:B-1----:R-:W-:-:S06]  /*1e50*/  FMUL.FTZ R0, R66, c[0x0][0x2ec] ;  /* 0x0000bb0042007a20 */ /* 0x002fcc0000410000 */
[----:B------:R1:W1:Y:S02]  /*1e60*/  MUFU.TANH R109, R0 ;  /* 0x00000000006d7308 */ /* 0x0002640000002400 */
[----:B-1----:R-:W-:Y:S02]  /*1e70*/  FMUL.FTZ R0, R67, c[0x0][0x2ec] ;  /* 0x0000bb0043007a20 */ /* 0x002fe40000410000 */
[----:B------:R-:W-:Y:S04]  /*1e80*/  HMMA.16816.F32.BF16 R64, R20, R48, R104 ;  /* 0x000000301440723c */ /* 0x000fe80000041868 */
[----:B------:R1:W-:Y:S02]  /*1e90*/  MUFU.TANH R110, R0 ;  /* 0x00000000006e7308 */ /* 0x0003e40000002400 */
[----:B-1----:R-:W-:-:S06]  /*1ea0*/  FMUL.FTZ R0, R80, c[0x0][0x2ec] ;  /* 0x0000bb0050007a20 */ /* 0x002fcc0000410000 */
[----:B------:R1:W1:Y:S11]  /*1eb0*/  MUFU.TANH R108, R0 ;  /* 0x00000000006c7308 */ /* 0x0002760000002400 */
[----:B------:R-:W-:Y:S01]  /*1ec0*/  @!UPT UIADD3 URZ, URZ, URZ, URZ ;  /* 0x0000003f3f3ff290 */ /* 0x000fe2000fffe03f */
[----:B----4-:R-:W-:Y:S01]  /*1ed0*/  HMMA.16816.F32.BF16 R64, R12, R28, R64 ;  /* 0x0000001c0c40723c */ /* 0x010fe20000041840 */
[----:B-1----:R-:W-:-:S04]  /*1ee0*/  FMUL.FTZ R0, R81, c[0x0][0x2ec] ;  /* 0x0000bb0051007a20 */ /* 0x002fc80000410000 */
[----:B------:R1:W-:Y:S02]  /*1ef0*/  MUFU.TANH R104, R0 ;  /* 0x0000000000687308 */ /* 0x0003e40000002400 */
[----:B-1----:R-:W-:-:S06]  /*1f00*/  FMUL.FTZ R0, R82, c[0x0][0x2ec] ;  /* 0x0000bb0052007a20 */ /* 0x002fcc0000410000 */
[----:B------:R1:W4:Y:S02]  /*1f10*/  MUFU.TANH R97, R0 ;  /* 0x0000000000617308 */ /* 0x0003240000002400 */
[----:B-1----:R-:W-:Y:S02]  /*1f20*/  FMUL.FTZ R0, R83, c[0x0][0x2ec] ;  /* 0x0000bb0053007a20 */ /* 0x002fe40000410000 */
[----:B------:R-:W-:Y:S01]  /*1f30*/  HMMA.16816.F32.BF16 R80, R16, R50, R132 ;  /* 0x000000321050723c */ /* 0x000fe20000041884 */
[----:B------:R-:W1:Y:S03]  /*1f40*/  LDSM.16.M88.4 R48, [R223+0x8800] ;  /* 0x00880000df30783b */ /* 0x000e660000000200 */
[----:B------:R2:W1:Y:S02]  /*1f50*/  MUFU.TANH R99, R0 ;  /* 0x0000000000637308 */ /* 0x0004640000002400 */
[----:B--2---:R-:W-:-:S06]  /*1f60*/  FMUL.FTZ R0, R60, c[0x0][0x2ec] ;  /* 0x0000bb003c007a20 */ /* 0x004fcc0000410000 */
[----:B------:R2:W1:Y:S02]  /*1f70*/  MUFU.TANH R96, R0 ;  /* 0x0000000000607308 */ /* 0x0004640000002400 */
[----:B--2---:R-:W-:-:S06]  /*1f80*/  FMUL.FTZ R0, R61, c[0x0][0x2ec] ;  /* 0x0000bb003d007a20 */ /* 0x004fcc0000410000 */
[----:B------:R2:W-:Y:S02]  /*1f90*/  MUFU.TANH R98, R0 ;  /* 0x0000000000627308 */ /* 0x0005e40000002400 */
[----:B--2---:R-:W-:-:S06]  /*1fa0*/  FMUL.FTZ R0, R62, c[0x0][0x2ec] ;  /* 0x0000bb003e007a20 */ /* 0x004fcc0000410000 */
[----:B------:R2:W1:Y:S02]  /*1fb0*/  MUFU.TANH R156, R0 ;  /* 0x00000000009c7308 */ /* 0x0004640000002400 */
[----:B--2---:R-:W-:Y:S02]  /*1fc0*/  FMUL.FTZ R0, R63, c[0x0][0x2ec] ;  /* 0x0000bb003f007a20 */ /* 0x004fe40000410000 */
[----:B------:R-:W-:Y:S04]  /*1fd0*/  HMMA.16816.F32.BF16 R60, R32, R54, R56 ;  /* 0x00000036203c723c */ /* 0x000fe80000041838 */
[----:B------:R2:W-:Y:S04]  /*1fe0*/  MUFU.TANH R169, R0 ;  /* 0x0000000000a97308 */ /* 0x0005e80000002400 */
[----:B------:R-:W-:Y:S08]  /*1ff0*/  HMMA.16816.F32.BF16 R56, R44, R28, R84 ;  /* 0x0000001c2c38723c */ /* 0x000ff00000041854 */
[----:B---3--:R-:W-:Y:S01]  /*2000*/  HMMA.16816.F32.BF16 R52, R40, R24, R64 ;  /* 0x000000182834723c */ /* 0x008fe20000041840 */
[----:B--2---:R-:W-:-:S04]  /*2010*/  FMUL.FTZ R0, R76, c[0x0][0x2ec] ;  /* 0x0000bb004c007a20 */ /* 0x004fc80000410000 */
[----:B------:R2:W3:Y:S03]  /*2020*/  MUFU.TANH R94, R0 ;  /* 0x00000000005e7308 */ /* 0x0004e60000002400 */
[----:B------:R-:W-:Y:S01]  /*2030*/  HMMA.16816.F32.BF16 R84, R16, R10, R116 ;  /* 0x0000000a1054723c */ /* 0x000fe20000041874 */
[----:B--2---:R-:W-:-:S04]  /*2040*/  FMUL.FTZ R0, R77, c[0x0][0x2ec] ;  /* 0x0000bb004d007a20 */ /* 0x004fc80000410000 */
[----:B------:R2:W-:Y:S02]  /*2050*/  MUFU.TANH R95, R0 ;  /* 0x00000000005f7308 */ /* 0x0005e40000002400 */
[----:B--2---:R-:W-:-:S06]  /*2060*/  FMUL.FTZ R0, R78, c[0x0][0x2ec] ;  /* 0x0000bb004e007a20 */ /* 0x004fcc0000410000 */
[----:B------:R2:W1:Y:S02]  /*2070*/  MUFU.TANH R105, R0 ;  /* 0x0000000000697308 */ /* 0x0004640000002400 */
[----:B--2---:R-:W-:Y:S02]  /*2080*/  FMUL.FTZ R0, R79, c[0x0][0x2ec] ;  /* 0x0000bb004f007a20 */ /* 0x004fe40000410000 */
[----:B------:R-:W-:Y:S04]  /*2090*/  HMMA.16816.F32.BF16 R76, R16, R8, R124 ;  /* 0x00000008104c723c */ /* 0x000fe8000004187c */
[----:B------:R2:W2:Y:S04]  /*20a0*/  MUFU.TANH R93, R0 ;  /* 0x00000000005d7308 */ /* 0x0004a80000002400 */
[----:B------:R-:W-:Y:S08]  /*20b0*/  HMMA.16816.F32.BF16 R16, R36, R24, R56 ;  /* 0x000000182410723c */ /* 0x000ff00000041838 */
[----:B-1----:R-:W-:Y:S01]  /*20c0*/  HMMA.16816.F32.BF16 R56, R32, R48, R52 ;  /* 0x000000302038723c */ /* 0x002fe20000041834 */
[----:B--2---:R-:W-:-:S04]  /*20d0*/  FMUL.FTZ R0, R60, c[0x0][0x2ec] ;  /* 0x0000bb003c007a20 */ /* 0x004fc80000410000 */
[----:B------:R1:W2:Y:S03]  /*20e0*/  MUFU.TANH R92, R0 ;  /* 0x00000000005c7308 */ /* 0x0002a60000002400 */
[-C--:B------:R-:W-:Y:S01]  /*20f0*/  HMMA.16816.F32.BF16 R52, R12, R30.reuse, R72 ;  /* 0x0000001e0c34723c */ /* 0x080fe20000041848 */
[----:B------:R-:W2:Y:S07]  /*2100*/  LDSM.16.M88.4 R72, [R223+0x7c00] ;  /* 0x007c0000df48783b */ /* 0x000eae0000000200 */
[----:B------:R-:W-:Y:S01]  /*2110*/  HMMA.16816.F32.BF16 R28, R44, R30, R80 ;  /* 0x0000001e2c1c723c */ /* 0x000fe20000041850 */
[----:B-1----:R-:W-:-:S07]  /*2120*/  FMUL.FTZ R0, R61, c[0x0][0x2ec] ;  /* 0x0000bb003d007a20 */ /* 0x002fce0000410000 */
[----:B------:R-:W-:Y:S01]  /*2130*/  HMMA.16816.F32.BF16 R64, R4, R48, R16 ;  /* 0x000000300440723c */ /* 0x000fe20000041810 */
[----:B------:R-:W-:Y:S01]  /*2140*/  FMUL.FTZ R3, R58, c[0x0][0x2ec] ;  /* 0x0000bb003a037a20 */ /* 0x000fe20000410000 */
[----:B------:R1:W-:Y:S06]  /*2150*/  MUFU.TANH R106, R0 ;  /* 0x00000000006a7308 */ /* 0x0003ec0000002400 */
[-C--:B------:R-:W-:Y:S01]  /*2160*/  HMMA.16816.F32.BF16 R16, R40, R26.reuse, R52 ;  /* 0x0000001a2810723c */ /* 0x080fe20000041834 */
[----:B------:R-:W2:Y:S01]  /*2170*/  LDSM.16.M88.4 R52, [R221+0x8c00] ;  /* 0x008c0000dd34783b */ /* 0x000ea20000000200 */
[----:B------:R3:W-:Y:S06]  /*2180*/  MUFU.TANH R186, R3 ;  /* 0x0000000300ba7308 */ /* 0x0007ec0000002400 */
[----:B------:R-:W-:Y:S01]  /*2190*/  HMMA.16816.F32.BF16 R28, R36, R26, R28 ;  /* 0x0000001a241c723c */ /* 0x000fe2000004181c */
[----:B-1----:R-:W-:-:S04]  /*21a0*/  FMUL.FTZ R0, R62, c[0x0][0x2ec] ;  /* 0x0000bb003e007a20 */ /* 0x002fc80000410000 */
[----:B------:R1:W1:Y:S01]  /*21b0*/  MUFU.TANH R91, R0 ;  /* 0x00000000005b7308 */ /* 0x0002620000002400 */
[----:B---3--:R-:W-:Y:S02]  /*21c0*/  IMAD R3, R158, 0x10, R162 ;  /* 0x000000109e037824 */ /* 0x008fe400078e02a2 */
[----:B-1----:R-:W-:Y:S02]  /*21d0*/  FMUL.FTZ R0, R63, c[0x0][0x2ec] ;  /* 0x0000bb003f007a20 */ /* 0x002fe40000410000 */
[C---:B------:R-:W-:Y:S03]  /*21e0*/  HMMA.16816.F32.BF16 R60, R20.reuse, R8, R140 ;  /* 0x00000008143c723c */ /* 0x040fe6000004188c */
[----:B------:R1:W-:Y:S04]  /*21f0*/  MUFU.TANH R107, R0 ;  /* 0x00000000006b7308 */ /* 0x0003e80000002400 */
[----:B------:R-:W-:Y:S01]  /*2200*/  FMUL.FTZ R8, R59, c[0x0][0x2ec] ;  /* 0x0000bb003b087a20 */ /* 0x000fe20000410000 */
[----:B------:R-:W-:Y:S03]  /*2210*/  HMMA.16816.F32.BF16 R20, R20, R10, R136 ;  /* 0x0000000a1414723c */ /* 0x000fe60000041888 */
[----:B------:R3:W-:Y:S04]  /*2220*/  MUFU.TANH R187, R8 ;  /* 0x0000000800bb7308 */ /* 0x0007e80000002400 */
[----:B------:R-:W-:-:S02]  /*2230*/  FMUL.FTZ R10, R67, c[0x0][0x2ec] ;  /* 0x0000bb00430a7a20 */ /* 0x000fc40000410000 */
[----:B-1----:R-:W-:Y:S02]  /*2240*/  FMUL.FTZ R0, R68, c[0x0][0x2ec] ;  /* 0x0000bb0044007a20 */ /* 0x002fe40000410000 */
[----:B------:R-:W-:Y:S01]  /*2250*/  MUFU.TANH R82, R10 ;  /* 0x0000000a00527308 */ /* 0x000fe20000002400 */
[----:B------:R-:W-:-:S04]  /*2260*/  IMAD R68, R103, 0x20, R102 ;  /* 0x0000002067447824 */ /* 0x000fc800078e0266 */
[----:B--2---:R-:W-:Y:S03]  /*2270*/  HMMA.16816.F32.BF16 R24, R12, R72, R60 ;  /* 0x000000480c18723c */ /* 0x004fe6000004183c */
[----:B------:R1:W2:Y:S01]  /*2280*/  MUFU.TANH R89, R0 ;  /* 0x0000000000597308 */ /* 0x0002a20000002400 */
[----:B---3--:R-:W-:-:S04]  /*2290*/  FMUL.FTZ R8, R64, c[0x0][0x2ec] ;  /* 0x0000bb0040087a20 */ /* 0x008fc80000410000 */
[----:B------:R-:W-:Y:S01]  /*22a0*/  HMMA.16816.F32.BF16 R60, R12, R74, R20 ;  /* 0x0000004a0c3c723c */ /* 0x000fe20000041814 */
[----:B------:R-:W3:Y:S01]  /*22b0*/  LDSM.16.M88.4 R20, [R223+0x8c00] ;  /* 0x008c0000df14783b */ /* 0x000ee20000000200 */
[----:B------:R-:W-:-:S04]  /*22c0*/  DEPBAR.LE SB0, 0x0 ;  /* 0x000080000000791a */ /* 0x000fc80000000000 */
[----:B------:R2:W-:Y:S01]  /*22d0*/  MUFU.TANH R171, R8 ;  /* 0x0000000800ab7308 */ /* 0x0005e20000002400 */
[----:B-1----:R-:W-:-:S07]  /*22e0*/  FMUL.FTZ R0, R69, c[0x0][0x2ec] ;  /* 0x0000bb0045007a20 */ /* 0x002fce0000410000 */
[----:B------:R1:W-:Y:S02]  /*22f0*/  MUFU.TANH R90, R0 ;  /* 0x00000000005a7308 */ /* 0x0003e40000002400 */
[----:B------:R-:W-:Y:S01]  /*2300*/  HMMA.16816.F32.BF16 R24, R40, R52, R24 ;  /* 0x000000342818723c */ /* 0x000fe20000041818 */
[----:B--2---:R-:W-:-:S07]  /*2310*/  FMUL.FTZ R8, R66, c[0x0][0x2ec] ;  /* 0x0000bb0042087a20 */ /* 0x004fce0000410000 */
[----:B------:R-:W-:Y:S01]  /*2320*/  HMMA.16816.F32.BF16 R40, R40, R54, R60 ;  /* 0x000000362828723c */ /* 0x000fe2000004183c */
[----:B------:R-:W-:Y:S01]  /*2330*/  MUFU.TANH R13, R8 ;  /* 0x00000008000d7308 */ /* 0x000fe20000002400 */
[----:B-1----:R-:W-:-:S07]  /*2340*/  FMUL.FTZ R0, R70, c[0x0][0x2ec] ;  /* 0x0000bb0046007a20 */ /* 0x002fce0000410000 */
[----:B------:R1:W2:Y:S07]  /*2350*/  MUFU.TANH R88, R0 ;  /* 0x0000000000587308 */ /* 0x0002ae0000002400 */
[----:B---3--:R-:W-:Y:S01]  /*2360*/  HMMA.16816.F32.BF16 R24, R32, R20, R24 ;  /* 0x000000142018723c */ /* 0x008fe20000041818 */
[----:B-1----:R-:W-:-:S04]  /*2370*/  FMUL.FTZ R0, R71, c[0x0][0x2ec] ;  /* 0x0000bb0047007a20 */ /* 0x002fc80000410000 */
[----:B------:R1:W-:Y:S11]  /*2380*/  MUFU.TANH R83, R0 ;  /* 0x0000000000537308 */ /* 0x0003f60000002400 */
[----:B------:R-:W-:Y:S08]  /*2390*/  @!UPT UIADD3 URZ, URZ, URZ, URZ ;  /* 0x0000003f3f3ff290 */ /* 0x000ff0000fffe03f */
[----:B------:R-:W-:Y:S02]  /*23a0*/  FMUL.FTZ R27, R27, c[0x0][0x2ec] ;  /* 0x0000bb001b1b7a20 */ /* 0x000fe40000410000 */
[----:B-1----:R-:W-:-:S04]  /*23b0*/  FMUL.FTZ R0, R56, c[0x0][0x2ec] ;  /* 0x0000bb0038007a20 */ /* 0x002fc80000410000 */
[----:B------:R-:W-:Y:S08]  /*23c0*/  MUFU.TANH R27, R27 ;  /* 0x0000001b001b7308 */ /* 0x000ff00000002400 */
[----:B------:R1:W-:Y:S02]  /*23d0*/  MUFU.TANH R184, R0 ;  /* 0x0000000000b87308 */ /* 0x0003e40000002400 */
[----:B-1----:R-:W-:-:S02]  /*23e0*/  FMUL.FTZ R0, R57, c[0x0][0x2ec] ;  /* 0x0000bb0039007a20 */ /* 0x002fc40000410000 */
[-C--:B------:R-:W-:Y:S04]  /*23f0*/  HMMA.16816.F32.BF16 R56, R32, R50.reuse, R16 ;  /* 0x000000322038723c */ /* 0x080fe80000041810 */
[----:B------:R1:W3:Y:S04]  /*2400*/  MUFU.TANH R181, R0 ;  /* 0x0000000000b57308 */ /* 0x0002e80000002400 */
[----:B------:R-:W-:Y:S08]  /*2410*/  HMMA.16816.F32.BF16 R48, R4, R50, R28 ;  /* 0x000000320430723c */ /* 0x000ff0000004181c */
[----:B------:R-:W-:Y:S01]  /*2420*/  HMMA.16816.F32.BF16 R28, R44, R72, R76 ;  /* 0x000000482c1c723c */ /* 0x000fe2000004184c */
[----:B-1----:R-:W-:-:S05]  /*2430*/  LOP3.LUT R0, R161, 0xffffffe0, RZ, 0xc0, !PT ;  /* 0xffffffe0a1007812 */ /* 0x002fca00078ec0ff */
[C---:B------:R-:W-:Y:S02]  /*2440*/  IMAD.IADD R0, R160.reuse, 0x1, -R0 ;  /* 0x00000001a0007824 */ /* 0x040fe400078e0a00 */
[----:B------:R-:W-:Y:S01]  /*2450*/  HMMA.16816.F32.BF16 R44, R44, R74, R84 ;  /* 0x0000004a2c2c723c */ /* 0x000fe20000041854 */
[----:B------:R-:W-:Y:S02]  /*2460*/  IMAD.SHL.U32 R160, R160, 0x2, RZ ;  /* 0x00000002a0a07824 */ /* 0x000fe400078e00ff */
[----:B------:R-:W-:-:S04]  /*2470*/  SHF.R.S32.HI R9, RZ, 0x1f, R0 ;  /* 0x0000001fff097819 */ /* 0x000fc80000011400 */
[----:B------:R-:W-:Y:S01]  /*2480*/  LEA.HI R0, R9, R0, RZ, 0x2 ;  /* 0x0000000009007211 */ /* 0x000fe200078f10ff */
[----:B------:R-:W-:Y:S01]  /*2490*/  FMUL.FTZ R12, R49, c[0x0][0x2ec] ;  /* 0x0000bb00310c7a20 */ /* 0x000fe20000410000 */
[----:B------:R-:W-:Y:S01]  /*24a0*/  LOP3.LUT R9, R160, 0x6, RZ, 0xc0, !PT ;  /* 0x00000006a0097812 */ /* 0x000fe200078ec0ff */
[----:B------:R-:W-:Y:S01]  /*24b0*/  HMMA.16816.F32.BF16 R32, R32, R22, R40 ;  /* 0x000000162020723c */ /* 0x000fe20000041828 */
[----:B------:R-:W-:-:S04]  /*24c0*/  SHF.R.S32.HI R163, RZ, 0x2, R0 ;  /* 0x00000002ffa37819 */ /* 0x000fc80000011400 */
[----:B------:R-:W-:Y:S01]  /*24d0*/  IADD3 R0, R3, 0x1, R163 ;  /* 0x0000000103007810 */ /* 0x000fe20007ffe0a3 */
[----:B------:R-:W-:Y:S01]  /*24e0*/  FMUL.FTZ R3, R65, c[0x0][0x2ec] ;  /* 0x0000bb0041037a20 */ /* 0x000fe20000410000 */
[----:B------:R1:W-:Y:S02]  /*24f0*/  STL [R1+0x6c], R163 ;  /* 0x00006ca301007387 */ /* 0x0003e40000100800 */
[----:B------:R-:W-:Y:S01]  /*2500*/  IADD3 R0, R100, R0, -R101 ;  /* 0x0000000064007210 */ /* 0x000fe20007ffe865 */
[----:B------:R2:W1:Y:S11]  /*2510*/  MUFU.TANH R172, R3 ;  /* 0x0000000300ac7308 */ /* 0x0004760000002400 */
[----:B------:R-:W-:Y:S03]  /*2520*/  @!UPT UIADD3 URZ, URZ, URZ, URZ ;  /* 0x0000003f3f3ff290 */ /* 0x000fe6000fffe03f */
[----:B------:R-:W-:Y:S01]  /*2530*/  FMUL.FTZ R32, R32, c[0x0][0x2ec] ;  /* 0x0000bb0020207a20 */ /* 0x000fe20000410000 */
[----:B--2---:R-:W-:Y:S01]  /*2540*/  IADD3 R3, R0, c[0x0][0x2e8], RZ ;  /* 0x0000ba0000037a10 */ /* 0x004fe20007ffe0ff */
[----:B------:R-:W-:-:S03]  /*2550*/  IMAD R0, R159, 0x40, R9 ;  /* 0x000000409f007824 */ /* 0x000fc600078e0209 */
[C---:B------:R-:W-:Y:S01]  /*2560*/  IADD3 R8, R3.reuse, 0x8, RZ ;  /* 0x0000000803087810 */ /* 0x040fe20007ffe0ff */
[----:B------:R-:W-:Y:S01]  /*2570*/  MUFU.TANH R32, R32 ;  /* 0x0000002000207308 */ /* 0x000fe20000002400 */
[CC--:B------:R-:W-:Y:S02]  /*2580*/  IMNMX R14, R3.reuse, R100.reuse, PT ;  /* 0x00000064030e7217 */ /* 0x0c0fe40003800200 */
[C---:B------:R-:W-:Y:S02]  /*2590*/  IADD3 R9, R3.reuse, 0x40, RZ ;  /* 0x0000004003097810 */ /* 0x040fe40007ffe0ff */
[----:B------:R-:W-:Y:S02]  /*25a0*/  IADD3 R3, R3, 0x48, RZ ;  /* 0x0000004803037810 */ /* 0x000fe40007ffe0ff */
[-C--:B------:R-:W-:Y:S02]  /*25b0*/  IMNMX R15, R8, R100.reuse, PT ;  /* 0x00000064080f7217 */ /* 0x080fe40003800200 */
[-C--:B------:R-:W-:Y:S01]  /*25c0*/  IMNMX R17, R9, R100.reuse, PT ;  /* 0x0000006409117217 */ /* 0x080fe20003800200 */
[----:B------:R-:W-:Y:S01]  /*25d0*/  FMUL.FTZ R9, R56, c[0x0][0x2ec] ;  /* 0x0000bb0038097a20 */ /* 0x000fe20000410000 */
[----:B------:R-:W-:-:S02]  /*25e0*/  IMNMX R16, R3, R100, PT ;  /* 0x0000006403107217 */ /* 0x000fc40003800200 */
[C---:B------:R-:W-:Y:S01]  /*25f0*/  IADD3 R8, R0.reuse, 0x1, RZ ;  /* 0x0000000100087810 */ /* 0x040fe20007ffe0ff */
[----:B------:R2:W1:Y:S01]  /*2600*/  MUFU.TANH R80, R9 ;  /* 0x0000000900507308 */ /* 0x0004620000002400 */
[----:B------:R-:W-:Y:S02]  /*2610*/  IADD3 R3, R0, 0x8, RZ ;  /* 0x0000000800037810 */ /* 0x000fe40007ffe0ff */
[C---:B------:R-:W-:Y:S02]  /*2620*/  ISETP.GE.AND P1, PT, R8.reuse, R14, PT ;  /* 0x0000000e0800720c */ /* 0x040fe40003f26270 */
[C---:B------:R-:W-:Y:S02]  /*2630*/  ISETP.GE.AND P0, PT, R8.reuse, R15, PT ;  /* 0x0000000f0800720c */ /* 0x040fe40003f06270 */
[C---:B------:R-:W-:Y:S02]  /*2640*/  ISETP.GE.AND P4, PT, R8.reuse, R17, PT ;  /* 0x000000110800720c */ /* 0x040fe40003f86270 */
[----:B------:R-:W-:Y:S01]  /*2650*/  ISETP.GE.AND P2, PT, R8, R16, PT ;  /* 0x000000100800720c */ /* 0x000fe20003f46270 */
[----:B------:R-:W-:Y:S01]  /*2660*/  FMUL.FTZ R8, R57, c[0x0][0x2ec] ;  /* 0x0000bb0039087a20 */ /* 0x000fe20000410000 */
[----:B------:R-:W-:-:S02]  /*2670*/  ISETP.GE.AND P6, PT, R3, R14, PT ;  /* 0x0000000e0300720c */ /* 0x000fc40003fc6270 */
[----:B-----5:R-:W-:Y:S01]  /*2680*/  FSEL R66, R115, -INF , !P0 ;  /* 0xff80000073427808 */ /* 0x020fe20004000000 */
[----:B------:R5:W-:Y:S01]  /*2690*/  MUFU.TANH R81, R8 ;  /* 0x0000000800517308 */ /* 0x000be20000002400 */
[----:B------:R-:W-:Y:S01]  /*26a0*/  FSEL R56, R114, -INF , !P4 ;  /* 0xff80000072387808 */ /* 0x000fe20006000000 */
[----:B--2---:R-:W-:Y:S01]  /*26b0*/  FMUL.FTZ R9, R59, c[0x0][0x2ec] ;  /* 0x0000bb003b097a20 */ /* 0x004fe20000410000 */
[----:B------:R-:W-:Y:S02]  /*26c0*/  FSEL R57, R112, -INF , !P2 ;  /* 0xff80000070397808 */ /* 0x000fe40005000000 */
[----:B------:R-:W-:Y:S02]  /*26d0*/  FSEL R65, R111, -INF , !P6 ;  /* 0xff8000006f417808 */ /* 0x000fe40007000000 */
[----:B------:R-:W-:Y:S01]  /*26e0*/  FSEL R64, R128, -INF , !P1 ;  /* 0xff80000080407808 */ /* 0x000fe20004800000 */
[----:B------:R-:W-:Y:S01]  /*26f0*/  MUFU.TANH R71, R9 ;  /* 0x0000000900477308 */ /* 0x000fe20000002400 */
[----:B------:R-:W-:Y:S01]  /*2700*/  BAR.SYNC.DEFER_BLOCKING 0x0 ;  /* 0x0000000000007b1d */ /* 0x000fe20000010000 */
[----:B------:R-:W-:-:S02]  /*2710*/  ISETP.GE.AND P5, PT, R3, R15, PT ;  /* 0x0000000f0300720c */ /* 0x000fc40003fa6270 */
[C---:B------:R-:W-:Y:S02]  /*2720*/  ISETP.GE.AND P3, PT, R3.reuse, R17, PT ;  /* 0x000000110300720c */ /* 0x040fe40003f66270 */
[----:B------:R-:W-:Y:S01]  /*2730*/  ISETP.GE.AND P1, PT, R3, R16, PT ;  /* 0x000000100300720c */ /* 0x000fe20003f26270 */
[----:B------:R-:W-:Y:S01]  /*2740*/  FMUL.FTZ R3, R58, c[0x0][0x2ec] ;  /* 0x0000bb003a037a20 */ /* 0x000fe20000410000 */
[----:B-----5:R-:W-:Y:S02]  /*2750*/  IADD3 R8, R0, 0x9, RZ ;  /* 0x0000000900087810 */ /* 0x020fe40007ffe0ff */
[----:B------:R-:W-:Y:S01]  /*2760*/  FSEL R67, R109, -INF , !P5 ;  /* 0xff8000006d437808 */ /* 0x000fe20006800000 */
[----:B------:R2:W5:Y:S01]  /*2770*/  MUFU.TANH R70, R3 ;  /* 0x0000000300467308 */ /* 0x0005620000002400 */
[C---:B------:R-:W-:Y:S02]  /*2780*/  ISETP.GE.AND P0, PT, R8.reuse, R14, PT ;  /* 0x0000000e0800720c */ /* 0x040fe40003f06270 */
[----:B------:R-:W-:-:S02]  /*2790*/  ISETP.GE.AND P4, PT, R8, R15, PT ;  /* 0x0000000f0800720c */ /* 0x000fc40003f86270 */
[C---:B------:R-:W-:Y:S02]  /*27a0*/  ISETP.GE.AND P2, PT, R8.reuse, R17, PT ;  /* 0x000000110800720c */ /* 0x040fe40003f46270 */
[----:B------:R-:W-:Y:S01]  /*27b0*/  ISETP.GE.AND P6, PT, R8, R16, PT ;  /* 0x000000100800720c */ /* 0x000fe20003fc6270 */
[----:B------:R-:W-:Y:S01]  /*27c0*/  FMUL.FTZ R8, R48, c[0x0][0x2ec] ;  /* 0x0000bb0030087a20 */ /* 0x000fe20000410000 */
[----:B------:R-:W-:Y:S02]  /*27d0*/  FSEL R48, R108, -INF , !P3 ;  /* 0xff8000006c307808 */ /* 0x000fe40005800000 */
[----:B----4-:R-:W-:Y:S01]  /*27e0*/  FSEL R58, R97, -INF , !P1 ;  /* 0xff800000613a7808 */ /* 0x010fe20004800000 */
[----:B------:R4:W1:Y:S01]  /*27f0*/  MUFU.TANH R69, R8 ;  /* 0x0000000800457308 */ /* 0x0008620000002400 */
[----:B------:R-:W-:Y:S02]  /*2800*/  FSEL R59, R113, -INF , !P0 ;  /* 0xff800000713b7808 */ /* 0x000fe40004000000 */
[----:B------:R-:W-:-:S02]  /*2810*/  FSEL R49, R99, -INF , !P6 ;  /* 0xff80000063317808 */ /* 0x000fc40007000000 */
[----:B--2---:R-:W-:-:S04]  /*2820*/  IADD3 R3, R0, 0x10, RZ ;  /* 0x0000001000037810 */ /* 0x004fc80007ffe0ff */
[C---:B------:R-:W-:Y:S02]  /*2830*/  ISETP.GE.AND P5, PT, R3.reuse, R14, PT ;  /* 0x0000000e0300720c */ /* 0x040fe40003fa6270 */
[C---:B------:R-:W-:Y:S02]  /*2840*/  ISETP.GE.AND P3, PT, R3.reuse, R15, PT ;  /* 0x0000000f0300720c */ /* 0x040fe40003f66270 */
[C---:B------:R-:W-:Y:S02]  /*2850*/  ISETP.GE.AND P1, PT, R3.reuse, R17, PT ;  /* 0x000000110300720c */ /* 0x040fe40003f26270 */
[----:B------:R-:W-:Y:S01]  /*2860*/  ISETP.GE.AND P0, PT, R3, R16, PT ;  /* 0x000000100300720c */ /* 0x000fe20003f06270 */
[----:B----4-:R-:W-:Y:S01]  /*2870*/  HMMA.16816.F32.BF16 R8, R36, R52, R28 ;  /* 0x000000342408723c */ /* 0x010fe2000004181c */
[----:B------:R-:W-:Y:S01]  /*2880*/  IADD3 R3, R0, 0x11, RZ ;  /* 0x0000001100037810 */ /* 0x000fe20007ffe0ff */
[----:B------:R2:W-:Y:S01]  /*2890*/  MUFU.TANH R31, R12 ;  /* 0x0000000c001f7308 */ /* 0x0005e20000002400 */
[----:B------:R-:W-:-:S02]  /*28a0*/  FSEL R137, R96, -INF , !P5 ;  /* 0xff80000060897808 */ /* 0x000fc40006800000 */
[C---:B------:R-:W-:Y:S02]  /*28b0*/  ISETP.GE.AND P6, PT, R3.reuse, R17, PT ;  /* 0x000000110300720c */ /* 0x040fe40003fc6270 */
[----:B------:R-:W-:Y:S01]  /*28c0*/  FSEL R52, R110, -INF , !P4 ;  /* 0xff8000006e347808 */ /* 0x000fe20006000000 */
[----:B------:R-:W-:Y:S01]  /*28d0*/  HMMA.16816.F32.BF16 R36, R36, R54, R44 ;  /* 0x000000362424723c */ /* 0x000fe2000004182c */
[----:B------:R-:W-:Y:S02]  /*28e0*/  FSEL R28, R104, -INF , !P2 ;  /* 0xff800000681c7808 */ /* 0x000fe40005000000 */
[C---:B------:R-:W-:Y:S02]  /*28f0*/  ISETP.GE.AND P4, PT, R3.reuse, R14, PT ;  /* 0x0000000e0300720c */ /* 0x040fe40003f86270 */
[C---:B------:R-:W-:Y:S02]  /*2900*/  ISETP.GE.AND P2, PT, R3.reuse, R15, PT ;  /* 0x0000000f0300720c */ /* 0x040fe40003f46270 */
[----:B------:R-:W-:-:S02]  /*2910*/  ISETP.GE.AND P5, PT, R3, R16, PT ;  /* 0x000000100300720c */ /* 0x000fc40003fa6270 */
[----:B------:R-:W-:Y:S01]  /*2920*/  IADD3 R3, R0, 0x18, RZ ;  /* 0x0000001800037810 */ /* 0x000fe20007ffe0ff */
[----:B--2---:R-:W-:Y:S01]  /*2930*/  FMUL.FTZ R12, R50, c[0x0][0x2ec] ;  /* 0x0000bb00320c7a20 */ /* 0x004fe20000410000 */
[----:B------:R-:W-:Y:S02]  /*2940*/  FSEL R156, R156, -INF , !P3 ;  /* 0xff8000009c9c7808 */ /* 0x000fe40005800000 */
[----:B------:R-:W-:Y:S01]  /*2950*/  FSEL R53, R94, -INF , !P1 ;  /* 0xff8000005e357808 */ /* 0x000fe20004800000 */
[----:B------:R2:W4:Y:S01]  /*2960*/  MUFU.TANH R30, R12 ;  /* 0x0000000c001e7308 */ /* 0x0005220000002400 */
[----:B------:R-:W-:Y:S01]  /*2970*/  FSEL R105, R105, -INF , !P0 ;  /* 0xff80000069697808 */ /* 0x000fe20004000000 */
[----:B------:R-:W-:Y:S01]  /*2980*/  HMMA.16816.F32.BF16 R8, R4, R20, R8 ;  /* 0x000000140408723c */ /* 0x000fe20000041808 */
[----:B------:R-:W-:Y:S02]  /*2990*/  FSEL R138, R98, -INF , !P4 ;  /* 0xff800000628a7808 */ /* 0x000fe40006000000 */
[----:B------:R-:W-:-:S02]  /*29a0*/  ISETP.GE.AND P3, PT, R3, R14, PT ;  /* 0x0000000e0300720c */ /* 0x000fc40003f66270 */
[C---:B------:R-:W-:Y:S02]  /*29b0*/  ISETP.GE.AND P1, PT, R3.reuse, R15, PT ;  /* 0x0000000f0300720c */ /* 0x040fe40003f26270 */
[C---:B------:R-:W-:Y:S02]  /*29c0*/  ISETP.GE.AND P0, PT, R3.reuse, R17, PT ;  /* 0x000000110300720c */ /* 0x040fe40003f06270 */
[----:B------:R-:W-:Y:S02]  /*29d0*/  ISETP.GE.AND P4, PT, R3, R16, PT ;  /* 0x000000100300720c */ /* 0x000fe40003f86270 */
[----:B------:R-:W-:Y:S02]  /*29e0*/  IADD3 R3, R0, 0x19, RZ ;  /* 0x0000001900037810 */ /* 0x000fe40007ffe0ff */
[----:B------:R-:W-:Y:S01]  /*29f0*/  FSEL R169, R169, -INF , !P2 ;  /* 0xff800000a9a97808 */ /* 0x000fe20005000000 */
[----:B--2---:R-:W-:Y:S01]  /*2a00*/  FMUL.FTZ R12, R51, c[0x0][0x2ec] ;  /* 0x0000bb00330c7a20 */ /* 0x004fe20000410000 */
[----:B------:R-:W-:-:S02]  /*2a10*/  FSEL R51, R95, -INF , !P6 ;  /* 0xff8000005f337808 */ /* 0x000fc40007000000 */
[----:B------:R-:W-:Y:S01]  /*2a20*/  FSEL R101, R93, -INF , !P5 ;  /* 0xff8000005d657808 */ /* 0x000fe20006800000 */
[----:B------:R2:W1:Y:S01]  /*2a30*/  MUFU.TANH R29, R12 ;  /* 0x0000000c001d7308 */ /* 0x0004620000002400 */
[----:B------:R-:W-:Y:S02]  /*2a40*/  FSEL R136, R92, -INF , !P3 ;  /* 0xff8000005c887808 */ /* 0x000fe40005800000 */
[C---:B------:R-:W-:Y:S02]  /*2a50*/  ISETP.GE.AND P2, PT, R3.reuse, R14, PT ;  /* 0x0000000e0300720c */ /* 0x040fe40003f46270 */
[C---:B------:R-:W-:Y:S01]  /*2a60*/  ISETP.GE.AND P6, PT, R3.reuse, R15, PT ;  /* 0x0000000f0300720c */ /* 0x040fe20003fc6270 */
[----:B------:R-:W-:Y:S01]  /*2a70*/  FMUL.FTZ R8, R8, c[0x0][0x2ec] ;  /* 0x0000bb0008087a20 */ /* 0x000fe20000410000 */
[----:B------:R-:W-:Y:S01]  /*2a80*/  ISETP.GE.AND P5, PT, R3, R17, PT ;  /* 0x000000110300720c */ /* 0x000fe20003fa6270 */
[----:B------:R-:W-:Y:S01]  /*2a90*/  FMUL.FTZ R9, R9, c[0x0][0x2ec] ;  /* 0x0000bb0009097a20 */ /* 0x000fe20000410000 */
[----:B------:R-:W-:Y:S01]  /*2aa0*/  ISETP.GE.AND P3, PT, R3, R16, PT ;  /* 0x000000100300720c */ /* 0x000fe20003f66270 */
[----:B------:R1:W-:Y:S01]  /*2ab0*/  MUFU.TANH R19, R8 ;  /* 0x0000000800137308 */ /* 0x0003e20000002400 */
[----:B------:R-:W-:Y:S01]  /*2ac0*/  IADD3 R3, R0, 0x20, RZ ;  /* 0x0000002000037810 */ /* 0x000fe20007ffe0ff */
[----:B------:R-:W-:Y:S01]  /*2ad0*/  FMUL.FTZ R10, R10, c[0x0][0x2ec] ;  /* 0x0000bb000a0a7a20 */ /* 0x000fe20000410000 */
[----:B------:R-:W-:Y:S01]  /*2ae0*/  FSEL R139, R91, -INF , !P1 ;  /* 0xff8000005b8b7808 */ /* 0x000fe20004800000 */
[----:B------:R-:W-:Y:S01]  /*2af0*/  FMUL.FTZ R11, R11, c[0x0][0x2ec] ;  /* 0x0000bb000b0b7a20 */ /* 0x000fe20000410000 */
[----:B------:R-:W-:Y:S01]  /*2b00*/  FSEL R50, R89, -INF , !P0 ;  /* 0xff80000059327808 */ /* 0x000fe20004000000 */
[----:B--2---:R-:W-:Y:S01]  /*2b10*/  FMUL.FTZ R12, R24, c[0x0][0x2ec] ;  /* 0x0000bb00180c7a20 */ /* 0x004fe20000410000 */
[----:B------:R-:W-:Y:S01]  /*2b20*/  FSEL R100, R88, -INF , !P4 ;  /* 0xff80000058647808 */ /* 0x000fe20006000000 */
[----:B------:R-:W-:Y:S01]  /*2b30*/  MUFU.TANH R18, R9 ;  /* 0x0000000900127308 */ /* 0x000fe20000002400 */
[----:B------:R-:W-:-:S02]  /*2b40*/  FSEL R106, R106, -INF , !P2 ;  /* 0xff8000006a6a7808 */ /* 0x000fc40005000000 */
[C---:B------:R-:W-:Y:S02]  /*2b50*/  ISETP.GE.AND P1, PT, R3.reuse, R14, PT ;  /* 0x0000000e0300720c */ /* 0x040fe40003f26270 */
[C---:B------:R-:W-:Y:S02]  /*2b60*/  ISETP.GE.AND P0, PT, R3.reuse, R15, PT ;  /* 0x0000000f0300720c */ /* 0x040fe40003f06270 */
[C---:B------:R-:W-:Y:S01]  /*2b70*/  ISETP.GE.AND P4, PT, R3.reuse, R17, PT ;  /* 0x000000110300720c */ /* 0x040fe20003f86270 */
[----:B------:R2:W-:Y:S01]  /*2b80*/  MUFU.TANH R24, R12 ;  /* 0x0000000c00187308 */ /* 0x0005e20000002400 */
[----:B------:R-:W-:Y:S02]  /*2b90*/  ISETP.GE.AND P2, PT, R3, R16, PT ;  /* 0x000000100300720c */ /* 0x000fe40003f46270 */
[----:B------:R-:W-:Y:S02]  /*2ba0*/  IADD3 R3, R0, 0x21, RZ ;  /* 0x0000002100037810 */ /* 0x000fe40007ffe0ff */
[----:B------:R-:W-:-:S02]  /*2bb0*/  FSEL R107, R107, -INF , !P6 ;  /* 0xff8000006b6b7808 */ /* 0x000fc40007000000 */
[-C--:B------:R-:W-:Y:S02]  /*2bc0*/  ISETP.GE.AND P6, PT, R3, R14.reuse, PT ;  /* 0x0000000e0300720c */ /* 0x080fe40003fc6270 */
[----:B-1----:R-:W-:Y:S02]  /*2bd0*/  IADD3 R8, R0, 0x28, RZ ;  /* 0x0000002800087810 */ /* 0x002fe40007ffe0ff */
[----:B------:R-:W-:Y:S02]  /*2be0*/  FSEL R186, R186, -INF , !P0 ;  /* 0xff800000baba7808 */ /* 0x000fe40004000000 */
[----:B------:R-:W-:Y:S02]  /*2bf0*/  FSEL R171, R171, -INF , !P4 ;  /* 0xff800000abab7808 */ /* 0x000fe40006000000 */
[----:B------:R-:W-:Y:S01]  /*2c00*/  FSEL R178, R13, -INF , !P2 ;  /* 0xff8000000db27808 */ /* 0x000fe20005000000 */
[----:B--2---:R-:W-:Y:S01]  /*2c10*/  FMUL.FTZ R12, R25, c[0x0][0x2ec] ;  /* 0x0000bb00190c7a20 */ /* 0x004fe20000410000 */
[----:B---3--:R-:W-:Y:S01]  /*2c20*/  FSEL R181, R181, -INF , !P6 ;  /* 0xff800000b5b57808 */ /* 0x008fe20007000000 */
[----:B------:R-:W-:Y:S01]  /*2c30*/  MUFU.TANH R13, R11 ;  /* 0x0000000b000d7308 */ /* 0x000fe20000002400 */
[----:B------:R-:W-:-:S02]  /*2c40*/  ISETP.GE.AND P0, PT, R8, R14, PT ;  /* 0x0000000e0800720c */ /* 0x000fc40003f06270 */
[C---:B------:R-:W-:Y:S02]  /*2c50*/  ISETP.GE.AND P4, PT, R8.reuse, R15, PT ;  /* 0x0000000f0800720c */ /* 0x040fe40003f86270 */
[C---:B------:R-:W-:Y:S02]  /*2c60*/  ISETP.GE.AND P2, PT, R8.reuse, R17, PT ;  /* 0x000000110800720c */ /* 0x040fe40003f46270 */
[----:B------:R-:W-:Y:S01]  /*2c70*/  ISETP.GE.AND P6, PT, R8, R16, PT ;  /* 0x000000100800720c */ /* 0x000fe20003fc6270 */
[----:B------:R1:W-:Y:S01]  /*2c80*/  MUFU.TANH R21, R12 ;  /* 0x0000000c00157308 */ /* 0x0003e20000002400 */
[----:B------:R-:W-:Y:S02]  /*2c90*/  FSEL R41, R90, -INF , !P5 ;  /* 0xff8000005a297808 */ /* 0x000fe40006800000 */
[----:B------:R-:W-:Y:S02]  /*2ca0*/  FSEL R42, R83, -INF , !P3 ;  /* 0xff800000532a7808 */ /* 0x000fe40005800000 */
[----:B------:R-:W-:-:S02]  /*2cb0*/  FSEL R184, R184, -INF , !P1 ;  /* 0xff800000b8b87808 */ /* 0x000fc40004800000 */
[C---:B------:R-:W-:Y:S02]  /*2cc0*/  ISETP.GE.AND P5, PT, R3.reuse, R15, PT ;  /* 0x0000000f0300720c */ /* 0x040fe40003fa6270 */
[C---:B------:R-:W-:Y:S02]  /*2cd0*/  ISETP.GE.AND P3, PT, R3.reuse, R17, PT ;  /* 0x000000110300720c */ /* 0x040fe40003f66270 */
[----:B------:R-:W-:Y:S02]  /*2ce0*/  ISETP.GE.AND P1, PT, R3, R16, PT ;  /* 0x000000100300720c */ /* 0x000fe40003f26270 */
[----:B------:R-:W-:Y:S02]  /*2cf0*/  IADD3 R3, R0, 0x29, RZ ;  /* 0x0000002900037810 */ /* 0x000fe40007ffe0ff */
[----:B------:R-:W-:Y:S01]  /*2d00*/  FSEL R187, R187, -INF , !P5 ;  /* 0xff800000bbbb7808 */ /* 0x000fe20006800000 */
[----:B-1----:R-:W-:Y:S01]  /*2d10*/  FMUL.FTZ R12, R26, c[0x0][0x2ec] ;  /* 0x0000bb001a0c7a20 */ /* 0x002fe20000410000 */
[----:B------:R-:W-:-:S02]  /*2d20*/  FSEL R172, R172, -INF , !P3 ;  /* 0xff800000acac7808 */ /* 0x000fc40005800000 */
[----:B------:R-:W-:Y:S01]  /*2d30*/  FSEL R179, R82, -INF , !P1 ;  /* 0xff80000052b37808 */ /* 0x000fe20004800000 */
[----:B------:R-:W1:Y:S01]  /*2d40*/  MUFU.TANH R20, R12 ;  /* 0x0000000c00147308 */ /* 0x000e620000002400 */
[----:B------:R-:W-:Y:S02]  /*2d50*/  FSEL R182, R80, -INF , !P0 ;  /* 0xff80000050b67808 */ /* 0x000fe40004000000 */
[C---:B------:R-:W-:Y:S02]  /*2d60*/  ISETP.GE.AND P5, PT, R3.reuse, R14, PT ;  /* 0x0000000e0300720c */ /* 0x040fe40003fa6270 */
[C---:B------:R-:W-:Y:S02]  /*2d70*/  ISETP.GE.AND P3, PT, R3.reuse, R15, PT ;  /* 0x0000000f0300720c */ /* 0x040fe40003f66270 */
[C---:B------:R-:W-:Y:S01]  /*2d80*/  ISETP.GE.AND P1, PT, R3.reuse, R17, PT ;  /* 0x000000110300720c */ /* 0x040fe20003f26270 */
[----:B------:R2:W3:Y:S01]  /*2d90*/  MUFU.TANH R12, R10 ;  /* 0x0000000a000c7308 */ /* 0x0004e20000002400 */
[----:B------:R-:W-:-:S02]  /*2da0*/  ISETP.GE.AND P0, PT, R3, R16, PT ;  /* 0x000000100300720c */ /* 0x000fc40003f06270 */
[----:B------:R-:W-:Y:S02]  /*2db0*/  IADD3 R3, R0, 0x30, RZ ;  /* 0x0000003000037810 */ /* 0x000fe40007ffe0ff */
[----:B-----5:R-:W-:Y:S02]  /*2dc0*/  FSEL R185, R70, -INF , !P4 ;  /* 0xff80000046b97808 */ /* 0x020fe40006000000 */
[----:B------:R-:W-:Y:S02]  /*2dd0*/  FSEL R170, R69, -INF , !P2 ;  /* 0xff80000045aa7808 */ /* 0x000fe40005000000 */
[----:B----4-:R-:W-:Y:S02]  /*2de0*/  FSEL R176, R30, -INF , !P6 ;  /* 0xff8000001eb07808 */ /* 0x010fe40007000000 */
[----:B------:R-:W-:Y:S02]  /*2df0*/  FSEL R180, R81, -INF , !P5 ;  /* 0xff80000051b47808 */ /* 0x000fe40006800000 */
[----:B------:R-:W-:-:S02]  /*2e00*/  FSEL R183, R71, -INF , !P3 ;  /* 0xff80000047b77808 */ /* 0x000fc40005800000 */
[C---:B------:R-:W-:Y:S01]  /*2e10*/  ISETP.GE.AND P4, PT, R3.reuse, R14, PT ;  /* 0x0000000e0300720c */ /* 0x040fe20003f86270 */
[----:B--2---:R-:W-:Y:S01]  /*2e20*/  HMMA.16816.F32.BF16 R8, R4, R22, R36 ;  /* 0x000000160408723c */ /* 0x004fe20000041824 */
[C---:B------:R-:W-:Y:S02]  /*2e30*/  ISETP.GE.AND P2, PT, R3.reuse, R15, PT ;  /* 0x0000000f0300720c */ /* 0x040fe40003f46270 */
[C---:B------:R-:W-:Y:S02]  /*2e40*/  ISETP.GE.AND P6, PT, R3.reuse, R17, PT ;  /* 0x000000110300720c */ /* 0x040fe40003fc6270 */
[----:B------:R-:W-:Y:S02]  /*2e50*/  ISETP.GE.AND P5, PT, R3, R16, PT ;  /* 0x000000100300720c */ /* 0x000fe40003fa6270 */
[----:B------:R-:W-:Y:S01]  /*2e60*/  FMUL.FTZ R4, R33, c[0x0][0x2ec] ;  /* 0x0000bb0021047a20 */ /* 0x000fe20000410000 */
[----:B------:R-:W-:Y:S01]  /*2e70*/  IADD3 R3, R0, 0x38, RZ ;  /* 0x0000003800037810 */ /* 0x000fe20007ffe0ff */
[----:B------:R-:W-:Y:S01]  /*2e80*/  FMUL.FTZ R6, R34, c[0x0][0x2ec] ;  /* 0x0000bb0022067a20 */ /* 0x000fe20000410000 */
[----:B------:R-:W-:Y:S01]  /*2e90*/  FSEL R177, R29, -INF , !P0 ;  /* 0xff8000001db17808 */ /* 0x000fe20004000000 */
[----:B------:R2:W-:Y:S01]  /*2ea0*/  MUFU.TANH R7, R4 ;  /* 0x0000000400077308 */ /* 0x0005e20000002400 */
[----:B-1----:R-:W-:Y:S01]  /*2eb0*/  FSEL R203, R20, -INF , !P2 ;  /* 0xff80000014cb7808 */ /* 0x002fe20005000000 */
[----:B------:R-:W-:Y:S01]  /*2ec0*/  FMUL.FTZ R5, R35, c[0x0][0x2ec] ;  /* 0x0000bb0023057a20 */ /* 0x000fe20000410000 */
[----:B------:R-:W-:-:S02]  /*2ed0*/  FSEL R191, R19, -INF , !P6 ;  /* 0xff80000013bf7808 */ /* 0x000fc40007000000 */
[----:B---3--:R-:W-:Y:S02]  /*2ee0*/  FSEL R194, R12, -INF , !P5 ;  /* 0xff8000000cc27808 */ /* 0x008fe40006800000 */
[C---:B------:R-:W-:Y:S01]  /*2ef0*/  ISETP.GE.AND P2, PT, R3.reuse, R14, PT ;  /* 0x0000000e0300720c */ /* 0x040fe20003f46270 */
[----:B------:R-:W1:Y:S01]  /*2f00*/  MUFU.TANH R6, R6 ;  /* 0x0000000600067308 */ /* 0x000e620000002400 */
[C---:B------:R-:W-:Y:S02]  /*2f10*/  ISETP.GE.AND P6, PT, R3.reuse, R15, PT ;  /* 0x0000000f0300720c */ /* 0x040fe40003fc6270 */
[----:B------:R-:W-:Y:S02]  /*2f20*/  ISETP.GE.AND P5, PT, R3, R17, PT ;  /* 0x000000110300720c */ /* 0x000fe40003fa6270 */
[----:B------:R-:W-:Y:S01]  /*2f30*/  FMUL.FTZ R8, R8, c[0x0][0x2ec] ;  /* 0x0000bb0008087a20 */ /* 0x000fe20000410000 */
[----:B------:R-:W-:Y:S01]  /*2f40*/  FSEL R168, R31, -INF , !P1 ;  /* 0xff8000001fa87808 */ /* 0x000fe20004800000 */
[----:B------:R-:W-:Y:S01]  /*2f50*/  FMUL.FTZ R10, R10, c[0x0][0x2ec] ;  /* 0x0000bb000a0a7a20 */ /* 0x000fe20000410000 */
[----:B--2---:R-:W-:Y:S01]  /*2f60*/  IADD3 R4, R0, 0x31, RZ ;  /* 0x0000003100047810 */ /* 0x004fe20007ffe0ff */
[----:B------:R-:W-:Y:S01]  /*2f70*/  FMUL.FTZ R11, R11, c[0x0][0x2ec] ;  /* 0x0000bb000b0b7a20 */ /* 0x000fe20000410000 */
[----:B------:R-:W-:Y:S01]  /*2f80*/  MUFU.TANH R5, R5 ;  /* 0x0000000500057308 */ /* 0x000fe20000002400 */
[----:B------:R-:W-:-:S02]  /*2f90*/  FSEL R197, R24, -INF , !P4 ;  /* 0xff80000018c57808 */ /* 0x000fc40006000000 */
[C---:B------:R-:W-:Y:S02]  /*2fa0*/  ISETP.GE.AND P3, PT, R4.reuse, R14, PT ;  /* 0x0000000e0400720c */ /* 0x040fe40003f66270 */
[----:B------:R-:W-:Y:S02]  /*2fb0*/  ISETP.GE.AND P0, PT, R4, R17, PT ;  /* 0x000000110400720c */ /* 0x000fe40003f06270 */
[----:B------:R-:W-:Y:S01]  /*2fc0*/  FSEL R196, R21, -INF , !P3 ;  /* 0xff80000015c47808 */ /* 0x000fe20005800000 */
[----:B------:R-:W2:Y:S01]  /*2fd0*/  MUFU.TANH R8, R8 ;  /* 0x0000000800087308 */ /* 0x000ea20000002400 */
[----:B------:R-:W-:Y:S01]  /*2fe0*/  ISETP.GE.AND P3, PT, R3, R16, PT ;  /* 0x000000100300720c */ /* 0x000fe20003f66270 */
[----:B------:R-:W-:Y:S01]  /*2ff0*/  FMUL.FTZ R3, R9, c[0x0][0x2ec] ;  /* 0x0000bb0009037a20 */ /* 0x000fe20000410000 */
[----:B------:R-:W-:Y:S02]  /*3000*/  FSEL R190, R18, -INF , !P0 ;  /* 0xff80000012be7808 */ /* 0x000fe40004000000 */
[----:B------:R-:W-:-:S02]  /*3010*/  ISETP.GE.AND P0, PT, R0, R15, PT ;  /* 0x0000000f0000720c */ /* 0x000fc40003f06270 */
[----:B------:R-:W-:Y:S01]  /*3020*/  ISETP.GE.AND P1, PT, R4, R15, PT ;  /* 0x0000000f0400720c */ /* 0x000fe20003f26270 */
[----:B------:R-:W3:Y:S01]  /*3030*/  MUFU.TANH R10, R10 ;  /* 0x0000000a000a7308 */ /* 0x000ee20000002400 */
[----:B------:R-:W-:Y:S02]  /*3040*/  FSEL R40, R122, -INF , !P0 ;  /* 0xff8000007a287808 */ /* 0x000fe40004000000 */
[----:B------:R-:W-:Y:S02]  /*3050*/  ISETP.GE.AND P0, PT, R251, 0x2, PT ;  /* 0x00000002fb00780c */ /* 0x000fe40003f06270 */
[----:B------:R-:W-:Y:S02]  /*3060*/  ISETP.GE.AND P4, PT, R4, R16, PT ;  /* 0x000000100400720c */ /* 0x000fe40003f86270 */
[----:B------:R-:W-:Y:S01]  /*3070*/  FSEL R202, R27, -INF , !P1 ;  /* 0xff8000001bca7808 */ /* 0x000fe20004800000 */
[----:B------:R-:W4:Y:S01]  /*3080*/  MUFU.TANH R3, R3 ;  /* 0x0000000300037308 */ /* 0x000f220000002400 */
[----:B------:R-:W-:-:S02]  /*3090*/  FSEL R195, R13, -INF , !P4 ;  /* 0xff8000000dc37808 */ /* 0x000fc40006000000 */
[----:B------:R-:W-:Y:S02]  /*30a0*/  FSEL R199, R32, -INF , !P2 ;  /* 0xff80000020c77808 */ /* 0x000fe40005000000 */
[C---:B------:R-:W-:Y:S02]  /*30b0*/  ISETP.GE.AND P1, PT, R0.reuse, R14, PT ;  /* 0x0000000e0000720c */ /* 0x040fe40003f26270 */
[C---:B------:R-:W-:Y:S01]  /*30c0*/  ISETP.GE.AND P4, PT, R0.reuse, R17, PT ;  /* 0x000000110000720c */ /* 0x040fe20003f86270 */
[----:B------:R-:W5:Y:S01]  /*30d0*/  MUFU.TANH R11, R11 ;  /* 0x0000000b000b7308 */ /* 0x000f620000002400 */
[C---:B------:R-:W-:Y:S02]  /*30e0*/  ISETP.GE.AND P2, PT, R0.reuse, R16, PT ;  /* 0x000000100000720c */ /* 0x040fe40003f46270 */
[----:B------:R-:W-:Y:S02]  /*30f0*/  IADD3 R0, R0, 0x39, RZ ;  /* 0x0000003900007810 */ /* 0x000fe40007ffe0ff */
[----:B-1----:R-:W-:-:S02]  /*3100*/  FSEL R201, R6, -INF , !P6 ;  /* 0xff80000006c97808 */ /* 0x002fc40007000000 */
[----:B--2---:R-:W-:Y:S02]  /*3110*/  FSEL R189, R8, -INF , !P5 ;  /* 0xff80000008bd7808 */ /* 0x004fe40006800000 */
[----:B---3--:R-:W-:Y:S02]  /*3120*/  FSEL R192, R10, -INF , !P3 ;  /* 0xff8000000ac07808 */ /* 0x008fe40005800000 */
[----:B------:R-:W-:Y:S02]  /*3130*/  FSEL R19, R129, -INF , !P1 ;  /* 0xff80000081137808 */ /* 0x000fe40004800000 */
[C---:B------:R-:W-:Y:S02]  /*3140*/  ISETP.GE.AND P6, PT, R0.reuse, R14, PT ;  /* 0x0000000e0000720c */ /* 0x040fe40003fc6270 */
[C---:B------:R-:W-:Y:S02]  /*3150*/  ISETP.GE.AND P5, PT, R0.reuse, R15, PT ;  /* 0x0000000f0000720c */ /* 0x040fe40003fa6270 */
[----:B------:R-:W-:-:S02]  /*3160*/  ISETP.GE.AND P3, PT, R0, R17, PT ;  /* 0x000000110000720c */ /* 0x000fc40003f66270 */
[----:B------:R-:W-:Y:S01]  /*3170*/  ISETP.GE.AND P1, PT, R0, R16, PT ;  /* 0x000000100000720c */ /* 0x000fe20003f26270 */
[----:B------:R-:W-:Y:S01]  /*3180*/  IMAD.IADD R0, R157, 0x1, R68 ;  /* 0x000000019d007824 */ /* 0x000fe200078e0244 */
[----:B------:R-:W-:Y:S02]  /*3190*/  FSEL R12, R121, -INF , !P4 ;  /* 0xff800000790c7808 */ /* 0x000fe40006000000 */
[----:B------:R-:W-:Y:S02]  /*31a0*/  FSEL R18, R120, -INF , !P2 ;  /* 0xff80000078127808 */ /* 0x000fe40005000000 */
[----:B------:R-:W-:Y:S02]  /*31b0*/  FSEL R198, R7, -INF , !P6 ;  /* 0xff80000007c67808 */ /* 0x000fe40007000000 */
[----:B------:R-:W-:Y:S02]  /*31c0*/  FSEL R200, R5, -INF , !P5 ;  /* 0xff80000005c87808 */ /* 0x000fe40006800000 */
[----:B----4-:R-:W-:-:S02]  /*31d0*/  FSEL R188, R3, -INF , !P3 ;  /* 0xff80000003bc7808 */ /* 0x010fc40005800000 */
[----:B-----5:R-:W-:Y:S01]  /*31e0*/  FSEL R193, R11, -INF , !P1 ;  /* 0xff8000000bc17808 */ /* 0x020fe20004800000 */
[----:B------:R-:W-:Y:S05]  /*31f0*/  @!P0 BRA `(.L_x_369) ;  /* 0x0000016000008947 */ /* 0x000fea0003800000 */
[----:B------:R-:W-:Y:S01]  /*3200*/  IADD3 R8, R251, -0x2, RZ ;  /* 0xfffffffefb087810 */ /* 0x000fe20007ffe0ff */
[----:B------:R-:W-:Y:S02]  /*3210*/  IMAD.U32 R10, RZ, RZ, UR6 ;  /* 0x00000006ff0a7e24 */ /* 0x000fe4000f8e00ff */
[----:B------:R-:W-:Y:S01]  /*3220*/  IMAD.U32 R7, RZ, RZ, UR7 ;  /* 0x00000007ff077e24 */ /* 0x000fe2000f8e00ff */
[----:B------:R-:W-:Y:S01]  /*3230*/  SHF.R.S32.HI R4, RZ, 0x1f, R8 ;  /* 0x0000001fff047819 */ /* 0x000fe20000011408 */
[C---:B------:R-:W-:Y:S02]  /*3240*/  IMAD R3, R8.reuse, UR9, RZ ;  /* 0x0000000908037c24 */ /* 0x040fe4000f8e02ff */
[----:B------:R-:W-:-:S04]  /*3250*/  IMAD.WIDE.U32 R8, R8, UR10, R164 ;  /* 0x0000000a08087c25 */ /* 0x000fc8000f8e00a4 */
[----:B------:R-:W-:Y:S01]  /*3260*/  IMAD R3, R4, UR10, R3 ;  /* 0x0000000a04037c24 */ /* 0x000fe2000f8e0203 */
        /* <DEDUP_REMOVED lines=15> */
.L_x_369:
[----:B------:R-:W-:Y:S02]  /*3360*/  FMNMX.FTZ R3, R12, R56, !PT ;  /* 0x000000380c037209 */ /* 0x000fe40007810000 */
[----:B-1----:R-:W-:-:S02]  /*3370*/  FMNMX.FTZ R5, R19, R64, !PT ;  /* 0x0000004013057209 */ /* 0x002fc40007810000 */
[----:B------:R-:W-:Y:S02]  /*3380*/  FMNMX.FTZ R3, R48, R3, !PT ;  /* 0x0000000330037209 */ /* 0x000fe40007810000 */
[----:B------:R-:W-:Y:S02]  /*3390*/  FMNMX.FTZ R5, R65, R5, !PT ;  /* 0x0000000541057209 */ /* 0x000fe40007810000 */
[----:B------:R-:W-:Y:S02]  /*33a0*/  FMNMX.FTZ R3, R28, R3, !PT ;  /* 0x000000031c037209 */ /* 0x000fe40007810000 */
[----:B------:R-:W-:Y:S02]  /*33b0*/  SHF.L.U32 R220, R0, 0x1, RZ ;  /* 0x0000000100dc7819 */ /* 0x000fe400000006ff */
[----:B------:R-:W-:Y:S02]  /*33c0*/  FMNMX.FTZ R3, R53, R3, !PT ;  /* 0x0000000335037209 */ /* 0x000fe40007810000 */
[----:B------:R-:W-:Y:S01]  /*33d0*/  LEA R222, R2, R220, 0x1 ;  /* 0x000000dc02de7211 */ /* 0x000fe200078e08ff */
[----:B------:R-:W-:Y:S01]  /*33e0*/  LDSM.16.MT88.4 R24, [R220+0xa000] ;  /* 0x00a00000dc18783b */ /* 0x000fe20000004200 */
[----:B------:R-:W-:-:S03]  /*33f0*/  FMNMX.FTZ R3, R51, R3, !PT ;  /* 0x0000000333037209 */ /* 0x000fc60007810000 */
[----:B------:R-:W-:Y:S01]  /*3400*/  LDSM.16.MT88.4 R20, [R222+0x9000] ;  /* 0x00900000de14783b */ /* 0x000fe20000004200 */
[----:B------:R-:W-:Y:S02]  /*3410*/  FMNMX.FTZ R4, R50, R3, !PT ;  /* 0x0000000332047209 */ /* 0x000fe40007810000 */
        /* <DEDUP_REMOVED lines=54> */
[----:B------:R-:W1:Y:S01]  /*3780*/  SHFL.BFLY PT, R6, R3, 0x2, 0x1f ;  /* 0x0c401f0003067f89 */ /* 0x000e6200000e0000 */
[----:B--2---:R-:W-:-:S02]  /*3790*/  FMNMX.FTZ R102, R102, R8, !PT ;  /* 0x0000000866667209 */ /* 0x004fc40007810000 */
[----:B------:R-:W-:Y:S01]  /*37a0*/  FMNMX.FTZ R4, R185, R4, !PT ;  /* 0x00000004b9047209 */ /* 0x000fe20007810000 */
[----:B------:R-:W2:Y:S01]  /*37b0*/  SHFL.BFLY PT, R8, R7, 0x1, 0x1f ;  /* 0x0c201f0007087f89 */ /* 0x000ea200000e0000 */
[C---:B------:R-:W-:Y:S01]  /*37c0*/  FSETP.NEU.FTZ.AND P1, PT, R102.reuse, -INF , PT ;  /* 0xff8000006600780b */ /* 0x040fe20003f3d000 */
[----:B------:R-:W-:Y:S01]  /*37d0*/  FMUL.FTZ R13, R102, c[0x0][0x23c] ;  /* 0x00008f00660d7a20 */ /* 0x000fe20000410000 */
[----:B------:R-:W-:-:S04]  /*37e0*/  FMNMX.FTZ R4, R183, R4, !PT ;  /* 0x00000004b7047209 */ /* 0x000fc80007810000 */
[----:B------:R-:W-:Y:S02]  /*37f0*/  FMNMX.FTZ R4, R203, R4, !PT ;  /* 0x00000004cb047209 */ /* 0x000fe40007810000 */
[----:B------:R-:W-:Y:S02]  /*3800*/  FSEL R13, R13, RZ, P1 ;  /* 0x000000ff0d0d7208 */ /* 0x000fe40000800000 */
[----:B------:R-:W-:-:S03]  /*3810*/  FMNMX.FTZ R4, R202, R4, !PT ;  /* 0x00000004ca047209 */ /* 0x000fc60007810000 */
[----:B------:R-:W-:Y:S01]  /*3820*/  FFMA.FTZ R5, R12, c[0x0][0x23c], -R13 ;  /* 0x00008f000c057a23 */ /* 0x000fe2000001080d */
[----:B------:R-:W-:-:S03]  /*3830*/  FMNMX.FTZ R4, R201, R4, !PT ;  /* 0x00000004c9047209 */ /* 0x000fc60007810000 */
[----:B------:R1:W-:Y:S01]  /*3840*/  MUFU.EX2 R9, R5 ;  /* 0x0000000500097308 */ /* 0x0003e20000000800 */
[----:B------:R-:W-:Y:S02]  /*3850*/  FMNMX.FTZ R4, R200, R4, !PT ;  /* 0x00000004c8047209 */ /* 0x000fe40007810000 */
[----:B-1----:R-:W-:Y:S01]  /*3860*/  FMNMX.FTZ R5, R3, R6, !PT ;  /* 0x0000000603057209 */ /* 0x002fe20007810000 */
[----:B------:R-:W-:Y:S01]  /*3870*/  FFMA.FTZ R6, R56, c[0x0][0x23c], -R13 ;  /* 0x00008f0038067a23 */ /* 0x000fe2000001080d */
[----:B--2---:R-:W-:Y:S02]  /*3880*/  FMNMX.FTZ R3, R7, R8, !PT ;  /* 0x0000000807037209 */ /* 0x004fe40007810000 */
[----:B------:R-:W1:Y:S01]  /*3890*/  SHFL.BFLY PT, R7, R4, 0x2, 0x1f ;  /* 0x0c401f0004077f89 */ /* 0x000e6200000e0000 */
[----:B------:R2:W-:Y:S01]  /*38a0*/  MUFU.EX2 R249, R6 ;  /* 0x0000000600f97308 */ /* 0x0005e20000000800 */
[C---:B------:R-:W-:Y:S01]  /*38b0*/  FSETP.NEU.FTZ.AND P1, PT, R3.reuse, -INF , PT ;  /* 0xff8000000300780b */ /* 0x040fe20003f3d000 */
[----:B------:R-:W-:Y:S01]  /*38c0*/  FMUL.FTZ R12, R3, c[0x0][0x23c] ;  /* 0x00008f00030c7a20 */ /* 0x000fe20000410000 */
[----:B------:R-:W3:Y:S04]  /*38d0*/  SHFL.BFLY PT, R8, R5, 0x1, 0x1f ;  /* 0x0c201f0005087f89 */ /* 0x000ee800000e0000 */
[----:B------:R-:W-:-:S05]  /*38e0*/  FSEL R12, R12, RZ, P1 ;  /* 0x000000ff0c0c7208 */ /* 0x000fca0000800000 */
[--C-:B------:R-:W-:Y:S02]  /*38f0*/  FFMA.FTZ R0, R57, c[0x0][0x23c], -R12.reuse ;  /* 0x00008f0039007a23 */ /* 0x100fe4000001080c */
[----:B------:R-:W-:Y:S02]  /*3900*/  FFMA.FTZ R2, R49, c[0x0][0x23c], -R12 ;  /* 0x00008f0031027a23 */ /* 0x000fe4000001080c */
[----:B------:R4:W-:Y:S01]  /*3910*/  MUFU.EX2 R246, R0 ;  /* 0x0000000000f67308 */ /* 0x0009e20000000800 */
[----:B--2---:R-:W-:Y:S01]  /*3920*/  FFMA.FTZ R6, R48, c[0x0][0x23c], -R13 ;  /* 0x00008f0030067a23 */ /* 0x004fe2000001080d */
[----:B-1----:R-:W-:-:S06]  /*3930*/  FMNMX.FTZ R4, R4, R7, !PT ;  /* 0x0000000704047209 */ /* 0x002fcc0007810000 */
[----:B------:R1:W-:Y:S01]  /*3940*/  MUFU.EX2 R250, R6 ;  /* 0x0000000600fa7308 */ /* 0x0003e20000000800 */
[----:B---3--:R-:W-:Y:S02]  /*3950*/  FMNMX.FTZ R104, R5, R8, !PT ;  /* 0x0000000805687209 */ /* 0x008fe40007810000 */
[----:B------:R-:W2:Y:S02]  /*3960*/  SHFL.BFLY PT, R5, R4, 0x1, 0x1f ;  /* 0x0c201f0004057f89 */ /* 0x000ea400000e0000 */
[----:B------:R-:W-:Y:S01]  /*3970*/  FSETP.NEU.FTZ.AND P1, PT, R104, -INF , PT ;  /* 0xff8000006800780b */ /* 0x000fe20003f3d000 */
[----:B----4-:R-:W-:Y:S02]  /*3980*/  FFMA.FTZ R0, R58, c[0x0][0x23c], -R12 ;  /* 0x00008f003a007a23 */ /* 0x010fe4000001080c */
[----:B------:R-:W-:Y:S01]  /*3990*/  MUFU.EX2 R247, R2 ;  /* 0x0000000200f77308 */ /* 0x000fe20000000800 */
[----:B-1----:R-:W-:-:S07]  /*39a0*/  FFMA.FTZ R6, R28, c[0x0][0x23c], -R13 ;  /* 0x00008f001c067a23 */ /* 0x002fce000001080d */
[----:B------:R1:W3:Y:S01]  /*39b0*/  MUFU.EX2 R245, R0 ;  /* 0x0000000000f57308 */ /* 0x0002e20000000800 */
[----:B------:R-:W4:Y:S07]  /*39c0*/  LDSM.16.MT88.4 R28, [R220+0x9000] ;  /* 0x00900000dc1c783b */ /* 0x000f2e0000004200 */
[----:B------:R5:W4:Y:S01]  /*39d0*/  MUFU.EX2 R43, R6 ;  /* 0x00000006002b7308 */ /* 0x000b220000000800 */
[----:B--2---:R-:W-:Y:S01]  /*39e0*/  FMNMX.FTZ R103, R4, R5, !PT ;  /* 0x0000000504677209 */ /* 0x004fe20007810000 */
[----:B-1----:R-:W-:Y:S01]  /*39f0*/  FMUL.FTZ R0, R104, c[0x0][0x23c] ;  /* 0x00008f0068007a20 */ /* 0x002fe20000410000 */
[----:B---3--:R-:W-:-:S04]  /*3a00*/  F2FP.BF16.PACK_AB R7, R247, R245 ;  /* 0x000000f5f707723e */ /* 0x008fc800000010ff */
[----:B------:R-:W-:Y:S02]  /*3a10*/  FSEL R0, R0, RZ, P1 ;  /* 0x000000ff00007208 */ /* 0x000fe40000800000 */
[----:B------:R-:W-:Y:S01]  /*3a20*/  FSETP.NEU.FTZ.AND P1, PT, R103, -INF , PT ;  /* 0xff8000006700780b */ /* 0x000fe20003f3d000 */
[----:B-----5:R-:W-:Y:S02]  /*3a30*/  FFMA.FTZ R6, R18, c[0x0][0x23c], -R12 ;  /* 0x00008f0012067a23 */ /* 0x020fe4000001080c */
[--C-:B------:R-:W-:Y:S01]  /*3a40*/  FFMA.FTZ R2, R19, c[0x0][0x23c], -R0.reuse ;  /* 0x00008f0013027a23 */ /* 0x100fe20000010800 */
[----:B------:R-:W-:Y:S01]  /*3a50*/  MOV R19, R9 ;  /* 0x0000000900137202 */ /* 0x000fe20000000f00 */
[----:B------:R-:W-:Y:S01]  /*3a60*/  FFMA.FTZ R8, R65, c[0x0][0x23c], -R0 ;  /* 0x00008f0041087a23 */ /* 0x000fe20000010800 */
[----:B------:R4:W1:Y:S01]  /*3a70*/  MUFU.EX2 R248, R6 ;  /* 0x0000000600f87308 */ /* 0x0008620000000800 */
[----:B------:R-:W-:Y:S01]  /*3a80*/  FFMA.FTZ R18, R176, c[0x0][0x23c], -R12 ;  /* 0x00008f00b0127a23 */ /* 0x000fe2000001080c */
[----:B------:R-:W-:-:S06]  /*3a90*/  F2FP.BF16.PACK_AB R4, R249, R19 ;  /* 0x00000013f904723e */ /* 0x000fcc00000010ff */
[----:B------:R2:W-:Y:S08]  /*3aa0*/  MUFU.EX2 R242, R2 ;  /* 0x0000000200f27308 */ /* 0x0005f00000000800 */
[----:B------:R3:W-:Y:S01]  /*3ab0*/  MUFU.EX2 R243, R8 ;  /* 0x0000000800f37308 */ /* 0x0007e20000000800 */
[----:B----4-:R-:W-:Y:S02]  /*3ac0*/  F2FP.BF16.PACK_AB R6, R43, R250 ;  /* 0x000000fa2b06723e */ /* 0x010fe400000010ff */
[----:B-1----:R-:W-:Y:S01]  /*3ad0*/  F2FP.BF16.PACK_AB R5, R246, R248 ;  /* 0x000000f8f605723e */ /* 0x002fe200000010ff */
[----:B--2---:R-:W-:-:S04]  /*3ae0*/  FFMA.FTZ R2, R64, c[0x0][0x23c], -R0 ;  /* 0x00008f0040027a23 */ /* 0x004fc80000010800 */
[----:B------:R1:W-:Y:S02]  /*3af0*/  MUFU.EX2 R206, R18 ;  /* 0x0000001200ce7308 */ /* 0x0003e40000000800 */
[----:B------:R-:W-:Y:S01]  /*3b00*/  HMMA.16816.F32.BF16 R124, R4, R28, RZ ;  /* 0x0000001c047c723c */ /* 0x000fe200000418ff */
[----:B---3--:R-:W-:-:S05]  /*3b10*/  FFMA.FTZ R8, R59, c[0x0][0x23c], -R0 ;  /* 0x00008f003b087a23 */ /* 0x008fca0000010800 */
[----:B------:R2:W-:Y:S02]  /*3b20*/  MUFU.EX2 R237, R2 ;  /* 0x0000000200ed7308 */ /* 0x0005e40000000800 */
[C---:B------:R-:W-:Y:S06]  /*3b30*/  HMMA.16816.F32.BF16 R120, R4.reuse, R20, RZ ;  /* 0x000000140478723c */ /* 0x040fec00000418ff */
[----:B------:R-:W3:Y:S02]  /*3b40*/  MUFU.EX2 R244, R8 ;  /* 0x0000000800f47308 */ /* 0x000ee40000000800 */
[----:B------:R-:W-:Y:S01]  /*3b50*/  HMMA.16816.F32.BF16 R116, R4, R24, RZ ;  /* 0x000000180474723c */ /* 0x000fe200000418ff */
[----:B-1----:R-:W-:-:S02]  /*3b60*/  FFMA.FTZ R18, R177, c[0x0][0x23c], -R12 ;  /* 0x00008f00b1127a23 */ /* 0x002fc4000001080c */
[----:B--2---:R-:W-:-:S05]  /*3b70*/  FMUL.FTZ R2, R103, c[0x0][0x23c] ;  /* 0x00008f0067027a20 */ /* 0x004fca0000410000 */
[----:B------:R-:W-:Y:S01]  /*3b80*/  HMMA.16816.F32.BF16 R112, R4, R32, RZ ;  /* 0x000000200470723c */ /* 0x000fe200000418ff */
[----:B------:R1:W-:Y:S01]  /*3b90*/  MUFU.EX2 R207, R18 ;  /* 0x0000001200cf7308 */ /* 0x0003e20000000800 */
[----:B------:R-:W-:Y:S02]  /*3ba0*/  FSEL R2, R2, RZ, P1 ;  /* 0x000000ff02027208 */ /* 0x000fe40000800000 */
[----:B---3--:R-:W-:-:S04]  /*3bb0*/  F2FP.BF16.PACK_AB R10, R244, R243 ;  /* 0x000000f3f40a723e */ /* 0x008fc800000010ff */
[----:B------:R-:W-:Y:S01]  /*3bc0*/  HMMA.16816.F32.BF16 R108, R4, R36, RZ ;  /* 0x00000024046c723c */ /* 0x000fe200000418ff */
[----:B------:R-:W-:-:S04]  /*3bd0*/  FFMA.FTZ R8, R40, c[0x0][0x23c], -R2 ;  /* 0x00008f0028087a23 */ /* 0x000fc80000010802 */
[----:B------:R2:W-:Y:S03]  /*3be0*/  MUFU.EX2 R234, R8 ;  /* 0x0000000800ea7308 */ /* 0x0005e60000000800 */
[----:B------:R-:W-:Y:S01]  /*3bf0*/  HMMA.16816.F32.BF16 R96, R4, R44, RZ ;  /* 0x0000002c0460723c */ /* 0x000fe200000418ff */
[----:B-1----:R-:W-:-:S04]  /*3c00*/  FFMA.FTZ R18, R184, c[0x0][0x23c], -R0 ;  /* 0x00008f00b8127a23 */ /* 0x002fc80000010800 */
[----:B------:R1:W-:Y:S03]  /*3c10*/  MUFU.EX2 R205, R18 ;  /* 0x0000001200cd7308 */ /* 0x0003e60000000800 */
[----:B------:R-:W-:Y:S01]  /*3c20*/  HMMA.16816.F32.BF16 R92, R4, R30, RZ ;  /* 0x0000001e045c723c */ /* 0x000fe200000418ff */
[----:B--2---:R-:W-:-:S07]  /*3c30*/  FFMA.FTZ R8, R66, c[0x0][0x23c], -R2 ;  /* 0x00008f0042087a23 */ /* 0x004fce0000010802 */
[----:B------:R-:W-:Y:S01]  /*3c40*/  HMMA.16816.F32.BF16 R88, R4, R22, RZ ;  /* 0x000000160458723c */ /* 0x000fe200000418ff */
[----:B------:R2:W3:Y:S01]  /*3c50*/  MUFU.EX2 R233, R8 ;  /* 0x0000000800e97308 */ /* 0x0004e20000000800 */
[----:B-1----:R-:W-:-:S06]  /*3c60*/  FFMA.FTZ R18, R181, c[0x0][0x23c], -R0 ;  /* 0x00008f00b5127a23 */ /* 0x002fcc0000010800 */
[C---:B------:R-:W-:Y:S01]  /*3c70*/  HMMA.16816.F32.BF16 R84, R4.reuse, R26, RZ ;  /* 0x0000001a0454723c */ /* 0x040fe200000418ff */
[----:B------:R1:W-:Y:S07]  /*3c80*/  MUFU.EX2 R204, R18 ;  /* 0x0000001200cc7308 */ /* 0x0003ee0000000800 */
[----:B------:R-:W-:Y:S01]  /*3c90*/  HMMA.16816.F32.BF16 R80, R4, R34, RZ ;  /* 0x000000220450723c */ /* 0x000fe200000418ff */
[----:B--2---:R-:W-:Y:S01]  /*3ca0*/  FFMA.FTZ R8, R67, c[0x0][0x23c], -R2 ;  /* 0x00008f0043087a23 */ /* 0x004fe20000010802 */
[----:B---3--:R-:W-:-:S03]  /*3cb0*/  F2FP.BF16.PACK_AB R9, R233, R234 ;  /* 0x000000eae909723e */ /* 0x008fc600000010ff */
[----:B------:R2:W-:Y:S03]  /*3cc0*/  MUFU.EX2 R236, R8 ;  /* 0x0000000800ec7308 */ /* 0x0005e60000000800 */
[----:B------:R-:W-:Y:S01]  /*3cd0*/  HMMA.16816.F32.BF16 R76, R4, R38, RZ ;  /* 0x00000026044c723c */ /* 0x000fe200000418ff */
[----:B-1----:R-:W-:-:S04]  /*3ce0*/  FFMA.FTZ R18, R182, c[0x0][0x23c], -R0 ;  /* 0x00008f00b6127a23 */ /* 0x002fc80000010800 */
[----:B------:R1:W-:Y:S03]  /*3cf0*/  MUFU.EX2 R184, R18 ;  /* 0x0000001200b87308 */ /* 0x0003e60000000800 */
[----:B------:R-:W-:Y:S01]  /*3d00*/  HMMA.16816.F32.BF16 R68, R4, R46, RZ ;  /* 0x0000002e0444723c */ /* 0x000fe200000418ff */
[----:B--2---:R-:W-:-:S06]  /*3d10*/  FFMA.FTZ R8, R52, c[0x0][0x23c], -R2 ;  /* 0x00008f0034087a23 */ /* 0x004fcc0000010802 */
[----:B------:R-:W-:Y:S01]  /*3d20*/  FFMA.FTZ R4, R53, c[0x0][0x23c], -R13 ;  /* 0x00008f0035047a23 */ /* 0x000fe2000001080d */
[----:B------:R2:W3:Y:S01]  /*3d30*/  MUFU.EX2 R241, R8 ;  /* 0x0000000800f17308 */ /* 0x0004e20000000800 */
[----:B-1----:R-:W-:-:S07]  /*3d40*/  FFMA.FTZ R18, R180, c[0x0][0x23c], -R0 ;  /* 0x00008f00b4127a23 */ /* 0x002fce0000010800 */
[----:B------:R1:W-:Y:S01]  /*3d50*/  MUFU.EX2 R235, R4 ;  /* 0x0000000400eb7308 */ /* 0x0003e20000000800 */
[----:B--2---:R-:W-:-:S07]  /*3d60*/  F2FP.BF16.PACK_AB R8, R237, R242 ;  /* 0x000000f2ed08723e */ /* 0x004fce00000010ff */
[----:B------:R2:W-:Y:S01]  /*3d70*/  MUFU.EX2 R182, R18 ;  /* 0x0000001200b67308 */ /* 0x0005e20000000800 */
[----:B---3--:R-:W-:Y:S01]  /*3d80*/  F2FP.BF16.PACK_AB R11, R241, R236 ;  /* 0x000000ecf10b723e */ /* 0x008fe200000010ff */
[----:B-1----:R-:W-:-:S06]  /*3d90*/  FFMA.FTZ R4, R51, c[0x0][0x23c], -R13 ;  /* 0x00008f0033047a23 */ /* 0x002fcc000001080d */
[C---:B------:R-:W-:Y:S01]  /*3da0*/  HMMA.16816.F32.BF16 R72, R8.reuse, R28, RZ ;  /* 0x0000001c0848723c */ /* 0x040fe200000418ff */
[----:B------:R1:W-:Y:S07]  /*3db0*/  MUFU.EX2 R240, R4 ;  /* 0x0000000400f07308 */ /* 0x0003ee0000000800 */
[----:B------:R-:W-:Y:S01]  /*3dc0*/  HMMA.16816.F32.BF16 R140, R8, R30, RZ ;  /* 0x0000001e088c723c */ /* 0x000fe200000418ff */
[----:B------:R-:W-:Y:S01]  /*3dd0*/  LDSM.16.MT88.4 R28, [R220+0x9400] ;  /* 0x00940000dc1c783b */ /* 0x000fe20000004200 */
[----:B--2---:R-:W-:-:S04]  /*3de0*/  FFMA.FTZ R18, R186, c[0x0][0x23c], -R2 ;  /* 0x00008f00ba127a23 */ /* 0x004fc80000010802 */
[----:B------:R2:W-:Y:S02]  /*3df0*/  MUFU.EX2 R181, R18 ;  /* 0x0000001200b57308 */ /* 0x0005e40000000800 */
[----:B------:R-:W-:Y:S01]  /*3e00*/  HMMA.16816.F32.BF16 R64, R8, R20, RZ ;  /* 0x000000140840723c */ /* 0x000fe200000418ff */
[----:B-1----:R-:W-:-:S05]  /*3e10*/  FFMA.FTZ R4, R50, c[0x0][0x23c], -R13 ;  /* 0x00008f0032047a23 */ /* 0x002fca000001080d */
[----:B------:R1:W-:Y:S02]  /*3e20*/  MUFU.EX2 R239, R4 ;  /* 0x0000000400ef7308 */ /* 0x0003e40000000800 */
[----:B------:R-:W-:Y:S01]  /*3e30*/  HMMA.16816.F32.BF16 R132, R8, R22, RZ ;  /* 0x000000160884723c */ /* 0x000fe200000418ff */
[----:B------:R-:W3:Y:S01]  /*3e40*/  LDSM.16.MT88.4 R20, [R220+0xa400] ;  /* 0x00a40000dc14783b */ /* 0x000ee20000004200 */
[----:B--2---:R-:W-:Y:S01]  /*3e50*/  FFMA.FTZ R18, R187, c[0x0][0x23c], -R2 ;  /* 0x00008f00bb127a23 */ /* 0x004fe20000010802 */
[----:B------:R-:W-:-:S05]  /*3e60*/  MOV R187, R19 ;  /* 0x0000001300bb7202 */ /* 0x000fca0000000f00 */
[----:B------:R-:W-:Y:S01]  /*3e70*/  HMMA.16816.F32.BF16 R60, R8, R24, RZ ;  /* 0x00000018083c723c */ /* 0x000fe200000418ff */
[----:B------:R2:W-:Y:S01]  /*3e80*/  MUFU.EX2 R180, R18 ;  /* 0x0000001200b47308 */ /* 0x0005e20000000800 */
[----:B-1----:R-:W-:-:S06]  /*3e90*/  FFMA.FTZ R4, R41, c[0x0][0x23c], -R13 ;  /* 0x00008f0029047a23 */ /* 0x002fcc000001080d */
[C---:B------:R-:W-:Y:S01]  /*3ea0*/  HMMA.16816.F32.BF16 R128, R8.reuse, R26, RZ ;  /* 0x0000001a0880723c */ /* 0x040fe200000418ff */
[----:B------:R-:W-:Y:S01]  /*3eb0*/  LDSM.16.MT88.4 R24, [R222+0x9400] ;  /* 0x00940000de18783b */ /* 0x000fe20000004200 */
[----:B------:R1:W4:Y:S06]  /*3ec0*/  MUFU.EX2 R238, R4 ;  /* 0x0000000400ee7308 */ /* 0x00032c0000000800 */
[----:B------:R-:W-:Y:S01]  /*3ed0*/  HMMA.16816.F32.BF16 R56, R8, R32, RZ ;  /* 0x000000200838723c */ /* 0x000fe200000418ff */
[----:B--2---:R-:W-:-:S07]  /*3ee0*/  FFMA.FTZ R18, R185, c[0x0][0x23c], -R2 ;  /* 0x00008f00b9127a23 */ /* 0x004fce0000010802 */
[C---:B------:R-:W-:Y:S01]  /*3ef0*/  HMMA.16816.F32.BF16 R144, R8.reuse, R34, RZ ;  /* 0x000000220890723c */ /* 0x040fe200000418ff */
[----:B------:R-:W-:Y:S01]  /*3f00*/  LDSM.16.MT88.4 R32, [R222+0xa400] ;  /* 0x00a40000de20783b */ /* 0x000fe20000004200 */
[----:B-1----:R-:W-:Y:S01]  /*3f10*/  FFMA.FTZ R4, R105, c[0x0][0x23c], -R12 ;  /* 0x00008f0069047a23 */ /* 0x002fe2000001080c */
[----:B------:R-:W-:Y:S02]  /*3f20*/  MOV R105, R43 ;  /* 0x0000002b00697202 */ /* 0x000fe40000000f00 */
[----:B----4-:R-:W-:Y:S01]  /*3f30*/  F2FP.BF16.PACK_AB R6, R238, R239 ;  /* 0x000000efee06723e */ /* 0x010fe200000010ff */
[----:B------:R1:W-:Y:S02]  /*3f40*/  MUFU.EX2 R229, R4 ;  /* 0x0000000400e57308 */ /* 0x0003e40000000800 */
[----:B------:R-:W-:Y:S01]  /*3f50*/  HMMA.16816.F32.BF16 R52, R8, R36, RZ ;  /* 0x000000240834723c */ /* 0x000fe200000418ff */
[----:B------:R-:W-:-:S07]  /*3f60*/  MOV R186, R105 ;  /* 0x0000006900ba7202 */ /* 0x000fce0000000f00 */
[----:B------:R-:W-:Y:S01]  /*3f70*/  HMMA.16816.F32.BF16 R148, R8, R38, RZ ;  /* 0x000000260894723c */ /* 0x000fe200000418ff */
[----:B------:R-:W2:Y:S01]  /*3f80*/  LDSM.16.MT88.4 R36, [R220+0xb400] ;  /* 0x00b40000dc24783b */ /* 0x000ea20000004200 */
[----:B-1----:R-:W-:-:S06]  /*3f90*/  FFMA.FTZ R4, R101, c[0x0][0x23c], -R12 ;  /* 0x00008f0065047a23 */ /* 0x002fcc000001080c */
[C---:B------:R-:W-:Y:S01]  /*3fa0*/  HMMA.16816.F32.BF16 R48, R8.reuse, R44, RZ ;  /* 0x0000002c0830723c */ /* 0x040fe200000418ff */
[----:B------:R1:W4:Y:S07]  /*3fb0*/  MUFU.EX2 R232, R4 ;  /* 0x0000000400e87308 */ /* 0x00032e0000000800 */
[----:B------:R-:W-:Y:S07]  /*3fc0*/  HMMA.16816.F32.BF16 R152, R8, R46, RZ ;  /* 0x0000002e0898723c */ /* 0x000fee00000418ff */
[----:B------:R-:W-:-:S02]  /*3fd0*/  FFMA.FTZ R8, R136, c[0x0][0x23c], -R0 ;  /* 0x00008f0088087a23 */ /* 0x000fc40000010800 */
[----:B-1----:R-:W-:Y:S02]  /*3fe0*/  FFMA.FTZ R4, R100, c[0x0][0x23c], -R12 ;  /* 0x00008f0064047a23 */ /* 0x002fe4000001080c */
[----:B------:R1:W-:Y:S01]  /*3ff0*/  MUFU.EX2 R219, R8 ;  /* 0x0000000800db7308 */ /* 0x0003e20000000800 */
[----:B----4-:R-:W-:-:S07]  /*4000*/  F2FP.BF16.PACK_AB R5, R232, R229 ;  /* 0x000000e5e805723e */ /* 0x010fce00000010ff */
[----:B------:R4:W-:Y:S01]  /*4010*/  MUFU.EX2 R231, R4 ;  /* 0x0000000400e77308 */ /* 0x0009e20000000800 */
[----:B-1----:R-:W-:-:S07]  /*4020*/  FFMA.FTZ R8, R106, c[0x0][0x23c], -R0 ;  /* 0x00008f006a087a23 */ /* 0x002fce0000010800 */
[----:B------:R1:W-:Y:S01]  /*4030*/  MUFU.EX2 R218, R8 ;  /* 0x0000000800da7308 */ /* 0x0003e20000000800 */
[----:B----4-:R-:W-:Y:S02]  /*4040*/  FFMA.FTZ R4, R42, c[0x0][0x23c], -R12 ;  /* 0x00008f002a047a23 */ /* 0x010fe4000001080c */
[----:B------:R-:W4:Y:S05]  /*4050*/  LDSM.16.MT88.4 R40, [R222+0xb400] ;  /* 0x00b40000de28783b */ /* 0x000f2a0000004200 */
[----:B------:R5:W2:Y:S01]  /*4060*/  MUFU.EX2 R230, R4 ;  /* 0x0000000400e67308 */ /* 0x000aa20000000800 */
[----:B-1----:R-:W-:-:S07]  /*4070*/  FFMA.FTZ R8, R156, c[0x0][0x23c], -R2 ;  /* 0x00008f009c087a23 */ /* 0x002fce0000010802 */
[----:B------:R1:W-:Y:S01]  /*4080*/  MUFU.EX2 R216, R8 ;  /* 0x0000000800d87308 */ /* 0x0003e20000000800 */
[----:B-----5:R-:W-:Y:S01]  /*4090*/  FFMA.FTZ R4, R137, c[0x0][0x23c], -R0 ;  /* 0x00008f0089047a23 */ /* 0x020fe20000010800 */
[----:B--2---:R-:W-:-:S06]  /*40a0*/  F2FP.BF16.PACK_AB R7, R230, R231 ;  /* 0x000000e7e607723e */ /* 0x004fcc00000010ff */
[----:B------:R2:W-:Y:S01]  /*40b0*/  MUFU.EX2 R228, R4 ;  /* 0x0000000400e47308 */ /* 0x0005e20000000800 */
[----:B-1----:R-:W-:-:S07]  /*40c0*/  FFMA.FTZ R8, R169, c[0x0][0x23c], -R2 ;  /* 0x00008f00a9087a23 */ /* 0x002fce0000010802 */
[----:B------:R1:W-:Y:S01]  /*40d0*/  MUFU.EX2 R217, R8 ;  /* 0x0000000800d97308 */ /* 0x0003e20000000800 */
[----:B--2---:R-:W-:-:S07]  /*40e0*/  FFMA.FTZ R4, R138, c[0x0][0x23c], -R0 ;  /* 0x00008f008a047a23 */ /* 0x004fce0000010800 */
[----:B------:R2:W5:Y:S01]  /*40f0*/  MUFU.EX2 R227, R4 ;  /* 0x0000000400e37308 */ /* 0x0005620000000800 */
[----:B-1----:R-:W-:-:S07]  /*4100*/  FFMA.FTZ R8, R139, c[0x0][0x23c], -R2 ;  /* 0x00008f008b087a23 */ /* 0x002fce0000010802 */
[----:B------:R1:W-:Y:S01]  /*4110*/  MUFU.EX2 R215, R8 ;  /* 0x0000000800d77308 */ /* 0x0003e20000000800 */
[----:B--2---:R-:W-:-:S07]  /*4120*/  F2FP.BF16.PACK_AB R4, R240, R235 ;  /* 0x000000ebf004723e */ /* 0x004fce00000010ff */
[C---:B---3--:R-:W-:Y:S01]  /*4130*/  HMMA.16816.F32.BF16 R156, R4.reuse, R20, R116 ;  /* 0x00000014049c723c */ /* 0x048fe20000041874 */
[--C-:B-1----:R-:W-:Y:S02]  /*4140*/  FFMA.FTZ R8, R107, c[0x0][0x23c], -R2.reuse ;  /* 0x00008f006b087a23 */ /* 0x102fe40000010802 */
[----:B------:R1:W-:Y:S05]  /*4150*/  MUFU.EX2 R107, R18 ;  /* 0x00000012006b7308 */ /* 0x0003ea0000000800 */
[C---:B------:R-:W-:Y:S03]  /*4160*/  HMMA.16816.F32.BF16 R116, R4.reuse, R36, R108 ;  /* 0x000000240474723c */ /* 0x040fe6000004186c */
[----:B------:R2:W3:Y:S05]  /*4170*/  MUFU.EX2 R214, R8 ;  /* 0x0000000800d67308 */ /* 0x0004ea0000000800 */
[----:B------:R-:W-:Y:S01]  /*4180*/  HMMA.16816.F32.BF16 R160, R4, R24, R120 ;  /* 0x0000001804a0723c */ /* 0x000fe20000041878 */
[----:B-1----:R-:W-:-:S07]  /*4190*/  FFMA.FTZ R18, R183, c[0x0][0x23c], -R2 ;  /* 0x00008f00b7127a23 */ /* 0x002fce0000010802 */
[----:B----4-:R-:W-:Y:S01]  /*41a0*/  HMMA.16816.F32.BF16 R108, R4, R40, R96 ;  /* 0x00000028046c723c */ /* 0x010fe20000041860 */
[----:B------:R-:W-:Y:S01]  /*41b0*/  MUFU.EX2 R106, R18 ;  /* 0x00000012006a7308 */ /* 0x000fe20000000800 */
[----:B--2---:R-:W-:-:S06]  /*41c0*/  FFMA.FTZ R8, R171, c[0x0][0x23c], -R13 ;  /* 0x00008f00ab087a23 */ /* 0x004fcc000001080d */
        /* <DEDUP_REMOVED lines=14> */
[----:B------:R1:W-:Y:S02]  /*42b0*/  MUFU.EX2 R210, R8 ;  /* 0x0000000800d27308 */ /* 0x0003e40000000800 */
[----:B-----5:R-:W-:Y:S02]  /*42c0*/  F2FP.BF16.PACK_AB R4, R227, R228 ;  /* 0x000000e4e304723e */ /* 0x020fe400000010ff */
[----:B------:R-:W-:Y:S02]  /*42d0*/  F2FP.BF16.PACK_AB R5, R217, R216 ;  /* 0x000000d8d905723e */ /* 0x000fe400000010ff */
[----:B------:R-:W-:Y:S02]  /*42e0*/  F2FP.BF16.PACK_AB R6, R218, R219 ;  /* 0x000000dbda06723e */ /* 0x000fe400000010ff */
[----:B---3--:R-:W-:-:S07]  /*42f0*/  F2FP.BF16.PACK_AB R7, R214, R215 ;  /* 0x000000d7d607723e */ /* 0x008fce00000010ff */
[----:B------:R-:W-:Y:S01]  /*4300*/  HMMA.16816.F32.BF16 R80, R4, R28, R72 ;  /* 0x0000001c0450723c */ /* 0x000fe20000041848 */
[----:B-1----:R-:W-:-:S04]  /*4310*/  FFMA.FTZ R8, R178, c[0x0][0x23c], -R12 ;  /* 0x00008f00b2087a23 */ /* 0x002fc8000001080c */
[----:B------:R1:W-:Y:S03]  /*4320*/  MUFU.EX2 R209, R8 ;  /* 0x0000000800d17308 */ /* 0x0003e60000000800 */
[C---:B------:R-:W-:Y:S08]  /*4330*/  HMMA.16816.F32.BF16 R76, R4.reuse, R24, R64 ;  /* 0x00000018044c723c */ /* 0x040ff00000041840 */
[----:B------:R-:W-:Y:S01]  /*4340*/  HMMA.16816.F32.BF16 R68, R4, R32, R56 ;  /* 0x000000200444723c */ /* 0x000fe20000041838 */
[----:B-1----:R-:W-:-:S07]  /*4350*/  FFMA.FTZ R8, R179, c[0x0][0x23c], -R12 ;  /* 0x00008f00b3087a23 */ /* 0x002fce000001080c */
[C---:B------:R-:W-:Y:S01]  /*4360*/  HMMA.16816.F32.BF16 R172, R4.reuse, R40, R48 ;  /* 0x0000002804ac723c */ /* 0x040fe20000041830 */
[----:B------:R1:W3:Y:S07]  /*4370*/  MUFU.EX2 R208, R8 ;  /* 0x0000000800d07308 */ /* 0x0002ee0000000800 */
[C---:B------:R-:W-:Y:S08]  /*4380*/  HMMA.16816.F32.BF16 R72, R4.reuse, R20, R60 ;  /* 0x000000140448723c */ /* 0x040ff0000004183c */
[C---:B------:R-:W-:Y:S01]  /*4390*/  HMMA.16816.F32.BF16 R64, R4.reuse, R36, R52 ;  /* 0x000000240440723c */ /* 0x040fe20000041834 */
[----:B-1----:R-:W-:Y:S07]  /*43a0*/  LDSM.16.MT88.4 R8, [R222+0x9800] ;  /* 0x00980000de08783b */ /* 0x002fee0000004200 */
[C---:B------:R-:W-:Y:S01]  /*43b0*/  HMMA.16816.F32.BF16 R48, R4.reuse, R22, R128 ;  /* 0x000000160430723c */ /* 0x040fe20000041880 */
[----:B------:R-:W1:Y:S07]  /*43c0*/  LDSM.16.MT88.4 R20, [R220+0x9800] ;  /* 0x00980000dc14783b */ /* 0x000e6e0000004200 */
[C---:B------:R-:W-:Y:S01]  /*43d0*/  HMMA.16816.F32.BF16 R56, R4.reuse, R38, R148 ;  /* 0x000000260438723c */ /* 0x040fe20000041894 */
[----:B------:R-:W4:Y:S07]  /*43e0*/  LDSM.16.MT88.4 R36, [R222+0xb800] ;  /* 0x00b80000de24783b */ /* 0x000f2e0000004200 */
[C---:B------:R-:W-:Y:S01]  /*43f0*/  HMMA.16816.F32.BF16 R60, R4.reuse, R30, R140 ;  /* 0x0000001e043c723c */ /* 0x040fe2000004188c */
[----:B------:R-:W-:Y:S04]  /*4400*/  LDSM.16.MT88.4 R28, [R222+0xa800] ;  /* 0x00a80000de1c783b */ /* 0x000fe80000004200 */
[----:B------:R-:W-:Y:S03]  /*4410*/  LDSM.16.MT88.4 R140, [R222+0x9c00] ;  /* 0x009c0000de8c783b */ /* 0x000fe60000004200 */
[C---:B------:R-:W-:Y:S01]  /*4420*/  HMMA.16816.F32.BF16 R52, R4.reuse, R26, R132 ;  /* 0x0000001a0434723c */ /* 0x040fe20000041884 */
[----:B------:R-:W5:Y:S07]  /*4430*/  LDSM.16.MT88.4 R24, [R220+0xa800] ;  /* 0x00a80000dc18783b */ /* 0x000f6e0000004200 */
[C---:B------:R-:W-:Y:S01]  /*4440*/  HMMA.16816.F32.BF16 R44, R4.reuse, R34, R144 ;  /* 0x00000022042c723c */ /* 0x040fe20000041890 */
[----:B------:R-:W4:Y:S07]  /*4450*/  LDSM.16.MT88.4 R32, [R220+0xb800] ;  /* 0x00b80000dc20783b */ /* 0x000f2e0000004200 */
[----:B------:R-:W-:Y:S07]  /*4460*/  HMMA.16816.F32.BF16 R40, R4, R42, R152 ;  /* 0x0000002a0428723c */ /* 0x000fee0000041898 */
[----:B--2---:R-:W-:-:S02]  /*4470*/  F2FP.BF16.PACK_AB R4, R212, R213 ;  /* 0x000000d5d404723e */ /* 0x004fc400000010ff */
[----:B---3--:R-:W-:Y:S02]  /*4480*/  F2FP.BF16.PACK_AB R5, R208, R209 ;  /* 0x000000d1d005723e */ /* 0x008fe400000010ff */
[----:B------:R-:W-:Y:S02]  /*4490*/  F2FP.BF16.PACK_AB R6, R210, R211 ;  /* 0x000000d3d206723e */ /* 0x000fe400000010ff */
[----:B------:R-:W-:-:S07]  /*44a0*/  F2FP.BF16.PACK_AB R7, R207, R206 ;  /* 0x000000cecf07723e */ /* 0x000fce00000010ff */
[C---:B-1----:R-:W-:Y:S08]  /*44b0*/  HMMA.16816.F32.BF16 R112, R4.reuse, R20, R164 ;  /* 0x000000140470723c */ /* 0x042ff000000418a4 */
[C---:B------:R-:W-:Y:S08]  /*44c0*/  HMMA.16816.F32.BF16 R132, R4.reuse, R8, R160 ;  /* 0x000000080484723c */ /* 0x040ff000000418a0 */
[C---:B----4-:R-:W-:Y:S08]  /*44d0*/  HMMA.16816.F32.BF16 R176, R4.reuse, R36, R108 ;  /* 0x0000002404b0723c */ /* 0x050ff0000004186c */
[C---:B-----5:R-:W-:Y:S01]  /*44e0*/  HMMA.16816.F32.BF16 R148, R4.reuse, R24, R156 ;  /* 0x000000180494723c */ /* 0x060fe2000004189c */
[----:B------:R-:W1:Y:S07]  /*44f0*/  LDSM.16.MT88.4 R156, [R220+0xac00] ;  /* 0x00ac0000dc9c783b */ /* 0x000e6e0000004200 */
[C---:B------:R-:W-:Y:S01]  /*4500*/  HMMA.16816.F32.BF16 R164, R4.reuse, R28, R124 ;  /* 0x0000001c04a4723c */ /* 0x040fe2000004187c */
[----:B------:R-:W-:Y:S07]  /*4510*/  LDSM.16.MT88.4 R124, [R220+0x9c00] ;  /* 0x009c0000dc7c783b */ /* 0x000fee0000004200 */
[C---:B------:R-:W-:Y:S08]  /*4520*/  HMMA.16816.F32.BF16 R160, R4.reuse, R32, R116 ;  /* 0x0000002004a0723c */ /* 0x040ff00000041874 */
[C---:B------:R-:W-:Y:S08]  /*4530*/  HMMA.16816.F32.BF16 R120, R4.reuse, R22, R120 ;  /* 0x000000160478723c */ /* 0x040ff00000041878 */
[C---:B------:R-:W-:Y:S08]  /*4540*/  HMMA.16816.F32.BF16 R136, R4.reuse, R10, R136 ;  /* 0x0000000a0488723c */ /* 0x040ff00000041888 */
[C---:B------:R-:W-:Y:S08]  /*4550*/  HMMA.16816.F32.BF16 R96, R4.reuse, R26, R96 ;  /* 0x0000001a0460723c */ /* 0x040ff00000041860 */
[C---:B------:R-:W-:Y:S08]  /*4560*/  HMMA.16816.F32.BF16 R168, R4.reuse, R30, R92 ;  /* 0x0000001e04a8723c */ /* 0x040ff0000004185c */
[C---:B------:R-:W-:Y:S08]  /*4570*/  HMMA.16816.F32.BF16 R88, R4.reuse, R34, R88 ;  /* 0x000000220458723c */ /* 0x040ff00000041858 */
[----:B------:R-:W-:Y:S07]  /*4580*/  HMMA.16816.F32.BF16 R108, R4, R38, R84 ;  /* 0x00000026046c723c */ /* 0x000fee0000041854 */
[----:B------:R-:W-:-:S02]  /*4590*/  F2FP.BF16.PACK_AB R4, R204, R205 ;  /* 0x000000cdcc04723e */ /* 0x000fc400000010ff */
[----:B------:R-:W-:Y:S02]  /*45a0*/  F2FP.BF16.PACK_AB R5, R180, R181 ;  /* 0x000000b5b405723e */ /* 0x000fe400000010ff */
[----:B------:R-:W-:Y:S02]  /*45b0*/  F2FP.BF16.PACK_AB R6, R182, R184 ;  /* 0x000000b8b606723e */ /* 0x000fe400000010ff */
[----:B------:R-:W-:-:S07]  /*45c0*/  F2FP.BF16.PACK_AB R7, R106, R107 ;  /* 0x0000006b6a07723e */ /* 0x000fce00000010ff */
[C---:B------:R-:W-:Y:S07]  /*45d0*/  HMMA.16816.F32.BF16 R128, R4.reuse, R8, R76 ;  /* 0x000000080480723c */ /* 0x040fee000004184c */
[--C-:B------:R-:W-:Y:S01]  /*45e0*/  FFMA.FTZ R8, R191, c[0x0][0x23c], -R13.reuse ;  /* 0x00008f00bf087a23 */ /* 0x100fe2000001080d */
[C---:B------:R-:W-:Y:S03]  /*45f0*/  HMMA.16816.F32.BF16 R48, R4.reuse, R26, R48 ;  /* 0x0000001a0430723c */ /* 0x040fe60000041830 */
[----:B------:R2:W-:Y:S05]  /*4600*/  MUFU.EX2 R105, R8 ;  /* 0x0000000800697308 */ /* 0x0005ea0000000800 */
[C---:B------:R-:W-:Y:S08]  /*4610*/  HMMA.16816.F32.BF16 R144, R4.reuse, R24, R72 ;  /* 0x000000180490723c */ /* 0x040ff00000041848 */
[----:B------:R-:W-:Y:S01]  /*4620*/  HMMA.16816.F32.BF16 R60, R4, R22, R60 ;  /* 0x00000016043c723c */ /* 0x000fe2000004183c */
[----:B--2---:R-:W-:-:S04]  /*4630*/  FFMA.FTZ R8, R190, c[0x0][0x23c], -R13 ;  /* 0x00008f00be087a23 */ /* 0x004fc8000001080d */
[----:B------:R2:W3:Y:S03]  /*4640*/  MUFU.EX2 R101, R8 ;  /* 0x0000000800657308 */ /* 0x0004e60000000800 */
[C---:B------:R-:W-:Y:S01]  /*4650*/  HMMA.16816.F32.BF16 R116, R4.reuse, R20, R80 ;  /* 0x000000140474723c */ /* 0x040fe20000041850 */
[----:B------:R-:W4:Y:S07]  /*4660*/  LDSM.16.MT88.4 R80, [R220+0xbc00] ;  /* 0x00bc0000dc50783b */ /* 0x000f2e0000004200 */
[----:B------:R-:W-:Y:S01]  /*4670*/  HMMA.16816.F32.BF16 R52, R4, R10, R52 ;  /* 0x0000000a0434723c */ /* 0x000fe20000041834 */
[----:B--2---:R-:W-:-:S07]  /*4680*/  FFMA.FTZ R8, R189, c[0x0][0x23c], -R13 ;  /* 0x00008f00bd087a23 */ /* 0x004fce000001080d */
[C---:B------:R-:W-:Y:S01]  /*4690*/  HMMA.16816.F32.BF16 R68, R4.reuse, R28, R68 ;  /* 0x0000001c0444723c */ /* 0x040fe20000041844 */
[----:B---3--:R-:W-:Y:S01]  /*46a0*/  F2FP.BF16.PACK_AB R92, R101, R105 ;  /* 0x00000069655c723e */ /* 0x008fe200000010ff */
[----:B------:R2:W-:Y:S06]  /*46b0*/  MUFU.EX2 R100, R8 ;  /* 0x0000000800647308 */ /* 0x0005ec0000000800 */
[C---:B------:R-:W-:Y:S08]  /*46c0*/  HMMA.16816.F32.BF16 R44, R4.reuse, R30, R44 ;  /* 0x0000001e042c723c */ /* 0x040ff0000004182c */
[----:B------:R-:W-:Y:S01]  /*46d0*/  HMMA.16816.F32.BF16 R64, R4, R32, R64 ;  /* 0x000000200440723c */ /* 0x000fe20000041840 */
[----:B--2---:R-:W-:-:S04]  /*46e0*/  FFMA.FTZ R8, R188, c[0x0][0x23c], -R13 ;  /* 0x00008f00bc087a23 */ /* 0x004fc8000001080d */
[----:B------:R2:W3:Y:S03]  /*46f0*/  MUFU.EX2 R27, R8 ;  /* 0x00000008001b7308 */ /* 0x0004e60000000800 */
[C---:B------:R-:W-:Y:S08]  /*4700*/  HMMA.16816.F32.BF16 R56, R4.reuse, R34, R56 ;  /* 0x000000220438723c */ /* 0x040ff00000041838 */
[----:B------:R-:W-:Y:S01]  /*4710*/  HMMA.16816.F32.BF16 R84, R4, R36, R172 ;  /* 0x000000240454723c */ /* 0x000fe200000418ac */
[----:B------:R-:W5:Y:S01]  /*4720*/  LDSM.16.MT88.4 R172, [R222+0xac00] ;  /* 0x00ac0000deac783b */ /* 0x000f620000004200 */
[----:B--2---:R-:W-:-:S06]  /*4730*/  FFMA.FTZ R8, R194, c[0x0][0x23c], -R12 ;  /* 0x00008f00c2087a23 */ /* 0x004fcc000001080c */
[----:B------:R-:W-:Y:S01]  /*4740*/  HMMA.16816.F32.BF16 R40, R4, R38, R40 ;  /* 0x000000260428723c */ /* 0x000fe20000041828 */
[----:B---3--:R-:W-:Y:S01]  /*4750*/  F2FP.BF16.PACK_AB R94, R27, R100 ;  /* 0x000000641b5e723e */ /* 0x008fe200000010ff */
[----:B------:R2:W-:Y:S05]  /*4760*/  MUFU.EX2 R26, R8 ;  /* 0x00000008001a7308 */ /* 0x0005ea0000000800 */
[----:B------:R-:W-:Y:S02]  /*4770*/  FFMA.FTZ R4, R199, c[0x0][0x23c], -R0 ;  /* 0x00008f00c7047a23 */ /* 0x000fe40000010800 */
[----:B------:R-:W-:Y:S02]  /*4780*/  FADD.FTZ R5, R187, R249 ;  /* 0x000000f9bb057221 */ /* 0x000fe40000010000 */
[----:B------:R-:W-:Y:S01]  /*4790*/  FADD.FTZ R6, R248, R246 ;  /* 0x000000f6f8067221 */ /* 0x000fe20000010000 */
[----:B------:R-:W-:Y:S01]  /*47a0*/  MUFU.EX2 R20, R4 ;  /* 0x0000000400147308 */ /* 0x000fe20000000800 */
[----:B------:R-:W-:-:S02]  /*47b0*/  FADD.FTZ R5, R250, R5 ;  /* 0x00000005fa057221 */ /* 0x000fc40000010000 */
[----:B------:R-:W-:Y:S02]  /*47c0*/  FADD.FTZ R6, R245, R6 ;  /* 0x00000006f5067221 */ /* 0x000fe40000010000 */
[----:B------:R-:W-:Y:S02]  /*47d0*/  FADD.FTZ R5, R186, R5 ;  /* 0x00000005ba057221 */ /* 0x000fe40000010000 */
[----:B--2---:R-:W-:Y:S02]  /*47e0*/  FFMA.FTZ R8, R195, c[0x0][0x23c], -R12 ;  /* 0x00008f00c3087a23 */ /* 0x004fe4000001080c */
[----:B------:R-:W-:Y:S02]  /*47f0*/  FADD.FTZ R6, R247, R6 ;  /* 0x00000006f7067221 */ /* 0x000fe40000010000 */
[----:B------:R2:W3:Y:S01]  /*4800*/  MUFU.EX2 R25, R8 ;  /* 0x0000000800197308 */ /* 0x0004e20000000800 */
[----:B------:R-:W-:Y:S02]  /*4810*/  FADD.FTZ R5, R235, R5 ;  /* 0x00000005eb057221 */ /* 0x000fe40000010000 */
[----:B------:R-:W-:-:S02]  /*4820*/  FADD.FTZ R6, R229, R6 ;  /* 0x00000006e5067221 */ /* 0x000fc40000010000 */
[----:B--2---:R-:W-:Y:S01]  /*4830*/  FFMA.FTZ R8, R192, c[0x0][0x23c], -R12 ;  /* 0x00008f00c0087a23 */ /* 0x004fe2000001080c */
[----:B---3--:R-:W-:-:S03]  /*4840*/  F2FP.BF16.PACK_AB R93, R25, R26 ;  /* 0x0000001a195d723e */ /* 0x008fc600000010ff */
[----:B------:R2:W-:Y:S02]  /*4850*/  MUFU.EX2 R23, R8 ;  /* 0x0000000800177308 */ /* 0x0005e40000000800 */
[----:B--2---:R-:W-:-:S06]  /*4860*/  FFMA.FTZ R8, R193, c[0x0][0x23c], -R12 ;  /* 0x00008f00c1087a23 */ /* 0x004fcc000001080c */
[----:B------:R2:W3:Y:S02]  /*4870*/  MUFU.EX2 R24, R8 ;  /* 0x0000000800187308 */ /* 0x0004e40000000800 */
[----:B--2---:R-:W-:Y:S01]  /*4880*/  FFMA.FTZ R8, R197, c[0x0][0x23c], -R0 ;  /* 0x00008f00c5087a23 */ /* 0x004fe20000010800 */
[----:B---3--:R-:W-:-:S05]  /*4890*/  F2FP.BF16.PACK_AB R95, R24, R23 ;  /* 0x00000017185f723e */ /* 0x008fca00000010ff */
[----:B------:R2:W-:Y:S02]  /*48a0*/  MUFU.EX2 R22, R8 ;  /* 0x0000000800167308 */ /* 0x0005e40000000800 */
[C---:B-1----:R-:W-:Y:S08]  /*48b0*/  HMMA.16816.F32.BF16 R152, R92.reuse, R158, R96 ;  /* 0x0000009e5c98723c */ /* 0x042ff00000041860 */
[----:B----4-:R-:W-:Y:S01]  /*48c0*/  HMMA.16816.F32.BF16 R72, R92, R80, R160 ;  /* 0x000000505c48723c */ /* 0x010fe200000418a0 */
[----:B--2---:R-:W-:-:S02]  /*48d0*/  FFMA.FTZ R8, R196, c[0x0][0x23c], -R0 ;  /* 0x00008f00c4087a23 */ /* 0x004fc40000010800 */
[----:B------:R-:W-:Y:S02]  /*48e0*/  FFMA.FTZ R0, R198, c[0x0][0x23c], -R0 ;  /* 0x00008f00c6007a23 */ /* 0x000fe40000010800 */
[----:B------:R1:W2:Y:S03]  /*48f0*/  MUFU.EX2 R21, R8 ;  /* 0x0000000800157308 */ /* 0x0002a60000000800 */
[C---:B------:R-:W-:Y:S05]  /*4900*/  HMMA.16816.F32.BF16 R112, R92.reuse, R124, R112 ;  /* 0x0000007c5c70723c */ /* 0x040fea0000041870 */
[----:B------:R3:W4:Y:S03]  /*4910*/  MUFU.EX2 R19, R0 ;  /* 0x0000000000137308 */ /* 0x0007260000000800 */
[----:B------:R-:W-:Y:S01]  /*4920*/  HMMA.16816.F32.BF16 R120, R92, R126, R120 ;  /* 0x0000007e5c78723c */ /* 0x000fe20000041878 */
[----:B-1----:R-:W1:Y:S01]  /*4930*/  LDSM.16.MT88.4 R8, [R222+0xbc00] ;  /* 0x00bc0000de08783b */ /* 0x002e620000004200 */
[----:B--2---:R-:W-:-:S06]  /*4940*/  F2FP.BF16.PACK_AB R96, R21, R22 ;  /* 0x000000161560723e */ /* 0x004fcc00000010ff */
[----:B------:R-:W-:Y:S01]  /*4950*/  HMMA.16816.F32.BF16 R132, R92, R140, R132 ;  /* 0x0000008c5c84723c */ /* 0x000fe20000041884 */
[----:B---3--:R-:W-:Y:S01]  /*4960*/  FFMA.FTZ R0, R203, c[0x0][0x23c], -R2 ;  /* 0x00008f00cb007a23 */ /* 0x008fe20000010802 */
[----:B----4-:R-:W-:-:S06]  /*4970*/  F2FP.BF16.PACK_AB R98, R19, R20 ;  /* 0x000000141362723e */ /* 0x010fcc00000010ff */
[C---:B------:R-:W-:Y:S01]  /*4980*/  HMMA.16816.F32.BF16 R136, R92.reuse, R142, R136 ;  /* 0x0000008e5c88723c */ /* 0x040fe20000041888 */
[----:B------:R2:W-:Y:S07]  /*4990*/  MUFU.EX2 R18, R0 ;  /* 0x0000000000127308 */ /* 0x0005ee0000000800 */
[C---:B------:R-:W-:Y:S08]  /*49a0*/  HMMA.16816.F32.BF16 R148, R92.reuse, R156, R148 ;  /* 0x0000009c5c94723c */ /* 0x040ff00000041894 */
[----:B-----5:R-:W-:Y:S01]  /*49b0*/  HMMA.16816.F32.BF16 R164, R92, R172, R164 ;  /* 0x000000ac5ca4723c */ /* 0x020fe200000418a4 */
[----:B--2---:R-:W-:-:S04]  /*49c0*/  FFMA.FTZ R0, R202, c[0x0][0x23c], -R2 ;  /* 0x00008f00ca007a23 */ /* 0x004fc80000010802 */
[----:B------:R2:W3:Y:S03]  /*49d0*/  MUFU.EX2 R13, R0 ;  /* 0x00000000000d7308 */ /* 0x0004e60000000800 */
[C---:B------:R-:W-:Y:S08]  /*49e0*/  HMMA.16816.F32.BF16 R168, R92.reuse, R174, R168 ;  /* 0x000000ae5ca8723c */ /* 0x040ff000000418a8 */
[----:B------:R-:W-:Y:S01]  /*49f0*/  HMMA.16816.F32.BF16 R76, R92, R82, R88 ;  /* 0x000000525c4c723c */ /* 0x000fe20000041858 */
[--C-:B--2---:R-:W-:Y:S01]  /*4a00*/  FFMA.FTZ R0, R201, c[0x0][0x23c], -R2.reuse ;  /* 0x00008f00c9007a23 */ /* 0x104fe20000010802 */
[----:B---3--:R-:W-:Y:S01]  /*4a10*/  F2FP.BF16.PACK_AB R97, R13, R18 ;  /* 0x000000120d61723e */ /* 0x008fe200000010ff */
[----:B------:R-:W-:-:S05]  /*4a20*/  FFMA.FTZ R2, R200, c[0x0][0x23c], -R2 ;  /* 0x00008f00c8027a23 */ /* 0x000fca0000010802 */
[C---:B-1----:R-:W-:Y:S01]  /*4a30*/  HMMA.16816.F32.BF16 R88, R92.reuse, R8, R176 ;  /* 0x000000085c58723c */ /* 0x042fe200000418b0 */
[----:B------:R1:W-:Y:S07]  /*4a40*/  MUFU.EX2 R12, R0 ;  /* 0x00000000000c7308 */ /* 0x0003ee0000000800 */
[----:B------:R-:W-:Y:S01]  /*4a50*/  HMMA.16816.F32.BF16 R92, R92, R10, R108 ;  /* 0x0000000a5c5c723c */ /* 0x000fe2000004186c */
[----:B------:R2:W3:Y:S01]  /*4a60*/  MUFU.EX2 R7, R2 ;  /* 0x0000000200077308 */ /* 0x0004e20000000800 */
[----:B-1----:R-:W-:-:S04]  /*4a70*/  FADD.FTZ R0, R242, R237 ;  /* 0x000000edf2007221 */ /* 0x002fc80000010000 */
[----:B------:R-:W-:Y:S02]  /*4a80*/  FADD.FTZ R0, R243, R0 ;  /* 0x00000000f3007221 */ /* 0x000fe40000010000 */
[----:B--2---:R-:W-:Y:S01]  /*4a90*/  FADD.FTZ R2, R234, R233 ;  /* 0x000000e9ea027221 */ /* 0x004fe20000010000 */
[----:B---3--:R-:W-:Y:S01]  /*4aa0*/  F2FP.BF16.PACK_AB R99, R7, R12 ;  /* 0x0000000c0763723e */ /* 0x008fe200000010ff */
        /* <DEDUP_REMOVED lines=59> */
[----:B------:R1:W-:Y:S01]  /*4e60*/  STL [R1+0x8], R250 ;  /* 0x000008fa01007387 */ /* 0x0003e20000100800 */
[----:B------:R-:W-:Y:S01]  /*4e70*/  FADD.FTZ R0, R24, R0 ;  /* 0x0000000018007221 */ /* 0x000fe20000010000 */
[----:B------:R-:W-:Y:S02]  /*4e80*/  HMMA.16816.F32.BF16 R96, R96, R10, R40 ;  /* 0x0000000a6060723c */ /* 0x000fe40000041828 */
[----:B------:R1:W-:Y:S04]  /*4e90*/  STL [R1+0x14], R2 ;  /* 0x0000140201007387 */ /* 0x0003e80000100800 */
[----:B------:R1:W-:Y:S04]  /*4ea0*/  STL [R1+0xc], R249 ;  /* 0x00000cf901007387 */ /* 0x0003e80000100800 */
[----:B------:R1:W-:Y:S01]  /*4eb0*/  STL [R1+0x10], R0 ;  /* 0x0000100001007387 */ /* 0x0003e20000100800 */
[----:B------:R-:W-:Y:S06]  /*4ec0*/  @!P0 BRA `(.L_x_370) ;  /* 0x0000898000008947 */ /* 0x000fec0003800000 */
[----:B------:R-:W2:Y:S01]  /*4ed0*/  LDL.64 R186, [R1] ;  /* 0x0000000001ba7983 */ /* 0x000ea20000100a00 */
[----:B------:R-:W-:Y:S01]  /*4ee0*/  IADD3 R252, R251, -0x2, RZ ;  /* 0xfffffffefbfc7810 */ /* 0x000fe20007ffe0ff */
[----:B------:R-:W-:-:S04]  /*4ef0*/  DEPBAR.LE SB0, 0x0 ;  /* 0x000080000000791a */ /* 0x000fc80000000000 */
[----:B-1----:R-:W-:Y:S01]  /*4f00*/  SHF.R.S32.HI R0, RZ, 0x1f, R252 ;  /* 0x0000001fff007819 */ /* 0x002fe200000114fc */
[----:B------:R-:W-:-:S04]  /*4f10*/  IMAD R2, R252, UR11, RZ ;  /* 0x0000000bfc027c24 */ /* 0x000fc8000f8e02ff */
[----:B------:R-:W-:Y:S02]  /*4f20*/  IMAD R0, R0, UR12, R2 ;  /* 0x0000000c00007c24 */ /* 0x000fe4000f8e0202 */
[----:B------:R-:W-:Y:S01]  /*4f30*/  IMAD.U32 R2, RZ, RZ, UR4 ;  /* 0x00000004ff027e24 */ /* 0x000fe2000f8e00ff */
[----:B------:R-:W-:Y:S01]  /*4f40*/  BAR.SYNC.DEFER_BLOCKING 0x0 ;  /* 0x0000000000007b1d */ /* 0x000fe20000010000 */
[----:B--2---:R-:W-:-:S04]  /*4f50*/  IMAD.WIDE.U32 R6, R252, UR12, R186 ;  /* 0x0000000cfc067c25 */ /* 0x004fc8000f8e00ba */
[----:B------:R-:W-:Y:S01]  /*4f60*/  IMAD.IADD R0, R7, 0x1, R0 ;  /* 0x0000000107007824 */ /* 0x000fe200078e0200 */
[----:B------:R-:W-:Y:S01]  /*4f70*/  LEA R4, P0, R6, c[0x0][0x170], 0x1 ;  /* 0x00005c0006047a11 */ /* 0x000fe200078008ff */
[----:B------:R-:W-:-:S03]  /*4f80*/  IMAD.U32 R7, RZ, RZ, UR4 ;  /* 0x00000004ff077e24 */ /* 0x000fc6000f8e00ff */
[----:B------:R-:W-:Y:S01]  /*4f90*/  LEA.HI.X R5, R6, c[0x0][0x174], R0, 0x1, P0 ;  /* 0x00005d0006057a11 */ /* 0x000fe200000f0c00 */
[----:B------:R-:W-:Y:S01]  /*4fa0*/  IMAD.U32 R0, RZ, RZ, UR5 ;  /* 0x00000005ff007e24 */ /* 0x000fe2000f8e00ff */
        /* <DEDUP_REMOVED lines=15> */
[----:B------:R-:W5:Y:S04]  /*50a0*/  LDSM.16.M88.4 R40, [R221+0x6400] ;  /* 0x00640000dd28783b */ /* 0x000f680000000200 */
[----:B------:R-:W4:Y:S04]  /*50b0*/  LDSM.16.M88.4 R32, [R221+0x6c00] ;  /* 0x006c0000dd20783b */ /* 0x000f280000000200 */
[----:B-1----:R-:W-:Y:S04]  /*50c0*/  LDSM.16.M88.4 R4, [R225+0x1000] ;  /* 0x00100000e104783b */ /* 0x002fe80000000200 */
[----:B------:R-:W1:Y:S04]  /*50d0*/  LDSM.16.M88.4 R56, [R223+0x6800] ;  /* 0x00680000df38783b */ /* 0x000e680000000200 */
[----:B------:R-:W1:Y:S04]  /*50e0*/  LDSM.16.M88.4 R52, [R223+0x6000] ;  /* 0x00600000df34783b */ /* 0x000e680000000200 */
[----:B------:R-:W1:Y:S04]  /*50f0*/  LDSM.16.M88.4 R48, [R223+0x6400] ;  /* 0x00640000df30783b */ /* 0x000e680000000200 */
[----:B------:R-:W1:Y:S04]  /*5100*/  LDSM.16.M88.4 R60, [R223+0x6c00] ;  /* 0x006c0000df3c783b */ /* 0x000e680000000200 */
[----:B------:R-:W1:Y:S01]  /*5110*/  LDSM.16.M88.4 R24, [R225] ;  /* 0x00000000e118783b */ /* 0x000e620000000200 */
[-C--:B--2---:R-:W-:Y:S03]  /*5120*/  HMMA.16816.F32.BF16 R192, R20, R28.reuse, RZ ;  /* 0x0000001c14c0723c */ /* 0x084fe600000418ff */
[----:B------:R-:W0:Y:S05]  /*5130*/  LDGDEPBAR ;  /* 0x00000000000079af */ /* 0x000e2a0000000000 */
[C---:B---3--:R-:W-:Y:S08]  /*5140*/  HMMA.16816.F32.BF16 R188, R8.reuse, R28, RZ ;  /* 0x0000001c08bc723c */ /* 0x048ff000000418ff */
[-C--:B------:R-:W-:Y:S08]  /*5150*/  HMMA.16816.F32.BF16 R184, R8, R30.reuse, RZ ;  /* 0x0000001e08b8723c */ /* 0x080ff000000418ff */
[----:B------:R-:W-:Y:S08]  /*5160*/  HMMA.16816.F32.BF16 R244, R20, R30, RZ ;  /* 0x0000001e14f4723c */ /* 0x000ff000000418ff */
[C---:B----4-:R-:W-:Y:S08]  /*5170*/  HMMA.16816.F32.BF16 R108, R8.reuse, R36, RZ ;  /* 0x00000024086c723c */ /* 0x050ff000000418ff */
[C---:B-----5:R-:W-:Y:S08]  /*5180*/  HMMA.16816.F32.BF16 R180, R8.reuse, R40, RZ ;  /* 0x0000002808b4723c */ /* 0x060ff000000418ff */
[C---:B------:R-:W-:Y:S08]  /*5190*/  HMMA.16816.F32.BF16 R44, R8.reuse, R32, RZ ;  /* 0x00000020082c723c */ /* 0x040ff000000418ff */
[C---:B------:R-:W-:Y:S08]  /*51a0*/  HMMA.16816.F32.BF16 R176, R8.reuse, R42, RZ ;  /* 0x0000002a08b0723c */ /* 0x040ff000000418ff */
[C---:B------:R-:W-:Y:S08]  /*51b0*/  HMMA.16816.F32.BF16 R64, R8.reuse, R38, RZ ;  /* 0x000000260840723c */ /* 0x040ff000000418ff */
[----:B------:R-:W-:Y:S08]  /*51c0*/  HMMA.16816.F32.BF16 R28, R8, R34, RZ ;  /* 0x00000022081c723c */ /* 0x000ff000000418ff */
[----:B------:R-:W-:Y:S08]  /*51d0*/  HMMA.16816.F32.BF16 R8, R20, R40, RZ ;  /* 0x000000281408723c */ /* 0x000ff000000418ff */
[----:B-1----:R-:W-:Y:S08]  /*51e0*/  HMMA.16816.F32.BF16 R228, R4, R56, R108 ;  /* 0x0000003804e4723c */ /* 0x002ff0000004186c */
[C---:B------:R-:W-:Y:S08]  /*51f0*/  HMMA.16816.F32.BF16 R196, R20.reuse, R36, RZ ;  /* 0x0000002414c4723c */ /* 0x040ff000000418ff */
[C---:B------:R-:W-:Y:S01]  /*5200*/  HMMA.16816.F32.BF16 R232, R20.reuse, R38, RZ ;  /* 0x0000002614e8723c */ /* 0x040fe200000418ff */
[----:B------:R-:W-:Y:S07]  /*5210*/  LDSM.16.M88.4 R36, [R221+0x7c00] ;  /* 0x007c0000dd24783b */ /* 0x000fee0000000200 */
[----:B------:R-:W-:Y:S08]  /*5220*/  HMMA.16816.F32.BF16 R204, R20, R32, RZ ;  /* 0x0000002014cc723c */ /* 0x000ff000000418ff */
        /* <DEDUP_REMOVED lines=8> */
[----:B------:R-:W1:Y:S07]  /*52b0*/  LDSM.16.M88.4 R4, [R224+0x3000] ;  /* 0x00300000e004783b */ /* 0x000e6e0000000200 */
[C---:B------:R-:W-:Y:S01]  /*52c0*/  HMMA.16816.F32.BF16 R236, R20.reuse, R42, RZ ;  /* 0x0000002a14ec723c */ /* 0x040fe200000418ff */
[----:B------:R-:W-:Y:S07]  /*52d0*/  LDSM.16.M88.4 R40, [R221+0x7800] ;  /* 0x00780000dd28783b */ /* 0x000fee0000000200 */
[----:B------:R-:W-:Y:S01]  /*52e0*/  HMMA.16816.F32.BF16 R32, R20, R34, RZ ;  /* 0x000000221420723c */ /* 0x000fe200000418ff */
[----:B------:R-:W2:Y:S07]  /*52f0*/  LDSM.16.M88.4 R20, [R221+0x7000] ;  /* 0x00700000dd14783b */ /* 0x000eae0000000200 */
[C---:B------:R-:W-:Y:S08]  /*5300*/  HMMA.16816.F32.BF16 R64, R24.reuse, R52, R192 ;  /* 0x000000341840723c */ /* 0x040ff000000418c0 */
[C---:B------:R-:W-:Y:S01]  /*5310*/  HMMA.16816.F32.BF16 R192, R24.reuse, R48, R8 ;  /* 0x0000003018c0723c */ /* 0x040fe20000041808 */
[----:B------:R-:W3:Y:S07]  /*5320*/  LDSM.16.M88.4 R8, [R224+0x2000] ;  /* 0x00200000e008783b */ /* 0x000eee0000000200 */
[C---:B------:R-:W-:Y:S01]  /*5330*/  HMMA.16816.F32.BF16 R28, R24.reuse, R54, R244 ;  /* 0x00000036181c723c */ /* 0x040fe200000418f4 */
[----:B------:R-:W-:Y:S07]  /*5340*/  LDSM.16.M88.4 R52, [R223+0x7000] ;  /* 0x00700000df34783b */ /* 0x000fee0000000200 */
[C---:B------:R-:W-:Y:S08]  /*5350*/  HMMA.16816.F32.BF16 R180, R24.reuse, R60, R204 ;  /* 0x0000003c18b4723c */ /* 0x040ff000000418cc */
[C---:B------:R-:W-:Y:S01]  /*5360*/  HMMA.16816.F32.BF16 R60, R24.reuse, R62, R32 ;  /* 0x0000003e183c723c */ /* 0x040fe20000041820 */
[----:B------:R-:W4:Y:S07]  /*5370*/  LDSM.16.M88.4 R32, [R225+0x2000] ;  /* 0x00200000e120783b */ /* 0x000f2e0000000200 */
[----:B------:R-:W-:Y:S01]  /*5380*/  HMMA.16816.F32.BF16 R176, R24, R50, R236 ;  /* 0x0000003218b0723c */ /* 0x000fe200000418ec */
[----:B------:R-:W-:Y:S07]  /*5390*/  LDSM.16.M88.4 R48, [R221+0x8000] ;  /* 0x00800000dd30783b */ /* 0x000fee0000000200 */
[C---:B-1----:R-:W-:Y:S08]  /*53a0*/  HMMA.16816.F32.BF16 R236, R4.reuse, R36, R216 ;  /* 0x0000002404ec723c */ /* 0x042ff000000418d8 */
[C---:B--2---:R-:W-:Y:S08]  /*53b0*/  HMMA.16816.F32.BF16 R188, R4.reuse, R20, R188 ;  /* 0x0000001404bc723c */ /* 0x044ff000000418bc */
[C---:B------:R-:W-:Y:S08]  /*53c0*/  HMMA.16816.F32.BF16 R240, R4.reuse, R44, R240 ;  /* 0x0000002c04f0723c */ /* 0x040ff000000418f0 */
[C---:B------:R-:W-:Y:S08]  /*53d0*/  HMMA.16816.F32.BF16 R228, R4.reuse, R40, R228 ;  /* 0x0000002804e4723c */ /* 0x040ff000000418e4 */
[C---:B------:R-:W-:Y:S08]  /*53e0*/  HMMA.16816.F32.BF16 R204, R4.reuse, R22, R212 ;  /* 0x0000001604cc723c */ /* 0x040ff000000418d4 */
[C---:B------:R-:W-:Y:S08]  /*53f0*/  HMMA.16816.F32.BF16 R208, R4.reuse, R46, R208 ;  /* 0x0000002e04d0723c */ /* 0x040ff000000418d0 */
[C---:B------:R-:W-:Y:S08]  /*5400*/  HMMA.16816.F32.BF16 R216, R4.reuse, R42, R200 ;  /* 0x0000002a04d8723c */ /* 0x040ff000000418c8 */
[----:B------:R-:W-:Y:S08]  /*5410*/  HMMA.16816.F32.BF16 R108, R4, R38, R108 ;  /* 0x00000026046c723c */ /* 0x000ff0000004186c */
[C---:B---3--:R-:W-:Y:S08]  /*5420*/  HMMA.16816.F32.BF16 R4, R8.reuse, R20, R64 ;  /* 0x000000140804723c */ /* 0x048ff00000041840 */
[----:B------:R-:W-:Y:S01]  /*5430*/  HMMA.16816.F32.BF16 R64, R8, R22, R28 ;  /* 0x000000160840723c */ /* 0x000fe2000004181c */
[----:B------:R-:W1:Y:S04]  /*5440*/  LDSM.16.M88.4 R28, [R225+0x3000] ;  /* 0x00300000e11c783b */ /* 0x000e680000000200 */
[----:B------:R-:W-:Y:S03]  /*5450*/  LDSM.16.M88.4 R20, [R224+0x5000] ;  /* 0x00500000e014783b */ /* 0x000fe60000000200 */
[----:B------:R-:W-:Y:S01]  /*5460*/  HMMA.16816.F32.BF16 R184, R24, R56, R196 ;  /* 0x0000003818b8723c */ /* 0x000fe200000418c4 */
[----:B------:R-:W-:-:S02]  /*5470*/  IMAD.MOV.U32 R107, RZ, RZ, R108 ;  /* 0x000000ffff6b7224 */ /* 0x000fc400078e006c */
[----:B------:R-:W-:Y:S02]  /*5480*/  IMAD.MOV.U32 R105, RZ, RZ, R109 ;  /* 0x000000ffff697224 */ /* 0x000fe400078e006d */
[----:B------:R-:W-:Y:S02]  /*5490*/  IMAD.MOV.U32 R13, RZ, RZ, R110 ;  /* 0x000000ffff0d7224 */ /* 0x000fe400078e006e */
[----:B------:R-:W-:Y:S01]  /*54a0*/  IMAD.MOV.U32 R12, RZ, RZ, R111 ;  /* 0x000000ffff0c7224 */ /* 0x000fe200078e006f */
[----:B------:R-:W-:Y:S01]  /*54b0*/  HMMA.16816.F32.BF16 R56, R24, R58, R232 ;  /* 0x0000003a1838723c */ /* 0x000fe200000418e8 */
[----:B------:R-:W2:Y:S07]  /*54c0*/  LDSM.16.M88.4 R24, [R224+0x4000] ;  /* 0x00400000e018783b */ /* 0x000eae0000000200 */
[----:B----4-:R-:W-:Y:S08]  /*54d0*/  HMMA.16816.F32.BF16 R4, R32, R52, R4 ;  /* 0x000000342004723c */ /* 0x010ff00000041804 */
[C---:B------:R-:W-:Y:S08]  /*54e0*/  HMMA.16816.F32.BF16 R192, R8.reuse, R44, R192 ;  /* 0x0000002c08c0723c */ /* 0x040ff000000418c0 */
[C---:B------:R-:W-:Y:S08]  /*54f0*/  HMMA.16816.F32.BF16 R196, R8.reuse, R46, R176 ;  /* 0x0000002e08c4723c */ /* 0x040ff000000418b0 */
[C---:B------:R-:W-:Y:S08]  /*5500*/  HMMA.16816.F32.BF16 R184, R8.reuse, R40, R184 ;  /* 0x0000002808b8723c */ /* 0x040ff000000418b8 */
[C---:B------:R-:W-:Y:S01]  /*5510*/  HMMA.16816.F32.BF16 R212, R8.reuse, R42, R56 ;  /* 0x0000002a08d4723c */ /* 0x040fe20000041838 */
[----:B------:R-:W-:Y:S07]  /*5520*/  LDSM.16.M88.4 R40, [R223+0x7400] ;  /* 0x00740000df28783b */ /* 0x000fee0000000200 */
[C---:B------:R-:W-:Y:S08]  /*5530*/  HMMA.16816.F32.BF16 R232, R8.reuse, R36, R180 ;  /* 0x0000002408e8723c */ /* 0x040ff000000418b4 */
[----:B------:R-:W-:Y:S01]  /*5540*/  HMMA.16816.F32.BF16 R244, R8, R38, R60 ;  /* 0x0000002608f4723c */ /* 0x000fe2000004183c */
[----:B------:R-:W-:Y:S04]  /*5550*/  LDSM.16.M88.4 R36, [R223+0x8000] ;  /* 0x00800000df24783b */ /* 0x000fe80000000200 */
[----:B------:R-:W3:Y:S03]  /*5560*/  LDSM.16.M88.4 R8, [R225+0x4000] ;  /* 0x00400000e108783b */ /* 0x000ee60000000200 */
[----:B-1----:R-:W-:Y:S08]  /*5570*/  HMMA.16816.F32.BF16 R56, R28, R52, R188 ;  /* 0x000000341c38723c */ /* 0x002ff000000418bc */
[----:B--2---:R-:W-:Y:S01]  /*5580*/  HMMA.16816.F32.BF16 R44, R24, R48, R4 ;  /* 0x00000030182c723c */ /* 0x004fe20000041804 */
[----:B------:R-:W1:Y:S07]  /*5590*/  LDSM.16.M88.4 R4, [R225+0x5000] ;  /* 0x00500000e104783b */ /* 0x000e6e0000000200 */
[-C--:B------:R-:W-:Y:S08]  /*55a0*/  HMMA.16816.F32.BF16 R108, R28, R54.reuse, R204 ;  /* 0x000000361c6c723c */ /* 0x080ff000000418cc */
[----:B------:R-:W-:Y:S08]  /*55b0*/  HMMA.16816.F32.BF16 R60, R32, R54, R64 ;  /* 0x00000036203c723c */ /* 0x000ff00000041840 */
[----:B------:R-:W-:Y:S08]  /*55c0*/  HMMA.16816.F32.BF16 R52, R20, R48, R56 ;  /* 0x000000301434723c */ /* 0x000ff00000041838 */
[----:B---3--:R-:W-:Y:S01]  /*55d0*/  HMMA.16816.F32.BF16 R56, R8, R36, R44 ;  /* 0x000000240838723c */ /* 0x008fe2000004182c */
[----:B------:R-:W2:Y:S07]  /*55e0*/  LDSM.16.M88.4 R44, [R223+0x7800] ;  /* 0x00780000df2c783b */ /* 0x000eae0000000200 */
[----:B------:R-:W-:Y:S08]  /*55f0*/  HMMA.16816.F32.BF16 R176, R32, R40, R192 ;  /* 0x0000002820b0723c */ /* 0x000ff000000418c0 */
[----:B-1----:R-:W-:Y:S08]  /*5600*/  HMMA.16816.F32.BF16 R64, R4, R36, R52 ;  /* 0x000000240440723c */ /* 0x002ff00000041834 */
[----:B------:R-:W-:Y:S01]  /*5610*/  HMMA.16816.F32.BF16 R52, R24, R50, R60 ;  /* 0x000000321834723c */ /* 0x000fe2000004183c */
[----:B------:R-:W-:-:S04]  /*5620*/  FMUL.FTZ R0, R56, c[0x0][0x2ec] ;  /* 0x0000bb0038007a20 */ /* 0x000fc80000410000 */
[----:B------:R1:W-:Y:S03]  /*5630*/  MUFU.TANH R248, R0 ;  /* 0x0000000000f87308 */ /* 0x0003e60000002400 */
[C---:B------:R-:W-:Y:S01]  /*5640*/  HMMA.16816.F32.BF16 R180, R28.reuse, R40, R240 ;  /* 0x000000281cb4723c */ /* 0x040fe200000418f0 */
[----:B------:R-:W3:Y:S07]  /*5650*/  S2R R242, SR_TID.X ;  /* 0x0000000000f27919 */ /* 0x000eee0000002100 */
[----:B------:R-:W-:Y:S01]  /*5660*/  HMMA.16816.F32.BF16 R200, R28, R42, R208 ;  /* 0x0000002a1cc8723c */ /* 0x000fe200000418d0 */
[----:B-1----:R-:W-:-:S07]  /*5670*/  FMUL.FTZ R0, R57, c[0x0][0x2ec] ;  /* 0x0000bb0039007a20 */ /* 0x002fce0000410000 */
[----:B------:R-:W-:Y:S01]  /*5680*/  HMMA.16816.F32.BF16 R188, R32, R42, R196 ;  /* 0x0000002a20bc723c */ /* 0x000fe200000418c4 */
[----:B------:R-:W1:Y:S01]  /*5690*/  LDSM.16.M88.4 R40, [R221+0x8400] ;  /* 0x00840000dd28783b */ /* 0x000e620000000200 */
[----:B------:R4:W5:Y:S06]  /*56a0*/  MUFU.TANH R101, R0 ;  /* 0x0000000000657308 */ /* 0x00096c0000002400 */
[----:B------:R-:W-:Y:S01]  /*56b0*/  HMMA.16816.F32.BF16 R48, R20, R50, R108 ;  /* 0x000000321430723c */ /* 0x000fe2000004186c */
[----:B---3--:R-:W-:-:S05]  /*56c0*/  IMAD.SHL.U32 R242, R242, 0x2, RZ ;  /* 0x00000002f2f27824 */ /* 0x008fca00078e00ff */
[----:B------:R-:W-:Y:S02]  /*56d0*/  LOP3.LUT R242, R242, 0x6, RZ, 0xc0, !PT ;  /* 0x00000006f2f27812 */ /* 0x000fe400078ec0ff */
[----:B------:R-:W-:Y:S01]  /*56e0*/  HMMA.16816.F32.BF16 R52, R8, R38, R52 ;  /* 0x000000260834723c */ /* 0x000fe20000041834 */
[----:B----4-:R-:W-:-:S04]  /*56f0*/  FMUL.FTZ R0, R58, c[0x0][0x2ec] ;  /* 0x0000bb003a007a20 */ /* 0x010fc80000410000 */
[----:B------:R3:W-:Y:S03]  /*5700*/  MUFU.TANH R243, R0 ;  /* 0x0000000000f37308 */ /* 0x0007e60000002400 */
[----:B--2---:R-:W-:Y:S08]  /*5710*/  HMMA.16816.F32.BF16 R108, R32, R44, R184 ;  /* 0x0000002c206c723c */ /* 0x004ff000000418b8 */
[----:B------:R-:W-:Y:S01]  /*5720*/  HMMA.16816.F32.BF16 R60, R4, R38, R48 ;  /* 0x00000026043c723c */ /* 0x000fe20000041830 */
[----:B------:R-:W-:Y:S01]  /*5730*/  LDSM.16.M88.4 R36, [R223+0x8400] ;  /* 0x00840000df24783b */ /* 0x000fe20000000200 */
[----:B---3--:R-:W-:-:S06]  /*5740*/  FMUL.FTZ R0, R59, c[0x0][0x2ec] ;  /* 0x0000bb003b007a20 */ /* 0x008fcc0000410000 */
[----:B------:R-:W-:Y:S01]  /*5750*/  HMMA.16816.F32.BF16 R184, R28, R44, R228 ;  /* 0x0000002c1cb8723c */ /* 0x000fe200000418e4 */
[----:B------:R2:W-:Y:S07]  /*5760*/  MUFU.TANH R228, R0 ;  /* 0x0000000000e47308 */ /* 0x0005ee0000002400 */
[-C--:B-1----:R-:W-:Y:S08]  /*5770*/  HMMA.16816.F32.BF16 R56, R24, R40.reuse, R176 ;  /* 0x000000281838723c */ /* 0x082ff000000418b0 */
[----:B------:R-:W-:Y:S01]  /*5780*/  HMMA.16816.F32.BF16 R48, R20, R40, R180 ;  /* 0x000000281430723c */ /* 0x000fe200000418b4 */
[----:B--2---:R-:W-:-:S04]  /*5790*/  FMUL.FTZ R0, R64, c[0x0][0x2ec] ;  /* 0x0000bb0040007a20 */ /* 0x004fc80000410000 */
[----:B------:R1:W-:Y:S03]  /*57a0*/  MUFU.TANH R241, R0 ;  /* 0x0000000000f17308 */ /* 0x0003e60000002400 */
[-C--:B------:R-:W-:Y:S08]  /*57b0*/  HMMA.16816.F32.BF16 R196, R28, R46.reuse, R216 ;  /* 0x0000002e1cc4723c */ /* 0x080ff000000418d8 */
[----:B------:R-:W-:Y:S01]  /*57c0*/  HMMA.16816.F32.BF16 R192, R32, R46, R212 ;  /* 0x0000002e20c0723c */ /* 0x000fe200000418d4 */
[----:B------:R-:W2:Y:S01]  /*57d0*/  LDSM.16.M88.4 R44, [R221+0x8800] ;  /* 0x00880000dd2c783b */ /* 0x000ea20000000200 */
[----:B-1----:R-:W-:-:S05]  /*57e0*/  FMUL.FTZ R0, R65, c[0x0][0x2ec] ;  /* 0x0000bb0041007a20 */ /* 0x002fca0000410000 */
[----:B------:R-:W-:Y:S01]  /*57f0*/  IMAD.MOV.U32 R212, RZ, RZ, R107 ;  /* 0x000000ffffd47224 */ /* 0x000fe200078e006b */
[----:B------:R1:W3:Y:S01]  /*5800*/  MUFU.TANH R106, R0 ;  /* 0x00000000006a7308 */ /* 0x0002e20000002400 */
[----:B------:R-:W-:Y:S02]  /*5810*/  IMAD.MOV.U32 R213, RZ, RZ, R105 ;  /* 0x000000ffffd57224 */ /* 0x000fe400078e0069 */
[----:B------:R-:W-:Y:S02]  /*5820*/  IMAD.MOV.U32 R214, RZ, RZ, R13 ;  /* 0x000000ffffd67224 */ /* 0x000fe400078e000d */
[----:B------:R-:W-:Y:S02]  /*5830*/  IMAD.MOV.U32 R215, RZ, RZ, R12 ;  /* 0x000000ffffd77224 */ /* 0x000fe400078e000c */
[----:B-1----:R-:W-:-:S04]  /*5840*/  FMUL.FTZ R0, R66, c[0x0][0x2ec] ;  /* 0x0000bb0042007a20 */ /* 0x002fc80000410000 */
[----:B------:R1:W-:Y:S01]  /*5850*/  MUFU.TANH R231, R0 ;  /* 0x0000000000e77308 */ /* 0x0003e20000002400 */
[----:B--2---:R-:W-:Y:S01]  /*5860*/  HMMA.16816.F32.BF16 R176, R20, R44, R184 ;  /* 0x0000002c14b0723c */ /* 0x004fe200000418b8 */
[----:B-1----:R-:W-:-:S07]  /*5870*/  FMUL.FTZ R0, R67, c[0x0][0x2ec] ;  /* 0x0000bb0043007a20 */ /* 0x002fce0000410000 */
[----:B------:R-:W-:Y:S01]  /*5880*/  HMMA.16816.F32.BF16 R64, R4, R36, R48 ;  /* 0x000000240440723c */ /* 0x000fe20000041830 */
[----:B------:R1:W-:Y:S07]  /*5890*/  MUFU.TANH R227, R0 ;  /* 0x0000000000e37308 */ /* 0x0003ee0000002400 */
[----:B------:R-:W-:Y:S01]  /*58a0*/  HMMA.16816.F32.BF16 R48, R24, R42, R188 ;  /* 0x0000002a1830723c */ /* 0x000fe200000418bc */
[----:B-1----:R-:W-:-:S04]  /*58b0*/  FMUL.FTZ R0, R52, c[0x0][0x2ec] ;  /* 0x0000bb0034007a20 */ /* 0x002fc80000410000 */
[----:B------:R1:W-:Y:S02]  /*58c0*/  MUFU.TANH R211, R0 ;  /* 0x0000000000d37308 */ /* 0x0003e40000002400 */
[----:B-1----:R-:W-:-:S06]  /*58d0*/  FMUL.FTZ R0, R53, c[0x0][0x2ec] ;  /* 0x0000bb0035007a20 */ /* 0x002fcc0000410000 */
[----:B------:R1:W-:Y:S02]  /*58e0*/  MUFU.TANH R216, R0 ;  /* 0x0000000000d87308 */ /* 0x0003e40000002400 */
[----:B-1----:R-:W-:-:S06]  /*58f0*/  FMUL.FTZ R0, R54, c[0x0][0x2ec] ;  /* 0x0000bb0036007a20 */ /* 0x002fcc0000410000 */
[----:B------:R1:W-:Y:S02]  /*5900*/  MUFU.TANH R100, R0 ;  /* 0x0000000000647308 */ /* 0x0003e40000002400 */
[----:B-1----:R-:W-:Y:S02]  /*5910*/  FMUL.FTZ R0, R55, c[0x0][0x2ec] ;  /* 0x0000bb0037007a20 */ /* 0x002fe40000410000 */
[----:B------:R-:W-:Y:S04]  /*5920*/  HMMA.16816.F32.BF16 R52, R8, R36, R56 ;  /* 0x000000240834723c */ /* 0x000fe80000041838 */
[----:B------:R1:W-:Y:S04]  /*5930*/  MUFU.TANH R210, R0 ;  /* 0x0000000000d27308 */ /* 0x0003e80000002400 */
[----:B------:R-:W-:Y:S01]  /*5940*/  HMMA.16816.F32.BF16 R56, R20, R42, R200 ;  /* 0x0000002a1438723c */ /* 0x000fe200000418c8 */
[----:B------:R-:W2:Y:S01]  /*5950*/  LDSM.16.M88.4 R40, [R223+0x8800] ;  /* 0x00880000df28783b */ /* 0x000ea20000000200 */
[----:B-1----:R-:W-:-:S04]  /*5960*/  FMUL.FTZ R0, R60, c[0x0][0x2ec] ;  /* 0x0000bb003c007a20 */ /* 0x002fc80000410000 */
[----:B------:R1:W4:Y:S02]  /*5970*/  MUFU.TANH R19, R0 ;  /* 0x0000000000137308 */ /* 0x0003240000002400 */
[----:B-1----:R-:W-:-:S06]  /*5980*/  FMUL.FTZ R0, R61, c[0x0][0x2ec] ;  /* 0x0000bb003d007a20 */ /* 0x002fcc0000410000 */
[----:B------:R1:W-:Y:S02]  /*5990*/  MUFU.TANH R209, R0 ;  /* 0x0000000000d17308 */ /* 0x0003e40000002400 */
[----:B-1----:R-:W-:-:S06]  /*59a0*/  FMUL.FTZ R0, R62, c[0x0][0x2ec] ;  /* 0x0000bb003e007a20 */ /* 0x002fcc0000410000 */
[----:B------:R1:W1:Y:S02]  /*59b0*/  MUFU.TANH R18, R0 ;  /* 0x0000000000127308 */ /* 0x0002640000002400 */
[----:B-1----:R-:W-:Y:S02]  /*59c0*/  FMUL.FTZ R0, R63, c[0x0][0x2ec] ;  /* 0x0000bb003f007a20 */ /* 0x002fe40000410000 */
[----:B------:R-:W-:Y:S04]  /*59d0*/  HMMA.16816.F32.BF16 R60, R24, R44, R108 ;  /* 0x0000002c183c723c */ /* 0x000fe8000004186c */
[----:B------:R1:W1:Y:S02]  /*59e0*/  MUFU.TANH R208, R0 ;  /* 0x0000000000d07308 */ /* 0x0002640000002400 */
[----:B-1----:R-:W-:-:S06]  /*59f0*/  FMUL.FTZ R0, R52, c[0x0][0x2ec] ;  /* 0x0000bb0034007a20 */ /* 0x002fcc0000410000 */
[----:B------:R1:W1:Y:S11]  /*5a00*/  MUFU.TANH R204, R0 ;  /* 0x0000000000cc7308 */ /* 0x0002760000002400 */
[----:B------:R-:W-:Y:S01]  /*5a10*/  @!UPT UIADD3 URZ, URZ, URZ, URZ ;  /* 0x0000003f3f3ff290 */ /* 0x000fe2000fffe03f */
[----:B--2---:R-:W-:Y:S01]  /*5a20*/  HMMA.16816.F32.BF16 R60, R8, R40, R60 ;  /* 0x00000028083c723c */ /* 0x004fe2000004183c */
[----:B-1----:R-:W-:-:S04]  /*5a30*/  FMUL.FTZ R0, R53, c[0x0][0x2ec] ;  /* 0x0000bb0035007a20 */ /* 0x002fc80000410000 */
[----:B------:R1:W-:Y:S02]  /*5a40*/  MUFU.TANH R201, R0 ;  /* 0x0000000000c97308 */ /* 0x0003e40000002400 */
[----:B-1----:R-:W-:-:S06]  /*5a50*/  FMUL.FTZ R0, R54, c[0x0][0x2ec] ;  /* 0x0000bb0036007a20 */ /* 0x002fcc0000410000 */
[----:B------:R1:W2:Y:S02]  /*5a60*/  MUFU.TANH R200, R0 ;  /* 0x0000000000c87308 */ /* 0x0002a40000002400 */
[----:B-1----:R-:W-:Y:S02]  /*5a70*/  FMUL.FTZ R0, R55, c[0x0][0x2ec] ;  /* 0x0000bb0037007a20 */ /* 0x002fe40000410000 */
[-C--:B------:R-:W-:Y:S01]  /*5a80*/  HMMA.16816.F32.BF16 R52, R8, R38.reuse, R48 ;  /* 0x000000260834723c */ /* 0x080fe20000041830 */
[----:B------:R-:W1:Y:S03]  /*5a90*/  LDSM.16.M88.4 R48, [R223+0x7c00] ;  /* 0x007c0000df30783b */ /* 0x000e660000000200 */
[----:B------:R2:W-:Y:S04]  /*5aa0*/  MUFU.TANH R205, R0 ;  /* 0x0000000000cd7308 */ /* 0x0005e80000002400 */
[C---:B------:R-:W-:Y:S08]  /*5ab0*/  HMMA.16816.F32.BF16 R36, R4.reuse, R38, R56 ;  /* 0x000000260424723c */ /* 0x040ff00000041838 */
[----:B------:R-:W-:Y:S01]  /*5ac0*/  HMMA.16816.F32.BF16 R56, R4, R40, R176 ;  /* 0x000000280438723c */ /* 0x000fe200000418b0 */
[----:B--2---:R-:W-:-:S04]  /*5ad0*/  FMUL.FTZ R0, R64, c[0x0][0x2ec] ;  /* 0x0000bb0040007a20 */ /* 0x004fc80000410000 */
[----:B------:R2:W1:Y:S02]  /*5ae0*/  MUFU.TANH R181, R0 ;  /* 0x0000000000b57308 */ /* 0x0004640000002400 */
[----:B--2---:R-:W-:Y:S11]  /*5af0*/  FMUL.FTZ R0, R65, c[0x0][0x2ec] ;  /* 0x0000bb0041007a20 */ /* 0x004ff60000410000 */
[----:B------:R-:W-:Y:S06]  /*5b00*/  @!UPT UIADD3 URZ, URZ, URZ, URZ ;  /* 0x0000003f3f3ff290 */ /* 0x000fec000fffe03f */
[----:B------:R-:W-:Y:S01]  /*5b10*/  FMUL.FTZ R2, R59, c[0x0][0x2ec] ;  /* 0x0000bb003b027a20 */ /* 0x000fe20000410000 */
[C---:B-1----:R-:W-:Y:S01]  /*5b20*/  HMMA.16816.F32.BF16 R108, R28.reuse, R48, R236 ;  /* 0x000000301c6c723c */ /* 0x042fe200000418ec */
[----:B------:R1:W-:Y:S07]  /*5b30*/  MUFU.TANH R191, R0 ;  /* 0x0000000000bf7308 */ /* 0x0003ee0000002400 */
[----:B------:R-:W-:Y:S01]  /*5b40*/  HMMA.16816.F32.BF16 R28, R28, R50, R212 ;  /* 0x000000321c1c723c */ /* 0x000fe200000418d4 */
[----:B------:R-:W-:Y:S01]  /*5b50*/  MUFU.TANH R176, R2 ;  /* 0x0000000200b07308 */ /* 0x000fe20000002400 */
[----:B-1----:R-:W-:-:S07]  /*5b60*/  FMUL.FTZ R0, R66, c[0x0][0x2ec] ;  /* 0x0000bb0042007a20 */ /* 0x002fce0000410000 */
[----:B------:R1:W2:Y:S02]  /*5b70*/  MUFU.TANH R183, R0 ;  /* 0x0000000000b77308 */ /* 0x0002a40000002400 */
[----:B-1----:R-:W-:Y:S02]  /*5b80*/  FMUL.FTZ R0, R67, c[0x0][0x2ec] ;  /* 0x0000bb0043007a20 */ /* 0x002fe40000410000 */
[C---:B------:R-:W-:Y:S04]  /*5b90*/  HMMA.16816.F32.BF16 R64, R32.reuse, R48, R232 ;  /* 0x000000302040723c */ /* 0x040fe800000418e8 */
[----:B------:R1:W1:Y:S04]  /*5ba0*/  MUFU.TANH R190, R0 ;  /* 0x0000000000be7308 */ /* 0x0002680000002400 */
[----:B------:R-:W-:Y:S01]  /*5bb0*/  HMMA.16816.F32.BF16 R32, R32, R50, R244 ;  /* 0x000000322020723c */ /* 0x000fe200000418f4 */
[----:B-1----:R-:W-:-:S04]  /*5bc0*/  FMUL.FTZ R0, R52, c[0x0][0x2ec] ;  /* 0x0000bb0034007a20 */ /* 0x002fc80000410000 */
        /* <DEDUP_REMOVED lines=11> */
[----:B------:R-:W-:Y:S01]  /*5c80*/  HMMA.16816.F32.BF16 R52, R8, R42, R52 ;  /* 0x0000002a0834723c */ /* 0x000fe20000041834 */
[----:B-1----:R-:W-:-:S04]  /*5c90*/  FMUL.FTZ R0, R37, c[0x0][0x2ec] ;  /* 0x0000bb0025007a20 */ /* 0x002fc80000410000 */
[----:B------:R1:W-:Y:S11]  /*5ca0*/  MUFU.TANH R206, R0 ;  /* 0x0000000000ce7308 */ /* 0x0003f60000002400 */
[----:B------:R-:W-:Y:S08]  /*5cb0*/  @!UPT UIADD3 URZ, URZ, URZ, URZ ;  /* 0x0000003f3f3ff290 */ /* 0x000ff0000fffe03f */
[----:B------:R-:W-:Y:S02]  /*5cc0*/  FMUL.FTZ R2, R52, c[0x0][0x2ec] ;  /* 0x0000bb0034027a20 */ /* 0x000fe40000410000 */
[----:B------:R-:W-:Y:S02]  /*5cd0*/  FMUL.FTZ R13, R53, c[0x0][0x2ec] ;  /* 0x0000bb00350d7a20 */ /* 0x000fe40000410000 */
[----:B------:R-:W-:Y:S01]  /*5ce0*/  MUFU.TANH R105, R2 ;  /* 0x0000000200697308 */ /* 0x000fe20000002400 */
[----:B-1----:R-:W-:-:S07]  /*5cf0*/  FMUL.FTZ R0, R38, c[0x0][0x2ec] ;  /* 0x0000bb0026007a20 */ /* 0x002fce0000410000 */
[----:B------:R-:W-:Y:S08]  /*5d00*/  MUFU.TANH R107, R13 ;  /* 0x0000000d006b7308 */ /* 0x000ff00000002400 */
[----:B------:R1:W1:Y:S02]  /*5d10*/  MUFU.TANH R182, R0 ;  /* 0x0000000000b67308 */ /* 0x0002640000002400 */
[----:B-1----:R-:W-:-:S02]  /*5d20*/  FMUL.FTZ R0, R39, c[0x0][0x2ec] ;  /* 0x0000bb0027007a20 */ /* 0x002fc40000410000 */
[----:B------:R-:W1:Y:S04]  /*5d30*/  LDSM.16.M88.4 R36, [R221+0x8c00] ;  /* 0x008c0000dd24783b */ /* 0x000e680000000200 */
[----:B------:R2:W1:Y:S02]  /*5d40*/  MUFU.TANH R180, R0 ;  /* 0x0000000000b47308 */ /* 0x0004640000002400 */
[----:B--2---:R-:W-:-:S06]  /*5d50*/  FMUL.FTZ R0, R60, c[0x0][0x2ec] ;  /* 0x0000bb003c007a20 */ /* 0x004fcc0000410000 */
[----:B------:R2:W1:Y:S02]  /*5d60*/  MUFU.TANH R184, R0 ;  /* 0x0000000000b87308 */ /* 0x0004640000002400 */
[----:B--2---:R-:W-:Y:S01]  /*5d70*/  FMUL.FTZ R0, R61, c[0x0][0x2ec] ;  /* 0x0000bb003d007a20 */ /* 0x004fe20000410000 */
[-C--:B-1----:R-:W-:Y:S05]  /*5d80*/  HMMA.16816.F32.BF16 R64, R24, R36.reuse, R64 ;  /* 0x000000241840723c */ /* 0x082fea0000041840 */
[----:B------:R1:W-:Y:S03]  /*5d90*/  MUFU.TANH R187, R0 ;  /* 0x0000000000bb7308 */ /* 0x0003e60000002400 */
[----:B------:R-:W-:Y:S08]  /*5da0*/  HMMA.16816.F32.BF16 R108, R20, R36, R108 ;  /* 0x00000024146c723c */ /* 0x000ff0000004186c */
[----:B------:R-:W-:Y:S01]  /*5db0*/  HMMA.16816.F32.BF16 R24, R24, R38, R32 ;  /* 0x000000261818723c */ /* 0x000fe20000041820 */
[----:B-1----:R-:W-:-:S04]  /*5dc0*/  FMUL.FTZ R0, R62, c[0x0][0x2ec] ;  /* 0x0000bb003e007a20 */ /* 0x002fc80000410000 */
[----:B------:R1:W2:Y:S02]  /*5dd0*/  MUFU.TANH R185, R0 ;  /* 0x0000000000b97308 */ /* 0x0002a40000002400 */
[----:B-1----:R-:W-:Y:S02]  /*5de0*/  FMUL.FTZ R0, R63, c[0x0][0x2ec] ;  /* 0x0000bb003f007a20 */ /* 0x002fe40000410000 */
[----:B------:R-:W-:Y:S01]  /*5df0*/  HMMA.16816.F32.BF16 R60, R20, R46, R196 ;  /* 0x0000002e143c723c */ /* 0x000fe200000418c4 */
[----:B------:R-:W1:Y:S03]  /*5e00*/  LDSM.16.M88.4 R44, [R223+0x8c00] ;  /* 0x008c0000df2c783b */ /* 0x000e660000000200 */
[----:B------:R2:W-:Y:S01]  /*5e10*/  MUFU.TANH R186, R0 ;  /* 0x0000000000ba7308 */ /* 0x0005e20000002400 */
[----:B------:R-:W-:-:S04]  /*5e20*/  DEPBAR.LE SB0, 0x0 ;  /* 0x000080000000791a */ /* 0x000fc80000000000 */
[----:B------:R-:W-:Y:S01]  /*5e30*/  HMMA.16816.F32.BF16 R20, R20, R38, R28 ;  /* 0x000000261414723c */ /* 0x000fe2000004181c */
[----:B--2---:R-:W-:-:S04]  /*5e40*/  FMUL.FTZ R0, R56, c[0x0][0x2ec] ;  /* 0x0000bb0038007a20 */ /* 0x004fc80000410000 */
[----:B------:R2:W1:Y:S10]  /*5e50*/  MUFU.TANH R179, R0 ;  /* 0x0000000000b37308 */ /* 0x0004740000002400 */
[----:B------:R-:W-:Y:S01]  /*5e60*/  HMMA.16816.F32.BF16 R40, R4, R42, R60 ;  /* 0x0000002a0428723c */ /* 0x000fe2000004183c */
[----:B--2---:R-:W-:-:S07]  /*5e70*/  FMUL.FTZ R0, R57, c[0x0][0x2ec] ;  /* 0x0000bb0039007a20 */ /* 0x004fce0000410000 */
[----:B-1----:R-:W-:Y:S01]  /*5e80*/  HMMA.16816.F32.BF16 R24, R8, R46, R24 ;  /* 0x0000002e0818723c */ /* 0x002fe20000041818 */
[----:B------:R1:W-:Y:S02]  /*5e90*/  MUFU.TANH R178, R0 ;  /* 0x0000000000b27308 */ /* 0x0003e40000002400 */
[----:B-1----:R-:W-:-:S06]  /*5ea0*/  FMUL.FTZ R0, R58, c[0x0][0x2ec] ;  /* 0x0000bb003a007a20 */ /* 0x002fcc0000410000 */
[----:B------:R1:W2:Y:S11]  /*5eb0*/  MUFU.TANH R177, R0 ;  /* 0x0000000000b17308 */ /* 0x0002b60000002400 */
[----:B------:R-:W-:Y:S04]  /*5ec0*/  @!UPT UIADD3 URZ, URZ, URZ, URZ ;  /* 0x0000003f3f3ff290 */ /* 0x000fe8000fffe03f */
[----:B------:R-:W-:Y:S02]  /*5ed0*/  FMUL.FTZ R24, R24, c[0x0][0x2ec] ;  /* 0x0000bb0018187a20 */ /* 0x000fe40000410000 */
[----:B------:R-:W-:Y:S02]  /*5ee0*/  FMUL.FTZ R26, R26, c[0x0][0x2ec] ;  /* 0x0000bb001a1a7a20 */ /* 0x000fe40000410000 */
[----:B------:R-:W-:Y:S02]  /*5ef0*/  FMUL.FTZ R25, R25, c[0x0][0x2ec] ;  /* 0x0000bb0019197a20 */ /* 0x000fe40000410000 */
[----:B------:R-:W-:Y:S01]  /*5f00*/  MUFU.TANH R24, R24 ;  /* 0x0000001800187308 */ /* 0x000fe20000002400 */
[----:B------:R-:W-:Y:S01]  /*5f10*/  FMUL.FTZ R27, R27, c[0x0][0x2ec] ;  /* 0x0000bb001b1b7a20 */ /* 0x000fe20000410000 */
[----:B-1----:R-:W-:-:S06]  /*5f20*/  IADD3 R0, R251, -0x2, RZ ;  /* 0xfffffffefb007810 */ /* 0x002fcc0007ffe0ff */
[----:B------:R-:W-:Y:S01]  /*5f30*/  MUFU.TANH R26, R26 ;  /* 0x0000001a001a7308 */ /* 0x000fe20000002400 */
[----:B------:R-:W-:-:S07]  /*5f40*/  IMAD R0, R0, 0x40, R242 ;  /* 0x0000004000007824 */ /* 0x000fce00078e02f2 */
[----:B------:R-:W-:Y:S01]  /*5f50*/  MUFU.TANH R25, R25 ;  /* 0x0000001900197308 */ /* 0x000fe20000002400 */
[C---:B------:R-:W-:Y:S02]  /*5f60*/  IADD3 R12, R0.reuse, 0x1, RZ ;  /* 0x00000001000c7810 */ /* 0x040fe40007ffe0ff */
[----:B------:R-:W-:Y:S02]  /*5f70*/  IADD3 R2, R0, 0x8, RZ ;  /* 0x0000000800027810 */ /* 0x000fe40007ffe0ff */
[C---:B------:R-:W-:Y:S02]  /*5f80*/  ISETP.GE.AND P1, PT, R12.reuse, R14, PT ;  /* 0x0000000e0c00720c */ /* 0x040fe40003f26270 */
[C---:B------:R-:W-:Y:S01]  /*5f90*/  ISETP.GE.AND P0, PT, R12.reuse, R15, PT ;  /* 0x0000000f0c00720c */ /* 0x040fe20003f06270 */
[----:B------:R-:W-:Y:S01]  /*5fa0*/  MUFU.TANH R27, R27 ;  /* 0x0000001b001b7308 */ /* 0x000fe20000002400 */
[----:B------:R-:W-:Y:S01]  /*5fb0*/  BAR.SYNC.DEFER_BLOCKING 0x0 ;  /* 0x0000000000007b1d */ /* 0x000fe20000010000 */
[----:B------:R-:W-:-:S02]  /*5fc0*/  ISETP.GE.AND P4, PT, R12, R17, PT ;  /* 0x000000110c00720c */ /* 0x000fc40003f86270 */
[----:B------:R-:W-:Y:S01]  /*5fd0*/  ISETP.GE.AND P2, PT, R12, R16, PT ;  /* 0x000000100c00720c */ /* 0x000fe20003f46270 */
[----:B------:R-:W-:Y:S01]  /*5fe0*/  FMUL.FTZ R12, R54, c[0x0][0x2ec] ;  /* 0x0000bb00360c7a20 */ /* 0x000fe20000410000 */
[----:B-----5:R-:W-:Y:S02]  /*5ff0*/  FSEL R49, R101, -INF , !P1 ;  /* 0xff80000065317808 */ /* 0x020fe40004800000 */
[----:B---3--:R-:W-:Y:S01]  /*6000*/  FSEL R36, R106, -INF , !P4 ;  /* 0xff8000006a247808 */ /* 0x008fe20006000000 */
[----:B------:R1:W3:Y:S01]  /*6010*/  MUFU.TANH R101, R12 ;  /* 0x0000000c00657308 */ /* 0x0002e20000002400 */
[C---:B------:R-:W-:Y:S02]  /*6020*/  ISETP.GE.AND P3, PT, R2.reuse, R17, PT ;  /* 0x000000110200720c */ /* 0x040fe40003f66270 */
[C---:B------:R-:W-:Y:S02]  /*6030*/  ISETP.GE.AND P6, PT, R2.reuse, R14, PT ;  /* 0x0000000e0200720c */ /* 0x040fe40003fc6270 */
[----:B------:R-:W-:-:S02]  /*6040*/  ISETP.GE.AND P5, PT, R2, R15, PT ;  /* 0x0000000f0200720c */ /* 0x000fc40003fa6270 */
[----:B------:R-:W-:Y:S02]  /*6050*/  ISETP.GE.AND P1, PT, R2, R16, PT ;  /* 0x000000100200720c */ /* 0x000fe40003f26270 */
[----:B------:R-:W-:Y:S02]  /*6060*/  IADD3 R2, R0, 0x9, RZ ;  /* 0x0000000900027810 */ /* 0x000fe40007ffe0ff */
[----:B----4-:R-:W-:Y:S01]  /*6070*/  FSEL R13, R19, -INF , !P3 ;  /* 0xff800000130d7808 */ /* 0x010fe20005800000 */
[----:B------:R-:W-:Y:S01]  /*6080*/  FMUL.FTZ R19, R43, c[0x0][0x2ec] ;  /* 0x0000bb002b137a20 */ /* 0x000fe20000410000 */
[----:B------:R-:W-:Y:S02]  /*6090*/  FSEL R63, R228, -INF , !P0 ;  /* 0xff800000e43f7808 */ /* 0x000fe40004000000 */
[----:B------:R-:W-:Y:S01]  /*60a0*/  FSEL R48, R227, -INF , !P2 ;  /* 0xff800000e3307808 */ /* 0x000fe20005000000 */
[----:B-1----:R-:W-:Y:S01]  /*60b0*/  FMUL.FTZ R12, R55, c[0x0][0x2ec] ;  /* 0x0000bb00370c7a20 */ /* 0x002fe20000410000 */
[----:B------:R-:W-:Y:S01]  /*60c0*/  FSEL R61, R211, -INF , !P6 ;  /* 0xff800000d33d7808 */ /* 0x000fe20007000000 */
[----:B------:R-:W-:Y:S01]  /*60d0*/  HMMA.16816.F32.BF16 R52, R8, R44, R64 ;  /* 0x0000002c0834723c */ /* 0x000fe20000041840 */
[C---:B------:R-:W-:Y:S01]  /*60e0*/  ISETP.GE.AND P0, PT, R2.reuse, R14, PT ;  /* 0x0000000e0200720c */ /* 0x040fe20003f06270 */
[----:B------:R1:W-:Y:S01]  /*60f0*/  MUFU.TANH R106, R12 ;  /* 0x0000000c006a7308 */ /* 0x0003e20000002400 */
[----:B------:R-:W-:-:S02]  /*6100*/  ISETP.GE.AND P4, PT, R2, R15, PT ;  /* 0x0000000f0200720c */ /* 0x000fc40003f86270 */
[C---:B------:R-:W-:Y:S02]  /*6110*/  ISETP.GE.AND P2, PT, R2.reuse, R17, PT ;  /* 0x000000110200720c */ /* 0x040fe40003f46270 */
[----:B------:R-:W-:Y:S02]  /*6120*/  ISETP.GE.AND P6, PT, R2, R16, PT ;  /* 0x000000100200720c */ /* 0x000fe40003fc6270 */
[----:B------:R-:W-:Y:S01]  /*6130*/  IADD3 R2, R0, 0x10, RZ ;  /* 0x0000001000027810 */ /* 0x000fe20007ffe0ff */
[----:B------:R4:W-:Y:S01]  /*6140*/  MUFU.TANH R56, R19 ;  /* 0x0000001300387308 */ /* 0x0009e20000002400 */
[----:B------:R-:W-:Y:S02]  /*6150*/  FSEL R100, R100, -INF , !P5 ;  /* 0xff80000064647808 */ /* 0x000fe40006800000 */
[----:B------:R-:W-:Y:S02]  /*6160*/  FSEL R37, R18, -INF , !P1 ;  /* 0xff80000012257808 */ /* 0x000fe40004800000 */
[----:B------:R-:W-:-:S02]  /*6170*/  FSEL R60, R216, -INF , !P0 ;  /* 0xff800000d83c7808 */ /* 0x000fc40004000000 */
[----:B------:R-:W-:Y:S01]  /*6180*/  ISETP.GE.AND P5, PT, R2, R14, PT ;  /* 0x0000000e0200720c */ /* 0x000fe20003fa6270 */
[----:B-1----:R-:W-:Y:S01]  /*6190*/  FMUL.FTZ R12, R40, c[0x0][0x2ec] ;  /* 0x0000bb00280c7a20 */ /* 0x002fe20000410000 */
[C---:B------:R-:W-:Y:S02]  /*61a0*/  ISETP.GE.AND P3, PT, R2.reuse, R15, PT ;  /* 0x0000000f0200720c */ /* 0x040fe40003f66270 */
[C---:B------:R-:W-:Y:S01]  /*61b0*/  ISETP.GE.AND P1, PT, R2.reuse, R17, PT ;  /* 0x000000110200720c */ /* 0x040fe20003f26270 */
[----:B------:R1:W5:Y:S01]  /*61c0*/  MUFU.TANH R59, R12 ;  /* 0x0000000c003b7308 */ /* 0x0003620000002400 */
[----:B------:R-:W-:Y:S01]  /*61d0*/  ISETP.GE.AND P0, PT, R2, R16, PT ;  /* 0x000000100200720c */ /* 0x000fe20003f06270 */
[----:B------:R-:W-:Y:S01]  /*61e0*/  FMUL.FTZ R55, R55, c[0x0][0x2ec] ;  /* 0x0000bb0037377a20 */ /* 0x000fe20000410000 */
[----:B------:R-:W-:Y:S01]  /*61f0*/  IADD3 R2, R0, 0x11, RZ ;  /* 0x0000001100027810 */ /* 0x000fe20007ffe0ff */
[----:B----4-:R-:W-:Y:S01]  /*6200*/  FMUL.FTZ R19, R52, c[0x0][0x2ec] ;  /* 0x0000bb0034137a20 */ /* 0x010fe20000410000 */
[----:B------:R-:W-:-:S02]  /*6210*/  FSEL R62, R210, -INF , !P4 ;  /* 0xff800000d23e7808 */ /* 0x000fc40006000000 */
[----:B------:R-:W-:Y:S01]  /*6220*/  FSEL R18, R208, -INF , !P6 ;  /* 0xff800000d0127808 */ /* 0x000fe20007000000 */
[----:B------:R4:W-:Y:S01]  /*6230*/  MUFU.TANH R52, R19 ;  /* 0x0000001300347308 */ /* 0x0009e20000002400 */
[----:B------:R-:W-:Y:S02]  /*6240*/  FSEL R65, R204, -INF , !P5 ;  /* 0xff800000cc417808 */ /* 0x000fe40006800000 */
[C---:B------:R-:W-:Y:S02]  /*6250*/  ISETP.GE.AND P4, PT, R2.reuse, R14, PT ;  /* 0x0000000e0200720c */ /* 0x040fe40003f86270 */
[C---:B------:R-:W-:Y:S02]  /*6260*/  ISETP.GE.AND P6, PT, R2.reuse, R17, PT ;  /* 0x000000110200720c */ /* 0x040fe40003fc6270 */
[----:B------:R-:W-:Y:S01]  /*6270*/  ISETP.GE.AND P5, PT, R2, R16, PT ;  /* 0x000000100200720c */ /* 0x000fe20003fa6270 */
[----:B-1----:R-:W-:Y:S01]  /*6280*/  FMUL.FTZ R12, R41, c[0x0][0x2ec] ;  /* 0x0000bb00290c7a20 */ /* 0x002fe20000410000 */
[----:B------:R-:W-:Y:S01]  /*6290*/  FSEL R208, R200, -INF , !P3 ;  /* 0xff800000c8d07808 */ /* 0x000fe20005800000 */
[----:B------:R-:W-:Y:S01]  /*62a0*/  MUFU.TANH R55, R55 ;  /* 0x0000003700377308 */ /* 0x000fe20000002400 */
[----:B------:R-:W-:-:S02]  /*62b0*/  FSEL R64, R181, -INF , !P1 ;  /* 0xff800000b5407808 */ /* 0x000fc40004800000 */
[----:B------:R-:W-:Y:S02]  /*62c0*/  FSEL R183, R183, -INF , !P0 ;  /* 0xff800000b7b77808 */ /* 0x000fe40004000000 */
[----:B------:R-:W-:Y:S01]  /*62d0*/  FSEL R201, R201, -INF , !P4 ;  /* 0xff800000c9c97808 */ /* 0x000fe20006000000 */
[----:B----4-:R-:W-:Y:S01]  /*62e0*/  FMUL.FTZ R19, R53, c[0x0][0x2ec] ;  /* 0x0000bb0035137a20 */ /* 0x010fe20000410000 */
[----:B------:R-:W-:Y:S01]  /*62f0*/  FSEL R35, R191, -INF , !P6 ;  /* 0xff800000bf237808 */ /* 0x000fe20007000000 */
[----:B------:R1:W-:Y:S01]  /*6300*/  MUFU.TANH R58, R12 ;  /* 0x0000000c003a7308 */ /* 0x0003e20000002400 */
[----:B------:R-:W-:Y:S02]  /*6310*/  FSEL R181, R190, -INF , !P5 ;  /* 0xff800000beb57808 */ /* 0x000fe40006800000 */
[----:B------:R-:W-:-:S05]  /*6320*/  IADD3 R8, R0, 0x28, RZ ;  /* 0x0000002800087810 */ /* 0x000fca0007ffe0ff */
[----:B------:R4:W-:Y:S01]  /*6330*/  MUFU.TANH R32, R19 ;  /* 0x0000001300207308 */ /* 0x0009e20000002400 */
[----:B-1----:R-:W-:Y:S02]  /*6340*/  FMUL.FTZ R12, R42, c[0x0][0x2ec] ;  /* 0x0000bb002a0c7a20 */ /* 0x002fe40000410000 */
[C---:B------:R-:W-:Y:S05]  /*6350*/  HMMA.16816.F32.BF16 R40, R4.reuse, R44, R108 ;  /* 0x0000002c0428723c */ /* 0x040fea000004186c */
[----:B------:R1:W1:Y:S01]  /*6360*/  MUFU.TANH R57, R12 ;  /* 0x0000000c00397308 */ /* 0x0002620000002400 */
[----:B----4-:R-:W-:Y:S02]  /*6370*/  FMUL.FTZ R19, R54, c[0x0][0x2ec] ;  /* 0x0000bb0036137a20 */ /* 0x010fe40000410000 */
[----:B------:R-:W-:Y:S05]  /*6380*/  HMMA.16816.F32.BF16 R44, R4, R46, R20 ;  /* 0x0000002e042c723c */ /* 0x000fea0000041814 */
[----:B------:R-:W4:Y:S02]  /*6390*/  MUFU.TANH R19, R19 ;  /* 0x0000001300137308 */ /* 0x000f240000002400 */
[----:B------:R-:W-:-:S02]  /*63a0*/  IADD3 R4, R0, 0x31, RZ ;  /* 0x0000003100047810 */ /* 0x000fc40007ffe0ff */
[----:B-1----:R-:W-:Y:S02]  /*63b0*/  FSEL R12, R209, -INF , !P2 ;  /* 0xff800000d10c7808 */ /* 0x002fe40005000000 */
[-C--:B------:R-:W-:Y:S02]  /*63c0*/  ISETP.GE.AND P2, PT, R2, R15.reuse, PT ;  /* 0x0000000f0200720c */ /* 0x080fe40003f46270 */
[----:B------:R-:W-:Y:S02]  /*63d0*/  IADD3 R2, R0, 0x18, RZ ;  /* 0x0000001800027810 */ /* 0x000fe40007ffe0ff */
[----:B------:R-:W-:Y:S01]  /*63e0*/  FSEL R205, R205, -INF , !P2 ;  /* 0xff800000cdcd7808 */ /* 0x000fe20005000000 */
[----:B------:R-:W-:Y:S01]  /*63f0*/  FMUL.FTZ R40, R40, c[0x0][0x2ec] ;  /* 0x0000bb0028287a20 */ /* 0x000fe20000410000 */
[----:B------:R-:W-:Y:S01]  /*6400*/  ISETP.GE.AND P3, PT, R2, R14, PT ;  /* 0x0000000e0200720c */ /* 0x000fe20003f66270 */
[----:B------:R-:W-:Y:S01]  /*6410*/  FMUL.FTZ R42, R42, c[0x0][0x2ec] ;  /* 0x0000bb002a2a7a20 */ /* 0x000fe20000410000 */
[C---:B------:R-:W-:Y:S01]  /*6420*/  ISETP.GE.AND P1, PT, R2.reuse, R15, PT ;  /* 0x0000000f0200720c */ /* 0x040fe20003f26270 */
[----:B------:R-:W-:Y:S01]  /*6430*/  FMUL.FTZ R41, R41, c[0x0][0x2ec] ;  /* 0x0000bb0029297a20 */ /* 0x000fe20000410000 */
[C---:B------:R-:W-:Y:S01]  /*6440*/  ISETP.GE.AND P0, PT, R2.reuse, R17, PT ;  /* 0x000000110200720c */ /* 0x040fe20003f06270 */
[----:B------:R-:W1:Y:S01]  /*6450*/  MUFU.TANH R40, R40 ;  /* 0x0000002800287308 */ /* 0x000e620000002400 */
[----:B------:R-:W-:Y:S01]  /*6460*/  ISETP.GE.AND P4, PT, R2, R16, PT ;  /* 0x000000100200720c */ /* 0x000fe20003f86270 */
[----:B------:R-:W-:Y:S01]  /*6470*/  FMUL.FTZ R43, R43, c[0x0][0x2ec] ;  /* 0x0000bb002b2b7a20 */ /* 0x000fe20000410000 */
[----:B------:R-:W-:Y:S01]  /*6480*/  IADD3 R2, R0, 0x19, RZ ;  /* 0x0000001900027810 */ /* 0x000fe20007ffe0ff */
[----:B------:R-:W-:Y:S01]  /*6490*/  FMUL.FTZ R6, R44, c[0x0][0x2ec] ;  /* 0x0000bb002c067a20 */ /* 0x000fe20000410000 */
[----:B------:R-:W-:Y:S01]  /*64a0*/  FSEL R200, R189, -INF , !P3 ;  /* 0xff800000bdc87808 */ /* 0x000fe20005800000 */
[----:B------:R-:W-:Y:S01]  /*64b0*/  FMUL.FTZ R46, R46, c[0x0][0x2ec] ;  /* 0x0000bb002e2e7a20 */ /* 0x000fe20000410000 */
[C---:B------:R-:W-:Y:S01]  /*64c0*/  ISETP.GE.AND P2, PT, R2.reuse, R14, PT ;  /* 0x0000000e0200720c */ /* 0x040fe20003f46270 */
[----:B------:R-:W1:Y:S01]  /*64d0*/  MUFU.TANH R42, R42 ;  /* 0x0000002a002a7308 */ /* 0x000e620000002400 */
[C---:B------:R-:W-:Y:S01]  /*64e0*/  ISETP.GE.AND P6, PT, R2.reuse, R15, PT ;  /* 0x0000000f0200720c */ /* 0x040fe20003fc6270 */
[----:B------:R-:W-:Y:S01]  /*64f0*/  FMUL.FTZ R5, R45, c[0x0][0x2ec] ;  /* 0x0000bb002d057a20 */ /* 0x000fe20000410000 */
[----:B------:R-:W-:-:S02]  /*6500*/  ISETP.GE.AND P5, PT, R2, R17, PT ;  /* 0x000000110200720c */ /* 0x000fc40003fa6270 */
[----:B------:R-:W-:Y:S02]  /*6510*/  ISETP.GE.AND P3, PT, R2, R16, PT ;  /* 0x000000100200720c */ /* 0x000fe40003f66270 */
[----:B------:R-:W-:Y:S01]  /*6520*/  IADD3 R2, R0, 0x20, RZ ;  /* 0x0000002000027810 */ /* 0x000fe20007ffe0ff */
[----:B------:R-:W1:Y:S01]  /*6530*/  MUFU.TANH R41, R41 ;  /* 0x0000002900297308 */ /* 0x000e620000002400 */
[----:B------:R-:W-:Y:S02]  /*6540*/  FSEL R204, R202, -INF , !P1 ;  /* 0xff800000cacc7808 */ /* 0x000fe40004800000 */
[----:B------:R-:W-:Y:S02]  /*6550*/  FSEL R34, R188, -INF , !P0 ;  /* 0xff800000bc227808 */ /* 0x000fe40004000000 */
[----:B------:R-:W-:Y:S02]  /*6560*/  FSEL R182, R182, -INF , !P4 ;  /* 0xff800000b6b67808 */ /* 0x000fe40006000000 */
[----:B------:R-:W-:Y:S01]  /*6570*/  FSEL R202, R203, -INF , !P2 ;  /* 0xff800000cbca7808 */ /* 0x000fe20005000000 */
[----:B------:R-:W1:Y:S01]  /*6580*/  MUFU.TANH R43, R43 ;  /* 0x0000002b002b7308 */ /* 0x000e620000002400 */
[----:B------:R-:W-:-:S02]  /*6590*/  ISETP.GE.AND P1, PT, R2, R14, PT ;  /* 0x0000000e0200720c */ /* 0x000fc40003f26270 */
[C---:B------:R-:W-:Y:S02]  /*65a0*/  ISETP.GE.AND P0, PT, R2.reuse, R15, PT ;  /* 0x0000000f0200720c */ /* 0x040fe40003f06270 */
[C---:B------:R-:W-:Y:S02]  /*65b0*/  ISETP.GE.AND P4, PT, R2.reuse, R17, PT ;  /* 0x000000110200720c */ /* 0x040fe40003f86270 */
[----:B------:R-:W-:Y:S01]  /*65c0*/  ISETP.GE.AND P2, PT, R2, R16, PT ;  /* 0x000000100200720c */ /* 0x000fe20003f46270 */
[----:B------:R-:W1:Y:S01]  /*65d0*/  MUFU.TANH R6, R6 ;  /* 0x0000000600067308 */ /* 0x000e620000002400 */
[----:B------:R-:W-:Y:S02]  /*65e0*/  IADD3 R2, R0, 0x21, RZ ;  /* 0x0000002100027810 */ /* 0x000fe40007ffe0ff */
[----:B------:R-:W-:Y:S02]  /*65f0*/  FSEL R203, R207, -INF , !P6 ;  /* 0xff800000cfcb7808 */ /* 0x000fe40007000000 */
[----:B------:R-:W-:-:S02]  /*6600*/  FSEL R33, R206, -INF , !P5 ;  /* 0xff800000ce217808 */ /* 0x000fc40006800000 */
[----:B------:R-:W-:Y:S01]  /*6610*/  FSEL R180, R180, -INF , !P3 ;  /* 0xff800000b4b47808 */ /* 0x000fe20005800000 */
[----:B------:R-:W-:Y:S01]  /*6620*/  MUFU.TANH R5, R5 ;  /* 0x0000000500057308 */ /* 0x000fe20000002400 */
        /* <DEDUP_REMOVED lines=9> */
[----:B--2---:R-:W-:Y:S02]  /*66c0*/  FSEL R213, R177, -INF , !P2 ;  /* 0xff800000b1d57808 */ /* 0x004fe40005000000 */
[----:B------:R-:W-:-:S02]  /*66d0*/  FSEL R215, R187, -INF , !P6 ;  /* 0xff800000bbd77808 */ /* 0x000fc40007000000 */
[----:B------:R-:W-:Y:S02]  /*66e0*/  FSEL R230, R186, -INF , !P5 ;  /* 0xff800000bae67808 */ /* 0x000fe40006800000 */
[----:B------:R-:W-:Y:S02]  /*66f0*/  FSEL R210, R178, -INF , !P3 ;  /* 0xff800000b2d27808 */ /* 0x000fe40005800000 */
[----:B------:R-:W-:Y:S02]  /*6700*/  FSEL R214, R176, -INF , !P1 ;  /* 0xff800000b0d67808 */ /* 0x000fe40004800000 */
[----:B------:R-:W-:Y:S02]  /*6710*/  FSEL R217, R105, -INF , !P0 ;  /* 0xff80000069d97808 */ /* 0x000fe40004000000 */
[C---:B------:R-:W-:Y:S02]  /*6720*/  ISETP.GE.AND P4, PT, R8.reuse, R15, PT ;  /* 0x0000000f0800720c */ /* 0x040fe40003f86270 */
[----:B------:R-:W-:-:S02]  /*6730*/  ISETP.GE.AND P2, PT, R8, R17, PT ;  /* 0x000000110800720c */ /* 0x000fc40003f46270 */
[----:B------:R-:W-:Y:S02]  /*6740*/  ISETP.GE.AND P6, PT, R8, R16, PT ;  /* 0x000000100800720c */ /* 0x000fe40003fc6270 */
[C---:B------:R-:W-:Y:S02]  /*6750*/  ISETP.GE.AND P5, PT, R2.reuse, R14, PT ;  /* 0x0000000e0200720c */ /* 0x040fe40003fa6270 */
[C---:B------:R-:W-:Y:S02]  /*6760*/  ISETP.GE.AND P3, PT, R2.reuse, R15, PT ;  /* 0x0000000f0200720c */ /* 0x040fe40003f66270 */
[C---:B------:R-:W-:Y:S02]  /*6770*/  ISETP.GE.AND P1, PT, R2.reuse, R17, PT ;  /* 0x000000110200720c */ /* 0x040fe40003f26270 */
[----:B------:R-:W-:Y:S02]  /*6780*/  ISETP.GE.AND P0, PT, R2, R16, PT ;  /* 0x000000100200720c */ /* 0x000fe40003f06270 */
[----:B------:R-:W-:-:S02]  /*6790*/  IADD3 R2, R0, 0x30, RZ ;  /* 0x0000003000027810 */ /* 0x000fc40007ffe0ff */
[----:B---3--:R-:W-:Y:S02]  /*67a0*/  FSEL R228, R101, -INF , !P4 ;  /* 0xff80000065e47808 */ /* 0x008fe40006000000 */
[----:B-----5:R-:W-:Y:S02]  /*67b0*/  FSEL R207, R59, -INF , !P2 ;  /* 0xff8000003bcf7808 */ /* 0x020fe40005000000 */
[----:B------:R-:W-:Y:S02]  /*67c0*/  FSEL R212, R57, -INF , !P6 ;  /* 0xff80000039d47808 */ /* 0x000fe40007000000 */
[----:B------:R-:W-:Y:S02]  /*67d0*/  FSEL R216, R107, -INF , !P5 ;  /* 0xff8000006bd87808 */ /* 0x000fe40006800000 */
[C---:B------:R-:W-:Y:S02]  /*67e0*/  ISETP.GE.AND P4, PT, R2.reuse, R14, PT ;  /* 0x0000000e0200720c */ /* 0x040fe40003f86270 */
[----:B------:R-:W-:-:S02]  /*67f0*/  ISETP.GE.AND P2, PT, R2, R15, PT ;  /* 0x0000000f0200720c */ /* 0x000fc40003f46270 */
[C---:B------:R-:W-:Y:S02]  /*6800*/  ISETP.GE.AND P6, PT, R2.reuse, R17, PT ;  /* 0x000000110200720c */ /* 0x040fe40003fc6270 */
[----:B------:R-:W-:Y:S02]  /*6810*/  ISETP.GE.AND P5, PT, R2, R16, PT ;  /* 0x000000100200720c */ /* 0x000fe40003fa6270 */
[----:B------:R-:W-:Y:S02]  /*6820*/  FSEL R219, R106, -INF , !P3 ;  /* 0xff8000006adb7808 */ /* 0x000fe40005800000 */
[----:B------:R-:W-:Y:S02]  /*6830*/  IADD3 R2, R0, 0x38, RZ ;  /* 0x0000003800027810 */ /* 0x000fe40007ffe0ff */
[----:B------:R-:W-:Y:S02]  /*6840*/  ISETP.GE.AND P3, PT, R4, R14, PT ;  /* 0x0000000e0400720c */ /* 0x000fe40003f66270 */
[----:B------:R-:W-:-:S02]  /*6850*/  FSEL R211, R56, -INF , !P0 ;  /* 0xff80000038d37808 */ /* 0x000fc40004000000 */
[----:B------:R-:W-:Y:S02]  /*6860*/  ISETP.GE.AND P0, PT, R4, R17, PT ;  /* 0x000000110400720c */ /* 0x000fe40003f06270 */
[----:B------:R-:W-:Y:S02]  /*6870*/  FSEL R206, R58, -INF , !P1 ;  /* 0xff8000003ace7808 */ /* 0x000fe40004800000 */
[----:B------:R-:W-:Y:S02]  /*6880*/  FSEL R240, R52, -INF , !P4 ;  /* 0xff80000034f07808 */ /* 0x000fe40006000000 */
[C---:B------:R-:W-:Y:S02]  /*6890*/  ISETP.GE.AND P1, PT, R4.reuse, R15, PT ;  /* 0x0000000f0400720c */ /* 0x040fe40003f26270 */
[----:B------:R-:W-:Y:S01]  /*68a0*/  ISETP.GE.AND P4, PT, R4, R16, PT ;  /* 0x000000100400720c */ /* 0x000fe20003f86270 */
[----:B------:R-:W-:Y:S01]  /*68b0*/  FMUL.FTZ R4, R47, c[0x0][0x2ec] ;  /* 0x0000bb002f047a20 */ /* 0x000fe20000410000 */
[----:B----4-:R-:W-:-:S02]  /*68c0*/  FSEL R246, R19, -INF , !P2 ;  /* 0xff80000013f67808 */ /* 0x010fc40005000000 */
[----:B-1----:R-:W-:Y:S02]  /*68d0*/  FSEL R234, R40, -INF , !P6 ;  /* 0xff80000028ea7808 */ /* 0x002fe40007000000 */
[----:B------:R-:W-:Y:S01]  /*68e0*/  FSEL R238, R42, -INF , !P5 ;  /* 0xff8000002aee7808 */ /* 0x000fe20006800000 */
[----:B------:R-:W-:Y:S01]  /*68f0*/  MUFU.TANH R4, R4 ;  /* 0x0000000400047308 */ /* 0x000fe20000002400 */
[----:B------:R-:W-:Y:S02]  /*6900*/  FSEL R239, R32, -INF , !P3 ;  /* 0xff80000020ef7808 */ /* 0x000fe40005800000 */
[C---:B------:R-:W-:Y:S02]  /*6910*/  ISETP.GE.AND P2, PT, R2.reuse, R14, PT ;  /* 0x0000000e0200720c */ /* 0x040fe40003f46270 */
[C---:B------:R-:W-:Y:S02]  /*6920*/  ISETP.GE.AND P6, PT, R2.reuse, R15, PT ;  /* 0x0000000f0200720c */ /* 0x040fe40003fc6270 */
[----:B------:R-:W-:-:S02]  /*6930*/  ISETP.GE.AND P5, PT, R2, R17, PT ;  /* 0x000000110200720c */ /* 0x000fc40003fa6270 */
[----:B------:R-:W-:Y:S02]  /*6940*/  ISETP.GE.AND P3, PT, R2, R16, PT ;  /* 0x000000100200720c */ /* 0x000fe40003f66270 */
[----:B------:R-:W1:Y:S01]  /*6950*/  MUFU.TANH R2, R46 ;  /* 0x0000002e00027308 */ /* 0x000e620000002400 */
[----:B------:R-:W-:Y:S02]  /*6960*/  FSEL R233, R41, -INF , !P0 ;  /* 0xff80000029e97808 */ /* 0x000fe40004000000 */
[----:B------:R-:W-:Y:S02]  /*6970*/  ISETP.GE.AND P0, PT, R0, R15, PT ;  /* 0x0000000f0000720c */ /* 0x000fe40003f06270 */
[----:B------:R-:W-:Y:S02]  /*6980*/  FSEL R245, R55, -INF , !P1 ;  /* 0xff80000037f57808 */ /* 0x000fe40004800000 */
[----:B------:R-:W-:Y:S02]  /*6990*/  FSEL R19, R243, -INF , !P0 ;  /* 0xff800000f3137808 */ /* 0x000fe40004000000 */
[----:B------:R-:W-:-:S02]  /*69a0*/  ISETP.NE.AND P0, PT, R251, 0x2, PT ;  /* 0x00000002fb00780c */ /* 0x000fc40003f05270 */
[----:B------:R-:W-:Y:S02]  /*69b0*/  FSEL R237, R43, -INF , !P4 ;  /* 0xff8000002bed7808 */ /* 0x000fe40006000000 */
[----:B------:R-:W-:Y:S02]  /*69c0*/  FSEL R242, R24, -INF , !P2 ;  /* 0xff80000018f27808 */ /* 0x000fe40005000000 */
[C---:B------:R-:W-:Y:S02]  /*69d0*/  ISETP.GE.AND P1, PT, R0.reuse, R14, PT ;  /* 0x0000000e0000720c */ /* 0x040fe40003f26270 */
[C---:B------:R-:W-:Y:S02]  /*69e0*/  ISETP.GE.AND P4, PT, R0.reuse, R17, PT ;  /* 0x000000110000720c */ /* 0x040fe40003f86270 */
[C---:B------:R-:W-:Y:S02]  /*69f0*/  ISETP.GE.AND P2, PT, R0.reuse, R16, PT ;  /* 0x000000100000720c */ /* 0x040fe40003f46270 */
[----:B------:R-:W-:-:S02]  /*6a00*/  IADD3 R0, R0, 0x39, RZ ;  /* 0x0000003900007810 */ /* 0x000fc40007ffe0ff */
[----:B------:R-:W-:Y:S02]  /*6a10*/  FSEL R244, R26, -INF , !P6 ;  /* 0xff8000001af47808 */ /* 0x000fe40007000000 */
[----:B------:R-:W-:Y:S02]  /*6a20*/  FSEL R232, R6, -INF , !P5 ;  /* 0xff80000006e87808 */ /* 0x000fe40006800000 */
[----:B-1----:R-:W-:Y:S02]  /*6a30*/  FSEL R235, R2, -INF , !P3 ;  /* 0xff80000002eb7808 */ /* 0x002fe40005800000 */
[----:B------:R-:W-:Y:S02]  /*6a40*/  FSEL R11, R248, -INF , !P1 ;  /* 0xff800000f80b7808 */ /* 0x000fe40004800000 */
        /* <DEDUP_REMOVED lines=13> */
[----:B------:R-:W-:-:S04]  /*6b20*/  IADD3 R0, R251, -0x3, RZ ;  /* 0xfffffffdfb007810 */ /* 0x000fc80007ffe0ff */
[----:B------:R-:W-:Y:S01]  /*6b30*/  SHF.R.S32.HI R2, RZ, 0x1f, R0 ;  /* 0x0000001fff027819 */ /* 0x000fe20000011400 */
[----:B------:R-:W-:-:S04]  /*6b40*/  IMAD.WIDE.U32 R6, R0, c[0x0][0x198], RZ ;  /* 0x0000660000067a25 */ /* 0x000fc800078e00ff */
[----:B------:R-:W-:-:S04]  /*6b50*/  IMAD R2, R2, c[0x0][0x198], RZ ;  /* 0x0000660002027a24 */ /* 0x000fc800078e02ff */
[----:B------:R-:W-:-:S04]  /*6b60*/  IMAD R2, R0, c[0x0][0x19c], R2 ;  /* 0x0000670000027a24 */ /* 0x000fc800078e0202 */
[----:B------:R-:W-:Y:S01]  /*6b70*/  IMAD.IADD R2, R7, 0x1, R2 ;  /* 0x0000000107027824 */ /* 0x000fe200078e0202 */
        /* <DEDUP_REMOVED lines=16> */
.L_x_371:
[----:B------:R-:W-:Y:S01]  /*6c80*/  FMNMX.FTZ R0, R102, R8, !PT ;  /* 0x0000000866007209 */ /* 0x000fe20007810000 */
[----:B------:R-:W2:Y:S03]  /*6c90*/  LDL.LU R66, [R1+0x14] ;  /* 0x0000140001427983 */ /* 0x000ea60000300800 */
[----:B------:R-:W-:Y:S01]  /*6ca0*/  FMNMX.FTZ R0, R36, R0, !PT ;  /* 0x0000000024007209 */ /* 0x000fe20007810000 */
[----:B------:R-:W3:Y:S01]  /*6cb0*/  LDL.LU R67, [R1+0x10] ;  /* 0x0000100001437983 */ /* 0x000ee20000300800 */
[----:B-1----:R-:W-:-:S02]  /*6cc0*/  FMNMX.FTZ R5, R104, R11, !PT ;  /* 0x0000000b68057209 */ /* 0x002fc40007810000 */
        /* <DEDUP_REMOVED lines=47> */
[----:B-1----:R-:W-:-:S02]  /*6fc0*/  FMNMX.FTZ R0, R0, R6, !PT ;  /* 0x0000000600007209 */ /* 0x002fc40007810000 */
[----:B------:R-:W1:Y:S01]  /*6fd0*/  SHFL.BFLY PT, R6, R4, 0x2, 0x1f ;  /* 0x0c401f0004067f89 */ /* 0x000e6200000e0000 */
[----:B------:R-:W-:Y:S02]  /*6fe0*/  FMNMX.FTZ R5, R202, R5, !PT ;  /* 0x00000005ca057209 */ /* 0x000fe40007810000 */
[----:B------:R-:W-:Y:S01]  /*6ff0*/  FMNMX.FTZ R2, R205, R2, !PT ;  /* 0x00000002cd027209 */ /* 0x000fe20007810000 */
[----:B------:R-:W4:Y:S01]  /*7000*/  SHFL.BFLY PT, R7, R0, 0x1, 0x1f ;  /* 0x0c201f0000077f89 */ /* 0x000f2200000e0000 */
        /* <DEDUP_REMOVED lines=12> */
[----:B----4-:R-:W-:Y:S01]  /*70d0*/  FMNMX.FTZ R248, R0, R7, !PT ;  /* 0x0000000700f87209 */ /* 0x010fe20007810000 */
[----:B------:R-:W1:Y:S01]  /*70e0*/  SHFL.BFLY PT, R9, R4, 0x1, 0x1f ;  /* 0x0c201f0004097f89 */ /* 0x000e6200000e0000 */
        /* <DEDUP_REMOVED lines=8> */
[----:B------:R-:W4:Y:S01]  /*7170*/  SHFL.BFLY PT, R7, R5, 0x2, 0x1f ;  /* 0x0c401f0005077f89 */ /* 0x000f2200000e0000 */
[----:B------:R-:W-:Y:S02]  /*7180*/  FMNMX.FTZ R6, R244, R0, !PT ;  /* 0x00000000f4067209 */ /* 0x000fe40007810000 */
[----:B------:R-:W-:Y:S01]  /*7190*/  MOV R39, R249 ;  /* 0x000000f900277202 */ /* 0x000fe20000000f00 */
[----:B------:R-:W-:Y:S01]  /*71a0*/  FFMA.FTZ R0, R8, c[0x0][0x23c], -R2 ;  /* 0x00008f0008007a23 */ /* 0x000fe20000010802 */
[----:B------:R-:W-:-:S02]  /*71b0*/  FMNMX.FTZ R6, R243, R6, !PT ;  /* 0x00000006f3067209 */ /* 0x000fc40007810000 */
[----:B------:R-:W-:Y:S01]  /*71c0*/  MOV R41, R250 ;  /* 0x000000fa00297202 */ /* 0x000fe20000000f00 */
[----:B------:R5:W-:Y:S01]  /*71d0*/  MUFU.EX2 R47, R0 ;  /* 0x00000000002f7308 */ /* 0x000be20000000800 */
[----:B-1----:R-:W-:Y:S01]  /*71e0*/  FMNMX.FTZ R227, R4, R9, !PT ;  /* 0x0000000904e37209 */ /* 0x002fe20007810000 */
[----:B------:R-:W-:Y:S01]  /*71f0*/  SHFL.BFLY PT, R8, R6, 0x2, 0x1f ;  /* 0x0c401f0006087f89 */ /* 0x000fe200000e0000 */
[----:B------:R-:W-:Y:S02]  /*7200*/  FFMA.FTZ R4, R13, c[0x0][0x23c], -R2 ;  /* 0x00008f000d047a23 */ /* 0x000fe40000010802 */
[----:B------:R-:W-:-:S03]  /*7210*/  FSETP.NEU.FTZ.AND P0, PT, R227, -INF , PT ;  /* 0xff800000e300780b */ /* 0x000fc60003f1d000 */
[----:B------:R1:W-:Y:S01]  /*7220*/  MUFU.EX2 R38, R4 ;  /* 0x0000000400267308 */ /* 0x0003e20000000800 */
[----:B-----5:R-:W-:Y:S01]  /*7230*/  FFMA.FTZ R0, R36, c[0x0][0x23c], -R2 ;  /* 0x00008f0024007a23 */ /* 0x020fe20000010802 */
[----:B----4-:R-:W-:-:S06]  /*7240*/  FMNMX.FTZ R5, R5, R7, !PT ;  /* 0x0000000705057209 */ /* 0x010fcc0007810000 */
[----:B------:R4:W-:Y:S01]  /*7250*/  MUFU.EX2 R43, R0 ;  /* 0x00000000002b7308 */ /* 0x0009e20000000800 */
[----:B------:R-:W5:Y:S01]  /*7260*/  SHFL.BFLY PT, R9, R5, 0x1, 0x1f ;  /* 0x0c201f0005097f89 */ /* 0x000f6200000e0000 */
[----:B-1----:R-:W-:-:S06]  /*7270*/  FFMA.FTZ R4, R12, c[0x0][0x23c], -R2 ;  /* 0x00008f000c047a23 */ /* 0x002fcc0000010802 */
[----:B------:R1:W-:Y:S01]  /*7280*/  MUFU.EX2 R46, R4 ;  /* 0x00000004002e7308 */ /* 0x0003e20000000800 */
[----:B----4-:R-:W-:-:S05]  /*7290*/  FMUL.FTZ R0, R227, c[0x0][0x23c] ;  /* 0x00008f00e3007a20 */ /* 0x010fca0000410000 */
[----:B------:R-:W-:-:S05]  /*72a0*/  FSEL R0, R0, RZ, P0 ;  /* 0x000000ff00007208 */ /* 0x000fca0000000000 */
[--C-:B-1----:R-:W-:Y:S01]  /*72b0*/  FFMA.FTZ R4, R10, c[0x0][0x23c], -R0.reuse ;  /* 0x00008f000a047a23 */ /* 0x102fe20000010800 */
[----:B-----5:R-:W-:Y:S01]  /*72c0*/  FMNMX.FTZ R249, R5, R9, !PT ;  /* 0x0000000905f97209 */ /* 0x020fe20007810000 */
[--C-:B------:R-:W-:Y:S02]  /*72d0*/  FFMA.FTZ R7, R37, c[0x0][0x23c], -R0.reuse ;  /* 0x00008f0025077a23 */ /* 0x100fe40000010800 */
[----:B------:R1:W-:Y:S08]  /*72e0*/  MUFU.EX2 R44, R4 ;  /* 0x00000004002c7308 */ /* 0x0003f00000000800 */
[----:B------:R4:W-:Y:S01]  /*72f0*/  MUFU.EX2 R45, R7 ;  /* 0x00000007002d7308 */ /* 0x0009e20000000800 */
[----:B-1----:R-:W-:-:S07]  /*7300*/  FFMA.FTZ R4, R48, c[0x0][0x23c], -R0 ;  /* 0x00008f0030047a23 */ /* 0x002fce0000010800 */
[----:B------:R1:W-:Y:S01]  /*7310*/  MUFU.EX2 R40, R4 ;  /* 0x0000000400287308 */ /* 0x0003e20000000800 */
[----:B----4-:R-:W-:-:S05]  /*7320*/  FSEL R7, R248, RZ, P1 ;  /* 0x000000fff8077208 */ /* 0x010fca0000800000 */
[----:B------:R-:W-:-:S04]  /*7330*/  FADD.FTZ R7, R102, -R7 ;  /* 0x8000000766077221 */ /* 0x000fc80000010000 */
[----:B------:R-:W-:Y:S01]  /*7340*/  FMUL.FTZ R7, R7, c[0x0][0x23c] ;  /* 0x00008f0007077a20 */ /* 0x000fe20000410000 */
[----:B-1----:R-:W-:Y:S01]  /*7350*/  FMNMX.FTZ R4, R6, R8, !PT ;  /* 0x0000000806047209 */ /* 0x002fe20007810000 */
[----:B------:R-:W-:Y:S02]  /*7360*/  FFMA.FTZ R6, R18, c[0x0][0x23c], -R0 ;  /* 0x00008f0012067a23 */ /* 0x000fe40000010800 */
[----:B------:R-:W1:Y:S02]  /*7370*/  MUFU.EX2 R18, R7 ;  /* 0x0000000700127308 */ /* 0x000e640000000800 */
[----:B------:R-:W4:Y:S06]  /*7380*/  SHFL.BFLY PT, R8, R4, 0x1, 0x1f ;  /* 0x0c201f0004087f89 */ /* 0x000f2c00000e0000 */
[----:B------:R5:W4:Y:S01]  /*7390*/  MUFU.EX2 R51, R6 ;  /* 0x0000000600337308 */ /* 0x000b220000000800 */
[----:B-1----:R-:W-:-:S02]  /*73a0*/  FMUL.FTZ R136, R136, R18 ;  /* 0x0000001288887220 */ /* 0x002fc40000410000 */
[-C--:B------:R-:W-:Y:S02]  /*73b0*/  FMUL.FTZ R137, R137, R18.reuse ;  /* 0x0000001289897220 */ /* 0x080fe40000410000 */
[-C--:B------:R-:W-:Y:S02]  /*73c0*/  FMUL.FTZ R112, R112, R18.reuse ;  /* 0x0000001270707220 */ /* 0x080fe40000410000 */
[-C--:B------:R-:W-:Y:S01]  /*73d0*/  FMUL.FTZ R113, R113, R18.reuse ;  /* 0x0000001271717220 */ /* 0x080fe20000410000 */
[----:B-----5:R-:W-:Y:S01]  /*73e0*/  FSEL R6, R227, RZ, P0 ;  /* 0x000000ffe3067208 */ /* 0x020fe20000000000 */
[-C--:B------:R-:W-:Y:S01]  /*73f0*/  FMUL.FTZ R120, R120, R18.reuse ;  /* 0x0000001278787220 */ /* 0x080fe20000410000 */
[----:B------:R-:W-:Y:S01]  /*7400*/  FSETP.NEU.FTZ.AND P0, PT, R249, -INF , PT ;  /* 0xff800000f900780b */ /* 0x000fe20003f1d000 */
[----:B------:R-:W-:Y:S01]  /*7410*/  FMUL.FTZ R121, R121, R18 ;  /* 0x0000001279797220 */ /* 0x000fe20000410000 */
[----:B----4-:R-:W-:Y:S01]  /*7420*/  FMNMX.FTZ R250, R4, R8, !PT ;  /* 0x0000000804fa7209 */ /* 0x010fe20007810000 */
[----:B------:R-:W-:Y:S01]  /*7430*/  FADD.FTZ R3, R3, -R6 ;  /* 0x8000000603037221 */ /* 0x000fe20000010000 */
[----:B------:R-:W-:Y:S01]  /*7440*/  FSEL R5, R249, RZ, P0 ;  /* 0x000000fff9057208 */ /* 0x000fe20000000000 */
[----:B------:R-:W-:Y:S01]  /*7450*/  FMUL.FTZ R164, R164, R18 ;  /* 0x00000012a4a47220 */ /* 0x000fe20000410000 */
[----:B------:R-:W-:Y:S01]  /*7460*/  F2FP.BF16.PACK_AB R4, R43, R47 ;  /* 0x0000002f2b04723e */ /* 0x000fe200000010ff */
[----:B------:R-:W-:Y:S01]  /*7470*/  FMUL.FTZ R3, R3, c[0x0][0x23c] ;  /* 0x00008f0003037a20 */ /* 0x000fe20000410000 */
[----:B------:R-:W-:Y:S01]  /*7480*/  F2FP.BF16.PACK_AB R6, R46, R38 ;  /* 0x000000262e06723e */ /* 0x000fe200000010ff */
[----:B------:R-:W-:Y:S01]  /*7490*/  FADD.FTZ R32, R104, -R5 ;  /* 0x8000000568207221 */ /* 0x000fe20000010000 */
[----:B------:R-:W-:Y:S01]  /*74a0*/  F2FP.BF16.PACK_AB R5, R40, R44 ;  /* 0x0000002c2805723e */ /* 0x000fe200000010ff */
[----:B------:R1:W4:Y:S01]  /*74b0*/  MUFU.EX2 R13, R3 ;  /* 0x00000003000d7308 */ /* 0x0003220000000800 */
[----:B------:R-:W-:Y:S01]  /*74c0*/  F2FP.BF16.PACK_AB R7, R51, R45 ;  /* 0x0000002d3307723e */ /* 0x000fe200000010ff */
        /* <DEDUP_REMOVED lines=8> */
[-C--:B----4-:R-:W-:Y:S02]  /*7550*/  FMUL.FTZ R138, R138, R13.reuse ;  /* 0x0000000d8a8a7220 */ /* 0x090fe40000410000 */
[-C--:B------:R-:W-:Y:S01]  /*7560*/  FMUL.FTZ R139, R139, R13.reuse ;  /* 0x0000000d8b8b7220 */ /* 0x080fe20000410000 */
[----:B------:R-:W-:Y:S01]  /*7570*/  FSEL R8, R3, RZ, P0 ;  /* 0x000000ff03087208 */ /* 0x000fe20000000000 */
[C---:B------:R-:W-:Y:S01]  /*7580*/  FMUL.FTZ R3, R250.reuse, c[0x0][0x23c] ;  /* 0x00008f00fa037a20 */ /* 0x040fe20000410000 */
[----:B------:R-:W-:Y:S01]  /*7590*/  FSETP.NEU.FTZ.AND P0, PT, R250, -INF , PT ;  /* 0xff800000fa00780b */ /* 0x000fe20003f1d000 */
[-C--:B------:R-:W-:Y:S02]  /*75a0*/  FMUL.FTZ R114, R114, R13.reuse ;  /* 0x0000000d72727220 */ /* 0x080fe40000410000 */
[----:B------:R-:W-:Y:S01]  /*75b0*/  FFMA.FTZ R9, R11, c[0x0][0x23c], -R8 ;  /* 0x00008f000b097a23 */ /* 0x000fe20000010808 */
[C---:B------:R-:W-:Y:S01]  /*75c0*/  HMMA.16816.F32.BF16 R188, R4.reuse, R26, R136 ;  /* 0x0000001a04bc723c */ /* 0x040fe20000041888 */
[----:B------:R-:W-:Y:S01]  /*75d0*/  FSEL R10, R250, RZ, P0 ;  /* 0x000000fffa0a7208 */ /* 0x000fe20000000000 */
[-C--:B------:R-:W-:Y:S01]  /*75e0*/  FMUL.FTZ R115, R115, R13.reuse ;  /* 0x0000000d73737220 */ /* 0x080fe20000410000 */
[----:B------:R1:W-:Y:S01]  /*75f0*/  MUFU.EX2 R101, R9 ;  /* 0x0000000900657308 */ /* 0x0003e20000000800 */
[----:B------:R-:W-:Y:S01]  /*7600*/  FSEL R3, R3, RZ, P0 ;  /* 0x000000ff03037208 */ /* 0x000fe20000000000 */
[----:B------:R-:W-:Y:S01]  /*7610*/  FMUL.FTZ R122, R122, R13 ;  /* 0x0000000d7a7a7220 */ /* 0x000fe20000410000 */
[----:B------:R-:W-:Y:S01]  /*7620*/  ISETP.GE.AND P0, PT, R251, 0x3, PT ;  /* 0x00000003fb00780c */ /* 0x000fe20003f06270 */
[----:B------:R-:W-:Y:S01]  /*7630*/  FADD.FTZ R12, R103, -R10 ;  /* 0x8000000a670c7221 */ /* 0x000fe20000010000 */
[----:B---3--:R-:W-:Y:S01]  /*7640*/  MOV R247, R67 ;  /* 0x0000004300f77202 */ /* 0x008fe20000000f00 */
[--C-:B------:R-:W-:Y:S01]  /*7650*/  FFMA.FTZ R11, R63, c[0x0][0x23c], -R3.reuse ;  /* 0x00008f003f0b7a23 */ /* 0x100fe20000010803 */
[----:B------:R-:W-:Y:S01]  /*7660*/  MOV R63, R40 ;  /* 0x00000028003f7202 */ /* 0x000fe20000000f00 */
[----:B------:R-:W-:Y:S01]  /*7670*/  FFMA.FTZ R10, R100, c[0x0][0x23c], -R3 ;  /* 0x00008f00640a7a23 */ /* 0x000fe20000010803 */
[----:B------:R-:W-:Y:S01]  /*7680*/  HMMA.16816.F32.BF16 R196, R4, R20, R112 ;  /* 0x0000001404c4723c */ /* 0x000fe20000041870 */
[----:B------:R3:W-:Y:S01]  /*7690*/  MUFU.EX2 R137, R11 ;  /* 0x0000000b00897308 */ /* 0x0007e20000000800 */
[----:B------:R-:W-:-:S02]  /*76a0*/  FMUL.FTZ R123, R123, R13 ;  /* 0x0000000d7b7b7220 */ /* 0x000fc40000410000 */
[-C--:B------:R-:W-:Y:S02]  /*76b0*/  FMUL.FTZ R166, R166, R13.reuse ;  /* 0x0000000da6a67220 */ /* 0x080fe40000410000 */
[-C--:B------:R-:W-:Y:S02]  /*76c0*/  FMUL.FTZ R167, R167, R13.reuse ;  /* 0x0000000da7a77220 */ /* 0x080fe40000410000 */
[----:B-1----:R-:W-:Y:S01]  /*76d0*/  FFMA.FTZ R9, R49, c[0x0][0x23c], -R8 ;  /* 0x00008f0031097a23 */ /* 0x002fe20000010808 */
[----:B------:R1:W-:Y:S01]  /*76e0*/  MUFU.EX2 R136, R10 ;  /* 0x0000000a00887308 */ /* 0x0003e20000000800 */
[-C--:B------:R-:W-:Y:S01]  /*76f0*/  FMUL.FTZ R134, R134, R13.reuse ;  /* 0x0000000d86867220 */ /* 0x080fe20000410000 */
[----:B------:R-:W-:Y:S01]  /*7700*/  HMMA.16816.F32.BF16 R192, R4, R22, R120 ;  /* 0x0000001604c0723c */ /* 0x000fe20000041878 */
[-C--:B------:R-:W-:Y:S02]  /*7710*/  FMUL.FTZ R135, R135, R13.reuse ;  /* 0x0000000d87877220 */ /* 0x080fe40000410000 */
[----:B------:R-:W-:-:S02]  /*7720*/  FMUL.FTZ R150, R150, R13 ;  /* 0x0000000d96967220 */ /* 0x000fc40000410000 */
[-C--:B------:R-:W-:Y:S01]  /*7730*/  FMUL.FTZ R151, R151, R13.reuse ;  /* 0x0000000d97977220 */ /* 0x080fe20000410000 */
[----:B------:R4:W-:Y:S01]  /*7740*/  MUFU.EX2 R42, R9 ;  /* 0x00000009002a7308 */ /* 0x0009e20000000800 */
[----:B---3--:R-:W-:Y:S01]  /*7750*/  FMUL.FTZ R11, R32, c[0x0][0x23c] ;  /* 0x00008f00200b7a20 */ /* 0x008fe20000410000 */
[C---:B------:R-:W-:Y:S01]  /*7760*/  HMMA.16816.F32.BF16 R176, R4.reuse, R52, R164 ;  /* 0x0000003404b0723c */ /* 0x040fe200000418a4 */
[-C--:B------:R-:W-:Y:S02]  /*7770*/  FMUL.FTZ R154, R154, R13.reuse ;  /* 0x0000000d9a9a7220 */ /* 0x080fe40000410000 */
[----:B------:R-:W-:Y:S02]  /*7780*/  FMUL.FTZ R155, R155, R13 ;  /* 0x0000000d9b9b7220 */ /* 0x000fe40000410000 */
[-C--:B------:R-:W-:Y:S01]  /*7790*/  FMUL.FTZ R168, R168, R18.reuse ;  /* 0x00000012a8a87220 */ /* 0x080fe20000410000 */
[----:B------:R-:W-:Y:S01]  /*77a0*/  MUFU.EX2 R11, R11 ;  /* 0x0000000b000b7308 */ /* 0x000fe20000000800 */
[----:B-1----:R-:W-:Y:S01]  /*77b0*/  FMUL.FTZ R10, R12, c[0x0][0x23c] ;  /* 0x00008f000c0a7a20 */ /* 0x002fe20000410000 */
[----:B------:R-:W-:Y:S01]  /*77c0*/  HMMA.16816.F32.BF16 R132, R4, R24, R132 ;  /* 0x000000180484723c */ /* 0x000fe20000041884 */
[----:B------:R-:W-:Y:S01]  /*77d0*/  FMUL.FTZ R169, R169, R18 ;  /* 0x00000012a9a97220 */ /* 0x000fe20000410000 */
[----:B------:R-:W-:Y:S01]  /*77e0*/  MOV R12, R41 ;  /* 0x00000029000c7202 */ /* 0x000fe20000000f00 */
[----:B------:R-:W-:-:S02]  /*77f0*/  FMUL.FTZ R170, R170, R13 ;  /* 0x0000000daaaa7220 */ /* 0x000fc40000410000 */
[-C--:B------:R-:W-:Y:S01]  /*7800*/  FMUL.FTZ R171, R171, R13.reuse ;  /* 0x0000000dabab7220 */ /* 0x080fe20000410000 */
[----:B------:R-:W-:Y:S01]  /*7810*/  MUFU.EX2 R10, R10 ;  /* 0x0000000a000a7308 */ /* 0x000fe20000000800 */
[----:B----4-:R-:W-:Y:S01]  /*7820*/  FFMA.FTZ R9, R61, c[0x0][0x23c], -R8 ;  /* 0x00008f003d097a23 */ /* 0x010fe20000010808 */
[C---:B------:R-:W-:Y:S01]  /*7830*/  HMMA.16816.F32.BF16 R184, R4.reuse, R28, R148 ;  /* 0x0000001c04b8723c */ /* 0x040fe20000041894 */
[----:B------:R-:W-:Y:S01]  /*7840*/  FMUL.FTZ R72, R72, R18 ;  /* 0x0000001248487220 */ /* 0x000fe20000410000 */
[----:B--2---:R-:W-:Y:S01]  /*7850*/  MOV R61, R66 ;  /* 0x00000042003d7202 */ /* 0x004fe20000000f00 */
[-C--:B------:R-:W-:Y:S02]  /*7860*/  FMUL.FTZ R73, R73, R18.reuse ;  /* 0x0000001249497220 */ /* 0x080fe40000410000 */
[-C--:B------:R-:W-:Y:S01]  /*7870*/  FMUL.FTZ R74, R74, R13.reuse ;  /* 0x0000000d4a4a7220 */ /* 0x080fe20000410000 */
[----:B------:R-:W1:Y:S01]  /*7880*/  MUFU.EX2 R50, R9 ;  /* 0x0000000900327308 */ /* 0x000e620000000800 */
[----:B------:R-:W-:Y:S01]  /*7890*/  FMUL.FTZ R75, R75, R13 ;  /* 0x0000000d4b4b7220 */ /* 0x000fe20000410000 */
[----:B------:R-:W-:Y:S01]  /*78a0*/  HMMA.16816.F32.BF16 R120, R4, R30, R152 ;  /* 0x0000001e0478723c */ /* 0x000fe20000041898 */
[----:B------:R-:W-:-:S02]  /*78b0*/  FMUL.FTZ R76, R76, R18 ;  /* 0x000000124c4c7220 */ /* 0x000fc40000410000 */
[-C--:B------:R-:W-:Y:S02]  /*78c0*/  FMUL.FTZ R77, R77, R18.reuse ;  /* 0x000000124d4d7220 */ /* 0x080fe40000410000 */
[-C--:B------:R-:W-:Y:S02]  /*78d0*/  FMUL.FTZ R78, R78, R13.reuse ;  /* 0x0000000d4e4e7220 */ /* 0x080fe40000410000 */
[-C--:B------:R-:W-:Y:S01]  /*78e0*/  FMUL.FTZ R79, R79, R13.reuse ;  /* 0x0000000d4f4f7220 */ /* 0x080fe20000410000 */
[C---:B------:R-:W-:Y:S01]  /*78f0*/  HMMA.16816.F32.BF16 R112, R4.reuse, R54, R168 ;  /* 0x000000360470723c */ /* 0x040fe200000418a8 */
[-C--:B------:R-:W-:Y:S02]  /*7900*/  FMUL.FTZ R88, R88, R18.reuse ;  /* 0x0000001258587220 */ /* 0x080fe40000410000 */
[----:B------:R-:W-:Y:S02]  /*7910*/  FMUL.FTZ R89, R89, R18 ;  /* 0x0000001259597220 */ /* 0x000fe40000410000 */
[----:B------:R-:W-:Y:S01]  /*7920*/  FMUL.FTZ R90, R90, R13 ;  /* 0x0000000d5a5a7220 */ /* 0x000fe20000410000 */
[----:B-1----:R-:W-:Y:S01]  /*7930*/  MOV R139, R50 ;  /* 0x00000032008b7202 */ /* 0x002fe20000000f00 */
[----:B------:R-:W-:Y:S01]  /*7940*/  FFMA.FTZ R9, R60, c[0x0][0x23c], -R8 ;  /* 0x00008f003c097a23 */ /* 0x000fe20000010808 */
[----:B------:R-:W-:Y:S01]  /*7950*/  MOV R60, R51 ;  /* 0x00000033003c7202 */ /* 0x000fe20000000f00 */
[----:B------:R-:W-:Y:S01]  /*7960*/  FMUL.FTZ R91, R91, R13 ;  /* 0x0000000d5b5b7220 */ /* 0x000fe20000410000 */
[----:B------:R-:W1:Y:S01]  /*7970*/  LDSM.16.MT88.4 R48, [R222+0xb000] ;  /* 0x00b00000de30783b */ /* 0x000e620000004200 */
[----:B------:R2:W-:Y:S01]  /*7980*/  MUFU.EX2 R138, R9 ;  /* 0x00000009008a7308 */ /* 0x0005e20000000800 */
[-C--:B------:R-:W-:Y:S01]  /*7990*/  FMUL.FTZ R92, R92, R18.reuse ;  /* 0x000000125c5c7220 */ /* 0x080fe20000410000 */
[C---:B------:R-:W-:Y:S01]  /*79a0*/  HMMA.16816.F32.BF16 R108, R4.reuse, R56, R72 ;  /* 0x00000038046c723c */ /* 0x040fe20000041848 */
[----:B------:R-:W-:Y:S01]  /*79b0*/  FMUL.FTZ R93, R93, R18 ;  /* 0x000000125d5d7220 */ /* 0x000fe20000410000 */
[----:B------:R-:W-:Y:S01]  /*79c0*/  MOV R168, R247 ;  /* 0x000000f700a87202 */ /* 0x000fe20000000f00 */
[----:B------:R-:W-:Y:S01]  /*79d0*/  FMUL.FTZ R94, R94, R13 ;  /* 0x0000000d5e5e7220 */ /* 0x000fe20000410000 */
[----:B------:R-:W-:Y:S01]  /*79e0*/  MOV R169, R61 ;  /* 0x0000003d00a97202 */ /* 0x000fe20000000f00 */
[----:B------:R-:W-:Y:S01]  /*79f0*/  FMUL.FTZ R95, R95, R13 ;  /* 0x0000000d5f5f7220 */ /* 0x000fe20000410000 */
[----:B------:R-:W-:Y:S01]  /*7a00*/  MOV R170, R44 ;  /* 0x0000002c00aa7202 */ /* 0x000fe20000000f00 */
[-C--:B------:R-:W-:Y:S01]  /*7a10*/  FMUL.FTZ R128, R128, R11.reuse ;  /* 0x0000000b80807220 */ /* 0x080fe20000410000 */
[----:B------:R-:W-:Y:S01]  /*7a20*/  HMMA.16816.F32.BF16 R104, R4, R58, R76 ;  /* 0x0000003a0468723c */ /* 0x000fe2000004184c */
[----:B------:R-:W-:-:S02]  /*7a30*/  FMUL.FTZ R129, R129, R11 ;  /* 0x0000000b81817220 */ /* 0x000fc40000410000 */
[-C--:B------:R-:W-:Y:S02]  /*7a40*/  FMUL.FTZ R130, R130, R10.reuse ;  /* 0x0000000a82827220 */ /* 0x080fe40000410000 */
[-C--:B------:R-:W-:Y:S02]  /*7a50*/  FMUL.FTZ R131, R131, R10.reuse ;  /* 0x0000000a83837220 */ /* 0x080fe40000410000 */
[----:B--2---:R-:W-:Y:S01]  /*7a60*/  FFMA.FTZ R9, R19, c[0x0][0x23c], -R3 ;  /* 0x00008f0013097a23 */ /* 0x004fe20000010803 */
[----:B------:R-:W-:Y:S01]  /*7a70*/  MOV R19, R101 ;  /* 0x0000006500137202 */ /* 0x000fe20000000f00 */
[-C--:B------:R-:W-:Y:S02]  /*7a80*/  FMUL.FTZ R140, R140, R11.reuse ;  /* 0x0000000b8c8c7220 */ /* 0x080fe40000410000 */
[----:B------:R2:W3:Y:S01]  /*7a90*/  MUFU.EX2 R40, R9 ;  /* 0x0000000900287308 */ /* 0x0004e20000000800 */
        /* <DEDUP_REMOVED lines=8> */
[----:B--2---:R-:W-:Y:S01]  /*7b20*/  FFMA.FTZ R9, R62, c[0x0][0x23c], -R3 ;  /* 0x00008f003e097a23 */ /* 0x004fe20000010803 */
[C---:B-1----:R-:W-:Y:S01]  /*7b30*/  HMMA.16816.F32.BF16 R100, R4.reuse, R48, R88 ;  /* 0x000000300464723c */ /* 0x042fe20000041858 */
[-C--:B------:R-:W-:Y:S02]  /*7b40*/  FMUL.FTZ R125, R125, R11.reuse ;  /* 0x0000000b7d7d7220 */ /* 0x080fe40000410000 */
[----:B------:R1:W2:Y:S01]  /*7b50*/  MUFU.EX2 R37, R9 ;  /* 0x0000000900257308 */ /* 0x0002a20000000800 */
[-C--:B------:R-:W-:Y:S02]  /*7b60*/  FMUL.FTZ R126, R126, R10.reuse ;  /* 0x0000000a7e7e7220 */ /* 0x080fe40000410000 */
[----:B------:R-:W-:Y:S02]  /*7b70*/  FMUL.FTZ R127, R127, R10 ;  /* 0x0000000a7f7f7220 */ /* 0x000fe40000410000 */
[----:B------:R-:W-:Y:S01]  /*7b80*/  HMMA.16816.F32.BF16 R164, R4, R50, R92 ;  /* 0x0000003204a4723c */ /* 0x000fe2000004185c */
[----:B------:R-:W-:-:S02]  /*7b90*/  FMUL.FTZ R160, R160, R11 ;  /* 0x0000000ba0a07220 */ /* 0x000fc40000410000 */
[----:B------:R-:W-:Y:S02]  /*7ba0*/  FMUL.FTZ R161, R161, R11 ;  /* 0x0000000ba1a17220 */ /* 0x000fe40000410000 */
[-C--:B------:R-:W-:Y:S02]  /*7bb0*/  FMUL.FTZ R162, R162, R10.reuse ;  /* 0x0000000aa2a27220 */ /* 0x080fe40000410000 */
[----:B------:R-:W-:Y:S01]  /*7bc0*/  F2FP.BF16.PACK_AB R4, R42, R19 ;  /* 0x000000132a04723e */ /* 0x000fe200000010ff */
[----:B------:R-:W-:Y:S01]  /*7bd0*/  FMUL.FTZ R163, R163, R10 ;  /* 0x0000000aa3a37220 */ /* 0x000fe20000410000 */
[----:B---3--:R-:W-:Y:S01]  /*7be0*/  F2FP.BF16.PACK_AB R5, R137, R40 ;  /* 0x000000288905723e */ /* 0x008fe200000010ff */
[----:B------:R-:W-:Y:S01]  /*7bf0*/  FMUL.FTZ R172, R172, R11 ;  /* 0x0000000bacac7220 */ /* 0x000fe20000410000 */
[----:B------:R-:W-:Y:S01]  /*7c00*/  F2FP.BF16.PACK_AB R6, R138, R139 ;  /* 0x0000008b8a06723e */ /* 0x000fe200000010ff */
[----:B-1----:R-:W-:Y:S01]  /*7c10*/  FFMA.FTZ R9, R65, c[0x0][0x23c], -R8 ;  /* 0x00008f0041097a23 */ /* 0x002fe20000010808 */
[----:B--2---:R-:W-:Y:S01]  /*7c20*/  F2FP.BF16.PACK_AB R7, R37, R136 ;  /* 0x000000882507723e */ /* 0x004fe200000010ff */
[----:B------:R-:W-:-:S02]  /*7c30*/  FMUL.FTZ R173, R173, R11 ;  /* 0x0000000badad7220 */ /* 0x000fc40000410000 */
[----:B------:R1:W2:Y:S01]  /*7c40*/  MUFU.EX2 R36, R9 ;  /* 0x0000000900247308 */ /* 0x0002a20000000800 */
[-C--:B------:R-:W-:Y:S02]  /*7c50*/  FMUL.FTZ R174, R174, R10.reuse ;  /* 0x0000000aaeae7220 */ /* 0x080fe40000410000 */
[-C--:B------:R-:W-:Y:S01]  /*7c60*/  FMUL.FTZ R175, R175, R10.reuse ;  /* 0x0000000aafaf7220 */ /* 0x080fe20000410000 */
[C---:B------:R-:W-:Y:S01]  /*7c70*/  HMMA.16816.F32.BF16 R148, R4.reuse, R24, R128 ;  /* 0x000000180494723c */ /* 0x040fe20000041880 */
[-C--:B------:R-:W-:Y:S02]  /*7c80*/  FMUL.FTZ R144, R144, R11.reuse ;  /* 0x0000000b90907220 */ /* 0x080fe40000410000 */
[-C--:B------:R-:W-:Y:S02]  /*7c90*/  FMUL.FTZ R145, R145, R11.reuse ;  /* 0x0000000b91917220 */ /* 0x080fe40000410000 */
[-C--:B------:R-:W-:Y:S02]  /*7ca0*/  FMUL.FTZ R146, R146, R10.reuse ;  /* 0x0000000a92927220 */ /* 0x080fe40000410000 */
[----:B------:R-:W-:Y:S01]  /*7cb0*/  FMUL.FTZ R147, R147, R10 ;  /* 0x0000000a93937220 */ /* 0x000fe20000410000 */
[C---:B------:R-:W-:Y:S01]  /*7cc0*/  HMMA.16816.F32.BF16 R76, R4.reuse, R26, R140 ;  /* 0x0000001a044c723c */ /* 0x040fe2000004188c */
[----:B------:R-:W-:Y:S01]  /*7cd0*/  FMUL.FTZ R68, R68, R11 ;  /* 0x0000000b44447220 */ /* 0x000fe20000410000 */
[----:B------:R-:W-:Y:S01]  /*7ce0*/  MOV R131, R39 ;  /* 0x0000002700837202 */ /* 0x000fe20000000f00 */
[----:B------:R-:W-:Y:S01]  /*7cf0*/  FMUL.FTZ R69, R69, R11 ;  /* 0x0000000b45457220 */ /* 0x000fe20000410000 */
[----:B------:R-:W-:Y:S01]  /*7d00*/  MOV R129, R38 ;  /* 0x0000002600817202 */ /* 0x000fe20000000f00 */
[--C-:B-1----:R-:W-:Y:S01]  /*7d10*/  FFMA.FTZ R9, R64, c[0x0][0x23c], -R2.reuse ;  /* 0x00008f0040097a23 */ /* 0x102fe20000010802 */
[----:B------:R-:W-:Y:S01]  /*7d20*/  MOV R128, R37 ;  /* 0x0000002500807202 */ /* 0x000fe20000000f00 */
[-C--:B------:R-:W-:Y:S01]  /*7d30*/  FMUL.FTZ R70, R70, R10.reuse ;  /* 0x0000000a46467220 */ /* 0x080fe20000410000 */
[C---:B------:R-:W-:Y:S01]  /*7d40*/  HMMA.16816.F32.BF16 R152, R4.reuse, R20, R116 ;  /* 0x000000140498723c */ /* 0x040fe20000041874 */
[----:B------:R1:W-:Y:S01]  /*7d50*/  MUFU.EX2 R130, R9 ;  /* 0x0000000900827308 */ /* 0x0003e20000000800 */
[----:B------:R-:W-:Y:S01]  /*7d60*/  FMUL.FTZ R71, R71, R10 ;  /* 0x0000000a47477220 */ /* 0x000fe20000410000 */
[----:B--2---:R-:W-:Y:S01]  /*7d70*/  MOV R140, R36 ;  /* 0x00000024008c7202 */ /* 0x004fe20000000f00 */
[-C--:B------:R-:W-:Y:S01]  /*7d80*/  FMUL.FTZ R84, R84, R11.reuse ;  /* 0x0000000b54547220 */ /* 0x080fe20000410000 */
[----:B------:R-:W-:Y:S01]  /*7d90*/  LDSM.16.MT88.4 R36, [R222+0x9400] ;  /* 0x00940000de24783b */ /* 0x000fe20000004200 */
[----:B------:R-:W-:Y:S01]  /*7da0*/  FMUL.FTZ R85, R85, R11 ;  /* 0x0000000b55557220 */ /* 0x000fe20000410000 */
[----:B------:R-:W-:Y:S01]  /*7db0*/  MOV R119, R60 ;  /* 0x0000003c00777202 */ /* 0x000fe20000000f00 */
[C---:B------:R-:W-:Y:S01]  /*7dc0*/  HMMA.16816.F32.BF16 R88, R4.reuse, R22, R124 ;  /* 0x000000160458723c */ /* 0x040fe2000004187c */
[-C--:B------:R-:W-:Y:S01]  /*7dd0*/  FMUL.FTZ R86, R86, R10.reuse ;  /* 0x0000000a56567220 */ /* 0x080fe20000410000 */
[----:B------:R-:W-:Y:S01]  /*7de0*/  MOV R118, R47 ;  /* 0x0000002f00767202 */ /* 0x000fe20000000f00 */
[----:B------:R-:W-:Y:S01]  /*7df0*/  FMUL.FTZ R87, R87, R10 ;  /* 0x0000000a57577220 */ /* 0x000fe20000410000 */
[----:B------:R-:W-:Y:S01]  /*7e00*/  MOV R117, R46 ;  /* 0x0000002e00757202 */ /* 0x000fe20000000f00 */
[----:B------:R-:W-:Y:S01]  /*7e10*/  FMUL.FTZ R156, R156, R11 ;  /* 0x0000000b9c9c7220 */ /* 0x000fe20000410000 */
[----:B------:R-:W-:Y:S01]  /*7e20*/  LDSM.16.MT88.4 R20, [R222+0xa400] ;  /* 0x00a40000de14783b */ /* 0x000fe20000004200 */
[----:B------:R-:W-:Y:S01]  /*7e30*/  MOV R126, R43 ;  /* 0x0000002b007e7202 */ /* 0x000fe20000000f00 */
[C---:B------:R-:W-:Y:S01]  /*7e40*/  HMMA.16816.F32.BF16 R64, R4.reuse, R52, R160 ;  /* 0x000000340440723c */ /* 0x040fe200000418a0 */
[--C-:B-1----:R-:W-:Y:S01]  /*7e50*/  FFMA.FTZ R9, R35, c[0x0][0x23c], -R2.reuse ;  /* 0x00008f0023097a23 */ /* 0x102fe20000010802 */
[----:B------:R-:W-:Y:S01]  /*7e60*/  MOV R125, R42 ;  /* 0x0000002a007d7202 */ /* 0x000fe20000000f00 */
[----:B------:R-:W-:Y:S01]  /*7e70*/  FMUL.FTZ R157, R157, R11 ;  /* 0x0000000b9d9d7220 */ /* 0x000fe20000410000 */
[----:B------:R-:W-:Y:S01]  /*7e80*/  MOV R124, R40 ;  /* 0x00000028007c7202 */ /* 0x000fe20000000f00 */
[----:B------:R1:W-:Y:S01]  /*7e90*/  MUFU.EX2 R143, R9 ;  /* 0x00000009008f7308 */ /* 0x0003e20000000800 */
[----:B------:R-:W2:Y:S01]  /*7ea0*/  LDSM.16.MT88.4 R40, [R220+0x9400] ;  /* 0x00940000dc28783b */ /* 0x000ea20000004200 */
[-C--:B------:R-:W-:Y:S01]  /*7eb0*/  FMUL.FTZ R158, R158, R10.reuse ;  /* 0x0000000a9e9e7220 */ /* 0x080fe20000410000 */
[C---:B------:R-:W-:Y:S01]  /*7ec0*/  HMMA.16816.F32.BF16 R52, R4.reuse, R54, R172 ;  /* 0x000000360434723c */ /* 0x040fe200000418ac */
[-C--:B------:R-:W-:Y:S01]  /*7ed0*/  FMUL.FTZ R159, R159, R10.reuse ;  /* 0x0000000a9f9f7220 */ /* 0x080fe20000410000 */
[----:B------:R-:W-:Y:S01]  /*7ee0*/  MOV R163, R63 ;  /* 0x0000003f00a37202 */ /* 0x000fe20000000f00 */
[----:B------:R-:W-:Y:S01]  /*7ef0*/  FMUL.FTZ R80, R80, R11 ;  /* 0x0000000b50507220 */ /* 0x000fe20000410000 */
[----:B------:R-:W-:Y:S01]  /*7f00*/  MOV R127, R45 ;  /* 0x0000002d007f7202 */ /* 0x000fe20000000f00 */
[-C--:B------:R-:W-:Y:S01]  /*7f10*/  FMUL.FTZ R81, R81, R11.reuse ;  /* 0x0000000b51517220 */ /* 0x080fe20000410000 */
[----:B------:R-:W-:Y:S01]  /*7f20*/  LDSM.16.MT88.4 R24, [R220+0xb400] ;  /* 0x00b40000dc18783b */ /* 0x000fe20000004200 */
[-C--:B------:R-:W-:Y:S01]  /*7f30*/  FMUL.FTZ R82, R82, R10.reuse ;  /* 0x0000000a52527220 */ /* 0x080fe20000410000 */
[C---:B------:R-:W-:Y:S01]  /*7f40*/  HMMA.16816.F32.BF16 R72, R4.reuse, R28, R144 ;  /* 0x0000001c0448723c */ /* 0x040fe20000041890 */
[----:B------:R-:W-:Y:S01]  /*7f50*/  FMUL.FTZ R83, R83, R10 ;  /* 0x0000000a53537220 */ /* 0x000fe20000410000 */
[----:B------:R-:W-:Y:S01]  /*7f60*/  MOV R161, R136 ;  /* 0x0000008800a17202 */ /* 0x000fe20000000f00 */
[----:B------:R-:W-:Y:S01]  /*7f70*/  FMUL.FTZ R96, R96, R11 ;  /* 0x0000000b60607220 */ /* 0x000fe20000410000 */
[----:B------:R-:W-:Y:S01]  /*7f80*/  MOV R162, R139 ;  /* 0x0000008b00a27202 */ /* 0x000fe20000000f00 */
[----:B-1----:R-:W-:Y:S01]  /*7f90*/  FFMA.FTZ R9, R34, c[0x0][0x23c], -R2 ;  /* 0x00008f0022097a23 */ /* 0x002fe20000010802 */
[----:B------:R-:W-:Y:S01]  /*7fa0*/  MOV R160, R129 ;  /* 0x0000008100a07202 */ /* 0x000fe20000000f00 */
[----:B------:R-:W-:Y:S01]  /*7fb0*/  FMUL.FTZ R97, R97, R11 ;  /* 0x0000000b61617220 */ /* 0x000fe20000410000 */
[----:B------:R-:W-:Y:S01]  /*7fc0*/  HMMA.16816.F32.BF16 R44, R4, R56, R68 ;  /* 0x00000038042c723c */ /* 0x000fe20000041844 */
[----:B------:R1:W3:Y:S01]  /*7fd0*/  MUFU.EX2 R62, R9 ;  /* 0x00000009003e7308 */ /* 0x0002e20000000800 */
[-C--:B------:R-:W-:Y:S01]  /*7fe0*/  FMUL.FTZ R98, R98, R10.reuse ;  /* 0x0000000a62627220 */ /* 0x080fe20000410000 */
[----:B------:R-:W-:Y:S01]  /*7ff0*/  MOV R147, R137 ;  /* 0x0000008900937202 */ /* 0x000fe20000000f00 */
[----:B------:R-:W-:Y:S01]  /*8000*/  FMUL.FTZ R99, R99, R10 ;  /* 0x0000000a63637220 */ /* 0x000fe20000410000 */
[----:B------:R-:W-:-:S02]  /*8010*/  MOV R145, R131 ;  /* 0x0000008300917202 */ /* 0x000fc40000000f00 */
[----:B------:R-:W-:Y:S01]  /*8020*/  MOV R175, R126 ;  /* 0x0000007e00af7202 */ /* 0x000fe20000000f00 */
[----:B------:R-:W-:Y:S01]  /*8030*/  HMMA.16816.F32.BF16 R156, R4, R30, R156 ;  /* 0x0000001e049c723c */ /* 0x000fe2000004189c */
[----:B------:R-:W4:Y:S01]  /*8040*/  LDSM.16.MT88.4 R28, [R220+0xa400] ;  /* 0x00a40000dc1c783b */ /* 0x000f220000004200 */
[----:B------:R-:W-:Y:S02]  /*8050*/  MOV R173, R127 ;  /* 0x0000007f00ad7202 */ /* 0x000fe40000000f00 */
[----:B------:R-:W-:-:S04]  /*8060*/  MOV R146, R118 ;  /* 0x0000007600927202 */ /* 0x000fc80000000f00 */
[C---:B------:R-:W-:Y:S01]  /*8070*/  HMMA.16816.F32.BF16 R56, R4.reuse, R58, R80 ;  /* 0x0000003a0438723c */ /* 0x040fe20000041850 */
[----:B-1----:R-:W-:Y:S01]  /*8080*/  FFMA.FTZ R9, R33, c[0x0][0x23c], -R2 ;  /* 0x00008f0021097a23 */ /* 0x002fe20000010802 */
[----:B---3--:R-:W-:Y:S01]  /*8090*/  MOV R174, R62 ;  /* 0x0000003e00ae7202 */ /* 0x008fe20000000f00 */
[----:B------:R-:W1:Y:S02]  /*80a0*/  LDSM.16.MT88.4 R32, [R222+0xb400] ;  /* 0x00b40000de20783b */ /* 0x000e640000004200 */
[----:B------:R3:W5:Y:S03]  /*80b0*/  MUFU.EX2 R171, R9 ;  /* 0x0000000900ab7308 */ /* 0x0007660000000800 */
[C---:B------:R-:W-:Y:S08]  /*80c0*/  HMMA.16816.F32.BF16 R60, R4.reuse, R48, R84 ;  /* 0x00000030043c723c */ /* 0x040ff00000041854 */
[----:B------:R-:W-:Y:S01]  /*80d0*/  HMMA.16816.F32.BF16 R48, R4, R50, R96 ;  /* 0x000000320430723c */ /* 0x000fe20000041860 */
[----:B---3--:R-:W-:Y:S01]  /*80e0*/  FFMA.FTZ R9, R183, c[0x0][0x23c], -R0 ;  /* 0x00008f00b7097a23 */ /* 0x008fe20000010800 */
[----:B------:R-:W-:-:S05]  /*80f0*/  MOV R183, R125 ;  /* 0x0000007d00b77202 */ /* 0x000fca0000000f00 */
[----:B------:R-:W-:Y:S01]  /*8100*/  F2FP.BF16.PACK_AB R4, R143, R130 ;  /* 0x000000828f04723e */ /* 0x000fe200000010ff */
[----:B------:R3:W-:Y:S01]  /*8110*/  MUFU.EX2 R116, R9 ;  /* 0x0000000900747308 */ /* 0x0007e20000000800 */
[----:B-----5:R-:W-:Y:S01]  /*8120*/  F2FP.BF16.PACK_AB R6, R171, R174 ;  /* 0x000000aeab06723e */ /* 0x020fe200000010ff */
[----:B---3--:R-:W-:Y:S01]  /*8130*/  FFMA.FTZ R9, R181, c[0x0][0x23c], -R0 ;  /* 0x00008f00b5097a23 */ /* 0x008fe20000010800 */
[----:B------:R-:W-:-:S05]  /*8140*/  MOV R181, R138 ;  /* 0x0000008a00b57202 */ /* 0x000fca0000000f00 */
[----:B------:R3:W5:Y:S02]  /*8150*/  MUFU.EX2 R142, R9 ;  /* 0x00000009008e7308 */ /* 0x0007640000000800 */
[----:B---3--:R-:W-:Y:S01]  /*8160*/  FFMA.FTZ R9, R182, c[0x0][0x23c], -R0 ;  /* 0x00008f00b6097a23 */ /* 0x008fe20000010800 */
[----:B-----5:R-:W-:Y:S02]  /*8170*/  F2FP.BF16.PACK_AB R5, R142, R116 ;  /* 0x000000748e05723e */ /* 0x020fe400000010ff */
[----:B------:R-:W-:-:S03]  /*8180*/  MOV R182, R128 ;  /* 0x0000008000b67202 */ /* 0x000fc60000000f00 */
[----:B------:R3:W-:Y:S02]  /*8190*/  MUFU.EX2 R172, R9 ;  /* 0x0000000900ac7308 */ /* 0x0007e40000000800 */
[----:B---3--:R-:W-:Y:S01]  /*81a0*/  FFMA.FTZ R9, R180, c[0x0][0x23c], -R0 ;  /* 0x00008f00b4097a23 */ /* 0x008fe20000010800 */
[----:B------:R-:W-:-:S05]  /*81b0*/  MOV R180, R117 ;  /* 0x0000007500b47202 */ /* 0x000fca0000000f00 */
[----:B------:R3:W5:Y:S02]  /*81c0*/  MUFU.EX2 R144, R9 ;  /* 0x0000000900907308 */ /* 0x0007640000000800 */
[----:B---3--:R-:W-:Y:S01]  /*81d0*/  FFMA.FTZ R9, R201, c[0x0][0x23c], -R8 ;  /* 0x00008f00c9097a23 */ /* 0x008fe20000010808 */
[----:B-----5:R-:W-:-:S05]  /*81e0*/  F2FP.BF16.PACK_AB R7, R144, R172 ;  /* 0x000000ac9007723e */ /* 0x020fca00000010ff */
[----:B------:R3:W5:Y:S02]  /*81f0*/  MUFU.EX2 R247, R9 ;  /* 0x0000000900f77308 */ /* 0x0007640000000800 */
[C---:B--2---:R-:W-:Y:S08]  /*8200*/  HMMA.16816.F32.BF16 R92, R4.reuse, R40, R196 ;  /* 0x00000028045c723c */ /* 0x044ff000000418c4 */
[----:B------:R-:W-:Y:S01]  /*8210*/  HMMA.16816.F32.BF16 R136, R4, R42, R192 ;  /* 0x0000002a0488723c */ /* 0x000fe200000418c0 */
[----:B---3--:R-:W-:-:S06]  /*8220*/  FFMA.FTZ R9, R200, c[0x0][0x23c], -R8 ;  /* 0x00008f00c8097a23 */ /* 0x008fcc0000010808 */
[----:B------:R-:W-:Y:S01]  /*8230*/  MOV R194, R119 ;  /* 0x0000007700c27202 */ /* 0x000fe20000000f00 */
[----:B------:R2:W-:Y:S01]  /*8240*/  MUFU.EX2 R141, R9 ;  /* 0x00000009008d7308 */ /* 0x0005e20000000800 */
[----:B------:R-:W-:Y:S01]  /*8250*/  MOV R193, R130 ;  /* 0x0000008200c17202 */ /* 0x000fe20000000f00 */
[----:B------:R-:W-:Y:S01]  /*8260*/  HMMA.16816.F32.BF16 R132, R4, R36, R132 ;  /* 0x000000240484723c */ /* 0x000fe20000041884 */
[----:B------:R-:W-:Y:S02]  /*8270*/  MOV R192, R140 ;  /* 0x0000008c00c07202 */ /* 0x000fe40000000f00 */
[----:B------:R-:W-:-:S05]  /*8280*/  MOV R140, R124 ;  /* 0x0000007c008c7202 */ /* 0x000fca0000000f00 */
[----:B------:R-:W-:Y:S01]  /*8290*/  HMMA.16816.F32.BF16 R128, R4, R38, R188 ;  /* 0x000000260480723c */ /* 0x000fe200000418bc */
[----:B--2---:R-:W-:-:S07]  /*82a0*/  FFMA.FTZ R9, R202, c[0x0][0x23c], -R8 ;  /* 0x00008f00ca097a23 */ /* 0x004fce0000010808 */
[C---:B----4-:R-:W-:Y:S01]  /*82b0*/  HMMA.16816.F32.BF16 R124, R4.reuse, R28, R184 ;  /* 0x0000001c047c723c */ /* 0x050fe200000418b8 */
[----:B------:R2:W-:Y:S07]  /*82c0*/  MUFU.EX2 R202, R9 ;  /* 0x0000000900ca7308 */ /* 0x0005ee0000000800 */
[C---:B------:R-:W-:Y:S08]  /*82d0*/  HMMA.16816.F32.BF16 R120, R4.reuse, R30, R120 ;  /* 0x0000001e0478723c */ /* 0x040ff00000041878 */
[----:B------:R-:W-:Y:S01]  /*82e0*/  HMMA.16816.F32.BF16 R112, R4, R22, R112 ;  /* 0x000000160470723c */ /* 0x000fe20000041870 */
[----:B--2---:R-:W-:Y:S01]  /*82f0*/  FFMA.FTZ R9, R208, c[0x0][0x23c], -R3 ;  /* 0x00008f00d0097a23 */ /* 0x004fe20000010803 */
[----:B------:R-:W-:-:S03]  /*8300*/  MOV R208, R116 ;  /* 0x0000007400d07202 */ /* 0x000fc60000000f00 */
[----:B------:R2:W-:Y:S03]  /*8310*/  MUFU.EX2 R201, R9 ;  /* 0x0000000900c97308 */ /* 0x0005e60000000800 */
[C---:B------:R-:W-:Y:S08]  /*8320*/  HMMA.16816.F32.BF16 R116, R4.reuse, R20, R176 ;  /* 0x000000140474723c */ /* 0x040ff000000418b0 */
[----:B------:R-:W-:Y:S01]  /*8330*/  HMMA.16816.F32.BF16 R108, R4, R24, R108 ;  /* 0x00000018046c723c */ /* 0x000fe2000004186c */
[----:B--2---:R-:W-:Y:S01]  /*8340*/  FFMA.FTZ R9, R205, c[0x0][0x23c], -R3 ;  /* 0x00008f00cd097a23 */ /* 0x004fe20000010803 */
[----:B------:R-:W-:-:S06]  /*8350*/  MOV R205, R171 ;  /* 0x000000ab00cd7202 */ /* 0x000fcc0000000f00 */
[C---:B------:R-:W-:Y:S01]  /*8360*/  HMMA.16816.F32.BF16 R104, R4.reuse, R26, R104 ;  /* 0x0000001a0468723c */ /* 0x040fe20000041868 */
[----:B------:R2:W3:Y:S07]  /*8370*/  MUFU.EX2 R200, R9 ;  /* 0x0000000900c87308 */ /* 0x0004ee0000000800 */
[C---:B-1----:R-:W-:Y:S08]  /*8380*/  HMMA.16816.F32.BF16 R100, R4.reuse, R32, R100 ;  /* 0x000000200464723c */ /* 0x042ff00000041864 */
[----:B------:R-:W-:Y:S01]  /*8390*/  HMMA.16816.F32.BF16 R84, R4, R34, R164 ;  /* 0x000000220454723c */ /* 0x000fe200000418a4 */
[----:B--2---:R-:W-:Y:S01]  /*83a0*/  FFMA.FTZ R9, R204, c[0x0][0x23c], -R3 ;  /* 0x00008f00cc097a23 */ /* 0x004fe20000010803 */
[----:B------:R-:W-:-:S03]  /*83b0*/  MOV R204, R169 ;  /* 0x000000a900cc7202 */ /* 0x000fc60000000f00 */
[----:B------:R1:W-:Y:S02]  /*83c0*/  MUFU.EX2 R199, R9 ;  /* 0x0000000900c77308 */ /* 0x0003e40000000800 */
[----:B-----5:R-:W-:Y:S02]  /*83d0*/  F2FP.BF16.PACK_AB R4, R247, R192 ;  /* 0x000000c0f704723e */ /* 0x020fe400000010ff */
[----:B---3--:R-:W-:Y:S02]  /*83e0*/  F2FP.BF16.PACK_AB R5, R200, R201 ;  /* 0x000000c9c805723e */ /* 0x008fe400000010ff */
[----:B------:R-:W-:Y:S01]  /*83f0*/  F2FP.BF16.PACK_AB R6, R202, R141 ;  /* 0x0000008dca06723e */ /* 0x000fe200000010ff */
[----:B-1----:R-:W-:Y:S01]  /*8400*/  FFMA.FTZ R9, R203, c[0x0][0x23c], -R3 ;  /* 0x00008f00cb097a23 */ /* 0x002fe20000010803 */
[----:B------:R-:W-:-:S03]  /*8410*/  MOV R203, R170 ;  /* 0x000000aa00cb7202 */ /* 0x000fc60000000f00 */
[----:B------:R1:W2:Y:S02]  /*8420*/  MUFU.EX2 R198, R9 ;  /* 0x0000000900c67308 */ /* 0x0002a40000000800 */
[----:B-1----:R-:W-:Y:S01]  /*8430*/  FFMA.FTZ R9, R209, c[0x0][0x23c], -R2 ;  /* 0x00008f00d1097a23 */ /* 0x002fe20000010802 */
[----:B--2---:R-:W-:Y:S02]  /*8440*/  F2FP.BF16.PACK_AB R7, R198, R199 ;  /* 0x000000c7c607723e */ /* 0x004fe400000010ff */
[----:B------:R-:W-:-:S03]  /*8450*/  MOV R209, R168 ;  /* 0x000000a800d17202 */ /* 0x000fc60000000f00 */
[----:B------:R1:W-:Y:S02]  /*8460*/  MUFU.EX2 R197, R9 ;  /* 0x0000000900c57308 */ /* 0x0003e40000000800 */
        /* <DEDUP_REMOVED lines=14> */
[----:B------:R-:W5:Y:S04]  /*8550*/  LDSM.16.MT88.4 R28, [R220+0xa800] ;  /* 0x00a80000dc1c783b */ /* 0x000f680000004200 */
[----:B------:R-:W-:Y:S03]  /*8560*/  LDSM.16.MT88.4 R156, [R220+0xac00] ;  /* 0x00ac0000dc9c783b */ /* 0x000fe60000004200 */
[----:B------:R-:W-:Y:S01]  /*8570*/  HMMA.16816.F32.BF16 R64, R4, R20, R64 ;  /* 0x000000140440723c */ /* 0x000fe20000041840 */
[----:B-1----:R-:W-:Y:S01]  /*8580*/  FFMA.FTZ R9, R206, c[0x0][0x23c], -R2 ;  /* 0x00008f00ce097a23 */ /* 0x002fe20000010802 */
[----:B------:R-:W-:-:S02]  /*8590*/  MOV R206, R208 ;  /* 0x000000d000ce7202 */ /* 0x000fc40000000f00 */
[----:B------:R-:W-:Y:S02]  /*85a0*/  MOV R208, R194 ;  /* 0x000000c200d07202 */ /* 0x000fe40000000f00 */
[----:B------:R1:W1:Y:S02]  /*85b0*/  MUFU.EX2 R194, R9 ;  /* 0x0000000900c27308 */ /* 0x0002640000000800 */
[C---:B------:R-:W-:Y:S01]  /*85c0*/  HMMA.16816.F32.BF16 R52, R4.reuse, R22, R52 ;  /* 0x000000160434723c */ /* 0x040fe20000041834 */
[----:B------:R-:W2:Y:S07]  /*85d0*/  LDSM.16.MT88.4 R20, [R222+0xa800] ;  /* 0x00a80000de14783b */ /* 0x000eae0000004200 */
[----:B------:R-:W-:Y:S01]  /*85e0*/  HMMA.16816.F32.BF16 R44, R4, R24, R44 ;  /* 0x00000018042c723c */ /* 0x000fe2000004182c */
[----:B-1----:R-:W-:Y:S01]  /*85f0*/  FFMA.FTZ R9, R213, c[0x0][0x23c], -R0 ;  /* 0x00008f00d5097a23 */ /* 0x002fe20000010800 */
[----:B------:R-:W-:-:S06]  /*8600*/  MOV R213, R193 ;  /* 0x000000c100d57202 */ /* 0x000fcc0000000f00 */
[C---:B------:R-:W-:Y:S01]  /*8610*/  HMMA.16816.F32.BF16 R56, R4.reuse, R26, R56 ;  /* 0x0000001a0438723c */ /* 0x040fe20000041838 */
[----:B------:R-:W1:Y:S01]  /*8620*/  LDSM.16.MT88.4 R24, [R220+0xb800] ;  /* 0x00b80000dc18783b */ /* 0x000e620000004200 */
[----:B------:R3:W-:Y:S06]  /*8630*/  MUFU.EX2 R193, R9 ;  /* 0x0000000900c17308 */ /* 0x0007ec0000000800 */
        /* <DEDUP_REMOVED lines=11> */
[----:B------:R2:W-:Y:S01]  /*86f0*/  MUFU.EX2 R191, R9 ;  /* 0x0000000900bf7308 */ /* 0x0005e20000000800 */
[----:B------:R-:W-:Y:S01]  /*8700*/  MOV R208, R144 ;  /* 0x0000009000d07202 */ /* 0x000fe20000000f00 */
[----:B--2---:R-:W-:Y:S01]  /*8710*/  FFMA.FTZ R9, R211, c[0x0][0x23c], -R0 ;  /* 0x00008f00d3097a23 */ /* 0x004fe20000010800 */
[----:B------:R-:W-:-:S05]  /*8720*/  MOV R211, R180 ;  /* 0x000000b400d37202 */ /* 0x000fca0000000f00 */
[----:B------:R2:W3:Y:S02]  /*8730*/  MUFU.EX2 R190, R9 ;  /* 0x0000000900be7308 */ /* 0x0004e40000000800 */
[----:B--2---:R-:W-:Y:S01]  /*8740*/  FFMA.FTZ R9, R218, c[0x0][0x23c], -R8 ;  /* 0x00008f00da097a23 */ /* 0x004fe20000010808 */
[----:B------:R-:W-:Y:S02]  /*8750*/  MOV R218, R182 ;  /* 0x000000b600da7202 */ /* 0x000fe40000000f00 */
[----:B---3--:R-:W-:-:S03]  /*8760*/  F2FP.BF16.PACK_AB R7, R190, R191 ;  /* 0x000000bfbe07723e */ /* 0x008fc600000010ff */
[----:B------:R2:W-:Y:S04]  /*8770*/  MUFU.EX2 R189, R9 ;  /* 0x0000000900bd7308 */ /* 0x0005e80000000800 */
[C---:B------:R-:W-:Y:S08]  /*8780*/  HMMA.16816.F32.BF16 R176, R4.reuse, R42, R136 ;  /* 0x0000002a04b0723c */ /* 0x040ff00000041888 */
[----:B------:R-:W-:Y:S01]  /*8790*/  HMMA.16816.F32.BF16 R148, R4, R40, R92 ;  /* 0x000000280494723c */ /* 0x000fe2000004185c */
[----:B--2---:R-:W-:Y:S01]  /*87a0*/  FFMA.FTZ R9, R215, c[0x0][0x23c], -R8 ;  /* 0x00008f00d7097a23 */ /* 0x004fe20000010808 */
[----:B------:R-:W-:-:S03]  /*87b0*/  MOV R215, R181 ;  /* 0x000000b500d77202 */ /* 0x000fc60000000f00 */
[----:B------:R2:W3:Y:S03]  /*87c0*/  MUFU.EX2 R187, R9 ;  /* 0x0000000900bb7308 */ /* 0x0004e60000000800 */
[C---:B----4-:R-:W-:Y:S08]  /*87d0*/  HMMA.16816.F32.BF16 R132, R4.reuse, R36, R132 ;  /* 0x000000240484723c */ /* 0x050ff00000041884 */
[----:B------:R-:W-:Y:S01]  /*87e0*/  HMMA.16816.F32.BF16 R136, R4, R38, R128 ;  /* 0x000000260488723c */ /* 0x000fe20000041880 */
[----:B--2---:R-:W-:Y:S01]  /*87f0*/  FFMA.FTZ R9, R217, c[0x0][0x23c], -R8 ;  /* 0x00008f00d9097a23 */ /* 0x004fe20000010808 */
[----:B------:R-:W-:-:S06]  /*8800*/  MOV R217, R173 ;  /* 0x000000ad00d97202 */ /* 0x000fcc0000000f00 */
[----:B-----5:R-:W-:Y:S01]  /*8810*/  HMMA.16816.F32.BF16 R152, R4, R30, R120 ;  /* 0x0000001e0498723c */ /* 0x020fe20000041878 */
[----:B------:R-:W-:Y:S01]  /*8820*/  MOV R173, R175 ;  /* 0x000000af00ad7202 */ /* 0x000fe20000000f00 */
[----:B------:R2:W-:Y:S01]  /*8830*/  MUFU.EX2 R188, R9 ;  /* 0x0000000900bc7308 */ /* 0x0005e20000000800 */
[----:B------:R-:W-:-:S04]  /*8840*/  MOV R175, R183 ;  /* 0x000000b700af7202 */ /* 0x000fc80000000f00 */
[----:B------:R-:W-:Y:S01]  /*8850*/  MOV R180, R175 ;  /* 0x000000af00b47202 */ /* 0x000fe20000000f00 */
[----:B------:R-:W-:Y:S01]  /*8860*/  HMMA.16816.F32.BF16 R164, R4, R20, R116 ;  /* 0x0000001404a4723c */ /* 0x000fe20000041874 */
[----:B------:R-:W-:-:S07]  /*8870*/  MOV R175, R145 ;  /* 0x0000009100af7202 */ /* 0x000fce0000000f00 */
        /* <DEDUP_REMOVED lines=8> */
[C---:B------:R-:W-:Y:S01]  /*8900*/  HMMA.16816.F32.BF16 R100, R4.reuse, R32, R100 ;  /* 0x000000200464723c */ /* 0x040fe20000041864 */
[----:B------:R1:W-:Y:S07]  /*8910*/  MUFU.EX2 R185, R9 ;  /* 0x0000000900b97308 */ /* 0x0003ee0000000800 */
[----:B------:R-:W-:Y:S01]  /*8920*/  HMMA.16816.F32.BF16 R84, R4, R34, R84 ;  /* 0x000000220454723c */ /* 0x000fe20000041854 */
[----:B-1----:R-:W-:Y:S01]  /*8930*/  FFMA.FTZ R9, R230, c[0x0][0x23c], -R3 ;  /* 0x00008f00e6097a23 */ /* 0x002fe20000010803 */
[----:B------:R-:W-:-:S03]  /*8940*/  MOV R230, R162 ;  /* 0x000000a200e67202 */ /* 0x000fc60000000f00 */
[----:B------:R1:W2:Y:S02]  /*8950*/  MUFU.EX2 R184, R9 ;  /* 0x0000000900b87308 */ /* 0x0002a40000000800 */
[----:B-1----:R-:W-:Y:S01]  /*8960*/  FFMA.FTZ R9, R228, c[0x0][0x23c], -R3 ;  /* 0x00008f00e4097a23 */ /* 0x002fe20000010803 */
[----:B------:R-:W-:Y:S02]  /*8970*/  MOV R228, R163 ;  /* 0x000000a300e47202 */ /* 0x000fe40000000f00 */
[----:B------:R-:W-:Y:S03]  /*8980*/  HMMA.16816.F32.BF16 R160, R4, R28, R124 ;  /* 0x0000001c04a0723c */ /* 0x000fe6000004187c */
[----:B------:R1:W-:Y:S01]  /*8990*/  MUFU.EX2 R183, R9 ;  /* 0x0000000900b77308 */ /* 0x0003e20000000800 */
[----:B------:R-:W4:Y:S03]  /*89a0*/  LDSM.16.MT88.4 R124, [R220+0x9c00] ;  /* 0x009c0000dc7c783b */ /* 0x000f260000004200 */
[----:B---3--:R-:W-:-:S02]  /*89b0*/  F2FP.BF16.PACK_AB R4, R187, R189 ;  /* 0x000000bdbb04723e */ /* 0x008fc400000010ff */
[----:B--2---:R-:W-:Y:S02]  /*89c0*/  F2FP.BF16.PACK_AB R5, R184, R185 ;  /* 0x000000b9b805723e */ /* 0x004fe400000010ff */
[----:B------:R-:W-:Y:S01]  /*89d0*/  F2FP.BF16.PACK_AB R6, R186, R188 ;  /* 0x000000bcba06723e */ /* 0x000fe200000010ff */
[----:B-1----:R-:W-:Y:S01]  /*89e0*/  FFMA.FTZ R9, R219, c[0x0][0x23c], -R3 ;  /* 0x00008f00db097a23 */ /* 0x002fe20000010803 */
[----:B------:R-:W-:Y:S02]  /*89f0*/  MOV R219, R173 ;  /* 0x000000ad00db7202 */ /* 0x000fe40000000f00 */
[----:B------:R-:W-:Y:S01]  /*8a00*/  MOV R173, R146 ;  /* 0x0000009200ad7202 */ /* 0x000fe20000000f00 */
[----:B------:R1:W2:Y:S02]  /*8a10*/  MUFU.EX2 R182, R9 ;  /* 0x0000000900b67308 */ /* 0x0002a40000000800 */
[----:B-1----:R-:W-:Y:S01]  /*8a20*/  FFMA.FTZ R9, R234, c[0x0][0x23c], -R2 ;  /* 0x00008f00ea097a23 */ /* 0x002fe20000010802 */
[----:B--2---:R-:W-:-:S02]  /*8a30*/  F2FP.BF16.PACK_AB R7, R182, R183 ;  /* 0x000000b7b607723e */ /* 0x004fc400000010ff */
[----:B------:R-:W-:-:S03]  /*8a40*/  MOV R234, R147 ;  /* 0x0000009300ea7202 */ /* 0x000fc60000000f00 */
[----:B------:R1:W-:Y:S02]  /*8a50*/  MUFU.EX2 R181, R9 ;  /* 0x0000000900b57308 */ /* 0x0003e40000000800 */
[C---:B------:R-:W-:Y:S08]  /*8a60*/  HMMA.16816.F32.BF16 R68, R4.reuse, R30, R68 ;  /* 0x0000001e0444723c */ /* 0x040ff00000041844 */
[----:B------:R-:W-:Y:S01]  /*8a70*/  HMMA.16816.F32.BF16 R144, R4, R28, R72 ;  /* 0x0000001c0490723c */ /* 0x000fe20000041848 */
[----:B-1----:R-:W-:Y:S01]  /*8a80*/  FFMA.FTZ R9, R233, c[0x0][0x23c], -R2 ;  /* 0x00008f00e9097a23 */ /* 0x002fe20000010802 */
[----:B------:R-:W-:-:S03]  /*8a90*/  MOV R233, R180 ;  /* 0x000000b400e97202 */ /* 0x000fc60000000f00 */
[----:B------:R1:W2:Y:S03]  /*8aa0*/  MUFU.EX2 R180, R9 ;  /* 0x0000000900b47308 */ /* 0x0002a60000000800 */
[C---:B------:R-:W-:Y:S08]  /*8ab0*/  HMMA.16816.F32.BF16 R56, R4.reuse, R26, R56 ;  /* 0x0000001a0438723c */ /* 0x040ff00000041838 */
[----:B------:R-:W-:Y:S01]  /*8ac0*/  HMMA.16816.F32.BF16 R44, R4, R24, R44 ;  /* 0x00000018042c723c */ /* 0x000fe2000004182c */
[----:B-1----:R-:W-:-:S07]  /*8ad0*/  FFMA.FTZ R9, R232, c[0x0][0x23c], -R2 ;  /* 0x00008f00e8097a23 */ /* 0x002fce0000010802 */
[C---:B------:R-:W-:Y:S01]  /*8ae0*/  HMMA.16816.F32.BF16 R52, R4.reuse, R22, R52 ;  /* 0x000000160434723c */ /* 0x040fe20000041834 */
[----:B------:R-:W-:Y:S01]  /*8af0*/  FFMA.FTZ R2, R231, c[0x0][0x23c], -R2 ;  /* 0x00008f00e7027a23 */ /* 0x000fe20000010802 */
[----:B------:R-:W-:Y:S01]  /*8b00*/  MOV R232, R209 ;  /* 0x000000d100e87202 */ /* 0x000fe20000000f00 */
[----:B------:R1:W-:Y:S01]  /*8b10*/  MUFU.EX2 R31, R9 ;  /* 0x00000009001f7308 */ /* 0x0003e20000000800 */
[----:B------:R-:W-:Y:S02]  /*8b20*/  MOV R231, R204 ;  /* 0x000000cc00e77202 */ /* 0x000fe40000000f00 */
[----:B------:R-:W-:Y:S02]  /*8b30*/  MOV R204, R172 ;  /* 0x000000ac00cc7202 */ /* 0x000fe40000000f00 */
[----:B------:R-:W-:Y:S01]  /*8b40*/  HMMA.16816.F32.BF16 R116, R4, R40, R96 ;  /* 0x000000280474723c */ /* 0x000fe20000041860 */
[----:B------:R-:W-:Y:S02]  /*8b50*/  MOV R209, R141 ;  /* 0x0000008d00d17202 */ /* 0x000fe40000000f00 */
[----:B------:R3:W5:Y:S01]  /*8b60*/  MUFU.EX2 R30, R2 ;  /* 0x00000002001e7308 */ /* 0x0007620000000800 */
[----:B--2---:R-:W-:-:S04]  /*8b70*/  F2FP.BF16.PACK_AB R92, R180, R181 ;  /* 0x000000b5b45c723e */ /* 0x004fc800000010ff */
[----:B------:R-:W-:Y:S01]  /*8b80*/  HMMA.16816.F32.BF16 R128, R4, R36, R80 ;  /* 0x000000240480723c */ /* 0x000fe20000041850 */
[----:B------:R-:W-:Y:S01]  /*8b90*/  LDSM.16.MT88.4 R80, [R220+0xbc00] ;  /* 0x00bc0000dc50783b */ /* 0x000fe20000004200 */
[----:B-1----:R-:W-:Y:S02]  /*8ba0*/  MOV R9, R203 ;  /* 0x000000cb00097202 */ /* 0x002fe40000000f00 */
[----:B------:R-:W-:-:S04]  /*8bb0*/  MOV R203, R174 ;  /* 0x000000ae00cb7202 */ /* 0x000fc80000000f00 */
[C---:B------:R-:W-:Y:S01]  /*8bc0*/  HMMA.16816.F32.BF16 R40, R4.reuse, R42, R88 ;  /* 0x0000002a0428723c */ /* 0x040fe20000041858 */
[--C-:B---3--:R-:W-:Y:S01]  /*8bd0*/  FFMA.FTZ R2, R238, c[0x0][0x23c], -R0.reuse ;  /* 0x00008f00ee027a23 */ /* 0x108fe20000010800 */
[----:B------:R-:W-:Y:S02]  /*8be0*/  MOV R238, R173 ;  /* 0x000000ad00ee7202 */ /* 0x000fe40000000f00 */
[----:B-----5:R-:W-:Y:S01]  /*8bf0*/  F2FP.BF16.PACK_AB R94, R30, R31 ;  /* 0x0000001f1e5e723e */ /* 0x020fe200000010ff */
[----:B------:R1:W-:Y:S03]  /*8c00*/  MUFU.EX2 R29, R2 ;  /* 0x00000002001d7308 */ /* 0x0003e60000000800 */
[C---:B------:R-:W-:Y:S08]  /*8c10*/  HMMA.16816.F32.BF16 R36, R4.reuse, R38, R76 ;  /* 0x000000260424723c */ /* 0x040ff0000004184c */
[----:B------:R-:W-:Y:S01]  /*8c20*/  HMMA.16816.F32.BF16 R64, R4, R20, R64 ;  /* 0x000000140440723c */ /* 0x000fe20000041840 */
[----:B-1----:R-:W-:Y:S01]  /*8c30*/  FFMA.FTZ R2, R237, c[0x0][0x23c], -R0 ;  /* 0x00008f00ed027a23 */ /* 0x002fe20000010800 */
[----:B------:R-:W-:-:S06]  /*8c40*/  MOV R237, R175 ;  /* 0x000000af00ed7202 */ /* 0x000fcc0000000f00 */
[C---:B------:R-:W-:Y:S01]  /*8c50*/  HMMA.16816.F32.BF16 R60, R4.reuse, R32, R60 ;  /* 0x00000020043c723c */ /* 0x040fe2000004183c */
[----:B------:R-:W-:Y:S01]  /*8c60*/  LDSM.16.MT88.4 R172, [R222+0xac00] ;  /* 0x00ac0000deac783b */ /* 0x000fe20000004200 */
[----:B------:R1:W2:Y:S06]  /*8c70*/  MUFU.EX2 R28, R2 ;  /* 0x00000002001c7308 */ /* 0x0002ac0000000800 */
[----:B------:R-:W-:Y:S01]  /*8c80*/  HMMA.16816.F32.BF16 R48, R4, R34, R48 ;  /* 0x000000220430723c */ /* 0x000fe20000041830 */
[----:B------:R-:W-:Y:S01]  /*8c90*/  LDSM.16.MT88.4 R4, [R222+0xbc00] ;  /* 0x00bc0000de04783b */ /* 0x000fe20000004200 */
[--C-:B-1----:R-:W-:Y:S01]  /*8ca0*/  FFMA.FTZ R2, R235, c[0x0][0x23c], -R0.reuse ;  /* 0x00008f00eb027a23 */ /* 0x102fe20000010800 */
[----:B------:R-:W-:Y:S01]  /*8cb0*/  MOV R235, R140 ;  /* 0x0000008c00eb7202 */ /* 0x000fe20000000f00 */
[----:B------:R-:W-:Y:S01]  /*8cc0*/  FFMA.FTZ R0, R236, c[0x0][0x23c], -R0 ;  /* 0x00008f00ec007a23 */ /* 0x000fe20000010800 */
[----:B------:R-:W1:Y:S01]  /*8cd0*/  LDSM.16.MT88.4 R140, [R222+0x9c00] ;  /* 0x009c0000de8c783b */ /* 0x000e620000004200 */
[----:B------:R3:W-:Y:S01]  /*8ce0*/  MUFU.EX2 R27, R2 ;  /* 0x00000002001b7308 */ /* 0x0007e20000000800 */
[----:B------:R-:W-:-:S02]  /*8cf0*/  MOV R236, R19 ;  /* 0x0000001300ec7202 */ /* 0x000fc40000000f00 */
[----:B--2---:R-:W-:-:S05]  /*8d00*/  F2FP.BF16.PACK_AB R93, R28, R29 ;  /* 0x0000001d1c5d723e */ /* 0x004fca00000010ff */
[----:B------:R2:W5:Y:S01]  /*8d10*/  MUFU.EX2 R26, R0 ;  /* 0x00000000001a7308 */ /* 0x0005620000000800 */
[----:B---3--:R-:W-:Y:S01]  /*8d20*/  MOV R2, R12 ;  /* 0x0000000c00027202 */ /* 0x008fe20000000f00 */
[----:B--2---:R-:W-:Y:S01]  /*8d30*/  FFMA.FTZ R0, R240, c[0x0][0x23c], -R8 ;  /* 0x00008f00f0007a23 */ /* 0x004fe20000010808 */
[----:B-----5:R-:W-:-:S05]  /*8d40*/  F2FP.BF16.PACK_AB R95, R26, R27 ;  /* 0x0000001b1a5f723e */ /* 0x020fca00000010ff */
[----:B------:R2:W-:Y:S02]  /*8d50*/  MUFU.EX2 R25, R0 ;  /* 0x0000000000197308 */ /* 0x0005e40000000800 */
[C---:B----4-:R-:W-:Y:S08]  /*8d60*/  HMMA.16816.F32.BF16 R112, R92.reuse, R124, R148 ;  /* 0x0000007c5c70723c */ /* 0x050ff00000041894 */
[----:B------:R-:W-:Y:S01]  /*8d70*/  HMMA.16816.F32.BF16 R120, R92, R126, R176 ;  /* 0x0000007e5c78723c */ /* 0x000fe200000418b0 */
[----:B--2---:R-:W-:-:S04]  /*8d80*/  FFMA.FTZ R0, R239, c[0x0][0x23c], -R8 ;  /* 0x00008f00ef007a23 */ /* 0x004fc80000010808 */
[----:B------:R2:W3:Y:S03]  /*8d90*/  MUFU.EX2 R24, R0 ;  /* 0x0000000000187308 */ /* 0x0004e60000000800 */
[C---:B-1----:R-:W-:Y:S08]  /*8da0*/  HMMA.16816.F32.BF16 R132, R92.reuse, R140, R132 ;  /* 0x0000008c5c84723c */ /* 0x042ff00000041884 */
[----:B------:R-:W-:Y:S01]  /*8db0*/  HMMA.16816.F32.BF16 R136, R92, R142, R136 ;  /* 0x0000008e5c88723c */ /* 0x000fe20000041888 */
[----:B--2---:R-:W-:Y:S01]  /*8dc0*/  FFMA.FTZ R0, R242, c[0x0][0x23c], -R8 ;  /* 0x00008f00f2007a23 */ /* 0x004fe20000010808 */
[----:B---3--:R-:W-:-:S06]  /*8dd0*/  F2FP.BF16.PACK_AB R96, R24, R25 ;  /* 0x000000191860723e */ /* 0x008fcc00000010ff */
[C---:B------:R-:W-:Y:S01]  /*8de0*/  HMMA.16816.F32.BF16 R148, R92.reuse, R156, R160 ;  /* 0x0000009c5c94723c */ /* 0x040fe200000418a0 */
[----:B------:R1:W-:Y:S07]  /*8df0*/  MUFU.EX2 R23, R0 ;  /* 0x0000000000177308 */ /* 0x0003ee0000000800 */
[C---:B------:R-:W-:Y:S08]  /*8e00*/  HMMA.16816.F32.BF16 R152, R92.reuse, R158, R152 ;  /* 0x0000009e5c98723c */ /* 0x040ff00000041898 */
[----:B------:R-:W-:Y:S01]  /*8e10*/  HMMA.16816.F32.BF16 R164, R92, R172, R164 ;  /* 0x000000ac5ca4723c */ /* 0x000fe200000418a4 */
[----:B-1----:R-:W-:-:S02]  /*8e20*/  FFMA.FTZ R0, R241, c[0x0][0x23c], -R8 ;  /* 0x00008f00f1007a23 */ /* 0x002fc40000010808 */
[----:B------:R-:W-:Y:S02]  /*8e30*/  FFMA.FTZ R8, R2, R11, R236 ;  /* 0x0000000b02087223 */ /* 0x000fe400000100ec */
[----:B------:R1:W2:Y:S01]  /*8e40*/  MUFU.EX2 R22, R0 ;  /* 0x0000000000167308 */ /* 0x0002a20000000800 */
[----:B------:R-:W-:Y:S02]  /*8e50*/  FFMA.FTZ R2, R231, R18, R238 ;  /* 0x00000012e7027223 */ /* 0x000fe400000100ee */
[----:B------:R-:W-:Y:S01]  /*8e60*/  HMMA.16816.F32.BF16 R168, R92, R174, R168 ;  /* 0x000000ae5ca8723c */ /* 0x000fe200000418a8 */
[----:B------:R-:W-:-:S07]  /*8e70*/  FADD.FTZ R8, R233, R8 ;  /* 0x00000008e9087221 */ /* 0x000fce0000010000 */
[----:B------:R-:W-:Y:S01]  /*8e80*/  HMMA.16816.F32.BF16 R72, R92, R80, R108 ;  /* 0x000000505c48723c */ /* 0x000fe2000004186c */
[----:B-1----:R-:W-:Y:S01]  /*8e90*/  FFMA.FTZ R0, R246, c[0x0][0x23c], -R3 ;  /* 0x00008f00f6007a23 */ /* 0x002fe20000010803 */
[----:B--2---:R-:W-:-:S06]  /*8ea0*/  F2FP.BF16.PACK_AB R98, R22, R23 ;  /* 0x000000171662723e */ /* 0x004fcc00000010ff */
[C---:B------:R-:W-:Y:S01]  /*8eb0*/  HMMA.16816.F32.BF16 R76, R92.reuse, R82, R104 ;  /* 0x000000525c4c723c */ /* 0x040fe20000041868 */
[----:B------:R1:W-:Y:S06]  /*8ec0*/  MUFU.EX2 R21, R0 ;  /* 0x0000000000157308 */ /* 0x0003ec0000000800 */
[----:B------:R-:W-:Y:S01]  /*8ed0*/  MOV R104, R249 ;  /* 0x000000f900687202 */ /* 0x000fe20000000f00 */
[C---:B------:R-:W-:Y:S07]  /*8ee0*/  HMMA.16816.F32.BF16 R88, R92.reuse, R4, R100 ;  /* 0x000000045c58723c */ /* 0x040fee0000041864 */
[----:B------:R-:W-:Y:S01]  /*8ef0*/  MOV R103, R250 ;  /* 0x000000fa00677202 */ /* 0x000fe20000000f00 */
[----:B------:R-:W-:Y:S01]  /*8f00*/  HMMA.16816.F32.BF16 R92, R92, R6, R84 ;  /* 0x000000065c5c723c */ /* 0x000fe20000041854 */
[----:B------:R-:W-:Y:S01]  /*8f10*/  MOV R102, R248 ;  /* 0x000000f800667202 */ /* 0x000fe20000000f00 */
[----:B-1----:R-:W-:-:S04]  /*8f20*/  FFMA.FTZ R0, R245, c[0x0][0x23c], -R3 ;  /* 0x00008f00f5007a23 */ /* 0x002fc80000010803 */
[----:B------:R1:W2:Y:S02]  /*8f30*/  MUFU.EX2 R20, R0 ;  /* 0x0000000000147308 */ /* 0x0002a40000000800 */
[--C-:B-1----:R-:W-:Y:S01]  /*8f40*/  FFMA.FTZ R0, R244, c[0x0][0x23c], -R3.reuse ;  /* 0x00008f00f4007a23 */ /* 0x102fe20000010803 */
[----:B--2---:R-:W-:Y:S01]  /*8f50*/  F2FP.BF16.PACK_AB R97, R20, R21 ;  /* 0x000000151461723e */ /* 0x004fe200000010ff */
[----:B------:R-:W-:-:S04]  /*8f60*/  FFMA.FTZ R3, R243, c[0x0][0x23c], -R3 ;  /* 0x00008f00f3037a23 */ /* 0x000fc80000010803 */
[----:B------:R1:W-:Y:S08]  /*8f70*/  MUFU.EX2 R19, R0 ;  /* 0x0000000000137308 */ /* 0x0003f00000000800 */
[----:B------:R2:W3:Y:S01]  /*8f80*/  MUFU.EX2 R12, R3 ;  /* 0x00000003000c7308 */ /* 0x0004e20000000800 */
[----:B-1----:R-:W-:-:S04]  /*8f90*/  FFMA.FTZ R0, R232, R13, R9 ;  /* 0x0000000de8007223 */ /* 0x002fc80000010009 */
[----:B------:R-:W-:Y:S02]  /*8fa0*/  FADD.FTZ R9, R228, R0 ;  /* 0x00000000e4097221 */ /* 0x000fe40000010000 */
[----:B--2---:R-:W-:Y:S01]  /*8fb0*/  FFMA.FTZ R3, R237, R10, R235 ;  /* 0x0000000aed037223 */ /* 0x004fe200000100eb */
        /* <DEDUP_REMOVED lines=70> */
[----:B------:R-:W-:Y:S01]  /*9420*/  STL [R1+0x8], R4 ;  /* 0x0000080401007387 */ /* 0x000fe20000100800 */
[----:B------:R-:W-:-:S03]  /*9430*/  FADD.FTZ R0, R26, R0 ;  /* 0x000000001a007221 */ /* 0x000fc60000010000 */
[----:B------:R1:W-:Y:S04]  /*9440*/  STL [R1+0xc], R3 ;  /* 0x00000c0301007387 */ /* 0x0003e80000100800 */
[----:B------:R2:W-:Y:S04]  /*9450*/  STL [R1+0x14], R2 ;  /* 0x0000140201007387 */ /* 0x0005e80000100800 */
[----:B------:R2:W-:Y:S01]  /*9460*/  STL [R1+0x10], R0 ;  /* 0x0000100001007387 */ /* 0x0005e20000100800 */
[----:B-1----:R-:W-:Y:S01]  /*9470*/  MOV R3, R227 ;  /* 0x000000e300037202 */ /* 0x002fe20000000f00 */
[----:B------:R-:W-:Y:S05]  /*9480*/  @!P0 BRA `(.L_x_370) ;  /* 0x000043c000008947 */ /* 0x000fea0003800000 */
[----:B------:R-:W3:Y:S04]  /*9490*/  LDL.64 R208, [R1+0x58] ;  /* 0x0000580001d07983 */ /* 0x000ee80000100a00 */
[----:B------:R-:W4:Y:S01]  /*94a0*/  LDL.64 R204, [R1] ;  /* 0x0000000001cc7983 */ /* 0x000f220000100a00 */
[----:B------:R-:W-:Y:S01]  /*94b0*/  IADD3 R252, R251, -0x3, RZ ;  /* 0xfffffffdfbfc7810 */ /* 0x000fe20007ffe0ff */
[----:B------:R-:W-:-:S04]  /*94c0*/  DEPBAR.LE SB0, 0x0 ;  /* 0x000080000000791a */ /* 0x000fc80000000000 */
[----:B--2---:R-:W-:Y:S01]  /*94d0*/  SHF.R.S32.HI R0, RZ, 0x1f, R252 ;  /* 0x0000001fff007819 */ /* 0x004fe200000114fc */
[----:B------:R-:W-:-:S04]  /*94e0*/  IMAD.WIDE.U32 R4, R252, c[0x0][0x1a0], RZ ;  /* 0x00006800fc047a25 */ /* 0x000fc800078e00ff */
[----:B------:R-:W-:-:S04]  /*94f0*/  IMAD R0, R0, c[0x0][0x1a0], RZ ;  /* 0x0000680000007a24 */ /* 0x000fc800078e02ff */
[----:B------:R-:W-:-:S04]  /*9500*/  IMAD R2, R252, c[0x0][0x1a4], R0 ;  /* 0x00006900fc027a24 */ /* 0x000fc800078e0200 */
[----:B------:R-:W-:Y:S01]  /*9510*/  IMAD.IADD R5, R5, 0x1, R2 ;  /* 0x0000000105057824 */ /* 0x000fe200078e0202 */
[----:B------:R-:W-:Y:S01]  /*9520*/  BAR.SYNC.DEFER_BLOCKING 0x0 ;  /* 0x0000000000007b1d */ /* 0x000fe20000010000 */
[----:B---3--:R-:W-:-:S04]  /*9530*/  LEA R0, P0, R4, R208, 0x6 ;  /* 0x000000d004007211 */ /* 0x008fc800078030ff */
[----:B------:R-:W-:Y:S02]  /*9540*/  LEA R2, P1, R0, c[0x0][0x170], 0x1 ;  /* 0x00005c0000027a11 */ /* 0x000fe400078208ff */
[----:B----4-:R-:W-:Y:S02]  /*9550*/  LEA.HI.X R5, R4, R205, R5, 0x6, P0 ;  /* 0x000000cd04057211 */ /* 0x010fe400000f3405 */
        /* <DEDUP_REMOVED lines=14> */
[----:B------:R-:W2:Y:S04]  /*9640*/  LDSM.16.M88.4 R36, [R224+0x1000] ;  /* 0x00100000e024783b */ /* 0x000ea80000000200 */
[----:B------:R-:W4:Y:S04]  /*9650*/  LDSM.16.M88.4 R52, [R221+0x6400] ;  /* 0x00640000dd34783b */ /* 0x000f280000000200 */
[----:B------:R-:W-:Y:S04]  /*9660*/  LDSM.16.M88.4 R32, [R225] ;  /* 0x00000000e120783b */ /* 0x000fe80000000200 */
[----:B------:R-:W5:Y:S04]  /*9670*/  LDSM.16.M88.4 R48, [R223+0x6000] ;  /* 0x00600000df30783b */ /* 0x000f680000000200 */
[----:B------:R-:W1:Y:S04]  /*9680*/  LDSM.16.M88.4 R28, [R225+0x1000] ;  /* 0x00100000e11c783b */ /* 0x000e680000000200 */
[----:B------:R-:W1:Y:S04]  /*9690*/  LDSM.16.M88.4 R44, [R223+0x6400] ;  /* 0x00640000df2c783b */ /* 0x000e680000000200 */
[----:B------:R-:W-:Y:S04]  /*96a0*/  LDSM.16.M88.4 R20, [R224+0x3000] ;  /* 0x00300000e014783b */ /* 0x000fe80000000200 */
[----:B------:R-:W1:Y:S04]  /*96b0*/  LDSM.16.M88.4 R56, [R221+0x7000] ;  /* 0x00700000dd38783b */ /* 0x000e680000000200 */
[----:B------:R-:W1:Y:S01]  /*96c0*/  LDSM.16.M88.4 R24, [R224+0x2000] ;  /* 0x00200000e018783b */ /* 0x000e620000000200 */
[-C--:B---3--:R-:W-:Y:S03]  /*96d0*/  HMMA.16816.F32.BF16 R60, R40, R8.reuse, RZ ;  /* 0x00000008283c723c */ /* 0x088fe600000418ff */
[----:B------:R-:W0:Y:S05]  /*96e0*/  LDGDEPBAR ;  /* 0x00000000000079af */ /* 0x000e2a0000000000 */
[C---:B--2---:R-:W-:Y:S08]  /*96f0*/  HMMA.16816.F32.BF16 R4, R36.reuse, R8, RZ ;  /* 0x000000082404723c */ /* 0x044ff000000418ff */
[C---:B----4-:R-:W-:Y:S08]  /*9700*/  HMMA.16816.F32.BF16 R176, R36.reuse, R52, RZ ;  /* 0x0000003424b0723c */ /* 0x050ff000000418ff */
[-C--:B------:R-:W-:Y:S08]  /*9710*/  HMMA.16816.F32.BF16 R64, R36, R10.reuse, RZ ;  /* 0x0000000a2440723c */ /* 0x080ff000000418ff */
[----:B------:R-:W-:Y:S08]  /*9720*/  HMMA.16816.F32.BF16 R8, R40, R10, RZ ;  /* 0x0000000a2808723c */ /* 0x000ff000000418ff */
[----:B-----5:R-:W-:Y:S01]  /*9730*/  HMMA.16816.F32.BF16 R188, R32, R48, R60 ;  /* 0x0000003020bc723c */ /* 0x020fe2000004183c */
[----:B------:R-:W2:Y:S07]  /*9740*/  LDSM.16.M88.4 R60, [R221+0x7400] ;  /* 0x00740000dd3c783b */ /* 0x000eae0000000200 */
[----:B------:R-:W-:Y:S08]  /*9750*/  HMMA.16816.F32.BF16 R180, R40, R52, RZ ;  /* 0x0000003428b4723c */ /* 0x000ff000000418ff */
[----:B------:R-:W-:Y:S08]  /*9760*/  HMMA.16816.F32.BF16 R108, R36, R54, RZ ;  /* 0x00000036246c723c */ /* 0x000ff000000418ff */
[C---:B-1----:R-:W-:Y:S01]  /*9770*/  HMMA.16816.F32.BF16 R104, R28.reuse, R48, R4 ;  /* 0x000000301c68723c */ /* 0x042fe20000041804 */
[----:B------:R-:W-:Y:S07]  /*9780*/  LDSM.16.M88.4 R4, [R225+0x3000] ;  /* 0x00300000e104783b */ /* 0x000fee0000000200 */
[----:B------:R-:W-:Y:S08]  /*9790*/  HMMA.16816.F32.BF16 R176, R28, R44, R176 ;  /* 0x0000002c1cb0723c */ /* 0x000ff000000418b0 */
[----:B------:R-:W-:Y:S08]  /*97a0*/  HMMA.16816.F32.BF16 R52, R40, R54, RZ ;  /* 0x000000362834723c */ /* 0x000ff000000418ff */
[-C--:B------:R-:W-:Y:S01]  /*97b0*/  HMMA.16816.F32.BF16 R184, R28, R50.reuse, R64 ;  /* 0x000000321cb8723c */ /* 0x080fe20000041840 */
[----:B------:R-:W-:Y:S07]  /*97c0*/  LDSM.16.M88.4 R64, [R223+0x7400] ;  /* 0x00740000df40783b */ /* 0x000fee0000000200 */
[C---:B------:R-:W-:Y:S01]  /*97d0*/  HMMA.16816.F32.BF16 R100, R32.reuse, R50, R8 ;  /* 0x000000322064723c */ /* 0x040fe20000041808 */
[----:B------:R-:W1:Y:S04]  /*97e0*/  LDSM.16.M88.4 R48, [R223+0x7000] ;  /* 0x00700000df30783b */ /* 0x000e680000000200 */
[----:B------:R-:W3:Y:S03]  /*97f0*/  LDSM.16.M88.4 R8, [R225+0x2000] ;  /* 0x00200000e108783b */ /* 0x000ee60000000200 */
[----:B------:R-:W-:Y:S01]  /*9800*/  HMMA.16816.F32.BF16 R192, R32, R44, R180 ;  /* 0x0000002c20c0723c */ /* 0x000fe200000418b4 */
[----:B------:R-:W-:Y:S07]  /*9810*/  LDSM.16.M88.4 R180, [R221+0x8000] ;  /* 0x00800000ddb4783b */ /* 0x000fee0000000200 */
[----:B------:R-:W-:Y:S08]  /*9820*/  HMMA.16816.F32.BF16 R200, R28, R46, R108 ;  /* 0x0000002e1cc8723c */ /* 0x000ff0000004186c */
[-C--:B------:R-:W-:Y:S08]  /*9830*/  HMMA.16816.F32.BF16 R108, R20, R56.reuse, R104 ;  /* 0x00000038146c723c */ /* 0x080ff00000041868 */
[----:B------:R-:W-:Y:S08]  /*9840*/  HMMA.16816.F32.BF16 R188, R24, R56, R188 ;  /* 0x0000003818bc723c */ /* 0x000ff000000418bc */
[----:B--2---:R-:W-:Y:S01]  /*9850*/  HMMA.16816.F32.BF16 R104, R20, R60, R176 ;  /* 0x0000003c1468723c */ /* 0x004fe200000418b0 */
[----:B------:R-:W2:Y:S07]  /*9860*/  LDSM.16.M88.4 R176, [R221+0x6c00] ;  /* 0x006c0000ddb0783b */ /* 0x000eae0000000200 */
[----:B------:R-:W-:Y:S01]  /*9870*/  HMMA.16816.F32.BF16 R196, R32, R46, R52 ;  /* 0x0000002e20c4723c */ /* 0x000fe20000041834 */
[----:B------:R-:W-:Y:S07]  /*9880*/  LDSM.16.M88.4 R52, [R224+0x5000] ;  /* 0x00500000e034783b */ /* 0x000fee0000000200 */
[----:B------:R-:W-:Y:S08]  /*9890*/  HMMA.16816.F32.BF16 R184, R20, R58, R184 ;  /* 0x0000003a14b8723c */ /* 0x000ff000000418b8 */
[C---:B------:R-:W-:Y:S08]  /*98a0*/  HMMA.16816.F32.BF16 R44, R24.reuse, R60, R192 ;  /* 0x0000003c182c723c */ /* 0x040ff000000418c0 */
[----:B------:R-:W-:Y:S01]  /*98b0*/  HMMA.16816.F32.BF16 R100, R24, R58, R100 ;  /* 0x0000003a1864723c */ /* 0x000fe20000041864 */
[----:B------:R-:W-:Y:S07]  /*98c0*/  LDSM.16.M88.4 R56, [R224+0x4000] ;  /* 0x00400000e038783b */ /* 0x000fee0000000200 */
[-C--:B-1----:R-:W-:Y:S01]  /*98d0*/  HMMA.16816.F32.BF16 R192, R4, R48.reuse, R108 ;  /* 0x0000003004c0723c */ /* 0x082fe2000004186c */
[----:B------:R-:W1:Y:S07]  /*98e0*/  LDSM.16.M88.4 R108, [R221+0x8400] ;  /* 0x00840000dd6c783b */ /* 0x000e6e0000000200 */
        /* <DEDUP_REMOVED lines=9> */
[----:B--2---:R-:W-:Y:S08]  /*9980*/  HMMA.16816.F32.BF16 R184, R36, R176, RZ ;  /* 0x000000b024b8723c */ /* 0x004ff000000418ff */
[----:B------:R-:W-:Y:S08]  /*9990*/  HMMA.16816.F32.BF16 R228, R4, R66, R228 ;  /* 0x0000004204e4723c */ /* 0x000ff000000418e4 */
[----:B-1----:R-:W-:Y:S08]  /*99a0*/  HMMA.16816.F32.BF16 R236, R56, R108, R196 ;  /* 0x0000006c38ec723c */ /* 0x002ff000000418c4 */
        /* <DEDUP_REMOVED lines=26> */
[----:B------:R-:W-:Y:S01]  /*9b50*/  FMUL.FTZ R0, R204, c[0x0][0x2ec] ;  /* 0x0000bb00cc007a20 */ /* 0x000fe20000410000 */
[----:B------:R-:W2:Y:S03]  /*9b60*/  LDSM.16.M88.4 R36, [R221+0x7c00] ;  /* 0x007c0000dd24783b */ /* 0x000ea60000000200 */
[----:B------:R3:W-:Y:S03]  /*9b70*/  MUFU.TANH R12, R0 ;  /* 0x00000000000c7308 */ /* 0x0007e60000002400 */
[----:B------:R-:W-:Y:S08]  /*9b80*/  HMMA.16816.F32.BF16 R212, R44, R100, R212 ;  /* 0x000000642cd4723c */ /* 0x000ff000000418d4 */
[----:B------:R-:W-:Y:S01]  /*9b90*/  HMMA.16816.F32.BF16 R104, R32, R106, R176 ;  /* 0x0000006a2068723c */ /* 0x000fe200000418b0 */
[----:B---3--:R-:W-:-:S07]  /*9ba0*/  FMUL.FTZ R0, R205, c[0x0][0x2ec] ;  /* 0x0000bb00cd007a20 */ /* 0x008fce0000410000 */
[----:B------:R-:W-:Y:S01]  /*9bb0*/  HMMA.16816.F32.BF16 R32, R48, R102, R208 ;  /* 0x000000663020723c */ /* 0x000fe200000418d0 */
[----:B------:R3:W4:Y:S07]  /*9bc0*/  MUFU.TANH R13, R0 ;  /* 0x00000000000d7308 */ /* 0x00072e0000002400 */
[----:B------:R-:W-:Y:S08]  /*9bd0*/  HMMA.16816.F32.BF16 R176, R52, R110, R228 ;  /* 0x0000006e34b0723c */ /* 0x000ff000000418e4 */
[----:B-1----:R-:W-:Y:S01]  /*9be0*/  HMMA.16816.F32.BF16 R188, R20, R28, R188 ;  /* 0x0000001c14bc723c */ /* 0x002fe200000418bc */
[----:B---3--:R-:W-:-:S02]  /*9bf0*/  FMUL.FTZ R0, R206, c[0x0][0x2ec] ;  /* 0x0000bb00ce007a20 */ /* 0x008fc40000410000 */
[----:B----4-:R-:W-:Y:S02]  /*9c00*/  IMAD.MOV.U32 R231, RZ, RZ, R13 ;  /* 0x000000ffffe77224 */ /* 0x010fe400078e000d */
        /* <DEDUP_REMOVED lines=8> */
[----:B------:R-:W-:Y:S01]  /*9c90*/  HMMA.16816.F32.BF16 R100, R44, R102, R232 ;  /* 0x000000662c64723c */ /* 0x000fe200000418e8 */
[----:B---3--:R-:W-:-:S04]  /*9ca0*/  FMUL.FTZ R0, R212, c[0x0][0x2ec] ;  /* 0x0000bb00d4007a20 */ /* 0x008fc80000410000 */
[----:B------:R3:W-:Y:S02]  /*9cb0*/  MUFU.TANH R229, R0 ;  /* 0x0000000000e57308 */ /* 0x0007e40000002400 */
[----:B------:R-:W-:Y:S01]  /*9cc0*/  IMAD.MOV.U32 R235, RZ, RZ, R12 ;  /* 0x000000ffffeb7224 */ /* 0x000fe200078e000c */
[C---:B--2---:R-:W-:Y:S01]  /*9cd0*/  HMMA.16816.F32.BF16 R244, R20.reuse, R36, R196 ;  /* 0x0000002414f4723c */ /* 0x044fe200000418c4 */
[----:B------:R-:W2:Y:S07]  /*9ce0*/  S2R R12, SR_TID.X ;  /* 0x00000000000c7919 */ /* 0x000eae0000002100 */
[----:B------:R-:W-:Y:S01]  /*9cf0*/  HMMA.16816.F32.BF16 R196, R20, R38, R64 ;  /* 0x0000002614c4723c */ /* 0x000fe20000041840 */
[----:B------:R-:W4:Y:S01]  /*9d00*/  LDSM.16.M88.4 R20, [R223+0x7800] ;  /* 0x00780000df14783b */ /* 0x000f220000000200 */
[----:B---3--:R-:W-:-:S06]  /*9d10*/  FMUL.FTZ R0, R213, c[0x0][0x2ec] ;  /* 0x0000bb00d5007a20 */ /* 0x008fcc0000410000 */
[C---:B------:R-:W-:Y:S01]  /*9d20*/  HMMA.16816.F32.BF16 R200, R24.reuse, R36, R200 ;  /* 0x0000002418c8723c */ /* 0x040fe200000418c8 */
[----:B------:R3:W-:Y:S07]  /*9d30*/  MUFU.TANH R218, R0 ;  /* 0x0000000000da7308 */ /* 0x0007ee0000002400 */
[----:B------:R-:W-:Y:S01]  /*9d40*/  HMMA.16816.F32.BF16 R184, R24, R38, R104 ;  /* 0x0000002618b8723c */ /* 0x000fe20000041868 */
[----:B--2---:R-:W-:-:S05]  /*9d50*/  IMAD.SHL.U32 R12, R12, 0x2, RZ ;  /* 0x000000020c0c7824 */ /* 0x004fca00078e00ff */
[----:B------:R-:W-:Y:S02]  /*9d60*/  LOP3.LUT R12, R12, 0x6, RZ, 0xc0, !PT ;  /* 0x000000060c0c7812 */ /* 0x000fe400078ec0ff */
[----:B-1----:R-:W-:Y:S01]  /*9d70*/  HMMA.16816.F32.BF16 R24, R48, R28, R236 ;  /* 0x0000001c3018723c */ /* 0x002fe200000418ec */
[----:B---3--:R-:W-:-:S04]  /*9d80*/  FMUL.FTZ R0, R214, c[0x0][0x2ec] ;  /* 0x0000bb00d6007a20 */ /* 0x008fc80000410000 */
[----:B------:R1:W-:Y:S03]  /*9d90*/  MUFU.TANH R219, R0 ;  /* 0x0000000000db7308 */ /* 0x0003e60000002400 */
[----:B------:R-:W-:Y:S08]  /*9da0*/  HMMA.16816.F32.BF16 R40, R48, R30, R40 ;  /* 0x0000001e3028723c */ /* 0x000ff00000041828 */
[----:B------:R-:W-:Y:S01]  /*9db0*/  HMMA.16816.F32.BF16 R64, R44, R28, R240 ;  /* 0x0000001c2c40723c */ /* 0x000fe200000418f0 */
[----:B-1----:R-:W-:-:S07]  /*9dc0*/  FMUL.FTZ R0, R32, c[0x0][0x2ec] ;  /* 0x0000bb0020007a20 */ /* 0x002fce0000410000 */
[-C--:B----4-:R-:W-:Y:S01]  /*9dd0*/  HMMA.16816.F32.BF16 R108, R4, R20.reuse, R188 ;  /* 0x00000014046c723c */ /* 0x090fe200000418bc */
[----:B------:R1:W-:Y:S07]  /*9de0*/  MUFU.TANH R19, R0 ;  /* 0x0000000000137308 */ /* 0x0003ee0000002400 */
[C---:B------:R-:W-:Y:S08]  /*9df0*/  HMMA.16816.F32.BF16 R60, R8.reuse, R20, R60 ;  /* 0x00000014083c723c */ /* 0x040ff0000004183c */
[----:B------:R-:W-:Y:S01]  /*9e00*/  HMMA.16816.F32.BF16 R36, R8, R22, R180 ;  /* 0x000000160824723c */ /* 0x000fe200000418b4 */
[----:B-1----:R-:W-:-:S04]  /*9e10*/  FMUL.FTZ R0, R33, c[0x0][0x2ec] ;  /* 0x0000bb0021007a20 */ /* 0x002fc80000410000 */
[----:B------:R1:W2:Y:S03]  /*9e20*/  MUFU.TANH R18, R0 ;  /* 0x0000000000127308 */ /* 0x0002a60000002400 */
        /* <DEDUP_REMOVED lines=70> */
[----:B------:R-:W-:-:S04]  /*a290*/  FMUL.FTZ R67, R67, c[0x0][0x2ec] ;  /* 0x0000bb0043437a20 */ /* 0x000fc80000410000 */
[----:B------:R-:W-:Y:S01]  /*a2a0*/  MUFU.TANH R66, R66 ;  /* 0x0000004200427308 */ /* 0x000fe20000002400 */
[----:B--2---:R-:W-:-:S07]  /*a2b0*/  FMUL.FTZ R0, R107, c[0x0][0x2ec] ;  /* 0x0000bb006b007a20 */ /* 0x004fce0000410000 */
[----:B------:R2:W-:Y:S08]  /*a2c0*/  MUFU.TANH R109, R0 ;  /* 0x00000000006d7308 */ /* 0x0005f00000002400 */
[----:B------:R-:W-:Y:S01]  /*a2d0*/  MUFU.TANH R67, R67 ;  /* 0x0000004300437308 */ /* 0x000fe20000002400 */
[----:B--2---:R-:W-:-:S07]  /*a2e0*/  FMUL.FTZ R0, R100, c[0x0][0x2ec] ;  /* 0x0000bb0064007a20 */ /* 0x004fce0000410000 */
        /* <DEDUP_REMOVED lines=16> */
[----:B------:R-:W-:Y:S04]  /*a3f0*/  MUFU.TANH R198, R64 ;  /* 0x0000004000c67308 */ /* 0x000fe80000002400 */
[C---:B-1----:R-:W-:Y:S04]  /*a400*/  HMMA.16816.F32.BF16 R4, R56.reuse, R28, R40 ;  /* 0x0000001c3804723c */ /* 0x042fe80000041828 */
[----:B------:R1:W2:Y:S04]  /*a410*/  MUFU.TANH R104, R0 ;  /* 0x0000000000687308 */ /* 0x0002a80000002400 */
[----:B------:R-:W-:Y:S04]  /*a420*/  HMMA.16816.F32.BF16 R56, R56, R30, R36 ;  /* 0x0000001e3838723c */ /* 0x000fe80000041824 */
[----:B------:R-:W-:Y:S04]  /*a430*/  MUFU.TANH R199, R65 ;  /* 0x0000004100c77308 */ /* 0x000fe80000002400 */
[----:B------:R-:W-:Y:S01]  /*a440*/  HMMA.16816.F32.BF16 R20, R52, R28, R100 ;  /* 0x0000001c3414723c */ /* 0x000fe20000041864 */
[----:B-1----:R-:W-:-:S03]  /*a450*/  IADD3 R0, R251, -0x3, RZ ;  /* 0xfffffffdfb007810 */ /* 0x002fc60007ffe0ff */
[----:B------:R-:W1:Y:S02]  /*a460*/  MUFU.TANH R65, R32 ;  /* 0x0000002000417308 */ /* 0x000e640000002400 */
[----:B------:R-:W-:Y:S02]  /*a470*/  IMAD R0, R0, 0x40, R12 ;  /* 0x0000004000007824 */ /* 0x000fe400078e020c */
[----:B------:R-:W-:Y:S01]  /*a480*/  HMMA.16816.F32.BF16 R24, R48, R8, R4 ;  /* 0x000000083018723c */ /* 0x000fe20000041804 */
[----:B------:R-:W-:Y:S02]  /*a490*/  FMUL.FTZ R12, R33, c[0x0][0x2ec] ;  /* 0x0000bb00210c7a20 */ /* 0x000fe40000410000 */
[C---:B------:R-:W-:Y:S02]  /*a4a0*/  IADD3 R2, R0.reuse, 0x1, RZ ;  /* 0x0000000100027810 */ /* 0x040fe40007ffe0ff */
[-C--:B------:R-:W-:Y:S01]  /*a4b0*/  ISETP.GE.AND P3, PT, R0, R14.reuse, PT ;  /* 0x0000000e0000720c */ /* 0x080fe20003f66270 */
[----:B------:R1:W-:Y:S01]  /*a4c0*/  MUFU.TANH R64, R12 ;  /* 0x0000000c00407308 */ /* 0x0003e20000002400 */
[C---:B------:R-:W-:Y:S01]  /*a4d0*/  ISETP.GE.AND P1, PT, R2.reuse, R14, PT ;  /* 0x0000000e0200720c */ /* 0x040fe20003f26270 */
[----:B------:R-:W-:Y:S01]  /*a4e0*/  HMMA.16816.F32.BF16 R52, R52, R30, R60 ;  /* 0x0000001e3434723c */ /* 0x000fe2000004183c */
[----:B------:R-:W-:-:S02]  /*a4f0*/  ISETP.GE.AND P2, PT, R2, R15, PT ;  /* 0x0000000f0200720c */ /* 0x000fc40003f46270 */
[C---:B------:R-:W-:Y:S02]  /*a500*/  ISETP.GE.AND P6, PT, R2.reuse, R17, PT ;  /* 0x000000110200720c */ /* 0x040fe40003fc6270 */
[----:B------:R-:W-:Y:S02]  /*a510*/  ISETP.GE.AND P4, PT, R2, R16, PT ;  /* 0x000000100200720c */ /* 0x000fe40003f86270 */
[C---:B------:R-:W-:Y:S01]  /*a520*/  IADD3 R2, R0.reuse, 0x9, RZ ;  /* 0x0000000900027810 */ /* 0x040fe20007ffe0ff */
[----:B------:R-:W-:Y:S01]  /*a530*/  HMMA.16816.F32.BF16 R56, R48, R10, R56 ;  /* 0x0000000a3038723c */ /* 0x000fe20000041838 */
[----:B------:R-:W-:Y:S01]  /*a540*/  IADD3 R3, R0, 0x8, RZ ;  /* 0x0000000800037810 */ /* 0x000fe20007ffe0ff */
[----:B------:R-:W1:Y:S01]  /*a550*/  MUFU.TANH R49, R34 ;  /* 0x0000002200317308 */ /* 0x000e620000002400 */
[----:B------:R-:W-:Y:S02]  /*a560*/  ISETP.GE.AND P0, PT, R2, R14, PT ;  /* 0x0000000e0200720c */ /* 0x000fe40003f06270 */
[----:B------:R-:W-:-:S02]  /*a570*/  FSEL R33, R235, -INF , !P3 ;  /* 0xff800000eb217808 */ /* 0x000fc40005800000 */
[----:B------:R-:W-:Y:S01]  /*a580*/  FSEL R38, R18, -INF , !P0 ;  /* 0xff80000012267808 */ /* 0x000fe20004000000 */
[----:B------:R-:W-:Y:S01]  /*a590*/  FMUL.FTZ R24, R24, c[0x0][0x2ec] ;  /* 0x0000bb0018187a20 */ /* 0x000fe20000410000 */
[-C--:B------:R-:W-:Y:S01]  /*a5a0*/  ISETP.GE.AND P0, PT, R0, R15.reuse, PT ;  /* 0x0000000f0000720c */ /* 0x080fe20003f06270 */
[C---:B------:R-:W-:Y:S01]  /*a5b0*/  HMMA.16816.F32.BF16 R20, R44.reuse, R8, R20 ;  /* 0x000000082c14723c */ /* 0x040fe20000041814 */
[----:B------:R-:W-:Y:S01]  /*a5c0*/  ISETP.GE.AND P5, PT, R3, R14, PT ;  /* 0x0000000e0300720c */ /* 0x000fe20003fa6270 */
[----:B------:R1:W-:Y:S01]  /*a5d0*/  MUFU.TANH R39, R24 ;  /* 0x0000001800277308 */ /* 0x0003e20000002400 */
[----:B------:R-:W-:Y:S01]  /*a5e0*/  FSEL R40, R230, -INF , !P0 ;  /* 0xff800000e6287808 */ /* 0x000fe20004000000 */
[----:B------:R-:W-:Y:S01]  /*a5f0*/  FMUL.FTZ R5, R25, c[0x0][0x2ec] ;  /* 0x0000bb0019057a20 */ /* 0x000fe20000410000 */
[-C--:B------:R-:W-:Y:S01]  /*a600*/  ISETP.GE.AND P0, PT, R2, R15.reuse, PT ;  /* 0x0000000f0200720c */ /* 0x080fe20003f06270 */
[----:B------:R-:W-:Y:S01]  /*a610*/  FMUL.FTZ R26, R26, c[0x0][0x2ec] ;  /* 0x0000bb001a1a7a20 */ /* 0x000fe20000410000 */
[----:B------:R-:W-:Y:S01]  /*a620*/  ISETP.GE.AND P3, PT, R3, R15, PT ;  /* 0x0000000f0300720c */ /* 0x000fe20003f66270 */
[----:B------:R-:W-:Y:S01]  /*a630*/  HMMA.16816.F32.BF16 R44, R44, R10, R52 ;  /* 0x0000000a2c2c723c */ /* 0x000fe20000041834 */
[----:B----4-:R-:W-:Y:S01]  /*a640*/  FSEL R42, R213, -INF , !P0 ;  /* 0xff800000d52a7808 */ /* 0x010fe20004000000 */
[----:B------:R-:W-:Y:S01]  /*a650*/  MUFU.TANH R48, R35 ;  /* 0x0000002300307308 */ /* 0x000fe20000002400 */
[-C--:B------:R-:W-:Y:S01]  /*a660*/  ISETP.GE.AND P0, PT, R0, R17.reuse, PT ;  /* 0x000000110000720c */ /* 0x080fe20003f06270 */
[----:B------:R-:W-:Y:S01]  /*a670*/  FMUL.FTZ R27, R27, c[0x0][0x2ec] ;  /* 0x0000bb001b1b7a20 */ /* 0x000fe20000410000 */
[----:B------:R-:W-:Y:S01]  /*a680*/  FSEL R36, R231, -INF , !P1 ;  /* 0xff800000e7247808 */ /* 0x000fe20004800000 */
[----:B------:R-:W-:Y:S01]  /*a690*/  FMUL.FTZ R57, R57, c[0x0][0x2ec] ;  /* 0x0000bb0039397a20 */ /* 0x000fe20000410000 */
[----:B------:R-:W-:Y:S01]  /*a6a0*/  FSEL R37, R19, -INF , !P5 ;  /* 0xff80000013257808 */ /* 0x000fe20006800000 */
[----:B------:R-:W-:Y:S01]  /*a6b0*/  FMUL.FTZ R56, R56, c[0x0][0x2ec] ;  /* 0x0000bb0038387a20 */ /* 0x000fe20000410000 */
[----:B------:R-:W-:Y:S01]  /*a6c0*/  FSEL R41, R228, -INF , !P2 ;  /* 0xff800000e4297808 */ /* 0x000fe20005000000 */
[----:B------:R-:W-:Y:S01]  /*a6d0*/  MUFU.TANH R26, R26 ;  /* 0x0000001a001a7308 */ /* 0x000fe20000002400 */
[----:B------:R-:W-:Y:S01]  /*a6e0*/  FSEL R43, R13, -INF , !P3 ;  /* 0xff8000000d2b7808 */ /* 0x000fe20005800000 */
[----:B------:R-:W-:Y:S01]  /*a6f0*/  FMUL.FTZ R58, R58, c[0x0][0x2ec] ;  /* 0x0000bb003a3a7a20 */ /* 0x000fe20000410000 */
[----:B------:R-:W-:Y:S01]  /*a700*/  FSEL R6, R229, -INF , !P0 ;  /* 0xff800000e5067808 */ /* 0x000fe20004000000 */
[----:B------:R-:W-:Y:S01]  /*a710*/  FMUL.FTZ R59, R59, c[0x0][0x2ec] ;  /* 0x0000bb003b3b7a20 */ /* 0x000fe20000410000 */
[-C--:B------:R-:W-:Y:S01]  /*a720*/  ISETP.GE.AND P1, PT, R3, R17.reuse, PT ;  /* 0x000000110300720c */ /* 0x080fe20003f26270 */
[----:B------:R-:W-:Y:S01]  /*a730*/  FMUL.FTZ R21, R21, c[0x0][0x2ec] ;  /* 0x0000bb0015157a20 */ /* 0x000fe20000410000 */
[-C--:B------:R-:W-:Y:S01]  /*a740*/  ISETP.GE.AND P5, PT, R3, R16.reuse, PT ;  /* 0x000000100300720c */ /* 0x080fe20003fa6270 */
[----:B------:R-:W4:Y:S01]  /*a750*/  MUFU.TANH R57, R57 ;  /* 0x0000003900397308 */ /* 0x000f220000002400 */
[----:B------:R-:W-:Y:S01]  /*a760*/  ISETP.GE.AND P2, PT, R2, R17, PT ;  /* 0x000000110200720c */ /* 0x000fe20003f46270 */
[----:B------:R-:W-:Y:S01]  /*a770*/  FMUL.FTZ R20, R20, c[0x0][0x2ec] ;  /* 0x0000bb0014147a20 */ /* 0x000fe20000410000 */
[-C--:B------:R-:W-:Y:S01]  /*a780*/  ISETP.GE.AND P3, PT, R2, R16.reuse, PT ;  /* 0x000000100200720c */ /* 0x080fe20003f66270 */
[----:B------:R-:W-:Y:S01]  /*a790*/  FMUL.FTZ R7, R22, c[0x0][0x2ec] ;  /* 0x0000bb0016077a20 */ /* 0x000fe20000410000 */
[----:B------:R-:W-:Y:S01]  /*a7a0*/  ISETP.GE.AND P0, PT, R0, R16, PT ;  /* 0x000000100000720c */ /* 0x000fe20003f06270 */
[----:B------:R-:W-:Y:S01]  /*a7b0*/  FMUL.FTZ R44, R44, c[0x0][0x2ec] ;  /* 0x0000bb002c2c7a20 */ /* 0x000fe20000410000 */
[C---:B------:R-:W-:Y:S01]  /*a7c0*/  IADD3 R2, R0.reuse, 0x10, RZ ;  /* 0x0000001000027810 */ /* 0x040fe20007ffe0ff */
[----:B------:R2:W2:Y:S01]  /*a7d0*/  MUFU.TANH R35, R5 ;  /* 0x0000000500237308 */ /* 0x0004a20000002400 */
[----:B------:R-:W-:Y:S01]  /*a7e0*/  IADD3 R4, R0, 0x11, RZ ;  /* 0x0000001100047810 */ /* 0x000fe20007ffe0ff */
[----:B------:R-:W-:Y:S01]  /*a7f0*/  FMUL.FTZ R8, R45, c[0x0][0x2ec] ;  /* 0x0000bb002d087a20 */ /* 0x000fe20000410000 */
[----:B-1----:R-:W-:Y:S01]  /*a800*/  FSEL R12, R218, -INF , !P6 ;  /* 0xff800000da0c7808 */ /* 0x002fe20007000000 */
[----:B------:R-:W-:Y:S01]  /*a810*/  FMUL.FTZ R46, R46, c[0x0][0x2ec] ;  /* 0x0000bb002e2e7a20 */ /* 0x000fe20000410000 */
[----:B-----5:R-:W-:-:S02]  /*a820*/  FSEL R18, R216, -INF , !P1 ;  /* 0xff800000d8127808 */ /* 0x020fc40004800000 */
[----:B---3--:R-:W-:Y:S01]  /*a830*/  FSEL R32, R212, -INF , !P2 ;  /* 0xff800000d4207808 */ /* 0x008fe20005000000 */
[----:B------:R-:W1:Y:S01]  /*a840*/  MUFU.TANH R56, R56 ;  /* 0x0000003800387308 */ /* 0x000e620000002400 */
[----:B------:R-:W-:Y:S02]  /*a850*/  FSEL R13, R219, -INF , !P0 ;  /* 0xff800000db0d7808 */ /* 0x000fe40004000000 */
[----:B------:R-:W-:Y:S02]  /*a860*/  FSEL R19, R217, -INF , !P4 ;  /* 0xff800000d9137808 */ /* 0x000fe40006000000 */
[----:B------:R-:W-:Y:S02]  /*a870*/  FSEL R24, R215, -INF , !P5 ;  /* 0xff800000d7187808 */ /* 0x000fe40006800000 */
[C---:B------:R-:W-:Y:S01]  /*a880*/  ISETP.GE.AND P6, PT, R2.reuse, R14, PT ;  /* 0x0000000e0200720c */ /* 0x040fe20003fc6270 */
[----:B------:R-:W3:Y:S01]  /*a890*/  MUFU.TANH R21, R21 ;  /* 0x0000001500157308 */ /* 0x000ee20000002400 */
[C---:B------:R-:W-:Y:S01]  /*a8a0*/  ISETP.GE.AND P1, PT, R2.reuse, R15, PT ;  /* 0x0000000f0200720c */ /* 0x040fe20003f26270 */
[----:B--2---:R-:W-:Y:S01]  /*a8b0*/  FMUL.FTZ R5, R23, c[0x0][0x2ec] ;  /* 0x0000bb0017057a20 */ /* 0x004fe20000410000 */
[----:B------:R-:W-:-:S02]  /*a8c0*/  ISETP.GE.AND P2, PT, R2, R17, PT ;  /* 0x000000110200720c */ /* 0x000fc40003f46270 */
[----:B------:R-:W-:Y:S02]  /*a8d0*/  ISETP.GE.AND P0, PT, R2, R16, PT ;  /* 0x000000100200720c */ /* 0x000fe40003f06270 */
[C---:B------:R-:W-:Y:S01]  /*a8e0*/  ISETP.GE.AND P4, PT, R4.reuse, R14, PT ;  /* 0x0000000e0400720c */ /* 0x040fe20003f86270 */
[----:B------:R-:W2:Y:S01]  /*a8f0*/  MUFU.TANH R27, R27 ;  /* 0x0000001b001b7308 */ /* 0x000ea20000002400 */
[----:B------:R-:W-:Y:S02]  /*a900*/  ISETP.GE.AND P5, PT, R4, R15, PT ;  /* 0x0000000f0400720c */ /* 0x000fe40003fa6270 */
[C---:B------:R-:W-:Y:S02]  /*a910*/  IADD3 R3, R0.reuse, 0x18, RZ ;  /* 0x0000001800037810 */ /* 0x040fe40007ffe0ff */
[----:B------:R-:W-:Y:S02]  /*a920*/  IADD3 R2, R0, 0x19, RZ ;  /* 0x0000001900027810 */ /* 0x000fe40007ffe0ff */
[----:B------:R-:W-:Y:S01]  /*a930*/  FSEL R100, R205, -INF , !P6 ;  /* 0xff800000cd647808 */ /* 0x000fe20007000000 */
[----:B------:R-:W5:Y:S01]  /*a940*/  MUFU.TANH R58, R58 ;  /* 0x0000003a003a7308 */ /* 0x000f620000002400 */
[----:B------:R-:W-:-:S02]  /*a950*/  FSEL R101, R191, -INF , !P4 ;  /* 0xff800000bf657808 */ /* 0x000fc40006000000 */
[----:B------:R-:W-:Y:S02]  /*a960*/  FSEL R107, R188, -INF , !P5 ;  /* 0xff800000bc6b7808 */ /* 0x000fe40006800000 */
[-C--:B------:R-:W-:Y:S02]  /*a970*/  ISETP.GE.AND P6, PT, R3, R14.reuse, PT ;  /* 0x0000000e0300720c */ /* 0x080fe40003fc6270 */
[C---:B------:R-:W-:Y:S01]  /*a980*/  ISETP.GE.AND P4, PT, R2.reuse, R14, PT ;  /* 0x0000000e0200720c */ /* 0x040fe20003f86270 */
[----:B------:R-:W1:Y:S01]  /*a990*/  MUFU.TANH R59, R59 ;  /* 0x0000003b003b7308 */ /* 0x000e620000002400 */
[----:B------:R-:W-:Y:S02]  /*a9a0*/  ISETP.GE.AND P5, PT, R2, R15, PT ;  /* 0x0000000f0200720c */ /* 0x000fe40003fa6270 */
[----:B------:R-:W-:Y:S02]  /*a9b0*/  FSEL R25, R214, -INF , !P3 ;  /* 0xff800000d6197808 */ /* 0x000fe40005800000 */
[----:B------:R-:W-:-:S02]  /*a9c0*/  FSEL R106, R190, -INF , !P6 ;  /* 0xff800000be6a7808 */ /* 0x000fc40007000000 */
[----:B------:R-:W-:Y:S01]  /*a9d0*/  FSEL R63, R204, -INF , !P4 ;  /* 0xff800000cc3f7808 */ /* 0x000fe20006000000 */
[----:B------:R-:W1:Y:S01]  /*a9e0*/  MUFU.TANH R20, R20 ;  /* 0x0000001400147308 */ /* 0x000e620000002400 */
[----:B------:R-:W-:Y:S02]  /*a9f0*/  FSEL R105, R189, -INF , !P1 ;  /* 0xff800000bd697808 */ /* 0x000fe40004800000 */
[----:B------:R-:W-:Y:S02]  /*aa00*/  FSEL R197, R180, -INF , !P5 ;  /* 0xff800000b4c57808 */ /* 0x000fe40006800000 */
[----:B------:R-:W-:Y:S02]  /*aa10*/  FSEL R29, R178, -INF , !P2 ;  /* 0xff800000b21d7808 */ /* 0x000fe40005000000 */
[C---:B------:R-:W-:Y:S01]  /*aa20*/  ISETP.GE.AND P3, PT, R4.reuse, R17, PT ;  /* 0x000000110400720c */ /* 0x040fe20003f66270 */
[----:B------:R-:W1:Y:S01]  /*aa30*/  MUFU.TANH R44, R44 ;  /* 0x0000002c002c7308 */ /* 0x000e620000002400 */
[----:B------:R-:W-:-:S02]  /*aa40*/  ISETP.GE.AND P6, PT, R4, R16, PT ;  /* 0x000000100400720c */ /* 0x000fc40003fc6270 */
[C---:B------:R-:W-:Y:S02]  /*aa50*/  ISETP.GE.AND P4, PT, R3.reuse, R15, PT ;  /* 0x0000000f0300720c */ /* 0x040fe40003f86270 */
[-C--:B------:R-:W-:Y:S02]  /*aa60*/  ISETP.GE.AND P1, PT, R3, R17.reuse, PT ;  /* 0x000000110300720c */ /* 0x080fe40003f26270 */
[C---:B------:R-:W-:Y:S01]  /*aa70*/  ISETP.GE.AND P5, PT, R2.reuse, R17, PT ;  /* 0x000000110200720c */ /* 0x040fe20003fa6270 */
[----:B------:R-:W1:Y:S01]  /*aa80*/  MUFU.TANH R8, R8 ;  /* 0x0000000800087308 */ /* 0x000e620000002400 */
[----:B------:R-:W-:Y:S02]  /*aa90*/  ISETP.GE.AND P2, PT, R2, R16, PT ;  /* 0x000000100200720c */ /* 0x000fe40003f46270 */
[C---:B------:R-:W-:Y:S02]  /*aaa0*/  IADD3 R2, R0.reuse, 0x20, RZ ;  /* 0x0000002000027810 */ /* 0x040fe40007ffe0ff */
[----:B------:R-:W-:-:S02]  /*aab0*/  IADD3 R4, R0, 0x21, RZ ;  /* 0x0000002100047810 */ /* 0x000fc40007ffe0ff */
[----:B------:R-:W-:Y:S01]  /*aac0*/  FSEL R196, R181, -INF , !P4 ;  /* 0xff800000b5c47808 */ /* 0x000fe20006000000 */
[----:B------:R-:W1:Y:S01]  /*aad0*/  MUFU.TANH R7, R7 ;  /* 0x0000000700077308 */ /* 0x000e620000002400 */
[----:B------:R-:W-:Y:S02]  /*aae0*/  FSEL R28, R182, -INF , !P3 ;  /* 0xff800000b61c7808 */ /* 0x000fe40005800000 */
[----:B------:R-:W-:Y:S02]  /*aaf0*/  FSEL R30, R179, -INF , !P1 ;  /* 0xff800000b31e7808 */ /* 0x000fe40004800000 */
[----:B------:R-:W-:Y:S02]  /*ab00*/  FSEL R31, R177, -INF , !P5 ;  /* 0xff800000b11f7808 */ /* 0x000fe40006800000 */
[----:B------:R-:W-:Y:S01]  /*ab10*/  FSEL R34, R176, -INF , !P0 ;  /* 0xff800000b0227808 */ /* 0x000fe20004000000 */
[----:B------:R-:W1:Y:S01]  /*ab20*/  MUFU.TANH R5, R5 ;  /* 0x0000000500057308 */ /* 0x000e620000002400 */
[----:B------:R-:W-:Y:S01]  /*ab30*/  FSEL R11, R111, -INF , !P6 ;  /* 0xff8000006f0b7808 */ /* 0x000fe20007000000 */
[----:B------:R-:W-:Y:S01]  /*ab40*/  BAR.SYNC.DEFER_BLOCKING 0x0 ;  /* 0x0000000000007b1d */ /* 0x000fe20000010000 */
[----:B------:R-:W-:-:S02]  /*ab50*/  ISETP.GE.AND P4, PT, R3, R16, PT ;  /* 0x000000100300720c */ /* 0x000fc40003f86270 */
[C---:B------:R-:W-:Y:S02]  /*ab60*/  ISETP.GE.AND P3, PT, R2.reuse, R14, PT ;  /* 0x0000000e0200720c */ /* 0x040fe40003f66270 */
[C---:B------:R-:W-:Y:S02]  /*ab70*/  ISETP.GE.AND P1, PT, R2.reuse, R15, PT ;  /* 0x0000000f0200720c */ /* 0x040fe40003f26270 */
[C---:B------:R-:W-:Y:S02]  /*ab80*/  ISETP.GE.AND P5, PT, R2.reuse, R17, PT ;  /* 0x000000110200720c */ /* 0x040fe40003fa6270 */
[----:B------:R-:W-:Y:S02]  /*ab90*/  ISETP.GE.AND P0, PT, R2, R16, PT ;  /* 0x000000100200720c */ /* 0x000fe40003f06270 */
[----:B------:R-:W-:Y:S02]  /*aba0*/  ISETP.GE.AND P6, PT, R4, R14, PT ;  /* 0x0000000e0400720c */ /* 0x000fe40003fc6270 */
[----:B------:R-:W-:-:S02]  /*abb0*/  IADD3 R2, R0, 0x29, RZ ;  /* 0x0000002900027810 */ /* 0x000fc40007ffe0ff */
        /* <DEDUP_REMOVED lines=11> */
[----:B------:R-:W-:-:S02]  /*ac70*/  FSEL R53, R109, -INF , !P2 ;  /* 0xff8000006d357808 */ /* 0x000fc40005000000 */
[----:B------:R-:W-:Y:S02]  /*ac80*/  FSEL R208, R208, -INF , !P3 ;  /* 0xff800000d0d07808 */ /* 0x000fe40005800000 */
[----:B------:R-:W-:Y:S02]  /*ac90*/  FSEL R210, R210, -INF , !P1 ;  /* 0xff800000d2d27808 */ /* 0x000fe40004800000 */
[----:B------:R-:W-:Y:S02]  /*aca0*/  FSEL R212, R108, -INF , !P6 ;  /* 0xff8000006cd47808 */ /* 0x000fe40007000000 */
[----:B------:R-:W-:Y:S02]  /*acb0*/  FSEL R213, R104, -INF , !P4 ;  /* 0xff80000068d57808 */ /* 0x000fe40006000000 */
[----:B------:R-:W-:Y:S02]  /*acc0*/  FSEL R198, R198, -INF , !P5 ;  /* 0xff800000c6c67808 */ /* 0x000fe40006800000 */
[----:B------:R-:W-:-:S02]  /*acd0*/  ISETP.GE.AND P2, PT, R4, R17, PT ;  /* 0x000000110400720c */ /* 0x000fc40003f46270 */
[-C--:B------:R-:W-:Y:S02]  /*ace0*/  ISETP.GE.AND P3, PT, R4, R16.reuse, PT ;  /* 0x000000100400720c */ /* 0x080fe40003f66270 */
[CC--:B------:R-:W-:Y:S02]  /*acf0*/  ISETP.GE.AND P1, PT, R3.reuse, R17.reuse, PT ;  /* 0x000000110300720c */ /* 0x0c0fe40003f26270 */
[-C--:B------:R-:W-:Y:S02]  /*ad00*/  ISETP.GE.AND P6, PT, R3, R16.reuse, PT ;  /* 0x000000100300720c */ /* 0x080fe40003fc6270 */
[C---:B------:R-:W-:Y:S02]  /*ad10*/  ISETP.GE.AND P4, PT, R2.reuse, R17, PT ;  /* 0x000000110200720c */ /* 0x040fe40003f86270 */
[----:B------:R-:W-:Y:S02]  /*ad20*/  ISETP.GE.AND P5, PT, R2, R16, PT ;  /* 0x000000100200720c */ /* 0x000fe40003fa6270 */
[----:B------:R-:W-:-:S02]  /*ad30*/  IADD3 R4, R0, 0x30, RZ ;  /* 0x0000003000047810 */ /* 0x000fc40007ffe0ff */
[C---:B------:R-:W-:Y:S02]  /*ad40*/  IADD3 R3, R0.reuse, 0x31, RZ ;  /* 0x0000003100037810 */ /* 0x040fe40007ffe0ff */
[C---:B------:R-:W-:Y:S02]  /*ad50*/  IADD3 R2, R0.reuse, 0x38, RZ ;  /* 0x0000003800027810 */ /* 0x040fe40007ffe0ff */
[----:B------:R-:W-:Y:S02]  /*ad60*/  IADD3 R0, R0, 0x39, RZ ;  /* 0x0000003900007810 */ /* 0x000fe40007ffe0ff */
[----:B------:R-:W-:Y:S02]  /*ad70*/  FSEL R202, R66, -INF , !P0 ;  /* 0xff80000042ca7808 */ /* 0x000fe40004000000 */
[----:B------:R-:W-:Y:S02]  /*ad80*/  FSEL R204, R67, -INF , !P3 ;  /* 0xff80000043cc7808 */ /* 0x000fe40005800000 */
[----:B------:R-:W-:-:S02]  /*ad90*/  ISETP.GE.AND P0, PT, R0, R14, PT ;  /* 0x0000000e0000720c */ /* 0x000fc40003f06270 */
[----:B------:R-:W-:Y:S02]  /*ada0*/  ISETP.GE.AND P3, PT, R4, R15, PT ;  /* 0x0000000f0400720c */ /* 0x000fe40003f66270 */
[----:B------:R-:W-:Y:S02]  /*adb0*/  FSEL R200, R65, -INF , !P1 ;  /* 0xff80000041c87808 */ /* 0x000fe40004800000 */
[----:B------:R-:W-:Y:S02]  /*adc0*/  FSEL R203, R49, -INF , !P6 ;  /* 0xff80000031cb7808 */ /* 0x000fe40007000000 */
[----:B----4-:R-:W-:Y:S02]  /*add0*/  FSEL R236, R57, -INF , !P0 ;  /* 0xff80000039ec7808 */ /* 0x010fe40004000000 */
[----:B------:R-:W-:Y:S02]  /*ade0*/  FSEL R235, R26, -INF , !P3 ;  /* 0xff8000001aeb7808 */ /* 0x000fe40005800000 */
[----:B------:R-:W-:-:S02]  /*adf0*/  ISETP.GE.AND P1, PT, R3, R14, PT ;  /* 0x0000000e0300720c */ /* 0x000fc40003f26270 */
[----:B------:R-:W-:Y:S02]  /*ae00*/  FSEL R201, R64, -INF , !P4 ;  /* 0xff80000040c97808 */ /* 0x000fe40006000000 */
[C---:B------:R-:W-:Y:S02]  /*ae10*/  ISETP.GE.AND P6, PT, R3.reuse, R15, PT ;  /* 0x0000000f0300720c */ /* 0x040fe40003fc6270 */
[C---:B------:R-:W-:Y:S02]  /*ae20*/  ISETP.GE.AND P0, PT, R3.reuse, R17, PT ;  /* 0x000000110300720c */ /* 0x040fe40003f06270 */
[----:B------:R-:W-:Y:S01]  /*ae30*/  ISETP.GE.AND P3, PT, R3, R16, PT ;  /* 0x000000100300720c */ /* 0x000fe20003f66270 */
[----:B------:R-:W-:Y:S01]  /*ae40*/  FMUL.FTZ R3, R47, c[0x0][0x2ec] ;  /* 0x0000bb002f037a20 */ /* 0x000fe20000410000 */
[----:B------:R-:W-:Y:S02]  /*ae50*/  ISETP.GE.AND P4, PT, R2, R14, PT ;  /* 0x0000000e0200720c */ /* 0x000fe40003f86270 */
[----:B------:R-:W-:-:S02]  /*ae60*/  FSEL R199, R199, -INF , !P2 ;  /* 0xff800000c7c77808 */ /* 0x000fc40005000000 */
[----:B------:R-:W-:Y:S01]  /*ae70*/  FSEL R230, R35, -INF , !P1 ;  /* 0xff80000023e67808 */ /* 0x000fe20004800000 */
[----:B------:R-:W-:Y:S01]  /*ae80*/  MUFU.TANH R3, R3 ;  /* 0x0000000300037308 */ /* 0x000fe20000002400 */
[----:B-1----:R-:W-:Y:S02]  /*ae90*/  FSEL R237, R56, -INF , !P4 ;  /* 0xff80000038ed7808 */ /* 0x002fe40006000000 */
[C---:B------:R-:W-:Y:S02]  /*aea0*/  ISETP.GE.AND P2, PT, R4.reuse, R14, PT ;  /* 0x0000000e0400720c */ /* 0x040fe40003f46270 */
[C---:B------:R-:W-:Y:S02]  /*aeb0*/  ISETP.GE.AND P1, PT, R4.reuse, R17, PT ;  /* 0x000000110400720c */ /* 0x040fe40003f26270 */
[----:B------:R-:W-:Y:S02]  /*aec0*/  ISETP.GE.AND P4, PT, R4, R16, PT ;  /* 0x000000100400720c */ /* 0x000fe40003f86270 */
[----:B------:R-:W1:Y:S01]  /*aed0*/  MUFU.TANH R4, R46 ;  /* 0x0000002e00047308 */ /* 0x000e620000002400 */
[----:B---3--:R-:W-:-:S02]  /*aee0*/  FSEL R215, R21, -INF , !P0 ;  /* 0xff80000015d77808 */ /* 0x008fc40004000000 */
[----:B------:R-:W-:Y:S02]  /*aef0*/  ISETP.NE.AND P0, PT, R251, 0x3, PT ;  /* 0x00000003fb00780c */ /* 0x000fe40003f05270 */
[----:B------:R-:W-:Y:S02]  /*af00*/  FSEL R205, R48, -INF , !P5 ;  /* 0xff80000030cd7808 */ /* 0x000fe40006800000 */
[----:B------:R-:W-:Y:S02]  /*af10*/  FSEL R231, R39, -INF , !P2 ;  /* 0xff80000027e77808 */ /* 0x000fe40005000000 */
[-C--:B------:R-:W-:Y:S02]  /*af20*/  ISETP.GE.AND P5, PT, R2, R15.reuse, PT ;  /* 0x0000000f0200720c */ /* 0x080fe40003fa6270 */
[----:B------:R-:W-:Y:S02]  /*af30*/  ISETP.GE.AND P2, PT, R0, R15, PT ;  /* 0x0000000f0000720c */ /* 0x000fe40003f46270 */
[----:B--2---:R-:W-:-:S02]  /*af40*/  FSEL R232, R27, -INF , !P6 ;  /* 0xff8000001be87808 */ /* 0x004fc40007000000 */
[----:B-----5:R-:W-:Y:S02]  /*af50*/  FSEL R234, R58, -INF , !P5 ;  /* 0xff8000003aea7808 */ /* 0x020fe40006800000 */
[----:B------:R-:W-:Y:S02]  /*af60*/  FSEL R233, R59, -INF , !P2 ;  /* 0xff8000003be97808 */ /* 0x000fe40005000000 */
[----:B------:R-:W-:Y:S02]  /*af70*/  FSEL R214, R20, -INF , !P1 ;  /* 0xff80000014d67808 */ /* 0x000fe40004800000 */
        /* <DEDUP_REMOVED lines=8> */
[----:B-1----:R-:W-:-:S02]  /*b000*/  FSEL R219, R4, -INF , !P2 ;  /* 0xff80000004db7808 */ /* 0x002fc40005000000 */
        /* <DEDUP_REMOVED lines=26> */
.L_x_372:
        /* <DEDUP_REMOVED lines=65> */
[----:B------:R-:W-:-:S04]  /*b5c0*/  FMNMX.FTZ R2, R212, R2, !PT ;  /* 0x00000002d4027209 */ /* 0x000fc80007810000 */
[----:B------:R-:W-:Y:S02]  /*b5d0*/  FMNMX.FTZ R2, R213, R2, !PT ;  /* 0x00000002d5027209 */ /* 0x000fe40007810000 */
[----:B-1----:R-:W-:Y:S02]  /*b5e0*/  FMNMX.FTZ R0, R0, R4, !PT ;  /* 0x0000000400007209 */ /* 0x002fe40007810000 */
[----:B------:R-:W-:Y:S02]  /*b5f0*/  FMNMX.FTZ R4, R231, R3, !PT ;  /* 0x00000003e7047209 */ /* 0x000fe40007810000 */
[----:B------:R-:W-:Y:S01]  /*b600*/  FMNMX.FTZ R102, R102, R5, !PT ;  /* 0x0000000566667209 */ /* 0x000fe20007810000 */
[----:B------:R-:W1:Y:S01]  /*b610*/  SHFL.BFLY PT, R8, R0, 0x1, 0x1f ;  /* 0x0c201f0000087f89 */ /* 0x000e6200000e0000 */
[----:B------:R-:W-:Y:S02]  /*b620*/  FMNMX.FTZ R4, R230, R4, !PT ;  /* 0x00000004e6047209 */ /* 0x000fe40007810000 */
[----:B------:R-:W-:Y:S01]  /*b630*/  FMNMX.FTZ R3, R235, R2, !PT ;  /* 0x00000002eb037209 */ /* 0x000fe20007810000 */
[C---:B------:R-:W-:Y:S01]  /*b640*/  FMUL.FTZ R2, R102.reuse, c[0x0][0x23c] ;  /* 0x00008f0066027a20 */ /* 0x040fe20000410000 */
[----:B------:R-:W-:-:S02]  /*b650*/  FSETP.NEU.FTZ.AND P1, PT, R102, -INF , PT ;  /* 0xff8000006600780b */ /* 0x000fc40003f3d000 */
[----:B------:R-:W-:Y:S02]  /*b660*/  FMNMX.FTZ R4, R237, R4, !PT ;  /* 0x00000004ed047209 */ /* 0x000fe40007810000 */
[----:B------:R-:W-:Y:S02]  /*b670*/  FMNMX.FTZ R3, R232, R3, !PT ;  /* 0x00000003e8037209 */ /* 0x000fe40007810000 */
[----:B------:R-:W-:Y:S02]  /*b680*/  FSEL R2, R2, RZ, P1 ;  /* 0x000000ff02027208 */ /* 0x000fe40000800000 */
[----:B------:R-:W-:Y:S02]  /*b690*/  FMNMX.FTZ R4, R236, R4, !PT ;  /* 0x00000004ec047209 */ /* 0x000fe40007810000 */
[----:B------:R-:W-:Y:S01]  /*b6a0*/  FMNMX.FTZ R5, R234, R3, !PT ;  /* 0x00000003ea057209 */ /* 0x000fe20007810000 */
[--C-:B------:R-:W-:Y:S02]  /*b6b0*/  FFMA.FTZ R3, R6, c[0x0][0x23c], -R2.reuse ;  /* 0x00008f0006037a23 */ /* 0x100fe40000010802 */
[----:B------:R-:W1:Y:S01]  /*b6c0*/  SHFL.BFLY PT, R7, R4, 0x2, 0x1f ;  /* 0x0c401f0004077f89 */ /* 0x000e6200000e0000 */
[----:B------:R-:W-:Y:S01]  /*b6d0*/  FFMA.FTZ R6, R12, c[0x0][0x23c], -R2 ;  /* 0x00008f000c067a23 */ /* 0x000fe20000010802 */
[----:B------:R1:W-:Y:S01]  /*b6e0*/  MUFU.EX2 R56, R3 ;  /* 0x0000000300387308 */ /* 0x0003e20000000800 */
[----:B------:R-:W-:-:S07]  /*b6f0*/  FMNMX.FTZ R5, R233, R5, !PT ;  /* 0x00000005e9057209 */ /* 0x000fce0007810000 */
[----:B------:R1:W1:Y:S02]  /*b700*/  MUFU.EX2 R243, R6 ;  /* 0x0000000600f37308 */ /* 0x0002640000000800 */
[----:B-1----:R-:W-:Y:S01]  /*b710*/  FMNMX.FTZ R3, R0, R8, !PT ;  /* 0x0000000800037209 */ /* 0x002fe20007810000 */
[----:B------:R-:W-:-:S03]  /*b720*/  FFMA.FTZ R0, R18, c[0x0][0x23c], -R2 ;  /* 0x00008f0012007a23 */ /* 0x000fc60000010802 */
[C---:B------:R-:W-:Y:S01]  /*b730*/  FSETP.NEU.FTZ.AND P0, PT, R3.reuse, -INF , PT ;  /* 0xff8000000300780b */ /* 0x040fe20003f1d000 */
[----:B------:R-:W-:Y:S01]  /*b740*/  FMUL.FTZ R12, R3, c[0x0][0x23c] ;  /* 0x00008f00030c7a20 */ /* 0x000fe20000410000 */
[----:B------:R1:W-:Y:S01]  /*b750*/  MUFU.EX2 R244, R0 ;  /* 0x0000000000f47308 */ /* 0x0003e20000000800 */
[----:B------:R-:W1:Y:S03]  /*b760*/  SHFL.BFLY PT, R6, R5, 0x2, 0x1f ;  /* 0x0c401f0005067f89 */ /* 0x000e6600000e0000 */
[----:B------:R-:W-:Y:S01]  /*b770*/  FSEL R12, R12, RZ, P0 ;  /* 0x000000ff0c0c7208 */ /* 0x000fe20000000000 */
[----:B-1----:R-:W-:-:S04]  /*b780*/  FFMA.FTZ R0, R32, c[0x0][0x23c], -R2 ;  /* 0x00008f0020007a23 */ /* 0x002fc80000010802 */
[----:B------:R1:W-:Y:S02]  /*b790*/  MUFU.EX2 R67, R0 ;  /* 0x0000000000437308 */ /* 0x0003e40000000800 */
[----:B-1----:R-:W-:-:S06]  /*b7a0*/  FFMA.FTZ R0, R13, c[0x0][0x23c], -R12 ;  /* 0x00008f000d007a23 */ /* 0x002fcc000001080c */
[----:B------:R1:W-:Y:S02]  /*b7b0*/  MUFU.EX2 R55, R0 ;  /* 0x0000000000377308 */ /* 0x0003e40000000800 */
[----:B-1----:R-:W-:Y:S01]  /*b7c0*/  FMNMX.FTZ R0, R4, R7, !PT ;  /* 0x0000000704007209 */ /* 0x002fe20007810000 */
[--C-:B------:R-:W-:Y:S02]  /*b7d0*/  FFMA.FTZ R4, R19, c[0x0][0x23c], -R12.reuse ;  /* 0x00008f0013047a23 */ /* 0x100fe4000001080c */
[----:B------:R-:W-:Y:S03]  /*b7e0*/  LDSM.16.MT88.4 R16, [R220+0x9000] ;  /* 0x00900000dc10783b */ /* 0x000fe60000004200 */
[----:B------:R1:W-:Y:S01]  /*b7f0*/  MUFU.EX2 R35, R4 ;  /* 0x0000000400237308 */ /* 0x0003e20000000800 */
[----:B------:R-:W1:Y:S02]  /*b800*/  SHFL.BFLY PT, R9, R0, 0x1, 0x1f ;  /* 0x0c201f0000097f89 */ /* 0x000e6400000e0000 */
[----:B-1----:R-:W-:Y:S01]  /*b810*/  FMNMX.FTZ R4, R5, R6, !PT ;  /* 0x0000000605047209 */ /* 0x002fe20007810000 */
[----:B------:R-:W-:Y:S01]  /*b820*/  FFMA.FTZ R5, R24, c[0x0][0x23c], -R12 ;  /* 0x00008f0018057a23 */ /* 0x000fe2000001080c */
[----:B------:R-:W-:-:S03]  /*b830*/  FSEL R6, R102, RZ, P1 ;  /* 0x000000ff66067208 */ /* 0x000fc60000800000 */
[----:B------:R-:W1:Y:S01]  /*b840*/  SHFL.BFLY PT, R8, R4, 0x1, 0x1f ;  /* 0x0c201f0004087f89 */ /* 0x000e6200000e0000 */
[----:B------:R1:W-:Y:S01]  /*b850*/  MUFU.EX2 R242, R5 ;  /* 0x0000000500f27308 */ /* 0x0003e20000000800 */
[----:B------:R-:W-:Y:S01]  /*b860*/  FADD.FTZ R7, R248, -R6 ;  /* 0x80000006f8077221 */ /* 0x000fe20000010000 */
[----:B------:R-:W-:Y:S02]  /*b870*/  FSEL R6, R3, RZ, P0 ;  /* 0x000000ff03067208 */ /* 0x000fe40000000000 */
[----:B------:R-:W-:Y:S01]  /*b880*/  FMNMX.FTZ R104, R0, R9, !PT ;  /* 0x0000000900687209 */ /* 0x000fe20007810000 */
[----:B------:R-:W-:-:S03]  /*b890*/  FMUL.FTZ R7, R7, c[0x0][0x23c] ;  /* 0x00008f0007077a20 */ /* 0x000fc60000410000 */
[C---:B------:R-:W-:Y:S01]  /*b8a0*/  FSETP.NEU.FTZ.AND P1, PT, R104.reuse, -INF , PT ;  /* 0xff8000006800780b */ /* 0x040fe20003f3d000 */
[----:B------:R-:W-:Y:S01]  /*b8b0*/  FMUL.FTZ R0, R104, c[0x0][0x23c] ;  /* 0x00008f0068007a20 */ /* 0x000fe20000410000 */
[----:B------:R-:W1:Y:S04]  /*b8c0*/  MUFU.EX2 R62, R7 ;  /* 0x00000007003e7308 */ /* 0x000e680000000800 */
[----:B------:R-:W-:Y:S01]  /*b8d0*/  FSEL R14, R0, RZ, P1 ;  /* 0x000000ff000e7208 */ /* 0x000fe20000800000 */
[----:B-1----:R-:W-:Y:S02]  /*b8e0*/  FFMA.FTZ R5, R25, c[0x0][0x23c], -R12 ;  /* 0x00008f0019057a23 */ /* 0x002fe4000001080c */
[----:B------:R-:W1:Y:S02]  /*b8f0*/  LDSM.16.MT88.4 R24, [R220+0xa000] ;  /* 0x00a00000dc18783b */ /* 0x000e640000004200 */
[--C-:B------:R-:W-:Y:S01]  /*b900*/  FFMA.FTZ R0, R33, c[0x0][0x23c], -R14.reuse ;  /* 0x00008f0021007a23 */ /* 0x100fe2000001080e */
[----:B------:R2:W2:Y:S01]  /*b910*/  MUFU.EX2 R241, R5 ;  /* 0x0000000500f17308 */ /* 0x0004a20000000800 */
[--C-:B------:R-:W-:Y:S01]  /*b920*/  FFMA.FTZ R9, R36, c[0x0][0x23c], -R14.reuse ;  /* 0x00008f0024097a23 */ /* 0x100fe2000001080e */
[----:B------:R-:W-:Y:S01]  /*b930*/  FMNMX.FTZ R103, R4, R8, !PT ;  /* 0x0000000804677209 */ /* 0x000fe20007810000 */
[----:B------:R-:W-:Y:S01]  /*b940*/  FFMA.FTZ R8, R37, c[0x0][0x23c], -R14 ;  /* 0x00008f0025087a23 */ /* 0x000fe2000001080e */
[----:B------:R-:W-:Y:S01]  /*b950*/  F2FP.BF16.PACK_AB R4, R243, R56 ;  /* 0x00000038f304723e */ /* 0x000fe200000010ff */
[----:B------:R-:W-:Y:S01]  /*b960*/  FMUL.FTZ R120, R120, R62 ;  /* 0x0000003e78787220 */ /* 0x000fe20000410000 */
[----:B------:R-:W-:-:S02]  /*b970*/  FSETP.NEU.FTZ.AND P0, PT, R103, -INF , PT ;  /* 0xff8000006700780b */ /* 0x000fc40003f1d000 */
[----:B------:R3:W-:Y:S01]  /*b980*/  MUFU.EX2 R59, R0 ;  /* 0x00000000003b7308 */ /* 0x0007e20000000800 */
[-C--:B------:R-:W-:Y:S02]  /*b990*/  FMUL.FTZ R121, R121, R62.reuse ;  /* 0x0000003e79797220 */ /* 0x080fe40000410000 */
[-C--:B------:R-:W-:Y:S02]  /*b9a0*/  FMUL.FTZ R152, R152, R62.reuse ;  /* 0x0000003e98987220 */ /* 0x080fe40000410000 */
[-C--:B------:R-:W-:Y:S02]  /*b9b0*/  FMUL.FTZ R153, R153, R62.reuse ;  /* 0x0000003e99997220 */ /* 0x080fe40000410000 */
[----:B------:R-:W-:Y:S01]  /*b9c0*/  FMUL.FTZ R92, R92, R62 ;  /* 0x0000003e5c5c7220 */ /* 0x000fe20000410000 */
[----:B------:R4:W-:Y:S01]  /*b9d0*/  MUFU.EX2 R239, R9 ;  /* 0x0000000900ef7308 */ /* 0x0009e20000000800 */
[----:B--2---:R-:W-:Y:S01]  /*b9e0*/  FADD.FTZ R5, R227, -R6 ;  /* 0x80000006e3057221 */ /* 0x004fe20000010000 */
[----:B------:R-:W-:Y:S01]  /*b9f0*/  F2FP.BF16.PACK_AB R6, R67, R244 ;  /* 0x000000f44306723e */ /* 0x000fe200000010ff */
[----:B------:R-:W-:Y:S01]  /*ba00*/  FMUL.FTZ R93, R93, R62 ;  /* 0x0000003e5d5d7220 */ /* 0x000fe20000410000 */
[----:B------:R-:W-:Y:S01]  /*ba10*/  F2FP.BF16.PACK_AB R7, R241, R242 ;  /* 0x000000f2f107723e */ /* 0x000fe200000010ff */
[----:B------:R-:W-:-:S02]  /*ba20*/  FMUL.FTZ R5, R5, c[0x0][0x23c] ;  /* 0x00008f0005057a20 */ /* 0x000fc40000410000 */
[-C--:B------:R-:W-:Y:S01]  /*ba30*/  FMUL.FTZ R112, R112, R62.reuse ;  /* 0x0000003e70707220 */ /* 0x080fe20000410000 */
[----:B------:R2:W-:Y:S01]  /*ba40*/  MUFU.EX2 R240, R8 ;  /* 0x0000000800f07308 */ /* 0x0005e20000000800 */
[----:B---3--:R-:W-:Y:S02]  /*ba50*/  FMUL.FTZ R0, R103, c[0x0][0x23c] ;  /* 0x00008f0067007a20 */ /* 0x008fe40000410000 */
[-C--:B------:R-:W-:Y:S02]  /*ba60*/  FMUL.FTZ R113, R113, R62.reuse ;  /* 0x0000003e71717220 */ /* 0x080fe40000410000 */
[-C--:B------:R-:W-:Y:S01]  /*ba70*/  FMUL.FTZ R164, R164, R62.reuse ;  /* 0x0000003ea4a47220 */ /* 0x080fe20000410000 */
[----:B------:R-:W-:Y:S01]  /*ba80*/  FSEL R13, R0, RZ, P0 ;  /* 0x000000ff000d7208 */ /* 0x000fe20000000000 */
[----:B------:R-:W-:Y:S01]  /*ba90*/  FFMA.FTZ R0, R38, c[0x0][0x23c], -R14 ;  /* 0x00008f0026007a23 */ /* 0x000fe2000001080e */
[----:B------:R3:W1:Y:S01]  /*baa0*/  MUFU.EX2 R61, R5 ;  /* 0x00000005003d7308 */ /* 0x0006620000000800 */
[----:B------:R-:W5:Y:S01]  /*bab0*/  LDSM.16.MT88.4 R36, [R222+0xb000] ;  /* 0x00b00000de24783b */ /* 0x000f620000004200 */
[----:B------:R-:W-:-:S02]  /*bac0*/  FMUL.FTZ R165, R165, R62 ;  /* 0x0000003ea5a57220 */ /* 0x000fc40000410000 */
[--C-:B----4-:R-:W-:Y:S02]  /*bad0*/  FFMA.FTZ R9, R40, c[0x0][0x23c], -R13.reuse ;  /* 0x00008f0028097a23 */ /* 0x110fe4000001080d */
[-C--:B------:R-:W-:Y:S02]  /*bae0*/  FMUL.FTZ R168, R168, R62.reuse ;  /* 0x0000003ea8a87220 */ /* 0x080fe40000410000 */
[----:B------:R4:W-:Y:S01]  /*baf0*/  MUFU.EX2 R238, R0 ;  /* 0x0000000000ee7308 */ /* 0x0009e20000000800 */
[----:B--2---:R-:W-:Y:S02]  /*bb00*/  FFMA.FTZ R8, R41, c[0x0][0x23c], -R13 ;  /* 0x00008f0029087a23 */ /* 0x004fe4000001080d */
[-C--:B------:R-:W-:Y:S02]  /*bb10*/  FMUL.FTZ R169, R169, R62.reuse ;  /* 0x0000003ea9a97220 */ /* 0x080fe40000410000 */
[-C--:B------:R-:W-:Y:S02]  /*bb20*/  FMUL.FTZ R132, R132, R62.reuse ;  /* 0x0000003e84847220 */ /* 0x080fe40000410000 */
[----:B------:R-:W-:Y:S01]  /*bb30*/  FMUL.FTZ R133, R133, R62 ;  /* 0x0000003e85857220 */ /* 0x000fe20000410000 */
[----:B------:R2:W-:Y:S01]  /*bb40*/  MUFU.EX2 R54, R9 ;  /* 0x0000000900367308 */ /* 0x0005e20000000800 */
[----:B---3--:R-:W-:Y:S01]  /*bb50*/  F2FP.BF16.PACK_AB R5, R35, R55 ;  /* 0x000000372305723e */ /* 0x008fe200000010ff */
[----:B-1----:R-:W-:-:S02]  /*bb60*/  FMUL.FTZ R122, R122, R61 ;  /* 0x0000003d7a7a7220 */ /* 0x002fc40000410000 */
[-C--:B------:R-:W-:Y:S02]  /*bb70*/  FMUL.FTZ R123, R123, R61.reuse ;  /* 0x0000003d7b7b7220 */ /* 0x080fe40000410000 */
[-C--:B------:R-:W-:Y:S01]  /*bb80*/  FMUL.FTZ R154, R154, R61.reuse ;  /* 0x0000003d9a9a7220 */ /* 0x080fe20000410000 */
[----:B----4-:R-:W-:Y:S01]  /*bb90*/  FSEL R0, R104, RZ, P1 ;  /* 0x000000ff68007208 */ /* 0x010fe20000800000 */
[----:B------:R1:W3:Y:S01]  /*bba0*/  MUFU.EX2 R246, R8 ;  /* 0x0000000800f67308 */ /* 0x0002e20000000800 */
[-C--:B------:R-:W-:Y:S02]  /*bbb0*/  FMUL.FTZ R155, R155, R61.reuse ;  /* 0x0000003d9b9b7220 */ /* 0x080fe40000410000 */
[C---:B------:R-:W-:Y:S01]  /*bbc0*/  HMMA.16816.F32.BF16 R188, R4.reuse, R18, R120 ;  /* 0x0000001204bc723c */ /* 0x040fe20000041878 */
[-C--:B------:R-:W-:Y:S02]  /*bbd0*/  FMUL.FTZ R94, R94, R61.reuse ;  /* 0x0000003d5e5e7220 */ /* 0x080fe40000410000 */
[----:B------:R-:W-:Y:S01]  /*bbe0*/  FADD.FTZ R10, R249, -R0 ;  /* 0x80000000f90a7221 */ /* 0x000fe20000010000 */
[----:B------:R-:W-:Y:S01]  /*bbf0*/  FSEL R0, R103, RZ, P0 ;  /* 0x000000ff67007208 */ /* 0x000fe20000000000 */
[----:B--2---:R-:W-:Y:S01]  /*bc00*/  FFMA.FTZ R9, R43, c[0x0][0x23c], -R13 ;  /* 0x00008f002b097a23 */ /* 0x004fe2000001080d */
[----:B------:R-:W-:Y:S01]  /*bc10*/  ISETP.GE.AND P0, PT, R251, 0x4, PT ;  /* 0x00000004fb00780c */ /* 0x000fe20003f06270 */
[----:B------:R-:W-:Y:S01]  /*bc20*/  FMUL.FTZ R10, R10, c[0x0][0x23c] ;  /* 0x00008f000a0a7a20 */ /* 0x000fe20000410000 */
[----:B------:R-:W-:Y:S01]  /*bc30*/  HMMA.16816.F32.BF16 R120, R4, R26, R152 ;  /* 0x0000001a0478723c */ /* 0x000fe20000041898 */
[----:B------:R-:W-:Y:S01]  /*bc40*/  FADD.FTZ R0, R250, -R0 ;  /* 0x80000000fa007221 */ /* 0x000fe20000010000 */
[----:B------:R-:W2:Y:S01]  /*bc50*/  MUFU.EX2 R245, R9 ;  /* 0x0000000900f57308 */ /* 0x000ea20000000800 */
[----:B------:R-:W-:-:S02]  /*bc60*/  FMUL.FTZ R95, R95, R61 ;  /* 0x0000003d5f5f7220 */ /* 0x000fc40000410000 */
[----:B------:R-:W-:Y:S02]  /*bc70*/  FMUL.FTZ R0, R0, c[0x0][0x23c] ;  /* 0x00008f0000007a20 */ /* 0x000fe40000410000 */
[----:B-1----:R-:W-:Y:S02]  /*bc80*/  FFMA.FTZ R8, R42, c[0x0][0x23c], -R13 ;  /* 0x00008f002a087a23 */ /* 0x002fe4000001080d */
[-C--:B------:R-:W-:Y:S01]  /*bc90*/  FMUL.FTZ R114, R114, R61.reuse ;  /* 0x0000003d72727220 */ /* 0x080fe20000410000 */
[----:B------:R-:W1:Y:S01]  /*bca0*/  MUFU.EX2 R60, R10 ;  /* 0x0000000a003c7308 */ /* 0x000e620000000800 */
[-C--:B------:R-:W-:Y:S01]  /*bcb0*/  FMUL.FTZ R115, R115, R61.reuse ;  /* 0x0000003d73737220 */ /* 0x080fe20000410000 */
[----:B-----5:R-:W-:Y:S01]  /*bcc0*/  HMMA.16816.F32.BF16 R152, R4, R38, R92 ;  /* 0x000000260498723c */ /* 0x020fe2000004185c */
[-C--:B------:R-:W-:Y:S02]  /*bcd0*/  FMUL.FTZ R166, R166, R61.reuse ;  /* 0x0000003da6a67220 */ /* 0x080fe40000410000 */
[----:B------:R-:W-:-:S02]  /*bce0*/  FMUL.FTZ R167, R167, R61 ;  /* 0x0000003da7a77220 */ /* 0x000fc40000410000 */
[-C--:B------:R-:W-:Y:S01]  /*bcf0*/  FMUL.FTZ R170, R170, R61.reuse ;  /* 0x0000003daaaa7220 */ /* 0x080fe20000410000 */
[----:B------:R-:W-:Y:S01]  /*bd00*/  MUFU.EX2 R66, R8 ;  /* 0x0000000800427308 */ /* 0x000fe20000000800 */
[-C--:B------:R-:W-:Y:S01]  /*bd10*/  FMUL.FTZ R171, R171, R61.reuse ;  /* 0x0000003dabab7220 */ /* 0x080fe20000410000 */
[----:B---3--:R-:W-:Y:S01]  /*bd20*/  MOV R94, R246 ;  /* 0x000000f6005e7202 */ /* 0x008fe20000000f00 */
[----:B------:R-:W-:Y:S01]  /*bd30*/  FMUL.FTZ R134, R134, R61 ;  /* 0x0000003d86867220 */ /* 0x000fe20000410000 */
[----:B--2---:R-:W-:Y:S01]  /*bd40*/  MOV R95, R245 ;  /* 0x000000f5005f7202 */ /* 0x004fe20000000f00 */
[----:B------:R-:W-:Y:S01]  /*bd50*/  FMUL.FTZ R135, R135, R61 ;  /* 0x0000003d87877220 */ /* 0x000fe20000410000 */
[C---:B------:R-:W-:Y:S01]  /*bd60*/  HMMA.16816.F32.BF16 R192, R4.reuse, R16, R112 ;  /* 0x0000001004c0723c */ /* 0x040fe20000041870 */
[-C--:B------:R-:W-:Y:S01]  /*bd70*/  FMUL.FTZ R136, R136, R62.reuse ;  /* 0x0000003e88887220 */ /* 0x080fe20000410000 */
[----:B------:R2:W3:Y:S01]  /*bd80*/  MUFU.EX2 R15, R0 ;  /* 0x00000000000f7308 */ /* 0x0004e20000000800 */
[----:B------:R-:W-:Y:S01]  /*bd90*/  FMUL.FTZ R137, R137, R62 ;  /* 0x0000003e89897220 */ /* 0x000fe20000410000 */
[----:B------:R-:W-:Y:S01]  /*bda0*/  MOV R92, R67 ;  /* 0x00000043005c7202 */ /* 0x000fe20000000f00 */
[-C--:B------:R-:W-:Y:S01]  /*bdb0*/  FMUL.FTZ R138, R138, R61.reuse ;  /* 0x0000003d8a8a7220 */ /* 0x080fe20000410000 */
[----:B------:R-:W-:Y:S01]  /*bdc0*/  MOV R93, R244 ;  /* 0x000000f4005d7202 */ /* 0x000fe20000000f00 */
[----:B------:R-:W-:Y:S01]  /*bdd0*/  FMUL.FTZ R139, R139, R61 ;  /* 0x0000003d8b8b7220 */ /* 0x000fe20000410000 */
[----:B------:R-:W-:Y:S01]  /*bde0*/  HMMA.16816.F32.BF16 R176, R4, R44, R164 ;  /* 0x0000002c04b0723c */ /* 0x000fe200000418a4 */
[----:B------:R-:W-:-:S02]  /*bdf0*/  FMUL.FTZ R148, R148, R62 ;  /* 0x0000003e94947220 */ /* 0x000fc40000410000 */
[-C--:B------:R-:W-:Y:S02]  /*be00*/  FMUL.FTZ R149, R149, R62.reuse ;  /* 0x0000003e95957220 */ /* 0x080fe40000410000 */
[-C--:B------:R-:W-:Y:S02]  /*be10*/  FMUL.FTZ R150, R150, R61.reuse ;  /* 0x0000003d96967220 */ /* 0x080fe40000410000 */
[----:B------:R-:W-:Y:S01]  /*be20*/  FMUL.FTZ R151, R151, R61 ;  /* 0x0000003d97977220 */ /* 0x000fe20000410000 */
[----:B------:R-:W-:Y:S01]  /*be30*/  HMMA.16816.F32.BF16 R112, R4, R46, R168 ;  /* 0x0000002e0470723c */ /* 0x000fe200000418a8 */
[-C--:B------:R-:W-:Y:S02]  /*be40*/  FMUL.FTZ R72, R72, R62.reuse ;  /* 0x0000003e48487220 */ /* 0x080fe40000410000 */
[----:B--2---:R-:W-:Y:S02]  /*be50*/  FFMA.FTZ R0, R29, c[0x0][0x23c], -R2 ;  /* 0x00008f001d007a23 */ /* 0x004fe40000010802 */
[----:B------:R-:W-:-:S02]  /*be60*/  FMUL.FTZ R73, R73, R62 ;  /* 0x0000003e49497220 */ /* 0x000fc40000410000 */
[----:B------:R2:W4:Y:S01]  /*be70*/  MUFU.EX2 R9, R0 ;  /* 0x0000000000097308 */ /* 0x0005220000000800 */
        /* <DEDUP_REMOVED lines=12> */
[----:B------:R-:W-:Y:S02]  /*bf40*/  FMUL.FTZ R91, R91, R61 ;  /* 0x0000003d5b5b7220 */ /* 0x000fe40000410000 */
[----:B--2---:R-:W-:Y:S02]  /*bf50*/  FFMA.FTZ R0, R28, c[0x0][0x23c], -R2 ;  /* 0x00008f001c007a23 */ /* 0x004fe40000010802 */
[----:B-1----:R-:W-:-:S02]  /*bf60*/  FMUL.FTZ R116, R116, R60 ;  /* 0x0000003c74747220 */ /* 0x002fc40000410000 */
[----:B------:R1:W2:Y:S01]  /*bf70*/  MUFU.EX2 R249, R0 ;  /* 0x0000000000f97308 */ /* 0x0002a20000000800 */
[C---:B------:R-:W-:Y:S01]  /*bf80*/  HMMA.16816.F32.BF16 R108, R4.reuse, R48, R72 ;  /* 0x00000030046c723c */ /* 0x040fe20000041848 */
[-C--:B------:R-:W-:Y:S02]  /*bf90*/  FMUL.FTZ R117, R117, R60.reuse ;  /* 0x0000003c75757220 */ /* 0x080fe40000410000 */
[-C--:B---3--:R-:W-:Y:S02]  /*bfa0*/  FMUL.FTZ R118, R118, R15.reuse ;  /* 0x0000000f76767220 */ /* 0x088fe40000410000 */
[----:B------:R-:W-:Y:S02]  /*bfb0*/  FMUL.FTZ R119, R119, R15 ;  /* 0x0000000f77777220 */ /* 0x000fe40000410000 */
[-C--:B------:R-:W-:Y:S01]  /*bfc0*/  FMUL.FTZ R156, R156, R60.reuse ;  /* 0x0000003c9c9c7220 */ /* 0x080fe20000410000 */
[----:B------:R-:W-:Y:S01]  /*bfd0*/  HMMA.16816.F32.BF16 R168, R4, R50, R76 ;  /* 0x0000003204a8723c */ /* 0x000fe2000004184c */
[----:B------:R-:W-:-:S02]  /*bfe0*/  FMUL.FTZ R157, R157, R60 ;  /* 0x0000003c9d9d7220 */ /* 0x000fc40000410000 */
[-C--:B------:R-:W-:Y:S02]  /*bff0*/  FMUL.FTZ R158, R158, R15.reuse ;  /* 0x0000000f9e9e7220 */ /* 0x080fe40000410000 */
[-C--:B------:R-:W-:Y:S02]  /*c000*/  FMUL.FTZ R159, R159, R15.reuse ;  /* 0x0000000f9f9f7220 */ /* 0x080fe40000410000 */
[----:B-1----:R-:W-:Y:S01]  /*c010*/  FFMA.FTZ R0, R31, c[0x0][0x23c], -R2 ;  /* 0x00008f001f007a23 */ /* 0x002fe20000010802 */
[----:B------:R-:W-:Y:S01]  /*c020*/  HMMA.16816.F32.BF16 R164, R4, R36, R88 ;  /* 0x0000002404a4723c */ /* 0x000fe20000041858 */
[-C--:B------:R-:W-:Y:S02]  /*c030*/  FMUL.FTZ R160, R160, R60.reuse ;  /* 0x0000003ca0a07220 */ /* 0x080fe40000410000 */
[----:B------:R1:W-:Y:S01]  /*c040*/  MUFU.EX2 R248, R0 ;  /* 0x0000000000f87308 */ /* 0x0003e20000000800 */
[----:B------:R-:W-:Y:S02]  /*c050*/  FMUL.FTZ R161, R161, R60 ;  /* 0x0000003ca1a17220 */ /* 0x000fe40000410000 */
        /* <DEDUP_REMOVED lines=10> */
[----:B------:R-:W-:Y:S02]  /*c100*/  FFMA.FTZ R8, R30, c[0x0][0x23c], -R2 ;  /* 0x00008f001e087a23 */ /* 0x000fe40000010802 */
[----:B-1----:R-:W-:Y:S01]  /*c110*/  FFMA.FTZ R0, R11, c[0x0][0x23c], -R12 ;  /* 0x00008f000b007a23 */ /* 0x002fe2000001080c */
[C---:B------:R-:W-:Y:S01]  /*c120*/  HMMA.16816.F32.BF16 R88, R4.reuse, R16, R116 ;  /* 0x000000100458723c */ /* 0x040fe20000041874 */
[----:B------:R1:W-:Y:S01]  /*c130*/  MUFU.EX2 R250, R8 ;  /* 0x0000000800fa7308 */ /* 0x0003e20000000800 */
[-C--:B------:R-:W-:Y:S01]  /*c140*/  FMUL.FTZ R68, R68, R60.reuse ;  /* 0x0000003c44447220 */ /* 0x080fe20000410000 */
[----:B------:R-:W-:Y:S01]  /*c150*/  LDSM.16.MT88.4 R28, [R222+0xb400] ;  /* 0x00b40000de1c783b */ /* 0x000fe20000004200 */
[----:B------:R-:W-:Y:S02]  /*c160*/  FMUL.FTZ R69, R69, R60 ;  /* 0x0000003c45457220 */ /* 0x000fe40000410000 */
[-C--:B------:R-:W-:Y:S01]  /*c170*/  FMUL.FTZ R70, R70, R15.reuse ;  /* 0x0000000f46467220 */ /* 0x080fe20000410000 */
[----:B------:R-:W-:Y:S01]  /*c180*/  MOV R119, R66 ;  /* 0x0000004200777202 */ /* 0x000fe20000000f00 */
[----:B------:R-:W-:Y:S01]  /*c190*/  FMUL.FTZ R71, R71, R15 ;  /* 0x0000000f47477220 */ /* 0x000fe20000410000 */
[----:B------:R3:W-:Y:S01]  /*c1a0*/  MUFU.EX2 R245, R0 ;  /* 0x0000000000f57308 */ /* 0x0007e20000000800 */
[----:B------:R-:W-:Y:S01]  /*c1b0*/  MOV R118, R65 ;  /* 0x0000004100767202 */ /* 0x000fe20000000f00 */
[----:B------:R-:W-:Y:S01]  /*c1c0*/  FMUL.FTZ R84, R84, R60 ;  /* 0x0000003c54547220 */ /* 0x000fe20000410000 */
[----:B------:R-:W-:Y:S01]  /*c1d0*/  MOV R117, R64 ;  /* 0x0000004000757202 */ /* 0x000fe20000000f00 */
[----:B------:R-:W-:Y:S01]  /*c1e0*/  FMUL.FTZ R85, R85, R60 ;  /* 0x0000003c55557220 */ /* 0x000fe20000410000 */
[----:B------:R-:W-:Y:S01]  /*c1f0*/  HMMA.16816.F32.BF16 R64, R4, R26, R156 ;  /* 0x0000001a0440723c */ /* 0x000fe2000004189c */
[----:B------:R-:W-:Y:S01]  /*c200*/  MOV R116, R59 ;  /* 0x0000003b00747202 */ /* 0x000fe20000000f00 */
[----:B------:R-:W-:-:S02]  /*c210*/  FMUL.FTZ R86, R86, R15 ;  /* 0x0000000f56567220 */ /* 0x000fc40000410000 */
[--C-:B-1----:R-:W-:Y:S02]  /*c220*/  FFMA.FTZ R8, R34, c[0x0][0x23c], -R12.reuse ;  /* 0x00008f0022087a23 */ /* 0x102fe4000001080c */
[----:B------:R-:W-:Y:S01]  /*c230*/  FMUL.FTZ R87, R87, R15 ;  /* 0x0000000f57577220 */ /* 0x000fe20000410000 */
[----:B------:R-:W-:Y:S01]  /*c240*/  MOV R159, R58 ;  /* 0x0000003a009f7202 */ /* 0x000fe20000000f00 */
[----:B------:R-:W1:Y:S01]  /*c250*/  MUFU.EX2 R247, R8 ;  /* 0x0000000800f77308 */ /* 0x000e620000000800 */
[----:B------:R-:W-:Y:S01]  /*c260*/  MOV R158, R57 ;  /* 0x00000039009e7202 */ /* 0x000fe20000000f00 */
[----:B------:R-:W-:Y:S01]  /*c270*/  FMUL.FTZ R124, R124, R60 ;  /* 0x0000003c7c7c7220 */ /* 0x000fe20000410000 */
[----:B------:R-:W-:Y:S01]  /*c280*/  MOV R156, R56 ;  /* 0x00000038009c7202 */ /* 0x000fe20000000f00 */
[----:B---3--:R-:W-:Y:S01]  /*c290*/  FFMA.FTZ R0, R52, c[0x0][0x23c], -R12 ;  /* 0x00008f0034007a23 */ /* 0x008fe2000001080c */
[----:B------:R-:W-:Y:S01]  /*c2a0*/  HMMA.16816.F32.BF16 R56, R4, R44, R160 ;  /* 0x0000002c0438723c */ /* 0x000fe200000418a0 */
[----:B------:R-:W-:Y:S01]  /*c2b0*/  FMUL.FTZ R125, R125, R60 ;  /* 0x0000003c7d7d7220 */ /* 0x000fe20000410000 */
[----:B------:R-:W-:Y:S01]  /*c2c0*/  MOV R157, R54 ;  /* 0x00000036009d7202 */ /* 0x000fe20000000f00 */
[----:B------:R3:W-:Y:S01]  /*c2d0*/  MUFU.EX2 R246, R0 ;  /* 0x0000000000f67308 */ /* 0x0007e20000000800 */
[----:B------:R-:W-:-:S02]  /*c2e0*/  FMUL.FTZ R126, R126, R15 ;  /* 0x0000000f7e7e7220 */ /* 0x000fc40000410000 */
[----:B------:R-:W-:Y:S01]  /*c2f0*/  FMUL.FTZ R127, R127, R15 ;  /* 0x0000000f7f7f7220 */ /* 0x000fe20000410000 */
[----:B------:R-:W-:Y:S01]  /*c300*/  MOV R162, R242 ;  /* 0x000000f200a27202 */ /* 0x000fe20000000f00 */
[C---:B------:R-:W-:Y:S01]  /*c310*/  HMMA.16816.F32.BF16 R44, R4.reuse, R46, R172 ;  /* 0x0000002e042c723c */ /* 0x040fe200000418ac */
[----:B------:R-:W-:Y:S01]  /*c320*/  MOV R160, R241 ;  /* 0x000000f100a07202 */ /* 0x000fe20000000f00 */
[-C--:B------:R-:W-:Y:S01]  /*c330*/  FMUL.FTZ R128, R128, R60.reuse ;  /* 0x0000003c80807220 */ /* 0x080fe20000410000 */
[----:B------:R-:W-:Y:S01]  /*c340*/  MOV R161, R55 ;  /* 0x0000003700a17202 */ /* 0x000fe20000000f00 */
[----:B------:R-:W-:Y:S01]  /*c350*/  FMUL.FTZ R129, R129, R60 ;  /* 0x0000003c81817220 */ /* 0x000fe20000410000 */
[----:B------:R-:W-:Y:S01]  /*c360*/  MOV R163, R243 ;  /* 0x000000f300a37202 */ /* 0x000fe20000000f00 */
[----:B------:R-:W-:Y:S01]  /*c370*/  FMUL.FTZ R130, R130, R15 ;  /* 0x0000000f82827220 */ /* 0x000fe20000410000 */
[----:B------:R-:W-:Y:S01]  /*c380*/  MOV R172, R35 ;  /* 0x0000002300ac7202 */ /* 0x000fe20000000f00 */
[----:B------:R-:W-:Y:S01]  /*c390*/  FMUL.FTZ R131, R131, R15 ;  /* 0x0000000f83837220 */ /* 0x000fe20000410000 */
[----:B------:R-:W5:Y:S01]  /*c3a0*/  LDSM.16.MT88.4 R32, [R220+0x9400] ;  /* 0x00940000dc20783b */ /* 0x000f620000004200 */
[----:B------:R-:W-:Y:S01]  /*c3b0*/  MOV R174, R240 ;  /* 0x000000f000ae7202 */ /* 0x000fe20000000f00 */
[----:B---3--:R-:W-:Y:S01]  /*c3c0*/  FFMA.FTZ R0, R53, c[0x0][0x23c], -R12 ;  /* 0x00008f0035007a23 */ /* 0x008fe2000001080c */
[----:B------:R-:W-:Y:S01]  /*c3d0*/  MOV R175, R239 ;  /* 0x000000ef00af7202 */ /* 0x000fe20000000f00 */
[----:B------:R-:W-:Y:S01]  /*c3e0*/  FMUL.FTZ R140, R140, R60 ;  /* 0x0000003c8c8c7220 */ /* 0x000fe20000410000 */
[----:B------:R-:W-:Y:S01]  /*c3f0*/  MOV R173, R238 ;  /* 0x000000ee00ad7202 */ /* 0x000fe20000000f00 */
[----:B------:R3:W1:Y:S01]  /*c400*/  MUFU.EX2 R244, R0 ;  /* 0x0000000000f47308 */ /* 0x0006620000000800 */
[----:B------:R-:W-:Y:S01]  /*c410*/  FMUL.FTZ R141, R141, R60 ;  /* 0x0000003c8d8d7220 */ /* 0x000fe20000410000 */
[----:B------:R-:W-:Y:S01]  /*c420*/  HMMA.16816.F32.BF16 R40, R4, R48, R68 ;  /* 0x000000300428723c */ /* 0x000fe20000041844 */
[----:B------:R-:W-:-:S02]  /*c430*/  FMUL.FTZ R142, R142, R15 ;  /* 0x0000000f8e8e7220 */ /* 0x000fc40000410000 */
[----:B------:R-:W-:Y:S02]  /*c440*/  FMUL.FTZ R143, R143, R15 ;  /* 0x0000000f8f8f7220 */ /* 0x000fe40000410000 */
[-C--:B------:R-:W-:Y:S02]  /*c450*/  FMUL.FTZ R144, R144, R60.reuse ;  /* 0x0000003c90907220 */ /* 0x080fe40000410000 */
[----:B------:R-:W-:Y:S01]  /*c460*/  FMUL.FTZ R145, R145, R60 ;  /* 0x0000003c91917220 */ /* 0x000fe20000410000 */
[----:B----4-:R-:W-:Y:S01]  /*c470*/  MOV R71, R9 ;  /* 0x0000000900477202 */ /* 0x010fe20000000f00 */
[-C--:B------:R-:W-:Y:S01]  /*c480*/  FMUL.FTZ R146, R146, R15.reuse ;  /* 0x0000000f92927220 */ /* 0x080fe20000410000 */
[C---:B------:R-:W-:Y:S01]  /*c490*/  HMMA.16816.F32.BF16 R52, R4.reuse, R36, R84 ;  /* 0x000000240434723c */ /* 0x040fe20000041854 */
[----:B------:R-:W-:Y:S01]  /*c4a0*/  FMUL.FTZ R147, R147, R15 ;  /* 0x0000000f93937220 */ /* 0x000fe20000410000 */
[----:B------:R-:W-:Y:S01]  /*c4b0*/  MOV R70, R160 ;  /* 0x000000a000467202 */ /* 0x000fe20000000f00 */
[----:B------:R-:W-:Y:S01]  /*c4c0*/  FMUL.FTZ R80, R80, R60 ;  /* 0x0000003c50507220 */ /* 0x000fe20000410000 */
[----:B------:R-:W-:Y:S01]  /*c4d0*/  MOV R160, R118 ;  /* 0x0000007600a07202 */ /* 0x000fe20000000f00 */
[----:B---3--:R-:W-:Y:S01]  /*c4e0*/  FFMA.FTZ R0, R101, c[0x0][0x23c], -R14 ;  /* 0x00008f0065007a23 */ /* 0x008fe2000001080e */
[----:B------:R-:W-:Y:S01]  /*c4f0*/  MOV R101, R95 ;  /* 0x0000005f00657202 */ /* 0x000fe20000000f00 */
[----:B------:R-:W-:Y:S01]  /*c500*/  FMUL.FTZ R81, R81, R60 ;  /* 0x0000003c51517220 */ /* 0x000fe20000410000 */
[----:B------:R-:W-:Y:S01]  /*c510*/  HMMA.16816.F32.BF16 R148, R4, R18, R124 ;  /* 0x000000120494723c */ /* 0x000fe2000004187c */
[----:B------:R3:W-:Y:S01]  /*c520*/  MUFU.EX2 R242, R0 ;  /* 0x0000000000f27308 */ /* 0x0007e20000000800 */
[-C--:B------:R-:W-:Y:S01]  /*c530*/  FMUL.FTZ R82, R82, R15.reuse ;  /* 0x0000000f52527220 */ /* 0x080fe20000410000 */
[----:B------:R-:W-:Y:S01]  /*c540*/  LDSM.16.MT88.4 R16, [R220+0xb400] ;  /* 0x00b40000dc10783b */ /* 0x000fe20000004200 */
[----:B------:R-:W-:-:S02]  /*c550*/  FMUL.FTZ R83, R83, R15 ;  /* 0x0000000f53537220 */ /* 0x000fc40000410000 */
[-C--:B------:R-:W-:Y:S02]  /*c560*/  FMUL.FTZ R96, R96, R60.reuse ;  /* 0x0000003c60607220 */ /* 0x080fe40000410000 */
[----:B------:R-:W-:Y:S01]  /*c570*/  FMUL.FTZ R97, R97, R60 ;  /* 0x0000003c61617220 */ /* 0x000fe20000410000 */
[C---:B------:R-:W-:Y:S01]  /*c580*/  HMMA.16816.F32.BF16 R76, R4.reuse, R20, R128 ;  /* 0x00000014044c723c */ /* 0x040fe20000041880 */
[-C--:B------:R-:W-:Y:S02]  /*c590*/  FMUL.FTZ R98, R98, R15.reuse ;  /* 0x0000000f62627220 */ /* 0x080fe40000410000 */
[----:B------:R-:W-:Y:S02]  /*c5a0*/  FMUL.FTZ R99, R99, R15 ;  /* 0x0000000f63637220 */ /* 0x000fe40000410000 */
[--C-:B------:R-:W-:Y:S01]  /*c5b0*/  FFMA.FTZ R8, R100, c[0x0][0x23c], -R14.reuse ;  /* 0x00008f0064087a23 */ /* 0x100fe2000001080e */
[----:B------:R-:W-:Y:S01]  /*c5c0*/  MOV R100, R174 ;  /* 0x000000ae00647202 */ /* 0x000fe20000000f00 */
[----:B---3--:R-:W-:Y:S01]  /*c5d0*/  FFMA.FTZ R0, R106, c[0x0][0x23c], -R14 ;  /* 0x00008f006a007a23 */ /* 0x008fe2000001080e */
[----:B------:R-:W-:Y:S01]  /*c5e0*/  HMMA.16816.F32.BF16 R72, R4, R22, R140 ;  /* 0x000000160448723c */ /* 0x000fe2000004188c */
[----:B------:R3:W4:Y:S01]  /*c5f0*/  MUFU.EX2 R243, R8 ;  /* 0x0000000800f37308 */ /* 0x0007220000000800 */
[----:B------:R-:W-:Y:S01]  /*c600*/  LDSM.16.MT88.4 R20, [R220+0xa400] ;  /* 0x00a40000dc14783b */ /* 0x000fe20000004200 */
[----:B------:R-:W-:-:S02]  /*c610*/  MOV R106, R93 ;  /* 0x0000005d006a7202 */ /* 0x000fc40000000f00 */
[----:B------:R-:W-:-:S03]  /*c620*/  MOV R174, R94 ;  /* 0x0000005e00ae7202 */ /* 0x000fc60000000f00 */
[C---:B------:R-:W-:Y:S01]  /*c630*/  HMMA.16816.F32.BF16 R144, R4.reuse, R24, R144 ;  /* 0x000000180490723c */ /* 0x040fe20000041890 */
[----:B------:R1:W-:Y:S01]  /*c640*/  MUFU.EX2 R241, R0 ;  /* 0x0000000000f17308 */ /* 0x0003e20000000800 */
[----:B------:R-:W4:Y:S06]  /*c650*/  LDSM.16.MT88.4 R24, [R222+0x9400] ;  /* 0x00940000de18783b */ /* 0x000f2c0000004200 */
[C---:B------:R-:W-:Y:S01]  /*c660*/  HMMA.16816.F32.BF16 R48, R4.reuse, R50, R80 ;  /* 0x000000320430723c */ /* 0x040fe20000041850 */
[----:B---3--:R-:W3:Y:S07]  /*c670*/  LDSM.16.MT88.4 R8, [R222+0xa400] ;  /* 0x00a40000de08783b */ /* 0x008eee0000004200 */
[----:B------:R-:W-:Y:S01]  /*c680*/  HMMA.16816.F32.BF16 R36, R4, R38, R96 ;  /* 0x000000260424723c */ /* 0x000fe20000041860 */
[----:B-1----:R-:W-:-:S04]  /*c690*/  FFMA.FTZ R0, R63, c[0x0][0x23c], -R14 ;  /* 0x00008f003f007a23 */ /* 0x002fc8000001080e */
[----:B------:R1:W-:Y:S02]  /*c6a0*/  MUFU.EX2 R240, R0 ;  /* 0x0000000000f07308 */ /* 0x0003e40000000800 */
[----:B--2---:R-:W-:Y:S02]  /*c6b0*/  F2FP.BF16.PACK_AB R4, R249, R71 ;  /* 0x00000047f904723e */ /* 0x004fe400000010ff */
[----:B------:R-:W-:Y:S02]  /*c6c0*/  F2FP.BF16.PACK_AB R5, R245, R247 ;  /* 0x000000f7f505723e */ /* 0x000fe400000010ff */
[----:B------:R-:W-:Y:S02]  /*c6d0*/  F2FP.BF16.PACK_AB R6, R248, R250 ;  /* 0x000000faf806723e */ /* 0x000fe400000010ff */
[----:B------:R-:W-:-:S07]  /*c6e0*/  F2FP.BF16.PACK_AB R7, R244, R246 ;  /* 0x000000f6f407723e */ /* 0x000fce00000010ff */
[----:B-----5:R-:W-:Y:S01]  /*c6f0*/  HMMA.16816.F32.BF16 R140, R4, R32, R192 ;  /* 0x00000020048c723c */ /* 0x020fe200000418c0 */
[----:B-1----:R-:W-:-:S04]  /*c700*/  FFMA.FTZ R0, R105, c[0x0][0x23c], -R13 ;  /* 0x00008f0069007a23 */ /* 0x002fc8000001080d */
[----:B------:R1:W-:Y:S02]  /*c710*/  MUFU.EX2 R239, R0 ;  /* 0x0000000000ef7308 */ /* 0x0003e40000000800 */
[----:B------:R-:W-:Y:S01]  /*c720*/  MOV R194, R92 ;  /* 0x0000005c00c27202 */ /* 0x000fe20000000f00 */
[C---:B------:R-:W-:Y:S01]  /*c730*/  HMMA.16816.F32.BF16 R136, R4.reuse, R34, R188 ;  /* 0x000000220488723c */ /* 0x040fe200000418bc */
[----:B------:R-:W-:Y:S02]  /*c740*/  MOV R193, R119 ;  /* 0x0000007700c17202 */ /* 0x000fe40000000f00 */
[----:B------:R-:W-:Y:S02]  /*c750*/  MOV R192, R173 ;  /* 0x000000ad00c07202 */ /* 0x000fe40000000f00 */
[----:B------:R-:W-:Y:S02]  /*c760*/  MOV R173, R163 ;  /* 0x000000a300ad7202 */ /* 0x000fe40000000f00 */
[----:B------:R-:W-:Y:S01]  /*c770*/  MOV R163, R156 ;  /* 0x0000009c00a37202 */ /* 0x000fe20000000f00 */
[----:B----4-:R-:W-:Y:S01]  /*c780*/  HMMA.16816.F32.BF16 R128, R4, R26, R184 ;  /* 0x0000001a0480723c */ /* 0x010fe200000418b8 */
[----:B------:R-:W-:Y:S01]  /*c790*/  MOV R156, R117 ;  /* 0x00000075009c7202 */ /* 0x000fe20000000f00 */
[----:B-1----:R-:W-:-:S06]  /*c7a0*/  FFMA.FTZ R0, R107, c[0x0][0x23c], -R13 ;  /* 0x00008f006b007a23 */ /* 0x002fcc000001080d */
[C---:B------:R-:W-:Y:S01]  /*c7b0*/  HMMA.16816.F32.BF16 R132, R4.reuse, R24, R132 ;  /* 0x000000180484723c */ /* 0x040fe20000041884 */
[----:B------:R1:W2:Y:S07]  /*c7c0*/  MUFU.EX2 R238, R0 ;  /* 0x0000000000ee7308 */ /* 0x0002ae0000000800 */
[C---:B------:R-:W-:Y:S08]  /*c7d0*/  HMMA.16816.F32.BF16 R124, R4.reuse, R20, R180 ;  /* 0x00000014047c723c */ /* 0x040ff000000418b4 */
[----:B------:R-:W-:Y:S01]  /*c7e0*/  HMMA.16816.F32.BF16 R120, R4, R22, R120 ;  /* 0x000000160478723c */ /* 0x000fe20000041878 */
[----:B-1----:R-:W-:-:S04]  /*c7f0*/  FFMA.FTZ R0, R196, c[0x0][0x23c], -R13 ;  /* 0x00008f00c4007a23 */ /* 0x002fc8000001080d */
[----:B------:R1:W-:Y:S03]  /*c800*/  MUFU.EX2 R227, R0 ;  /* 0x0000000000e37308 */ /* 0x0003e60000000800 */
[C---:B---3--:R-:W-:Y:S08]  /*c810*/  HMMA.16816.F32.BF16 R112, R4.reuse, R10, R112 ;  /* 0x0000000a0470723c */ /* 0x048ff00000041870 */
[----:B------:R-:W-:Y:S01]  /*c820*/  HMMA.16816.F32.BF16 R108, R4, R16, R108 ;  /* 0x00000010046c723c */ /* 0x000fe2000004186c */
[----:B-1----:R-:W-:Y:S01]  /*c830*/  FFMA.FTZ R0, R197, c[0x0][0x23c], -R13 ;  /* 0x00008f00c5007a23 */ /* 0x002fe2000001080d */
[----:B------:R-:W-:-:S02]  /*c840*/  MOV R197, R71 ;  /* 0x0000004700c57202 */ /* 0x000fc40000000f00 */
[----:B------:R-:W-:Y:S01]  /*c850*/  MOV R71, R162 ;  /* 0x000000a200477202 */ /* 0x000fe20000000f00 */
[----:B------:R1:W3:Y:S01]  /*c860*/  MUFU.EX2 R196, R0 ;  /* 0x0000000000c47308 */ /* 0x0002e20000000800 */
[----:B------:R-:W-:Y:S02]  /*c870*/  MOV R162, R158 ;  /* 0x0000009e00a27202 */ /* 0x000fe40000000f00 */
[----:B------:R-:W-:Y:S01]  /*c880*/  HMMA.16816.F32.BF16 R96, R4, R18, R168 ;  /* 0x000000120460723c */ /* 0x000fe200000418a8 */
[----:B------:R-:W-:Y:S02]  /*c890*/  MOV R158, R159 ;  /* 0x0000009f009e7202 */ /* 0x000fe40000000f00 */
[----:B------:R-:W-:Y:S02]  /*c8a0*/  MOV R159, R116 ;  /* 0x00000074009f7202 */ /* 0x000fe40000000f00 */
[----:B------:R-:W-:-:S03]  /*c8b0*/  MOV R63, R71 ;  /* 0x00000047003f7202 */ /* 0x000fc60000000f00 */
[----:B------:R-:W-:Y:S01]  /*c8c0*/  HMMA.16816.F32.BF16 R116, R4, R8, R176 ;  /* 0x000000080474723c */ /* 0x000fe200000418b0 */
[----:B-1----:R-:W-:Y:S01]  /*c8d0*/  FFMA.FTZ R0, R198, c[0x0][0x23c], -R2 ;  /* 0x00008f00c6007a23 */ /* 0x002fe20000010802 */
[----:B------:R-:W-:-:S06]  /*c8e0*/  MOV R198, R70 ;  /* 0x0000004600c67202 */ /* 0x000fcc0000000f00 */
[C---:B------:R-:W-:Y:S01]  /*c8f0*/  HMMA.16816.F32.BF16 R92, R4.reuse, R28, R164 ;  /* 0x0000001c045c723c */ /* 0x040fe200000418a4 */
[----:B------:R1:W-:Y:S07]  /*c900*/  MUFU.EX2 R195, R0 ;  /* 0x0000000000c37308 */ /* 0x0003ee0000000800 */
[----:B------:R-:W-:Y:S07]  /*c910*/  HMMA.16816.F32.BF16 R80, R4, R30, R152 ;  /* 0x0000001e0450723c */ /* 0x000fee0000041898 */
[----:B------:R-:W-:-:S02]  /*c920*/  F2FP.BF16.PACK_AB R4, R242, R243 ;  /* 0x000000f3f204723e */ /* 0x000fc400000010ff */
[----:B--2---:R-:W-:Y:S01]  /*c930*/  F2FP.BF16.PACK_AB R5, R238, R239 ;  /* 0x000000efee05723e */ /* 0x004fe200000010ff */
[----:B-1----:R-:W-:Y:S01]  /*c940*/  FFMA.FTZ R0, R199, c[0x0][0x23c], -R2 ;  /* 0x00008f00c7007a23 */ /* 0x002fe20000010802 */
[----:B------:R-:W-:Y:S02]  /*c950*/  MOV R199, R194 ;  /* 0x000000c200c77202 */ /* 0x000fe40000000f00 */
[----:B------:R-:W-:Y:S01]  /*c960*/  F2FP.BF16.PACK_AB R6, R240, R241 ;  /* 0x000000f1f006723e */ /* 0x000fe200000010ff */
[----:B------:R1:W2:Y:S01]  /*c970*/  MUFU.EX2 R194, R0 ;  /* 0x0000000000c27308 */ /* 0x0002a20000000800 */
[----:B---3--:R-:W-:-:S07]  /*c980*/  F2FP.BF16.PACK_AB R7, R196, R227 ;  /* 0x000000e3c407723e */ /* 0x008fce00000010ff */
        /* <DEDUP_REMOVED lines=8> */
[----:B------:R-:W4:Y:S01]  /*ca10*/  LDSM.16.MT88.4 R16, [R220+0xb800] ;  /* 0x00b80000dc10783b */ /* 0x000f220000004200 */
[----:B---3--:R-:W-:Y:S01]  /*ca20*/  FFMA.FTZ R0, R201, c[0x0][0x23c], -R2 ;  /* 0x00008f00c9007a23 */ /* 0x008fe20000010802 */
[----:B------:R-:W-:-:S03]  /*ca30*/  MOV R201, R192 ;  /* 0x000000c000c97202 */ /* 0x000fc60000000f00 */
[----:B------:R3:W-:Y:S02]  /*ca40*/  MUFU.EX2 R192, R0 ;  /* 0x0000000000c07308 */ /* 0x0007e40000000800 */
[C---:B------:R-:W-:Y:S08]  /*ca50*/  HMMA.16816.F32.BF16 R76, R4.reuse, R24, R76 ;  /* 0x00000018044c723c */ /* 0x040ff0000004184c */
[----:B------:R-:W-:Y:S01]  /*ca60*/  HMMA.16816.F32.BF16 R72, R4, R26, R72 ;  /* 0x0000001a0448723c */ /* 0x000fe20000041848 */
[----:B------:R-:W5:Y:S01]  /*ca70*/  LDSM.16.MT88.4 R24, [R222+0x9800] ;  /* 0x00980000de18783b */ /* 0x000f620000004200 */
[----:B---3--:R-:W-:Y:S01]  /*ca80*/  FFMA.FTZ R0, R202, c[0x0][0x23c], -R12 ;  /* 0x00008f00ca007a23 */ /* 0x008fe2000001080c */
[----:B------:R-:W-:-:S05]  /*ca90*/  MOV R202, R63 ;  /* 0x0000003f00ca7202 */ /* 0x000fca0000000f00 */
[C---:B------:R-:W-:Y:S01]  /*caa0*/  HMMA.16816.F32.BF16 R68, R4.reuse, R20, R144 ;  /* 0x000000140444723c */ /* 0x040fe20000041890 */
[----:B------:R3:W-:Y:S07]  /*cab0*/  MUFU.EX2 R191, R0 ;  /* 0x0000000000bf7308 */ /* 0x0007ee0000000800 */
[C---:B------:R-:W-:Y:S01]  /*cac0*/  HMMA.16816.F32.BF16 R64, R4.reuse, R22, R64 ;  /* 0x000000160440723c */ /* 0x040fe20000041840 */
[----:B------:R-:W1:Y:S07]  /*cad0*/  LDSM.16.MT88.4 R20, [R220+0xa800] ;  /* 0x00a80000dc14783b */ /* 0x000e6e0000004200 */
[----:B------:R-:W-:Y:S01]  /*cae0*/  HMMA.16816.F32.BF16 R56, R4, R8, R56 ;  /* 0x000000080438723c */ /* 0x000fe20000041838 */
[----:B---3--:R-:W-:Y:S01]  /*caf0*/  FFMA.FTZ R0, R204, c[0x0][0x23c], -R12 ;  /* 0x00008f00cc007a23 */ /* 0x008fe2000001080c */
[----:B------:R-:W-:-:S03]  /*cb00*/  MOV R204, R106 ;  /* 0x0000006a00cc7202 */ /* 0x000fc60000000f00 */
[----:B------:R3:W1:Y:S03]  /*cb10*/  MUFU.EX2 R190, R0 ;  /* 0x0000000000be7308 */ /* 0x0006660000000800 */
[C---:B------:R-:W-:Y:S01]  /*cb20*/  HMMA.16816.F32.BF16 R44, R4.reuse, R10, R44 ;  /* 0x0000000a042c723c */ /* 0x040fe2000004182c */
[----:B------:R-:W4:Y:S07]  /*cb30*/  LDSM.16.MT88.4 R8, [R222+0xa800] ;  /* 0x00a80000de08783b */ /* 0x000f2e0000004200 */
[----:B------:R-:W-:Y:S01]  /*cb40*/  HMMA.16816.F32.BF16 R52, R4, R28, R52 ;  /* 0x0000001c0434723c */ /* 0x000fe20000041834 */
[----:B---3--:R-:W-:Y:S01]  /*cb50*/  FFMA.FTZ R0, R203, c[0x0][0x23c], -R12 ;  /* 0x00008f00cb007a23 */ /* 0x008fe2000001080c */
[----:B------:R-:W-:-:S06]  /*cb60*/  MOV R203, R101 ;  /* 0x0000006500cb7202 */ /* 0x000fcc0000000f00 */
[----:B------:R-:W-:Y:S01]  /*cb70*/  HMMA.16816.F32.BF16 R36, R4, R30, R36 ;  /* 0x0000001e0424723c */ /* 0x000fe20000041824 */
[----:B------:R-:W3:Y:S01]  /*cb80*/  LDSM.16.MT88.4 R28, [R222+0xb800] ;  /* 0x00b80000de1c783b */ /* 0x000ee20000004200 */
[----:B------:R5:W-:Y:S05]  /*cb90*/  MUFU.EX2 R188, R0 ;  /* 0x0000000000bc7308 */ /* 0x000bea0000000800 */
[----:B--2---:R-:W-:Y:S02]  /*cba0*/  F2FP.BF16.PACK_AB R4, R194, R195 ;  /* 0x000000c3c204723e */ /* 0x004fe400000010ff */
[----:B-1----:R-:W-:Y:S02]  /*cbb0*/  F2FP.BF16.PACK_AB R5, R190, R191 ;  /* 0x000000bfbe05723e */ /* 0x002fe400000010ff */
[----:B------:R-:W-:Y:S01]  /*cbc0*/  F2FP.BF16.PACK_AB R6, R192, R193 ;  /* 0x000000c1c006723e */ /* 0x000fe200000010ff */
[----:B-----5:R-:W-:Y:S01]  /*cbd0*/  FFMA.FTZ R0, R205, c[0x0][0x23c], -R12 ;  /* 0x00008f00cd007a23 */ /* 0x020fe2000001080c */
[----:B------:R-:W-:-:S03]  /*cbe0*/  MOV R205, R100 ;  /* 0x0000006400cd7202 */ /* 0x000fc60000000f00 */
[----:B------:R1:W2:Y:S02]  /*cbf0*/  MUFU.EX2 R189, R0 ;  /* 0x0000000000bd7308 */ /* 0x0002a40000000800 */
[----:B-1----:R-:W-:Y:S01]  /*cc00*/  FFMA.FTZ R0, R207, c[0x0][0x23c], -R14 ;  /* 0x00008f00cf007a23 */ /* 0x002fe2000001080e */
[----:B--2---:R-:W-:Y:S02]  /*cc10*/  F2FP.BF16.PACK_AB R7, R189, R188 ;  /* 0x000000bcbd07723e */ /* 0x004fe400000010ff */
[----:B------:R-:W-:-:S03]  /*cc20*/  MOV R207, R172 ;  /* 0x000000ac00cf7202 */ /* 0x000fc60000000f00 */
[----:B------:R1:W-:Y:S02]  /*cc30*/  MUFU.EX2 R187, R0 ;  /* 0x0000000000bb7308 */ /* 0x0003e40000000800 */
[C---:B------:R-:W-:Y:S08]  /*cc40*/  HMMA.16816.F32.BF16 R176, R4.reuse, R34, R136 ;  /* 0x0000002204b0723c */ /* 0x040ff00000041888 */
[----:B----4-:R-:W-:Y:S01]  /*cc50*/  HMMA.16816.F32.BF16 R144, R4, R18, R96 ;  /* 0x000000120490723c */ /* 0x010fe20000041860 */
[----:B-1----:R-:W-:Y:S01]  /*cc60*/  FFMA.FTZ R0, R206, c[0x0][0x23c], -R14 ;  /* 0x00008f00ce007a23 */ /* 0x002fe2000001080e */
[----:B------:R-:W-:-:S03]  /*cc70*/  MOV R206, R173 ;  /* 0x000000ad00ce7202 */ /* 0x000fc60000000f00 */
[----:B------:R1:W2:Y:S03]  /*cc80*/  MUFU.EX2 R186, R0 ;  /* 0x0000000000ba7308 */ /* 0x0002a60000000800 */
[C---:B------:R-:W-:Y:S01]  /*cc90*/  HMMA.16816.F32.BF16 R180, R4.reuse, R32, R140 ;  /* 0x0000002004b4723c */ /* 0x040fe2000004188c */
[----:B------:R-:W-:Y:S07]  /*cca0*/  LDSM.16.MT88.4 R140, [R222+0x9c00] ;  /* 0x009c0000de8c783b */ /* 0x000fee0000004200 */
[----:B------:R-:W-:Y:S01]  /*ccb0*/  HMMA.16816.F32.BF16 R132, R4, R24, R132 ;  /* 0x000000180484723c */ /* 0x000fe20000041884 */
[----:B-1----:R-:W-:-:S07]  /*ccc0*/  FFMA.FTZ R0, R208, c[0x0][0x23c], -R14 ;  /* 0x00008f00d0007a23 */ /* 0x002fce000001080e */
[C---:B------:R-:W-:Y:S01]  /*ccd0*/  HMMA.16816.F32.BF16 R136, R4.reuse, R26, R128 ;  /* 0x0000001a0488723c */ /* 0x040fe20000041880 */
[----:B------:R-:W-:Y:S01]  /*cce0*/  MOV R208, R174 ;  /* 0x000000ae00d07202 */ /* 0x000fe20000000f00 */
[----:B------:R1:W-:Y:S06]  /*ccf0*/  MUFU.EX2 R185, R0 ;  /* 0x0000000000b97308 */ /* 0x0003ec0000000800 */
[C---:B------:R-:W-:Y:S01]  /*cd00*/  HMMA.16816.F32.BF16 R148, R4.reuse, R20, R124 ;  /* 0x000000140494723c */ /* 0x040fe2000004187c */
[----:B------:R-:W4:Y:S07]  /*cd10*/  LDSM.16.MT88.4 R124, [R220+0x9c00] ;  /* 0x009c0000dc7c783b */ /* 0x000f2e0000004200 */
[----:B------:R-:W-:Y:S01]  /*cd20*/  HMMA.16816.F32.BF16 R152, R4, R22, R120 ;  /* 0x000000160498723c */ /* 0x000fe20000041878 */
[----:B-1----:R-:W-:Y:S01]  /*cd30*/  FFMA.FTZ R0, R209, c[0x0][0x23c], -R14 ;  /* 0x00008f00d1007a23 */ /* 0x002fe2000001080e */
[----:B------:R-:W-:-:S02]  /*cd40*/  MOV R209, R175 ;  /* 0x000000af00d17202 */ /* 0x000fc40000000f00 */
[----:B------:R-:W-:Y:S01]  /*cd50*/  LDSM.16.MT88.4 R172, [R222+0xac00] ;  /* 0x00ac0000deac783b */ /* 0x000fe20000004200 */
[----:B------:R1:W-:Y:S03]  /*cd60*/  MUFU.EX2 R184, R0 ;  /* 0x0000000000b87308 */ /* 0x0003e60000000800 */
[C---:B------:R-:W-:Y:S08]  /*cd70*/  HMMA.16816.F32.BF16 R164, R4.reuse, R8, R116 ;  /* 0x0000000804a4723c */ /* 0x040ff00000041874 */
[----:B------:R-:W-:Y:S01]  /*cd80*/  HMMA.16816.F32.BF16 R168, R4, R10, R112 ;  /* 0x0000000a04a8723c */ /* 0x000fe20000041870 */
[----:B-1----:R-:W-:Y:S01]  /*cd90*/  FFMA.FTZ R0, R210, c[0x0][0x23c], -R13 ;  /* 0x00008f00d2007a23 */ /* 0x002fe2000001080d */
[----:B------:R-:W-:-:S06]  /*cda0*/  MOV R210, R160 ;  /* 0x000000a000d27202 */ /* 0x000fcc0000000f00 */
[----:B---3--:R-:W-:Y:S01]  /*cdb0*/  HMMA.16816.F32.BF16 R96, R4, R30, R80 ;  /* 0x0000001e0460723c */ /* 0x008fe20000041850 */
[----:B------:R-:W-:Y:S01]  /*cdc0*/  LDSM.16.MT88.4 R80, [R220+0xbc00] ;  /* 0x00bc0000dc50783b */ /* 0x000fe20000004200 */
[----:B------:R1:W-:Y:S02]  /*cdd0*/  MUFU.EX2 R107, R0 ;  /* 0x00000000006b7308 */ /* 0x0003e40000000800 */
[----:B-1----:R-:W-:Y:S01]  /*cde0*/  FFMA.FTZ R0, R211, c[0x0][0x23c], -R13 ;  /* 0x00008f00d3007a23 */ /* 0x002fe2000001080d */
[----:B------:R-:W-:-:S05]  /*cdf0*/  MOV R211, R161 ;  /* 0x000000a100d37202 */ /* 0x000fca0000000f00 */
[----:B------:R1:W3:Y:S02]  /*ce00*/  MUFU.EX2 R106, R0 ;  /* 0x00000000006a7308 */ /* 0x0002e40000000800 */
[----:B-1----:R-:W-:Y:S01]  /*ce10*/  FFMA.FTZ R0, R212, c[0x0][0x23c], -R13 ;  /* 0x00008f00d4007a23 */ /* 0x002fe2000001080d */
[----:B------:R-:W-:-:S05]  /*ce20*/  MOV R212, R162 ;  /* 0x000000a200d47202 */ /* 0x000fca0000000f00 */
[----:B------:R1:W-:Y:S02]  /*ce30*/  MUFU.EX2 R105, R0 ;  /* 0x0000000000697308 */ /* 0x0003e40000000800 */
[----:B-1----:R-:W-:Y:S01]  /*ce40*/  FFMA.FTZ R0, R213, c[0x0][0x23c], -R13 ;  /* 0x00008f00d5007a23 */ /* 0x002fe2000001080d */
[----:B------:R-:W-:Y:S02]  /*ce50*/  MOV R213, R163 ;  /* 0x000000a300d57202 */ /* 0x000fe40000000f00 */
[C---:B------:R-:W-:Y:S03]  /*ce60*/  HMMA.16816.F32.BF16 R160, R4.reuse, R16, R108 ;  /* 0x0000001004a0723c */ /* 0x040fe6000004186c */
[----:B------:R1:W5:Y:S05]  /*ce70*/  MUFU.EX2 R101, R0 ;  /* 0x0000000000657308 */ /* 0x00036a0000000800 */
[----:B------:R-:W-:Y:S07]  /*ce80*/  HMMA.16816.F32.BF16 R108, R4, R28, R92 ;  /* 0x0000001c046c723c */ /* 0x000fee000004185c */
[----:B--2---:R-:W-:Y:S01]  /*ce90*/  F2FP.BF16.PACK_AB R4, R186, R187 ;  /* 0x000000bbba04723e */ /* 0x004fe200000010ff */
[----:B-1----:R-:W-:Y:S01]  /*cea0*/  FFMA.FTZ R0, R214, c[0x0][0x23c], -R2 ;  /* 0x00008f00d6007a23 */ /* 0x002fe20000010802 */
[----:B---3--:R-:W-:-:S02]  /*ceb0*/  F2FP.BF16.PACK_AB R5, R106, R107 ;  /* 0x0000006b6a05723e */ /* 0x008fc400000010ff */
[----:B------:R-:W-:Y:S01]  /*cec0*/  F2FP.BF16.PACK_AB R6, R184, R185 ;  /* 0x000000b9b806723e */ /* 0x000fe200000010ff */
[----:B------:R1:W-:Y:S01]  /*ced0*/  MUFU.EX2 R100, R0 ;  /* 0x0000000000647308 */ /* 0x0003e20000000800 */
[----:B-----5:R-:W-:Y:S02]  /*cee0*/  F2FP.BF16.PACK_AB R7, R101, R105 ;  /* 0x000000696507723e */ /* 0x020fe400000010ff */
[----:B------:R-:W-:-:S05]  /*cef0*/  MOV R214, R156 ;  /* 0x0000009c00d67202 */ /* 0x000fca0000000f00 */
[----:B------:R-:W-:Y:S01]  /*cf00*/  HMMA.16816.F32.BF16 R84, R4, R34, R84 ;  /* 0x000000220454723c */ /* 0x000fe20000041854 */
[----:B-1----:R-:W-:-:S07]  /*cf10*/  FFMA.FTZ R0, R215, c[0x0][0x23c], -R2 ;  /* 0x00008f00d7007a23 */ /* 0x002fce0000010802 */
[C---:B------:R-:W-:Y:S01]  /*cf20*/  HMMA.16816.F32.BF16 R116, R4.reuse, R32, R88 ;  /* 0x000000200474723c */ /* 0x040fe20000041858 */
[----:B------:R-:W-:Y:S01]  /*cf30*/  MOV R215, R157 ;  /* 0x0000009d00d77202 */ /* 0x000fe20000000f00 */
[----:B------:R1:W2:Y:S06]  /*cf40*/  MUFU.EX2 R63, R0 ;  /* 0x00000000003f7308 */ /* 0x0002ac0000000800 */
[C---:B------:R-:W-:Y:S08]  /*cf50*/  HMMA.16816.F32.BF16 R64, R4.reuse, R22, R64 ;  /* 0x000000160440723c */ /* 0x040ff00000041840 */
[C---:B------:R-:W-:Y:S01]  /*cf60*/  HMMA.16816.F32.BF16 R68, R4.reuse, R20, R68 ;  /* 0x000000140444723c */ /* 0x040fe20000041844 */
[--C-:B-1----:R-:W-:Y:S01]  /*cf70*/  FFMA.FTZ R0, R216, c[0x0][0x23c], -R2.reuse ;  /* 0x00008f00d8007a23 */ /* 0x102fe20000010802 */
[----:B------:R-:W-:Y:S01]  /*cf80*/  MOV R216, R158 ;  /* 0x0000009e00d87202 */ /* 0x000fe20000000f00 */
[----:B------:R-:W-:Y:S01]  /*cf90*/  FFMA.FTZ R2, R217, c[0x0][0x23c], -R2 ;  /* 0x00008f00d9027a23 */ /* 0x000fe20000010802 */
[----:B--2---:R-:W-:Y:S01]  /*cfa0*/  F2FP.BF16.PACK_AB R92, R63, R100 ;  /* 0x000000643f5c723e */ /* 0x004fe200000010ff */
[----:B------:R1:W-:Y:S03]  /*cfb0*/  MUFU.EX2 R35, R0 ;  /* 0x0000000000237308 */ /* 0x0003e60000000800 */
[C---:B------:R-:W-:Y:S05]  /*cfc0*/  HMMA.16816.F32.BF16 R128, R4.reuse, R24, R76 ;  /* 0x000000180480723c */ /* 0x040fea000004184c */
[----:B------:R-:W2:Y:S03]  /*cfd0*/  MUFU.EX2 R34, R2 ;  /* 0x0000000200227308 */ /* 0x000ea60000000800 */
[----:B------:R-:W-:Y:S01]  /*cfe0*/  HMMA.16816.F32.BF16 R56, R4, R8, R56 ;  /* 0x000000080438723c */ /* 0x000fe20000041838 */
[----:B-1----:R-:W-:-:S07]  /*cff0*/  FFMA.FTZ R0, R218, c[0x0][0x23c], -R12 ;  /* 0x00008f00da007a23 */ /* 0x002fce000001080c */
[C---:B------:R-:W-:Y:S01]  /*d000*/  HMMA.16816.F32.BF16 R24, R4.reuse, R26, R72 ;  /* 0x0000001a0418723c */ /* 0x040fe20000041848 */
[----:B------:R-:W-:Y:S01]  /*d010*/  MOV R9, R159 ;  /* 0x0000009f00097202 */ /* 0x000fe20000000f00 */
[----:B------:R-:W-:Y:S01]  /*d020*/  FFMA.FTZ R8, R214, R15, R215 ;  /* 0x0000000fd6087223 */ /* 0x000fe200000100d7 */
[----:B------:R1:W-:Y:S01]  /*d030*/  MUFU.EX2 R33, R0 ;  /* 0x0000000000217308 */ /* 0x0003e20000000800 */
[----:B------:R-:W3:Y:S02]  /*d040*/  LDSM.16.MT88.4 R156, [R220+0xac00] ;  /* 0x00ac0000dc9c783b */ /* 0x000ee40000004200 */
[----:B------:R-:W-:Y:S01]  /*d050*/  FFMA.FTZ R9, R216, R60, R9 ;  /* 0x0000003cd8097223 */ /* 0x000fe20000010009 */
[----:B--2---:R-:W-:Y:S01]  /*d060*/  F2FP.BF16.PACK_AB R94, R34, R35 ;  /* 0x00000023225e723e */ /* 0x004fe200000010ff */
[----:B------:R-:W-:Y:S01]  /*d070*/  HMMA.16816.F32.BF16 R44, R4, R10, R44 ;  /* 0x0000000a042c723c */ /* 0x000fe2000004182c */
[----:B------:R-:W-:Y:S02]  /*d080*/  FFMA.FTZ R2, R212, R62, R213 ;  /* 0x0000003ed4027223 */ /* 0x000fe400000100d5 */
[----:B------:R-:W-:-:S04]  /*d090*/  FADD.FTZ R9, R209, R9 ;  /* 0x00000009d1097221 */ /* 0x000fc80000010000 */
[----:B------:R-:W-:Y:S01]  /*d0a0*/  FADD.FTZ R11, R208, R8 ;  /* 0x00000008d00b7221 */ /* 0x000fe20000010000 */
[C---:B------:R-:W-:Y:S01]  /*d0b0*/  HMMA.16816.F32.BF16 R40, R4.reuse, R16, R40 ;  /* 0x000000100428723c */ /* 0x040fe20000041828 */
[----:B------:R-:W-:Y:S02]  /*d0c0*/  FADD.FTZ R10, R206, R2 ;  /* 0x00000002ce0a7221 */ /* 0x000fe40000010000 */
[----:B-1----:R-:W-:Y:S02]  /*d0d0*/  FFMA.FTZ R0, R228, c[0x0][0x23c], -R12 ;  /* 0x00008f00e4007a23 */ /* 0x002fe4000001080c */
[----:B------:R-:W-:Y:S02]  /*d0e0*/  FADD.FTZ R2, R203, R11 ;  /* 0x0000000bcb027221 */ /* 0x000fe40000010000 */
[----:B------:R1:W2:Y:S01]  /*d0f0*/  MUFU.EX2 R32, R0 ;  /* 0x0000000000207308 */ /* 0x0002a20000000800 */
[----:B------:R-:W-:Y:S01]  /*d100*/  HMMA.16816.F32.BF16 R48, R4, R18, R48 ;  /* 0x000000120430723c */ /* 0x000fe20000041830 */
[----:B------:R-:W-:-:S04]  /*d110*/  FADD.FTZ R2, R200, R2 ;  /* 0x00000002c8027221 */ /* 0x000fc80000010000 */
[----:B------:R-:W-:-:S03]  /*d120*/  FADD.FTZ R2, R239, R2 ;  /* 0x00000002ef027221 */ /* 0x000fc60000010000 */
[----:B------:R-:W-:Y:S01]  /*d130*/  HMMA.16816.F32.BF16 R52, R4, R28, R52 ;  /* 0x0000001c0434723c */ /* 0x000fe20000041834 */
[----:B------:R-:W-:Y:S02]  /*d140*/  FADD.FTZ R2, R238, R2 ;  /* 0x00000002ee027221 */ /* 0x000fe40000010000 */
[----:B-1----:R-:W-:-:S05]  /*d150*/  FFMA.FTZ R0, R219, c[0x0][0x23c], -R12 ;  /* 0x00008f00db007a23 */ /* 0x002fca000001080c */
[----:B------:R-:W-:Y:S01]  /*d160*/  HMMA.16816.F32.BF16 R36, R4, R30, R36 ;  /* 0x0000001e0424723c */ /* 0x000fe20000041824 */
[----:B------:R-:W1:Y:S01]  /*d170*/  LDSM.16.MT88.4 R4, [R222+0xbc00] ;  /* 0x00bc0000de04783b */ /* 0x000e620000004200 */
[----:B--2---:R-:W-:Y:S01]  /*d180*/  F2FP.BF16.PACK_AB R93, R32, R33 ;  /* 0x00000021205d723e */ /* 0x004fe200000010ff */
[----:B------:R2:W-:Y:S02]  /*d190*/  MUFU.EX2 R23, R0 ;  /* 0x0000000000177308 */ /* 0x0005e40000000800 */
[----:B--2---:R-:W-:-:S06]  /*d1a0*/  FFMA.FTZ R0, R229, c[0x0][0x23c], -R12 ;  /* 0x00008f00e5007a23 */ /* 0x004fcc000001080c */
[----:B------:R2:W5:Y:S02]  /*d1b0*/  MUFU.EX2 R22, R0 ;  /* 0x0000000000167308 */ /* 0x0005640000000800 */
[----:B--2---:R-:W-:Y:S01]  /*d1c0*/  FFMA.FTZ R0, R231, c[0x0][0x23c], -R14 ;  /* 0x00008f00e7007a23 */ /* 0x004fe2000001080e */
[----:B-----5:R-:W-:-:S05]  /*d1d0*/  F2FP.BF16.PACK_AB R95, R22, R23 ;  /* 0x00000017165f723e */ /* 0x020fca00000010ff */
[----:B------:R2:W-:Y:S02]  /*d1e0*/  MUFU.EX2 R21, R0 ;  /* 0x0000000000157308 */ /* 0x0005e40000000800 */
[C---:B----4-:R-:W-:Y:S08]  /*d1f0*/  HMMA.16816.F32.BF16 R112, R92.reuse, R124, R180 ;  /* 0x0000007c5c70723c */ /* 0x050ff000000418b4 */
[----:B------:R-:W-:Y:S01]  /*d200*/  HMMA.16816.F32.BF16 R120, R92, R126, R176 ;  /* 0x0000007e5c78723c */ /* 0x000fe200000418b0 */
[----:B--2---:R-:W-:-:S04]  /*d210*/  FFMA.FTZ R0, R230, c[0x0][0x23c], -R14 ;  /* 0x00008f00e6007a23 */ /* 0x004fc8000001080e */
[----:B------:R2:W4:Y:S03]  /*d220*/  MUFU.EX2 R20, R0 ;  /* 0x0000000000147308 */ /* 0x0005260000000800 */
[C---:B------:R-:W-:Y:S08]  /*d230*/  HMMA.16816.F32.BF16 R132, R92.reuse, R140, R132 ;  /* 0x0000008c5c84723c */ /* 0x040ff00000041884 */
[----:B------:R-:W-:Y:S01]  /*d240*/  HMMA.16816.F32.BF16 R136, R92, R142, R136 ;  /* 0x0000008e5c88723c */ /* 0x000fe20000041888 */
[----:B--2---:R-:W-:-:S07]  /*d250*/  FFMA.FTZ R0, R237, c[0x0][0x23c], -R14 ;  /* 0x00008f00ed007a23 */ /* 0x004fce000001080e */
[C---:B---3--:R-:W-:Y:S01]  /*d260*/  HMMA.16816.F32.BF16 R148, R92.reuse, R156, R148 ;  /* 0x0000009c5c94723c */ /* 0x048fe20000041894 */
[----:B------:R2:W-:Y:S07]  /*d270*/  MUFU.EX2 R19, R0 ;  /* 0x0000000000137308 */ /* 0x0005ee0000000800 */
[C---:B------:R-:W-:Y:S08]  /*d280*/  HMMA.16816.F32.BF16 R152, R92.reuse, R158, R152 ;  /* 0x0000009e5c98723c */ /* 0x040ff00000041898 */
[----:B------:R-:W-:Y:S01]  /*d290*/  HMMA.16816.F32.BF16 R164, R92, R172, R164 ;  /* 0x000000ac5ca4723c */ /* 0x000fe200000418a4 */
[----:B--2---:R-:W-:-:S04]  /*d2a0*/  FFMA.FTZ R0, R236, c[0x0][0x23c], -R14 ;  /* 0x00008f00ec007a23 */ /* 0x004fc8000001080e */
[----:B------:R2:W3:Y:S03]  /*d2b0*/  MUFU.EX2 R18, R0 ;  /* 0x0000000000127308 */ /* 0x0004e60000000800 */
[C---:B------:R-:W-:Y:S08]  /*d2c0*/  HMMA.16816.F32.BF16 R168, R92.reuse, R174, R168 ;  /* 0x000000ae5ca8723c */ /* 0x040ff000000418a8 */
[----:B------:R-:W-:Y:S01]  /*d2d0*/  HMMA.16816.F32.BF16 R72, R92, R80, R160 ;  /* 0x000000505c48723c */ /* 0x000fe200000418a0 */
[----:B--2---:R-:W-:-:S07]  /*d2e0*/  FFMA.FTZ R0, R235, c[0x0][0x23c], -R13 ;  /* 0x00008f00eb007a23 */ /* 0x004fce000001080d */
[C---:B------:R-:W-:Y:S01]  /*d2f0*/  HMMA.16816.F32.BF16 R76, R92.reuse, R82, R144 ;  /* 0x000000525c4c723c */ /* 0x040fe20000041890 */
[----:B------:R2:W-:Y:S07]  /*d300*/  MUFU.EX2 R17, R0 ;  /* 0x0000000000117308 */ /* 0x0005ee0000000800 */
[C---:B-1----:R-:W-:Y:S08]  /*d310*/  HMMA.16816.F32.BF16 R88, R92.reuse, R4, R108 ;  /* 0x000000045c58723c */ /* 0x042ff0000004186c */
[----:B------:R-:W-:Y:S01]  /*d320*/  HMMA.16816.F32.BF16 R92, R92, R6, R96 ;  /* 0x000000065c5c723c */ /* 0x000fe20000041860 */
[----:B--2---:R-:W-:-:S04]  /*d330*/  FFMA.FTZ R0, R232, c[0x0][0x23c], -R13 ;  /* 0x00008f00e8007a23 */ /* 0x004fc8000001080d */
[----:B------:R1:W2:Y:S02]  /*d340*/  MUFU.EX2 R16, R0 ;  /* 0x0000000000107308 */ /* 0x0002a40000000800 */
[----:B----4-:R-:W-:Y:S02]  /*d350*/  F2FP.BF16.PACK_AB R96, R20, R21 ;  /* 0x000000151460723e */ /* 0x010fe400000010ff */
[----:B---3--:R-:W-:Y:S01]  /*d360*/  F2FP.BF16.PACK_AB R98, R18, R19 ;  /* 0x000000131262723e */ /* 0x008fe200000010ff */
[----:B-1----:R-:W-:Y:S01]  /*d370*/  FFMA.FTZ R0, R234, c[0x0][0x23c], -R13 ;  /* 0x00008f00ea007a23 */ /* 0x002fe2000001080d */
[----:B--2---:R-:W-:-:S03]  /*d380*/  F2FP.BF16.PACK_AB R97, R16, R17 ;  /* 0x000000111061723e */ /* 0x004fc600000010ff */
[----:B------:R1:W-:Y:S02]  /*d390*/  MUFU.EX2 R14, R0 ;  /* 0x00000000000e7308 */ /* 0x0003e40000000800 */
[----:B-1----:R-:W-:-:S06]  /*d3a0*/  FFMA.FTZ R0, R233, c[0x0][0x23c], -R13 ;  /* 0x00008f00e9007a23 */ /* 0x002fcc000001080d */
[----:B------:R-:W1:Y:S02]  /*d3b0*/  MUFU.EX2 R12, R0 ;  /* 0x00000000000c7308 */ /* 0x000e640000000800 */
[----:B-1----:R-:W-:Y:S01]  /*d3c0*/  F2FP.BF16.PACK_AB R99, R12, R14 ;  /* 0x0000000e0c63723e */ /* 0x002fe200000010ff */
[----:B------:R-:W-:-:S04]  /*d3d0*/  FFMA.FTZ R0, R210, R61, R211 ;  /* 0x0000003dd2007223 */ /* 0x000fc800000100d3 */
[----:B------:R-:W-:Y:S02]  /*d3e0*/  FADD.FTZ R8, R207, R0 ;  /* 0x00000000cf087221 */ /* 0x000fe40000010000 */
[----:B------:R-:W-:Y:S01]  /*d3f0*/  HMMA.16816.F32.BF16 R116, R96, R124, R116 ;  /* 0x0000007c6074723c */ /* 0x000fe20000041874 */
[----:B------:R-:W-:-:S04]  /*d400*/  FADD.FTZ R0, R205, R9 ;  /* 0x00000009cd007221 */ /* 0x000fc80000010000 */
[----:B------:R-:W-:-:S03]  /*d410*/  FADD.FTZ R0, R201, R0 ;  /* 0x00000000c9007221 */ /* 0x000fc60000010000 */
[C---:B------:R-:W-:Y:S08]  /*d420*/  HMMA.16816.F32.BF16 R124, R96.reuse, R126, R84 ;  /* 0x0000007e607c723c */ /* 0x040ff00000041854 */
[C---:B------:R-:W-:Y:S07]  /*d430*/  HMMA.16816.F32.BF16 R84, R96.reuse, R4, R52 ;  /* 0x000000046054723c */ /* 0x040fee0000041834 */
        /* <DEDUP_REMOVED lines=12> */
[----:B------:R-:W-:-:S07]  /*d500*/  FADD.FTZ R5, R245, R5 ;  /* 0x00000005f5057221 */ /* 0x000fce0000010000 */
[C---:B------:R-:W-:Y:S08]  /*d510*/  HMMA.16816.F32.BF16 R68, R96.reuse, R80, R40 ;  /* 0x000000506044723c */ /* 0x040ff00000041828 */
[C---:B------:R-:W-:Y:S08]  /*d520*/  HMMA.16816.F32.BF16 R140, R96.reuse, R142, R24 ;  /* 0x0000008e608c723c */ /* 0x040ff00000041818 */
[C---:B------:R-:W-:Y:S08]  /*d530*/  HMMA.16816.F32.BF16 R156, R96.reuse, R158, R64 ;  /* 0x0000009e609c723c */ /* 0x040ff00000041840 */
[C---:B------:R-:W-:Y:S08]  /*d540*/  HMMA.16816.F32.BF16 R172, R96.reuse, R174, R44 ;  /* 0x000000ae60ac723c */ /* 0x040ff0000004182c */
[C---:B------:R-:W-:Y:S08]  /*d550*/  HMMA.16816.F32.BF16 R80, R96.reuse, R82, R48 ;  /* 0x000000526050723c */ /* 0x040ff00000041830 */
[----:B------:R-:W-:Y:S07]  /*d560*/  HMMA.16816.F32.BF16 R96, R96, R6, R36 ;  /* 0x000000066060723c */ /* 0x000fee0000041824 */
[----:B------:R-:W-:-:S02]  /*d570*/  FADD.FTZ R6, R241, R4 ;  /* 0x00000004f1067221 */ /* 0x000fc40000010000 */
[----:B------:R-:W-:Y:S01]  /*d580*/  FADD.FTZ R4, R227, R2 ;  /* 0x00000002e3047221 */ /* 0x000fe20000010000 */
[----:B------:R-:W-:Y:S01]  /*d590*/  @P0 IADD3 R227, R251, -0x4, RZ ;  /* 0xfffffffcfbe30810 */ /* 0x000fe20007ffe0ff */
        /* <DEDUP_REMOVED lines=42> */
[----:B------:R-:W-:Y:S05]  /*d840*/  @P0 BRA `(.L_x_373) ;  /* 0x0000001000000947 */ /* 0x000fea0003800000 */
.L_x_370:
[----:B------:R-:W-:-:S07]  /*d850*/  IADD3 R227, R252, -0x1, RZ ;  /* 0xfffffffffce37810 */ /* 0x000fce0007ffe0ff */
.L_x_373:
[----:B------:R-:W-:-:S13]  /*d860*/  ISETP.GE.AND P0, PT, R227, RZ, PT ;  /* 0x000000ffe300720c */ /* 0x000fda0003f06270 */
[----:B------:R-:W-:Y:S05]  /*d870*/  @!P0 BRA `(.L_x_374) ;  /* 0x0000399000008947 */ /* 0x000fea0003800000 */
[----:B------:R-:W3:Y:S01]  /*d880*/  LDL.LU.64 R6, [R1] ;  /* 0x0000000001067983 */ /* 0x000ee20000300a00 */
[----:B------:R-:W-:Y:S01]  /*d890*/  MOV R107, R3 ;  /* 0x00000003006b7202 */ /* 0x000fe20000000f00 */
[----:B------:R-:W-:Y:S01]  /*d8a0*/  ULDC UR4, c[0x0][0x1a0] ;  /* 0x0000680000047ab9 */ /* 0x000fe20000000800 */
[----:B------:R-:W-:Y:S01]  /*d8b0*/  IMAD.MOV.U32 R105, RZ, RZ, R103 ;  /* 0x000000ffff697224 */ /* 0x000fe200078e0067 */
[----:B-1----:R-:W4:Y:S01]  /*d8c0*/  LDL.LU.64 R4, [R1+0x58] ;  /* 0x0000580001047983 */ /* 0x002f220000300a00 */
[----:B------:R-:W-:Y:S01]  /*d8d0*/  USHF.L.U32 UR4, UR4, 0x5, URZ ;  /* 0x0000000504047899 */ /* 0x000fe2000800063f */
[----:B------:R-:W-:Y:S02]  /*d8e0*/  IMAD.MOV.U32 R100, RZ, RZ, R104 ;  /* 0x000000ffff647224 */ /* 0x000fe400078e0068 */
[----:B------:R-:W-:Y:S01]  /*d8f0*/  IMAD.MOV.U32 R106, RZ, RZ, R102 ;  /* 0x000000ffff6a7224 */ /* 0x000fe200078e0066 */
[----:B------:R-:W-:Y:S02]  /*d900*/  USHF.L.U64.HI UR5, UR4, 0x1, UR5 ;  /* 0x0000000104057899 */ /* 0x000fe40008010205 */
[----:B------:R-:W-:Y:S01]  /*d910*/  USHF.L.U32 UR4, UR4, 0x1, URZ ;  /* 0x0000000104047899 */ /* 0x000fe2000800063f */
[----:B---3--:R-:W-:-:S02]  /*d920*/  MOV R3, R7 ;  /* 0x0000000700037202 */ /* 0x008fc40000000f00 */
[----:B--2-4-:R-:W-:-:S05]  /*d930*/  MOV R2, R4 ;  /* 0x0000000400027202 */ /* 0x014fca0000000f00 */
[----:B------:R1:W-:Y:S01]  /*d940*/  STL.64 [R1+0x20], R2 ;  /* 0x0000200201007387 */ /* 0x0003e20000100a00 */
[----:B------:R-:W-:Y:S05]  /*d950*/  BRA `(.L_x_375) ;  /* 0x0000019000007947 */ /* 0x000fea0003800000 */
.L_x_377:
[----:B------:R-:W2:Y:S01]  /*d960*/  LDL.64 R242, [R1+0x30] ;  /* 0x0000300001f27983 */ /* 0x000ea20000100a00 */
[----:B------:R-:W-:Y:S03]  /*d970*/  IADD3 R0, R227, -0x1, RZ ;  /* 0xffffffffe3007810 */ /* 0x000fe60007ffe0ff */
[----:B------:R-:W3:Y:S01]  /*d980*/  LDL.64 R102, [R1+0x28] ;  /* 0x0000280001667983 */ /* 0x000ee20000100a00 */
[----:B------:R-:W-:Y:S01]  /*d990*/  SHF.R.S32.HI R2, RZ, 0x1f, R0 ;  /* 0x0000001fff027819 */ /* 0x000fe20000011400 */
[----:B------:R-:W-:Y:S04]  /*d9a0*/  IMAD.WIDE.U32 R4, R0, c[0x0][0x198], RZ ;  /* 0x0000660000047a25 */ /* 0x000fe800078e00ff */
[----:B------:R-:W-:Y:S04]  /*d9b0*/  IMAD R2, R2, c[0x0][0x198], RZ ;  /* 0x0000660002027a24 */ /* 0x000fe800078e02ff */
[----:B------:R-:W-:Y:S04]  /*d9c0*/  IMAD R2, R0, c[0x0][0x19c], R2 ;  /* 0x0000670000027a24 */ /* 0x000fe800078e0202 */
[----:B------:R-:W-:Y:S01]  /*d9d0*/  IMAD.IADD R3, R5, 0x1, R2 ;  /* 0x0000000105037824 */ /* 0x000fe200078e0202 */
        /* <DEDUP_REMOVED lines=17> */
.L_x_375:
[----:B------:R-:W2:Y:S01]  /*daf0*/  LDL.64 R4, [R1+0x20] ;  /* 0x0000200001047983 */ /* 0x000ea20000100a00 */
[----:B------:R-:W-:Y:S04]  /*db00*/  DEPBAR.LE SB0, 0x0 ;  /* 0x000080000000791a */ /* 0x000fe80000000000 */
[----:B-1----:R-:W-:Y:S01]  /*db10*/  SHF.R.S32.HI R2, RZ, 0x1f, R227 ;  /* 0x0000001fff027819 */ /* 0x002fe200000114e3 */
[----:B------:R-:W-:Y:S01]  /*db20*/  BAR.SYNC.DEFER_BLOCKING 0x0 ;  /* 0x0000000000007b1d */ /* 0x000fe20000010000 */
[C---:B------:R-:W-:Y:S04]  /*db30*/  IMAD R0, R227.reuse, UR11, RZ ;  /* 0x0000000be3007c24 */ /* 0x040fe8000f8e02ff */
[----:B------:R-:W-:Y:S02]  /*db40*/  IMAD R0, R2, UR12, R0 ;  /* 0x0000000c02007c24 */ /* 0x000fe4000f8e0200 */
[----:B--2---:R-:W-:Y:S05]  /*db50*/  IMAD.WIDE.U32 R6, R227, UR12, R4 ;  /* 0x0000000ce3067c25 */ /* 0x004fea000f8e0004 */
[----:B------:R-:W-:Y:S02]  /*db60*/  LEA R2, P1, R6, c[0x0][0x170], 0x1 ;  /* 0x00005c0006027a11 */ /* 0x000fe400078208ff */
[----:B------:R-:W-:Y:S02]  /*db70*/  IADD3 R0, R7, R0, RZ ;  /* 0x0000000007007210 */ /* 0x000fe40007ffe0ff */
[----:B------:R-:W-:Y:S02]  /*db80*/  IADD3 R4, P0, R2, UR4, RZ ;  /* 0x0000000402047c10 */ /* 0x000fe4000ff1e0ff */
[----:B------:R-:W-:Y:S04]  /*db90*/  LEA.HI.X R3, R6, c[0x0][0x174], R0, 0x1, P1 ;  /* 0x00005d0006037a11 */ /* 0x000fe800008f0c00 */
[----:B------:R-:W-:Y:S01]  /*dba0*/  IADD3.X R5, R3, UR5, RZ, P0, !PT ;  /* 0x0000000503057c10 */ /* 0x000fe200087fe4ff */
        /* <DEDUP_REMOVED lines=11> */
[----:B------:R-:W2:Y:S08]  /*dc60*/  LDSM.16.M88.4 R16, [R221+0x6000] ;  /* 0x00600000dd10783b */ /* 0x000eb00000000200 */
        /* <DEDUP_REMOVED lines=9> */
[----:B------:R-:W3:Y:S01]  /*dd00*/  LDSM.16.M88.4 R180, [R223+0x6000] ;  /* 0x00600000dfb4783b */ /* 0x000ee20000000200 */
        /* <DEDUP_REMOVED lines=252> */
.L_x_376:
        /* <DEDUP_REMOVED lines=596> */
.L_x_374:
[----:B-1----:R-:W3:Y:S04]  /*11210*/  LDL.LU R4, [R1+0x8] ;  /* 0x0000080001047983 */ /* 0x002ee80000300800 */
[----:B------:R-:W4:Y:S04]  /*11220*/  LDL.LU R6, [R1+0xc] ;  /* 0x00000c0001067983 */ /* 0x000f280000300800 */
[----:B--2---:R-:W2:Y:S04]  /*11230*/  LDL.LU R9, [R1+0x14] ;  /* 0x0000140001097983 */ /* 0x004ea80000300800 */
[----:B------:R-:W2:Y:S04]  /*11240*/  LDL.LU R7, [R1+0x10] ;  /* 0x0000100001077983 */ /* 0x000ea80000300800 */
[----:B------:R-:W2:Y:S04]  /*11250*/  LDL.LU R108, [R1+0x18] ;  /* 0x00001800016c7983 */ /* 0x000ea80000300800 */
[----:B---3--:R-:W1:Y:S04]  /*11260*/  SHFL.BFLY PT, R0, R4, 0x2, 0x1f ;  /* 0x0c401f0004007f89 */ /* 0x008e6800000e0000 */
[----:B----4-:R-:W3:Y:S04]  /*11270*/  SHFL.BFLY PT, R2, R6, 0x2, 0x1f ;  /* 0x0c401f0006027f89 */ /* 0x010ee800000e0000 */
[----:B--2---:R-:W2:Y:S04]  /*11280*/  SHFL.BFLY PT, R8, R9, 0x2, 0x1f ;  /* 0x0c401f0009087f89 */ /* 0x004ea800000e0000 */
[----:B------:R-:W4:Y:S01]  /*11290*/  SHFL.BFLY PT, R5, R7, 0x2, 0x1f ;  /* 0x0c401f0007057f89 */ /* 0x000f2200000e0000 */
[----:B------:R-:W-:Y:S01]  /*112a0*/  ISETP.NE.AND P0, PT, R108, -0x1, PT ;  /* 0xffffffff6c00780c */ /* 0x000fe20003f05270 */
[----:B-1----:R-:W-:-:S02]  /*112b0*/  FADD.FTZ R0, R0, R4 ;  /* 0x0000000400007221 */ /* 0x002fc40000010000 */
[----:B---3--:R-:W-:-:S03]  /*112c0*/  FADD.FTZ R2, R2, R6 ;  /* 0x0000000602027221 */ /* 0x008fc60000010000 */
[----:B------:R-:W1:Y:S01]  /*112d0*/  SHFL.BFLY PT, R4, R0, 0x1, 0x1f ;  /* 0x0c201f0000047f89 */ /* 0x000e6200000e0000 */
[----:B--2---:R-:W-:-:S03]  /*112e0*/  FADD.FTZ R8, R8, R9 ;  /* 0x0000000908087221 */ /* 0x004fc60000010000 */
[----:B------:R-:W2:Y:S01]  /*112f0*/  SHFL.BFLY PT, R6, R2, 0x1, 0x1f ;  /* 0x0c201f0002067f89 */ /* 0x000ea200000e0000 */
[----:B----4-:R-:W-:-:S03]  /*11300*/  FADD.FTZ R5, R5, R7 ;  /* 0x0000000705057221 */ /* 0x010fc60000010000 */
[----:B------:R-:W3:Y:S04]  /*11310*/  SHFL.BFLY PT, R10, R8, 0x1, 0x1f ;  /* 0x0c201f00080a7f89 */ /* 0x000ee800000e0000 */
[----:B------:R-:W4:Y:S01]  /*11320*/  SHFL.BFLY PT, R9, R5, 0x1, 0x1f ;  /* 0x0c201f0005097f89 */ /* 0x000f2200000e0000 */
[----:B-1----:R-:W-:Y:S01]  /*11330*/  FADD.FTZ R49, R0, R4 ;  /* 0x0000000400317221 */ /* 0x002fe20000010000 */
[----:B------:R-:W-:Y:S02]  /*11340*/  MOV R0, 0x3f800000 ;  /* 0x3f80000000007802 */ /* 0x000fe40000000f00 */
[----:B------:R-:W-:Y:S01]  /*11350*/  MOV R4, 0x3f800000 ;  /* 0x3f80000000047802 */ /* 0x000fe20000000f00 */
[----:B--2---:R-:W-:Y:S01]  /*11360*/  FADD.FTZ R50, R2, R6 ;  /* 0x0000000602327221 */ /* 0x004fe20000010000 */
[----:B------:R-:W-:Y:S01]  /*11370*/  MOV R2, 0x3f800000 ;  /* 0x3f80000000027802 */ /* 0x000fe20000000f00 */
[----:B------:R-:W-:Y:S01]  /*11380*/  @P0 IMAD.WIDE.U32 R6, R108, c[0x0][0x1e8], RZ ;  /* 0x00007a006c060a25 */ /* 0x000fe200078e00ff */
[----:B------:R-:W-:-:S02]  /*11390*/  FSETP.NE.FTZ.AND P6, PT, R49, RZ, PT ;  /* 0x000000ff3100720b */ /* 0x000fc40003fd5000 */
[----:B------:R-:W-:Y:S01]  /*113a0*/  FSETP.NE.FTZ.AND P5, PT, R50, RZ, PT ;  /* 0x000000ff3200720b */ /* 0x000fe20003fb5000 */
[----:B---3--:R-:W-:Y:S01]  /*113b0*/  FADD.FTZ R100, R8, R10 ;  /* 0x0000000a08647221 */ /* 0x008fe20000010000 */
[----:B------:R-:W-:Y:S01]  /*113c0*/  @P0 MOV R105, R6 ;  /* 0x0000000600690202 */ /* 0x000fe20000000f00 */
[----:B----4-:R-:W-:Y:S02]  /*113d0*/  FADD.FTZ R101, R5, R9 ;  /* 0x0000000905657221 */ /* 0x010fe40000010000 */
[----:B------:R-:W-:Y:S01]  /*113e0*/  @P0 IMAD R106, R108, c[0x0][0x1ec], R7 ;  /* 0x00007b006c6a0a24 */ /* 0x000fe200078e0207 */
[----:B------:R-:W-:Y:S02]  /*113f0*/  FSETP.NE.FTZ.AND P4, PT, R100, RZ, PT ;  /* 0x000000ff6400720b */ /* 0x000fe40003f95000 */
[----:B------:R-:W-:-:S03]  /*11400*/  FSETP.NE.FTZ.AND P3, PT, R101, RZ, PT ;  /* 0x000000ff6500720b */ /* 0x000fc60003f75000 */
[----:B------:R-:W1:Y:S08]  /*11410*/  @P6 MUFU.RCP R0, R49 ;  /* 0x0000003100006308 */ /* 0x000e700000001000 */
[----:B------:R-:W2:Y:S01]  /*11420*/  @P4 MUFU.RCP R2, R100 ;  /* 0x0000006400024308 */ /* 0x000ea20000001000 */
[----:B-1----:R-:W-:-:S07]  /*11430*/  FMUL.FTZ R116, R0, R116 ;  /* 0x0000007400747220 */ /* 0x002fce0000410000 */
[----:B------:R-:W1:Y:S01]  /*11440*/  @P5 MUFU.RCP R4, R50 ;  /* 0x0000003200045308 */ /* 0x000e620000001000 */
[C---:B------:R-:W-:Y:S02]  /*11450*/  FMUL.FTZ R47, R0.reuse, R117 ;  /* 0x00000075002f7220 */ /* 0x040fe40000410000 */
[C---:B------:R-:W-:Y:S02]  /*11460*/  FMUL.FTZ R124, R0.reuse, R124 ;  /* 0x0000007c007c7220 */ /* 0x040fe40000410000 */
[----:B------:R-:W-:Y:S01]  /*11470*/  FMUL.FTZ R40, R0, R125 ;  /* 0x0000007d00287220 */ /* 0x000fe20000410000 */
[----:B------:R-:W-:Y:S01]  /*11480*/  F2FP.BF16.PACK_AB R47, R47, R116 ;  /* 0x000000742f2f723e */ /* 0x000fe200000010ff */
[----:B--2---:R-:W-:Y:S02]  /*11490*/  FMUL.FTZ R20, R2, R73 ;  /* 0x0000004902147220 */ /* 0x004fe40000410000 */
[----:B------:R-:W2:Y:S01]  /*114a0*/  S2R R73, SR_TID.X ;  /* 0x0000000000497919 */ /* 0x000ea20000002100 */
[----:B------:R-:W-:Y:S01]  /*114b0*/  FMUL.FTZ R128, R0, R128 ;  /* 0x0000008000807220 */ /* 0x000fe20000410000 */
[----:B------:R-:W-:Y:S01]  /*114c0*/  F2FP.BF16.PACK_AB R40, R40, R124 ;  /* 0x0000007c2828723e */ /* 0x000fe200000010ff */
[----:B------:R-:W-:-:S02]  /*114d0*/  FMUL.FTZ R43, R0, R129 ;  /* 0x00000081002b7220 */ /* 0x000fc40000410000 */
[C---:B------:R-:W-:Y:S02]  /*114e0*/  FMUL.FTZ R140, R0.reuse, R140 ;  /* 0x0000008c008c7220 */ /* 0x040fe40000410000 */
        /* <DEDUP_REMOVED lines=13> */
[----:B--2---:R-:W-:Y:S01]  /*115c0*/  SHF.R.S32.HI R51, RZ, 0x1f, R73 ;  /* 0x0000001fff337819 */ /* 0x004fe20000011449 */
[C---:B------:R-:W-:Y:S01]  /*115d0*/  FMUL.FTZ R68, R0.reuse, R68 ;  /* 0x0000004400447220 */ /* 0x040fe20000410000 */
        /* <DEDUP_REMOVED lines=11> */
[----:B------:R-:W-:Y:S01]  /*11690*/  MOV R0, 0x3f800000 ;  /* 0x3f80000000007802 */ /* 0x000fe20000000f00 */
[C---:B-1----:R-:W-:Y:S01]  /*116a0*/  FMUL.FTZ R118, R4.reuse, R118 ;  /* 0x0000007604767220 */ /* 0x042fe20000410000 */
[----:B------:R-:W-:Y:S01]  /*116b0*/  F2FP.BF16.PACK_AB R13, R13, R84 ;  /* 0x000000540d0d723e */ /* 0x000fe200000010ff */
[C---:B------:R-:W-:Y:S01]  /*116c0*/  FMUL.FTZ R46, R4.reuse, R119 ;  /* 0x00000077042e7220 */ /* 0x040fe20000410000 */
        /* <DEDUP_REMOVED lines=78> */
[C---:B------:R-:W-:Y:S01]  /*11bb0*/  FMUL.FTZ R120, R2.reuse, R120 ;  /* 0x0000007802787220 */ /* 0x040fe20000410000 */
[----:B------:R-:W-:Y:S01]  /*11bc0*/  F2FP.BF16.PACK_AB R6, R95, R6 ;  /* 0x000000065f06723e */ /* 0x000fe200000010ff */
        /* <DEDUP_REMOVED lines=30> */
[----:B------:R-:W-:-:S02]  /*11db0*/  SHF.R.S32.HI R2, RZ, 0x1f, R0 ;  /* 0x0000001fff027819 */ /* 0x000fc40000011400 */
        /* <DEDUP_REMOVED lines=24> */
[----:B------:R-:W-:Y:S03]  /*11f40*/  STS [R0+0x200], R46 ;  /* 0x0002002e00007388 */ /* 0x000fe60000000800 */
[----:B------:R-:W-:Y:S01]  /*11f50*/  SEL R4, R4, 0xffffffe0, !P1 ;  /* 0xffffffe004047807 */ /* 0x000fe20004800000 */
[----:B------:R1:W-:Y:S03]  /*11f60*/  STS [R2], R40 ;  /* 0x0000002802007388 */ /* 0x0003e60000000800 */
[----:B------:R-:W-:Y:S01]  /*11f70*/  IADD3 R5, R0, R4, RZ ;  /* 0x0000000400057210 */ /* 0x000fe20007ffe0ff */
[----:B------:R-:W-:Y:S01]  /*11f80*/  STS [R2+0x200], R44 ;  /* 0x0002002c02007388 */ /* 0x000fe20000000800 */
[----:B------:R-:W-:-:S03]  /*11f90*/  IADD3 R4, R4, R2, RZ ;  /* 0x0000000204047210 */ /* 0x000fc60007ffe0ff */
[----:B------:R-:W-:Y:S04]  /*11fa0*/  STS [R0+0x1000], R48 ;  /* 0x0010003000007388 */ /* 0x000fe80000000800 */
[----:B------:R-:W-:Y:S04]  /*11fb0*/  STS [R0+0x1200], R114 ;  /* 0x0012007200007388 */ /* 0x000fe80000000800 */
[----:B------:R-:W-:Y:S04]  /*11fc0*/  STS [R2+0x1000], R45 ;  /* 0x0010002d02007388 */ /* 0x000fe80000000800 */
[----:B------:R-:W-:Y:S04]  /*11fd0*/  STS [R2+0x1200], R122 ;  /* 0x0012007a02007388 */ /* 0x000fe80000000800 */
[----:B------:R-:W-:Y:S01]  /*11fe0*/  STS [R5], R43 ;  /* 0x0000002b05007388 */ /* 0x000fe20000000800 */
[----:B-1----:R-:W1:Y:S03]  /*11ff0*/  LDC.U8 R40, c[0x0][0x329] ;  /* 0x0000ca40ff287b82 */ /* 0x002e660000000000 */
[----:B------:R-:W-:Y:S04]  /*12000*/  STS [R5+0x200], R42 ;  /* 0x0002002a05007388 */ /* 0x000fe80000000800 */
[----:B------:R-:W-:Y:S04]  /*12010*/  STS [R4], R38 ;  /* 0x0000002604007388 */ /* 0x000fe80000000800 */
[----:B------:R-:W-:Y:S04]  /*12020*/  STS [R4+0x200], R37 ;  /* 0x0002002504007388 */ /* 0x000fe80000000800 */
[----:B------:R-:W-:Y:S04]  /*12030*/  STS [R5+0x1000], R41 ;  /* 0x0010002905007388 */ /* 0x000fe80000000800 */
[----:B------:R-:W-:Y:S04]  /*12040*/  STS [R5+0x1200], R134 ;  /* 0x0012008605007388 */ /* 0x000fe80000000800 */
[----:B------:R-:W-:Y:S01]  /*12050*/  STS [R4+0x1000], R36 ;  /* 0x0010002404007388 */ /* 0x000fe20000000800 */
[----:B-1----:R-:W-:-:S03]  /*12060*/  ISETP.NE.AND P1, PT, R40, RZ, PT ;  /* 0x000000ff2800720c */ /* 0x002fc60003f25270 */
        /* <DEDUP_REMOVED lines=13> */
[----:B------:R-:W-:Y:S01]  /*12140*/  STS [R5+0x3000], R27 ;  /* 0x0030001b05007388 */ /* 0x000fe20000000800 */
[----:B-1----:R-:W1:Y:S03]  /*12150*/  LDC.U8 R30, c[0x0][0x328] ;  /* 0x0000ca00ff1e7b82 */ /* 0x002e660000000000 */
[----:B------:R-:W-:Y:S04]  /*12160*/  STS [R5+0x3200], R166 ;  /* 0x003200a605007388 */ /* 0x000fe80000000800 */
[----:B------:R-:W-:Y:S04]  /*12170*/  STS [R4+0x3000], R24 ;  /* 0x0030001804007388 */ /* 0x000fe80000000800 */
[----:B------:R-:W-:Y:S04]  /*12180*/  STS [R4+0x3200], R23 ;  /* 0x0032001704007388 */ /* 0x000fe80000000800 */
[----:B------:R-:W-:Y:S04]  /*12190*/  STS [R0+0x4000], R22 ;  /* 0x0040001600007388 */ /* 0x000fe80000000800 */
[----:B------:R-:W-:Y:S04]  /*121a0*/  STS [R0+0x4200], R21 ;  /* 0x0042001500007388 */ /* 0x000fe80000000800 */
[----:B------:R-:W-:Y:S01]  /*121b0*/  STS [R2+0x4000], R18 ;  /* 0x0040001202007388 */ /* 0x000fe20000000800 */
[----:B-1----:R-:W-:-:S03]  /*121c0*/  ISETP.NE.AND P2, PT, R30, RZ, PT ;  /* 0x000000ff1e00720c */ /* 0x002fc60003f45270 */
[----:B------:R-:W-:Y:S04]  /*121d0*/  STS [R2+0x4200], R17 ;  /* 0x0042001102007388 */ /* 0x000fe80000000800 */
[----:B------:R1:W-:Y:S04]  /*121e0*/  STS [R0+0x5200], R19 ;  /* 0x0052001300007388 */ /* 0x0003e80000000800 */
[----:B------:R2:W-:Y:S04]  /*121f0*/  STS [R0+0x5000], R20 ;  /* 0x0050001400007388 */ /* 0x0005e80000000800 */
[----:B------:R-:W-:Y:S04]  /*12200*/  STS [R2+0x5000], R16 ;  /* 0x0050001002007388 */ /* 0x000fe80000000800 */
[----:B------:R3:W-:Y:S04]  /*12210*/  STS [R2+0x5200], R14 ;  /* 0x0052000e02007388 */ /* 0x0007e80000000800 */
[----:B------:R-:W-:Y:S04]  /*12220*/  STS [R5+0x4000], R13 ;  /* 0x0040000d05007388 */ /* 0x000fe80000000800 */
[----:B------:R4:W-:Y:S04]  /*12230*/  STS [R5+0x4200], R12 ;  /* 0x0042000c05007388 */ /* 0x0009e80000000800 */
[----:B------:R4:W-:Y:S04]  /*12240*/  STS [R4+0x4000], R9 ;  /* 0x0040000904007388 */ /* 0x0009e80000000800 */
[----:B-1----:R1:W5:Y:S01]  /*12250*/  LDL R19, [R1+0x48] ;  /* 0x0000480001137983 */ /* 0x0023620000100800 */
[----:B--2---:R-:W-:-:S03]  /*12260*/  @P1 MOV R0, c[0x0][0x210] ;  /* 0x0000840000001a02 */ /* 0x004fc60000000f00 */
[----:B------:R2:W-:Y:S04]  /*12270*/  STS [R4+0x4200], R8 ;  /* 0x0042000804007388 */ /* 0x0005e80000000800 */
[----:B------:R1:W-:Y:S01]  /*12280*/  STS [R5+0x5000], R11 ;  /* 0x0050000b05007388 */ /* 0x0003e20000000800 */
[----:B---3--:R-:W-:-:S03]  /*12290*/  LOP3.LUT R2, R51, 0xffffffe0, RZ, 0xc0, !PT ;  /* 0xffffffe033027812 */ /* 0x008fc600078ec0ff */
[----:B------:R-:W-:Y:S04]  /*122a0*/  STS [R5+0x5200], R10 ;  /* 0x0052000a05007388 */ /* 0x000fe80000000800 */
[----:B------:R3:W-:Y:S01]  /*122b0*/  STS [R4+0x5000], R7 ;  /* 0x0050000704007388 */ /* 0x0007e20000000800 */
[----:B----4-:R-:W-:Y:S03]  /*122c0*/  @P5 MUFU.LG2 R12, R50 ;  /* 0x00000032000c5308 */ /* 0x010fe60000000c00 */
[----:B------:R4:W-:Y:S01]  /*122d0*/  STS [R4+0x5200], R6 ;  /* 0x0052000604007388 */ /* 0x0009e20000000800 */
[----:B------:R-:W-:Y:S01]  /*122e0*/  @P1 IMAD R9, R0, c[0x0][0x214], RZ ;  /* 0x0000850000091a24 */ /* 0x000fe200078e02ff */
[----:B------:R-:W-:-:S02]  /*122f0*/  @!P1 MOV R0, c[0x0][0x214] ;  /* 0x0000850000009a02 */ /* 0x000fc40000000f00 */
[----:B------:R-:W-:Y:S02]  /*12300*/  BAR.SYNC.DEFER_BLOCKING 0x0 ;  /* 0x0000000000007b1d */ /* 0x000fe40000010000 */
[----:B------:R-:W-:Y:S02]  /*12310*/  @!P1 SEL R9, R0, c[0x0][0x234], !P2 ;  /* 0x00008d0000099a07 */ /* 0x000fe40005000000 */
[----:B------:R-:W-:Y:S02]  /*12320*/  ISETP.NE.OR P2, PT, R40, RZ, !P2 ;  /* 0x000000ff2800720c */ /* 0x000fe40005745670 */
[----:B------:R-:W4:Y:S01]  /*12330*/  S2R R15, SR_CTAID.Y ;  /* 0x00000000000f7919 */ /* 0x000f220000002600 */
[----:B--2---:R-:W-:Y:S01]  /*12340*/  IADD3 R8, -R2, R73, RZ ;  /* 0x0000004902087210 */ /* 0x004fe20007ffe1ff */
[----:B-1----:R-:W-:Y:S02]  /*12350*/  @P4 MUFU.LG2 R11, R100 ;  /* 0x00000064000b4308 */ /* 0x002fe40000000c00 */
[----:B------:R-:W1:Y:S04]  /*12360*/  S2R R13, SR_CTAID.X ;  /* 0x00000000000d7919 */ /* 0x000e680000002500 */
[----:B------:R-:W2:Y:S02]  /*12370*/  S2R R18, SR_CTAID.Z ;  /* 0x0000000000127919 */ /* 0x000ea40000002700 */
[----:B---3--:R3:W1:Y:S02]  /*12380*/  @P6 MUFU.LG2 R7, R49 ;  /* 0x0000003100076308 */ /* 0x0086640000000c00 */
[----:B------:R1:W1:Y:S04]  /*12390*/  LDS.128 R28, [R226] ;  /* 0x00000000e21c7984 */ /* 0x0002680000000c00 */
[----:B------:R1:W1:Y:S01]  /*123a0*/  LDS.128 R44, [R226+0x800] ;  /* 0x00080000e22c7984 */ /* 0x0002620000000c00 */
[----:B----4-:R-:W-:Y:S01]  /*123b0*/  @!P0 SHF.R.S32.HI R0, RZ, 0x1f, R15 ;  /* 0x0000001fff008819 */ /* 0x010fe2000001140f */
[----:B------:R-:W-:-:S02]  /*123c0*/  @!P0 IMAD.WIDE.U32 R4, R15, c[0x0][0x1e0], RZ ;  /* 0x000078000f048a25 */ /* 0x000fc400078e00ff */
[----:B------:R4:W1:Y:S02]  /*123d0*/  LDS.128 R56, [R226+0x1000] ;  /* 0x00100000e2387984 */ /* 0x0008640000000c00 */
[----:B------:R-:W-:Y:S02]  /*123e0*/  @!P0 IMAD R6, R0, c[0x0][0x1e0], RZ ;  /* 0x0000780000068a24 */ /* 0x000fe400078e02ff */
[----:B------:R4:W1:Y:S01]  /*123f0*/  LDS.128 R68, [R226+0x1800] ;  /* 0x00180000e2447984 */ /* 0x0008620000000c00 */
[----:B------:R-:W-:Y:S01]  /*12400*/  @P1 MOV R0, 0x1 ;  /* 0x0000000100001802 */ /* 0x000fe20000000f00 */
[----:B------:R-:W-:Y:S01]  /*12410*/  @!P1 IMAD R0, R9, c[0x0][0x1c0], RZ ;  /* 0x0000700009009a24 */ /* 0x000fe200078e02ff */
[----:B------:R-:W-:Y:S01]  /*12420*/  @!P0 MOV R105, R4 ;  /* 0x0000000400698202 */ /* 0x000fe20000000f00 */
[----:B------:R4:W1:Y:S01]  /*12430*/  LDS.128 R24, [R226+0x2000] ;  /* 0x00200000e2187984 */ /* 0x0008620000000c00 */
[C---:B------:R-:W-:Y:S02]  /*12440*/  @!P0 IMAD R6, R15.reuse, c[0x0][0x1e4], R6 ;  /* 0x000079000f068a24 */ /* 0x040fe400078e0206 */
[----:B------:R-:W-:Y:S01]  /*12450*/  @!P2 IMAD R4, R15, c[0x0][0x214], RZ ;  /* 0x000085000f04aa24 */ /* 0x000fe200078e02ff */
[----:B------:R4:W2:Y:S04]  /*12460*/  LDS.128 R40, [R226+0x2800] ;  /* 0x00280000e2287984 */ /* 0x0008a80000000c00 */
[----:B------:R4:W4:Y:S01]  /*12470*/  LDS.128 R52, [R226+0x3000] ;  /* 0x00300000e2347984 */ /* 0x0009220000000c00 */
[----:B------:R-:W-:-:S03]  /*12480*/  @!P0 IADD3 R106, R5, R6, RZ ;  /* 0x00000006056a8210 */ /* 0x000fc60007ffe0ff */
[----:B------:R1:W4:Y:S04]  /*12490*/  LDS.128 R64, [R226+0x3800] ;  /* 0x00380000e2407984 */ /* 0x0003280000000c00 */
[----:B------:R1:W4:Y:S04]  /*124a0*/  LDS.128 R20, [R226+0x4000] ;  /* 0x00400000e2147984 */ /* 0x0003280000000c00 */
[----:B------:R1:W4:Y:S04]  /*124b0*/  LDS.128 R32, [R226+0x4800] ;  /* 0x00480000e2207984 */ /* 0x0003280000000c00 */
[----:B---3--:R3:W3:Y:S04]  /*124c0*/  LDS.128 R48, [R226+0x5000] ;  /* 0x00500000e2307984 */ /* 0x0086e80000000c00 */
[----:B------:R3:W3:Y:S01]  /*124d0*/  LDS.128 R60, [R226+0x5800] ;  /* 0x00580000e23c7984 */ /* 0x0006e20000000c00 */
[----:B------:R-:W-:Y:S01]  /*124e0*/  IMAD R0, R15, R0, RZ ;  /* 0x000000000f007224 */ /* 0x000fe200078e02ff */
[----:B------:R-:W-:Y:S01]  /*124f0*/  @P1 MOV R6, c[0x0][0x210] ;  /* 0x0000840000061a02 */ /* 0x000fe20000000f00 */
[----:B------:R-:W2:Y:S01]  /*12500*/  @P3 MUFU.LG2 R10, R101 ;  /* 0x00000065000a3308 */ /* 0x000ea20000000c00 */
[----:B------:R-:W-:-:S02]  /*12510*/  @!P2 SEL R2, R4, R108, !P0 ;  /* 0x0000006c0402a207 */ /* 0x000fc40004000000 */
[----:B------:R-:W-:Y:S01]  /*12520*/  @!P1 MOV R6, 0x1 ;  /* 0x0000000100069802 */ /* 0x000fe20000000f00 */
[----:B------:R-:W-:Y:S01]  /*12530*/  CS2R R4, SRZ ;  /* 0x0000000000047805 */ /* 0x000fe2000001ff00 */
[----:B------:R-:W-:Y:S02]  /*12540*/  SEL R0, R0, RZ, P2 ;  /* 0x000000ff00007207 */ /* 0x000fe40001000000 */
[----:B------:R-:W-:Y:S02]  /*12550*/  @!P2 SHF.R.S32.HI R5, RZ, 0x1f, R2 ;  /* 0x0000001fff05a819 */ /* 0x000fe40000011402 */
[----:B------:R-:W-:Y:S02]  /*12560*/  LOP3.LUT P0, RZ, R8, 0x3, RZ, 0xc0, !PT ;  /* 0x0000000308ff7812 */ /* 0x000fe4000780c0ff */
[----:B------:R-:W-:Y:S01]  /*12570*/  @!P2 MOV R4, R2 ;  /* 0x000000020004a202 */ /* 0x000fe20000000f00 */
[----:B-1----:R-:W-:Y:S02]  /*12580*/  IMAD R2, R13, R6, RZ ;  /* 0x000000060d027224 */ /* 0x002fe400078e02ff */
[----:B------:R-:W-:-:S02]  /*12590*/  @P6 FMUL.FTZ R7, R7, 0.69314718246459960938 ;  /* 0x3f31721807076820 */ /* 0x000fc40000410000 */
[----:B--2---:R-:W-:Y:S01]  /*125a0*/  IMAD R0, R18, R9, R0 ;  /* 0x0000000912007224 */ /* 0x004fe200078e0200 */
[----:B------:R-:W-:Y:S02]  /*125b0*/  SHF.L.U32 R9, R2, 0x7, RZ ;  /* 0x0000000702097819 */ /* 0x000fe400000006ff */
[----:B------:R-:W-:Y:S01]  /*125c0*/  MOV R17, 0x7f800000 ;  /* 0x7f80000000117802 */ /* 0x000fe20000000f00 */
[----:B------:R-:W-:Y:S02]  /*125d0*/  @P6 FFMA.FTZ R17, R104, c[0x0][0x238], R7 ;  /* 0x00008e0068116a23 */ /* 0x000fe40000010007 */
[----:B------:R-:W-:Y:S01]  /*125e0*/  @P4 FMUL.FTZ R7, R11, 0.69314718246459960938 ;  /* 0x3f3172180b074820 */ /* 0x000fe20000410000 */
[--C-:B------:R-:W-:Y:S01]  /*125f0*/  IADD3 R11, P2, P1, R9, R4, R0.reuse ;  /* 0x00000004090b7210 */ /* 0x100fe2000795e000 */
[----:B------:R-:W-:Y:S01]  /*12600*/  @P5 FMUL.FTZ R8, R12, 0.69314718246459960938 ;  /* 0x3f3172180c085820 */ /* 0x000fe20000410000 */
[----:B------:R-:W-:Y:S01]  /*12610*/  SHF.R.S32.HI R4, RZ, 0x1f, R9 ;  /* 0x0000001fff047819 */ /* 0x000fe20000011409 */
[----:B------:R-:W-:Y:S01]  /*12620*/  @P3 FMUL.FTZ R2, R10, 0.69314718246459960938 ;  /* 0x3f3172180a023820 */ /* 0x000fe20000410000 */
[----:B------:R-:W-:Y:S01]  /*12630*/  SHF.R.S32.HI R0, RZ, 0x1f, R0 ;  /* 0x0000001fff007819 */ /* 0x000fe20000011400 */
[----:B------:R-:W-:Y:S01]  /*12640*/  BSSY B0, `(.L_x_378) ;  /* 0x000002e000007945 */ /* 0x000fe20003800000 */
[----:B------:R-:W-:Y:S01]  /*12650*/  MOV R16, 0x7f800000 ;  /* 0x7f80000000107802 */ /* 0x000fe20000000f00 */
[----:B------:R-:W-:Y:S01]  /*12660*/  @P5 FFMA.FTZ R16, R103, c[0x0][0x238], R8 ;  /* 0x00008e0067105a23 */ /* 0x000fe20000010008 */
[----:B------:R-:W-:Y:S01]  /*12670*/  MOV R14, 0x7f800000 ;  /* 0x7f800000000e7802 */ /* 0x000fe20000000f00 */
[----:B------:R-:W-:Y:S01]  /*12680*/  @P4 FFMA.FTZ R14, R102, c[0x0][0x238], R7 ;  /* 0x00008e00660e4a23 */ /* 0x000fe20000010007 */
[----:B------:R-:W-:Y:S01]  /*12690*/  MOV R15, 0x7f800000 ;  /* 0x7f800000000f7802 */ /* 0x000fe20000000f00 */
[----:B------:R-:W-:Y:S01]  /*126a0*/  @P3 FFMA.FTZ R15, R3, c[0x0][0x238], R2 ;  /* 0x00008e00030f3a23 */ /* 0x000fe20000010002 */
[----:B------:R-:W-:Y:S01]  /*126b0*/  IADD3.X R5, R4, R5, R0, P2, P1 ;  /* 0x0000000504057210 */ /* 0x000fe200017e2400 */
[----:B------:R-:W-:Y:S05]  /*126c0*/  @P0 BRA `(.L_x_379) ;  /* 0x0000025000000947 */ /* 0x000fea0003800000 */
[----:B----4-:R-:W2:Y:S01]  /*126d0*/  LDL.LU R36, [R1+0x6c] ;  /* 0x00006c0001247983 */ /* 0x010ea20000300800 */
[----:B------:R-:W-:-:S04]  /*126e0*/  SHF.R.S32.HI R0, RZ, 0x1f, R39 ;  /* 0x0000001fff007819 */ /* 0x000fc80000011427 */
[----:B------:R-:W-:-:S04]  /*126f0*/  LEA.HI R0, R0, R39, RZ, 0x2 ;  /* 0x0000002700007211 */ /* 0x000fc800078f10ff */
[----:B------:R-:W-:-:S05]  /*12700*/  LOP3.LUT R0, R0, 0xffffffc, RZ, 0xc0, !PT ;  /* 0x0ffffffc00007812 */ /* 0x000fca00078ec0ff */
[----:B------:R-:W-:-:S04]  /*12710*/  IMAD.IADD R0, R39, 0x1, -R0 ;  /* 0x0000000127007824 */ /* 0x000fc800078e0a00 */
[----:B--2---:R-:W-:-:S05]  /*12720*/  IMAD R0, R0, 0x10, R36 ;  /* 0x0000001000007824 */ /* 0x004fca00078e0224 */
[CC--:B-----5:R-:W-:Y:S02]  /*12730*/  ISETP.GE.AND P6, PT, R0.reuse, R19.reuse, PT ;  /* 0x000000130000720c */ /* 0x0e0fe40003fc6270 */
        /* <DEDUP_REMOVED lines=30> */
.L_x_379:
[----:B----4-:R-:W-:Y:S05]  /*12920*/  BSYNC B0 ;  /* 0x0000000000007941 */ /* 0x010fea0003800000 */
.L_x_378:
[----:B-1----:R-:W2:Y:S04]  /*12930*/  LDL.LU.64 R8, [R1+0x50] ;  /* 0x0000500001087983 */ /* 0x002ea80000300a00 */
[----:B------:R-:W4:Y:S04]  /*12940*/  LDL.LU.64 R4, [R1+0x38] ;  /* 0x0000380001047983 */ /* 0x000f280000300a00 */
[----:B------:R1:W5:Y:S01]  /*12950*/  LDL.64 R12, [R1+0x40] ;  /* 0x00004000010c7983 */ /* 0x0003620000100a00 */
[----:B------:R-:W-:Y:S01]  /*12960*/  SHF.R.S32.HI R0, RZ, 0x1f, R18 ;  /* 0x0000001fff007819 */ /* 0x000fe20000011412 */
[----:B------:R-:W-:Y:S04]  /*12970*/  BSSY B0, `(.L_x_380) ;  /* 0x0000013000007945 */ /* 0x000fe80003800000 */
[----:B------:R-:W-:-:S04]  /*12980*/  IMAD R0, R0, c[0x0][0x1f0], RZ ;  /* 0x00007c0000007a24 */ /* 0x000fc800078e02ff */
[----:B------:R-:W-:Y:S01]  /*12990*/  IMAD R0, R18, c[0x0][0x1f4], R0 ;  /* 0x00007d0012007a24 */ /* 0x000fe200078e0200 */
[----:B--2---:R-:W-:-:S04]  /*129a0*/  IADD3 R2, P0, R8, R105, RZ ;  /* 0x0000006908027210 */ /* 0x004fc80007f1e0ff */
[----:B------:R-:W-:Y:S02]  /*129b0*/  IADD3.X R3, R9, R106, RZ, P0, !PT ;  /* 0x0000006a09037210 */ /* 0x000fe400007fe4ff */
[----:B----45:R-:W-:-:S03]  /*129c0*/  ISETP.GE.AND P0, PT, R4, R19, PT ;  /* 0x000000130400720c */ /* 0x030fc60003f06270 */
[----:B------:R-:W-:-:S05]  /*129d0*/  IMAD.WIDE.U32 R8, R18, c[0x0][0x1f0], R2 ;  /* 0x00007c0012087a25 */ /* 0x000fca00078e0002 */
[----:B------:R-:W-:-:S05]  /*129e0*/  IADD3 R7, R9, R0, RZ ;  /* 0x0000000009077210 */ /* 0x000fca0007ffe0ff */
[----:B------:R-:W-:Y:S05]  /*129f0*/  @P0 BRA `(.L_x_381) ;  /* 0x000000a000000947 */ /* 0x000fea0003800000 */
[----:B-1----:R-:W-:Y:S01]  /*12a00*/  MOV R6, R8 ;  /* 0x0000000800067202 */ /* 0x002fe20000000f00 */
[----:B------:R-:W-:-:S04]  /*12a10*/  IMAD R0, R13, c[0x0][0x1e8], RZ ;  /* 0x00007a000d007a24 */ /* 0x000fc800078e02ff */
        /* <DEDUP_REMOVED lines=8> */
.L_x_381:
[----:B-1----:R-:W-:Y:S05]  /*12aa0*/  BSYNC B0 ;  /* 0x0000000000007941 */ /* 0x002fea0003800000 */
.L_x_380:
[----:B------:R-:W2:Y:S01]  /*12ab0*/  LDL.LU R0, [R1+0x60] ;  /* 0x0000600001007983 */ /* 0x000ea20000300800 */
[----:B------:R-:W-:Y:S01]  /*12ac0*/  BSSY B0, `(.L_x_382) ;  /* 0x0000010000007945 */ /* 0x000fe20003800000 */
[----:B--2---:R-:W-:-:S13]  /*12ad0*/  ISETP.GE.AND P0, PT, R0, R19, PT ;  /* 0x000000130000720c */ /* 0x004fda0003f06270 */
        /* <DEDUP_REMOVED lines=14> */
.L_x_383:
[----:B------:R-:W-:Y:S05]  /*12bc0*/  BSYNC B0 ;  /* 0x0000000000007941 */ /* 0x000fea0003800000 */
.L_x_382:
[----:B------:R-:W2:Y:S01]  /*12bd0*/  LDL.LU R0, [R1+0x64] ;  /* 0x0000640001007983 */ /* 0x000ea20000300800 */
[----:B------:R-:W-:Y:S01]  /*12be0*/  BSSY B0, `(.L_x_384) ;  /* 0x0000010000007945 */ /* 0x000fe20003800000 */
[----:B--2---:R-:W-:-:S13]  /*12bf0*/  ISETP.GE.AND P0, PT, R0, R19, PT ;  /* 0x000000130000720c */ /* 0x004fda0003f06270 */
[----:B------:R-:W-:Y:S05]  /*12c00*/  @P0 BRA `(.L_x_385) ;  /* 0x000000d000000947 */ /* 0x000fea0003800000 */
[----:B------:R-:W-:Y:S01]  /*12c10*/  IADD3 R10, P0, R12, 0x40, RZ ;  /* 0x000000400c0a7810 */ /* 0x000fe20007f1e0ff */
        /* <DEDUP_REMOVED lines=11> */
[----:B---3--:R1:W-:Y:S02]  /*12cd0*/  STG.E.128 [R2.64+0x80], R48 ;  /* 0x0000803002007986 */ /* 0x0083e4000c101d0e */
.L_x_385:
[----:B------:R-:W-:Y:S05]  /*12ce0*/  BSYNC B0 ;  /* 0x0000000000007941 */ /* 0x000fea0003800000 */
.L_x_384:
[----:B------:R-:W2:Y:S02]  /*12cf0*/  LDL.LU R0, [R1+0x68] ;  /* 0x0000680001007983 */ /* 0x000ea40000300800 */
[----:B--2---:R-:W-:-:S13]  /*12d00*/  ISETP.GE.AND P0, PT, R0, R19, PT ;  /* 0x000000130000720c */ /* 0x004fda0003f06270 */
[----:B------:R-:W-:Y:S05]  /*12d10*/  @P0 EXIT ;  /* 0x000000000000094d */ /* 0x000fea0003800000 */
        /* <DEDUP_REMOVED lines=12> */
[----:B---3--:R-:W-:Y:S01]  /*12de0*/  STG.E.128 [R2.64+0x80], R60 ;  /* 0x0000803c02007986 */ /* 0x008fe2000c101d0e */
[----:B------:R-:W-:Y:S05]  /*12df0*/  EXIT ;  /* 0x000000000000794d */ /* 0x000fea0003800000 */
.L_x_366:
[----:B--2---:R-:W2:Y:S01]  /*12e00*/  LDL.LU R14, [R1+0x18] ;  /* 0x00001800010e7983 */ /* 0x004ea20000300800 */
[----:B------:R-:W1:Y:S01]  /*12e10*/  LDC.U8 R4, c[0x0][0x329] ;  /* 0x0000ca40ff047b82 */ /* 0x000e620000000000 */
[----:B------:R-:W-:Y:S01]  /*12e20*/  SHF.R.S32.HI R10, RZ, 0x1f, R160 ;  /* 0x0000001fff0a7819 */ /* 0x000fe200000114a0 */
[----:B------:R-:W-:Y:S01]  /*12e30*/  IMAD.IADD R15, R101, 0x1, -R162 ;  /* 0x00000001650f7824 */ /* 0x000fe200078e0aa2 */
[----:B------:R-:W-:Y:S02]  /*12e40*/  BSSY B0, `(.L_x_386) ;  /* 0x000003e000007945 */ /* 0x000fe40003800000 */
[----:B------:R-:W-:-:S03]  /*12e50*/  LEA.HI R10, R10, R160, RZ, 0x2 ;  /* 0x000000a00a0a7211 */ /* 0x000fc600078f10ff */
[----:B------:R-:W3:Y:S01]  /*12e60*/  LDC.U8 R0, c[0x0][0x328] ;  /* 0x0000ca00ff007b82 */ /* 0x000ee20000000000 */
[----:B-1----:R-:W-:Y:S02]  /*12e70*/  ISETP.NE.AND P1, PT, R4, RZ, PT ;  /* 0x000000ff0400720c */ /* 0x002fe40003f25270 */
[----:B---3--:R-:W-:-:S04]  /*12e80*/  ISETP.NE.AND P3, PT, R0, RZ, PT ;  /* 0x000000ff0000720c */ /* 0x008fc80003f65270 */
[----:B------:R-:W-:-:S07]  /*12e90*/  ISETP.NE.OR P2, PT, R4, RZ, !P3 ;  /* 0x000000ff0400720c */ /* 0x000fce0005f45670 */
[----:B------:R-:W-:Y:S01]  /*12ea0*/  @P1 IMAD.MOV.U32 R7, RZ, RZ, c[0x0][0x210] ;  /* 0x00008400ff071624 */ /* 0x000fe200078e00ff */
[----:B------:R-:W-:Y:S01]  /*12eb0*/  LOP3.LUT R4, R10, 0x1ffffffc, RZ, 0xc0, !PT ;  /* 0x1ffffffc0a047812 */ /* 0x000fe200078ec0ff */
[----:B------:R-:W-:Y:S01]  /*12ec0*/  @!P1 IMAD.MOV.U32 R6, RZ, RZ, c[0x0][0x214] ;  /* 0x00008500ff069624 */ /* 0x000fe200078e00ff */
[----:B------:R-:W-:Y:S01]  /*12ed0*/  SHF.R.S32.HI R10, RZ, 0x2, R10 ;  /* 0x00000002ff0a7819 */ /* 0x000fe2000001140a */
[----:B------:R-:W-:Y:S02]  /*12ee0*/  @P1 IMAD R7, R7, c[0x0][0x214], RZ ;  /* 0x0000850007071a24 */ /* 0x000fe400078e02ff */
[----:B------:R-:W-:Y:S01]  /*12ef0*/  @P1 IMAD.MOV.U32 R18, RZ, RZ, c[0x0][0x210] ;  /* 0x00008400ff121624 */ /* 0x000fe200078e00ff */
[----:B------:R-:W-:Y:S02]  /*12f00*/  @!P1 SEL R7, R6, c[0x0][0x234], !P3 ;  /* 0x00008d0006079a07 */ /* 0x000fe40005800000 */
[----:B------:R-:W-:Y:S02]  /*12f10*/  @!P1 MOV R18, 0x1 ;  /* 0x0000000100129802 */ /* 0x000fe40000000f00 */
[----:B------:R-:W-:-:S03]  /*12f20*/  SHF.R.S32.HI R11, RZ, 0x1f, R10 ;  /* 0x0000001fff0b7819 */ /* 0x000fc6000001140a */
[----:B------:R-:W-:Y:S01]  /*12f30*/  IMAD R6, R162, R18, RZ ;  /* 0x00000012a2067224 */ /* 0x000fe200078e02ff */
[C---:B--2---:R-:W-:Y:S02]  /*12f40*/  ISETP.NE.AND P4, PT, R14.reuse, -0x1, PT ;  /* 0xffffffff0e00780c */ /* 0x044fe40003f85270 */
[----:B------:R-:W-:-:S11]  /*12f50*/  ISETP.NE.OR P0, PT, R14, -0x1, P2 ;  /* 0xffffffff0e00780c */ /* 0x000fd60001705670 */
[----:B------:R-:W-:Y:S01]  /*12f60*/  @P4 IMAD.WIDE.U32 R2, R14, c[0x0][0x1e8], RZ ;  /* 0x00007a000e024a25 */ /* 0x000fe200078e00ff */
[----:B------:R-:W-:-:S03]  /*12f70*/  @!P4 SHF.R.S32.HI R0, RZ, 0x1f, R12 ;  /* 0x0000001fff00c819 */ /* 0x000fc6000001140c */
[----:B------:R-:W-:Y:S02]  /*12f80*/  @P4 IMAD R5, R14, c[0x0][0x1ec], R3 ;  /* 0x00007b000e054a24 */ /* 0x000fe400078e0203 */
[----:B------:R-:W-:Y:S02]  /*12f90*/  @!P4 IMAD R3, R0, c[0x0][0x1e0], RZ ;  /* 0x000078000003ca24 */ /* 0x000fe400078e02ff */
[----:B------:R-:W-:-:S04]  /*12fa0*/  @!P4 IMAD.WIDE.U32 R8, R12, c[0x0][0x1e0], RZ ;  /* 0x000078000c08ca25 */ /* 0x000fc800078e00ff */
[----:B------:R-:W-:Y:S01]  /*12fb0*/  IMAD.IADD R0, R160, 0x1, -R4 ;  /* 0x00000001a0007824 */ /* 0x000fe200078e0a04 */
[----:B------:R-:W-:Y:S01]  /*12fc0*/  @!P4 MOV R2, R8 ;  /* 0x000000080002c202 */ /* 0x000fe20000000f00 */
[----:B------:R-:W-:Y:S01]  /*12fd0*/  @!P4 IMAD R4, R12, c[0x0][0x1e4], R3 ;  /* 0x000079000c04ca24 */ /* 0x000fe200078e0203 */
[----:B------:R-:W-:Y:S01]  /*12fe0*/  SHF.R.S32.HI R8, RZ, 0x1f, R21 ;  /* 0x0000001fff087819 */ /* 0x000fe20000011415 */
[----:B------:R-:W-:Y:S02]  /*12ff0*/  IMAD.SHL.U32 R0, R0, 0x8, RZ ;  /* 0x0000000800007824 */ /* 0x000fe400078e00ff */
[----:B------:R-:W-:Y:S01]  /*13000*/  @P1 IMAD.MOV.U32 R3, RZ, RZ, 0x1 ;  /* 0x00000001ff031424 */ /* 0x000fe200078e00ff */
[----:B------:R-:W-:Y:S01]  /*13010*/  @!P4 IADD3 R5, R9, R4, RZ ;  /* 0x000000040905c210 */ /* 0x000fe20007ffe0ff */
[----:B------:R-:W-:Y:S01]  /*13020*/  @!P1 IMAD R3, R7, c[0x0][0x1c0], RZ ;  /* 0x0000700007039a24 */ /* 0x000fe200078e02ff */
[----:B------:R-:W-:Y:S01]  /*13030*/  IADD3 R4, P3, R0, R2, RZ ;  /* 0x0000000200047210 */ /* 0x000fe20007f7e0ff */
[----:B------:R-:W-:-:S02]  /*13040*/  @!P0 IMAD R14, R12, c[0x0][0x214], RZ ;  /* 0x000085000c0e8a24 */ /* 0x000fc400078e02ff */
[----:B------:R-:W-:Y:S01]  /*13050*/  IMAD R8, R8, c[0x0][0x1f0], RZ ;  /* 0x00007c0008087a24 */ /* 0x000fe200078e02ff */
[----:B------:R-:W-:Y:S01]  /*13060*/  LEA.HI.X.SX32 R5, R0, R5, 0x1, P3 ;  /* 0x0000000500057211 */ /* 0x000fe200018f0eff */
[----:B------:R-:W-:Y:S01]  /*13070*/  IMAD R0, R12, R3, RZ ;  /* 0x000000030c007224 */ /* 0x000fe200078e02ff */
[----:B------:R1:W-:Y:S01]  /*13080*/  @!P0 STL [R1+0x18], R14 ;  /* 0x0000180e01008387 */ /* 0x0003e20000100800 */
[----:B------:R-:W-:Y:S01]  /*13090*/  CS2R R2, SRZ ;  /* 0x0000000000027805 */ /* 0x000fe2000001ff00 */
[C---:B------:R-:W-:Y:S01]  /*130a0*/  IMAD R8, R21.reuse, c[0x0][0x1f4], R8 ;  /* 0x00007d0015087a24 */ /* 0x040fe200078e0208 */
[--C-:B------:R-:W-:Y:S01]  /*130b0*/  @!P2 SHF.R.S32.HI R3, RZ, 0x1f, R14.reuse ;  /* 0x0000001fff03a819 */ /* 0x100fe2000001140e */
[----:B------:R-:W-:Y:S01]  /*130c0*/  @!P2 IMAD.MOV.U32 R2, RZ, RZ, R14 ;  /* 0x000000ffff02a224 */ /* 0x000fe200078e000e */
[----:B------:R-:W-:Y:S01]  /*130d0*/  SEL R0, R0, RZ, P2 ;  /* 0x000000ff00007207 */ /* 0x000fe20001000000 */
[----:B------:R-:W-:Y:S01]  /*130e0*/  IMAD.WIDE.U32 R12, R21, c[0x0][0x1f0], R4 ;  /* 0x00007c00150c7a25 */ /* 0x000fe200078e0004 */
[----:B------:R-:W-:-:S02]  /*130f0*/  ISETP.GE.AND P2, PT, R10, R15, PT ;  /* 0x0000000f0a00720c */ /* 0x000fc40003f46270 */
[----:B------:R-:W-:Y:S01]  /*13100*/  SHF.R.S32.HI R4, RZ, 0x1f, R6 ;  /* 0x0000001fff047819 */ /* 0x000fe20000011406 */
[----:B------:R-:W-:Y:S01]  /*13110*/  IMAD R0, R21, R7, R0 ;  /* 0x0000000715007224 */ /* 0x000fe200078e0200 */
[----:B------:R-:W-:-:S04]  /*13120*/  IADD3 R9, R8, R13, RZ ;  /* 0x0000000d08097210 */ /* 0x000fc80007ffe0ff */
[----:B------:R-:W-:Y:S01]  /*13130*/  IADD3 R20, P1, P0, R6, R2, R0 ;  /* 0x0000000206147210 */ /* 0x000fe2000783e000 */
[----:B------:R-:W-:Y:S01]  /*13140*/  IMAD.WIDE R6, R22, 0x80, R10 ;  /* 0x0000008016067825 */ /* 0x000fe200078e020a */
[----:B------:R-:W-:-:S04]  /*13150*/  SHF.R.S32.HI R0, RZ, 0x1f, R0 ;  /* 0x0000001fff007819 */ /* 0x000fc80000011400 */
[----:B------:R-:W-:Y:S01]  /*13160*/  IADD3.X R19, R4, R3, R0, P1, P0 ;  /* 0x0000000304137210 */ /* 0x000fe20000fe0400 */
        /* <DEDUP_REMOVED lines=11> */
.L_x_387:
[----:B------:R-:W-:Y:S05]  /*13220*/  BSYNC B0 ;  /* 0x0000000000007941 */ /* 0x000fea0003800000 */
.L_x_386:
[----:B------:R-:W-:Y:S01]  /*13230*/  IADD3 R17, R10, 0x20, RZ ;  /* 0x000000200a117810 */ /* 0x000fe20007ffe0ff */
[----:B------:R-:W-:Y:S03]  /*13240*/  BSSY B0, `(.L_x_388) ;  /* 0x0000010000007945 */ /* 0x000fe60003800000 */
[----:B------:R-:W-:-:S13]  /*13250*/  ISETP.GE.AND P0, PT, R17, R15, PT ;  /* 0x0000000f1100720c */ /* 0x000fda0003f06270 */
[----:B------:R-:W-:Y:S05]  /*13260*/  @P0 BRA `(.L_x_389) ;  /* 0x000000d000000947 */ /* 0x000fea0003800000 */
[----:B------:R-:W-:Y:S01]  /*13270*/  IADD3 R0, P0, R6, 0x20, RZ ;  /* 0x0000002006007810 */ /* 0x000fe20007f1e0ff */
[----:B------:R-:W-:Y:S01]  /*13280*/  IMAD.MOV.U32 R4, RZ, RZ, R12 ;  /* 0x000000ffff047224 */ /* 0x000fe200078e000c */
[----:B------:R-:W-:-:S03]  /*13290*/  MOV R5, R9 ;  /* 0x0000000900057202 */ /* 0x000fc60000000f00 */
[----:B--2---:R-:W-:Y:S02]  /*132a0*/  IMAD.X R2, RZ, RZ, R7, P0 ;  /* 0x000000ffff027224 */ /* 0x004fe400000e0607 */
        /* <DEDUP_REMOVED lines=9> */
.L_x_389:
[----:B------:R-:W-:Y:S05]  /*13340*/  BSYNC B0 ;  /* 0x0000000000007941 */ /* 0x000fea0003800000 */
.L_x_388:
[----:B-1----:R-:W-:Y:S01]  /*13350*/  IADD3 R14, R10, 0x40, RZ ;  /* 0x000000400a0e7810 */ /* 0x002fe20007ffe0ff */
        /* <DEDUP_REMOVED lines=16> */
.L_x_391:
[----:B------:R-:W-:Y:S05]  /*13460*/  BSYNC B0 ;  /* 0x0000000000007941 */ /* 0x000fea0003800000 */
.L_x_390:
[----:B------:R-:W-:Y:S01]  /*13470*/  IADD3 R16, R10, 0x60, RZ ;  /* 0x000000600a107810 */ /* 0x000fe20007ffe0ff */
[----:B------:R-:W-:Y:S03]  /*13480*/  BSSY B0, `(.L_x_392) ;  /* 0x0000010000007945 */ /* 0x000fe60003800000 */
[----:B------:R-:W-:-:S13]  /*13490*/  ISETP.GE.AND P0, PT, R16, R15, PT ;  /* 0x0000000f1000720c */ /* 0x000fda0003f06270 */
[----:B------:R-:W-:Y:S05]  /*134a0*/  @P0 BRA `(.L_x_393) ;  /* 0x000000d000000947 */ /* 0x000fea0003800000 */
[----:B------:R-:W-:Y:S01]  /*134b0*/  IADD3 R0, P0, R6, 0x60, RZ ;  /* 0x0000006006007810 */ /* 0x000fe20007f1e0ff */
[----:B-12---:R-:W-:Y:S01]  /*134c0*/  IMAD.MOV.U32 R2, RZ, RZ, R12 ;  /* 0x000000ffff027224 */ /* 0x006fe200078e000c */
        /* <DEDUP_REMOVED lines=11> */
.L_x_393:
[----:B------:R-:W-:Y:S05]  /*13580*/  BSYNC B0 ;  /* 0x0000000000007941 */ /* 0x000fea0003800000 */
.L_x_392:
[----:B------:R-:W-:-:S04]  /*13590*/  LOP3.LUT P6, RZ, R160, 0x3, RZ, 0xc0, !PT ;  /* 0x00000003a0ff7812 */ /* 0x000fc800078cc0ff */
[-C--:B------:R-:W-:Y:S02]  /*135a0*/  ISETP.GE.OR P5, PT, R10, R15.reuse, P6 ;  /* 0x0000000f0a00720c */ /* 0x080fe400037a6670 */
[-C--:B------:R-:W-:Y:S02]  /*135b0*/  ISETP.GE.OR P4, PT, R17, R15.reuse, P6 ;  /* 0x0000000f1100720c */ /* 0x080fe40003786670 */
[-C--:B------:R-:W-:Y:S02]  /*135c0*/  ISETP.GE.OR P3, PT, R14, R15.reuse, P6 ;  /* 0x0000000f0e00720c */ /* 0x080fe40003766670 */
[----:B------:R-:W-:-:S07]  /*135d0*/  ISETP.GE.OR P6, PT, R16, R15, P6 ;  /* 0x0000000f1000720c */ /* 0x000fce00037c6670 */
[-C--:B------:R-:W-:Y:S02]  /*135e0*/  @!P5 IMAD R0, R10, R18.reuse, RZ ;  /* 0x000000120a00d224 */ /* 0x080fe400078e02ff */
[-C--:B-12---:R-:W-:Y:S02]  /*135f0*/  @!P4 IMAD R3, R17, R18.reuse, RZ ;  /* 0x000000121103c224 */ /* 0x086fe400078e02ff */
[----:B------:R-:W-:Y:S01]  /*13600*/  @!P3 IMAD R5, R14, R18, RZ ;  /* 0x000000120e05b224 */ /* 0x000fe200078e02ff */
[CC--:B------:R-:W-:Y:S02]  /*13610*/  @!P5 IADD3 R2, P0, R0.reuse, R20.reuse, RZ ;  /* 0x000000140002d210 */ /* 0x0c0fe40007f1e0ff */
[----:B------:R-:W-:Y:S02]  /*13620*/  @!P4 IADD3 R9, P1, R3, R20, RZ ;  /* 0x000000140309c210 */ /* 0x000fe40007f3e0ff */
[----:B------:R-:W-:Y:S02]  /*13630*/  @!P5 LEA.HI.X.SX32 R0, R0, R19, 0x1, P0 ;  /* 0x000000130000d211 */ /* 0x000fe400000f0eff */
[----:B------:R-:W-:-:S02]  /*13640*/  @!P5 LEA R6, P2, R2, c[0x0][0x200], 0x2 ;  /* 0x000080000206da11 */ /* 0x000fc400078410ff */
[----:B------:R-:W-:Y:S02]  /*13650*/  @!P3 IADD3 R8, P0, R5, R20, RZ ;  /* 0x000000140508b210 */ /* 0x000fe40007f1e0ff */
[-C--:B------:R-:W-:Y:S02]  /*13660*/  @!P4 LEA.HI.X.SX32 R3, R3, R19.reuse, 0x1, P1 ;  /* 0x000000130303c211 */ /* 0x080fe400008f0eff */
[----:B------:R-:W-:Y:S02]  /*13670*/  @!P5 LEA.HI.X R7, R2, c[0x0][0x204], R0, 0x2, P2 ;  /* 0x000081000207da11 */ /* 0x000fe400010f1400 */
[----:B------:R-:W-:Y:S02]  /*13680*/  @!P4 LEA R4, P1, R9, c[0x0][0x200], 0x2 ;  /* 0x000080000904ca11 */ /* 0x000fe400078210ff */
[----:B------:R-:W-:Y:S02]  /*13690*/  @!P3 LEA.HI.X.SX32 R0, R5, R19, 0x1, P0 ;  /* 0x000000130500b211 */ /* 0x000fe400000f0eff */
        /* <DEDUP_REMOVED lines=10> */
[----:B-1----:R-:W-:-:S05]  /*13740*/  IMAD R0, R16, R18, RZ ;  /* 0x0000001210007224 */ /* 0x002fca00078e02ff */
[----:B------:R-:W-:-:S04]  /*13750*/  IADD3 R3, P0, R0, R20, RZ ;  /* 0x0000001400037210 */ /* 0x000fc80007f1e0ff */
[----:B------:R-:W-:Y:S02]  /*13760*/  LEA.HI.X.SX32 R0, R0, R19, 0x1, P0 ;  /* 0x0000001300007211 */ /* 0x000fe400000f0eff */
[----:B------:R-:W-:-:S04]  /*13770*/  LEA R2, P0, R3, c[0x0][0x200], 0x2 ;  /* 0x0000800003027a11 */ /* 0x000fc800078010ff */
[----:B------:R-:W-:Y:S01]  /*13780*/  LEA.HI.X R3, R3, c[0x0][0x204], R0, 0x2, P0 ;  /* 0x0000810003037a11 */ /* 0x000fe200000f1400 */
[----:B------:R-:W-:-:S05]  /*13790*/  IMAD.MOV.U32 R0, RZ, RZ, 0x7f800000 ;  /* 0x7f800000ff007424 */ /* 0x000fca00078e00ff */
[----:B------:R-:W-:Y:S01]  /*137a0*/  STG.E [R2.64], R0 ;  /* 0x0000000002007986 */ /* 0x000fe2000c10190e */
[----:B------:R-:W-:Y:S05]  /*137b0*/  EXIT ;  /* 0x000000000000794d */ /* 0x000fea0003800000 */
.L_x_394:
        /* <DEDUP_REMOVED lines=12> */
.L_x_990:


//--------------------- .text._ZN5flash16flash_fwd_kernelI23Flash_fwd_kernel_traitsILi96ELi128ELi64ELi4ELb0ELb0EN7cutlass10bfloat16_tE19Flash_kernel_traitsILi96ELi128ELi64ELi4ES3_EELb1ELb1ELb0ELb1ELb0ELb0ELb0ELb0EEEvNS_16Flash_fwd_paramsE --------------------------
	.section	.text._ZN5flash16flash_fwd_kernelI23Flash_fwd_kernel_traitsILi96ELi128ELi64ELi4ELb0ELb0EN7cutlass10bfloat16_tE19Flash_kernel_traitsILi96ELi128ELi64ELi4ES3_EELb1ELb1ELb0ELb1ELb0ELb0ELb0ELb0EEEvNS_16Flash_fwd_paramsE,"ax",@progbits
	.sectioninfo	@"SHI_REGISTERS=255"
	.align	128
        .global         _ZN5flash16flash_fwd_kernelI23Flash_fwd_kernel_traitsILi96ELi128ELi64ELi4ELb0ELb0EN7cutlass10bfloat16_tE19Flash_kernel_traitsILi96ELi128ELi64ELi4ES3_EELb1ELb1ELb0ELb1ELb0ELb0ELb0ELb0EEEvNS_16Flash_fwd_paramsE
        .type           _ZN5flash16flash_fwd_kernelI23Flash_fwd_kernel_traitsILi96ELi128ELi64ELi4ELb0ELb0EN7cutlass10bfloat16_tE19Flash_kernel_traitsILi96ELi128ELi64ELi4ES3_EELb1ELb1ELb0ELb1ELb0ELb0ELb0ELb0EEEvNS_16Flash_fwd_paramsE,@function
        .size           _ZN5flash16flash_fwd_kernelI23Flash_fwd_kernel_traitsILi96ELi128ELi64ELi4ELb0ELb0EN7cutlass10bfloat16_tE19Flash_kernel_traitsILi96ELi128ELi64ELi4ES3_EELb1ELb1ELb0ELb1ELb0ELb0ELb0ELb0EEEvNS_16Flash_fwd_paramsE,(.L_x_991 - _ZN5flash16flash_fwd_kernelI23Flash_fwd_kernel_traitsILi96ELi128ELi64ELi4ELb0ELb0EN7cutlass10bfloat16_tE19Flash_kernel_traitsILi96ELi128ELi64ELi4ES3_EELb1ELb1ELb0ELb1ELb0ELb0ELb0ELb0EEEvNS_16Flash_fwd_paramsE)
        .other          _ZN5flash16flash_fwd_kernelI23Flash_fwd_kernel_traitsILi96ELi128ELi64ELi4ELb0ELb0EN7cutlass10bfloat16_tE19Flash_kernel_traitsILi96ELi128ELi64ELi4ES3_EELb1ELb1ELb0ELb1ELb0ELb0ELb0ELb0EEEvNS_16Flash_fwd_paramsE,@"STO_CUDA_ENTRY STV_DEFAULT"
_ZN5flash16flash_fwd_kernelI23Flash_fwd_kernel_traitsILi96ELi128ELi64ELi4ELb0ELb0EN7cutlass10bfloat16_tE19Flash_kernel_traitsILi96ELi128ELi64ELi4ES3_EELb1ELb1ELb0ELb1ELb0ELb0ELb0ELb0EEEvNS_16Flash_fwd_paramsE:
.text._ZN5flash16flash_fwd_kernelI23Flash_fwd_kernel_traitsILi96ELi128ELi64ELi4ELb0ELb0EN7cutlass10bfloat16_tE19Flash_kernel_traitsILi96ELi128ELi64ELi4ES3_EELb1ELb1ELb0ELb1ELb0ELb0ELb0ELb0EEEvNS_16Flash_fwd_paramsE:
        /* <DEDUP_REMOVED lines=18> */
[----:B------:R-:W1:Y:S01]  /*0120*/  S2UR UR14, SR_CTAID.Y ;  /* 0x00000000000e79c3 */ /* 0x000e620000002600 */
        /* <DEDUP_REMOVED lines=11> */
[----:B------:R-:W-:Y:S02]  /*01e0*/  UISETP.EQ.OR.EX UP0, UPT, URZ, UR5, !UP3, UP0 ;  /* 0x000000053f00728c */ /* 0x000fe4000df02700 */
[----:B-1----:R-:W-:-:S06]  /*01f0*/  ULOP3.LUT UR8, UR12, UR27, UR14, 0xfe, !UPT ;  /* 0x0000001b0c087292 */ /* 0x002fcc000f8efe0e */
[----:B--2---:R-:W-:Y:S01]  /*0200*/  LOP3.LUT P3, RZ, R27, UR8, RZ, 0xfc, !PT ;  /* 0x000000081bff7c12 */ /* 0x004fe2000f86fcff */
[----:B------:R-:W-:Y:S02]  /*0210*/  ULDC.64 UR8, c[0x0][0x240] ;  /* 0x0000900000087ab9 */ /* 0x000fe40000000a00 */
[----:B------:R-:W-:Y:S02]  /*0220*/  UIMAD.WIDE UR8, UR14, UR7, UR8 ;  /* 0x000000070e0872a5 */ /* 0x000fe4000f8e0208 */
[----:B------:R-:W-:-:S08]  /*0230*/  ULDC.64 UR4, c[0x0][0x248] ;  /* 0x0000920000047ab9 */ /* 0x000fd00000000a00 */
[----:B------:R-:W-:Y:S02]  /*0240*/  @!P3 IMAD.MOV.U32 R10, RZ, RZ, c[0x0][0x308] ;  /* 0x0000c200ff0ab624 */ /* 0x000fe400078e00ff */
[----:B------:R-:W-:Y:S01]  /*0250*/  @!P3 IMAD.MOV.U32 R11, RZ, RZ, c[0x0][0x30c] ;  /* 0x0000c300ff0bb624 */ /* 0x000fe200078e00ff */
[----:B------:R-:W-:Y:S01]  /*0260*/  UIMAD.WIDE UR4, UR14, UR7, UR4 ;  /* 0x000000070e0472a5 */ /* 0x000fe2000f8e0204 */
        /* <DEDUP_REMOVED lines=55> */
.L_x_395:
[----:B------:R-:W-:Y:S02]  /*05e0*/  ULDC UR6, c[0x0][0x218] ;  /* 0x0000860000067ab9 */ /* 0x000fe40000000800 */
.L_x_396:
        /* <DEDUP_REMOVED lines=44> */
[----:B------:R-:W-:Y:S02]  /*08b0*/  @UP1 UIMAD UR9, UR26, UR5, UR17 ;  /* 0x000000051a0912a4 */ /* 0x000fe4000f8e0211 */
[----:B------:R-:W-:Y:S02]  /*08c0*/  @UP0 UIADD3 UR17, UR10, UR11, URZ ;  /* 0x0000000b0a110290 */ /* 0x000fe4000fffe03f */
[----:B------:R-:W-:Y:S02]  /*08d0*/  ULDC.64 UR4, c[0x0][0x198] ;  /* 0x0000660000047ab9 */ /* 0x000fe40000000a00 */
[----:B------:R-:W-:-:S02]  /*08e0*/  @!UP1 UIMAD UR13, UR13, UR6, URZ ;  /* 0x000000060d0d92a4 */ /* 0x000fc4000f8e023f */
[----:B------:R-:W-:Y:S02]  /*08f0*/  @UP0 UIMAD.WIDE.U32 UR18, UR17, UR4, URZ ;  /* 0x00000004111202a5 */ /* 0x000fe4000f8e003f */
[----:B------:R-:W-:Y:S02]  /*0900*/  @!UP1 UIMAD.WIDE.U32 UR20, UR14, UR6, URZ ;  /* 0x000000060e1492a5 */ /* 0x000fe4000f8e003f */
[----:B------:R-:W-:Y:S02]  /*0910*/  @!UP1 UIMAD UR4, UR14, UR7, UR13 ;  /* 0x000000070e0492a4 */ /* 0x000fe4000f8e020d */
[----:B------:R-:W-:Y:S02]  /*0920*/  @UP1 UMOV UR6, UR16 ;  /* 0x0000001000061c82 */ /* 0x000fe40008000000 */
[----:B------:R-:W-:Y:S02]  /*0930*/  @UP0 UIMAD UR7, UR17, UR5, UR19 ;  /* 0x00000005110702a4 */ /* 0x000fe4000f8e0213 */
[----:B------:R-:W-:-:S02]  /*0940*/  USHF.R.S32.HI UR13, URZ, 0x1f, UR12 ;  /* 0x0000001f3f0d7899 */ /* 0x000fc4000801140c */
[----:B------:R-:W-:Y:S02]  /*0950*/  @!UP1 UIADD3 UR9, UR21, UR4, URZ ;  /* 0x0000000415099290 */ /* 0x000fe4000fffe03f */
[----:B------:R-:W-:Y:S02]  /*0960*/  @!UP1 UMOV UR6, UR20 ;  /* 0x0000001400069c82 */ /* 0x000fe40008000000 */
[----:B------:R-:W-:Y:S01]  /*0970*/  @UP0 UMOV UR16, UR18 ;  /* 0x0000001200100c82 */ /* 0x000fe20008000000 */
[----:B------:R-:W-:Y:S05]  /*0980*/  @P0 BRA `(.L_x_398) ;  /* 0x000000d000000947 */ /* 0x000fea0003800000 */
[----:B-1----:R-:W-:Y:S02]  /*0990*/  USHF.R.S32.HI UR16, URZ, 0x1f, UR10 ;  /* 0x0000001f3f107899 */ /* 0x002fe4000801140a */
[----:B------:R-:W-:Y:S02]  /*09a0*/  ULDC.64 UR4, c[0x0][0x198] ;  /* 0x0000660000047ab9 */ /* 0x000fe40000000a00 */
[----:B------:R-:W-:Y:S02]  /*09b0*/  UIMAD UR16, UR16, UR4, URZ ;  /* 0x00000004101072a4 */ /* 0x000fe4000f8e023f */
[----:B------:R-:W-:-:S02]  /*09c0*/  UIMAD.WIDE.U32 UR18, UR10, UR4, URZ ;  /* 0x000000040a1272a5 */ /* 0x000fc4000f8e003f */
[----:B------:R-:W-:Y:S02]  /*09d0*/  UIMAD UR16, UR10, UR5, UR16 ;  /* 0x000000050a1072a4 */ /* 0x000fe4000f8e0210 */
[----:B------:R-:W-:Y:S02]  /*09e0*/  USHF.R.S32.HI UR7, URZ, 0x1f, UR14 ;  /* 0x0000001f3f077899 */ /* 0x000fe4000801140e */
[----:B------:R-:W-:Y:S02]  /*09f0*/  ULDC.64 UR4, c[0x0][0x180] ;  /* 0x0000600000047ab9 */ /* 0x000fe40000000a00 */
[----:B------:R-:W-:Y:S02]  /*0a00*/  UIADD3 UR17, UR19, UR16, URZ ;  /* 0x0000001013117290 */ /* 0x000fe4000fffe03f */
[----:B------:R-:W-:Y:S02]  /*0a10*/  UIMAD UR7, UR7, UR4, URZ ;  /* 0x00000004070772a4 */ /* 0x000fe4000f8e023f */
[----:B------:R-:W-:-:S02]  /*0a20*/  UMOV UR16, UR18 ;  /* 0x0000001200107c82 */ /* 0x000fc40008000000 */
[----:B------:R-:W-:Y:S02]  /*0a30*/  UIMAD UR7, UR14, UR5, UR7 ;  /* 0x000000050e0772a4 */ /* 0x000fe4000f8e0207 */
[----:B------:R-:W-:-:S04]  /*0a40*/  UIMAD.WIDE.U32 UR16, UR14, UR4, UR16 ;  /* 0x000000040e1072a5 */ /* 0x000fc8000f8e0010 */
[----:B------:R-:W-:Y:S02]  /*0a50*/  UIADD3 UR7, UR17, UR7, URZ ;  /* 0x0000000711077290 */ /* 0x000fe4000fffe03f */
.L_x_398:
        /* <DEDUP_REMOVED lines=10> */
[----:B--2---:R-:W2:Y:S02]  /*0b00*/  MUFU.RCP R2, R2 ;  /* 0x0000000200027308 */ /* 0x004ea40000001000 */
        /* <DEDUP_REMOVED lines=34> */
.L_x_399:
[CC--:B------:R-:W-:Y:S01]  /*0d30*/  LEA.HI R7, R6.reuse, R27.reuse, RZ, 0x2 ;  /* 0x0000001b06077211 */ /* 0x0c0fe200078f10ff */
[----:B------:R-:W1:Y:S01]  /*0d40*/  S2R R16, SR_CTAID.Z ;  /* 0x0000000000107919 */ /* 0x000e620000002700 */
[CC--:B------:R-:W-:Y:S01]  /*0d50*/  LEA.HI R26, R6.reuse, R27.reuse, RZ, 0x3 ;  /* 0x0000001b061a7211 */ /* 0x0c0fe200078f18ff */
[----:B------:R-:W-:Y:S01]  /*0d60*/  UIADD3 UR19, -UR15, UR28, URZ ;  /* 0x0000001c0f137290 */ /* 0x000fe2000fffe13f */
[----:B------:R-:W-:Y:S01]  /*0d70*/  LOP3.LUT R2, R7, 0xfffffffc, RZ, 0xc0, !PT ;  /* 0xfffffffc07027812 */ /* 0x000fe200078ec0ff */
[----:B------:R-:W-:Y:S01]  /*0d80*/  IMAD.MOV.U32 R28, RZ, RZ, 0x10 ;  /* 0x00000010ff1c7424 */ /* 0x000fe200078e00ff */
[----:B------:R-:W-:Y:S01]  /*0d90*/  SHF.R.S32.HI R25, RZ, 0x3, R26 ;  /* 0x00000003ff197819 */ /* 0x000fe2000001141a */
[----:B------:R-:W-:Y:S01]  /*0da0*/  IMAD.U32 R8, RZ, RZ, UR27 ;  /* 0x0000001bff087e24 */ /* 0x000fe2000f8e00ff */
[----:B------:R-:W-:Y:S01]  /*0db0*/  LEA.HI R24, R6, R27, RZ, 0x4 ;  /* 0x0000001b06187211 */ /* 0x000fe200078f20ff */
[----:B------:R-:W-:Y:S01]  /*0dc0*/  IMAD.IADD R3, R27, 0x1, -R2 ;  /* 0x000000011b037824 */ /* 0x000fe200078e0a02 */
[----:B------:R-:W-:Y:S01]  /*0dd0*/  SHF.R.S32.HI R4, RZ, 0x2, R7 ;  /* 0x00000002ff047819 */ /* 0x000fe20000011407 */
[----:B------:R-:W-:Y:S01]  /*0de0*/  IMAD.SHL.U32 R2, R25, 0x40, RZ ;  /* 0x0000004019027824 */ /* 0x000fe200078e00ff */
[----:B------:R-:W-:Y:S01]  /*0df0*/  LOP3.LUT R6, R24, 0xfffffff0, RZ, 0xc0, !PT ;  /* 0xfffffff018067812 */ /* 0x000fe200078ec0ff */
[----:B------:R-:W-:Y:S01]  /*0e00*/  IMAD.SHL.U32 R164, R3, 0x8, RZ ;  /* 0x0000000803a47824 */ /* 0x000fe200078e00ff */
[----:B------:R-:W-:Y:S01]  /*0e10*/  LEA.HI R7, R7, R4, RZ, 0x1 ;  /* 0x0000000407077211 */ /* 0x000fe200078f08ff */
[----:B------:R-:W-:Y:S01]  /*0e20*/  BSSY B0, `(.L_x_400) ;  /* 0x000005c000007945 */ /* 0x000fe20003800000 */
[----:B------:R-:W-:Y:S01]  /*0e30*/  LOP3.LUT R2, R2, 0xc0, RZ, 0xc0, !PT ;  /* 0x000000c002027812 */ /* 0x000fe200078ec0ff */
[----:B------:R-:W-:Y:S01]  /*0e40*/  IMAD.IADD R19, R27, 0x1, -R6 ;  /* 0x000000011b137824 */ /* 0x000fe200078e0a06 */
[----:B------:R-:W-:-:S02]  /*0e50*/  SHF.R.S32.HI R18, RZ, 0x5, R18 ;  /* 0x00000005ff127819 */ /* 0x000fc40000011412 */
[----:B------:R-:W-:Y:S02]  /*0e60*/  LOP3.LUT R3, R2, 0x18, R164, 0xf8, !PT ;  /* 0x0000001802037812 */ /* 0x000fe400078ef8a4 */
[----:B------:R-:W-:Y:S02]  /*0e70*/  SHF.R.U32.HI R2, RZ, 0x3, R2 ;  /* 0x00000003ff027819 */ /* 0x000fe40000011602 */
[----:B------:R-:W-:Y:S02]  /*0e80*/  LEA.HI R21, R19, R19, RZ, 0x1 ;  /* 0x0000001313157211 */ /* 0x000fe400078f08ff */
[----:B------:R-:W-:Y:S02]  /*0e90*/  LOP3.LUT R13, R3, R2, RZ, 0x3c, !PT ;  /* 0x00000002030d7212 */ /* 0x000fe400078e3cff */
[----:B------:R-:W-:Y:S02]  /*0ea0*/  LOP3.LUT R3, R7, 0x7fffffe, RZ, 0xc0, !PT ;  /* 0x07fffffe07037812 */ /* 0x000fe400078ec0ff */
[----:B------:R-:W-:-:S02]  /*0eb0*/  SHF.R.S32.HI R10, RZ, 0x1, R21 ;  /* 0x00000001ff0a7819 */ /* 0x000fc40000011415 */
[----:B------:R-:W-:Y:S01]  /*0ec0*/  SHF.R.S32.HI R6, RZ, 0x1f, R21 ;  /* 0x0000001fff067819 */ /* 0x000fe20000011415 */
[----:B------:R-:W-:Y:S01]  /*0ed0*/  IMAD.IADD R3, R4, 0x1, -R3 ;  /* 0x0000000104037824 */ /* 0x000fe200078e0a03 */
[----:B------:R-:W-:Y:S02]  /*0ee0*/  SHF.R.S32.HI R5, RZ, 0x1f, R4 ;  /* 0x0000001fff057819 */ /* 0x000fe40000011404 */
[----:B------:R-:W-:Y:S01]  /*0ef0*/  SHF.R.S32.HI R165, RZ, 0x1f, R164 ;  /* 0x0000001fffa57819 */ /* 0x000fe200000114a4 */
[----:B------:R-:W-:Y:S01]  /*0f00*/  IMAD R14, R18, 0x8, R3 ;  /* 0x00000008120e7824 */ /* 0x000fe200078e0203 */
[----:B------:R-:W-:Y:S01]  /*0f10*/  IADD3 R2, P0, R164, UR6, RZ ;  /* 0x00000006a4027c10 */ /* 0x000fe2000ff1e0ff */
[----:B------:R-:W-:Y:S01]  /*0f20*/  IMAD R12, R5, c[0x0][0x198], RZ ;  /* 0x00006600050c7a24 */ /* 0x000fe200078e02ff */
[----:B------:R-:W-:Y:S01]  /*0f30*/  LEA.HI R6, R6, R10, RZ, 0x2 ;  /* 0x0000000a06067211 */ /* 0x000fe200078f10ff */
[----:B------:R2:W-:Y:S01]  /*0f40*/  STL.64 [R1+0x18], R164 ;  /* 0x000018a401007387 */ /* 0x0005e20000100a00 */
[----:B------:R-:W-:Y:S01]  /*0f50*/  IADD3.X R3, R165, UR9, RZ, P0, !PT ;  /* 0x00000009a5037c10 */ /* 0x000fe200087fe4ff */
[----:B------:R-:W-:Y:S01]  /*0f60*/  IMAD R12, R4, c[0x0][0x19c], R12 ;  /* 0x00006700040c7a24 */ /* 0x000fe200078e020c */
[----:B------:R-:W-:Y:S01]  /*0f70*/  LOP3.LUT R11, R6, 0xfffffffc, RZ, 0xc0, !PT ;  /* 0xfffffffc060b7812 */ /* 0x000fe200078ec0ff */
[----:B------:R-:W-:Y:S01]  /*0f80*/  IMAD.WIDE.U32 R6, R4, c[0x0][0x198], R164 ;  /* 0x0000660004067a25 */ /* 0x000fe200078e00a4 */
[----:B------:R-:W-:-:S02]  /*0f90*/  IADD3 R161, R164, 0x20, RZ ;  /* 0x00000020a4a17810 */ /* 0x000fc40007ffe0ff */
[----:B------:R-:W-:Y:S01]  /*0fa0*/  IADD3 R127, R164, 0x40, RZ ;  /* 0x00000040a47f7810 */ /* 0x000fe20007ffe0ff */
[----:B------:R-:W-:Y:S01]  /*0fb0*/  IMAD.IADD R23, R10, 0x1, -R11 ;  /* 0x000000010a177824 */ /* 0x000fe200078e0a0b */
[----:B------:R-:W-:Y:S01]  /*0fc0*/  IADD3 R6, P0, R6, UR16, RZ ;  /* 0x0000001006067c10 */ /* 0x000fe2000ff1e0ff */
[----:B-1----:R-:W-:Y:S01]  /*0fd0*/  IMAD.WIDE.U32 R16, R16, c[0x0][0x1a8], R2 ;  /* 0x00006a0010107a25 */ /* 0x002fe200078e0002 */
[----:B------:R-:W-:Y:S02]  /*0fe0*/  SHF.R.S32.HI R10, RZ, 0x1f, R0 ;  /* 0x0000001fff0a7819 */ /* 0x000fe40000011400 */
[----:B------:R-:W-:Y:S01]  /*0ff0*/  IADD3.X R7, R7, UR7, R12, P0, !PT ;  /* 0x0000000707077c10 */ /* 0x000fe200087fe40c */
[----:B------:R-:W-:Y:S01]  /*1000*/  IMAD R11, R5, c[0x0][0x1a0], RZ ;  /* 0x00006800050b7a24 */ /* 0x000fe200078e02ff */
[----:B------:R-:W-:Y:S01]  /*1010*/  LOP3.LUT P1, RZ, R23, 0x2, RZ, 0xc0, !PT ;  /* 0x0000000217ff7812 */ /* 0x000fe2000782c0ff */
[----:B------:R-:W-:-:S04]  /*1020*/  IMAD.WIDE.U32 R2, R4, c[0x0][0x1a0], R164 ;  /* 0x0000680004027a25 */ /* 0x000fc800078e00a4 */
[----:B------:R-:W-:Y:S01]  /*1030*/  IMAD R11, R4, c[0x0][0x1a4], R11 ;  /* 0x00006900040b7a24 */ /* 0x000fe200078e020b */
[----:B------:R-:W-:Y:S01]  /*1040*/  IADD3 R2, P0, R2, UR4, RZ ;  /* 0x0000000402027c10 */ /* 0x000fe2000ff1e0ff */
[C---:B------:R-:W-:Y:S01]  /*1050*/  IMAD R12, R10.reuse, c[0x0][0x1b0], RZ ;  /* 0x00006c000a0c7a24 */ /* 0x040fe200078e02ff */
[----:B------:R-:W-:Y:S01]  /*1060*/  ULDC.64 UR4, c[0x0][0x1a8] ;  /* 0x00006a0000047ab9 */ /* 0x000fe20000000a00 */
[----:B------:R-:W-:Y:S01]  /*1070*/  IMAD R10, R10, c[0x0][0x1b8], RZ ;  /* 0x00006e000a0a7a24 */ /* 0x000fe200078e02ff */
[----:B------:R-:W-:Y:S01]  /*1080*/  IADD3.X R3, R3, UR11, R11, P0, !PT ;  /* 0x0000000b03037c10 */ /* 0x000fe200087fe40b */
[----:B------:R-:W-:Y:S01]  /*1090*/  IMAD.WIDE.U32 R34, R0, c[0x0][0x1b0], R6 ;  /* 0x00006c0000227a25 */ /* 0x000fe200078e0006 */
[----:B------:R-:W-:Y:S01]  /*10a0*/  ISETP.GE.AND P0, PT, R4, UR19, PT ;  /* 0x0000001304007c0c */ /* 0x000fe2000bf06270 */
[----:B------:R-:W-:Y:S02]  /*10b0*/  UIMAD UR4, UR13, UR4, URZ ;  /* 0x000000040d0472a4 */ /* 0x000fe4000f8e023f */
[C---:B------:R-:W-:Y:S01]  /*10c0*/  IMAD R10, R0.reuse, c[0x0][0x1bc], R10 ;  /* 0x00006f00000a7a24 */ /* 0x040fe200078e020a */
[----:B------:R2:W-:Y:S01]  /*10d0*/  STL.64 [R1+0x28], R34 ;  /* 0x0000282201007387 */ /* 0x0005e20000100a00 */
[----:B------:R-:W-:Y:S01]  /*10e0*/  IMAD.WIDE.U32 R30, R0, c[0x0][0x1b8], R2 ;  /* 0x00006e00001e7a25 */ /* 0x000fe200078e0002 */
[----:B------:R-:W-:Y:S01]  /*10f0*/  UIMAD UR4, UR12, UR5, UR4 ;  /* 0x000000050c0472a4 */ /* 0x000fe2000f8e0204 */
[----:B------:R-:W-:-:S02]  /*1100*/  SEL R3, R28, 0xfffffff0, !P1 ;  /* 0xfffffff01c037807 */ /* 0x000fc40004800000 */
[----:B------:R-:W-:Y:S01]  /*1110*/  IMAD R12, R0, c[0x0][0x1b4], R12 ;  /* 0x00006d00000c7a24 */ /* 0x000fe200078e020c */
[----:B------:R2:W-:Y:S01]  /*1120*/  STL.64 [R1+0x50], R30 ;  /* 0x0000501e01007387 */ /* 0x0005e20000100a00 */
[----:B------:R-:W-:Y:S01]  /*1130*/  IMAD.IADD R33, R31, 0x1, R10 ;  /* 0x000000011f217824 */ /* 0x000fe200078e020a */
[----:B------:R-:W-:Y:S01]  /*1140*/  IADD3 R11, R17, UR4, RZ ;  /* 0x00000004110b7c10 */ /* 0x000fe2000fffe0ff */
[----:B------:R-:W-:Y:S01]  /*1150*/  IMAD.IADD R37, R35, 0x1, R12 ;  /* 0x0000000123257824 */ /* 0x000fe200078e020c */
[----:B------:R2:W-:Y:S01]  /*1160*/  STL [R1+0x30], R161 ;  /* 0x000030a101007387 */ /* 0x0005e20000100800 */
[----:B------:R-:W-:Y:S02]  /*1170*/  IMAD.U32 R13, R14, 0x20, R13 ;  /* 0x000000200e0d7824 */ /* 0x000fe400078e000d */
[----:B------:R-:W-:Y:S01]  /*1180*/  IMAD.WIDE R8, R8, 0x80, R4 ;  /* 0x0000008008087825 */ /* 0x000fe200078e0204 */
[----:B------:R2:W-:Y:S03]  /*1190*/  STL [R1+0x34], R127 ;  /* 0x0000347f01007387 */ /* 0x0005e60000100800 */
[----:B------:R-:W-:Y:S01]  /*11a0*/  IMAD.SHL.U32 R218, R13, 0x2, RZ ;  /* 0x000000020dda7824 */ /* 0x000fe200078e00ff */
[----:B------:R2:W-:Y:S04]  /*11b0*/  STL [R1+0x44], R33 ;  /* 0x0000442101007387 */ /* 0x0005e80000100800 */
[----:B------:R2:W-:Y:S01]  /*11c0*/  STL [R1+0x24], R37 ;  /* 0x0000242501007387 */ /* 0x0005e20000100800 */
        /* <DEDUP_REMOVED lines=33> */
.L_x_401:
[----:B------:R-:W-:Y:S05]  /*13e0*/  BSYNC B0 ;  /* 0x0000000000007941 */ /* 0x000fea0003800000 */
.L_x_400:
        /* <DEDUP_REMOVED lines=37> */
.L_x_403:
[----:B------:R-:W-:Y:S05]  /*1640*/  BSYNC B0 ;  /* 0x0000000000007941 */ /* 0x000fea0003800000 */
.L_x_402:
        /* <DEDUP_REMOVED lines=37> */
.L_x_405:
[----:B------:R-:W-:Y:S05]  /*18a0*/  BSYNC B0 ;  /* 0x0000000000007941 */ /* 0x000fea0003800000 */
.L_x_404:
        /* <DEDUP_REMOVED lines=34> */
[----:B---3--:R-:W-:-:S04]  /*1ad0*/  LEA R6, P0, R10, c[0x0][0x160], 0x1 ;  /* 0x000058000a067a11 */ /* 0x008fc800078008ff */
[----:B------:R-:W-:-:S05]  /*1ae0*/  LEA.HI.X R7, R10, c[0x0][0x164], R0, 0x1, P0 ;  /* 0x000059000a077a11 */ /* 0x000fca00000f0c00 */
[----:B------:R-:W-:Y:S01]  /*1af0*/  @!PT LDS RZ, [RZ] ;  /* 0x00000000fffff984 */ /* 0x000fe20000000800 */
[----:B------:R-:W-:Y:S01]  /*1b00*/  @!PT LDS RZ, [RZ] ;  /* 0x00000000fffff984 */ /* 0x000fe20000000800 */
[----:B------:R-:W-:Y:S01]  /*1b10*/  @!PT LDS RZ, [RZ] ;  /* 0x00000000fffff984 */ /* 0x000fe20000000800 */
[----:B------:R1:W-:Y:S04]  /*1b20*/  LDGSTS.E.BYPASS.LTC128B.128 [R218+0x5800], [R6.64+0x80] ;  /* 0x0580008006da7fae */ /* 0x0003e8000b901d5e */
.L_x_407:
[----:B------:R-:W-:Y:S05]  /*1b30*/  BSYNC B0 ;  /* 0x0000000000007941 */ /* 0x000fea0003800000 */
.L_x_406:
[----:B------:R-:W-:Y:S01]  /*1b40*/  IMAD.MOV.U32 R162, RZ, RZ, R36 ;  /* 0x000000ffffa27224 */ /* 0x000fe200078e0024 */
[----:B------:R-:W-:Y:S01]  /*1b50*/  UIADD3 UR34, UR29, -0x1, URZ ;  /* 0xffffffff1d227890 */ /* 0x000fe2000fffe03f */
[----:B------:R-:W-:Y:S01]  /*1b60*/  IMAD.MOV.U32 R163, RZ, RZ, R37 ;  /* 0x000000ffffa37224 */ /* 0x000fe200078e0025 */
[----:B------:R-:W-:Y:S01]  /*1b70*/  MOV R162, R34 ;  /* 0x0000002200a27202 */ /* 0x000fe20000000f00 */
[----:B------:R-:W-:Y:S01]  /*1b80*/  BSSY B0, `(.L_x_408) ;  /* 0x0000026000007945 */ /* 0x000fe20003800000 */
[----:B------:R-:W-:Y:S01]  /*1b90*/  UIMAD UR10, UR34, -0x40, UR8 ;  /* 0xffffffc0220a78a4 */ /* 0x000fe2000f8e0208 */
[----:B------:R-:W-:Y:S01]  /*1ba0*/  MOV R126, UR7 ;  /* 0x00000007007e7c02 */ /* 0x000fe20008000f00 */
[----:B------:R-:W-:Y:S01]  /*1bb0*/  USHF.R.S32.HI UR11, URZ, 0x1f, UR34 ;  /* 0x0000001f3f0b7899 */ /* 0x000fe20008011422 */
[----:B------:R4:W-:Y:S01]  /*1bc0*/  STL.64 [R1+0x20], R162 ;  /* 0x000020a201007387 */ /* 0x0009e20000100a00 */
[----:B------:R-:W-:Y:S02]  /*1bd0*/  UIMAD UR4, UR6, UR34, URZ ;  /* 0x00000022060472a4 */ /* 0x000fe4000f8e023f */
[----:B------:R-:W-:Y:S01]  /*1be0*/  ISETP.GE.AND P0, PT, R4, UR10, PT ;  /* 0x0000000a04007c0c */ /* 0x000fe2000bf06270 */
[----:B-1-3--:R-:W-:Y:S01]  /*1bf0*/  IMAD.WIDE.U32 R6, R126, UR34, R162 ;  /* 0x000000227e067c25 */ /* 0x00afe2000f8e00a2 */
[----:B------:R-:W-:-:S06]  /*1c00*/  UIMAD UR4, UR11, UR7, UR4 ;  /* 0x000000070b0472a4 */ /* 0x000fcc000f8e0204 */
[----:B------:R-:W-:-:S05]  /*1c10*/  IADD3 R0, R7, UR4, RZ ;  /* 0x0000000407007c10 */ /* 0x000fca000fffe0ff */
        /* <DEDUP_REMOVED lines=28> */
.L_x_409:
[----:B------:R-:W-:Y:S05]  /*1de0*/  BSYNC B0 ;  /* 0x0000000000007941 */ /* 0x000fea0003800000 */
.L_x_408:
        /* <DEDUP_REMOVED lines=34> */
.L_x_411:
[----:B------:R-:W-:Y:S05]  /*2010*/  BSYNC B0 ;  /* 0x0000000000007941 */ /* 0x000fea0003800000 */
.L_x_410:
[----:B------:R-:W-:Y:S01]  /*2020*/  ULDC.64 UR4, c[0x0][0x318] ;  /* 0x0000c60000047ab9 */ /* 0x000fe20000000a00 */
[----:B------:R-:W0:Y:S01]  /*2030*/  LDGDEPBAR ;  /* 0x00000000000079af */ /* 0x000e220000000000 */
[----:B------:R-:W-:Y:S01]  /*2040*/  UISETP.NE.U32.AND UP1, UPT, URZ, UR4, UPT ;  /* 0x000000043f00728c */ /* 0x000fe2000bf25070 */
[----:B------:R-:W-:Y:S02]  /*2050*/  LOP3.LUT R0, R26, 0xfffffff8, RZ, 0xc0, !PT ;  /* 0xfffffff81a007812 */ /* 0x000fe400078ec0ff */
[----:B------:R-:W-:Y:S01]  /*2060*/  SHF.R.S32.HI R2, RZ, 0x1f, R20 ;  /* 0x0000001fff027819 */ /* 0x000fe20000011414 */
[----:B------:R-:W-:Y:S01]  /*2070*/  UISETP.NE.AND.EX UP1, UPT, URZ, UR5, UPT, UP1 ;  /* 0x000000053f00728c */ /* 0x000fe2000bf25310 */
[----:B-1----:R-:W-:Y:S02]  /*2080*/  SHF.R.S32.HI R8, RZ, 0x4, R24 ;  /* 0x00000004ff087819 */ /* 0x002fe40000011418 */
[----:B------:R-:W-:Y:S01]  /*2090*/  ISETP.GE.AND P1, PT, R4, UR10, PT ;  /* 0x0000000a04007c0c */ /* 0x000fe2000bf26270 */
[----:B------:R-:W-:-:S02]  /*20a0*/  ULDC.64 UR4, c[0x0][0x320] ;  /* 0x0000c80000047ab9 */ /* 0x000fc40000000a00 */
[----:B------:R-:W-:Y:S02]  /*20b0*/  PLOP3.LUT P0, PT, PT, PT, UP1, 0x80, 0x0 ;  /* 0x000000000000781c */ /* 0x000fe40003f0f018 */
[----:B------:R-:W-:Y:S02]  /*20c0*/  LOP3.LUT R5, R21, 0x7fffffe, RZ, 0xc0, !PT ;  /* 0x07fffffe15057812 */ /* 0x000fe400078ec0ff */
[----:B------:R-:W-:Y:S01]  /*20d0*/  SHF.R.S32.HI R12, RZ, 0x1f, R19 ;  /* 0x0000001fff0c7819 */ /* 0x000fe20000011413 */
[----:B------:R-:W-:Y:S02]  /*20e0*/  @UP1 USHF.R.S32.HI UR16, URZ, 0x1f, UR14 ;  /* 0x0000001f3f101899 */ /* 0x000fe4000801140e */
[----:B------:R-:W-:Y:S02]  /*20f0*/  @UP1 UIMAD.WIDE.U32 UR12, UR14, UR4, UR12 ;  /* 0x000000040e0c12a5 */ /* 0x000fe4000f8e000c */
[----:B------:R-:W-:Y:S01]  /*2100*/  @UP1 UIMAD UR16, UR16, UR4, URZ ;  /* 0x00000004101012a4 */ /* 0x000fe2000f8e023f */
[----:B------:R-:W-:Y:S01]  /*2110*/  IMAD.MOV.U32 R14, RZ, RZ, R32 ;  /* 0x000000ffff0e7224 */ /* 0x000fe200078e0020 */
[----:B------:R-:W-:-:S02]  /*2120*/  ULDC.64 UR24, c[0x0][0x1a0] ;  /* 0x0000680000187ab9 */ /* 0x000fc40000000a00 */
[----:B------:R-:W-:Y:S01]  /*2130*/  @UP1 UIMAD UR5, UR14, UR5, UR16 ;  /* 0x000000050e0512a4 */ /* 0x000fe2000f8e0210 */
[----:B------:R-:W-:-:S04]  /*2140*/  DEPBAR.LE SB0, 0x0 ;  /* 0x000080000000791a */ /* 0x000fc80000000000 */
[----:B------:R-:W-:Y:S02]  /*2150*/  ULDC UR4, c[0x0][0x318] ;  /* 0x0000c60000047ab9 */ /* 0x000fe40000000800 */
[----:B------:R-:W-:Y:S02]  /*2160*/  @UP1 ULEA UR16, UP0, UR12, UR4, 0x2 ;  /* 0x000000040c101291 */ /* 0x000fe4000f80103f */
[----:B------:R-:W-:Y:S02]  /*2170*/  @UP1 UIADD3 UR5, UR13, UR5, URZ ;  /* 0x000000050d051290 */ /* 0x000fe4000fffe03f */
[----:B------:R-:W-:Y:S02]  /*2180*/  ULDC UR4, c[0x0][0x31c] ;  /* 0x0000c70000047ab9 */ /* 0x000fe40000000800 */
[----:B------:R-:W-:Y:S01]  /*2190*/  @UP1 ULEA.HI.X UR17, UR12, UR4, UR5, 0x2, UP0 ;  /* 0x000000040c111291 */ /* 0x000fe200080f1405 */
[----:B------:R-:W-:-:S05]  /*21a0*/  IMAD.U32 R6, RZ, RZ, UR16 ;  /* 0x00000010ff067e24 */ /* 0x000fca000f8e00ff */
[----:B------:R-:W-:-:S05]  /*21b0*/  IMAD.U32 R7, RZ, RZ, UR17 ;  /* 0x00000011ff077e24 */ /* 0x000fca000f8e00ff */
[----:B------:R1:W3:Y:S01]  /*21c0*/  @P0 LDG.E R11, [R6.64] ;  /* 0x0000001e060b0981 */ /* 0x0002e2000c1e1900 */
[----:B------:R-:W-:Y:S01]  /*21d0*/  IMAD.IADD R0, R27, 0x1, -R0 ;  /* 0x000000011b007824 */ /* 0x000fe200078e0a00 */
[----:B------:R-:W-:Y:S01]  /*21e0*/  LEA.HI R2, R2, R20, RZ, 0x2 ;  /* 0x0000001402027211 */ /* 0x000fe200078f10ff */
[----:B------:R-:W3:Y:S01]  /*21f0*/  @P0 MUFU.RCP R13, c[0x0][0x238] ;  /* 0x00008e00000d0b08 */ /* 0x000ee20000001000 */
[----:B------:R-:W-:Y:S01]  /*2200*/  IMAD.IADD R9, R19, 0x1, -R5 ;  /* 0x0000000113097824 */ /* 0x000fe200078e0a05 */
[----:B------:R-:W-:Y:S01]  /*2210*/  LEA.HI R5, R12, R19, RZ, 0x3 ;  /* 0x000000130c057211 */ /* 0x000fe200078f18ff */
[----:B------:R-:W-:Y:S01]  /*2220*/  BAR.SYNC.DEFER_BLOCKING 0x0 ;  /* 0x0000000000007b1d */ /* 0x000fe20000010000 */
[----:B------:R-:W-:Y:S01]  /*2230*/  LEA.HI R10, R0, R0, RZ, 0x1 ;  /* 0x00000000000a7211 */ /* 0x000fe200078f08ff */
[----:B------:R-:W-:Y:S01]  /*2240*/  IMAD.MOV.U32 R15, RZ, RZ, R33 ;  /* 0x000000ffff0f7224 */ /* 0x000fe200078e0021 */
[----:B------:R-:W-:Y:S01]  /*2250*/  SHF.R.S32.HI R2, RZ, 0x2, R2 ;  /* 0x00000002ff027819 */ /* 0x000fe20000011402 */
[----:B------:R-:W-:Y:S01]  /*2260*/  IMAD.SHL.U32 R5, R5, 0x20, RZ ;  /* 0x0000002005057824 */ /* 0x000fe200078e00ff */
[----:B------:R-:W-:Y:S01]  /*2270*/  LOP3.LUT R4, R10, 0x7fffffe, RZ, 0xc0, !PT ;  /* 0x07fffffe0a047812 */ /* 0x000fe200078ec0ff */
[----:B------:R-:W-:Y:S01]  /*2280*/  IMAD.MOV.U32 R14, RZ, RZ, R30 ;  /* 0x000000ffff0e7224 */ /* 0x000fe200078e001e */
[----:B------:R-:W-:Y:S01]  /*2290*/  USHF.L.U32 UR23, UR24, 0x6, URZ ;  /* 0x0000000618177899 */ /* 0x000fe2000800063f */
[----:B------:R-:W-:Y:S01]  /*22a0*/  IMAD.SHL.U32 R27, R27, 0x2, RZ ;  /* 0x000000021b1b7824 */ /* 0x000fe200078e00ff */
[----:B------:R-:W-:Y:S01]  /*22b0*/  USHF.L.U64.HI UR22, UR24, UR22, UR25 ;  /* 0x0000001618167299 */ /* 0x000fe20008010219 */
[----:B------:R-:W-:Y:S01]  /*22c0*/  BSSY B0, `(.L_x_412) ;  /* 0x0000057000007945 */ /* 0x000fe20003800000 */
[----:B------:R-:W-:-:S02]  /*22d0*/  UIADD3 UR18, UR32, -0x4ab325aa, URZ ;  /* 0xb54cda5620127890 */ /* 0x000fc4000fffe03f */
[----:B------:R-:W-:Y:S01]  /*22e0*/  UIMAD UR4, UR22, UR34, URZ ;  /* 0x00000022160472a4 */ /* 0x000fe2000f8e023f */
[----:B------:R-:W-:Y:S01]  /*22f0*/  LOP3.LUT R157, R27, 0x6, RZ, 0xc0, !PT ;  /* 0x000000061b9d7812 */ /* 0x000fe200078ec0ff */
[----:B------:R-:W-:Y:S02]  /*2300*/  UIADD3 UR17, UR33, 0x646e171e, URZ ;  /* 0x646e171e21117890 */ /* 0x000fe4000fffe03f */
[----:B------:R-:W-:Y:S01]  /*2310*/  UIMAD UR11, UR11, UR23, UR4 ;  /* 0x000000170b0b72a4 */ /* 0x000fe2000f8e0204 */
[----:B-1----:R-:W-:Y:S02]  /*2320*/  LEA.HI R6, R24, R8, RZ, 0x1 ;  /* 0x0000000818067211 */ /* 0x002fe400078f08ff */
[----:B------:R-:W-:Y:S01]  /*2330*/  UMOV UR4, URZ ;  /* 0x0000003f00047c82 */ /* 0x000fe20008000000 */
[----:B------:R-:W-:Y:S02]  /*2340*/  LEA R7, R18, UR15, 0x4 ;  /* 0x0000000f12077c11 */ /* 0x000fe4000f8e20ff */
[----:B------:R-:W-:Y:S01]  /*2350*/  LOP3.LUT R6, R6, 0xfffffffe, RZ, 0xc0, !PT ;  /* 0xfffffffe06067812 */ /* 0x000fe200078ec0ff */
[----:B------:R-:W-:Y:S01]  /*2360*/  @P1 STS [R218+0x9000], RZ ;  /* 0x009000ffda001388 */ /* 0x000fe20000000800 */
[----:B------:R-:W-:Y:S01]  /*2370*/  IADD3 R7, R7, 0x1, R2 ;  /* 0x0000000107077810 */ /* 0x000fe20007ffe002 */
[----:B------:R-:W-:-:S02]  /*2380*/  IMAD.U32 R2, RZ, RZ, UR8 ;  /* 0x00000008ff027e24 */ /* 0x000fc4000f8e00ff */
[----:B------:R-:W-:Y:S01]  /*2390*/  IMAD.IADD R6, R8, 0x1, -R6 ;  /* 0x0000000108067824 */ /* 0x000fe200078e0a06 */
[----:B------:R-:W-:Y:S01]  /*23a0*/  @P1 STS [R218+0x9004], RZ ;  /* 0x009004ffda001388 */ /* 0x000fe20000000800 */
[----:B------:R-:W-:Y:S01]  /*23b0*/  IMAD.IADD R8, R0, 0x1, -R4 ;  /* 0x0000000100087824 */ /* 0x000fe200078e0a04 */
[----:B------:R-:W-:Y:S02]  /*23c0*/  SHF.R.S32.HI R0, RZ, 0x1f, R18 ;  /* 0x0000001fff007819 */ /* 0x000fe40000011412 */
[----:B------:R-:W-:Y:S01]  /*23d0*/  IADD3 R12, R2, -UR28, R7 ;  /* 0x8000001c020c7c10 */ /* 0x000fe2000fffe007 */
[----:B------:R-:W-:Y:S01]  /*23e0*/  IMAD.SHL.U32 R2, R23, 0x40, RZ ;  /* 0x0000004017027824 */ /* 0x000fe200078e00ff */
[----:B------:R-:W-:Y:S01]  /*23f0*/  LEA.HI R0, R0, R18, RZ, 0x2 ;  /* 0x0000001200007211 */ /* 0x000fe200078f10ff */
[----:B------:R-:W-:Y:S01]  /*2400*/  IMAD.U32 R7, RZ, RZ, UR27 ;  /* 0x0000001bff077e24 */ /* 0x000fe2000f8e00ff */
[----:B------:R-:W-:Y:S01]  /*2410*/  @P1 STS.64 [R218+0x9008], RZ ;  /* 0x009008ffda001388 */ /* 0x000fe20000000a00 */
[----:B------:R-:W-:Y:S01]  /*2420*/  IMAD R8, R6, 0x8, R8 ;  /* 0x0000000806087824 */ /* 0x000fe200078e0208 */
[----:B------:R-:W-:Y:S01]  /*2430*/  LOP3.LUT R4, R2, 0xc0, RZ, 0xc0, !PT ;  /* 0x000000c002047812 */ /* 0x000fe200078ec0ff */
[----:B------:R-:W-:Y:S01]  /*2440*/  IMAD R167, R7, 0x8, R18 ;  /* 0x0000000807a77824 */ /* 0x000fe200078e0212 */
[----:B------:R-:W-:Y:S01]  /*2450*/  LOP3.LUT R2, R0, 0xfffffffc, RZ, 0xc0, !PT ;  /* 0xfffffffc00027812 */ /* 0x000fe200078ec0ff */
[----:B------:R-:W-:Y:S01]  /*2460*/  @P1 STS.128 [R218+0xa000], RZ ;  /* 0x00a000ffda001388 */ /* 0x000fe20000000c00 */
[----:B------:R-:W-:Y:S01]  /*2470*/  LOP3.LUT R0, R5, 0xffffff00, RZ, 0xc0, !PT ;  /* 0xffffff0005007812 */ /* 0x000fe200078ec0ff */
[----:B------:R-:W-:Y:S01]  /*2480*/  IMAD.SHL.U32 R5, R6, 0x8, RZ ;  /* 0x0000000806057824 */ /* 0x000fe200078e00ff */
[----:B------:R-:W-:Y:S01]  /*2490*/  IADD3 R124, R12, c[0x0][0x2e8], RZ ;  /* 0x0000ba000c7c7a10 */ /* 0x000fe20007ffe0ff */
[C---:B------:R-:W-:Y:S01]  /*24a0*/  IMAD.IADD R6, R18.reuse, 0x1, -R2 ;  /* 0x0000000112067824 */ /* 0x040fe200078e0a02 */
[----:B------:R-:W-:Y:S01]  /*24b0*/  @P1 STS.128 [R218+0xb000], RZ ;  /* 0x00b000ffda001388 */ /* 0x000fe20000000c00 */
[----:B------:R-:W-:-:S02]  /*24c0*/  IMAD R2, R18, 0x200, R0 ;  /* 0x0000020012027824 */ /* 0x000fc400078e0200 */
[----:B------:R-:W-:Y:S01]  /*24d0*/  IMAD R7, R9, 0x20, R0 ;  /* 0x0000002009077824 */ /* 0x000fe200078e0200 */
[----:B------:R-:W-:Y:S01]  /*24e0*/  SHF.R.S32.HI R0, RZ, 0x1, R10 ;  /* 0x00000001ff007819 */ /* 0x000fe2000001140a */
[----:B------:R1:W-:Y:S04]  /*24f0*/  STL [R1+0x5c], R6 ;  /* 0x00005c0601007387 */ /* 0x0003e80000100800 */
[----:B------:R2:W-:Y:S04]  /*2500*/  STL [R1+0x3c], R167 ;  /* 0x00003ca701007387 */ /* 0x0005e80000100800 */
[----:B------:R2:W-:Y:S01]  /*2510*/  STL.64 [R1+0x40], R14 ;  /* 0x0000400e01007387 */ /* 0x0005e20000100a00 */
[----:B-1----:R-:W-:-:S02]  /*2520*/  LOP3.LUT R6, R4, 0x8, R5, 0xf8, !PT ;  /* 0x0000000804067812 */ /* 0x002fc400078ef805 */
[----:B------:R-:W-:Y:S01]  /*2530*/  SHF.R.U32.HI R5, RZ, 0x3, R4 ;  /* 0x00000003ff057819 */ /* 0x000fe20000011604 */
[----:B------:R-:W-:Y:S02]  /*2540*/  IMAD R4, R9, 0x20, R2 ;  /* 0x0000002009047824 */ /* 0x000fe400078e0202 */
[----:B------:R-:W-:Y:S01]  /*2550*/  IMAD.SHL.U32 R2, R25, 0x8, RZ ;  /* 0x0000000819027824 */ /* 0x000fe200078e00ff */
[----:B------:R-:W-:Y:S01]  /*2560*/  LOP3.LUT R5, R6, R5, RZ, 0x3c, !PT ;  /* 0x0000000506057212 */ /* 0x000fe200078e3cff */
[----:B---3--:R-:W-:Y:S02]  /*2570*/  @P0 FMUL.FTZ R11, R11, R13 ;  /* 0x0000000d0b0b0220 */ /* 0x008fe40000410000 */
[----:B------:R-:W-:Y:S02]  /*2580*/  IMAD.U32 R13, RZ, RZ, UR23 ;  /* 0x00000017ff0d7e24 */ /* 0x000fe4000f8e00ff */
[----:B------:R-:W1:Y:S01]  /*2590*/  @P0 R2UR UR5, R11 ;  /* 0x000000000b0503c2 */ /* 0x000e6200000e0000 */
[C---:B------:R-:W-:Y:S01]  /*25a0*/  LOP3.LUT P0, RZ, R0.reuse, 0x2, RZ, 0xc0, !PT ;  /* 0x0000000200ff7812 */ /* 0x040fe2000780c0ff */
[----:B------:R-:W-:-:S05]  /*25b0*/  IMAD.SHL.U32 R0, R0, 0x40, RZ ;  /* 0x0000004000007824 */ /* 0x000fca00078e00ff */
[----:B------:R-:W-:-:S04]  /*25c0*/  LOP3.LUT R0, R0, 0xc0, RZ, 0xc0, !PT ;  /* 0x000000c000007812 */ /* 0x000fc800078ec0ff */
[----:B------:R-:W-:Y:S02]  /*25d0*/  LOP3.LUT R2, R0, 0x8, R2, 0xf8, !PT ;  /* 0x0000000800027812 */ /* 0x000fe400078ef802 */
[----:B------:R-:W-:-:S04]  /*25e0*/  SHF.R.U32.HI R0, RZ, 0x3, R0 ;  /* 0x00000003ff007819 */ /* 0x000fc80000011600 */
[----:B------:R-:W-:Y:S01]  /*25f0*/  LOP3.LUT R2, R2, R0, RZ, 0x3c, !PT ;  /* 0x0000000002027212 */ /* 0x000fe200078e3cff */
[C---:B------:R-:W-:Y:S01]  /*2600*/  IMAD.IADD R0, R5.reuse, 0x1, R4 ;  /* 0x0000000105007824 */ /* 0x040fe200078e0204 */
[----:B------:R-:W-:Y:S01]  /*2610*/  SEL R4, R28, 0xfffffff0, !P0 ;  /* 0xfffffff01c047807 */ /* 0x000fe20004000000 */
[----:B------:R-:W-:Y:S02]  /*2620*/  IMAD.IADD R5, R5, 0x1, R7 ;  /* 0x0000000105057824 */ /* 0x000fe400078e0207 */
[----:B------:R-:W-:Y:S01]  /*2630*/  IMAD.WIDE.U32 R6, R13, UR34, R14 ;  /* 0x000000220d067c25 */ /* 0x000fe2000f8e000e */
[----:B-1----:R-:W-:-:S03]  /*2640*/  @UP1 UMOV UR4, UR5 ;  /* 0x0000000500041c82 */ /* 0x002fc60008000000 */
[----:B------:R-:W-:Y:S01]  /*2650*/  IMAD.U32 R2, R8, 0x20, R2 ;  /* 0x0000002008027824 */ /* 0x000fe200078e0002 */
        /* <DEDUP_REMOVED lines=29> */
.L_x_413:
[----:B--2---:R-:W-:Y:S05]  /*2830*/  BSYNC B0 ;  /* 0x0000000000007941 */ /* 0x004fea0003800000 */
.L_x_412:
        /* <DEDUP_REMOVED lines=36> */
.L_x_415:
[----:B------:R-:W-:Y:S05]  /*2a80*/  BSYNC B0 ;  /* 0x0000000000007941 */ /* 0x000fea0003800000 */
.L_x_414:
[----:B------:R-:W-:Y:S01]  /*2a90*/  IMAD.SHL.U32 R216, R0, 0x2, RZ ;  /* 0x0000000200d87824 */ /* 0x000fe200078e00ff */
[----:B------:R-:W-:Y:S01]  /*2aa0*/  IADD3 R6, R124, 0x40, RZ ;  /* 0x000000407c067810 */ /* 0x000fe20007ffe0ff */
[----:B------:R-:W-:Y:S01]  /*2ab0*/  IMAD.SHL.U32 R213, R2, 0x2, RZ ;  /* 0x0000000202d57824 */ /* 0x000fe200078e00ff */
[----:B------:R-:W-:Y:S01]  /*2ac0*/  IADD3 R2, R124, 0x48, RZ ;  /* 0x000000487c027810 */ /* 0x000fe20007ffe0ff */
[----:B------:R-:W-:Y:S01]  /*2ad0*/  IMAD R217, R3, 0x2, R216 ;  /* 0x0000000203d97824 */ /* 0x000fe200078e02d8 */
[----:B-1----:R-:W-:Y:S01]  /*2ae0*/  LDSM.16.M88.4 R12, [R216] ;  /* 0x00000000d80c783b */ /* 0x002fe20000000200 */
[----:B------:R-:W-:Y:S01]  /*2af0*/  IMAD R215, R4, 0x2, R213 ;  /* 0x0000000204d77824 */ /* 0x000fe200078e02d5 */
[----:B------:R-:W-:Y:S01]  /*2b00*/  IADD3 R7, R124, 0x8, RZ ;  /* 0x000000087c077810 */ /* 0x000fe20007ffe0ff */
[----:B------:R-:W-:Y:S01]  /*2b10*/  IMAD.U32 R0, RZ, RZ, UR34 ;  /* 0x00000022ff007e24 */ /* 0x000fe2000f8e00ff */
[----:B------:R-:W1:Y:S01]  /*2b20*/  LDSM.16.M88.4 R16, [R213+0x6000] ;  /* 0x00600000d510783b */ /* 0x000e620000000200 */
[----:B------:R-:W-:-:S03]  /*2b30*/  UISETP.GE.AND UP0, UPT, UR29, 0x2, UPT ;  /* 0x000000021d00788c */ /* 0x000fc6000bf06270 */
[----:B------:R-:W3:Y:S04]  /*2b40*/  LDSM.16.M88.4 R8, [R216+0x1000] ;  /* 0x00100000d808783b */ /* 0x000ee80000000200 */
[----:B------:R-:W5:Y:S04]  /*2b50*/  LDSM.16.M88.4 R32, [R213+0x6400] ;  /* 0x00640000d520783b */ /* 0x000f680000000200 */
[----:B------:R-:W2:Y:S04]  /*2b60*/  LDSM.16.M88.4 R28, [R213+0x6800] ;  /* 0x00680000d51c783b */ /* 0x000ea80000000200 */
[----:B------:R-:W4:Y:S04]  /*2b70*/  LDSM.16.M88.4 R24, [R213+0x6c00] ;  /* 0x006c0000d518783b */ /* 0x000f280000000200 */
[----:B------:R-:W-:Y:S04]  /*2b80*/  LDSM.16.M88.4 R52, [R215+0x6000] ;  /* 0x00600000d734783b */ /* 0x000fe80000000200 */
[----:B------:R-:W-:Y:S04]  /*2b90*/  LDSM.16.M88.4 R56, [R215+0x6800] ;  /* 0x00680000d738783b */ /* 0x000fe80000000200 */
[----:B------:R-:W-:Y:S04]  /*2ba0*/  LDSM.16.M88.4 R60, [R215+0x6400] ;  /* 0x00640000d73c783b */ /* 0x000fe80000000200 */
[----:B------:R-:W-:Y:S04]  /*2bb0*/  LDSM.16.M88.4 R20, [R217] ;  /* 0x00000000d914783b */ /* 0x000fe80000000200 */
[----:B------:R-:W-:Y:S01]  /*2bc0*/  LDSM.16.M88.4 R48, [R215+0x6c00] ;  /* 0x006c0000d730783b */ /* 0x000fe20000000200 */
[-C--:B-1----:R-:W-:Y:S03]  /*2bd0*/  HMMA.16816.F32.BF16 R40, R12, R16.reuse, RZ ;  /* 0x000000100c28723c */ /* 0x082fe600000418ff */
[----:B------:R-:W-:Y:S04]  /*2be0*/  LDSM.16.M88.4 R44, [R213+0x7400] ;  /* 0x00740000d52c783b */ /* 0x000fe80000000200 */
[----:B------:R-:W0:Y:S01]  /*2bf0*/  LDGDEPBAR ;  /* 0x00000000000079af */ /* 0x000e220000000000 */
[C---:B---3--:R-:W-:Y:S08]  /*2c00*/  HMMA.16816.F32.BF16 R36, R8.reuse, R16, RZ ;  /* 0x000000100824723c */ /* 0x048ff000000418ff */
[-C--:B------:R-:W-:Y:S08]  /*2c10*/  HMMA.16816.F32.BF16 R100, R8, R18.reuse, RZ ;  /* 0x000000120864723c */ /* 0x080ff000000418ff */
[----:B------:R-:W-:Y:S01]  /*2c20*/  HMMA.16816.F32.BF16 R132, R12, R18, RZ ;  /* 0x000000120c84723c */ /* 0x000fe200000418ff */
[----:B------:R-:W1:Y:S07]  /*2c30*/  LDSM.16.M88.4 R16, [R217+0x1000] ;  /* 0x00100000d910783b */ /* 0x000e6e0000000200 */
[C---:B-----5:R-:W-:Y:S08]  /*2c40*/  HMMA.16816.F32.BF16 R72, R8.reuse, R32, RZ ;  /* 0x000000200848723c */ /* 0x060ff000000418ff */
[C---:B--2---:R-:W-:Y:S08]  /*2c50*/  HMMA.16816.F32.BF16 R84, R8.reuse, R28, RZ ;  /* 0x0000001c0854723c */ /* 0x044ff000000418ff */
[C---:B----4-:R-:W-:Y:S08]  /*2c60*/  HMMA.16816.F32.BF16 R88, R8.reuse, R24, RZ ;  /* 0x000000180858723c */ /* 0x050ff000000418ff */
[C---:B------:R-:W-:Y:S08]  /*2c70*/  HMMA.16816.F32.BF16 R96, R8.reuse, R34, RZ ;  /* 0x000000220860723c */ /* 0x040ff000000418ff */
[C---:B------:R-:W-:Y:S08]  /*2c80*/  HMMA.16816.F32.BF16 R92, R8.reuse, R30, RZ ;  /* 0x0000001e085c723c */ /* 0x040ff000000418ff */
[----:B------:R-:W-:Y:S01]  /*2c90*/  HMMA.16816.F32.BF16 R80, R8, R26, RZ ;  /* 0x0000001a0850723c */ /* 0x000fe200000418ff */
[----:B------:R-:W-:Y:S07]  /*2ca0*/  LDSM.16.M88.4 R8, [R216+0x3000] ;  /* 0x00300000d808783b */ /* 0x000fee0000000200 */
[C---:B------:R-:W-:Y:S08]  /*2cb0*/  HMMA.16816.F32.BF16 R76, R12.reuse, R32, RZ ;  /* 0x000000200c4c723c */ /* 0x040ff000000418ff */
[C---:B------:R-:W-:Y:S01]  /*2cc0*/  HMMA.16816.F32.BF16 R112, R12.reuse, R34, RZ ;  /* 0x000000220c70723c */ /* 0x040fe200000418ff */
[----:B------:R-:W2:Y:S07]  /*2cd0*/  LDSM.16.M88.4 R32, [R213+0x7000] ;  /* 0x00700000d520783b */ /* 0x000eae0000000200 */
[C---:B------:R-:W-:Y:S08]  /*2ce0*/  HMMA.16816.F32.BF16 R68, R12.reuse, R28, RZ ;  /* 0x0000001c0c44723c */ /* 0x040ff000000418ff */
[C---:B------:R-:W-:Y:S08]  /*2cf0*/  HMMA.16816.F32.BF16 R108, R12.reuse, R30, RZ ;  /* 0x0000001e0c6c723c */ /* 0x040ff000000418ff */
[C---:B------:R-:W-:Y:S08]  /*2d00*/  HMMA.16816.F32.BF16 R64, R12.reuse, R24, RZ ;  /* 0x000000180c40723c */ /* 0x040ff000000418ff */
[----:B------:R-:W-:Y:S01]  /*2d10*/  HMMA.16816.F32.BF16 R28, R12, R26, RZ ;  /* 0x0000001a0c1c723c */ /* 0x000fe200000418ff */
[----:B------:R-:W3:Y:S07]  /*2d20*/  LDSM.16.M88.4 R12, [R216+0x2000] ;  /* 0x00200000d80c783b */ /* 0x000eee0000000200 */
[C---:B-1----:R-:W-:Y:S01]  /*2d30*/  HMMA.16816.F32.BF16 R24, R16.reuse, R52, R36 ;  /* 0x000000341018723c */ /* 0x042fe20000041824 */
[----:B------:R-:W-:Y:S07]  /*2d40*/  LDSM.16.M88.4 R36, [R213+0x7c00] ;  /* 0x007c0000d524783b */ /* 0x000fee0000000200 */
        /* <DEDUP_REMOVED lines=8> */
[C---:B------:R-:W-:Y:S01]  /*2dd0*/  HMMA.16816.F32.BF16 R104, R20.reuse, R52, R40 ;  /* 0x000000341468723c */ /* 0x040fe20000041828 */
[----:B------:R-:W1:Y:S07]  /*2de0*/  LDSM.16.M88.4 R40, [R213+0x7800] ;  /* 0x00780000d528783b */ /* 0x000e6e0000000200 */
[C---:B------:R-:W-:Y:S08]  /*2df0*/  HMMA.16816.F32.BF16 R92, R20.reuse, R48, R64 ;  /* 0x00000030145c723c */ /* 0x040ff00000041840 */
[C---:B------:R-:W-:Y:S01]  /*2e00*/  HMMA.16816.F32.BF16 R88, R20.reuse, R54, R132 ;  /* 0x000000361458723c */ /* 0x040fe20000041884 */
[----:B------:R-:W-:Y:S07]  /*2e10*/  LDSM.16.M88.4 R52, [R215+0x7c00] ;  /* 0x007c0000d734783b */ /* 0x000fee0000000200 */
[C---:B------:R-:W-:Y:S08]  /*2e20*/  HMMA.16816.F32.BF16 R80, R20.reuse, R62, R112 ;  /* 0x0000003e1450723c */ /* 0x040ff00000041870 */
[C---:B------:R-:W-:Y:S01]  /*2e30*/  HMMA.16816.F32.BF16 R76, R20.reuse, R58, R108 ;  /* 0x0000003a144c723c */ /* 0x040fe2000004186c */
[----:B------:R-:W-:Y:S07]  /*2e40*/  LDSM.16.M88.4 R56, [R215+0x7800] ;  /* 0x00780000d738783b */ /* 0x000fee0000000200 */
[----:B------:R-:W-:Y:S01]  /*2e50*/  HMMA.16816.F32.BF16 R68, R20, R50, R28 ;  /* 0x000000321444723c */ /* 0x000fe2000004181c */
[----:B------:R-:W-:Y:S04]  /*2e60*/  LDSM.16.M88.4 R48, [R215+0x7000] ;  /* 0x00700000d730783b */ /* 0x000fe80000000200 */
[----:B------:R-:W-:Y:S03]  /*2e70*/  LDSM.16.M88.4 R28, [R217+0x2000] ;  /* 0x00200000d91c783b */ /* 0x000fe60000000200 */
[----:B--2---:R-:W-:Y:S01]  /*2e80*/  HMMA.16816.F32.BF16 R20, R8, R32, R24 ;  /* 0x000000200814723c */ /* 0x004fe20000041818 */
[----:B------:R-:W2:Y:S07]  /*2e90*/  LDSM.16.M88.4 R24, [R217+0x3000] ;  /* 0x00300000d918783b */ /* 0x000eae0000000200 */
[----:B------:R-:W-:Y:S01]  /*2ea0*/  HMMA.16816.F32.BF16 R72, R16, R60, R72 ;  /* 0x0000003c1048723c */ /* 0x000fe20000041848 */
[----:B------:R-:W4:Y:S07]  /*2eb0*/  LDSM.16.M88.4 R60, [R215+0x7400] ;  /* 0x00740000d73c783b */ /* 0x000f2e0000000200 */
[----:B---3--:R-:W-:Y:S08]  /*2ec0*/  HMMA.16816.F32.BF16 R16, R12, R32, R104 ;  /* 0x000000200c10723c */ /* 0x008ff00000041868 */
[C---:B------:R-:W-:Y:S08]  /*2ed0*/  HMMA.16816.F32.BF16 R64, R8.reuse, R34, R120 ;  /* 0x000000220840723c */ /* 0x040ff00000041878 */
[C---:B------:R-:W-:Y:S08]  /*2ee0*/  HMMA.16816.F32.BF16 R72, R8.reuse, R44, R72 ;  /* 0x0000002c0848723c */ /* 0x040ff00000041848 */
[C---:B-1----:R-:W-:Y:S08]  /*2ef0*/  HMMA.16816.F32.BF16 R148, R8.reuse, R40, R140 ;  /* 0x000000280894723c */ /* 0x042ff0000004188c */
[C---:B------:R-:W-:Y:S08]  /*2f00*/  HMMA.16816.F32.BF16 R152, R8.reuse, R36, R136 ;  /* 0x000000240898723c */ /* 0x040ff00000041888 */
[C---:B------:R-:W-:Y:S08]  /*2f10*/  HMMA.16816.F32.BF16 R84, R8.reuse, R46, R84 ;  /* 0x0000002e0854723c */ /* 0x040ff00000041854 */
[C---:B------:R-:W-:Y:S08]  /*2f20*/  HMMA.16816.F32.BF16 R120, R8.reuse, R42, R116 ;  /* 0x0000002a0878723c */ /* 0x040ff00000041874 */
[----:B------:R-:W-:Y:S08]  /*2f30*/  HMMA.16816.F32.BF16 R8, R8, R38, R100 ;  /* 0x000000260808723c */ /* 0x000ff00000041864 */
[C---:B------:R-:W-:Y:S08]  /*2f40*/  HMMA.16816.F32.BF16 R136, R12.reuse, R40, R96 ;  /* 0x000000280c88723c */ /* 0x040ff00000041860 */
[----:B------:R-:W-:Y:S01]  /*2f50*/  HMMA.16816.F32.BF16 R132, R12, R42, R76 ;  /* 0x0000002a0c84723c */ /* 0x000fe2000004184c */
[----:B------:R-:W-:Y:S07]  /*2f60*/  LDSM.16.M88.4 R40, [R213+0x8000] ;  /* 0x00800000d528783b */ /* 0x000fee0000000200 */
[----:B--2---:R-:W-:Y:S01]  /*2f70*/  HMMA.16816.F32.BF16 R112, R24, R48, R20 ;  /* 0x000000301870723c */ /* 0x004fe20000041814 */
[----:B------:R-:W1:Y:S07]  /*2f80*/  LDSM.16.M88.4 R20, [R216+0x4000] ;  /* 0x00400000d814783b */ /* 0x000e6e0000000200 */
[----:B------:R-:W-:Y:S01]  /*2f90*/  HMMA.16816.F32.BF16 R144, R12, R34, R88 ;  /* 0x000000220c90723c */ /* 0x000fe20000041858 */
[----:B------:R-:W-:Y:S07]  /*2fa0*/  LDSM.16.M88.4 R32, [R213+0x8800] ;  /* 0x00880000d520783b */ /* 0x000fee0000000200 */
[----:B------:R-:W-:Y:S01]  /*2fb0*/  HMMA.16816.F32.BF16 R108, R28, R48, R16 ;  /* 0x000000301c6c723c */ /* 0x000fe20000041810 */
[----:B------:R-:W2:Y:S07]  /*2fc0*/  LDSM.16.M88.4 R16, [R216+0x5000] ;  /* 0x00500000d810783b */ /* 0x000eae0000000200 */
[C---:B------:R-:W-:Y:S08]  /*2fd0*/  HMMA.16816.F32.BF16 R140, R12.reuse, R44, R128 ;  /* 0x0000002c0c8c723c */ /* 0x040ff00000041880 */
[C---:B------:R-:W-:Y:S01]  /*2fe0*/  HMMA.16816.F32.BF16 R80, R12.reuse, R46, R80 ;  /* 0x0000002e0c50723c */ /* 0x040fe20000041850 */
[----:B------:R-:W-:Y:S07]  /*2ff0*/  LDSM.16.M88.4 R44, [R213+0x8c00] ;  /* 0x008c0000d52c783b */ /* 0x000fee0000000200 */
[C---:B------:R-:W-:Y:S08]  /*3000*/  HMMA.16816.F32.BF16 R128, R12.reuse, R36, R92 ;  /* 0x000000240c80723c */ /* 0x040ff0000004185c */
[----:B------:R-:W-:Y:S01]  /*3010*/  HMMA.16816.F32.BF16 R116, R12, R38, R68 ;  /* 0x000000260c74723c */ /* 0x000fe20000041844 */
[----:B------:R-:W3:Y:S04]  /*3020*/  LDSM.16.M88.4 R36, [R213+0x8400] ;  /* 0x00840000d524783b */ /* 0x000ee80000000200 */
[----:B------:R-:W-:Y:S03]  /*3030*/  LDSM.16.M88.4 R12, [R217+0x4000] ;  /* 0x00400000d90c783b */ /* 0x000fe60000000200 */
[C---:B----4-:R-:W-:Y:S08]  /*3040*/  HMMA.16816.F32.BF16 R100, R24.reuse, R60, R72 ;  /* 0x0000003c1864723c */ /* 0x050ff00000041848 */
[C---:B------:R-:W-:Y:S08]  /*3050*/  HMMA.16816.F32.BF16 R96, R24.reuse, R62, R84 ;  /* 0x0000003e1860723c */ /* 0x040ff00000041854 */
[C---:B------:R-:W-:Y:S08]  /*3060*/  HMMA.16816.F32.BF16 R104, R24.reuse, R50, R64 ;  /* 0x000000321868723c */ /* 0x040ff00000041840 */
[C---:B------:R-:W-:Y:S08]  /*3070*/  HMMA.16816.F32.BF16 R92, R24.reuse, R56, R148 ;  /* 0x00000038185c723c */ /* 0x040ff00000041894 */
[C---:B------:R-:W-:Y:S08]  /*3080*/  HMMA.16816.F32.BF16 R88, R24.reuse, R58, R120 ;  /* 0x0000003a1858723c */ /* 0x040ff00000041878 */
[C---:B------:R-:W-:Y:S08]  /*3090*/  HMMA.16816.F32.BF16 R84, R24.reuse, R52, R152 ;  /* 0x000000341854723c */ /* 0x040ff00000041898 */
[----:B------:R-:W-:Y:S01]  /*30a0*/  HMMA.16816.F32.BF16 R72, R24, R54, R8 ;  /* 0x000000361848723c */ /* 0x000fe20000041808 */
[----:B------:R-:W4:Y:S04]  /*30b0*/  LDSM.16.M88.4 R24, [R215+0x8000] ;  /* 0x00800000d718783b */ /* 0x000f280000000200 */
[----:B------:R-:W5:Y:S03]  /*30c0*/  LDSM.16.M88.4 R8, [R217+0x5000] ;  /* 0x00500000d908783b */ /* 0x000f660000000200 */
[C---:B------:R-:W-:Y:S08]  /*30d0*/  HMMA.16816.F32.BF16 R68, R28.reuse, R50, R144 ;  /* 0x000000321c44723c */ /* 0x040ff00000041890 */
[C---:B------:R-:W-:Y:S08]  /*30e0*/  HMMA.16816.F32.BF16 R76, R28.reuse, R60, R140 ;  /* 0x0000003c1c4c723c */ /* 0x040ff0000004188c */
[C---:B------:R-:W-:Y:S08]  /*30f0*/  HMMA.16816.F32.BF16 R80, R28.reuse, R62, R80 ;  /* 0x0000003e1c50723c */ /* 0x040ff00000041850 */
[C---:B------:R-:W-:Y:S08]  /*3100*/  HMMA.16816.F32.BF16 R64, R28.reuse, R56, R136 ;  /* 0x000000381c40723c */ /* 0x040ff00000041888 */
[C---:B------:R-:W-:Y:S08]  /*3110*/  HMMA.16816.F32.BF16 R60, R28.reuse, R58, R132 ;  /* 0x0000003a1c3c723c */ /* 0x040ff00000041884 */
[C---:B------:R-:W-:Y:S08]  /*3120*/  HMMA.16816.F32.BF16 R56, R28.reuse, R52, R128 ;  /* 0x000000341c38723c */ /* 0x040ff00000041880 */
[----:B------:R-:W-:Y:S08]  /*3130*/  HMMA.16816.F32.BF16 R116, R28, R54, R116 ;  /* 0x000000361c74723c */ /* 0x000ff00000041874 */
[-C--:B-1----:R-:W-:Y:S08]  /*3140*/  HMMA.16816.F32.BF16 R28, R20, R40.reuse, R108 ;  /* 0x00000028141c723c */ /* 0x082ff0000004186c */
[C---:B--2---:R-:W-:Y:S08]  /*3150*/  HMMA.16816.F32.BF16 R48, R16.reuse, R40, R112 ;  /* 0x000000281030723c */ /* 0x044ff00000041870 */
[-C--:B------:R-:W-:Y:S08]  /*3160*/  HMMA.16816.F32.BF16 R52, R16, R42.reuse, R104 ;  /* 0x0000002a1034723c */ /* 0x080ff00000041868 */
[C---:B------:R-:W-:Y:S08]  /*3170*/  HMMA.16816.F32.BF16 R40, R20.reuse, R42, R68 ;  /* 0x0000002a1428723c */ /* 0x040ff00000041844 */
[C---:B---3--:R-:W-:Y:S08]  /*3180*/  HMMA.16816.F32.BF16 R68, R20.reuse, R36, R76 ;  /* 0x000000241444723c */ /* 0x048ff0000004184c */
[----:B------:R-:W-:Y:S08]  /*3190*/  HMMA.16816.F32.BF16 R76, R20, R44, R56 ;  /* 0x0000002c144c723c */ /* 0x000ff00000041838 */
[----:B----4-:R-:W-:Y:S01]  /*31a0*/  HMMA.16816.F32.BF16 R56, R12, R24, R28 ;  /* 0x000000180c38723c */ /* 0x010fe2000004181c */
[----:B------:R-:W1:Y:S07]  /*31b0*/  LDSM.16.M88.4 R28, [R215+0x8400] ;  /* 0x00840000d71c783b */ /* 0x000e6e0000000200 */
[C---:B------:R-:W-:Y:S07]  /*31c0*/  HMMA.16816.F32.BF16 R100, R16.reuse, R36, R100 ;  /* 0x000000241064723c */ /* 0x040fee0000041864 */
[----:B------:R-:W-:Y:S01]  /*31d0*/  IMNMX R37, R124, UR8, PT ;  /* 0x000000087c257c17 */ /* 0x000fe2000b800200 */
[----:B------:R-:W-:Y:S01]  /*31e0*/  HMMA.16816.F32.BF16 R96, R16, R38, R96 ;  /* 0x000000261060723c */ /* 0x000fe20000041860 */
[----:B------:R-:W-:-:S07]  /*31f0*/  IMNMX R36, R7, UR8, PT ;  /* 0x0000000807247c17 */ /* 0x000fce000b800200 */
[C---:B------:R-:W-:Y:S08]  /*3200*/  HMMA.16816.F32.BF16 R92, R16.reuse, R32, R92 ;  /* 0x00000020105c723c */ /* 0x040ff0000004185c */
[C---:B------:R-:W-:Y:S08]  /*3210*/  HMMA.16816.F32.BF16 R88, R16.reuse, R34, R88 ;  /* 0x000000221058723c */ /* 0x040ff00000041858 */
[C---:B------:R-:W-:Y:S08]  /*3220*/  HMMA.16816.F32.BF16 R84, R16.reuse, R44, R84 ;  /* 0x0000002c1054723c */ /* 0x040ff00000041854 */
[----:B------:R-:W-:Y:S07]  /*3230*/  HMMA.16816.F32.BF16 R104, R16, R46, R72 ;  /* 0x0000002e1068723c */ /* 0x000fee0000041848 */
[----:B------:R-:W-:Y:S01]  /*3240*/  IMAD R19, R0, 0x40, R157 ;  /* 0x0000004000137824 */ /* 0x000fe200078e029d */
[----:B------:R-:W-:Y:S04]  /*3250*/  HMMA.16816.F32.BF16 R72, R20, R34, R60 ;  /* 0x000000221448723c */ /* 0x000fe8000004183c */
[----:B------:R-:W-:-:S04]  /*3260*/  IADD3 R0, R19, 0x1, RZ ;  /* 0x0000000113007810 */ /* 0x000fc80007ffe0ff */
[----:B-----5:R-:W-:Y:S01]  /*3270*/  HMMA.16816.F32.BF16 R60, R8, R24, R48 ;  /* 0x00000018083c723c */ /* 0x020fe20000041830 */
[----:B------:R-:W2:Y:S01]  /*3280*/  I2F R4, R0 ;  /* 0x0000000000047306 */ /* 0x000ea20000201400 */
[C---:B------:R-:W-:Y:S02]  /*3290*/  ISETP.GE.AND P1, PT, R0.reuse, R37, PT ;  /* 0x000000250000720c */ /* 0x040fe40003f26270 */
[----:B------:R-:W-:-:S04]  /*32a0*/  ISETP.GE.AND P0, PT, R0, R36, PT ;  /* 0x000000240000720c */ /* 0x000fc80003f06270 */
[----:B------:R-:W-:Y:S08]  /*32b0*/  HMMA.16816.F32.BF16 R40, R12, R26, R40 ;  /* 0x0000001a0c28723c */ /* 0x000ff00000041828 */
[----:B------:R-:W-:Y:S01]  /*32c0*/  HMMA.16816.F32.BF16 R80, R20, R38, R80 ;  /* 0x000000261450723c */ /* 0x000fe20000041850 */
[C---:B--2---:R-:W-:Y:S02]  /*32d0*/  FFMA.FTZ R7, R4.reuse, UR4, R57 ;  /* 0x0000000404077c23 */ /* 0x044fe40008010039 */
[----:B------:R-:W-:-:S03]  /*32e0*/  FFMA.FTZ R17, R4, UR4, R59 ;  /* 0x0000000404117c23 */ /* 0x000fc6000801003b */
[----:B------:R-:W-:Y:S02]  /*32f0*/  FSEL R135, R7, -INF , !P1 ;  /* 0xff80000007877808 */ /* 0x000fe40004800000 */
[----:B------:R-:W-:Y:S01]  /*3300*/  IMNMX R38, R2, UR8, PT ;  /* 0x0000000802267c17 */ /* 0x000fe2000b800200 */
[----:B------:R-:W-:Y:S01]  /*3310*/  HMMA.16816.F32.BF16 R52, R8, R26, R52 ;  /* 0x0000001a0834723c */ /* 0x000fe20000041834 */
[C---:B------:R-:W-:Y:S01]  /*3320*/  IADD3 R2, R19.reuse, 0x8, RZ ;  /* 0x0000000813027810 */ /* 0x040fe20007ffe0ff */
[----:B------:R-:W-:Y:S01]  /*3330*/  FFMA.FTZ R16, R4, UR4, R61 ;  /* 0x0000000404107c23 */ /* 0x000fe2000801003d */
[----:B------:R-:W-:Y:S02]  /*3340*/  IMNMX R39, R6, UR8, PT ;  /* 0x0000000806277c17 */ /* 0x000fe4000b800200 */
[----:B------:R2:W3:Y:S01]  /*3350*/  I2F R6, R2 ;  /* 0x0000000200067306 */ /* 0x0004e20000201400 */
[C---:B------:R-:W-:Y:S02]  /*3360*/  ISETP.GE.AND P2, PT, R0.reuse, R38, PT ;  /* 0x000000260000720c */ /* 0x040fe40003f46270 */
[----:B------:R-:W-:Y:S01]  /*3370*/  ISETP.GE.AND P4, PT, R0, R39, PT ;  /* 0x000000270000720c */ /* 0x000fe20003f86270 */
[----:B-1----:R-:W-:Y:S01]  /*3380*/  HMMA.16816.F32.BF16 R48, R12, R28, R68 ;  /* 0x0000001c0c30723c */ /* 0x002fe20000041844 */
[----:B------:R-:W-:-:S02]  /*3390*/  IADD3 R0, R19, 0x9, RZ ;  /* 0x0000000913007810 */ /* 0x000fc40007ffe0ff */
[C---:B------:R-:W-:Y:S02]  /*33a0*/  ISETP.GE.AND P6, PT, R2.reuse, R37, PT ;  /* 0x000000250200720c */ /* 0x040fe40003fc6270 */
[C---:B------:R-:W-:Y:S02]  /*33b0*/  ISETP.GE.AND P5, PT, R2.reuse, R36, PT ;  /* 0x000000240200720c */ /* 0x040fe40003fa6270 */
[C---:B------:R-:W-:Y:S01]  /*33c0*/  ISETP.GE.AND P3, PT, R2.reuse, R39, PT ;  /* 0x000000270200720c */ /* 0x040fe20003f66270 */
[C---:B------:R-:W-:Y:S01]  /*33d0*/  HMMA.16816.F32.BF16 R64, R20.reuse, R32, R64 ;  /* 0x000000201440723c */ /* 0x040fe20000041840 */
[----:B------:R-:W-:Y:S01]  /*33e0*/  ISETP.GE.AND P1, PT, R2, R38, PT ;  /* 0x000000260200720c */ /* 0x000fe20003f26270 */
[----:B------:R-:W1:Y:S01]  /*33f0*/  LDSM.16.M88.4 R32, [R215+0x8800] ;  /* 0x00880000d720783b */ /* 0x000e620000000200 */
[----:B------:R-:W-:Y:S01]  /*3400*/  FSEL R146, R17, -INF , !P0 ;  /* 0xff80000011927808 */ /* 0x000fe20004000000 */
[----:B--2---:R-:W-:Y:S01]  /*3410*/  FFMA.FTZ R2, R4, UR4, R63 ;  /* 0x0000000404027c23 */ /* 0x004fe2000801003f */
[----:B------:R-:W-:Y:S01]  /*3420*/  FSEL R57, R16, -INF , !P4 ;  /* 0xff80000010397808 */ /* 0x000fe20006000000 */
[----:B------:R-:W2:Y:S01]  /*3430*/  I2F R4, R0 ;  /* 0x0000000000047306 */ /* 0x000ea20000201400 */
[----:B---3--:R-:W-:Y:S01]  /*3440*/  FFMA.FTZ R7, R6, UR4, R40 ;  /* 0x0000000406077c23 */ /* 0x008fe20008010028 */
[----:B------:R-:W-:Y:S01]  /*3450*/  HMMA.16816.F32.BF16 R116, R20, R46, R116 ;  /* 0x0000002e1474723c */ /* 0x000fe20000041874 */
[----:B------:R-:W-:Y:S01]  /*3460*/  FSEL R59, R2, -INF , !P2 ;  /* 0xff800000023b7808 */ /* 0x000fe20005000000 */
[C---:B------:R-:W-:Y:S01]  /*3470*/  FFMA.FTZ R17, R6.reuse, UR4, R52 ;  /* 0x0000000406117c23 */ /* 0x040fe20008010034 */
[----:B------:R-:W-:Y:S01]  /*3480*/  IADD3 R2, R19, 0x10, RZ ;  /* 0x0000001013027810 */ /* 0x000fe20007ffe0ff */
[C---:B------:R-:W-:Y:S01]  /*3490*/  FFMA.FTZ R18, R6.reuse, UR4, R42 ;  /* 0x0000000406127c23 */ /* 0x040fe2000801002a */
[----:B------:R-:W-:Y:S01]  /*34a0*/  FSEL R144, R7, -INF , !P6 ;  /* 0xff80000007907808 */ /* 0x000fe20007000000 */
[----:B------:R-:W-:Y:S01]  /*34b0*/  FFMA.FTZ R6, R6, UR4, R54 ;  /* 0x0000000406067c23 */ /* 0x000fe20008010036 */
[----:B------:R-:W3:Y:S01]  /*34c0*/  I2F R7, R2 ;  /* 0x0000000200077306 */ /* 0x000ee20000201400 */
[----:B------:R-:W-:Y:S01]  /*34d0*/  HMMA.16816.F32.BF16 R44, R8, R28, R100 ;  /* 0x0000001c082c723c */ /* 0x000fe20000041864 */
[----:B------:R-:W-:-:S02]  /*34e0*/  ISETP.GE.AND P0, PT, R0, R37, PT ;  /* 0x000000250000720c */ /* 0x000fc40003f06270 */
[C---:B------:R-:W-:Y:S02]  /*34f0*/  ISETP.GE.AND P4, PT, R0.reuse, R36, PT ;  /* 0x000000240000720c */ /* 0x040fe40003f86270 */
[----:B------:R-:W-:Y:S01]  /*3500*/  ISETP.GE.AND P2, PT, R0, R39, PT ;  /* 0x000000270000720c */ /* 0x000fe20003f46270 */
[----:B--2---:R-:W-:Y:S01]  /*3510*/  FFMA.FTZ R16, R4, UR4, R41 ;  /* 0x0000000404107c23 */ /* 0x004fe20008010029 */
[----:B------:R-:W-:Y:S01]  /*3520*/  ISETP.GE.AND P6, PT, R0, R38, PT ;  /* 0x000000260000720c */ /* 0x000fe20003fc6270 */
[-C--:B------:R-:W-:Y:S01]  /*3530*/  HMMA.16816.F32.BF16 R24, R12, R30.reuse, R80 ;  /* 0x0000001e0c18723c */ /* 0x080fe20000041850 */
[----:B------:R-:W-:Y:S01]  /*3540*/  IADD3 R0, R19, 0x11, RZ ;  /* 0x0000001113007810 */ /* 0x000fe20007ffe0ff */
[----:B------:R-:W-:Y:S01]  /*3550*/  FFMA.FTZ R20, R4, UR4, R43 ;  /* 0x0000000404147c23 */ /* 0x000fe2000801002b */
[----:B------:R-:W-:Y:S02]  /*3560*/  FSEL R54, R6, -INF , !P1 ;  /* 0xff80000006367808 */ /* 0x000fe40004800000 */
[----:B------:R-:W-:Y:S01]  /*3570*/  FSEL R145, R18, -INF , !P5 ;  /* 0xff80000012917808 */ /* 0x000fe20006800000 */
[----:B------:R-:W2:Y:S01]  /*3580*/  I2F R6, R0 ;  /* 0x0000000000067306 */ /* 0x000ea20000201400 */
[----:B------:R-:W-:Y:S01]  /*3590*/  FSEL R52, R17, -INF , !P3 ;  /* 0xff80000011347808 */ /* 0x000fe20005800000 */
[----:B------:R-:W-:Y:S01]  /*35a0*/  HMMA.16816.F32.BF16 R28, R8, R30, R96 ;  /* 0x0000001e081c723c */ /* 0x000fe20000041860 */
[----:B------:R-:W-:Y:S01]  /*35b0*/  FSEL R138, R16, -INF , !P0 ;  /* 0xff800000108a7808 */ /* 0x000fe20004000000 */
[----:B------:R-:W-:Y:S01]  /*35c0*/  FFMA.FTZ R16, R4, UR4, R53 ;  /* 0x0000000404107c23 */ /* 0x000fe20008010035 */
[C---:B------:R-:W-:Y:S01]  /*35d0*/  ISETP.GE.AND P5, PT, R2.reuse, R37, PT ;  /* 0x000000250200720c */ /* 0x040fe20003fa6270 */
[----:B---3--:R-:W-:Y:S01]  /*35e0*/  FFMA.FTZ R18, R7, UR4, R50 ;  /* 0x0000000407127c23 */ /* 0x008fe20008010032 */
[----:B------:R-:W-:-:S02]  /*35f0*/  ISETP.GE.AND P3, PT, R2, R36, PT ;  /* 0x000000240200720c */ /* 0x000fc40003f66270 */
[C---:B------:R-:W-:Y:S01]  /*3600*/  ISETP.GE.AND P1, PT, R2.reuse, R39, PT ;  /* 0x000000270200720c */ /* 0x040fe20003f26270 */
[C---:B------:R-:W-:Y:S01]  /*3610*/  FFMA.FTZ R17, R7.reuse, UR4, R44 ;  /* 0x0000000407117c23 */ /* 0x040fe2000801002c */
[----:B------:R-:W-:Y:S01]  /*3620*/  ISETP.GE.AND P0, PT, R2, R38, PT ;  /* 0x000000260200720c */ /* 0x000fe20003f06270 */
[----:B------:R-:W-:Y:S01]  /*3630*/  FFMA.FTZ R2, R4, UR4, R55 ;  /* 0x0000000404027c23 */ /* 0x000fe20008010037 */
[----:B------:R-:W-:Y:S01]  /*3640*/  FSEL R139, R20, -INF , !P4 ;  /* 0xff800000148b7808 */ /* 0x000fe20006000000 */
[C---:B------:R-:W-:Y:S01]  /*3650*/  FFMA.FTZ R4, R7.reuse, UR4, R48 ;  /* 0x0000000407047c23 */ /* 0x040fe20008010030 */
[----:B------:R-:W-:Y:S01]  /*3660*/  FSEL R48, R16, -INF , !P2 ;  /* 0xff80000010307808 */ /* 0x000fe20005000000 */
[----:B------:R-:W-:Y:S01]  /*3670*/  FFMA.FTZ R7, R7, UR4, R46 ;  /* 0x0000000407077c23 */ /* 0x000fe2000801002e */
[----:B------:R-:W-:Y:S01]  /*3680*/  FSEL R53, R2, -INF , !P6 ;  /* 0xff80000002357808 */ /* 0x000fe20007000000 */
[C---:B--2---:R-:W-:Y:S01]  /*3690*/  FFMA.FTZ R16, R6.reuse, UR4, R49 ;  /* 0x0000000406107c23 */ /* 0x044fe20008010031 */
[----:B------:R-:W-:Y:S01]  /*36a0*/  IADD3 R2, R19, 0x18, RZ ;  /* 0x0000001813027810 */ /* 0x000fe20007ffe0ff */
[----:B------:R-:W-:Y:S01]  /*36b0*/  FFMA.FTZ R20, R6, UR4, R51 ;  /* 0x0000000406147c23 */ /* 0x000fe20008010033 */
[----:B------:R-:W-:Y:S01]  /*36c0*/  FSEL R157, R4, -INF , !P5 ;  /* 0xff800000049d7808 */ /* 0x000fe20006800000 */
[----:B-1----:R-:W-:Y:S01]  /*36d0*/  HMMA.16816.F32.BF16 R40, R8, R32, R92 ;  /* 0x000000200828723c */ /* 0x002fe2000004185c */
[----:B------:R-:W1:Y:S01]  /*36e0*/  I2F R4, R2 ;  /* 0x0000000200047306 */ /* 0x000e620000201400 */
[----:B------:R-:W-:-:S02]  /*36f0*/  ISETP.GE.AND P4, PT, R0, R37, PT ;  /* 0x000000250000720c */ /* 0x000fc40003f86270 */
[C---:B------:R-:W-:Y:S02]  /*3700*/  ISETP.GE.AND P2, PT, R0.reuse, R36, PT ;  /* 0x000000240000720c */ /* 0x040fe40003f46270 */
[C---:B------:R-:W-:Y:S02]  /*3710*/  ISETP.GE.AND P6, PT, R0.reuse, R39, PT ;  /* 0x000000270000720c */ /* 0x040fe40003fc6270 */
[----:B------:R-:W-:Y:S02]  /*3720*/  ISETP.GE.AND P5, PT, R0, R38, PT ;  /* 0x000000260000720c */ /* 0x000fe40003fa6270 */
[----:B------:R-:W-:Y:S02]  /*3730*/  IADD3 R0, R19, 0x19, RZ ;  /* 0x0000001913007810 */ /* 0x000fe40007ffe0ff */
[----:B------:R-:W-:Y:S02]  /*3740*/  FSEL R159, R18, -INF , !P3 ;  /* 0xff800000129f7808 */ /* 0x000fe40005800000 */
[----:B------:R-:W-:-:S02]  /*3750*/  FSEL R55, R17, -INF , !P1 ;  /* 0xff80000011377808 */ /* 0x000fc40004800000 */
[----:B------:R-:W-:Y:S01]  /*3760*/  FSEL R68, R7, -INF , !P0 ;  /* 0xff80000007447808 */ /* 0x000fe20004000000 */
[----:B-1----:R-:W-:Y:S01]  /*3770*/  FFMA.FTZ R7, R4, UR4, R24 ;  /* 0x0000000404077c23 */ /* 0x002fe20008010018 */
[----:B------:R-:W-:Y:S01]  /*3780*/  FSEL R155, R16, -INF , !P4 ;  /* 0xff800000109b7808 */ /* 0x000fe20006000000 */
[----:B------:R-:W-:Y:S01]  /*3790*/  FFMA.FTZ R16, R6, UR4, R45 ;  /* 0x0000000406107c23 */ /* 0x000fe2000801002d */
[----:B------:R-:W-:Y:S01]  /*37a0*/  ISETP.GE.AND P3, PT, R2, R37, PT ;  /* 0x000000250200720c */ /* 0x000fe20003f66270 */
[----:B------:R-:W-:Y:S01]  /*37b0*/  FFMA.FTZ R17, R4, UR4, R28 ;  /* 0x0000000404117c23 */ /* 0x000fe2000801001c */
[----:B------:R-:W-:Y:S01]  /*37c0*/  ISETP.GE.AND P1, PT, R2, R36, PT ;  /* 0x000000240200720c */ /* 0x000fe20003f26270 */
[----:B------:R-:W-:Y:S01]  /*37d0*/  FFMA.FTZ R18, R4, UR4, R26 ;  /* 0x0000000404127c23 */ /* 0x000fe2000801001a */
[C---:B------:R-:W-:Y:S02]  /*37e0*/  ISETP.GE.AND P0, PT, R2.reuse, R39, PT ;  /* 0x000000270200720c */ /* 0x040fe40003f06270 */
[----:B------:R-:W-:Y:S01]  /*37f0*/  ISETP.GE.AND P4, PT, R2, R38, PT ;  /* 0x000000260200720c */ /* 0x000fe20003f86270 */
[----:B------:R-:W-:Y:S01]  /*3800*/  FFMA.FTZ R2, R6, UR4, R47 ;  /* 0x0000000406027c23 */ /* 0x000fe2000801002f */
[----:B------:R-:W-:Y:S01]  /*3810*/  FSEL R154, R7, -INF , !P3 ;  /* 0xff800000079a7808 */ /* 0x000fe20005800000 */
[----:B------:R-:W1:Y:S01]  /*3820*/  I2F R6, R0 ;  /* 0x0000000000067306 */ /* 0x000e620000201400 */
[----:B------:R-:W-:Y:S01]  /*3830*/  HMMA.16816.F32.BF16 R44, R12, R32, R64 ;  /* 0x000000200c2c723c */ /* 0x000fe20000041840 */
[----:B------:R-:W-:Y:S01]  /*3840*/  FFMA.FTZ R7, R4, UR4, R30 ;  /* 0x0000000404077c23 */ /* 0x000fe2000801001e */
[----:B------:R-:W-:-:S02]  /*3850*/  FSEL R158, R20, -INF , !P2 ;  /* 0xff800000149e7808 */ /* 0x000fc40005000000 */
[----:B------:R-:W-:Y:S02]  /*3860*/  FSEL R51, R16, -INF , !P6 ;  /* 0xff80000010337808 */ /* 0x000fe40007000000 */
[----:B------:R-:W-:Y:S02]  /*3870*/  ISETP.GE.AND P2, PT, R0, R37, PT ;  /* 0x000000250000720c */ /* 0x000fe40003f46270 */
[----:B------:R-:W-:Y:S02]  /*3880*/  FSEL R66, R2, -INF , !P5 ;  /* 0xff80000002427808 */ /* 0x000fe40006800000 */
[C---:B------:R-:W-:Y:S02]  /*3890*/  IADD3 R2, R19.reuse, 0x20, RZ ;  /* 0x0000002013027810 */ /* 0x040fe40007ffe0ff */
[----:B------:R-:W-:Y:S02]  /*38a0*/  ISETP.GE.AND P6, PT, R0, R36, PT ;  /* 0x000000240000720c */ /* 0x000fe40003fc6270 */
[----:B------:R-:W2:Y:S01]  /*38b0*/  I2F R4, R2 ;  /* 0x0000000200047306 */ /* 0x000ea20000201400 */
[----:B-1----:R-:W-:Y:S01]  /*38c0*/  FFMA.FTZ R16, R6, UR4, R25 ;  /* 0x0000000406107c23 */ /* 0x002fe20008010019 */
[----:B------:R-:W-:Y:S01]  /*38d0*/  ISETP.GE.AND P5, PT, R0, R39, PT ;  /* 0x000000270000720c */ /* 0x000fe20003fa6270 */
[----:B------:R-:W-:Y:S01]  /*38e0*/  FFMA.FTZ R20, R6, UR4, R27 ;  /* 0x0000000406147c23 */ /* 0x000fe2000801001b */
[----:B------:R-:W-:Y:S01]  /*38f0*/  ISETP.GE.AND P3, PT, R0, R38, PT ;  /* 0x000000260000720c */ /* 0x000fe20003f66270 */
[----:B------:R-:W1:Y:S01]  /*3900*/  LDSM.16.M88.4 R24, [R215+0x8c00] ;  /* 0x008c0000d718783b */ /* 0x000e620000000200 */
[----:B------:R-:W-:Y:S01]  /*3910*/  IADD3 R0, R19, 0x21, RZ ;  /* 0x0000002113007810 */ /* 0x000fe20007ffe0ff */
[----:B------:R-:W-:-:S04]  /*3920*/  DEPBAR.LE SB0, 0x0 ;  /* 0x000080000000791a */ /* 0x000fc80000000000 */
[----:B------:R-:W-:Y:S02]  /*3930*/  FSEL R153, R18, -INF , !P1 ;  /* 0xff80000012997808 */ /* 0x000fe40004800000 */
[----:B------:R-:W-:Y:S02]  /*3940*/  FSEL R50, R17, -INF , !P0 ;  /* 0xff80000011327808 */ /* 0x000fe40004000000 */
[----:B------:R-:W-:Y:S01]  /*3950*/  FSEL R65, R7, -INF , !P4 ;  /* 0xff80000007417808 */ /* 0x000fe20006000000 */
[----:B--2---:R-:W-:Y:S01]  /*3960*/  FFMA.FTZ R7, R4, UR4, R44 ;  /* 0x0000000404077c23 */ /* 0x004fe2000801002c */
[----:B------:R-:W-:Y:S01]  /*3970*/  FSEL R147, R16, -INF , !P2 ;  /* 0xff80000010937808 */ /* 0x000fe20005000000 */
[----:B------:R-:W-:Y:S01]  /*3980*/  FFMA.FTZ R16, R6, UR4, R29 ;  /* 0x0000000406107c23 */ /* 0x000fe2000801001d */
[----:B------:R-:W-:Y:S01]  /*3990*/  ISETP.GE.AND P1, PT, R2, R37, PT ;  /* 0x000000250200720c */ /* 0x000fe20003f26270 */
[----:B------:R-:W-:Y:S01]  /*39a0*/  FFMA.FTZ R6, R6, UR4, R31 ;  /* 0x0000000406067c23 */ /* 0x000fe2000801001f */
[----:B------:R-:W-:Y:S01]  /*39b0*/  ISETP.GE.AND P0, PT, R2, R36, PT ;  /* 0x000000240200720c */ /* 0x000fe20003f06270 */
[----:B------:R-:W-:Y:S01]  /*39c0*/  FFMA.FTZ R17, R4, UR4, R46 ;  /* 0x0000000404117c23 */ /* 0x000fe2000801002e */
[C---:B------:R-:W-:Y:S01]  /*39d0*/  ISETP.GE.AND P4, PT, R2.reuse, R39, PT ;  /* 0x000000270200720c */ /* 0x040fe20003f86270 */
[----:B------:R-:W-:Y:S01]  /*39e0*/  BAR.SYNC.DEFER_BLOCKING 0x0 ;  /* 0x0000000000007b1d */ /* 0x000fe20000010000 */
[----:B------:R-:W-:-:S02]  /*39f0*/  ISETP.GE.AND P2, PT, R2, R38, PT ;  /* 0x000000260200720c */ /* 0x000fc40003f46270 */
[----:B------:R-:W-:Y:S02]  /*3a00*/  FSEL R152, R20, -INF , !P6 ;  /* 0xff80000014987808 */ /* 0x000fe40007000000 */
[-C--:B------:R-:W-:Y:S01]  /*3a10*/  HMMA.16816.F32.BF16 R20, R12, R34.reuse, R72 ;  /* 0x000000220c14723c */ /* 0x080fe20000041848 */
[----:B------:R-:W2:Y:S01]  /*3a20*/  I2F R2, R0 ;  /* 0x0000000000027306 */ /* 0x000ea20000201400 */
[----:B------:R-:W-:Y:S01]  /*3a30*/  FSEL R49, R16, -INF , !P5 ;  /* 0xff80000010317808 */ /* 0x000fe20006800000 */
[----:B------:R-:W-:Y:S01]  /*3a40*/  FFMA.FTZ R16, R4, UR4, R40 ;  /* 0x0000000404107c23 */ /* 0x000fe20008010028 */
[----:B------:R-:W-:Y:S01]  /*3a50*/  FSEL R64, R6, -INF , !P3 ;  /* 0xff80000006407808 */ /* 0x000fe20005800000 */
[----:B------:R-:W-:Y:S01]  /*3a60*/  FFMA.FTZ R6, R4, UR4, R42 ;  /* 0x0000000404067c23 */ /* 0x000fe2000801002a */
[----:B------:R-:W-:Y:S02]  /*3a70*/  FSEL R239, R7, -INF , !P1 ;  /* 0xff80000007ef7808 */ /* 0x000fe40004800000 */
[C---:B------:R-:W-:Y:S01]  /*3a80*/  ISETP.GE.AND P6, PT, R0.reuse, R37, PT ;  /* 0x000000250000720c */ /* 0x040fe20003fc6270 */
[----:B------:R-:W-:Y:S01]  /*3a90*/  HMMA.16816.F32.BF16 R32, R8, R34, R88 ;  /* 0x000000220820723c */ /* 0x000fe20000041858 */
[----:B------:R-:W-:-:S02]  /*3aa0*/  ISETP.GE.AND P5, PT, R0, R36, PT ;  /* 0x000000240000720c */ /* 0x000fc40003fa6270 */
[C---:B------:R-:W-:Y:S02]  /*3ab0*/  ISETP.GE.AND P3, PT, R0.reuse, R39, PT ;  /* 0x000000270000720c */ /* 0x040fe40003f66270 */
[----:B------:R-:W-:Y:S02]  /*3ac0*/  ISETP.GE.AND P1, PT, R0, R38, PT ;  /* 0x000000260000720c */ /* 0x000fe40003f26270 */
[----:B------:R-:W-:Y:S01]  /*3ad0*/  FSEL R242, R17, -INF , !P0 ;  /* 0xff80000011f27808 */ /* 0x000fe20004000000 */
[C---:B--2---:R-:W-:Y:S01]  /*3ae0*/  FFMA.FTZ R7, R2.reuse, UR4, R45 ;  /* 0x0000000402077c23 */ /* 0x044fe2000801002d */
[----:B------:R-:W-:Y:S01]  /*3af0*/  IADD3 R0, R19, 0x28, RZ ;  /* 0x0000002813007810 */ /* 0x000fe20007ffe0ff */
[----:B------:R-:W-:Y:S01]  /*3b00*/  FFMA.FTZ R18, R2, UR4, R47 ;  /* 0x0000000402127c23 */ /* 0x000fe2000801002f */
[----:B------:R-:W-:Y:S01]  /*3b10*/  FSEL R191, R16, -INF , !P4 ;  /* 0xff80000010bf7808 */ /* 0x000fe20006000000 */
[----:B------:R-:W-:Y:S01]  /*3b20*/  FFMA.FTZ R16, R2, UR4, R41 ;  /* 0x0000000402107c23 */ /* 0x000fe20008010029 */
[----:B------:R-:W2:Y:S01]  /*3b30*/  I2F R4, R0 ;  /* 0x0000000000047306 */ /* 0x000ea20000201400 */
[----:B------:R-:W-:Y:S01]  /*3b40*/  FSEL R226, R6, -INF , !P2 ;  /* 0xff80000006e27808 */ /* 0x000fe20005000000 */
[----:B------:R-:W-:Y:S01]  /*3b50*/  FFMA.FTZ R6, R2, UR4, R43 ;  /* 0x0000000402067c23 */ /* 0x000fe2000801002b */
[----:B------:R-:W-:Y:S01]  /*3b60*/  FSEL R236, R7, -INF , !P6 ;  /* 0xff80000007ec7808 */ /* 0x000fe20007000000 */
[----:B-1----:R-:W-:Y:S01]  /*3b70*/  HMMA.16816.F32.BF16 R44, R12, R24, R76 ;  /* 0x000000180c2c723c */ /* 0x002fe2000004184c */
[----:B------:R-:W-:-:S02]  /*3b80*/  ISETP.GE.AND P0, PT, R0, R37, PT ;  /* 0x000000250000720c */ /* 0x000fc40003f06270 */
[C---:B------:R-:W-:Y:S02]  /*3b90*/  ISETP.GE.AND P4, PT, R0.reuse, R36, PT ;  /* 0x000000240000720c */ /* 0x040fe40003f86270 */
[C---:B------:R-:W-:Y:S02]  /*3ba0*/  ISETP.GE.AND P2, PT, R0.reuse, R39, PT ;  /* 0x000000270000720c */ /* 0x040fe40003f46270 */
[----:B------:R-:W-:Y:S01]  /*3bb0*/  ISETP.GE.AND P6, PT, R0, R38, PT ;  /* 0x000000260000720c */ /* 0x000fe20003fc6270 */
[----:B------:R-:W-:Y:S01]  /*3bc0*/  HMMA.16816.F32.BF16 R40, R8, R24, R84 ;  /* 0x000000180828723c */ /* 0x000fe20000041854 */
[----:B------:R-:W-:Y:S02]  /*3bd0*/  FSEL R241, R18, -INF , !P5 ;  /* 0xff80000012f17808 */ /* 0x000fe40006800000 */
[----:B------:R-:W-:Y:S01]  /*3be0*/  FSEL R190, R16, -INF , !P3 ;  /* 0xff80000010be7808 */ /* 0x000fe20005800000 */
[C---:B--2---:R-:W-:Y:S01]  /*3bf0*/  FFMA.FTZ R7, R4.reuse, UR4, R20 ;  /* 0x0000000404077c23 */ /* 0x044fe20008010014 */
[----:B------:R-:W-:Y:S01]  /*3c00*/  IADD3 R0, R19, 0x29, RZ ;  /* 0x0000002913007810 */ /* 0x000fe20007ffe0ff */
[----:B------:R-:W-:Y:S01]  /*3c10*/  FFMA.FTZ R17, R4, UR4, R32 ;  /* 0x0000000404117c23 */ /* 0x000fe20008010020 */
[----:B------:R-:W-:Y:S01]  /*3c20*/  FSEL R224, R6, -INF , !P1 ;  /* 0xff80000006e07808 */ /* 0x000fe20004800000 */
[C---:B------:R-:W-:Y:S01]  /*3c30*/  FFMA.FTZ R6, R4.reuse, UR4, R22 ;  /* 0x0000000404067c23 */ /* 0x040fe20008010016 */
[----:B------:R-:W1:Y:S01]  /*3c40*/  I2F R2, R0 ;  /* 0x0000000000027306 */ /* 0x000e620000201400 */
[----:B------:R-:W-:Y:S01]  /*3c50*/  FSEL R234, R7, -INF , !P0 ;  /* 0xff80000007ea7808 */ /* 0x000fe20004000000 */
[----:B------:R-:W-:Y:S01]  /*3c60*/  FFMA.FTZ R16, R4, UR4, R34 ;  /* 0x0000000404107c23 */ /* 0x000fe20008010022 */
[C---:B------:R-:W-:Y:S01]  /*3c70*/  ISETP.GE.AND P5, PT, R0.reuse, R37, PT ;  /* 0x000000250000720c */ /* 0x040fe20003fa6270 */
[----:B------:R-:W-:Y:S01]  /*3c80*/  HMMA.16816.F32.BF16 R28, R12, R26, R116 ;  /* 0x0000001a0c1c723c */ /* 0x000fe20000041874 */
[----:B------:R-:W-:-:S02]  /*3c90*/  ISETP.GE.AND P3, PT, R0, R36, PT ;  /* 0x000000240000720c */ /* 0x000fc40003f66270 */
[C---:B------:R-:W-:Y:S02]  /*3ca0*/  ISETP.GE.AND P1, PT, R0.reuse, R39, PT ;  /* 0x000000270000720c */ /* 0x040fe40003f26270 */
[----:B------:R-:W-:Y:S02]  /*3cb0*/  ISETP.GE.AND P0, PT, R0, R38, PT ;  /* 0x000000260000720c */ /* 0x000fe40003f06270 */
[----:B------:R-:W-:Y:S02]  /*3cc0*/  FSEL R232, R6, -INF , !P4 ;  /* 0xff80000006e87808 */ /* 0x000fe40006000000 */
[----:B------:R-:W-:Y:S02]  /*3cd0*/  FSEL R189, R17, -INF , !P2 ;  /* 0xff80000011bd7808 */ /* 0x000fe40005000000 */
[----:B------:R-:W-:Y:S01]  /*3ce0*/  FSEL R225, R16, -INF , !P6 ;  /* 0xff80000010e17808 */ /* 0x000fe20007000000 */
[C---:B-1----:R-:W-:Y:S01]  /*3cf0*/  FFMA.FTZ R4, R2.reuse, UR4, R21 ;  /* 0x0000000402047c23 */ /* 0x042fe20008010015 */
[----:B------:R-:W-:Y:S01]  /*3d00*/  IADD3 R0, R19, 0x30, RZ ;  /* 0x0000003013007810 */ /* 0x000fe20007ffe0ff */
[----:B------:R-:W-:-:S03]  /*3d10*/  FFMA.FTZ R6, R2, UR4, R33 ;  /* 0x0000000402067c23 */ /* 0x000fc60008010021 */
[----:B------:R-:W1:Y:S01]  /*3d20*/  I2F R7, R0 ;  /* 0x0000000000077306 */ /* 0x000e620000201400 */
[----:B------:R-:W-:Y:S01]  /*3d30*/  FSEL R229, R4, -INF , !P5 ;  /* 0xff80000004e57808 */ /* 0x000fe20006800000 */
[----:B------:R-:W-:Y:S01]  /*3d40*/  FFMA.FTZ R4, R2, UR4, R23 ;  /* 0x0000000402047c23 */ /* 0x000fe20008010017 */
[----:B------:R-:W-:Y:S01]  /*3d50*/  ISETP.GE.AND P4, PT, R0, R37, PT ;  /* 0x000000250000720c */ /* 0x000fe20003f86270 */
[----:B------:R-:W-:Y:S01]  /*3d60*/  FFMA.FTZ R2, R2, UR4, R35 ;  /* 0x0000000402027c23 */ /* 0x000fe20008010023 */
[C---:B------:R-:W-:Y:S01]  /*3d70*/  ISETP.GE.AND P2, PT, R0.reuse, R36, PT ;  /* 0x000000240000720c */ /* 0x040fe20003f46270 */
[----:B------:R-:W-:Y:S01]  /*3d80*/  HMMA.16816.F32.BF16 R20, R8, R26, R104 ;  /* 0x0000001a0814723c */ /* 0x000fe20000041868 */
[C---:B------:R-:W-:Y:S02]  /*3d90*/  ISETP.GE.AND P6, PT, R0.reuse, R39, PT ;  /* 0x000000270000720c */ /* 0x040fe40003fc6270 */
[----:B------:R-:W-:Y:S02]  /*3da0*/  ISETP.GE.AND P5, PT, R0, R38, PT ;  /* 0x000000260000720c */ /* 0x000fe40003fa6270 */
[----:B------:R-:W-:-:S02]  /*3db0*/  FSEL R228, R4, -INF , !P3 ;  /* 0xff80000004e47808 */ /* 0x000fc40005800000 */
[----:B------:R-:W-:Y:S02]  /*3dc0*/  FSEL R188, R6, -INF , !P1 ;  /* 0xff80000006bc7808 */ /* 0x000fe40004800000 */
[----:B------:R-:W-:Y:S01]  /*3dd0*/  FSEL R219, R2, -INF , !P0 ;  /* 0xff80000002db7808 */ /* 0x000fe20004000000 */
[----:B-1----:R-:W-:Y:S01]  /*3de0*/  FFMA.FTZ R4, R7, UR4, R44 ;  /* 0x0000000407047c23 */ /* 0x002fe2000801002c */
[----:B------:R-:W-:Y:S01]  /*3df0*/  IADD3 R0, R19, 0x31, RZ ;  /* 0x0000003113007810 */ /* 0x000fe20007ffe0ff */
[C---:B------:R-:W-:Y:S02]  /*3e00*/  FFMA.FTZ R6, R7.reuse, UR4, R46 ;  /* 0x0000000407067c23 */ /* 0x040fe4000801002e */
[C---:B------:R-:W-:Y:S01]  /*3e10*/  FFMA.FTZ R2, R7.reuse, UR4, R42 ;  /* 0x0000000407027c23 */ /* 0x040fe2000801002a */
[----:B------:R1:W2:Y:S01]  /*3e20*/  I2F R12, R0 ;  /* 0x00000000000c7306 */ /* 0x0002a20000201400 */
[----:B------:R-:W-:Y:S01]  /*3e30*/  FSEL R247, R4, -INF , !P4 ;  /* 0xff80000004f77808 */ /* 0x000fe20006000000 */
[----:B------:R-:W-:Y:S01]  /*3e40*/  FFMA.FTZ R4, R7, UR4, R40 ;  /* 0x0000000407047c23 */ /* 0x000fe20008010028 */
[----:B------:R-:W-:-:S02]  /*3e50*/  ISETP.GE.AND P3, PT, R0, R37, PT ;  /* 0x000000250000720c */ /* 0x000fc40003f66270 */
[C---:B------:R-:W-:Y:S02]  /*3e60*/  ISETP.GE.AND P1, PT, R0.reuse, R36, PT ;  /* 0x000000240000720c */ /* 0x040fe40003f26270 */
[C---:B------:R-:W-:Y:S02]  /*3e70*/  ISETP.GE.AND P0, PT, R0.reuse, R39, PT ;  /* 0x000000270000720c */ /* 0x040fe40003f06270 */
[----:B------:R-:W-:Y:S02]  /*3e80*/  ISETP.GE.AND P4, PT, R0, R38, PT ;  /* 0x000000260000720c */ /* 0x000fe40003f86270 */
[----:B------:R-:W-:Y:S02]  /*3e90*/  FSEL R233, R4, -INF , !P6 ;  /* 0xff80000004e97808 */ /* 0x000fe40007000000 */
[----:B------:R-:W-:Y:S01]  /*3ea0*/  I2F R4, R19 ;  /* 0x0000001300047306 */ /* 0x000fe20000201400 */
[----:B------:R-:W-:Y:S02]  /*3eb0*/  FSEL R249, R6, -INF , !P2 ;  /* 0xff80000006f97808 */ /* 0x000fe40005000000 */
[----:B-1----:R-:W-:Y:S01]  /*3ec0*/  IADD3 R0, R19, 0x38, RZ ;  /* 0x0000003813007810 */ /* 0x002fe20007ffe0ff */
[----:B--2---:R-:W-:Y:S01]  /*3ed0*/  FFMA.FTZ R7, R12, UR4, R45 ;  /* 0x000000040c077c23 */ /* 0x004fe2000801002d */
[----:B------:R-:W-:Y:S01]  /*3ee0*/  FSEL R240, R2, -INF , !P5 ;  /* 0xff80000002f07808 */ /* 0x000fe20006800000 */
[----:B------:R-:W-:Y:S01]  /*3ef0*/  FFMA.FTZ R9, R12, UR4, R47 ;  /* 0x000000040c097c23 */ /* 0x000fe2000801002f */
[----:B------:R-:W-:Y:S01]  /*3f00*/  ISETP.GE.AND P2, PT, R0, R37, PT ;  /* 0x000000250000720c */ /* 0x000fe20003f46270 */
[----:B------:R1:W2:Y:S01]  /*3f10*/  I2F R8, R0 ;  /* 0x0000000000087306 */ /* 0x0002a20000201400 */
[----:B------:R-:W-:Y:S01]  /*3f20*/  FSEL R244, R7, -INF , !P3 ;  /* 0xff80000007f47808 */ /* 0x000fe20005800000 */
[----:B------:R-:W-:Y:S01]  /*3f30*/  FFMA.FTZ R2, R12, UR4, R43 ;  /* 0x000000040c027c23 */ /* 0x000fe2000801002b */
[----:B------:R-:W-:-:S02]  /*3f40*/  ISETP.GE.AND P6, PT, R0, R36, PT ;  /* 0x000000240000720c */ /* 0x000fc40003fc6270 */
[C---:B------:R-:W-:Y:S02]  /*3f50*/  ISETP.GE.AND P5, PT, R0.reuse, R39, PT ;  /* 0x000000270000720c */ /* 0x040fe40003fa6270 */
[----:B------:R-:W-:Y:S02]  /*3f60*/  ISETP.GE.AND P3, PT, R0, R38, PT ;  /* 0x000000260000720c */ /* 0x000fe40003f66270 */
[----:B------:R-:W-:Y:S02]  /*3f70*/  FSEL R250, R9, -INF , !P1 ;  /* 0xff80000009fa7808 */ /* 0x000fe40004800000 */
[----:B------:R-:W-:Y:S02]  /*3f80*/  FSEL R237, R2, -INF , !P4 ;  /* 0xff80000002ed7808 */ /* 0x000fe40006000000 */
[C---:B------:R-:W-:Y:S02]  /*3f90*/  ISETP.GE.AND P1, PT, R19.reuse, R37, PT ;  /* 0x000000251300720c */ /* 0x040fe40003f26270 */
[----:B------:R-:W-:Y:S01]  /*3fa0*/  ISETP.GE.AND P4, PT, R19, R39, PT ;  /* 0x000000271300720c */ /* 0x000fe20003f86270 */
[----:B-1----:R-:W-:-:S02]  /*3fb0*/  FFMA.FTZ R0, R12, UR4, R41 ;  /* 0x000000040c007c23 */ /* 0x002fc40008010029 */
[C---:B--2---:R-:W-:Y:S02]  /*3fc0*/  FFMA.FTZ R9, R8.reuse, UR4, R20 ;  /* 0x0000000408097c23 */ /* 0x044fe40008010014 */
[----:B------:R-:W-:Y:S01]  /*3fd0*/  FFMA.FTZ R6, R8, UR4, R28 ;  /* 0x0000000408067c23 */ /* 0x000fe2000801001c */
[----:B------:R-:W-:Y:S01]  /*3fe0*/  FSEL R231, R0, -INF , !P0 ;  /* 0xff80000000e77808 */ /* 0x000fe20004000000 */
[----:B------:R-:W-:Y:S01]  /*3ff0*/  FFMA.FTZ R7, R8, UR4, R22 ;  /* 0x0000000408077c23 */ /* 0x000fe20008010016 */
[----:B------:R-:W-:Y:S02]  /*4000*/  IADD3 R0, R19, 0x39, RZ ;  /* 0x0000003913007810 */ /* 0x000fe40007ffe0ff */
[----:B------:R-:W-:Y:S01]  /*4010*/  FSEL R230, R9, -INF , !P5 ;  /* 0xff80000009e67808 */ /* 0x000fe20006800000 */
[----:B------:R-:W-:Y:S01]  /*4020*/  FFMA.FTZ R9, R4, UR4, R58 ;  /* 0x0000000404097c23 */ /* 0x000fe2000801003a */
[----:B------:R-:W1:Y:S01]  /*4030*/  I2F R2, R0 ;  /* 0x0000000000027306 */ /* 0x000e620000201400 */
[----:B------:R-:W-:-:S02]  /*4040*/  ISETP.GE.AND P0, PT, R19, R36, PT ;  /* 0x000000241300720c */ /* 0x000fc40003f06270 */
[----:B------:R-:W-:Y:S01]  /*4050*/  FSEL R245, R6, -INF , !P2 ;  /* 0xff80000006f57808 */ /* 0x000fe20005000000 */
[----:B------:R-:W-:Y:S01]  /*4060*/  FFMA.FTZ R6, R8, UR4, R30 ;  /* 0x0000000408067c23 */ /* 0x000fe2000801001e */
[----:B------:R-:W-:Y:S01]  /*4070*/  FSEL R133, R9, -INF , !P0 ;  /* 0xff80000009857808 */ /* 0x000fe20004000000 */
[----:B------:R-:W-:Y:S01]  /*4080*/  FFMA.FTZ R8, R4, UR4, R60 ;  /* 0x0000000404087c23 */ /* 0x000fe2000801003c */
[----:B------:R-:W-:Y:S02]  /*4090*/  PLOP3.LUT P0, PT, PT, PT, UP0, 0x80, 0x0 ;  /* 0x000000000000781c */ /* 0x000fe40003f0f008 */
[----:B------:R-:W-:Y:S01]  /*40a0*/  FSEL R248, R6, -INF , !P6 ;  /* 0xff80000006f87808 */ /* 0x000fe20007000000 */
[C---:B------:R-:W-:Y:S01]  /*40b0*/  FFMA.FTZ R6, R4.reuse, UR4, R56 ;  /* 0x0000000404067c23 */ /* 0x040fe20008010038 */
[----:B------:R-:W-:Y:S01]  /*40c0*/  FSEL R238, R7, -INF , !P3 ;  /* 0xff80000007ee7808 */ /* 0x000fe20005800000 */
[----:B------:R-:W-:Y:S01]  /*40d0*/  FFMA.FTZ R4, R4, UR4, R62 ;  /* 0x0000000404047c23 */ /* 0x000fe2000801003e */
[----:B------:R-:W-:-:S02]  /*40e0*/  ISETP.GE.AND P6, PT, R0, R37, PT ;  /* 0x000000250000720c */ /* 0x000fc40003fc6270 */
[----:B------:R-:W-:Y:S01]  /*40f0*/  FSEL R132, R6, -INF , !P1 ;  /* 0xff80000006847808 */ /* 0x000fe20004800000 */
[----:B-1----:R-:W-:Y:S01]  /*4100*/  FFMA.FTZ R7, R2, UR4, R29 ;  /* 0x0000000402077c23 */ /* 0x002fe2000801001d */
[----:B------:R-:W-:Y:S01]  /*4110*/  ISETP.GE.AND P5, PT, R0, R36, PT ;  /* 0x000000240000720c */ /* 0x000fe20003fa6270 */
[----:B------:R-:W-:Y:S01]  /*4120*/  FFMA.FTZ R6, R2, UR4, R31 ;  /* 0x0000000402067c23 */ /* 0x000fe2000801001f */
[C---:B------:R-:W-:Y:S02]  /*4130*/  ISETP.GE.AND P3, PT, R0.reuse, R39, PT ;  /* 0x000000270000720c */ /* 0x040fe40003f66270 */
[-C--:B------:R-:W-:Y:S01]  /*4140*/  ISETP.GE.AND P1, PT, R0, R38.reuse, PT ;  /* 0x000000260000720c */ /* 0x080fe20003f26270 */
[C---:B------:R-:W-:Y:S01]  /*4150*/  FFMA.FTZ R0, R2.reuse, UR4, R21 ;  /* 0x0000000402007c23 */ /* 0x040fe20008010015 */
[----:B------:R-:W-:Y:S01]  /*4160*/  ISETP.GE.AND P2, PT, R19, R38, PT ;  /* 0x000000261300720c */ /* 0x000fe20003f46270 */
[----:B------:R-:W-:Y:S01]  /*4170*/  FFMA.FTZ R2, R2, UR4, R23 ;  /* 0x0000000402027c23 */ /* 0x000fe20008010017 */
[----:B------:R-:W-:-:S02]  /*4180*/  FSEL R16, R8, -INF , !P4 ;  /* 0xff80000008107808 */ /* 0x000fc40006000000 */
        /* <DEDUP_REMOVED lines=30> */
[----:B------:R-:W-:Y:S01]  /*4370*/  @!P5 LEA R8, P3, R0, c[0x0][0x168], 0x1 ;  /* 0x00005a000008da11 */ /* 0x000fe200078608ff */
        /* <DEDUP_REMOVED lines=32> */
.L_x_418:
[----:B------:R-:W-:Y:S05]  /*4580*/  BSYNC B0 ;  /* 0x0000000000007941 */ /* 0x000fea0003800000 */
.L_x_417:
[----:B------:R-:W0:Y:S02]  /*4590*/  LDGDEPBAR ;  /* 0x00000000000079af */ /* 0x000e240000000000 */
.L_x_416:
[----:B------:R-:W-:Y:S01]  /*45a0*/  FMNMX.FTZ R0, R16, R57, !PT ;  /* 0x0000003910007209 */ /* 0x000fe20007810000 */
[----:B------:R-:W-:Y:S01]  /*45b0*/  STL [R1+0x6c], R39 ;  /* 0x00006c2701007387 */ /* 0x000fe20000100800 */
[----:B------:R-:W-:Y:S01]  /*45c0*/  IADD3 R4, R167, 0x4, RZ ;  /* 0x00000004a7047810 */ /* 0x000fe20007ffe0ff */
[----:B------:R-:W-:Y:S01]  /*45d0*/  USHF.L.U32 UR6, UR34, 0x1, URZ ;  /* 0x0000000122067899 */ /* 0x000fe2000800063f */
[----:B------:R-:W-:Y:S01]  /*45e0*/  FMNMX.FTZ R0, R52, R0, !PT ;  /* 0x0000000034007209 */ /* 0x000fe20007810000 */
[----:B------:R-:W-:Y:S01]  /*45f0*/  STL [R1+0x68], R38 ;  /* 0x0000682601007387 */ /* 0x000fe20000100800 */
[----:B------:R-:W-:Y:S01]  /*4600*/  UIADD3 UR15, UR33, -0x4498517b, URZ ;  /* 0xbb67ae85210f7890 */ /* 0x000fe2000fffe03f */
[----:B------:R-:W-:Y:S01]  /*4610*/  IMAD.WIDE.U32 R126, R4, -0x326172a9, RZ ;  /* 0xcd9e8d57047e7825 */ /* 0x000fe200078e00ff */
[----:B------:R-:W-:Y:S01]  /*4620*/  FMNMX.FTZ R0, R48, R0, !PT ;  /* 0x0000000030007209 */ /* 0x000fe20007810000 */
[----:B------:R-:W-:Y:S01]  /*4630*/  STL [R1+0x64], R37 ;  /* 0x0000642501007387 */ /* 0x000fe20000100800 */
[----:B------:R-:W-:Y:S01]  /*4640*/  UIADD3 UR16, UR32, -0x61c88647, URZ ;  /* 0x9e3779b920107890 */ /* 0x000fe2000fffe03f */
[----:B------:R-:W-:Y:S01]  /*4650*/  IMAD.WIDE.U32 R136, R160, -0x2daee0ad, RZ ;  /* 0xd2511f53a0887825 */ /* 0x000fe200078e00ff */
[----:B------:R-:W-:Y:S01]  /*4660*/  FMNMX.FTZ R0, R55, R0, !PT ;  /* 0x0000000037007209 */ /* 0x000fe20007810000 */
[----:B------:R2:W-:Y:S01]  /*4670*/  STL [R1+0x60], R36 ;  /* 0x0000602401007387 */ /* 0x0005e20000100800 */
[----:B------:R-:W-:Y:S01]  /*4680*/  UIADD3 UR14, UR32, 0x3c6ef372, URZ ;  /* 0x3c6ef372200e7890 */ /* 0x000fe2000fffe03f */
[----:B-1----:R-:W-:Y:S01]  /*4690*/  IMAD.U32 R6, RZ, RZ, UR6 ;  /* 0x00000006ff067e24 */ /* 0x002fe2000f8e00ff */
[----:B------:R-:W-:Y:S01]  /*46a0*/  FMNMX.FTZ R0, R51, R0, !PT ;  /* 0x0000000033007209 */ /* 0x000fe20007810000 */
[----:B------:R1:W-:Y:S01]  /*46b0*/  STL [R1+0x58], R4 ;  /* 0x0000580401007387 */ /* 0x0003e20000100800 */
[----:B------:R-:W-:Y:S01]  /*46c0*/  UIADD3 UR13, UR33, 0x76cf5d0a, URZ ;  /* 0x76cf5d0a210d7890 */ /* 0x000fe2000fffe03f */
[----:B------:R-:W-:Y:S01]  /*46d0*/  IMAD.SHL.U32 R212, R5, 0x2, RZ ;  /* 0x0000000205d47824 */ /* 0x000fe200078e00ff */
[----:B------:R-:W-:Y:S01]  /*46e0*/  FMNMX.FTZ R0, R50, R0, !PT ;  /* 0x0000000032007209 */ /* 0x000fe20007810000 */
[----:B------:R-:W-:Y:S01]  /*46f0*/  UIADD3 UR11, UR33, 0x32370b8f, URZ ;  /* 0x32370b8f210b7890 */ /* 0x000fe2000fffe03f */
[----:B------:R-:W-:Y:S01]  /*4700*/  IMAD R251, R156, 0x10000, R156 ;  /* 0x000100009cfb7824 */ /* 0x000fe200078e029c */
[----:B------:R-:W-:Y:S01]  /*4710*/  UIADD3 UR12, UR32, -0x255992d5, URZ ;  /* 0xdaa66d2b200c7890 */ /* 0x000fe2000fffe03f */
[----:B------:R-:W-:Y:S01]  /*4720*/  FMNMX.FTZ R0, R49, R0, !PT ;  /* 0x0000000031007209 */ /* 0x000fe20007810000 */
[----:B------:R-:W-:Y:S01]  /*4730*/  UIADD3 UR10, UR32, 0x78dde6e4, URZ ;  /* 0x78dde6e4200a7890 */ /* 0x000fe2000fffe03f */
[----:B------:R-:W-:Y:S01]  /*4740*/  IMAD R214, R3, 0x2, R212 ;  /* 0x0000000203d67824 */ /* 0x000fe200078e02d4 */
[----:B------:R-:W-:Y:S01]  /*4750*/  UIADD3 UR5, UR33, -0x56f99767, URZ ;  /* 0xa906689921057890 */ /* 0x000fe2000fffe03f */
[----:B------:R-:W-:Y:S01]  /*4760*/  FMNMX.FTZ R0, R191, R0, !PT ;  /* 0x00000000bf007209 */ /* 0x000fe20007810000 */
[----:B------:R-:W-:Y:S01]  /*4770*/  UIADD3 UR9, UR33, -0x126145ec, URZ ;  /* 0xed9eba1421097890 */ /* 0x000fe2000fffe03f */
[----:B------:R-:W-:Y:S01]  /*4780*/  LDSM.16.MT88.4 R84, [R212+0x9000] ;  /* 0x00900000d454783b */ /* 0x000fe20000004200 */
[----:B------:R-:W-:Y:S01]  /*4790*/  UIADD3 UR8, UR32, 0x1715609d, URZ ;  /* 0x1715609d20087890 */ /* 0x000fe2000fffe03f */
[----:B------:R-:W-:Y:S01]  /*47a0*/  FMNMX.FTZ R2, R190, R0, !PT ;  /* 0x00000000be027209 */ /* 0x000fe20007810000 */
[----:B------:R-:W-:Y:S01]  /*47b0*/  IMAD.WIDE.U32 R174, R167, -0x326172a9, RZ ;  /* 0xcd9e8d57a7ae7825 */ /* 0x000fe200078e00ff */
[----:B------:R-:W-:Y:S01]  /*47c0*/  FMNMX.FTZ R0, R17, R59, !PT ;  /* 0x0000003b11007209 */ /* 0x000fe20007810000 */
[----:B------:R-:W-:Y:S01]  /*47d0*/  LDSM.16.MT88.4 R100, [R212+0xa000] ;  /* 0x00a00000d464783b */ /* 0x000fe20000004200 */
        /* <DEDUP_REMOVED lines=19> */
[----:B--2---:R-:W-:Y:S02]  /*4910*/  LOP3.LUT R36, R125, UR32, RZ, 0x3c, !PT ;  /* 0x000000207d247c12 */ /* 0x004fe4000f8e3cff */
[----:B------:R-:W-:Y:S01]  /*4920*/  FMNMX.FTZ R0, R226, R0, !PT ;  /* 0x00000000e2007209 */ /* 0x000fe20007810000 */
[----:B------:R-:W2:Y:S01]  /*4930*/  SHFL.BFLY PT, R134, R2, 0x2, 0x1f ;  /* 0x0c401f0002867f89 */ /* 0x000ea200000e0000 */
[----:B-1----:R-:W-:-:S02]  /*4940*/  LOP3.LUT R4, R127, R36, RZ, 0x3c, !PT ;  /* 0x000000247f047212 */ /* 0x002fc400078e3cff */
[----:B------:R-:W-:Y:S01]  /*4950*/  FMNMX.FTZ R0, R224, R0, !PT ;  /* 0x00000000e0007209 */ /* 0x000fe20007810000 */
[----:B------:R-:W-:Y:S02]  /*4960*/  STL [R1+0x38], R36 ;  /* 0x0000382401007387 */ /* 0x000fe40000100800 */
[----:B------:R-:W-:Y:S01]  /*4970*/  IMAD.WIDE.U32 R124, R4, -0x2daee0ad, RZ ;  /* 0xd2511f53047c7825 */ /* 0x000fe200078e00ff */
[----:B------:R-:W-:Y:S01]  /*4980*/  FMNMX.FTZ R0, R225, R0, !PT ;  /* 0x00000000e1007209 */ /* 0x000fe20007810000 */
[----:B------:R-:W-:Y:S03]  /*4990*/  LDSM.16.MT88.4 R140, [R214+0xb400] ;  /* 0x00b40000d68c783b */ /* 0x000fe60000004200 */
[----:B------:R-:W-:Y:S01]  /*49a0*/  FMNMX.FTZ R0, R219, R0, !PT ;  /* 0x00000000db007209 */ /* 0x000fe20007810000 */
[----:B------:R-:W-:Y:S03]  /*49b0*/  LDSM.16.MT88.4 R128, [R214+0x9400] ;  /* 0x00940000d680783b */ /* 0x000fe60000004200 */
[----:B------:R-:W-:Y:S01]  /*49c0*/  FMNMX.FTZ R0, R240, R0, !PT ;  /* 0x00000000f0007209 */ /* 0x000fe20007810000 */
[----:B------:R-:W-:Y:S03]  /*49d0*/  LDSM.16.MT88.4 R116, [R214+0xa400] ;  /* 0x00a40000d674783b */ /* 0x000fe60000004200 */
[----:B------:R-:W-:Y:S01]  /*49e0*/  FMNMX.FTZ R0, R237, R0, !PT ;  /* 0x00000000ed007209 */ /* 0x000fe20007810000 */
[----:B------:R-:W-:Y:S03]  /*49f0*/  LDSM.16.MT88.4 R112, [R212+0xb400] ;  /* 0x00b40000d470783b */ /* 0x000fe60000004200 */
[----:B------:R-:W-:-:S02]  /*4a00*/  FMNMX.FTZ R4, R238, R0, !PT ;  /* 0x00000000ee047209 */ /* 0x000fc40007810000 */
[----:B--2---:R-:W-:Y:S02]  /*4a10*/  FMNMX.FTZ R134, R2, R134, !PT ;  /* 0x0000008602867209 */ /* 0x004fe40007810000 */
        /* <DEDUP_REMOVED lines=17> */
[C---:B------:R-:W-:Y:S01]  /*4b30*/  FSETP.NEU.FTZ.AND P1, PT, R134.reuse, -INF , PT ;  /* 0xff8000008600780b */ /* 0x040fe20003f3d000 */
[----:B------:R-:W-:Y:S01]  /*4b40*/  FMUL.FTZ R0, R134, c[0x0][0x23c] ;  /* 0x00008f0086007a20 */ /* 0x000fe20000410000 */
[----:B------:R-:W-:Y:S01]  /*4b50*/  LOP3.LUT R6, R23, UR10, R6, 0x96, !PT ;  /* 0x0000000a17067c12 */ /* 0x000fe2000f8e9606 */
[----:B------:R-:W-:Y:S01]  /*4b60*/  IMAD.WIDE.U32 R8, R8, -0x2daee0ad, RZ ;  /* 0xd2511f5308087825 */ /* 0x000fe200078e00ff */
[----:B--2---:R-:W-:Y:S02]  /*4b70*/  FMNMX.FTZ R11, R4, R2, !PT ;  /* 0x00000002040b7209 */ /* 0x004fe40007810000 */
[----:B------:R-:W-:Y:S01]  /*4b80*/  FSEL R20, R0, RZ, P1 ;  /* 0x000000ff00147208 */ /* 0x000fe20000800000 */
[----:B------:R-:W-:-:S02]  /*4b90*/  IMAD.WIDE.U32 R18, R6, -0x2daee0ad, RZ ;  /* 0xd2511f5306127825 */ /* 0x000fc400078e00ff */
[----:B------:R-:W1:Y:S02]  /*4ba0*/  SHFL.BFLY PT, R13, R11, 0x1, 0x1f ;  /* 0x0c201f000b0d7f89 */ /* 0x000e6400000e0000 */
[----:B------:R-:W-:Y:S01]  /*4bb0*/  FFMA.FTZ R2, R16, c[0x0][0x23c], -R20 ;  /* 0x00008f0010027a23 */ /* 0x000fe20000010814 */
[----:B------:R-:W-:Y:S02]  /*4bc0*/  LOP3.LUT R6, R19, UR5, R8, 0x96, !PT ;  /* 0x0000000513067c12 */ /* 0x000fe4000f8e9608 */
[----:B------:R-:W-:Y:S01]  /*4bd0*/  LOP3.LUT R8, R9, UR9, R10, 0x96, !PT ;  /* 0x0000000909087c12 */ /* 0x000fe2000f8e960a */
[----:B------:R2:W-:Y:S02]  /*4be0*/  MUFU.EX2 R166, R2 ;  /* 0x0000000200a67308 */ /* 0x0005e40000000800 */
[----:B------:R-:W-:-:S04]  /*4bf0*/  IMAD.WIDE.U32 R6, R6, -0x326172a9, RZ ;  /* 0xcd9e8d5706067825 */ /* 0x000fc800078e00ff */
[----:B------:R-:W-:Y:S01]  /*4c00*/  IMAD.WIDE.U32 R14, R8, -0x326172a9, RZ ;  /* 0xcd9e8d57080e7825 */ /* 0x000fe200078e00ff */
[C---:B------:R-:W-:Y:S02]  /*4c10*/  LOP3.LUT R0, R6.reuse, 0xffff, RZ, 0xc0, !PT ;  /* 0x0000ffff06007812 */ /* 0x040fe400078ec0ff */
[----:B------:R-:W-:Y:S01]  /*4c20*/  LOP3.LUT R9, R6, 0xff, RZ, 0xc0, !PT ;  /* 0x000000ff06097812 */ /* 0x000fe200078ec0ff */
[----:B------:R-:W-:Y:S01]  /*4c30*/  FFMA.FTZ R8, R57, c[0x0][0x23c], -R20 ;  /* 0x00008f0039087a23 */ /* 0x000fe20000010814 */
[--C-:B------:R-:W-:Y:S02]  /*4c40*/  SHF.R.U32.HI R4, RZ, 0x10, R6.reuse ;  /* 0x00000010ff047819 */ /* 0x100fe40000011606 */
[----:B------:R-:W-:Y:S01]  /*4c50*/  SHF.R.U32.HI R12, RZ, 0x18, R6 ;  /* 0x00000018ff0c7819 */ /* 0x000fe20000011606 */
[----:B------:R-:W-:Y:S01]  /*4c60*/  FFMA.FTZ R6, R52, c[0x0][0x23c], -R20 ;  /* 0x00008f0034067a23 */ /* 0x000fe20000010814 */
[----:B------:R-:W-:Y:S01]  /*4c70*/  LOP3.LUT R10, R4, 0xff, RZ, 0xc0, !PT ;  /* 0x000000ff040a7812 */ /* 0x000fe200078ec0ff */
[----:B------:R3:W-:Y:S01]  /*4c80*/  MUFU.EX2 R161, R8 ;  /* 0x0000000800a17308 */ /* 0x0007e20000000800 */
[----:B--2---:R-:W-:-:S02]  /*4c90*/  SHF.R.U32.HI R2, RZ, 0x8, R0 ;  /* 0x00000008ff027819 */ /* 0x004fc40000011600 */
[----:B------:R-:W-:Y:S02]  /*4ca0*/  LOP3.LUT R0, R7, UR18, R14, 0x96, !PT ;  /* 0x0000001207007c12 */ /* 0x000fe4000f8e960e */
[----:B------:R-:W-:Y:S02]  /*4cb0*/  PRMT R14, R9, 0x5410, R2 ;  /* 0x00005410090e7816 */ /* 0x000fe40000000002 */
[----:B-1----:R-:W-:Y:S01]  /*4cc0*/  FMNMX.FTZ R2, R11, R13, !PT ;  /* 0x0000000d0b027209 */ /* 0x002fe20007810000 */
[----:B------:R1:W-:Y:S01]  /*4cd0*/  MUFU.EX2 R172, R6 ;  /* 0x0000000600ac7308 */ /* 0x0003e20000000800 */
[----:B------:R-:W-:Y:S02]  /*4ce0*/  LOP3.LUT R4, R0, 0xffff, RZ, 0xc0, !PT ;  /* 0x0000ffff00047812 */ /* 0x000fe400078ec0ff */
[----:B------:R-:W-:Y:S01]  /*4cf0*/  SHF.R.U32.HI R9, RZ, 0x10, R0 ;  /* 0x00000010ff097819 */ /* 0x000fe20000011600 */
[C---:B------:R-:W-:Y:S01]  /*4d00*/  FMUL.FTZ R7, R2.reuse, c[0x0][0x23c] ;  /* 0x00008f0002077a20 */ /* 0x040fe20000410000 */
[----:B------:R-:W-:-:S02]  /*4d10*/  FSETP.NEU.FTZ.AND P1, PT, R2, -INF , PT ;  /* 0xff8000000200780b */ /* 0x000fc40003f3d000 */
[----:B------:R-:W-:Y:S01]  /*4d20*/  LOP3.LUT R11, R0, 0xff, RZ, 0xc0, !PT ;  /* 0x000000ff000b7812 */ /* 0x000fe200078ec0ff */
[----:B---3--:R-:W-:Y:S01]  /*4d30*/  FFMA.FTZ R8, R48, c[0x0][0x23c], -R20 ;  /* 0x00008f0030087a23 */ /* 0x008fe20000010814 */
[----:B------:R-:W-:Y:S02]  /*4d40*/  SHF.R.U32.HI R4, RZ, 0x8, R4 ;  /* 0x00000008ff047819 */ /* 0x000fe40000011604 */
[----:B------:R-:W-:Y:S01]  /*4d50*/  FSEL R19, R7, RZ, P1 ;  /* 0x000000ff07137208 */ /* 0x000fe20000800000 */
[----:B------:R-:W2:Y:S01]  /*4d60*/  MUFU.EX2 R160, R8 ;  /* 0x0000000800a07308 */ /* 0x000ea20000000800 */
[----:B------:R-:W-:Y:S02]  /*4d70*/  PRMT R7, R10, 0x5410, R12 ;  /* 0x000054100a077816 */ /* 0x000fe4000000000c */
[----:B------:R-:W-:Y:S01]  /*4d80*/  PRMT R11, R11, 0x5410, R4 ;  /* 0x000054100b0b7816 */ /* 0x000fe20000000004 */
[----:B------:R-:W-:Y:S01]  /*4d90*/  FFMA.FTZ R5, R53, c[0x0][0x23c], -R19 ;  /* 0x00008f0035057a23 */ /* 0x000fe20000010813 */
[----:B-1----:R-:W-:Y:S01]  /*4da0*/  SHF.R.U32.HI R6, RZ, 0x18, R0 ;  /* 0x00000018ff067819 */ /* 0x002fe20000011600 */
[----:B------:R-:W-:Y:S01]  /*4db0*/  HSET2.LE.AND R7, R7, R251, PT ;  /* 0x000000fb07077233 */ /* 0x000fe20003803000 */
[----:B------:R-:W-:Y:S01]  /*4dc0*/  LOP3.LUT R0, R9, 0xff, RZ, 0xc0, !PT ;  /* 0x000000ff09007812 */ /* 0x000fe200078ec0ff */
[----:B------:R-:W-:Y:S01]  /*4dd0*/  MUFU.EX2 R37, R5 ;  /* 0x0000000500257308 */ /* 0x000fe20000000800 */
[----:B------:R-:W-:-:S02]  /*4de0*/  FMNMX.FTZ R4, R132, R135, !PT ;  /* 0x0000008784047209 */ /* 0x000fc40007810000 */
[----:B------:R-:W-:Y:S01]  /*4df0*/  PRMT R10, R0, 0x5410, R6 ;  /* 0x00005410000a7816 */ /* 0x000fe20000000006 */
[----:B------:R-:W-:Y:S01]  /*4e00*/  FFMA.FTZ R0, R54, c[0x0][0x23c], -R19 ;  /* 0x00008f0036007a23 */ /* 0x000fe20000010813 */
[----:B------:R-:W-:Y:S02]  /*4e10*/  FMNMX.FTZ R6, R133, R146, !PT ;  /* 0x0000009285067209 */ /* 0x000fe40007810000 */
[----:B------:R-:W-:Y:S01]  /*4e20*/  FMNMX.FTZ R4, R144, R4, !PT ;  /* 0x0000000490047209 */ /* 0x000fe20007810000 */
[----:B------:R1:W3:Y:S03]  /*4e30*/  MUFU.EX2 R173, R0 ;  /* 0x0000000000ad7308 */ /* 0x0002e60000000800 */
[----:B------:R-:W-:-:S04]  /*4e40*/  FMNMX.FTZ R4, R138, R4, !PT ;  /* 0x000000048a047209 */ /* 0x000fc80007810000 */
[----:B------:R-:W-:Y:S01]  /*4e50*/  FMNMX.FTZ R3, R157, R4, !PT ;  /* 0x000000049d037209 */ /* 0x000fe20007810000 */
[----:B------:R-:W-:-:S03]  /*4e60*/  FFMA.FTZ R4, R17, c[0x0][0x23c], -R19 ;  /* 0x00008f0011047a23 */ /* 0x000fc60000010813 */
[----:B------:R-:W-:Y:S01]  /*4e70*/  FMNMX.FTZ R3, R155, R3, !PT ;  /* 0x000000039b037209 */ /* 0x000fe20007810000 */
[----:B------:R4:W-:Y:S03]  /*4e80*/  MUFU.EX2 R164, R4 ;  /* 0x0000000400a47308 */ /* 0x0009e60000000800 */
[----:B------:R-:W-:Y:S02]  /*4e90*/  FMNMX.FTZ R3, R154, R3, !PT ;  /* 0x000000039a037209 */ /* 0x000fe40007810000 */
[----:B-1----:R-:W-:Y:S02]  /*4ea0*/  FMNMX.FTZ R0, R145, R6, !PT ;  /* 0x0000000691007209 */ /* 0x002fe40007810000 */
[----:B------:R-:W-:Y:S02]  /*4eb0*/  FMNMX.FTZ R6, R147, R3, !PT ;  /* 0x0000000393067209 */ /* 0x000fe40007810000 */
[----:B------:R-:W-:-:S02]  /*4ec0*/  FMNMX.FTZ R0, R139, R0, !PT ;  /* 0x000000008b007209 */ /* 0x000fc40007810000 */
[----:B--2---:R-:W-:Y:S02]  /*4ed0*/  F2FP.BF16.PACK_AB R3, R160, R172 ;  /* 0x000000aca003723e */ /* 0x004fe400000010ff */
[----:B------:R-:W-:Y:S02]  /*4ee0*/  FMNMX.FTZ R0, R159, R0, !PT ;  /* 0x000000009f007209 */ /* 0x000fe40007810000 */
[----:B------:R-:W-:Y:S01]  /*4ef0*/  FMNMX.FTZ R8, R239, R6, !PT ;  /* 0x00000006ef087209 */ /* 0x000fe20007810000 */
[----:B----4-:R-:W-:Y:S01]  /*4f00*/  FFMA.FTZ R4, R59, c[0x0][0x23c], -R19 ;  /* 0x00008f003b047a23 */ /* 0x010fe20000010813 */
[----:B------:R-:W-:-:S03]  /*4f10*/  FMNMX.FTZ R0, R158, R0, !PT ;  /* 0x000000009e007209 */ /* 0x000fc60007810000 */
[----:B------:R3:W1:Y:S01]  /*4f20*/  MUFU.EX2 R193, R4 ;  /* 0x0000000400c17308 */ /* 0x0006620000000800 */
[----:B------:R-:W-:Y:S01]  /*4f30*/  FMNMX.FTZ R5, R153, R0, !PT ;  /* 0x0000000099057209 */ /* 0x000fe20007810000 */
[----:B------:R-:W-:-:S03]  /*4f40*/  HSET2.LE.AND R0, R14, R251, PT ;  /* 0x000000fb0e007233 */ /* 0x000fc60003803000 */
[----:B------:R-:W-:Y:S02]  /*4f50*/  FMNMX.FTZ R5, R152, R5, !PT ;  /* 0x0000000598057209 */ /* 0x000fe40007810000 */
[----:B------:R-:W-:Y:S02]  /*4f60*/  LOP3.LUT R6, R0, R3, RZ, 0xc0, !PT ;  /* 0x0000000300067212 */ /* 0x000fe400078ec0ff */
[----:B------:R-:W-:Y:S01]  /*4f70*/  FMNMX.FTZ R0, R242, R5, !PT ;  /* 0x00000005f2007209 */ /* 0x000fe20007810000 */
[--C-:B------:R-:W-:Y:S01]  /*4f80*/  HSET2.LE.AND R5, R10, R251.reuse, PT ;  /* 0x000000fb0a057233 */ /* 0x100fe20003803000 */
[----:B------:R-:W-:Y:S02]  /*4f90*/  FMNMX.FTZ R3, R236, R8, !PT ;  /* 0x00000008ec037209 */ /* 0x000fe40007810000 */
[----:B------:R-:W-:Y:S01]  /*4fa0*/  FMNMX.FTZ R9, R241, R0, !PT ;  /* 0x00000000f1097209 */ /* 0x000fe20007810000 */
[----:B------:R-:W-:Y:S01]  /*4fb0*/  HSET2.LE.AND R0, R11, R251, PT ;  /* 0x000000fb0b007233 */ /* 0x000fe20003803000 */
[----:B------:R-:W-:Y:S01]  /*4fc0*/  FFMA.FTZ R11, R50, c[0x0][0x23c], -R20 ;  /* 0x00008f00320b7a23 */ /* 0x000fe20000010814 */
[----:B---3--:R-:W-:-:S02]  /*4fd0*/  F2FP.BF16.PACK_AB R4, R37, R173 ;  /* 0x000000ad2504723e */ /* 0x008fc400000010ff */
[----:B------:R-:W-:Y:S01]  /*4fe0*/  FMNMX.FTZ R9, R232, R9, !PT ;  /* 0x00000009e8097209 */ /* 0x000fe20007810000 */
[----:B------:R2:W-:Y:S01]  /*4ff0*/  MUFU.EX2 R192, R11 ;  /* 0x0000000b00c07308 */ /* 0x0005e20000000800 */
[----:B------:R-:W-:Y:S02]  /*5000*/  LOP3.LUT R7, R7, R4, RZ, 0xc0, !PT ;  /* 0x0000000407077212 */ /* 0x000fe400078ec0ff */
[----:B------:R-:W-:Y:S02]  /*5010*/  FMNMX.FTZ R4, R234, R3, !PT ;  /* 0x00000003ea047209 */ /* 0x000fe40007810000 */
[----:B------:R-:W-:Y:S02]  /*5020*/  F2FP.BF16.PACK_AB R3, R161, R166 ;  /* 0x000000a6a103723e */ /* 0x000fe400000010ff */
[----:B------:R-:W-:Y:S02]  /*5030*/  FMNMX.FTZ R10, R229, R4, !PT ;  /* 0x00000004e50a7209 */ /* 0x000fe40007810000 */
[----:B------:R-:W-:-:S02]  /*5040*/  LOP3.LUT R4, R0, R3, RZ, 0xc0, !PT ;  /* 0x0000000300047212 */ /* 0x000fc400078ec0ff */
[----:B------:R-:W-:Y:S02]  /*5050*/  FMNMX.FTZ R0, R228, R9, !PT ;  /* 0x00000009e4007209 */ /* 0x000fe40007810000 */
[----:B------:R-:W-:Y:S02]  /*5060*/  FMNMX.FTZ R3, R247, R10, !PT ;  /* 0x0000000af7037209 */ /* 0x000fe40007810000 */
[----:B------:R-:W-:Y:S01]  /*5070*/  FMNMX.FTZ R0, R249, R0, !PT ;  /* 0x00000000f9007209 */ /* 0x000fe20007810000 */
[----:B--2---:R-:W-:Y:S01]  /*5080*/  FFMA.FTZ R11, R49, c[0x0][0x23c], -R20 ;  /* 0x00008f00310b7a23 */ /* 0x004fe20000010814 */
[----:B------:R-:W-:Y:S02]  /*5090*/  FMNMX.FTZ R3, R244, R3, !PT ;  /* 0x00000003f4037209 */ /* 0x000fe40007810000 */
[----:B-1----:R-:W-:Y:S01]  /*50a0*/  F2FP.BF16.PACK_AB R8, R193, R164 ;  /* 0x000000a4c108723e */ /* 0x002fe200000010ff */
[----:B------:R-:W1:Y:S01]  /*50b0*/  MUFU.EX2 R38, R11 ;  /* 0x0000000b00267308 */ /* 0x000e620000000800 */
[----:B------:R-:W-:-:S02]  /*50c0*/  FMNMX.FTZ R0, R250, R0, !PT ;  /* 0x00000000fa007209 */ /* 0x000fc40007810000 */
[----:B------:R-:W-:Y:S02]  /*50d0*/  FMNMX.FTZ R3, R245, R3, !PT ;  /* 0x00000003f5037209 */ /* 0x000fe40007810000 */
[----:B------:R-:W-:Y:S02]  /*50e0*/  LOP3.LUT R5, R5, R8, RZ, 0xc0, !PT ;  /* 0x0000000805057212 */ /* 0x000fe400078ec0ff */
[----:B------:R-:W-:Y:S01]  /*50f0*/  FMNMX.FTZ R8, R248, R0, !PT ;  /* 0x00000000f8087209 */ /* 0x000fe20007810000 */
[--C-:B------:R-:W-:Y:S01]  /*5100*/  FFMA.FTZ R0, R55, c[0x0][0x23c], -R20.reuse ;  /* 0x00008f0037007a23 */ /* 0x100fe20000010814 */
[----:B------:R-:W-:Y:S02]  /*5110*/  FMNMX.FTZ R10, R243, R3, !PT ;  /* 0x00000003f30a7209 */ /* 0x000fe40007810000 */
[----:B------:R-:W-:Y:S01]  /*5120*/  FMNMX.FTZ R3, R246, R8, !PT ;  /* 0x00000008f6037209 */ /* 0x000fe20007810000 */
[----:B------:R2:W-:Y:S01]  /*5130*/  MUFU.EX2 R162, R0 ;  /* 0x0000000000a27308 */ /* 0x0005e20000000800 */
[C---:B------:R-:W-:Y:S01]  /*5140*/  HMMA.16816.F32.BF16 R24, R4.reuse, R84, RZ ;  /* 0x000000540418723c */ /* 0x040fe200000418ff */
[----:B------:R-:W3:Y:S04]  /*5150*/  SHFL.BFLY PT, R14, R10, 0x2, 0x1f ;  /* 0x0c401f000a0e7f89 */ /* 0x000ee800000e0000 */
[----:B------:R-:W4:Y:S03]  /*5160*/  SHFL.BFLY PT, R13, R3, 0x2, 0x1f ;  /* 0x0c401f00030d7f89 */ /* 0x000f2600000e0000 */
[----:B------:R-:W-:Y:S01]  /*5170*/  HMMA.16816.F32.BF16 R28, R4, R88, RZ ;  /* 0x00000058041c723c */ /* 0x000fe200000418ff */
[----:B--2---:R-:W-:-:S07]  /*5180*/  FFMA.FTZ R0, R51, c[0x0][0x23c], -R20 ;  /* 0x00008f0033007a23 */ /* 0x004fce0000010814 */
[C---:B------:R-:W-:Y:S01]  /*5190*/  HMMA.16816.F32.BF16 R32, R4.reuse, R100, RZ ;  /* 0x000000640420723c */ /* 0x040fe200000418ff */
[----:B------:R2:W-:Y:S07]  /*51a0*/  MUFU.EX2 R195, R0 ;  /* 0x0000000000c37308 */ /* 0x0005ee0000000800 */
[----:B------:R-:W-:Y:S01]  /*51b0*/  HMMA.16816.F32.BF16 R40, R4, R92, RZ ;  /* 0x0000005c0428723c */ /* 0x000fe200000418ff */
[----:B---3--:R-:W-:Y:S02]  /*51c0*/  FMNMX.FTZ R17, R10, R14, !PT ;  /* 0x0000000e0a117209 */ /* 0x008fe40007810000 */
[----:B----4-:R-:W-:-:S05]  /*51d0*/  FMNMX.FTZ R21, R3, R13, !PT ;  /* 0x0000000d03157209 */ /* 0x010fca0007810000 */
[----:B------:R-:W-:Y:S01]  /*51e0*/  HMMA.16816.F32.BF16 R60, R4, R104, RZ ;  /* 0x00000068043c723c */ /* 0x000fe200000418ff */
[----:B--2---:R-:W-:-:S05]  /*51f0*/  LOP3.LUT R0, R15, UR8, R22, 0x96, !PT ;  /* 0x000000080f007c12 */ /* 0x004fca000f8e9616 */
[----:B------:R-:W-:Y:S02]  /*5200*/  IMAD.WIDE.U32 R8, R0, -0x2daee0ad, RZ ;  /* 0xd2511f5300087825 */ /* 0x000fe400078e00ff */
[C---:B------:R-:W-:Y:S03]  /*5210*/  HMMA.16816.F32.BF16 R56, R4.reuse, R96, RZ ;  /* 0x000000600438723c */ /* 0x040fe600000418ff */
[----:B------:R-:W-:Y:S02]  /*5220*/  LOP3.LUT R0, R9, UR17, R18, 0x96, !PT ;  /* 0x0000001109007c12 */ /* 0x000fe4000f8e9612 */
[----:B------:R-:W-:Y:S01]  /*5230*/  LOP3.LUT R12, R8, 0xffff, RZ, 0xc0, !PT ;  /* 0x0000ffff080c7812 */ /* 0x000fe200078ec0ff */
[----:B------:R-:W-:Y:S01]  /*5240*/  FFMA.FTZ R9, R68, c[0x0][0x23c], -R19 ;  /* 0x00008f0044097a23 */ /* 0x000fe20000010813 */
[--C-:B------:R-:W-:Y:S01]  /*5250*/  SHF.R.U32.HI R11, RZ, 0x10, R8.reuse ;  /* 0x00000010ff0b7819 */ /* 0x100fe20000011608 */
[----:B------:R-:W-:Y:S01]  /*5260*/  HMMA.16816.F32.BF16 R52, R4, R86, RZ ;  /* 0x000000560434723c */ /* 0x000fe200000418ff */
[----:B------:R-:W-:Y:S01]  /*5270*/  LOP3.LUT R16, R8, 0xff, RZ, 0xc0, !PT ;  /* 0x000000ff08107812 */ /* 0x000fe200078ec0ff */
[----:B------:R2:W-:Y:S01]  /*5280*/  MUFU.EX2 R163, R9 ;  /* 0x0000000900a37308 */ /* 0x0005e20000000800 */
[----:B------:R-:W-:-:S02]  /*5290*/  SHF.R.U32.HI R15, RZ, 0x18, R8 ;  /* 0x00000018ff0f7819 */ /* 0x000fc40000011608 */
[----:B------:R-:W-:Y:S02]  /*52a0*/  SHF.R.U32.HI R8, RZ, 0x8, R12 ;  /* 0x00000008ff087819 */ /* 0x000fe4000001160c */
[----:B------:R-:W-:Y:S01]  /*52b0*/  LOP3.LUT R3, R0, 0xffff, RZ, 0xc0, !PT ;  /* 0x0000ffff00037812 */ /* 0x000fe200078ec0ff */
[C---:B------:R-:W-:Y:S01]  /*52c0*/  HMMA.16816.F32.BF16 R48, R4.reuse, R90, RZ ;  /* 0x0000005a0430723c */ /* 0x040fe200000418ff */
[----:B------:R-:W-:Y:S01]  /*52d0*/  PRMT R12, R16, 0x5410, R8 ;  /* 0x00005410100c7816 */ /* 0x000fe20000000008 */
[----:B------:R-:W-:Y:S01]  /*52e0*/  FFMA.FTZ R8, R64, c[0x0][0x23c], -R19 ;  /* 0x00008f0040087a23 */ /* 0x000fe20000010813 */
[----:B------:R-:W-:Y:S02]  /*52f0*/  LOP3.LUT R10, R0, 0xff, RZ, 0xc0, !PT ;  /* 0x000000ff000a7812 */ /* 0x000fe400078ec0ff */
[----:B------:R-:W-:Y:S01]  /*5300*/  SHF.R.U32.HI R3, RZ, 0x8, R3 ;  /* 0x00000008ff037819 */ /* 0x000fe20000011603 */
[----:B------:R3:W-:Y:S02]  /*5310*/  MUFU.EX2 R156, R8 ;  /* 0x00000008009c7308 */ /* 0x0007e40000000800 */
[----:B------:R-:W-:Y:S01]  /*5320*/  HMMA.16816.F32.BF16 R76, R4, R94, RZ ;  /* 0x0000005e044c723c */ /* 0x000fe200000418ff */
[----:B------:R-:W-:-:S02]  /*5330*/  PRMT R14, R10, 0x5410, R3 ;  /* 0x000054100a0e7816 */ /* 0x000fc40000000003 */
[----:B--2---:R-:W-:Y:S01]  /*5340*/  LOP3.LUT R9, R11, 0xff, RZ, 0xc0, !PT ;  /* 0x000000ff0b097812 */ /* 0x004fe200078ec0ff */
[----:B------:R-:W-:Y:S01]  /*5350*/  FFMA.FTZ R11, R65, c[0x0][0x23c], -R19 ;  /* 0x00008f00410b7a23 */ /* 0x000fe20000010813 */
[--C-:B------:R-:W-:Y:S02]  /*5360*/  SHF.R.U32.HI R3, RZ, 0x10, R0.reuse ;  /* 0x00000010ff037819 */ /* 0x100fe40000011600 */
[----:B------:R-:W-:Y:S01]  /*5370*/  SHF.R.U32.HI R10, RZ, 0x18, R0 ;  /* 0x00000018ff0a7819 */ /* 0x000fe20000011600 */
[----:B------:R2:W4:Y:S01]  /*5380*/  MUFU.EX2 R165, R11 ;  /* 0x0000000b00a57308 */ /* 0x0005220000000800 */
[----:B------:R-:W-:Y:S01]  /*5390*/  HSET2.LE.AND R0, R12, R251, PT ;  /* 0x000000fb0c007233 */ /* 0x000fe20003803000 */
[----:B------:R-:W-:Y:S01]  /*53a0*/  LOP3.LUT R12, R175, R36, RZ, 0x3c, !PT ;  /* 0x00000024af0c7212 */ /* 0x000fe200078e3cff */
[----:B------:R-:W-:Y:S01]  /*53b0*/  HMMA.16816.F32.BF16 R80, R4, R106, RZ ;  /* 0x0000006a0450723c */ /* 0x000fe200000418ff */
[----:B---3--:R-:W-:-:S03]  /*53c0*/  LOP3.LUT R8, R3, 0xff, RZ, 0xc0, !PT ;  /* 0x000000ff03087812 */ /* 0x008fc600078ec0ff */
[----:B------:R-:W-:Y:S01]  /*53d0*/  IMAD.WIDE.U32 R74, R12, -0x2daee0ad, RZ ;  /* 0xd2511f530c4a7825 */ /* 0x000fe200078e00ff */
[----:B-1----:R-:W-:Y:S02]  /*53e0*/  F2FP.BF16.PACK_AB R3, R38, R192 ;  /* 0x000000c02603723e */ /* 0x002fe400000010ff */
[----:B------:R-:W-:Y:S01]  /*53f0*/  PRMT R13, R8, 0x5410, R10 ;  /* 0x00005410080d7816 */ /* 0x000fe2000000000a */
[--C-:B------:R-:W-:Y:S01]  /*5400*/  HSET2.LE.AND R8, R14, R251.reuse, PT ;  /* 0x000000fb0e087233 */ /* 0x100fe20003803000 */
[----:B------:R-:W-:Y:S01]  /*5410*/  LOP3.LUT R10, R0, R3, RZ, 0xc0, !PT ;  /* 0x00000003000a7212 */ /* 0x000fe200078ec0ff */
[C---:B------:R-:W-:Y:S01]  /*5420*/  HMMA.16816.F32.BF16 R68, R4.reuse, R98, RZ ;  /* 0x000000620444723c */ /* 0x040fe200000418ff */
[----:B------:R-:W-:Y:S02]  /*5430*/  LOP3.LUT R12, R75, UR15, R136, 0x96, !PT ;  /* 0x0000000f4b0c7c12 */ /* 0x000fe4000f8e9688 */
[----:B--2---:R-:W-:Y:S01]  /*5440*/  PRMT R11, R9, 0x5410, R15 ;  /* 0x00005410090b7816 */ /* 0x004fe2000000000f */
[----:B------:R-:W-:Y:S01]  /*5450*/  FFMA.FTZ R9, R66, c[0x0][0x23c], -R19 ;  /* 0x00008f0042097a23 */ /* 0x000fe20000010813 */
[----:B------:R-:W1:Y:S01]  /*5460*/  SHFL.BFLY PT, R15, R17, 0x1, 0x1f ;  /* 0x0c201f00110f7f89 */ /* 0x000e6200000e0000 */
[----:B----4-:R-:W-:Y:S01]  /*5470*/  F2FP.BF16.PACK_AB R3, R156, R165 ;  /* 0x000000a59c03723e */ /* 0x010fe200000010ff */
[----:B------:R-:W-:Y:S01]  /*5480*/  IMAD.WIDE.U32 R44, R12, -0x326172a9, RZ ;  /* 0xcd9e8d570c2c7825 */ /* 0x000fe200078e00ff */
[----:B------:R2:W3:Y:S01]  /*5490*/  MUFU.EX2 R194, R9 ;  /* 0x0000000900c27308 */ /* 0x0004e20000000800 */
[--C-:B------:R-:W-:Y:S01]  /*54a0*/  HSET2.LE.AND R0, R11, R251.reuse, PT ;  /* 0x000000fb0b007233 */ /* 0x100fe20003803000 */
[----:B------:R-:W4:Y:S01]  /*54b0*/  SHFL.BFLY PT, R12, R21, 0x1, 0x1f ;  /* 0x0c201f00150c7f89 */ /* 0x000f2200000e0000 */
[----:B------:R-:W-:Y:S03]  /*54c0*/  HMMA.16816.F32.BF16 R64, R4, R102, RZ ;  /* 0x000000660440723c */ /* 0x000fe600000418ff */
[----:B------:R-:W-:Y:S01]  /*54d0*/  LOP3.LUT R11, R0, R3, RZ, 0xc0, !PT ;  /* 0x00000003000b7212 */ /* 0x000fe200078ec0ff */
[----:B------:R-:W-:-:S03]  /*54e0*/  HSET2.LE.AND R0, R13, R251, PT ;  /* 0x000000fb0d007233 */ /* 0x000fc60003803000 */
[----:B------:R-:W-:Y:S01]  /*54f0*/  LOP3.LUT R4, R45, UR14, R46, 0x96, !PT ;  /* 0x0000000e2d047c12 */ /* 0x000fe2000f8e962e */
[----:B------:R-:W-:-:S04]  /*5500*/  IMAD.MOV.U32 R46, RZ, RZ, R166 ;  /* 0x000000ffff2e7224 */ /* 0x000fc800078e00a6 */
[----:B------:R-:W-:Y:S01]  /*5510*/  IMAD.WIDE.U32 R4, R4, -0x2daee0ad, RZ ;  /* 0xd2511f5304047825 */ /* 0x000fe200078e00ff */
[----:B--2---:R-:W-:Y:S02]  /*5520*/  F2FP.BF16.PACK_AB R9, R195, R162 ;  /* 0x000000a2c309723e */ /* 0x004fe400000010ff */
[----:B---3--:R-:W-:Y:S02]  /*5530*/  F2FP.BF16.PACK_AB R3, R194, R163 ;  /* 0x000000a3c203723e */ /* 0x008fe400000010ff */
[----:B------:R-:W-:Y:S02]  /*5540*/  LOP3.LUT R8, R8, R9, RZ, 0xc0, !PT ;  /* 0x0000000908087212 */ /* 0x000fe400078ec0ff */
[----:B-1----:R-:W-:Y:S02]  /*5550*/  FMNMX.FTZ R136, R17, R15, !PT ;  /* 0x0000000f11887209 */ /* 0x002fe40007810000 */
[----:B------:R-:W-:Y:S02]  /*5560*/  LOP3.LUT R9, R0, R3, RZ, 0xc0, !PT ;  /* 0x0000000300097212 */ /* 0x000fe400078ec0ff */
[C---:B------:R-:W-:Y:S01]  /*5570*/  FSETP.NEU.FTZ.AND P1, PT, R136.reuse, -INF , PT ;  /* 0xff8000008800780b */ /* 0x040fe20003f3d000 */
[----:B------:R-:W-:Y:S01]  /*5580*/  FMUL.FTZ R3, R136, c[0x0][0x23c] ;  /* 0x00008f0088037a20 */ /* 0x000fe20000410000 */
[----:B------:R-:W-:Y:S01]  /*5590*/  LOP3.LUT R0, R47, UR16, R174, 0x96, !PT ;  /* 0x000000102f007c12 */ /* 0x000fe2000f8e96ae */
[----:B------:R-:W-:-:S02]  /*55a0*/  IMAD.MOV.U32 R47, RZ, RZ, R165 ;  /* 0x000000ffff2f7224 */ /* 0x000fc400078e00a5 */
[----:B------:R-:W-:Y:S01]  /*55b0*/  HMMA.16816.F32.BF16 R220, R8, R120, R24 ;  /* 0x0000007808dc723c */ /* 0x000fe20000041818 */
[----:B------:R-:W-:Y:S01]  /*55c0*/  FSEL R18, R3, RZ, P1 ;  /* 0x000000ff03127208 */ /* 0x000fe20000800000 */
[----:B------:R-:W-:-:S04]  /*55d0*/  IMAD.WIDE.U32 R6, R0, -0x2daee0ad, RZ ;  /* 0xd2511f5300067825 */ /* 0x000fc800078e00ff */
[----:B------:R-:W-:Y:S01]  /*55e0*/  FFMA.FTZ R0, R132, c[0x0][0x23c], -R18 ;  /* 0x00008f0084007a23 */ /* 0x000fe20000010812 */
[----:B------:R-:W-:Y:S01]  /*55f0*/  LOP3.LUT R3, R7, UR13, R74, 0x96, !PT ;  /* 0x0000000d07037c12 */ /* 0x000fe2000f8e964a */
[C---:B------:R-:W-:Y:S01]  /*5600*/  HMMA.16816.F32.BF16 R148, R8.reuse, R122, R52 ;  /* 0x0000007a0894723c */ /* 0x040fe20000041834 */
[----:B------:R-:W-:Y:S01]  /*5610*/  IMAD.MOV.U32 R27, RZ, RZ, R163 ;  /* 0x000000ffff1b7224 */ /* 0x000fe200078e00a3 */
[----:B------:R1:W2:Y:S01]  /*5620*/  MUFU.EX2 R16, R0 ;  /* 0x0000000000107308 */ /* 0x0002a20000000800 */
[----:B------:R-:W-:Y:S02]  /*5630*/  IMAD.MOV.U32 R26, RZ, RZ, R162 ;  /* 0x000000ffff1a7224 */ /* 0x000fe400078e00a2 */
[----:B------:R-:W-:Y:S02]  /*5640*/  IMAD.MOV.U32 R132, RZ, RZ, R164 ;  /* 0x000000ffff847224 */ /* 0x000fe400078e00a4 */
[----:B------:R-:W-:Y:S01]  /*5650*/  IMAD.MOV.U32 R55, RZ, RZ, R37 ;  /* 0x000000ffff377224 */ /* 0x000fe200078e0025 */
[----:B------:R-:W-:Y:S01]  /*5660*/  HMMA.16816.F32.BF16 R176, R8, R110, R64 ;  /* 0x0000006e08b0723c */ /* 0x000fe20000041840 */
[----:B------:R-:W-:-:S07]  /*5670*/  IMAD.MOV.U32 R54, RZ, RZ, R160 ;  /* 0x000000ffff367224 */ /* 0x000fce00078e00a0 */
[----:B------:R-:W-:Y:S01]  /*5680*/  HMMA.16816.F32.BF16 R208, R8, R128, R28 ;  /* 0x0000008008d0723c */ /* 0x000fe2000004181c */
[----:B-1----:R-:W-:Y:S01]  /*5690*/  LOP3.LUT R0, R5, UR11, R6, 0x96, !PT ;  /* 0x0000000b05007c12 */ /* 0x002fe2000f8e9606 */
[----:B------:R-:W-:-:S04]  /*56a0*/  IMAD.WIDE.U32 R6, R3, -0x326172a9, RZ ;  /* 0xcd9e8d5703067825 */ /* 0x000fc800078e00ff */
[--C-:B------:R-:W-:Y:S01]  /*56b0*/  FFMA.FTZ R3, R135, c[0x0][0x23c], -R18.reuse ;  /* 0x00008f0087037a23 */ /* 0x100fe20000010812 */
[----:B----4-:R-:W-:Y:S01]  /*56c0*/  FMNMX.FTZ R135, R21, R12, !PT ;  /* 0x0000000c15877209 */ /* 0x010fe20007810000 */
[----:B------:R-:W-:Y:S01]  /*56d0*/  IMAD.WIDE.U32 R24, R0, -0x326172a9, RZ ;  /* 0xcd9e8d5700187825 */ /* 0x000fe200078e00ff */
[----:B------:R-:W-:Y:S01]  /*56e0*/  HMMA.16816.F32.BF16 R204, R8, R108, R32 ;  /* 0x0000006c08cc723c */ /* 0x000fe20000041820 */
[----:B------:R1:W-:Y:S01]  /*56f0*/  MUFU.EX2 R252, R3 ;  /* 0x0000000300fc7308 */ /* 0x0003e20000000800 */
[----:B------:R-:W-:Y:S01]  /*5700*/  FSETP.NEU.FTZ.AND P1, PT, R135, -INF , PT ;  /* 0xff8000008700780b */ /* 0x000fe20003f3d000 */
[----:B------:R-:W-:Y:S01]  /*5710*/  FFMA.FTZ R5, R144, c[0x0][0x23c], -R18 ;  /* 0x00008f0090057a23 */ /* 0x000fe20000010812 */
[----:B------:R-:W-:Y:S01]  /*5720*/  LOP3.LUT R0, R25, UR10, R6, 0x96, !PT ;  /* 0x0000000a19007c12 */ /* 0x000fe2000f8e9606 */
[----:B--2---:R-:W-:-:S03]  /*5730*/  IMAD.MOV.U32 R21, RZ, RZ, R16 ;  /* 0x000000ffff157224 */ /* 0x004fc600078e0010 */
[C---:B------:R-:W-:Y:S01]  /*5740*/  HMMA.16816.F32.BF16 R196, R8.reuse, R116, R40 ;  /* 0x0000007408c4723c */ /* 0x040fe20000041828 */
[----:B------:R-:W-:Y:S01]  /*5750*/  IMAD.WIDE.U32 R22, R0, -0x2daee0ad, RZ ;  /* 0xd2511f5300167825 */ /* 0x000fe200078e00ff */
[----:B------:R-:W2:Y:S03]  /*5760*/  MUFU.EX2 R13, R5 ;  /* 0x00000005000d7308 */ /* 0x000ea60000000800 */
[----:B------:R-:W-:Y:S02]  /*5770*/  FFMA.FTZ R0, R138, c[0x0][0x23c], -R18 ;  /* 0x00008f008a007a23 */ /* 0x000fe40000010812 */
[----:B------:R-:W-:Y:S01]  /*5780*/  IMAD.MOV.U32 R138, RZ, RZ, R161 ;  /* 0x000000ffff8a7224 */ /* 0x000fe200078e00a1 */
[----:B------:R-:W-:Y:S01]  /*5790*/  HMMA.16816.F32.BF16 R184, R8, R112, R60 ;  /* 0x0000007008b8723c */ /* 0x000fe2000004183c */
[----:B-1----:R-:W-:Y:S01]  /*57a0*/  LOP3.LUT R3, R7, UR12, R44, 0x96, !PT ;  /* 0x0000000c07037c12 */ /* 0x002fe2000f8e962c */
[----:B------:R1:W3:Y:S04]  /*57b0*/  MUFU.EX2 R144, R0 ;  /* 0x0000000000907308 */ /* 0x0002e80000000800 */
[----:B------:R-:W-:-:S02]  /*57c0*/  IMAD.WIDE.U32 R6, R3, -0x2daee0ad, RZ ;  /* 0xd2511f5303067825 */ /* 0x000fc400078e00ff */
[----:B------:R-:W-:Y:S02]  /*57d0*/  HMMA.16816.F32.BF16 R160, R8, R142, R68 ;  /* 0x0000008e08a0723c */ /* 0x000fe40000041844 */
[----:B------:R-:W-:-:S05]  /*57e0*/  FMUL.FTZ R3, R135, c[0x0][0x23c] ;  /* 0x00008f0087037a20 */ /* 0x000fca0000410000 */
[----:B------:R-:W-:Y:S01]  /*57f0*/  FSEL R17, R3, RZ, P1 ;  /* 0x000000ff03117208 */ /* 0x000fe20000800000 */
[C---:B------:R-:W-:Y:S01]  /*5800*/  HMMA.16816.F32.BF16 R200, R8.reuse, R140, R56 ;  /* 0x0000008c08c8723c */ /* 0x040fe20000041838 */
[----:B------:R-:W-:Y:S02]  /*5810*/  LOP3.LUT R3, R23, UR5, R6, 0x96, !PT ;  /* 0x0000000517037c12 */ /* 0x000fe4000f8e9606 */
[----:B-1----:R-:W-:Y:S01]  /*5820*/  LOP3.LUT R0, R7, UR9, R4, 0x96, !PT ;  /* 0x0000000907007c12 */ /* 0x002fe2000f8e9604 */
[--C-:B------:R-:W-:Y:S02]  /*5830*/  FFMA.FTZ R5, R133, c[0x0][0x23c], -R17.reuse ;  /* 0x00008f0085057a23 */ /* 0x100fe40000010811 */
[----:B------:R-:W-:Y:S02]  /*5840*/  FFMA.FTZ R6, R145, c[0x0][0x23c], -R17 ;  /* 0x00008f0091067a23 */ /* 0x000fe40000010811 */
[----:B------:R1:W-:Y:S01]  /*5850*/  MUFU.EX2 R36, R5 ;  /* 0x0000000500247308 */ /* 0x0003e20000000800 */
[----:B------:R-:W-:Y:S01]  /*5860*/  IMAD.WIDE.U32 R14, R0, -0x326172a9, RZ ;  /* 0xcd9e8d57000e7825 */ /* 0x000fe200078e00ff */
[----:B------:R-:W-:Y:S03]  /*5870*/  HMMA.16816.F32.BF16 R180, R8, R130, R48 ;  /* 0x0000008208b4723c */ /* 0x000fe60000041830 */
[----:B------:R-:W-:-:S03]  /*5880*/  IMAD.MOV.U32 R145, RZ, RZ, R175 ;  /* 0x000000ffff917224 */ /* 0x000fc600078e00af */
[----:B------:R4:W-:Y:S02]  /*5890*/  MUFU.EX2 R39, R6 ;  /* 0x0000000600277308 */ /* 0x0009e40000000800 */
[----:B------:R-:W-:Y:S01]  /*58a0*/  HMMA.16816.F32.BF16 R168, R8, R118, R76 ;  /* 0x0000007608a8723c */ /* 0x000fe2000004184c */
[----:B-1----:R-:W-:-:S07]  /*58b0*/  IMAD.WIDE.U32 R4, R3, -0x326172a9, RZ ;  /* 0xcd9e8d5703047825 */ /* 0x002fce00078e00ff */
[----:B------:R-:W-:Y:S01]  /*58c0*/  HMMA.16816.F32.BF16 R164, R8, R114, R80 ;  /* 0x0000007208a4723c */ /* 0x000fe20000041850 */
[C---:B------:R-:W-:Y:S02]  /*58d0*/  LOP3.LUT R3, R4.reuse, 0xffff, RZ, 0xc0, !PT ;  /* 0x0000ffff04037812 */ /* 0x040fe400078ec0ff */
[----:B------:R-:W-:Y:S01]  /*58e0*/  LOP3.LUT R0, R5, UR18, R14, 0x96, !PT ;  /* 0x0000001205007c12 */ /* 0x000fe2000f8e960e */
[----:B----4-:R-:W-:Y:S01]  /*58f0*/  FFMA.FTZ R6, R139, c[0x0][0x23c], -R17 ;  /* 0x00008f008b067a23 */ /* 0x010fe20000010811 */
[----:B------:R-:W-:Y:S02]  /*5900*/  LOP3.LUT R7, R4, 0xff, RZ, 0xc0, !PT ;  /* 0x000000ff04077812 */ /* 0x000fe400078ec0ff */
[----:B------:R-:W-:Y:S01]  /*5910*/  SHF.R.U32.HI R5, RZ, 0x8, R3 ;  /* 0x00000008ff057819 */ /* 0x000fe20000011603 */
[----:B------:R1:W4:Y:S01]  /*5920*/  MUFU.EX2 R133, R6 ;  /* 0x0000000600857308 */ /* 0x0003220000000800 */
[--C-:B------:R-:W-:Y:S02]  /*5930*/  SHF.R.U32.HI R3, RZ, 0x10, R4.reuse ;  /* 0x00000010ff037819 */ /* 0x100fe40000011604 */
[----:B------:R-:W-:Y:S01]  /*5940*/  PRMT R7, R7, 0x5410, R5 ;  /* 0x0000541007077816 */ /* 0x000fe20000000005 */
[----:B------:R-:W-:Y:S01]  /*5950*/  FFMA.FTZ R5, R146, c[0x0][0x23c], -R17 ;  /* 0x00008f0092057a23 */ /* 0x000fe20000010811 */
[----:B------:R-:W-:Y:S01]  /*5960*/  LOP3.LUT R12, R3, 0xff, RZ, 0xc0, !PT ;  /* 0x000000ff030c7812 */ /* 0x000fe200078ec0ff */
[----:B--2---:R-:W-:Y:S01]  /*5970*/  IMAD.MOV.U32 R146, RZ, RZ, R13 ;  /* 0x000000ffff927224 */ /* 0x004fe200078e000d */
[----:B------:R-:W-:Y:S01]  /*5980*/  SHF.R.U32.HI R16, RZ, 0x18, R4 ;  /* 0x00000018ff107819 */ /* 0x000fe20000011604 */
[----:B------:R2:W2:Y:S01]  /*5990*/  MUFU.EX2 R37, R5 ;  /* 0x0000000500257308 */ /* 0x0004a20000000800 */
[----:B------:R-:W-:-:S02]  /*59a0*/  LOP3.LUT R3, R0, 0xffff, RZ, 0xc0, !PT ;  /* 0x0000ffff00037812 */ /* 0x000fc400078ec0ff */
[--C-:B------:R-:W-:Y:S02]  /*59b0*/  SHF.R.U32.HI R4, RZ, 0x10, R0.reuse ;  /* 0x00000010ff047819 */ /* 0x100fe40000011600 */
[----:B------:R-:W-:Y:S02]  /*59c0*/  LOP3.LUT R14, R0, 0xff, RZ, 0xc0, !PT ;  /* 0x000000ff000e7812 */ /* 0x000fe400078ec0ff */
[----:B------:R-:W-:Y:S01]  /*59d0*/  SHF.R.U32.HI R13, RZ, 0x18, R0 ;  /* 0x00000018ff0d7819 */ /* 0x000fe20000011600 */
[----:B------:R-:W-:Y:S01]  /*59e0*/  HSET2.LE.AND R0, R7, R251, PT ;  /* 0x000000fb07007233 */ /* 0x000fe20003803000 */
[----:B-1----:R-:W-:Y:S02]  /*59f0*/  SHF.R.U32.HI R6, RZ, 0x8, R3 ;  /* 0x00000008ff067819 */ /* 0x002fe40000011603 */
[----:B------:R-:W-:Y:S02]  /*5a00*/  LOP3.LUT R4, R4, 0xff, RZ, 0xc0, !PT ;  /* 0x000000ff04047812 */ /* 0x000fe400078ec0ff */
[----:B---3--:R-:W-:-:S02]  /*5a10*/  F2FP.BF16.PACK_AB R3, R144, R146 ;  /* 0x000000929003723e */ /* 0x008fc400000010ff */
[----:B------:R-:W-:Y:S02]  /*5a20*/  PRMT R7, R14, 0x5410, R6 ;  /* 0x000054100e077816 */ /* 0x000fe40000000006 */
[----:B--2---:R-:W-:Y:S02]  /*5a30*/  PRMT R5, R12, 0x5410, R16 ;  /* 0x000054100c057816 */ /* 0x004fe40000000010 */
[----:B------:R-:W-:Y:S01]  /*5a40*/  PRMT R12, R4, 0x5410, R13 ;  /* 0x00005410040c7816 */ /* 0x000fe2000000000d */
[--C-:B------:R-:W-:Y:S01]  /*5a50*/  HSET2.LE.AND R4, R7, R251.reuse, PT ;  /* 0x000000fb07047233 */ /* 0x100fe20003803000 */
[----:B------:R-:W-:Y:S01]  /*5a60*/  LOP3.LUT R6, R0, R3, RZ, 0xc0, !PT ;  /* 0x0000000300067212 */ /* 0x000fe200078ec0ff */
[--C-:B------:R-:W-:Y:S01]  /*5a70*/  HSET2.LE.AND R0, R5, R251.reuse, PT ;  /* 0x000000fb05007233 */ /* 0x100fe20003803000 */
[----:B------:R-:W-:Y:S01]  /*5a80*/  F2FP.BF16.PACK_AB R5, R252, R21 ;  /* 0x00000015fc05723e */ /* 0x000fe200000010ff */
[----:B------:R-:W-:Y:S01]  /*5a90*/  HSET2.LE.AND R12, R12, R251, PT ;  /* 0x000000fb0c0c7233 */ /* 0x000fe20003803000 */
[----:B----4-:R-:W-:-:S02]  /*5aa0*/  F2FP.BF16.PACK_AB R3, R133, R39 ;  /* 0x000000278503723e */ /* 0x010fc400000010ff */
[----:B------:R-:W-:Y:S02]  /*5ab0*/  F2FP.BF16.PACK_AB R13, R37, R36 ;  /* 0x00000024250d723e */ /* 0x000fe400000010ff */
[----:B------:R-:W-:Y:S02]  /*5ac0*/  LOP3.LUT R4, R4, R5, RZ, 0xc0, !PT ;  /* 0x0000000504047212 */ /* 0x000fe400078ec0ff */
[----:B------:R-:W-:Y:S01]  /*5ad0*/  LOP3.LUT R7, R0, R3, RZ, 0xc0, !PT ;  /* 0x0000000300077212 */ /* 0x000fe200078ec0ff */
[----:B------:R-:W-:Y:S01]  /*5ae0*/  FFMA.FTZ R0, R157, c[0x0][0x23c], -R18 ;  /* 0x00008f009d007a23 */ /* 0x000fe20000010812 */
[----:B------:R-:W-:Y:S02]  /*5af0*/  LOP3.LUT R5, R12, R13, RZ, 0xc0, !PT ;  /* 0x0000000d0c057212 */ /* 0x000fe400078ec0ff */
[----:B------:R-:W-:-:S05]  /*5b00*/  LOP3.LUT R3, R15, UR8, R24, 0x96, !PT ;  /* 0x000000080f037c12 */ /* 0x000fca000f8e9618 */
[C---:B------:R-:W-:Y:S01]  /*5b10*/  HMMA.16816.F32.BF16 R64, R4.reuse, R102, RZ ;  /* 0x000000660440723c */ /* 0x040fe200000418ff */
[----:B------:R1:W-:Y:S06]  /*5b20*/  MUFU.EX2 R102, R0 ;  /* 0x0000000000667308 */ /* 0x0003ec0000000800 */
[----:B------:R-:W-:Y:S01]  /*5b30*/  IMAD.MOV.U32 R103, RZ, RZ, R55 ;  /* 0x000000ffff677224 */ /* 0x000fe200078e0037 */
[C---:B------:R-:W-:Y:S07]  /*5b40*/  HMMA.16816.F32.BF16 R68, R4.reuse, R94, RZ ;  /* 0x0000005e0444723c */ /* 0x040fee00000418ff */
[----:B------:R-:W-:Y:S01]  /*5b50*/  IMAD.MOV.U32 R95, RZ, RZ, R26 ;  /* 0x000000ffff5f7224 */ /* 0x000fe200078e001a */
[----:B------:R-:W-:Y:S01]  /*5b60*/  HMMA.16816.F32.BF16 R40, R4, R84, RZ ;  /* 0x000000540428723c */ /* 0x000fe200000418ff */
[----:B------:R-:W-:-:S02]  /*5b70*/  IMAD.MOV.U32 R94, RZ, RZ, R27 ;  /* 0x000000ffff5e7224 */ /* 0x000fc400078e001b */
[----:B-1----:R-:W-:-:S04]  /*5b80*/  FFMA.FTZ R0, R155, c[0x0][0x23c], -R18 ;  /* 0x00008f009b007a23 */ /* 0x002fc80000010812 */
[----:B------:R1:W-:Y:S01]  /*5b90*/  MUFU.EX2 R16, R0 ;  /* 0x0000000000107308 */ /* 0x0003e20000000800 */
[----:B------:R-:W-:Y:S01]  /*5ba0*/  HMMA.16816.F32.BF16 R56, R4, R86, RZ ;  /* 0x000000560438723c */ /* 0x000fe200000418ff */
[----:B------:R-:W-:Y:S02]  /*5bb0*/  IMAD.MOV.U32 R84, RZ, RZ, R38 ;  /* 0x000000ffff547224 */ /* 0x000fe400078e0026 */
[----:B------:R-:W-:-:S05]  /*5bc0*/  IMAD.MOV.U32 R85, RZ, RZ, R156 ;  /* 0x000000ffff557224 */ /* 0x000fca00078e009c */
[----:B------:R-:W-:Y:S01]  /*5bd0*/  HMMA.16816.F32.BF16 R32, R4, R88, RZ ;  /* 0x000000580420723c */ /* 0x000fe200000418ff */
[----:B-1----:R-:W-:-:S07]  /*5be0*/  FFMA.FTZ R0, R154, c[0x0][0x23c], -R18 ;  /* 0x00008f009a007a23 */ /* 0x002fce0000010812 */
[C---:B------:R-:W-:Y:S01]  /*5bf0*/  HMMA.16816.F32.BF16 R60, R4.reuse, R90, RZ ;  /* 0x0000005a043c723c */ /* 0x040fe200000418ff */
[----:B------:R-:W-:Y:S01]  /*5c00*/  IMAD.MOV.U32 R88, RZ, RZ, R172 ;  /* 0x000000ffff587224 */ /* 0x000fe200078e00ac */
[----:B------:R1:W-:Y:S05]  /*5c10*/  MUFU.EX2 R89, R0 ;  /* 0x0000000000597308 */ /* 0x0003ea0000000800 */
[----:B------:R-:W-:Y:S01]  /*5c20*/  IMAD.MOV.U32 R90, RZ, RZ, R144 ;  /* 0x000000ffff5a7224 */ /* 0x000fe200078e0090 */
[----:B------:R-:W-:Y:S01]  /*5c30*/  HMMA.16816.F32.BF16 R28, R4, R100, RZ ;  /* 0x00000064041c723c */ /* 0x000fe200000418ff */
[----:B------:R-:W-:Y:S02]  /*5c40*/  IMAD.MOV.U32 R144, RZ, RZ, R174 ;  /* 0x000000ffff907224 */ /* 0x000fe400078e00ae */
[----:B------:R-:W-:-:S04]  /*5c50*/  IMAD.MOV.U32 R91, RZ, RZ, R173 ;  /* 0x000000ffff5b7224 */ /* 0x000fc800078e00ad */
[----:B------:R-:W-:Y:S01]  /*5c60*/  IMAD.MOV.U32 R100, RZ, RZ, R54 ;  /* 0x000000ffff647224 */ /* 0x000fe200078e0036 */
[----:B------:R-:W-:Y:S01]  /*5c70*/  HMMA.16816.F32.BF16 R48, R4, R92, RZ ;  /* 0x0000005c0430723c */ /* 0x000fe200000418ff */
[----:B------:R-:W-:Y:S02]  /*5c80*/  IMAD.MOV.U32 R101, RZ, RZ, R133 ;  /* 0x000000ffff657224 */ /* 0x000fe400078e0085 */
[----:B------:R-:W-:-:S04]  /*5c90*/  IMAD.MOV.U32 R133, RZ, RZ, R195 ;  /* 0x000000ffff857224 */ /* 0x000fc800078e00c3 */
[----:B------:R-:W-:Y:S01]  /*5ca0*/  IMAD.MOV.U32 R93, RZ, RZ, R138 ;  /* 0x000000ffff5d7224 */ /* 0x000fe200078e008a */
[----:B------:R-:W-:Y:S01]  /*5cb0*/  HMMA.16816.F32.BF16 R12, R4, R104, RZ ;  /* 0x00000068040c723c */ /* 0x000fe200000418ff */
[----:B------:R-:W-:-:S07]  /*5cc0*/  IMAD.MOV.U32 R138, RZ, RZ, R194 ;  /* 0x000000ffff8a7224 */ /* 0x000fce00078e00c2 */
        /* <DEDUP_REMOVED lines=26> */
[----:B------:R2:W-:Y:S08]  /*5e70*/  MUFU.EX2 R92, R3 ;  /* 0x00000003005c7308 */ /* 0x0005f00000000800 */
[----:B------:R1:W3:Y:S01]  /*5e80*/  MUFU.EX2 R87, R4 ;  /* 0x0000000400577308 */ /* 0x0002e20000000800 */
[----:B--2---:R-:W-:-:S02]  /*5e90*/  F2FP.BF16.PACK_AB R3, R86, R89 ;  /* 0x000000595603723e */ /* 0x004fc400000010ff */
        /* <DEDUP_REMOVED lines=23> */
[----:B------:R-:W-:-:S03]  /*6010*/  LOP3.LUT R3, R73, UR14, R22, 0x96, !PT ;  /* 0x0000000e49037c12 */ /* 0x000fc6000f8e9616 */
        /* <DEDUP_REMOVED lines=9> */
[----:B------:R-:W-:Y:S01]  /*60b0*/  HMMA.16816.F32.BF16 R172, R4, R108, R28 ;  /* 0x0000006c04ac723c */ /* 0x000fe2000004181c */
[----:B------:R-:W-:Y:S01]  /*60c0*/  LDSM.16.MT88.4 R28, [R212+0x9800] ;  /* 0x00980000d41c783b */ /* 0x000fe20000004200 */
[----:B------:R-:W-:Y:S01]  /*60d0*/  IMAD.MOV.U32 R41, RZ, RZ, R47 ;  /* 0x000000ffff297224 */ /* 0x000fe200078e002f */
[----:B------:R-:W-:Y:S01]  /*60e0*/  LOP3.LUT R3, R55, UR10, R10, 0x96, !PT ;  /* 0x0000000a37037c12 */ /* 0x000fe2000f8e960a */
[----:B------:R-:W-:-:S04]  /*60f0*/  IMAD.WIDE.U32 R10, R0, -0x2daee0ad, RZ ;  /* 0xd2511f53000a7825 */ /* 0x000fc800078e00ff */
[----:B------:R-:W-:Y:S01]  /*6100*/  IMAD.WIDE.U32 R52, R3, -0x2daee0ad, RZ ;  /* 0xd2511f5303347825 */ /* 0x000fe200078e00ff */
[----:B------:R-:W-:Y:S01]  /*6110*/  LOP3.LUT R3, R11, UR9, R8, 0x96, !PT ;  /* 0x000000090b037c12 */ /* 0x000fe2000f8e9608 */
[C---:B------:R-:W-:Y:S02]  /*6120*/  HMMA.16816.F32.BF16 R128, R4.reuse, R130, R60 ;  /* 0x000000820480723c */ /* 0x040fe4000004183c */
[--C-:B------:R-:W-:Y:S02]  /*6130*/  FFMA.FTZ R0, R191, c[0x0][0x23c], -R20.reuse ;  /* 0x00008f00bf007a23 */ /* 0x100fe40000010814 */
[----:B------:R-:W-:Y:S02]  /*6140*/  IMAD.WIDE.U32 R46, R3, -0x326172a9, RZ ;  /* 0xcd9e8d57032e7825 */ /* 0x000fe400078e00ff */
[----:B------:R1:W-:Y:S02]  /*6150*/  MUFU.EX2 R38, R0 ;  /* 0x0000000000267308 */ /* 0x0003e40000000800 */
[--C-:B------:R-:W-:Y:S01]  /*6160*/  FFMA.FTZ R3, R189, c[0x0][0x23c], -R20.reuse ;  /* 0x00008f00bd037a23 */ /* 0x100fe20000010814 */
[----:B------:R-:W-:Y:S01]  /*6170*/  HMMA.16816.F32.BF16 R76, R4, R114, R76 ;  /* 0x00000072044c723c */ /* 0x000fe2000004184c */
[----:B------:R-:W-:-:S02]  /*6180*/  FFMA.FTZ R8, R190, c[0x0][0x23c], -R20 ;  /* 0x00008f00be087a23 */ /* 0x000fc40000010814 */
[----:B------:R-:W-:Y:S02]  /*6190*/  IMAD.MOV.U32 R40, RZ, RZ, R192 ;  /* 0x000000ffff287224 */ /* 0x000fe400078e00c0 */
[----:B------:R2:W3:Y:S01]  /*61a0*/  MUFU.EX2 R32, R3 ;  /* 0x0000000300207308 */ /* 0x0004e20000000800 */
[----:B------:R-:W-:Y:S02]  /*61b0*/  IMAD.MOV.U32 R42, RZ, RZ, R16 ;  /* 0x000000ffff2a7224 */ /* 0x000fe400078e0010 */
[----:B------:R-:W-:Y:S01]  /*61c0*/  HMMA.16816.F32.BF16 R192, R4, R140, R24 ;  /* 0x0000008c04c0723c */ /* 0x000fe20000041818 */
[----:B------:R-:W-:Y:S02]  /*61d0*/  IMAD.MOV.U32 R60, RZ, RZ, R40 ;  /* 0x000000ffff3c7224 */ /* 0x000fe400078e0028 */
[----:B------:R-:W-:Y:S01]  /*61e0*/  IMAD.MOV.U32 R137, RZ, RZ, R42 ;  /* 0x000000ffff897224 */ /* 0x000fe200078e002a */
[----:B-1----:R-:W-:Y:S01]  /*61f0*/  LOP3.LUT R0, R53, UR5, R10, 0x96, !PT ;  /* 0x0000000535007c12 */ /* 0x002fe2000f8e960a */
[----:B------:R1:W-:Y:S01]  /*6200*/  MUFU.EX2 R73, R8 ;  /* 0x0000000800497308 */ /* 0x0003e20000000800 */
[----:B------:R-:W-:-:S02]  /*6210*/  IMAD.MOV.U32 R108, RZ, RZ, R43 ;  /* 0x000000ffff6c7224 */ /* 0x000fc400078e002b */
[C---:B------:R-:W-:Y:S01]  /*6220*/  HMMA.16816.F32.BF16 R152, R4.reuse, R116, R48 ;  /* 0x000000740498723c */ /* 0x040fe20000041830 */
[----:B------:R-:W-:Y:S01]  /*6230*/  IMAD.MOV.U32 R61, RZ, RZ, R35 ;  /* 0x000000ffff3d7224 */ /* 0x000fe200078e0023 */
[----:B------:R-:W-:Y:S01]  /*6240*/  LDSM.16.MT88.4 R48, [R212+0xb800] ;  /* 0x00b80000d430783b */ /* 0x000fe20000004200 */
[----:B------:R-:W-:Y:S02]  /*6250*/  IMAD.MOV.U32 R72, RZ, RZ, R90 ;  /* 0x000000ffff487224 */ /* 0x000fe400078e005a */
[----:B--2---:R-:W-:Y:S02]  /*6260*/  FFMA.FTZ R3, R188, c[0x0][0x23c], -R20 ;  /* 0x00008f00bc037a23 */ /* 0x004fe40000010814 */
[----:B---3--:R-:W-:Y:S01]  /*6270*/  IMAD.MOV.U32 R115, RZ, RZ, R32 ;  /* 0x000000ffff737224 */ /* 0x008fe200078e0020 */
[----:B------:R-:W-:Y:S01]  /*6280*/  HMMA.16816.F32.BF16 R120, R4, R122, R56 ;  /* 0x0000007a0478723c */ /* 0x000fe20000041838 */
[----:B------:R2:W3:Y:S01]  /*6290*/  MUFU.EX2 R24, R3 ;  /* 0x0000000300187308 */ /* 0x0004e20000000800 */
[----:B------:R-:W-:Y:S01]  /*62a0*/  LDSM.16.MT88.4 R32, [R212+0xa800] ;  /* 0x00a80000d420783b */ /* 0x000fe20000004200 */
[----:B------:R-:W-:-:S02]  /*62b0*/  IMAD.MOV.U32 R112, RZ, RZ, R91 ;  /* 0x000000ffff707224 */ /* 0x000fc400078e005b */
[----:B------:R-:W-:Y:S01]  /*62c0*/  IMAD.MOV.U32 R113, RZ, RZ, R88 ;  /* 0x000000ffff717224 */ /* 0x000fe200078e0058 */
[----:B------:R-:W-:Y:S01]  /*62d0*/  LDSM.16.MT88.4 R56, [R214+0xb800] ;  /* 0x00b80000d638783b */ /* 0x000fe20000004200 */
[----:B-1----:R-:W-:Y:S01]  /*62e0*/  IMAD.WIDE.U32 R8, R0, -0x326172a9, RZ ;  /* 0xcd9e8d5700087825 */ /* 0x002fe200078e00ff */
[C---:B------:R-:W-:Y:S03]  /*62f0*/  HMMA.16816.F32.BF16 R64, R4.reuse, R110, R64 ;  /* 0x0000006e0440723c */ /* 0x040fe60000041840 */
[----:B------:R-:W-:Y:S01]  /*6300*/  IMAD.MOV.U32 R114, RZ, RZ, R89 ;  /* 0x000000ffff727224 */ /* 0x000fe200078e0059 */
[----:B------:R-:W-:Y:S01]  /*6310*/  LOP3.LUT R0, R9, UR18, R46, 0x96, !PT ;  /* 0x0000001209007c12 */ /* 0x000fe2000f8e962e */
[----:B------:R-:W-:Y:S01]  /*6320*/  IMAD.MOV.U32 R109, RZ, RZ, R147 ;  /* 0x000000ffff6d7224 */ /* 0x000fe200078e0093 */
[----:B------:R-:W-:Y:S01]  /*6330*/  SHF.R.U32.HI R12, RZ, 0x10, R8 ;  /* 0x00000010ff0c7819 */ /* 0x000fe20000011608 */
[----:B------:R-:W-:Y:S01]  /*6340*/  IMAD.MOV.U32 R141, RZ, RZ, R94 ;  /* 0x000000ffff8d7224 */ /* 0x000fe200078e005e */
[----:B------:R-:W-:Y:S01]  /*6350*/  LOP3.LUT R9, R8, 0xffff, RZ, 0xc0, !PT ;  /* 0x0000ffff08097812 */ /* 0x000fe200078ec0ff */
[C---:B------:R-:W-:Y:S01]  /*6360*/  HMMA.16816.F32.BF16 R68, R4.reuse, R118, R68 ;  /* 0x000000760444723c */ /* 0x040fe20000041844 */
[C---:B------:R-:W-:Y:S01]  /*6370*/  LOP3.LUT R10, R0.reuse, 0xffff, RZ, 0xc0, !PT ;  /* 0x0000ffff000a7812 */ /* 0x040fe200078ec0ff */
[----:B------:R-:W-:Y:S01]  /*6380*/  IMAD.MOV.U32 R140, RZ, RZ, R95 ;  /* 0x000000ffff8c7224 */ /* 0x000fe200078e005f */
[----:B------:R-:W-:Y:S01]  /*6390*/  LOP3.LUT R15, R0, 0xff, RZ, 0xc0, !PT ;  /* 0x000000ff000f7812 */ /* 0x000fe200078ec0ff */
[----:B------:R-:W-:Y:S01]  /*63a0*/  IMAD.MOV.U32 R55, RZ, RZ, R92 ;  /* 0x000000ffff377224 */ /* 0x000fe200078e005c */
[--C-:B------:R-:W-:Y:S01]  /*63b0*/  SHF.R.U32.HI R11, RZ, 0x10, R0.reuse ;  /* 0x00000010ff0b7819 */ /* 0x100fe20000011600 */
[----:B------:R-:W-:Y:S01]  /*63c0*/  IMAD.MOV.U32 R63, RZ, RZ, R93 ;  /* 0x000000ffff3f7224 */ /* 0x000fe200078e005d */
[----:B------:R-:W-:Y:S01]  /*63d0*/  SHF.R.U32.HI R14, RZ, 0x18, R0 ;  /* 0x00000018ff0e7819 */ /* 0x000fe20000011600 */
[----:B------:R-:W-:Y:S01]  /*63e0*/  HMMA.16816.F32.BF16 R88, R4, R142, R80 ;  /* 0x0000008e0458723c */ /* 0x000fe20000041850 */
[----:B------:R-:W-:Y:S01]  /*63f0*/  SHF.R.U32.HI R13, RZ, 0x18, R8 ;  /* 0x00000018ff0d7819 */ /* 0x000fe20000011608 */
[----:B------:R-:W-:Y:S01]  /*6400*/  IMAD.MOV.U32 R62, RZ, RZ, R102 ;  /* 0x000000ffff3e7224 */ /* 0x000fe200078e0066 */
[----:B------:R-:W-:Y:S01]  /*6410*/  LOP3.LUT R0, R12, 0xff, RZ, 0xc0, !PT ;  /* 0x000000ff0c007812 */ /* 0x000fe200078ec0ff */
[----:B------:R-:W-:Y:S01]  /*6420*/  IMAD.MOV.U32 R12, RZ, RZ, R41 ;  /* 0x000000ffff0c7224 */ /* 0x000fe200078e0029 */
[----:B------:R-:W-:Y:S01]  /*6430*/  LOP3.LUT R16, R8, 0xff, RZ, 0xc0, !PT ;  /* 0x000000ff08107812 */ /* 0x000fe200078ec0ff */
[----:B------:R-:W-:Y:S01]  /*6440*/  FFMA.FTZ R8, R226, c[0x0][0x23c], -R19 ;  /* 0x00008f00e2087a23 */ /* 0x000fe20000010813 */
[----:B--2---:R-:W-:Y:S01]  /*6450*/  SHF.R.U32.HI R3, RZ, 0x8, R9 ;  /* 0x00000008ff037819 */ /* 0x004fe20000011609 */
[----:B------:R-:W1:Y:S01]  /*6460*/  LDSM.16.MT88.4 R40, [R214+0xa800] ;  /* 0x00a80000d628783b */ /* 0x000e620000004200 */
[----:B------:R-:W-:Y:S01]  /*6470*/  PRMT R13, R0, 0x5410, R13 ;  /* 0x00005410000d7816 */ /* 0x000fe2000000000d */
[----:B------:R-:W-:Y:S01]  /*6480*/  FFMA.FTZ R0, R224, c[0x0][0x23c], -R19 ;  /* 0x00008f00e0007a23 */ /* 0x000fe20000010813 */
[----:B------:R-:W-:Y:S01]  /*6490*/  LOP3.LUT R9, R11, 0xff, RZ, 0xc0, !PT ;  /* 0x000000ff0b097812 */ /* 0x000fe200078ec0ff */
[----:B------:R2:W-:Y:S01]  /*64a0*/  MUFU.EX2 R226, R8 ;  /* 0x0000000800e27308 */ /* 0x0005e20000000800 */
[----:B------:R-:W-:Y:S01]  /*64b0*/  PRMT R11, R16, 0x5410, R3 ;  /* 0x00005410100b7816 */ /* 0x000fe20000000003 */
[----:B---3--:R-:W-:Y:S01]  /*64c0*/  IMAD.MOV.U32 R16, RZ, RZ, R24 ;  /* 0x000000ffff107224 */ /* 0x008fe200078e0018 */
[----:B------:R-:W-:Y:S01]  /*64d0*/  SHF.R.U32.HI R10, RZ, 0x8, R10 ;  /* 0x00000008ff0a7819 */ /* 0x000fe2000001160a */
[----:B------:R-:W3:Y:S01]  /*64e0*/  LDSM.16.MT88.4 R24, [R214+0x9800] ;  /* 0x00980000d618783b */ /* 0x000ee20000004200 */
[--C-:B------:R-:W-:Y:S01]  /*64f0*/  FFMA.FTZ R3, R225, c[0x0][0x23c], -R19.reuse ;  /* 0x00008f00e1037a23 */ /* 0x100fe20000010813 */
[----:B------:R-:W-:Y:S01]  /*6500*/  PRMT R9, R9, 0x5410, R14 ;  /* 0x0000541009097816 */ /* 0x000fe2000000000e */
[----:B------:R-:W-:Y:S01]  /*6510*/  FFMA.FTZ R4, R219, c[0x0][0x23c], -R19 ;  /* 0x00008f00db047a23 */ /* 0x000fe20000010813 */
[----:B------:R4:W1:Y:S01]  /*6520*/  MUFU.EX2 R224, R0 ;  /* 0x0000000000e07308 */ /* 0x0008620000000800 */
[----:B------:R-:W-:-:S02]  /*6530*/  IMAD.MOV.U32 R80, RZ, RZ, R144 ;  /* 0x000000ffff507224 */ /* 0x000fc400078e0090 */
[----:B------:R-:W-:Y:S02]  /*6540*/  IMAD.MOV.U32 R53, RZ, RZ, R103 ;  /* 0x000000ffff357224 */ /* 0x000fe400078e0067 */
[----:B------:R-:W-:Y:S02]  /*6550*/  IMAD.MOV.U32 R110, RZ, RZ, R100 ;  /* 0x000000ffff6e7224 */ /* 0x000fe400078e0064 */
[----:B------:R-:W-:Y:S01]  /*6560*/  IMAD.MOV.U32 R111, RZ, RZ, R101 ;  /* 0x000000ffff6f7224 */ /* 0x000fe200078e0065 */
[----:B--2---:R-:W-:Y:S01]  /*6570*/  PRMT R8, R15, 0x5410, R10 ;  /* 0x000054100f087816 */ /* 0x004fe2000000000a */
[----:B------:R2:W-:Y:S01]  /*6580*/  MUFU.EX2 R219, R3 ;  /* 0x0000000300db7308 */ /* 0x0005e20000000800 */
[----:B------:R-:W-:Y:S02]  /*6590*/  IMAD.MOV.U32 R10, RZ, RZ, R86 ;  /* 0x000000ffff0a7224 */ /* 0x000fe400078e0056 */
[----:B------:R-:W-:Y:S02]  /*65a0*/  IMAD.MOV.U32 R15, RZ, RZ, R87 ;  /* 0x000000ffff0f7224 */ /* 0x000fe400078e0057 */
[----:B------:R-:W-:Y:S01]  /*65b0*/  IMAD.MOV.U32 R14, RZ, RZ, R84 ;  /* 0x000000ffff0e7224 */ /* 0x000fe200078e0054 */
[----:B----4-:R-:W-:-:S02]  /*65c0*/  HSET2.LE.AND R0, R8, R251, PT ;  /* 0x000000fb08007233 */ /* 0x010fc40003803000 */
[----:B------:R4:W1:Y:S01]  /*65d0*/  MUFU.EX2 R225, R4 ;  /* 0x0000000400e17308 */ /* 0x0008620000000800 */
[----:B------:R-:W-:Y:S02]  /*65e0*/  IMAD.MOV.U32 R83, RZ, RZ, R85 ;  /* 0x000000ffff537224 */ /* 0x000fe400078e0055 */
[----:B------:R-:W-:Y:S02]  /*65f0*/  IMAD.MOV.U32 R82, RZ, RZ, R146 ;  /* 0x000000ffff527224 */ /* 0x000fe400078e0092 */
[----:B------:R-:W-:Y:S02]  /*6600*/  IMAD.MOV.U32 R81, RZ, RZ, R145 ;  /* 0x000000ffff517224 */ /* 0x000fe400078e0091 */
[----:B------:R-:W-:Y:S01]  /*6610*/  IMAD.MOV.U32 R81, RZ, RZ, R137 ;  /* 0x000000ffff517224 */ /* 0x000fe200078e0089 */
[----:B--2---:R-:W-:-:S04]  /*6620*/  F2FP.BF16.PACK_AB R3, R73, R38 ;  /* 0x000000264903723e */ /* 0x004fc800000010ff */
[----:B----4-:R-:W-:Y:S01]  /*6630*/  LOP3.LUT R4, R0, R3, RZ, 0xc0, !PT ;  /* 0x0000000300047212 */ /* 0x010fe200078ec0ff */
[----:B------:R-:W-:Y:S01]  /*6640*/  HSET2.LE.AND R0, R9, R251, PT ;  /* 0x000000fb09007233 */ /* 0x000fe20003803000 */
[----:B-1----:R-:W-:-:S04]  /*6650*/  F2FP.BF16.PACK_AB R3, R224, R226 ;  /* 0x000000e2e003723e */ /* 0x002fc800000010ff */
[----:B------:R-:W-:Y:S01]  /*6660*/  LOP3.LUT R5, R0, R3, RZ, 0xc0, !PT ;  /* 0x0000000300057212 */ /* 0x000fe200078ec0ff */
[----:B------:R-:W-:Y:S01]  /*6670*/  HSET2.LE.AND R0, R11, R251, PT ;  /* 0x000000fb0b007233 */ /* 0x000fe20003803000 */
[----:B------:R-:W-:Y:S01]  /*6680*/  F2FP.BF16.PACK_AB R3, R16, R115 ;  /* 0x000000731003723e */ /* 0x000fe200000010ff */
[----:B------:R-:W-:-:S03]  /*6690*/  IMAD.MOV.U32 R11, RZ, RZ, R133 ;  /* 0x000000ffff0b7224 */ /* 0x000fc600078e0085 */
[----:B------:R-:W-:Y:S01]  /*66a0*/  LOP3.LUT R6, R0, R3, RZ, 0xc0, !PT ;  /* 0x0000000300067212 */ /* 0x000fe200078ec0ff */
[----:B------:R-:W-:Y:S01]  /*66b0*/  HSET2.LE.AND R0, R13, R251, PT ;  /* 0x000000fb0d007233 */ /* 0x000fe20003803000 */
[----:B------:R-:W-:Y:S01]  /*66c0*/  F2FP.BF16.PACK_AB R3, R225, R219 ;  /* 0x000000dbe103723e */ /* 0x000fe200000010ff */
[----:B------:R-:W-:-:S03]  /*66d0*/  IMAD.MOV.U32 R13, RZ, RZ, R138 ;  /* 0x000000ffff0d7224 */ /* 0x000fc600078e008a */
[----:B------:R-:W-:Y:S02]  /*66e0*/  LOP3.LUT R7, R0, R3, RZ, 0xc0, !PT ;  /* 0x0000000300077212 */ /* 0x000fe400078ec0ff */
[----:B------:R-:W-:Y:S01]  /*66f0*/  LOP3.LUT R0, R23, UR16, R80, 0x96, !PT ;  /* 0x0000001017007c12 */ /* 0x000fe2000f8e9650 */
[----:B------:R-:W-:Y:S01]  /*6700*/  IMAD.MOV.U32 R80, RZ, RZ, R139 ;  /* 0x000000ffff507224 */ /* 0x000fe200078e008b */
[----:B------:R-:W-:-:S03]  /*6710*/  LOP3.LUT R3, R45, UR14, R22, 0x96, !PT ;  /* 0x0000000e2d037c12 */ /* 0x000fc6000f8e9616 */
[C---:B------:R-:W-:Y:S08]  /*6720*/  HMMA.16816.F32.BF16 R124, R4.reuse, R40, R196 ;  /* 0x00000028047c723c */ /* 0x040ff000000418c4 */
[C---:B------:R-:W-:Y:S07]  /*6730*/  HMMA.16816.F32.BF16 R144, R4.reuse, R28, R220 ;  /* 0x0000001c0490723c */ /* 0x040fee00000418dc */
[----:B------:R-:W-:Y:S01]  /*6740*/  IMAD.MOV.U32 R223, RZ, RZ, R132 ;  /* 0x000000ffffdf7224 */ /* 0x000fe200078e0084 */
[----:B---3--:R-:W-:Y:S01]  /*6750*/  HMMA.16816.F32.BF16 R84, R4, R24, R208 ;  /* 0x000000180454723c */ /* 0x008fe200000418d0 */
[----:B------:R-:W-:-:S02]  /*6760*/  IMAD.MOV.U32 R220, RZ, RZ, R82 ;  /* 0x000000ffffdc7224 */ /* 0x000fc400078e0052 */
[----:B------:R-:W-:Y:S02]  /*6770*/  IMAD.MOV.U32 R82, RZ, RZ, R141 ;  /* 0x000000ffff527224 */ /* 0x000fe400078e008d */
[----:B------:R-:W-:Y:S02]  /*6780*/  IMAD.MOV.U32 R222, RZ, RZ, R115 ;  /* 0x000000ffffde7224 */ /* 0x000fe400078e0073 */
[----:B------:R-:W-:Y:S01]  /*6790*/  IMAD.MOV.U32 R208, RZ, RZ, R10 ;  /* 0x000000ffffd07224 */ /* 0x000fe200078e000a */
[----:B------:R-:W-:Y:S01]  /*67a0*/  HMMA.16816.F32.BF16 R100, R4, R32, R204 ;  /* 0x000000200464723c */ /* 0x000fe200000418cc */
        /* <DEDUP_REMOVED lines=11> */
[----:B------:R-:W-:Y:S02]  /*6860*/  IMAD.MOV.U32 R83, RZ, RZ, R140 ;  /* 0x000000ffff537224 */ /* 0x000fe400078e008c */
[----:B------:R-:W-:-:S03]  /*6870*/  IMAD.MOV.U32 R221, RZ, RZ, R73 ;  /* 0x000000ffffdd7224 */ /* 0x000fc600078e0049 */
[C---:B------:R-:W-:Y:S08]  /*6880*/  HMMA.16816.F32.BF16 R148, R4.reuse, R30, R148 ;  /* 0x0000001e0494723c */ /* 0x040ff00000041894 */
[C---:B------:R-:W-:Y:S08]  /*6890*/  HMMA.16816.F32.BF16 R92, R4.reuse, R26, R180 ;  /* 0x0000001a045c723c */ /* 0x040ff000000418b4 */
[C---:B------:R-:W-:Y:S08]  /*68a0*/  HMMA.16816.F32.BF16 R116, R4.reuse, R34, R176 ;  /* 0x000000220474723c */ /* 0x040ff000000418b0 */
[C---:B------:R-:W-:Y:S08]  /*68b0*/  HMMA.16816.F32.BF16 R168, R4.reuse, R42, R168 ;  /* 0x0000002a04a8723c */ /* 0x040ff000000418a8 */
[C---:B------:R-:W-:Y:S08]  /*68c0*/  HMMA.16816.F32.BF16 R188, R4.reuse, R50, R164 ;  /* 0x0000003204bc723c */ /* 0x040ff000000418a4 */
[----:B------:R-:W-:Y:S07]  /*68d0*/  HMMA.16816.F32.BF16 R196, R4, R58, R160 ;  /* 0x0000003a04c4723c */ /* 0x000fee00000418a0 */
        /* <DEDUP_REMOVED lines=9> */
[----:B------:R-:W-:Y:S02]  /*6970*/  IMAD.WIDE.U32 R6, R3, -0x2daee0ad, RZ ;  /* 0xd2511f5303067825 */ /* 0x000fe400078e00ff */
[----:B------:R1:W-:Y:S02]  /*6980*/  MUFU.EX2 R204, R5 ;  /* 0x0000000500cc7308 */ /* 0x0003e40000000800 */
[----:B------:R-:W-:Y:S01]  /*6990*/  IMAD.WIDE.U32 R44, R0, -0x2daee0ad, RZ ;  /* 0xd2511f53002c7825 */ /* 0x000fe200078e00ff */
[----:B------:R-:W-:-:S03]  /*69a0*/  LOP3.LUT R7, R7, UR9, R4, 0x96, !PT ;  /* 0x0000000907077c12 */ /* 0x000fc6000f8e9604 */
[----:B------:R-:W-:Y:S01]  /*69b0*/  FFMA.FTZ R3, R236, c[0x0][0x23c], -R18 ;  /* 0x00008f00ec037a23 */ /* 0x000fe20000010812 */
[----:B------:R-:W-:Y:S01]  /*69c0*/  LOP3.LUT R0, R45, UR5, R6, 0x96, !PT ;  /* 0x000000052d007c12 */ /* 0x000fe2000f8e9606 */
[----:B------:R-:W-:Y:S02]  /*69d0*/  FFMA.FTZ R6, R229, c[0x0][0x23c], -R18 ;  /* 0x00008f00e5067a23 */ /* 0x000fe40000010812 */
[----:B------:R2:W-:Y:S01]  /*69e0*/  MUFU.EX2 R138, R3 ;  /* 0x00000003008a7308 */ /* 0x0005e20000000800 */
[----:B------:R-:W-:-:S04]  /*69f0*/  IMAD.WIDE.U32 R22, R7, -0x326172a9, RZ ;  /* 0xcd9e8d5707167825 */ /* 0x000fc800078e00ff */
[----:B------:R-:W-:Y:S02]  /*6a00*/  IMAD.MOV.U32 R239, RZ, RZ, R114 ;  /* 0x000000ffffef7224 */ /* 0x000fe400078e0072 */
[----:B-1----:R-:W-:Y:S01]  /*6a10*/  IMAD.WIDE.U32 R4, R0, -0x326172a9, RZ ;  /* 0xcd9e8d5700047825 */ /* 0x002fe200078e00ff */
[----:B------:R1:W-:Y:S03]  /*6a20*/  MUFU.EX2 R137, R6 ;  /* 0x0000000600897308 */ /* 0x0003e60000000800 */
[----:B------:R-:W-:Y:S01]  /*6a30*/  IMAD.MOV.U32 R114, RZ, RZ, R53 ;  /* 0x000000ffff727224 */ /* 0x000fe200078e0035 */
[----:B------:R-:W-:Y:S01]  /*6a40*/  LOP3.LUT R0, R4, 0xffff, RZ, 0xc0, !PT ;  /* 0x0000ffff04007812 */ /* 0x000fe200078ec0ff */
[----:B------:R-:W-:Y:S01]  /*6a50*/  IMAD.MOV.U32 R236, RZ, RZ, R13 ;  /* 0x000000ffffec7224 */ /* 0x000fe200078e000d */
[----:B------:R-:W-:Y:S01]  /*6a60*/  SHF.R.U32.HI R7, RZ, 0x18, R4 ;  /* 0x00000018ff077819 */ /* 0x000fe20000011604 */
[----:B------:R-:W-:-:S02]  /*6a70*/  IMAD.MOV.U32 R229, RZ, RZ, R80 ;  /* 0x000000ffffe57224 */ /* 0x000fc400078e0050 */
[----:B--2---:R-:W-:Y:S02]  /*6a80*/  FFMA.FTZ R3, R234, c[0x0][0x23c], -R18 ;  /* 0x00008f00ea037a23 */ /* 0x004fe40000010812 */
[----:B------:R-:W-:Y:S02]  /*6a90*/  IMAD.MOV.U32 R234, RZ, RZ, R11 ;  /* 0x000000ffffea7224 */ /* 0x000fe400078e000b */
[----:B------:R2:W3:Y:S01]  /*6aa0*/  MUFU.EX2 R139, R3 ;  /* 0x00000003008b7308 */ /* 0x0004e20000000800 */
[----:B-1----:R-:W-:Y:S02]  /*6ab0*/  FFMA.FTZ R6, R232, c[0x0][0x23c], -R17 ;  /* 0x00008f00e8067a23 */ /* 0x002fe40000010811 */
[----:B------:R-:W-:-:S05]  /*6ac0*/  IMAD.MOV.U32 R232, RZ, RZ, R81 ;  /* 0x000000ffffe87224 */ /* 0x000fca00078e0051 */
[----:B------:R1:W-:Y:S01]  /*6ad0*/  MUFU.EX2 R133, R6 ;  /* 0x0000000600857308 */ /* 0x0003e20000000800 */
[----:B--2---:R-:W-:Y:S02]  /*6ae0*/  SHF.R.U32.HI R3, RZ, 0x8, R0 ;  /* 0x00000008ff037819 */ /* 0x004fe40000011600 */
[----:B------:R-:W-:-:S04]  /*6af0*/  LOP3.LUT R0, R4, 0xff, RZ, 0xc0, !PT ;  /* 0x000000ff04007812 */ /* 0x000fc800078ec0ff */
[----:B------:R-:W-:Y:S02]  /*6b00*/  PRMT R10, R0, 0x5410, R3 ;  /* 0x00005410000a7816 */ /* 0x000fe40000000003 */
[----:B------:R-:W-:Y:S01]  /*6b10*/  SHF.R.U32.HI R3, RZ, 0x10, R4 ;  /* 0x00000010ff037819 */ /* 0x000fe20000011604 */
[----:B------:R-:W-:Y:S01]  /*6b20*/  FFMA.FTZ R4, R228, c[0x0][0x23c], -R17 ;  /* 0x00008f00e4047a23 */ /* 0x000fe20000010811 */
[----:B------:R-:W-:Y:S01]  /*6b30*/  LOP3.LUT R0, R5, UR18, R22, 0x96, !PT ;  /* 0x0000001205007c12 */ /* 0x000fe2000f8e9616 */
[----:B------:R-:W-:Y:S01]  /*6b40*/  IMAD.MOV.U32 R228, RZ, RZ, R82 ;  /* 0x000000ffffe47224 */ /* 0x000fe200078e0052 */
[----:B------:R-:W-:Y:S01]  /*6b50*/  LOP3.LUT R3, R3, 0xff, RZ, 0xc0, !PT ;  /* 0x000000ff03037812 */ /* 0x000fe200078ec0ff */
[----:B------:R2:W4:Y:S01]  /*6b60*/  MUFU.EX2 R132, R4 ;  /* 0x0000000400847308 */ /* 0x0005220000000800 */
[----:B-1----:R-:W-:Y:S02]  /*6b70*/  SHF.R.U32.HI R6, RZ, 0x18, R0 ;  /* 0x00000018ff067819 */ /* 0x002fe40000011600 */
[----:B------:R-:W-:-:S02]  /*6b80*/  PRMT R9, R3, 0x5410, R7 ;  /* 0x0000541003097816 */ /* 0x000fc40000000007 */
[C---:B------:R-:W-:Y:S02]  /*6b90*/  LOP3.LUT R3, R0.reuse, 0xffff, RZ, 0xc0, !PT ;  /* 0x0000ffff00037812 */ /* 0x040fe400078ec0ff */
[----:B------:R-:W-:Y:S02]  /*6ba0*/  LOP3.LUT R7, R0, 0xff, RZ, 0xc0, !PT ;  /* 0x000000ff00077812 */ /* 0x000fe400078ec0ff */
[----:B------:R-:W-:Y:S01]  /*6bb0*/  SHF.R.U32.HI R5, RZ, 0x8, R3 ;  /* 0x00000008ff057819 */ /* 0x000fe20000011603 */
[----:B------:R-:W-:Y:S02]  /*6bc0*/  FFMA.FTZ R3, R242, c[0x0][0x23c], -R17 ;  /* 0x00008f00f2037a23 */ /* 0x000fe40000010811 */
[----:B------:R-:W-:Y:S01]  /*6bd0*/  IMAD.MOV.U32 R242, RZ, RZ, R83 ;  /* 0x000000fffff27224 */ /* 0x000fe200078e0053 */
[----:B------:R-:W-:Y:S01]  /*6be0*/  PRMT R8, R7, 0x5410, R5 ;  /* 0x0000541007087816 */ /* 0x000fe20000000005 */
[----:B------:R3:W-:Y:S01]  /*6bf0*/  MUFU.EX2 R63, R3 ;  /* 0x00000003003f7308 */ /* 0x0007e20000000800 */
[----:B------:R-:W1:Y:S01]  /*6c00*/  LDSM.16.MT88.4 R80, [R214+0x9c00] ;  /* 0x009c0000d650783b */ /* 0x000e620000004200 */
[----:B--2---:R-:W-:-:S04]  /*6c10*/  SHF.R.U32.HI R4, RZ, 0x10, R0 ;  /* 0x00000010ff047819 */ /* 0x004fc80000011600 */
[----:B------:R-:W-:Y:S01]  /*6c20*/  LOP3.LUT R0, R4, 0xff, RZ, 0xc0, !PT ;  /* 0x000000ff04007812 */ /* 0x000fe200078ec0ff */
[----:B------:R-:W-:Y:S02]  /*6c30*/  FFMA.FTZ R4, R241, c[0x0][0x23c], -R17 ;  /* 0x00008f00f1047a23 */ /* 0x000fe40000010811 */
[----:B------:R-:W-:Y:S01]  /*6c40*/  IMAD.MOV.U32 R241, RZ, RZ, R14 ;  /* 0x000000fffff17224 */ /* 0x000fe200078e000e */
[----:B------:R-:W-:Y:S01]  /*6c50*/  PRMT R5, R0, 0x5410, R6 ;  /* 0x0000541000057816 */ /* 0x000fe20000000006 */
[----:B------:R-:W-:Y:S01]  /*6c60*/  HSET2.LE.AND R0, R10, R251, PT ;  /* 0x000000fb0a007233 */ /* 0x000fe20003803000 */
[----:B------:R2:W2:Y:S01]  /*6c70*/  MUFU.EX2 R62, R4 ;  /* 0x00000004003e7308 */ /* 0x0004a20000000800 */
[----:B------:R-:W-:Y:S02]  /*6c80*/  FFMA.FTZ R10, R237, c[0x0][0x23c], -R19 ;  /* 0x00008f00ed0a7a23 */ /* 0x000fe40000010813 */
[----:B------:R-:W-:Y:S01]  /*6c90*/  IMAD.MOV.U32 R237, RZ, RZ, R15 ;  /* 0x000000ffffed7224 */ /* 0x000fe200078e000f */
[----:B---3--:R-:W-:-:S04]  /*6ca0*/  F2FP.BF16.PACK_AB R3, R137, R139 ;  /* 0x0000008b8903723e */ /* 0x008fc800000010ff */
[----:B------:R-:W-:Y:S01]  /*6cb0*/  LOP3.LUT R6, R0, R3, RZ, 0xc0, !PT ;  /* 0x0000000300067212 */ /* 0x000fe200078ec0ff */
[----:B------:R-:W-:Y:S01]  /*6cc0*/  HSET2.LE.AND R0, R9, R251, PT ;  /* 0x000000fb09007233 */ /* 0x000fe20003803000 */
[----:B----4-:R-:W-:-:S04]  /*6cd0*/  F2FP.BF16.PACK_AB R3, R132, R133 ;  /* 0x000000858403723e */ /* 0x010fc800000010ff */
[----:B------:R-:W-:Y:S01]  /*6ce0*/  LOP3.LUT R7, R0, R3, RZ, 0xc0, !PT ;  /* 0x0000000300077212 */ /* 0x000fe200078ec0ff */
[----:B------:R-:W-:Y:S01]  /*6cf0*/  HSET2.LE.AND R0, R8, R251, PT ;  /* 0x000000fb08007233 */ /* 0x000fe20003803000 */
[----:B------:R-:W-:-:S04]  /*6d00*/  F2FP.BF16.PACK_AB R3, R138, R204 ;  /* 0x000000cc8a03723e */ /* 0x000fc800000010ff */
[----:B--2---:R-:W-:Y:S01]  /*6d10*/  LOP3.LUT R4, R0, R3, RZ, 0xc0, !PT ;  /* 0x0000000300047212 */ /* 0x004fe200078ec0ff */
[----:B------:R-:W-:Y:S01]  /*6d20*/  HSET2.LE.AND R0, R5, R251, PT ;  /* 0x000000fb05007233 */ /* 0x000fe20003803000 */
[----:B------:R-:W-:-:S04]  /*6d30*/  F2FP.BF16.PACK_AB R3, R62, R63 ;  /* 0x0000003f3e03723e */ /* 0x000fc800000010ff */
[----:B------:R-:W-:Y:S01]  /*6d40*/  LOP3.LUT R5, R0, R3, RZ, 0xc0, !PT ;  /* 0x0000000300057212 */ /* 0x000fe200078ec0ff */
[--C-:B------:R-:W-:Y:S02]  /*6d50*/  FFMA.FTZ R0, R233, c[0x0][0x23c], -R20.reuse ;  /* 0x00008f00e9007a23 */ /* 0x100fe40000010814 */
[----:B------:R-:W-:Y:S02]  /*6d60*/  FFMA.FTZ R3, R227, c[0x0][0x23c], -R20 ;  /* 0x00008f00e3037a23 */ /* 0x000fe40000010814 */
[----:B------:R2:W-:Y:S01]  /*6d70*/  MUFU.EX2 R61, R0 ;  /* 0x00000000003d7308 */ /* 0x0005e20000000800 */
[----:B------:R-:W-:Y:S01]  /*6d80*/  IMAD.MOV.U32 R233, RZ, RZ, R12 ;  /* 0x000000ffffe97224 */ /* 0x000fe200078e000c */
[----:B------:R-:W-:Y:S01]  /*6d90*/  HMMA.16816.F32.BF16 R64, R4, R34, R64 ;  /* 0x000000220440723c */ /* 0x000fe20000041840 */
[----:B------:R-:W-:-:S05]  /*6da0*/  IMAD.MOV.U32 R227, RZ, RZ, R111 ;  /* 0x000000ffffe37224 */ /* 0x000fca00078e006f */
[----:B------:R-:W-:Y:S02]  /*6db0*/  MUFU.EX2 R46, R3 ;  /* 0x00000003002e7308 */ /* 0x000fe40000000800 */
[----:B------:R-:W-:Y:S01]  /*6dc0*/  HMMA.16816.F32.BF16 R172, R4, R32, R172 ;  /* 0x0000002004ac723c */ /* 0x000fe200000418ac */
[----:B--2---:R-:W-:-:S05]  /*6dd0*/  FFMA.FTZ R0, R231, c[0x0][0x23c], -R20 ;  /* 0x00008f00e7007a23 */ /* 0x004fca0000010814 */
[----:B------:R-:W-:Y:S02]  /*6de0*/  MUFU.EX2 R35, R10 ;  /* 0x0000000a00237308 */ /* 0x000fe40000000800 */
[----:B------:R-:W-:Y:S01]  /*6df0*/  HMMA.16816.F32.BF16 R140, R4, R28, R104 ;  /* 0x0000001c048c723c */ /* 0x000fe20000041868 */
[----:B------:R-:W-:-:S05]  /*6e00*/  IMAD.MOV.U32 R231, RZ, RZ, R114 ;  /* 0x000000ffffe77224 */ /* 0x000fca00078e0072 */
[----:B------:R2:W3:Y:S02]  /*6e10*/  MUFU.EX2 R55, R0 ;  /* 0x0000000000377308 */ /* 0x0004e40000000800 */
[C---:B------:R-:W-:Y:S01]  /*6e20*/  HMMA.16816.F32.BF16 R180, R4.reuse, R30, R120 ;  /* 0x0000001e04b4723c */ /* 0x040fe20000041878 */
[----:B------:R-:W-:Y:S07]  /*6e30*/  LDSM.16.MT88.4 R120, [R212+0xbc00] ;  /* 0x00bc0000d478783b */ /* 0x000fee0000004200 */
[----:B------:R-:W-:Y:S01]  /*6e40*/  HMMA.16816.F32.BF16 R28, R4, R26, R128 ;  /* 0x0000001a041c723c */ /* 0x000fe20000041880 */
[----:B--2---:R-:W-:-:S07]  /*6e50*/  FFMA.FTZ R0, R230, c[0x0][0x23c], -R20 ;  /* 0x00008f00e6007a23 */ /* 0x004fce0000010814 */
[C---:B------:R-:W-:Y:S01]  /*6e60*/  HMMA.16816.F32.BF16 R164, R4.reuse, R56, R192 ;  /* 0x0000003804a4723c */ /* 0x040fe200000418c0 */
[----:B------:R-:W-:Y:S01]  /*6e70*/  IMAD.MOV.U32 R230, RZ, RZ, R110 ;  /* 0x000000ffffe67224 */ /* 0x000fe200078e006e */
[----:B------:R2:W-:Y:S05]  /*6e80*/  MUFU.EX2 R53, R0 ;  /* 0x0000000000357308 */ /* 0x0005ea0000000800 */
[----:B------:R-:W-:Y:S01]  /*6e90*/  IMAD.MOV.U32 R194, RZ, RZ, R252 ;  /* 0x000000ffffc27224 */ /* 0x000fe200078e00fc */
[C---:B------:R-:W-:Y:S01]  /*6ea0*/  HMMA.16816.F32.BF16 R176, R4.reuse, R24, R96 ;  /* 0x0000001804b0723c */ /* 0x040fe20000041860 */
[----:B------:R-:W-:Y:S01]  /*6eb0*/  IMAD.MOV.U32 R195, RZ, RZ, R21 ;  /* 0x000000ffffc37224 */ /* 0x000fe200078e0015 */
[----:B------:R-:W-:Y:S06]  /*6ec0*/  LDSM.16.MT88.4 R96, [R212+0xac00] ;  /* 0x00ac0000d460783b */ /* 0x000fec0000004200 */
[----:B------:R-:W-:Y:S01]  /*6ed0*/  HMMA.16816.F32.BF16 R24, R4, R40, R152 ;  /* 0x000000280418723c */ /* 0x000fe20000041898 */
[----:B------:R-:W-:Y:S01]  /*6ee0*/  LDSM.16.MT88.4 R152, [R212+0x9c00] ;  /* 0x009c0000d498783b */ /* 0x000fe20000004200 */
[----:B--2---:R-:W-:Y:S01]  /*6ef0*/  LOP3.LUT R0, R47, UR8, R54, 0x96, !PT ;  /* 0x000000082f007c12 */ /* 0x004fe2000f8e9636 */
[----:B------:R-:W-:-:S02]  /*6f00*/  IMAD.MOV.U32 R47, RZ, RZ, R112 ;  /* 0x000000ffff2f7224 */ /* 0x000fc400078e0070 */
[----:B------:R-:W-:Y:S02]  /*6f10*/  IMAD.MOV.U32 R54, RZ, RZ, R72 ;  /* 0x000000ffff367224 */ /* 0x000fe400078e0048 */
[----:B------:R-:W-:Y:S01]  /*6f20*/  IMAD.WIDE.U32 R8, R0, -0x2daee0ad, RZ ;  /* 0xd2511f5300087825 */ /* 0x000fe200078e00ff */
[C---:B------:R-:W-:Y:S03]  /*6f30*/  HMMA.16816.F32.BF16 R40, R4.reuse, R42, R68 ;  /* 0x0000002a0428723c */ /* 0x040fe60000041844 */
[----:B------:R-:W-:Y:S01]  /*6f40*/  FFMA.FTZ R0, R240, c[0x0][0x23c], -R19 ;  /* 0x00008f00f0007a23 */ /* 0x000fe20000010813 */
[C---:B------:R-:W-:Y:S01]  /*6f50*/  LOP3.LUT R11, R8.reuse, 0xffff, RZ, 0xc0, !PT ;  /* 0x0000ffff080b7812 */ /* 0x040fe200078ec0ff */
[----:B------:R-:W-:Y:S01]  /*6f60*/  IMAD.MOV.U32 R240, RZ, RZ, R113 ;  /* 0x000000fffff07224 */ /* 0x000fe200078e0071 */
[----:B------:R-:W-:Y:S01]  /*6f70*/  LOP3.LUT R15, R8, 0xff, RZ, 0xc0, !PT ;  /* 0x000000ff080f7812 */ /* 0x000fe200078ec0ff */
[----:B------:R2:W4:Y:S01]  /*6f80*/  MUFU.EX2 R45, R0 ;  /* 0x00000000002d7308 */ /* 0x0005220000000800 */
[--C-:B------:R-:W-:Y:S01]  /*6f90*/  SHF.R.U32.HI R12, RZ, 0x10, R8.reuse ;  /* 0x00000010ff0c7819 */ /* 0x100fe20000011608 */
[----:B------:R-:W-:Y:S01]  /*6fa0*/  HMMA.16816.F32.BF16 R112, R4, R48, R156 ;  /* 0x000000300470723c */ /* 0x000fe2000004189c */
[----:B------:R-:W-:-:S02]  /*6fb0*/  SHF.R.U32.HI R14, RZ, 0x18, R8 ;  /* 0x00000018ff0e7819 */ /* 0x000fc40000011608 */
[----:B------:R-:W-:-:S05]  /*6fc0*/  SHF.R.U32.HI R11, RZ, 0x8, R11 ;  /* 0x00000008ff0b7819 */ /* 0x000fca000001160b */
[----:B------:R-:W-:Y:S01]  /*6fd0*/  HMMA.16816.F32.BF16 R48, R4, R50, R76 ;  /* 0x000000320430723c */ /* 0x000fe2000004184c */
[----:B--2---:R-:W-:Y:S01]  /*6fe0*/  LOP3.LUT R0, R9, UR17, R52, 0x96, !PT ;  /* 0x0000001109007c12 */ /* 0x004fe2000f8e9634 */
[----:B------:R-:W-:-:S06]  /*6ff0*/  FFMA.FTZ R9, R238, c[0x0][0x23c], -R19 ;  /* 0x00008f00ee097a23 */ /* 0x000fcc0000010813 */
[----:B------:R-:W-:Y:S01]  /*7000*/  HMMA.16816.F32.BF16 R56, R4, R58, R88 ;  /* 0x0000003a0438723c */ /* 0x000fe20000041858 */
[----:B------:R-:W-:Y:S01]  /*7010*/  IMAD.MOV.U32 R238, RZ, RZ, R109 ;  /* 0x000000ffffee7224 */ /* 0x000fe200078e006d */
[C---:B------:R-:W-:Y:S01]  /*7020*/  LOP3.LUT R3, R0.reuse, 0xffff, RZ, 0xc0, !PT ;  /* 0x0000ffff00037812 */ /* 0x040fe200078ec0ff */
[----:B------:R2:W-:Y:S01]  /*7030*/  MUFU.EX2 R34, R9 ;  /* 0x0000000900227308 */ /* 0x0005e20000000800 */
[----:B------:R-:W-:Y:S01]  /*7040*/  LOP3.LUT R10, R0, 0xff, RZ, 0xc0, !PT ;  /* 0x000000ff000a7812 */ /* 0x000fe200078ec0ff */
[----:B------:R-:W-:Y:S01]  /*7050*/  IMAD.MOV.U32 R52, RZ, RZ, R223 ;  /* 0x000000ffff347224 */ /* 0x000fe200078e00df */
[----:B------:R-:W-:Y:S01]  /*7060*/  SHF.R.U32.HI R3, RZ, 0x8, R3 ;  /* 0x00000008ff037819 */ /* 0x000fe20000011603 */
[----:B------:R-:W-:Y:S01]  /*7070*/  IMAD.MOV.U32 R223, RZ, RZ, R16 ;  /* 0x000000ffffdf7224 */ /* 0x000fe200078e0010 */
[----:B------:R-:W-:Y:S01]  /*7080*/  SHF.R.U32.HI R8, RZ, 0x10, R0 ;  /* 0x00000010ff087819 */ /* 0x000fe20000011600 */
[----:B------:R-:W-:Y:S01]  /*7090*/  FFMA.FTZ R7, R250, c[0x0][0x23c], -R17 ;  /* 0x00008f00fa077a23 */ /* 0x000fe20000010811 */
[----:B------:R-:W-:-:S02]  /*70a0*/  PRMT R3, R10, 0x5410, R3 ;  /* 0x000054100a037816 */ /* 0x000fc40000000003 */
[----:B------:R-:W-:Y:S02]  /*70b0*/  SHF.R.U32.HI R13, RZ, 0x18, R0 ;  /* 0x00000018ff0d7819 */ /* 0x000fe40000011600 */
[----:B------:R-:W-:Y:S01]  /*70c0*/  LOP3.LUT R10, R12, 0xff, RZ, 0xc0, !PT ;  /* 0x000000ff0c0a7812 */ /* 0x000fe200078ec0ff */
[--C-:B------:R-:W-:Y:S01]  /*70d0*/  HSET2.LE.AND R0, R3, R251.reuse, PT ;  /* 0x000000fb03007233 */ /* 0x100fe20003803000 */
[----:B---3--:R-:W-:Y:S02]  /*70e0*/  F2FP.BF16.PACK_AB R3, R55, R61 ;  /* 0x0000003d3703723e */ /* 0x008fe400000010ff */
[----:B------:R-:W-:Y:S01]  /*70f0*/  PRMT R10, R10, 0x5410, R14 ;  /* 0x000054100a0a7816 */ /* 0x000fe2000000000e */
[----:B--2---:R-:W-:Y:S01]  /*7100*/  FFMA.FTZ R9, R235, c[0x0][0x23c], -R19 ;  /* 0x00008f00eb097a23 */ /* 0x004fe20000010813 */
[----:B------:R-:W-:Y:S01]  /*7110*/  LOP3.LUT R128, R0, R3, RZ, 0xc0, !PT ;  /* 0x0000000300807212 */ /* 0x000fe200078ec0ff */
[----:B------:R-:W-:Y:S01]  /*7120*/  IMAD.MOV.U32 R235, RZ, RZ, R108 ;  /* 0x000000ffffeb7224 */ /* 0x000fe200078e006c */
[----:B----4-:R-:W-:Y:S01]  /*7130*/  F2FP.BF16.PACK_AB R3, R35, R45 ;  /* 0x0000002d2303723e */ /* 0x010fe200000010ff */
[----:B------:R2:W3:Y:S01]  /*7140*/  MUFU.EX2 R33, R9 ;  /* 0x0000000900217308 */ /* 0x0004e20000000800 */
[----:B------:R-:W4:Y:S01]  /*7150*/  LDSM.16.MT88.4 R108, [R214+0xac00] ;  /* 0x00ac0000d66c783b */ /* 0x000f220000004200 */
[----:B------:R-:W-:Y:S01]  /*7160*/  HSET2.LE.AND R10, R10, R251, PT ;  /* 0x000000fb0a0a7233 */ /* 0x000fe20003803000 */
[----:B--2---:R-:W-:-:S02]  /*7170*/  LOP3.LUT R9, R8, 0xff, RZ, 0xc0, !PT ;  /* 0x000000ff08097812 */ /* 0x004fc400078ec0ff */
[----:B------:R-:W-:Y:S02]  /*7180*/  PRMT R8, R15, 0x5410, R11 ;  /* 0x000054100f087816 */ /* 0x000fe4000000000b */
[----:B------:R-:W-:Y:S02]  /*7190*/  PRMT R9, R9, 0x5410, R13 ;  /* 0x0000541009097816 */ /* 0x000fe4000000000d */
[----:B---3--:R-:W-:Y:S01]  /*71a0*/  F2FP.BF16.PACK_AB R11, R33, R34 ;  /* 0x00000022210b723e */ /* 0x008fe200000010ff */
[--C-:B------:R-:W-:Y:S01]  /*71b0*/  HSET2.LE.AND R8, R8, R251.reuse, PT ;  /* 0x000000fb08087233 */ /* 0x100fe20003803000 */
[----:B------:R-:W-:Y:S01]  /*71c0*/  MUFU.EX2 R13, R7 ;  /* 0x00000007000d7308 */ /* 0x000fe20000000800 */
[----:B------:R-:W-:Y:S01]  /*71d0*/  HSET2.LE.AND R0, R9, R251, PT ;  /* 0x000000fb09007233 */ /* 0x000fe20003803000 */
[----:B------:R-:W-:Y:S02]  /*71e0*/  F2FP.BF16.PACK_AB R9, R46, R53 ;  /* 0x000000352e09723e */ /* 0x000fe400000010ff */
[----:B------:R-:W-:-:S02]  /*71f0*/  LOP3.LUT R131, R10, R11, RZ, 0xc0, !PT ;  /* 0x0000000b0a837212 */ /* 0x000fc400078ec0ff */
[----:B------:R-:W-:Y:S01]  /*7200*/  LOP3.LUT R129, R0, R3, RZ, 0xc0, !PT ;  /* 0x0000000300817212 */ /* 0x000fe200078ec0ff */
[--C-:B------:R-:W-:Y:S01]  /*7210*/  FFMA.FTZ R0, R247, c[0x0][0x23c], -R18.reuse ;  /* 0x00008f00f7007a23 */ /* 0x100fe20000010812 */
[----:B------:R-:W-:Y:S01]  /*7220*/  LOP3.LUT R130, R8, R9, RZ, 0xc0, !PT ;  /* 0x0000000908827212 */ /* 0x000fe200078ec0ff */
[----:B------:R-:W-:Y:S02]  /*7230*/  FFMA.FTZ R3, R249, c[0x0][0x23c], -R17 ;  /* 0x00008f00f9037a23 */ /* 0x000fe40000010811 */
[----:B------:R2:W-:Y:S04]  /*7240*/  MUFU.EX2 R32, R0 ;  /* 0x0000000000207308 */ /* 0x0005e80000000800 */
[C---:B-1----:R-:W-:Y:S04]  /*7250*/  HMMA.16816.F32.BF16 R76, R128.reuse, R82, R92 ;  /* 0x00000052804c723c */ /* 0x042fe8000004185c */
[----:B------:R1:W-:Y:S04]  /*7260*/  MUFU.EX2 R15, R3 ;  /* 0x00000003000f7308 */ /* 0x0003e80000000800 */
[----:B----4-:R-:W-:Y:S01]  /*7270*/  HMMA.16816.F32.BF16 R156, R128, R110, R168 ;  /* 0x0000006e809c723c */ /* 0x010fe200000418a8 */
[----:B--2---:R-:W-:-:S04]  /*7280*/  FFMA.FTZ R0, R244, c[0x0][0x23c], -R18 ;  /* 0x00008f00f4007a23 */ /* 0x004fc80000010812 */
[----:B------:R2:W3:Y:S03]  /*7290*/  MUFU.EX2 R19, R0 ;  /* 0x0000000000137308 */ /* 0x0004e60000000800 */
[----:B------:R-:W-:Y:S01]  /*72a0*/  HMMA.16816.F32.BF16 R72, R128, R80, R84 ;  /* 0x000000508048723c */ /* 0x000fe20000041854 */
[----:B-1----:R-:W-:-:S04]  /*72b0*/  FFMA.FTZ R3, R248, c[0x0][0x23c], -R17 ;  /* 0x00008f00f8037a23 */ /* 0x002fc80000010811 */
[----:B------:R-:W-:Y:S03]  /*72c0*/  MUFU.EX2 R14, R3 ;  /* 0x00000003000e7308 */ /* 0x000fe60000000800 */
[----:B------:R-:W-:Y:S01]  /*72d0*/  HMMA.16816.F32.BF16 R88, R128, R96, R100 ;  /* 0x000000608058723c */ /* 0x000fe20000041864 */
[----:B--2---:R-:W-:Y:S01]  /*72e0*/  FFMA.FTZ R0, R245, c[0x0][0x23c], -R18 ;  /* 0x00008f00f5007a23 */ /* 0x004fe20000010812 */
[----:B---3--:R-:W-:-:S06]  /*72f0*/  F2FP.BF16.PACK_AB R7, R19, R32 ;  /* 0x000000201307723e */ /* 0x008fcc00000010ff */
        /* <DEDUP_REMOVED lines=8> */
[----:B-1----:R-:W-:-:S02]  /*7380*/  LOP3.LUT R0, R23, UR8, R60, 0x96, !PT ;  /* 0x0000000817007c12 */ /* 0x002fc4000f8e963c */
[----:B------:R-:W1:Y:S05]  /*7390*/  LDSM.16.MT88.4 R20, [R214+0xbc00] ;  /* 0x00bc0000d614783b */ /* 0x000e6a0000004200 */
[----:B------:R-:W-:Y:S01]  /*73a0*/  HMMA.16816.F32.BF16 R116, R128, R122, R188 ;  /* 0x0000007a8074723c */ /* 0x000fe200000418bc */
[----:B------:R-:W-:-:S05]  /*73b0*/  IMAD.WIDE.U32 R4, R0, -0x2daee0ad, RZ ;  /* 0xd2511f5300047825 */ /* 0x000fca00078e00ff */
[----:B------:R-:W-:Y:S02]  /*73c0*/  SHF.R.U32.HI R3, RZ, 0x10, R4 ;  /* 0x00000010ff037819 */ /* 0x000fe40000011604 */
[----:B------:R-:W-:Y:S02]  /*73d0*/  LOP3.LUT R0, R5, UR17, R44, 0x96, !PT ;  /* 0x0000001105007c12 */ /* 0x000fe4000f8e962c */
[----:B------:R-:W-:Y:S01]  /*73e0*/  LOP3.LUT R6, R4, 0xffff, RZ, 0xc0, !PT ;  /* 0x0000ffff04067812 */ /* 0x000fe200078ec0ff */
[----:B------:R-:W-:Y:S01]  /*73f0*/  FFMA.FTZ R5, R246, c[0x0][0x23c], -R17 ;  /* 0x00008f00f6057a23 */ /* 0x000fe20000010811 */
[----:B------:R-:W-:Y:S02]  /*7400*/  LOP3.LUT R8, R3, 0xff, RZ, 0xc0, !PT ;  /* 0x000000ff03087812 */ /* 0x000fe400078ec0ff */
[----:B------:R-:W-:Y:S01]  /*7410*/  LOP3.LUT R9, R4, 0xff, RZ, 0xc0, !PT ;  /* 0x000000ff04097812 */ /* 0x000fe200078ec0ff */
[----:B------:R3:W4:Y:S01]  /*7420*/  MUFU.EX2 R245, R5 ;  /* 0x0000000500f57308 */ /* 0x0007220000000800 */
[----:B------:R-:W-:-:S02]  /*7430*/  SHF.R.U32.HI R12, RZ, 0x18, R4 ;  /* 0x00000018ff0c7819 */ /* 0x000fc40000011604 */
[C---:B------:R-:W-:Y:S02]  /*7440*/  LOP3.LUT R3, R0.reuse, 0xffff, RZ, 0xc0, !PT ;  /* 0x0000ffff00037812 */ /* 0x040fe400078ec0ff */
[----:B------:R-:W-:Y:S02]  /*7450*/  SHF.R.U32.HI R6, RZ, 0x8, R6 ;  /* 0x00000008ff067819 */ /* 0x000fe40000011606 */
[--C-:B------:R-:W-:Y:S02]  /*7460*/  SHF.R.U32.HI R4, RZ, 0x10, R0.reuse ;  /* 0x00000010ff047819 */ /* 0x100fe40000011600 */
[----:B------:R-:W-:Y:S02]  /*7470*/  LOP3.LUT R11, R0, 0xff, RZ, 0xc0, !PT ;  /* 0x000000ff000b7812 */ /* 0x000fe400078ec0ff */
[----:B------:R-:W-:Y:S02]  /*7480*/  SHF.R.U32.HI R10, RZ, 0x18, R0 ;  /* 0x00000018ff0a7819 */ /* 0x000fe40000011600 */
[----:B------:R-:W-:-:S02]  /*7490*/  LOP3.LUT R4, R4, 0xff, RZ, 0xc0, !PT ;  /* 0x000000ff04047812 */ /* 0x000fc400078ec0ff */
[----:B------:R-:W-:Y:S02]  /*74a0*/  PRMT R0, R9, 0x5410, R6 ;  /* 0x0000541009007816 */ /* 0x000fe40000000006 */
[----:B---3--:R-:W-:Y:S02]  /*74b0*/  SHF.R.U32.HI R5, RZ, 0x8, R3 ;  /* 0x00000008ff057819 */ /* 0x008fe40000011603 */
[----:B------:R-:W-:Y:S01]  /*74c0*/  PRMT R3, R8, 0x5410, R12 ;  /* 0x0000541008037816 */ /* 0x000fe2000000000c */
[--C-:B------:R-:W-:Y:S01]  /*74d0*/  HSET2.LE.AND R0, R0, R251.reuse, PT ;  /* 0x000000fb00007233 */ /* 0x100fe20003803000 */
[----:B------:R-:W-:Y:S02]  /*74e0*/  PRMT R6, R11, 0x5410, R5 ;  /* 0x000054100b067816 */ /* 0x000fe40000000005 */
[----:B------:R-:W-:Y:S01]  /*74f0*/  PRMT R5, R4, 0x5410, R10 ;  /* 0x0000541004057816 */ /* 0x000fe2000000000a */
[--C-:B------:R-:W-:Y:S01]  /*7500*/  HSET2.LE.AND R4, R3, R251.reuse, PT ;  /* 0x000000fb03047233 */ /* 0x100fe20003803000 */
[----:B--2---:R-:W-:Y:S01]  /*7510*/  F2FP.BF16.PACK_AB R3, R252, R16 ;  /* 0x00000010fc03723e */ /* 0x004fe200000010ff */
[--C-:B------:R-:W-:Y:S01]  /*7520*/  HSET2.LE.AND R6, R6, R251.reuse, PT ;  /* 0x000000fb06067233 */ /* 0x100fe20003803000 */
[----:B-1----:R-:W-:Y:S01]  /*7530*/  HMMA.16816.F32.BF16 R124, R128, R20, R200 ;  /* 0x00000014807c723c */ /* 0x002fe200000418c8 */
[----:B------:R-:W-:Y:S01]  /*7540*/  HSET2.LE.AND R8, R5, R251, PT ;  /* 0x000000fb05087233 */ /* 0x000fe20003803000 */
[----:B------:R-:W-:-:S02]  /*7550*/  LOP3.LUT R170, R0, R3, RZ, 0xc0, !PT ;  /* 0x0000000300aa7212 */ /* 0x000fc400078ec0ff */
[----:B------:R-:W-:Y:S02]  /*7560*/  F2FP.BF16.PACK_AB R0, R13, R15 ;  /* 0x0000000f0d00723e */ /* 0x000fe400000010ff */
[----:B----4-:R-:W-:Y:S02]  /*7570*/  F2FP.BF16.PACK_AB R5, R245, R14 ;  /* 0x0000000ef505723e */ /* 0x010fe400000010ff */
[----:B------:R-:W-:Y:S01]  /*7580*/  LOP3.LUT R169, R8, R0, RZ, 0xc0, !PT ;  /* 0x0000000008a97212 */ /* 0x000fe200078ec0ff */
[----:B------:R-:W-:Y:S01]  /*7590*/  FADD.FTZ R0, R195, R194 ;  /* 0x000000c2c3007221 */ /* 0x000fe20000010000 */
[----:B------:R-:W-:Y:S01]  /*75a0*/  LOP3.LUT R171, R4, R5, RZ, 0xc0, !PT ;  /* 0x0000000504ab7212 */ /* 0x000fe200078ec0ff */
[----:B------:R-:W-:Y:S01]  /*75b0*/  IMAD.MOV.U32 R195, RZ, RZ, R235 ;  /* 0x000000ffffc37224 */ /* 0x000fe200078e00eb */
[----:B------:R-:W-:Y:S01]  /*75c0*/  LOP3.LUT R168, R6, R7, RZ, 0xc0, !PT ;  /* 0x0000000706a87212 */ /* 0x000fe200078ec0ff */
[----:B------:R-:W-:Y:S01]  /*75d0*/  IMAD.MOV.U32 R194, RZ, RZ, R237 ;  /* 0x000000ffffc27224 */ /* 0x000fe200078e00ed */
[----:B------:R-:W-:Y:S01]  /*75e0*/  HMMA.16816.F32.BF16 R128, R128, R22, R196 ;  /* 0x000000168080723c */ /* 0x000fe200000418c4 */
[----:B------:R-:W-:-:S02]  /*75f0*/  IMAD.MOV.U32 R235, RZ, RZ, R52 ;  /* 0x000000ffffeb7224 */ /* 0x000fc400078e0034 */
[----:B------:R-:W-:Y:S02]  /*7600*/  IMAD.MOV.U32 R237, RZ, RZ, R220 ;  /* 0x000000ffffed7224 */ /* 0x000fe400078e00dc */
[----:B------:R-:W-:Y:S02]  /*7610*/  IMAD.MOV.U32 R52, RZ, RZ, R39 ;  /* 0x000000ffff347224 */ /* 0x000fe400078e0027 */
[----:B------:R-:W-:Y:S01]  /*7620*/  FADD.FTZ R3, R36, R37 ;  /* 0x0000002524037221 */ /* 0x000fe20000010000 */
[----:B------:R1:W5:Y:S01]  /*7630*/  LDL.LU R39, [R1+0x6c] ;  /* 0x00006c0001277983 */ /* 0x0003620000300800 */
[----:B------:R-:W-:Y:S01]  /*7640*/  FADD.FTZ R5, R195, R194 ;  /* 0x000000c2c3057221 */ /* 0x000fe20000010000 */
[----:B------:R-:W-:Y:S01]  /*7650*/  HMMA.16816.F32.BF16 R140, R168, R152, R140 ;  /* 0x00000098a88c723c */ /* 0x000fe2000004188c */
[----:B------:R-:W-:Y:S02]  /*7660*/  FADD.FTZ R6, R238, R235 ;  /* 0x000000ebee067221 */ /* 0x000fe40000010000 */
[----:B------:R-:W-:-:S02]  /*7670*/  FADD.FTZ R0, R237, R0 ;  /* 0x00000000ed007221 */ /* 0x000fc40000010000 */
[----:B------:R-:W-:Y:S02]  /*7680*/  FADD.FTZ R3, R52, R3 ;  /* 0x0000000334037221 */ /* 0x000fe40000010000 */
        /* <DEDUP_REMOVED lines=25> */
[----:B------:R-:W-:Y:S01]  /*7820*/  IMAD.MOV.U32 R220, RZ, RZ, R38 ;  /* 0x000000ffffdc7224 */ /* 0x000fe200078e0026 */
[C---:B------:R-:W-:Y:S01]  /*7830*/  HMMA.16816.F32.BF16 R80, R168.reuse, R82, R28 ;  /* 0x00000052a850723c */ /* 0x040fe2000004181c */
[----:B------:R-:W-:Y:S01]  /*7840*/  FADD.FTZ R3, R210, R0 ;  /* 0x00000000d2037221 */ /* 0x000fe20000010000 */
[----:B------:R1:W5:Y:S01]  /*7850*/  LDL.LU R38, [R1+0x68] ;  /* 0x0000680001267983 */ /* 0x0003620000300800 */
[----:B------:R-:W-:Y:S02]  /*7860*/  FADD.FTZ R0, R211, R5 ;  /* 0x00000005d3007221 */ /* 0x000fe40000010000 */
[----:B------:R-:W-:Y:S01]  /*7870*/  FADD.FTZ R3, R220, R3 ;  /* 0x00000003dc037221 */ /* 0x000fe20000010000 */
[----:B------:R1:W5:Y:S01]  /*7880*/  LDL.LU R37, [R1+0x64] ;  /* 0x0000640001257983 */ /* 0x0003620000300800 */
[----:B------:R-:W-:Y:S01]  /*7890*/  FADD.FTZ R0, R226, R0 ;  /* 0x00000000e2007221 */ /* 0x000fe20000010000 */
[----:B------:R-:W-:Y:S01]  /*78a0*/  HMMA.16816.F32.BF16 R96, R168, R98, R64 ;  /* 0x00000062a860723c */ /* 0x000fe20000041840 */
[----:B------:R-:W-:Y:S01]  /*78b0*/  FADD.FTZ R3, R221, R3 ;  /* 0x00000003dd037221 */ /* 0x000fe20000010000 */
[----:B------:R1:W5:Y:S01]  /*78c0*/  LDL.LU R36, [R1+0x60] ;  /* 0x0000600001247983 */ /* 0x0003620000300800 */
[----:B------:R-:W-:-:S02]  /*78d0*/  FADD.FTZ R0, R224, R0 ;  /* 0x00000000e0007221 */ /* 0x000fc40000010000 */
[----:B------:R-:W-:Y:S02]  /*78e0*/  FADD.FTZ R3, R222, R3 ;  /* 0x00000003de037221 */ /* 0x000fe40000010000 */
[----:B------:R-:W-:Y:S01]  /*78f0*/  FADD.FTZ R0, R219, R0 ;  /* 0x00000000db007221 */ /* 0x000fe20000010000 */
[----:B------:R-:W-:Y:S01]  /*7900*/  HMMA.16816.F32.BF16 R108, R168, R110, R40 ;  /* 0x0000006ea86c723c */ /* 0x000fe20000041828 */
        /* <DEDUP_REMOVED lines=14> */
[----:B------:R1:W-:Y:S01]  /*79f0*/  STL [R1+0x10], R244 ;  /* 0x000010f401007387 */ /* 0x0003e20000100800 */
[----:B------:R-:W-:Y:S02]  /*7a00*/  FADD.FTZ R5, R139, R5 ;  /* 0x000000058b057221 */ /* 0x000fe40000010000 */
[----:B------:R-:W-:Y:S01]  /*7a10*/  FADD.FTZ R4, R133, R4 ;  /* 0x0000000485047221 */ /* 0x000fe20000010000 */
[----:B------:R1:W-:Y:S01]  /*7a20*/  STL [R1+0x14], R246 ;  /* 0x000014f601007387 */ /* 0x0003e20000100800 */
[----:B------:R-:W-:-:S02]  /*7a30*/  FADD.FTZ R5, R137, R5 ;  /* 0x0000000589057221 */ /* 0x000fc40000010000 */
[----:B------:R-:W-:Y:S02]  /*7a40*/  FADD.FTZ R4, R132, R4 ;  /* 0x0000000484047221 */ /* 0x000fe40000010000 */
[----:B------:R-:W-:Y:S02]  /*7a50*/  FADD.FTZ R5, R32, R5 ;  /* 0x0000000520057221 */ /* 0x000fe40000010000 */
[----:B------:R-:W-:Y:S02]  /*7a60*/  FADD.FTZ R4, R15, R4 ;  /* 0x000000040f047221 */ /* 0x000fe40000010000 */
[----:B------:R-:W-:Y:S02]  /*7a70*/  FADD.FTZ R5, R19, R5 ;  /* 0x0000000513057221 */ /* 0x000fe40000010000 */
[----:B------:R-:W-:Y:S01]  /*7a80*/  FADD.FTZ R4, R13, R4 ;  /* 0x000000040d047221 */ /* 0x000fe20000010000 */
[----:B------:R-:W-:Y:S01]  /*7a90*/  HMMA.16816.F32.BF16 R120, R168, R122, R48 ;  /* 0x0000007aa878723c */ /* 0x000fe20000041830 */
[----:B------:R-:W-:-:S02]  /*7aa0*/  FADD.FTZ R5, R16, R5 ;  /* 0x0000000510057221 */ /* 0x000fc40000010000 */
[----:B------:R-:W-:-:S05]  /*7ab0*/  FADD.FTZ R4, R14, R4 ;  /* 0x000000040e047221 */ /* 0x000fca0000010000 */
[----:B------:R-:W-:Y:S01]  /*7ac0*/  HMMA.16816.F32.BF16 R164, R168, R20, R164 ;  /* 0x00000014a8a4723c */ /* 0x000fe200000418a4 */
[----:B------:R-:W-:Y:S02]  /*7ad0*/  FADD.FTZ R252, R252, R5 ;  /* 0x00000005fcfc7221 */ /* 0x000fe40000010000 */
[----:B------:R-:W-:-:S05]  /*7ae0*/  FADD.FTZ R245, R245, R4 ;  /* 0x00000004f5f57221 */ /* 0x000fca0000010000 */
[----:B------:R-:W-:Y:S01]  /*7af0*/  HMMA.16816.F32.BF16 R168, R168, R22, R56 ;  /* 0x00000016a8a8723c */ /* 0x000fe20000041838 */
[----:B------:R-:W-:Y:S11]  /*7b00*/  @!P0 BRA `(.L_x_419) ;  /* 0x0000aea000008947 */ /* 0x000ff60003800000 */
[----:B-1----:R-:W2:Y:S01]  /*7b10*/  LDL.64 R210, [R1+0x18] ;  /* 0x0000180001d27983 */ /* 0x002ea20000100a00 */
[----:B------:R-:W-:-:S04]  /*7b20*/  DEPBAR.LE SB0, 0x0 ;  /* 0x000080000000791a */ /* 0x000fc80000000000 */
[----:B------:R-:W3:Y:S04]  /*7b30*/  LDL R223, [R1+0x30] ;  /* 0x0000300001df7983 */ /* 0x000ee80000100800 */
[----:B------:R-:W4:Y:S04]  /*7b40*/  LDL R222, [R1+0x34] ;  /* 0x0000340001de7983 */ /* 0x000f280000100800 */
[----:B------:R-:W4:Y:S01]  /*7b50*/  LDL.64 R220, [R1+0x40] ;  /* 0x0000400001dc7983 */ /* 0x000f220000100a00 */
[----:B------:R-:W-:Y:S02]  /*7b60*/  UIADD3 UR6, UR29, -0x2, URZ ;  /* 0xfffffffe1d067890 */ /* 0x000fe4000fffe03f */
[----:B------:R-:W-:Y:S01]  /*7b70*/  UISETP.GE.AND UP0, UPT, UR29, 0x3, UPT ;  /* 0x000000031d00788c */ /* 0x000fe2000bf06270 */
[----:B------:R-:W1:Y:S01]  /*7b80*/  S2R R247, SR_TID.X ;  /* 0x0000000000f77919 */ /* 0x000e620000002100 */
[----:B------:R-:W-:-:S02]  /*7b90*/  USHF.R.S32.HI UR34, URZ, 0x1f, UR6 ;  /* 0x0000001f3f227899 */ /* 0x000fc40008011406 */
[----:B------:R-:W-:-:S04]  /*7ba0*/  UIMAD UR7, UR22, UR6, URZ ;  /* 0x00000006160772a4 */ /* 0x000fc8000f8e023f */
[----:B------:R-:W-:Y:S02]  /*7bb0*/  UIMAD UR7, UR34, UR23, UR7 ;  /* 0x00000017220772a4 */ /* 0x000fe4000f8e0207 */
[----:B------:R-:W-:Y:S01]  /*7bc0*/  UIADD3 UR34, UR29, -0x2, URZ ;  /* 0xfffffffe1d227890 */ /* 0x000fe2000fffe03f */
[----:B-1----:R-:W-:-:S05]  /*7bd0*/  IMAD.SHL.U32 R247, R247, 0x2, RZ ;  /* 0x00000002f7f77824 */ /* 0x002fca00078e00ff */
[----:B------:R-:W-:Y:S01]  /*7be0*/  LOP3.LUT R247, R247, 0x6, RZ, 0xc0, !PT ;  /* 0x00000006f7f77812 */ /* 0x000fe200078ec0ff */
[----:B------:R-:W-:Y:S01]  /*7bf0*/  BAR.SYNC.DEFER_BLOCKING 0x0 ;  /* 0x0000000000007b1d */ /* 0x000fe20000010000 */
[----:B--2---:R-:W-:Y:S02]  /*7c00*/  ISETP.GE.AND P4, PT, R210, c[0x0][0x220], PT ;  /* 0x00008800d2007a0c */ /* 0x004fe40003f86270 */
[----:B---3--:R-:W-:Y:S01]  /*7c10*/  ISETP.GE.AND P3, PT, R223, c[0x0][0x220], PT ;  /* 0x00008800df007a0c */ /* 0x008fe20003f66270 */
[----:B------:R-:W-:Y:S01]  /*7c20*/  IMAD.U32 R223, RZ, RZ, UR23 ;  /* 0x00000017ffdf7e24 */ /* 0x000fe2000f8e00ff */
[----:B----4-:R-:W-:-:S03]  /*7c30*/  ISETP.GE.AND P2, PT, R222, c[0x0][0x220], PT ;  /* 0x00008800de007a0c */ /* 0x010fc60003f46270 */
[----:B------:R-:W-:-:S06]  /*7c40*/  IMAD.WIDE.U32 R4, R223, UR6, R220 ;  /* 0x00000006df047c25 */ /* 0x000fcc000f8e00dc */
[----:B------:R-:W-:Y:S01]  /*7c50*/  @P4 STS [R218+0x9000], RZ ;  /* 0x009000ffda004388 */ /* 0x000fe20000000800 */
[----:B------:R-:W-:-:S03]  /*7c60*/  @!P4 LEA R14, P6, R4, c[0x0][0x170], 0x1 ;  /* 0x00005c00040eca11 */ /* 0x000fc600078c08ff */
[----:B------:R-:W-:Y:S01]  /*7c70*/  @P4 STS [R218+0x9004], RZ ;  /* 0x009004ffda004388 */ /* 0x000fe20000000800 */
[----:B------:R-:W-:Y:S02]  /*7c80*/  IADD3 R3, R5, UR7, RZ ;  /* 0x0000000705037c10 */ /* 0x000fe4000fffe0ff */
[C---:B------:R-:W-:Y:S01]  /*7c90*/  @!P3 LEA R12, P1, R4.reuse, c[0x0][0x170], 0x1 ;  /* 0x00005c00040cba11 */ /* 0x040fe200078208ff */
[----:B------:R-:W-:Y:S01]  /*7ca0*/  @P4 STS.64 [R218+0x9008], RZ ;  /* 0x009008ffda004388 */ /* 0x000fe20000000a00 */
[C---:B------:R-:W-:Y:S02]  /*7cb0*/  @!P2 LEA R10, P0, R4.reuse, c[0x0][0x170], 0x1 ;  /* 0x00005c00040aaa11 */ /* 0x040fe400078008ff */
[C---:B------:R-:W-:Y:S02]  /*7cc0*/  IADD3 R0, P5, R4.reuse, UR25, RZ ;  /* 0x0000001904007c10 */ /* 0x040fe4000ffbe0ff */
[C-C-:B------:R-:W-:Y:S02]  /*7cd0*/  @!P4 LEA.HI.X R15, R4.reuse, c[0x0][0x174], R3.reuse, 0x1, P6 ;  /* 0x00005d00040fca11 */ /* 0x140fe400030f0c03 */
        /* <DEDUP_REMOVED lines=9> */
[C---:B------:R-:W-:Y:S02]  /*7d70*/  @!P3 LEA R6, P5, R0.reuse, c[0x0][0x170], 0x1 ;  /* 0x00005c000006ba11 */ /* 0x040fe400078a08ff */
[C---:B------:R-:W-:Y:S01]  /*7d80*/  @!P2 LEA R4, P1, R0.reuse, c[0x0][0x170], 0x1 ;  /* 0x00005c000004aa11 */ /* 0x040fe200078208ff */
[----:B------:R-:W-:Y:S01]  /*7d90*/  @!PT LDS RZ, [RZ] ;  /* 0x00000000fffff984 */ /* 0x000fe20000000800 */
[----:B------:R-:W-:Y:S01]  /*7da0*/  @!PT LDS RZ, [RZ] ;  /* 0x00000000fffff984 */ /* 0x000fe20000000800 */
[----:B------:R-:W-:Y:S01]  /*7db0*/  @!PT LDS RZ, [RZ] ;  /* 0x00000000fffff984 */ /* 0x000fe20000000800 */
[----:B------:R1:W-:Y:S01]  /*7dc0*/  @!P3 LDGSTS.E.BYPASS.LTC128B.128 [R218+0xa000], [R12.64+0x40] ;  /* 0x0a0000400cdabfae */ /* 0x0003e2000b901d5e */
[----:B------:R-:W-:-:S02]  /*7dd0*/  @!P4 LEA.HI.X R9, R0, c[0x0][0x174], R3, 0x1, P0 ;  /* 0x00005d000009ca11 */ /* 0x000fc400000f0c03 */
        /* <DEDUP_REMOVED lines=23> */
[----:B------:R-:W-:Y:S04]  /*7f50*/  LDSM.16.M88.4 R16, [R213+0x6400] ;  /* 0x00640000d510783b */ /* 0x000fe80000000200 */
[----:B--2---:R-:W2:Y:S04]  /*7f60*/  LDSM.16.M88.4 R8, [R216+0x1000] ;  /* 0x00100000d808783b */ /* 0x004ea80000000200 */
[----:B------:R-:W4:Y:S04]  /*7f70*/  LDSM.16.M88.4 R24, [R213+0x6800] ;  /* 0x00680000d518783b */ /* 0x000f280000000200 */
[----:B------:R-:W4:Y:S04]  /*7f80*/  LDSM.16.M88.4 R28, [R213+0x6c00] ;  /* 0x006c0000d51c783b */ /* 0x000f280000000200 */
[----:B------:R-:W-:Y:S04]  /*7f90*/  LDSM.16.M88.4 R32, [R215+0x6c00] ;  /* 0x006c0000d720783b */ /* 0x000fe80000000200 */
[----:B---3--:R-:W-:Y:S04]  /*7fa0*/  LDSM.16.M88.4 R4, [R217+0x1000] ;  /* 0x00100000d904783b */ /* 0x008fe80000000200 */
[----:B------:R-:W3:Y:S04]  /*7fb0*/  LDSM.16.M88.4 R48, [R215+0x6000] ;  /* 0x00600000d730783b */ /* 0x000ee80000000200 */
[----:B------:R-:W3:Y:S04]  /*7fc0*/  LDSM.16.M88.4 R44, [R215+0x6400] ;  /* 0x00640000d72c783b */ /* 0x000ee80000000200 */
[----:B-1----:R-:W1:Y:S04]  /*7fd0*/  LDSM.16.M88.4 R12, [R216] ;  /* 0x00000000d80c783b */ /* 0x002e680000000200 */
[----:B------:R-:W-:Y:S04]  /*7fe0*/  LDSM.16.M88.4 R40, [R215+0x6800] ;  /* 0x00680000d728783b */ /* 0x000fe80000000200 */
[----:B------:R-:W0:Y:S01]  /*7ff0*/  LDGDEPBAR ;  /* 0x00000000000079af */ /* 0x000e220000000000 */
[C---:B--2---:R-:W-:Y:S08]  /*8000*/  HMMA.16816.F32.BF16 R180, R8.reuse, R20, RZ ;  /* 0x0000001408b4723c */ /* 0x044ff000000418ff */
[C---:B------:R-:W-:Y:S08]  /*8010*/  HMMA.16816.F32.BF16 R172, R8.reuse, R16, RZ ;  /* 0x0000001008ac723c */ /* 0x040ff000000418ff */
[C---:B----4-:R-:W-:Y:S08]  /*8020*/  HMMA.16816.F32.BF16 R60, R8.reuse, R24, RZ ;  /* 0x00000018083c723c */ /* 0x050ff000000418ff */
[C---:B------:R-:W-:Y:S08]  /*8030*/  HMMA.16816.F32.BF16 R52, R8.reuse, R28, RZ ;  /* 0x0000001c0834723c */ /* 0x040ff000000418ff */
[C---:B------:R-:W-:Y:S08]  /*8040*/  HMMA.16816.F32.BF16 R176, R8.reuse, R22, RZ ;  /* 0x0000001608b0723c */ /* 0x040ff000000418ff */
[C---:B------:R-:W-:Y:S08]  /*8050*/  HMMA.16816.F32.BF16 R64, R8.reuse, R18, RZ ;  /* 0x000000120840723c */ /* 0x040ff000000418ff */
[C---:B------:R-:W-:Y:S08]  /*8060*/  HMMA.16816.F32.BF16 R56, R8.reuse, R26, RZ ;  /* 0x0000001a0838723c */ /* 0x040ff000000418ff */
[----:B------:R-:W-:Y:S08]  /*8070*/  HMMA.16816.F32.BF16 R8, R8, R30, RZ ;  /* 0x0000001e0808723c */ /* 0x000ff000000418ff */
[C---:B---3--:R-:W-:Y:S08]  /*8080*/  HMMA.16816.F32.BF16 R184, R4.reuse, R50, R176 ;  /* 0x0000003204b8723c */ /* 0x048ff000000418b0 */
[C---:B------:R-:W-:Y:S08]  /*8090*/  HMMA.16816.F32.BF16 R236, R4.reuse, R46, R64 ;  /* 0x0000002e04ec723c */ /* 0x040ff00000041840 */
[----:B------:R-:W-:Y:S01]  /*80a0*/  HMMA.16816.F32.BF16 R220, R4, R34, R8 ;  /* 0x0000002204dc723c */ /* 0x000fe20000041808 */
[----:B------:R-:W2:Y:S07]  /*80b0*/  LDSM.16.M88.4 R8, [R217] ;  /* 0x00000000d908783b */ /* 0x000eae0000000200 */
[----:B-1----:R-:W-:Y:S01]  /*80c0*/  HMMA.16816.F32.BF16 R64, R12, R24, RZ ;  /* 0x000000180c40723c */ /* 0x002fe200000418ff */
[----:B------:R-:W-:-:S02]  /*80d0*/  IMAD.MOV.U32 R133, RZ, RZ, R184 ;  /* 0x000000ffff857224 */ /* 0x000fc400078e00b8 */
[----:B------:R-:W-:Y:S02]  /*80e0*/  IMAD.MOV.U32 R132, RZ, RZ, R185 ;  /* 0x000000ffff847224 */ /* 0x000fe400078e00b9 */
[----:B------:R-:W-:Y:S02]  /*80f0*/  IMAD.MOV.U32 R3, RZ, RZ, R186 ;  /* 0x000000ffff037224 */ /* 0x000fe400078e00ba */
[----:B------:R-:W-:Y:S01]  /*8100*/  IMAD.MOV.U32 R0, RZ, RZ, R187 ;  /* 0x000000ffff007224 */ /* 0x000fe200078e00bb */
[----:B------:R-:W-:Y:S08]  /*8110*/  HMMA.16816.F32.BF16 R188, R4, R48, R180 ;  /* 0x0000003004bc723c */ /* 0x000ff000000418b4 */
[C---:B------:R-:W-:Y:S08]  /*8120*/  HMMA.16816.F32.BF16 R184, R12.reuse, R20, RZ ;  /* 0x000000140cb8723c */ /* 0x040ff000000418ff */
[C---:B------:R-:W-:Y:S08]  /*8130*/  HMMA.16816.F32.BF16 R180, R12.reuse, R22, RZ ;  /* 0x000000160cb4723c */ /* 0x040ff000000418ff */
[----:B------:R-:W-:Y:S08]  /*8140*/  HMMA.16816.F32.BF16 R20, R12, R28, RZ ;  /* 0x0000001c0c14723c */ /* 0x000ff000000418ff */
[----:B--2---:R-:W-:Y:S08]  /*8150*/  HMMA.16816.F32.BF16 R64, R8, R40, R64 ;  /* 0x000000280840723c */ /* 0x004ff00000041840 */
[C---:B------:R-:W-:Y:S08]  /*8160*/  HMMA.16816.F32.BF16 R240, R4.reuse, R44, R172 ;  /* 0x0000002c04f0723c */ /* 0x040ff000000418ac */
[C---:B------:R-:W-:Y:S08]  /*8170*/  HMMA.16816.F32.BF16 R232, R4.reuse, R40, R60 ;  /* 0x0000002804e8723c */ /* 0x040ff0000004183c */
[----:B------:R-:W-:Y:S01]  /*8180*/  HMMA.16816.F32.BF16 R224, R4, R32, R52 ;  /* 0x0000002004e0723c */ /* 0x000fe20000041834 */
[----:B------:R-:W-:Y:S01]  /*8190*/  LDSM.16.M88.4 R52, [R213+0x7800] ;  /* 0x00780000d534783b */ /* 0x000fe20000000200 */
[----:B------:R-:W-:-:S02]  /*81a0*/  IMAD.MOV.U32 R41, RZ, RZ, R64 ;  /* 0x000000ffff297224 */ /* 0x000fc400078e0040 */
[----:B------:R-:W-:-:S04]  /*81b0*/  IMAD.MOV.U32 R40, RZ, RZ, R65 ;  /* 0x000000ffff287224 */ /* 0x000fc800078e0041 */
[----:B------:R-:W-:Y:S01]  /*81c0*/  HMMA.16816.F32.BF16 R228, R4, R42, R56 ;  /* 0x0000002a04e4723c */ /* 0x000fe20000041838 */
[----:B------:R-:W-:Y:S04]  /*81d0*/  LDSM.16.M88.4 R4, [R216+0x3000] ;  /* 0x00300000d804783b */ /* 0x000fe80000000200 */
[----:B------:R-:W-:Y:S03]  /*81e0*/  LDSM.16.M88.4 R56, [R213+0x7400] ;  /* 0x00740000d538783b */ /* 0x000fe60000000200 */
[C---:B------:R-:W-:Y:S08]  /*81f0*/  HMMA.16816.F32.BF16 R176, R12.reuse, R16, RZ ;  /* 0x000000100cb0723c */ /* 0x040ff000000418ff */
[C---:B------:R-:W-:Y:S01]  /*8200*/  HMMA.16816.F32.BF16 R172, R12.reuse, R18, RZ ;  /* 0x000000120cac723c */ /* 0x040fe200000418ff */
[----:B------:R-:W1:Y:S07]  /*8210*/  LDSM.16.M88.4 R16, [R213+0x7000] ;  /* 0x00700000d510783b */ /* 0x000e6e0000000200 */
[----:B------:R-:W-:Y:S01]  /*8220*/  HMMA.16816.F32.BF16 R60, R12, R26, RZ ;  /* 0x0000001a0c3c723c */ /* 0x000fe200000418ff */
[----:B------:R-:W2:Y:S07]  /*8230*/  LDSM.16.M88.4 R24, [R213+0x7c00] ;  /* 0x007c0000d518783b */ /* 0x000eae0000000200 */
[----:B------:R-:W-:Y:S07]  /*8240*/  HMMA.16816.F32.BF16 R208, R8, R48, R184 ;  /* 0x0000003008d0723c */ /* 0x000fee00000418b8 */
[----:B------:R-:W-:Y:S01]  /*8250*/  IMAD.MOV.U32 R186, RZ, RZ, R3 ;  /* 0x000000ffffba7224 */ /* 0x000fe200078e0003 */
[----:B------:R-:W-:Y:S01]  /*8260*/  HMMA.16816.F32.BF16 R28, R12, R30, RZ ;  /* 0x0000001e0c1c723c */ /* 0x000fe200000418ff */
[----:B------:R-:W-:Y:S01]  /*8270*/  IMAD.MOV.U32 R187, RZ, RZ, R0 ;  /* 0x000000ffffbb7224 */ /* 0x000fe200078e0000 */
[----:B------:R-:W3:Y:S01]  /*8280*/  LDSM.16.M88.4 R12, [R216+0x2000] ;  /* 0x00200000d80c783b */ /* 0x000ee20000000200 */
[----:B------:R-:W-:-:S02]  /*8290*/  IMAD.MOV.U32 R3, RZ, RZ, R66 ;  /* 0x000000ffff037224 */ /* 0x000fc400078e0042 */
[----:B------:R-:W-:Y:S02]  /*82a0*/  IMAD.MOV.U32 R0, RZ, RZ, R67 ;  /* 0x000000ffff007224 */ /* 0x000fe400078e0043 */
[----:B------:R-:W-:Y:S01]  /*82b0*/  IMAD.MOV.U32 R184, RZ, RZ, R133 ;  /* 0x000000ffffb87224 */ /* 0x000fe200078e0085 */
[----:B------:R-:W-:Y:S01]  /*82c0*/  HMMA.16816.F32.BF16 R64, R8, R32, R20 ;  /* 0x000000200840723c */ /* 0x000fe20000041814 */
[----:B------:R-:W-:-:S07]  /*82d0*/  IMAD.MOV.U32 R185, RZ, RZ, R132 ;  /* 0x000000ffffb97224 */ /* 0x000fce00078e0084 */
[C---:B------:R-:W-:Y:S01]  /*82e0*/  HMMA.16816.F32.BF16 R196, R8.reuse, R50, R180 ;  /* 0x0000003208c4723c */ /* 0x040fe200000418b4 */
[----:B------:R-:W-:Y:S07]  /*82f0*/  LDSM.16.M88.4 R48, [R215+0x7c00] ;  /* 0x007c0000d730783b */ /* 0x000fee0000000200 */
[C---:B------:R-:W-:Y:S08]  /*8300*/  HMMA.16816.F32.BF16 R248, R8.reuse, R44, R176 ;  /* 0x0000002c08f8723c */ /* 0x040ff000000418b0 */
[----:B------:R-:W-:Y:S01]  /*8310*/  IMAD.MOV.U32 R23, RZ, RZ, R64 ;  /* 0x000000ffff177224 */ /* 0x000fe200078e0040 */
[----:B------:R-:W-:Y:S01]  /*8320*/  HMMA.16816.F32.BF16 R204, R8, R46, R172 ;  /* 0x0000002e08cc723c */ /* 0x000fe200000418ac */
[----:B------:R-:W-:Y:S01]  /*8330*/  IMAD.MOV.U32 R22, RZ, RZ, R65 ;  /* 0x000000ffff167224 */ /* 0x000fe200078e0041 */
[----:B------:R-:W-:Y:S01]  /*8340*/  LDSM.16.M88.4 R44, [R215+0x7800] ;  /* 0x00780000d72c783b */ /* 0x000fe20000000200 */
[----:B------:R-:W-:-:S02]  /*8350*/  IMAD.MOV.U32 R21, RZ, RZ, R66 ;  /* 0x000000ffff157224 */ /* 0x000fc400078e0042 */
[----:B------:R-:W-:-:S03]  /*8360*/  IMAD.MOV.U32 R20, RZ, RZ, R67 ;  /* 0x000000ffff147224 */ /* 0x000fc600078e0043 */
[C---:B------:R-:W-:Y:S08]  /*8370*/  HMMA.16816.F32.BF16 R200, R8.reuse, R42, R60 ;  /* 0x0000002a08c8723c */ /* 0x040ff0000004183c */
[----:B------:R-:W-:Y:S01]  /*8380*/  HMMA.16816.F32.BF16 R192, R8, R34, R28 ;  /* 0x0000002208c0723c */ /* 0x000fe2000004181c */
[----:B------:R-:W-:Y:S07]  /*8390*/  LDSM.16.M88.4 R8, [R215+0x7000] ;  /* 0x00700000d708783b */ /* 0x000fee0000000200 */
[C---:B-1----:R-:W-:Y:S08]  /*83a0*/  HMMA.16816.F32.BF16 R188, R4.reuse, R16, R188 ;  /* 0x0000001004bc723c */ /* 0x042ff000000418bc */
[C---:B------:R-:W-:Y:S07]  /*83b0*/  HMMA.16816.F32.BF16 R180, R4.reuse, R56, R240 ;  /* 0x0000003804b4723c */ /* 0x040fee00000418f0 */
[----:B------:R-:W-:Y:S01]  /*83c0*/  IMAD.MOV.U32 R240, RZ, RZ, R23 ;  /* 0x000000fffff07224 */ /* 0x000fe200078e0017 */
[----:B------:R-:W-:Y:S01]  /*83d0*/  HMMA.16816.F32.BF16 R172, R4, R52, R232 ;  /* 0x0000003404ac723c */ /* 0x000fe200000418e8 */
[----:B------:R-:W-:-:S02]  /*83e0*/  IMAD.MOV.U32 R241, RZ, RZ, R22 ;  /* 0x000000fffff17224 */ /* 0x000fc400078e0016 */
[----:B------:R-:W-:Y:S02]  /*83f0*/  IMAD.MOV.U32 R242, RZ, RZ, R21 ;  /* 0x000000fffff27224 */ /* 0x000fe400078e0015 */
[----:B------:R-:W-:Y:S02]  /*8400*/  IMAD.MOV.U32 R243, RZ, RZ, R20 ;  /* 0x000000fffff37224 */ /* 0x000fe400078e0014 */
[----:B------:R-:W-:Y:S01]  /*8410*/  IMAD.MOV.U32 R232, RZ, RZ, R41 ;  /* 0x000000ffffe87224 */ /* 0x000fe200078e0029 */
[C---:B--2---:R-:W-:Y:S01]  /*8420*/  HMMA.16816.F32.BF16 R60, R4.reuse, R24, R224 ;  /* 0x00000018043c723c */ /* 0x044fe200000418e0 */
[----:B------:R-:W-:Y:S01]  /*8430*/  IMAD.MOV.U32 R233, RZ, RZ, R40 ;  /* 0x000000ffffe97224 */ /* 0x000fe200078e0028 */
[----:B------:R-:W-:Y:S01]  /*8440*/  LDSM.16.M88.4 R20, [R217+0x2000] ;  /* 0x00200000d914783b */ /* 0x000fe20000000200 */
[----:B------:R-:W-:Y:S02]  /*8450*/  IMAD.MOV.U32 R234, RZ, RZ, R3 ;  /* 0x000000ffffea7224 */ /* 0x000fe400078e0003 */
[----:B------:R-:W-:Y:S01]  /*8460*/  IMAD.MOV.U32 R235, RZ, RZ, R0 ;  /* 0x000000ffffeb7224 */ /* 0x000fe200078e0000 */
[----:B------:R-:W-:Y:S01]  /*8470*/  LDSM.16.M88.4 R40, [R215+0x7400] ;  /* 0x00740000d728783b */ /* 0x000fe20000000200 */
[----:B------:R-:W-:Y:S01]  /*8480*/  IMAD.U32 R0, RZ, RZ, UR34 ;  /* 0x00000022ff007e24 */ /* 0x000fe2000f8e00ff */
[----:B------:R-:W-:Y:S03]  /*8490*/  HMMA.16816.F32.BF16 R184, R4, R18, R184 ;  /* 0x0000001204b8723c */ /* 0x000fe600000418b8 */
[----:B------:R-:W-:-:S05]  /*84a0*/  IMAD R0, R0, 0x40, R247 ;  /* 0x0000004000007824 */ /* 0x000fca00078e02f7 */
[----:B------:R-:W-:Y:S01]  /*84b0*/  HMMA.16816.F32.BF16 R176, R4, R58, R236 ;  /* 0x0000003a04b0723c */ /* 0x000fe200000418ec */
[----:B------:R-:W-:-:S04]  /*84c0*/  IADD3 R3, R0, 0x1, RZ ;  /* 0x0000000100037810 */ /* 0x000fc80007ffe0ff */
[C---:B-----5:R-:W-:Y:S02]  /*84d0*/  ISETP.GE.AND P0, PT, R3.reuse, R37, PT ;  /* 0x000000250300720c */ /* 0x060fe40003f06270 */
[C---:B------:R-:W-:Y:S01]  /*84e0*/  ISETP.GE.AND P6, PT, R3.reuse, R36, PT ;  /* 0x000000240300720c */ /* 0x040fe20003fc6270 */
[----:B------:R-:W-:Y:S01]  /*84f0*/  HMMA.16816.F32.BF16 R64, R4, R54, R228 ;  /* 0x000000360440723c */ /* 0x000fe200000418e4 */
[C---:B------:R-:W-:Y:S02]  /*8500*/  ISETP.GE.AND P5, PT, R3.reuse, R39, PT ;  /* 0x000000270300720c */ /* 0x040fe40003fa6270 */
[----:B------:R-:W-:-:S05]  /*8510*/  ISETP.GE.AND P1, PT, R3, R38, PT ;  /* 0x000000260300720c */ /* 0x000fca0003f26270 */
[----:B------:R-:W-:Y:S01]  /*8520*/  HMMA.16816.F32.BF16 R32, R4, R26, R220 ;  /* 0x0000001a0420723c */ /* 0x000fe200000418dc */
[----:B------:R-:W1:Y:S07]  /*8530*/  LDSM.16.M88.4 R4, [R217+0x3000] ;  /* 0x00300000d904783b */ /* 0x000e6e0000000200 */
[C---:B---3--:R-:W-:Y:S08]  /*8540*/  HMMA.16816.F32.BF16 R28, R12.reuse, R16, R208 ;  /* 0x000000100c1c723c */ /* 0x048ff000000418d0 */
[C---:B------:R-:W-:Y:S08]  /*8550*/  HMMA.16816.F32.BF16 R16, R12.reuse, R18, R196 ;  /* 0x000000120c10723c */ /* 0x040ff000000418c4 */
        /* <DEDUP_REMOVED lines=16> */
[----:B------:R-:W-:Y:S04]  /*8660*/  LDSM.16.M88.4 R4, [R216+0x5000] ;  /* 0x00500000d804783b */ /* 0x000fe80000000200 */
[----:B------:R-:W-:Y:S03]  /*8670*/  LDSM.16.M88.4 R32, [R213+0x8800] ;  /* 0x00880000d520783b */ /* 0x000fe60000000200 */
[C---:B------:R-:W-:Y:S01]  /*8680*/  HMMA.16816.F32.BF16 R56, R20.reuse, R8, R28 ;  /* 0x000000081438723c */ /* 0x040fe2000004181c */
[----:B------:R-:W1:Y:S07]  /*8690*/  LDSM.16.M88.4 R28, [R213+0x8000] ;  /* 0x00800000d51c783b */ /* 0x000e6e0000000200 */
[C---:B------:R-:W-:Y:S01]  /*86a0*/  HMMA.16816.F32.BF16 R60, R20.reuse, R10, R16 ;  /* 0x0000000a143c723c */ /* 0x040fe20000041810 */
[----:B------:R-:W2:Y:S04]  /*86b0*/  LDSM.16.M88.4 R16, [R216+0x4000] ;  /* 0x00400000d810783b */ /* 0x000ea80000000200 */
[----:B------:R-:W-:Y:S03]  /*86c0*/  LDSM.16.M88.4 R8, [R217+0x5000] ;  /* 0x00500000d908783b */ /* 0x000fe60000000200 */
[C---:B------:R-:W-:Y:S08]  /*86d0*/  HMMA.16816.F32.BF16 R176, R20.reuse, R42, R204 ;  /* 0x0000002a14b0723c */ /* 0x040ff000000418cc */
[C---:B------:R-:W-:Y:S01]  /*86e0*/  HMMA.16816.F32.BF16 R172, R20.reuse, R40, R196 ;  /* 0x0000002814ac723c */ /* 0x040fe200000418c4 */
[----:B------:R-:W3:Y:S07]  /*86f0*/  LDSM.16.M88.4 R40, [R215+0x8000] ;  /* 0x00800000d728783b */ /* 0x000eee0000000200 */
[C---:B------:R-:W-:Y:S01]  /*8700*/  HMMA.16816.F32.BF16 R204, R20.reuse, R50, R12 ;  /* 0x0000003214cc723c */ /* 0x040fe2000004180c */
[----:B------:R-:W4:Y:S07]  /*8710*/  LDSM.16.M88.4 R12, [R217+0x4000] ;  /* 0x00400000d90c783b */ /* 0x000f2e0000000200 */
[C---:B------:R-:W-:Y:S08]  /*8720*/  HMMA.16816.F32.BF16 R64, R20.reuse, R44, R228 ;  /* 0x0000002c1440723c */ /* 0x040ff000000418e4 */
[C---:B------:R-:W-:Y:S08]  /*8730*/  HMMA.16816.F32.BF16 R180, R20.reuse, R46, R220 ;  /* 0x0000002e14b4723c */ /* 0x040ff000000418dc */
[----:B------:R-:W-:Y:S01]  /*8740*/  HMMA.16816.F32.BF16 R224, R20, R48, R224 ;  /* 0x0000003014e0723c */ /* 0x000fe200000418e0 */
[----:B------:R-:W3:Y:S07]  /*8750*/  LDSM.16.M88.4 R20, [R215+0x8400] ;  /* 0x00840000d714783b */ /* 0x000eee0000000200 */
[-C--:B-1----:R-:W-:Y:S08]  /*8760*/  HMMA.16816.F32.BF16 R48, R4, R28.reuse, R188 ;  /* 0x0000001c0430723c */ /* 0x082ff000000418bc */
[----:B--2---:R-:W-:Y:S08]  /*8770*/  HMMA.16816.F32.BF16 R44, R16, R28, R56 ;  /* 0x0000001c102c723c */ /* 0x004ff00000041838 */
[-C--:B------:R-:W-:Y:S08]  /*8780*/  HMMA.16816.F32.BF16 R56, R4, R30.reuse, R240 ;  /* 0x0000001e0438723c */ /* 0x080ff000000418f0 */
[----:B------:R-:W-:Y:S08]  /*8790*/  HMMA.16816.F32.BF16 R28, R16, R30, R60 ;  /* 0x0000001e101c723c */ /* 0x000ff0000004183c */
[----:B------:R-:W-:Y:S08]  /*87a0*/  HMMA.16816.F32.BF16 R220, R4, R54, R184 ;  /* 0x0000003604dc723c */ /* 0x000ff000000418b8 */
[----:B------:R-:W-:Y:S08]  /*87b0*/  HMMA.16816.F32.BF16 R60, R16, R24, R172 ;  /* 0x00000018103c723c */ /* 0x000ff000000418ac */
[-C--:B---3--:R-:W-:Y:S08]  /*87c0*/  HMMA.16816.F32.BF16 R184, R8, R40.reuse, R48 ;  /* 0x0000002808b8723c */ /* 0x088ff00000041830 */
[----:B----4-:R-:W-:Y:S08]  /*87d0*/  HMMA.16816.F32.BF16 R172, R12, R40, R44 ;  /* 0x000000280cac723c */ /* 0x010ff0000004182c */
[C---:B------:R-:W-:Y:S08]  /*87e0*/  HMMA.16816.F32.BF16 R188, R4.reuse, R24, R236 ;  /* 0x0000001804bc723c */ /* 0x040ff000000418ec */
[C---:B------:R-:W-:Y:S08]  /*87f0*/  HMMA.16816.F32.BF16 R196, R4.reuse, R26, R232 ;  /* 0x0000001a04c4723c */ /* 0x040ff000000418e8 */
[C---:B------:R-:W-:Y:S08]  /*8800*/  HMMA.16816.F32.BF16 R208, R4.reuse, R32, R208 ;  /* 0x0000002004d0723c */ /* 0x040ff000000418d0 */
[C---:B------:R-:W-:Y:S08]  /*8810*/  HMMA.16816.F32.BF16 R200, R4.reuse, R34, R200 ;  /* 0x0000002204c8723c */ /* 0x040ff000000418c8 */
[----:B------:R-:W-:Y:S01]  /*8820*/  HMMA.16816.F32.BF16 R192, R4, R52, R192 ;  /* 0x0000003404c0723c */ /* 0x000fe200000418c0 */
[----:B------:R-:W1:Y:S06]  /*8830*/  I2F R5, R3 ;  /* 0x0000000300057306 */ /* 0x000e6c0000201400 */
[C---:B------:R-:W-:Y:S01]  /*8840*/  IADD3 R4, R0.reuse, 0x8, RZ ;  /* 0x0000000800047810 */ /* 0x040fe20007ffe0ff */
[-C--:B------:R-:W-:Y:S03]  /*8850*/  HMMA.16816.F32.BF16 R28, R12, R42.reuse, R28 ;  /* 0x0000002a0c1c723c */ /* 0x080fe6000004181c */
[----:B------:R-:W2:Y:S05]  /*8860*/  I2F R6, R4 ;  /* 0x0000000400067306 */ /* 0x000eaa0000201400 */
[----:B------:R-:W-:Y:S01]  /*8870*/  HMMA.16816.F32.BF16 R40, R8, R42, R56 ;  /* 0x0000002a0828723c */ /* 0x000fe20000041838 */
[C---:B-1----:R-:W-:Y:S01]  /*8880*/  FFMA.FTZ R7, R5.reuse, UR4, R185 ;  /* 0x0000000405077c23 */ /* 0x042fe200080100b9 */
[----:B------:R-:W-:Y:S01]  /*8890*/  IADD3 R3, R0, 0x9, RZ ;  /* 0x0000000900037810 */ /* 0x000fe20007ffe0ff */
[----:B------:R-:W-:-:S02]  /*88a0*/  FFMA.FTZ R25, R5, UR4, R173 ;  /* 0x0000000405197c23 */ /* 0x000fc400080100ad */
[C---:B------:R-:W-:Y:S02]  /*88b0*/  FFMA.FTZ R24, R5.reuse, UR4, R175 ;  /* 0x0000000405187c23 */ /* 0x040fe400080100af */
[----:B------:R-:W-:Y:S01]  /*88c0*/  FFMA.FTZ R5, R5, UR4, R187 ;  /* 0x0000000405057c23 */ /* 0x000fe200080100bb */
[----:B------:R-:W-:Y:S01]  /*88d0*/  HMMA.16816.F32.BF16 R176, R16, R26, R176 ;  /* 0x0000001a10b0723c */ /* 0x000fe200000418b0 */
[----:B------:R-:W-:Y:S02]  /*88e0*/  FSEL R187, R7, -INF , !P5 ;  /* 0xff80000007bb7808 */ /* 0x000fe40006800000 */
[----:B------:R-:W-:Y:S02]  /*88f0*/  FSEL R133, R25, -INF , !P0 ;  /* 0xff80000019857808 */ /* 0x000fe40004000000 */
[----:B------:R-:W-:Y:S02]  /*8900*/  FSEL R219, R5, -INF , !P1 ;  /* 0xff80000005db7808 */ /* 0x000fe40004800000 */
[----:B------:R-:W1:Y:S01]  /*8910*/  I2F R5, R3 ;  /* 0x0000000300057306 */ /* 0x000e620000201400 */
[----:B------:R-:W-:Y:S01]  /*8920*/  HMMA.16816.F32.BF16 R60, R12, R20, R60 ;  /* 0x000000140c3c723c */ /* 0x000fe2000004183c */
[----:B------:R-:W-:-:S02]  /*8930*/  FSEL R173, R24, -INF , !P6 ;  /* 0xff80000018ad7808 */ /* 0x000fc40007000000 */
[C---:B------:R-:W-:Y:S01]  /*8940*/  ISETP.GE.AND P0, PT, R4.reuse, R37, PT ;  /* 0x000000250400720c */ /* 0x040fe20003f06270 */
[----:B------:R-:W3:Y:S01]  /*8950*/  LDSM.16.M88.4 R24, [R215+0x8800] ;  /* 0x00880000d718783b */ /* 0x000ee20000000200 */
[C---:B------:R-:W-:Y:S02]  /*8960*/  ISETP.GE.AND P6, PT, R4.reuse, R36, PT ;  /* 0x000000240400720c */ /* 0x040fe40003fc6270 */
[-C--:B------:R-:W-:Y:S01]  /*8970*/  ISETP.GE.AND P5, PT, R4, R39.reuse, PT ;  /* 0x000000270400720c */ /* 0x080fe20003fa6270 */
[----:B------:R-:W-:Y:S01]  /*8980*/  HMMA.16816.F32.BF16 R44, R8, R20, R188 ;  /* 0x00000014082c723c */ /* 0x000fe200000418bc */
[----:B--2---:R-:W-:Y:S01]  /*8990*/  FFMA.FTZ R7, R6, UR4, R40 ;  /* 0x0000000406077c23 */ /* 0x004fe20008010028 */
[----:B------:R-:W-:Y:S02]  /*89a0*/  ISETP.GE.AND P1, PT, R4, R38, PT ;  /* 0x000000260400720c */ /* 0x000fe40003f26270 */
[----:B------:R-:W-:Y:S02]  /*89b0*/  IADD3 R4, R0, 0x10, RZ ;  /* 0x0000001000047810 */ /* 0x000fe40007ffe0ff */
[----:B------:R-:W-:Y:S01]  /*89c0*/  FSEL R175, R7, -INF , !P5 ;  /* 0xff80000007af7808 */ /* 0x000fe20006800000 */
[C---:B------:R-:W-:Y:S01]  /*89d0*/  FFMA.FTZ R21, R6.reuse, UR4, R28 ;  /* 0x0000000406157c23 */ /* 0x040fe2000801001c */
[----:B------:R-:W-:Y:S01]  /*89e0*/  ISETP.GE.AND P5, PT, R3, R39, PT ;  /* 0x000000270300720c */ /* 0x000fe20003fa6270 */
[C---:B------:R-:W-:Y:S01]  /*89f0*/  FFMA.FTZ R20, R6.reuse, UR4, R30 ;  /* 0x0000000406147c23 */ /* 0x040fe2000801001e */
[----:B------:R-:W-:Y:S01]  /*8a00*/  HMMA.16816.F32.BF16 R64, R16, R32, R64 ;  /* 0x000000201040723c */ /* 0x000fe20000041840 */
[----:B------:R-:W-:Y:S01]  /*8a10*/  FFMA.FTZ R6, R6, UR4, R42 ;  /* 0x0000000406067c23 */ /* 0x000fe2000801002a */
[----:B------:R-:W-:Y:S01]  /*8a20*/  FSEL R57, R21, -INF , !P0 ;  /* 0xff80000015397808 */ /* 0x000fe20004000000 */
[C---:B-1----:R-:W-:Y:S01]  /*8a30*/  FFMA.FTZ R21, R5.reuse, UR4, R29 ;  /* 0x0000000405157c23 */ /* 0x042fe2000801001d */
[----:B------:R-:W-:Y:S01]  /*8a40*/  FSEL R138, R20, -INF , !P6 ;  /* 0xff800000148a7808 */ /* 0x000fe20007000000 */
[C---:B------:R-:W-:Y:S01]  /*8a50*/  FFMA.FTZ R20, R5.reuse, UR4, R31 ;  /* 0x0000000405147c23 */ /* 0x040fe2000801001f */
[----:B------:R-:W-:Y:S01]  /*8a60*/  FSEL R185, R6, -INF , !P1 ;  /* 0xff80000006b97808 */ /* 0x000fe20004800000 */
[C---:B------:R-:W-:Y:S01]  /*8a70*/  FFMA.FTZ R7, R5.reuse, UR4, R41 ;  /* 0x0000000405077c23 */ /* 0x040fe20008010029 */
[----:B------:R-:W1:Y:S01]  /*8a80*/  I2F R6, R4 ;  /* 0x0000000400067306 */ /* 0x000e620000201400 */
[----:B------:R-:W-:Y:S01]  /*8a90*/  FFMA.FTZ R5, R5, UR4, R43 ;  /* 0x0000000405057c23 */ /* 0x000fe2000801002b */
[C---:B------:R-:W-:Y:S01]  /*8aa0*/  ISETP.GE.AND P0, PT, R3.reuse, R37, PT ;  /* 0x000000250300720c */ /* 0x040fe20003f06270 */
[----:B------:R-:W-:Y:S01]  /*8ab0*/  HMMA.16816.F32.BF16 R28, R12, R22, R176 ;  /* 0x000000160c1c723c */ /* 0x000fe200000418b0 */
[----:B------:R-:W-:-:S02]  /*8ac0*/  ISETP.GE.AND P6, PT, R3, R36, PT ;  /* 0x000000240300720c */ /* 0x000fc40003fc6270 */
[----:B------:R-:W-:Y:S02]  /*8ad0*/  ISETP.GE.AND P1, PT, R3, R38, PT ;  /* 0x000000260300720c */ /* 0x000fe40003f26270 */
[----:B------:R-:W-:Y:S02]  /*8ae0*/  IADD3 R3, R0, 0x11, RZ ;  /* 0x0000001100037810 */ /* 0x000fe40007ffe0ff */
[----:B------:R-:W-:Y:S01]  /*8af0*/  FSEL R139, R5, -INF , !P1 ;  /* 0xff800000058b7808 */ /* 0x000fe20004800000 */
[----:B------:R-:W-:Y:S01]  /*8b00*/  HMMA.16816.F32.BF16 R180, R16, R34, R180 ;  /* 0x0000002210b4723c */ /* 0x000fe200000418b4 */
[----:B------:R-:W-:Y:S01]  /*8b10*/  FSEL R137, R7, -INF , !P5 ;  /* 0xff80000007897808 */ /* 0x000fe20006800000 */
[----:B------:R-:W2:Y:S01]  /*8b20*/  I2F R5, R3 ;  /* 0x0000000300057306 */ /* 0x000ea20000201400 */
[----:B------:R-:W-:Y:S02]  /*8b30*/  FSEL R56, R21, -INF , !P0 ;  /* 0xff80000015387808 */ /* 0x000fe40004000000 */
[----:B------:R-:W-:Y:S01]  /*8b40*/  FSEL R132, R20, -INF , !P6 ;  /* 0xff80000014847808 */ /* 0x000fe20007000000 */
[----:B-1----:R-:W-:Y:S01]  /*8b50*/  FFMA.FTZ R7, R6, UR4, R44 ;  /* 0x0000000406077c23 */ /* 0x002fe2000801002c */
[C---:B------:R-:W-:Y:S01]  /*8b60*/  ISETP.GE.AND P0, PT, R4.reuse, R37, PT ;  /* 0x000000250400720c */ /* 0x040fe20003f06270 */
[----:B------:R-:W-:Y:S01]  /*8b70*/  HMMA.16816.F32.BF16 R32, R8, R22, R196 ;  /* 0x000000160820723c */ /* 0x000fe200000418c4 */
[----:B------:R-:W-:Y:S01]  /*8b80*/  ISETP.GE.AND P6, PT, R4, R36, PT ;  /* 0x000000240400720c */ /* 0x000fe20003fc6270 */
[----:B------:R-:W-:Y:S01]  /*8b90*/  FFMA.FTZ R21, R6, UR4, R60 ;  /* 0x0000000406157c23 */ /* 0x000fe2000801003c */
[----:B------:R-:W-:Y:S01]  /*8ba0*/  ISETP.GE.AND P5, PT, R4, R39, PT ;  /* 0x000000270400720c */ /* 0x000fe20003fa6270 */
[----:B------:R-:W-:Y:S01]  /*8bb0*/  FFMA.FTZ R20, R6, UR4, R62 ;  /* 0x0000000406147c23 */ /* 0x000fe2000801003e */
[----:B------:R-:W-:Y:S01]  /*8bc0*/  ISETP.GE.AND P1, PT, R4, R38, PT ;  /* 0x000000260400720c */ /* 0x000fe20003f26270 */
[----:B------:R-:W-:Y:S01]  /*8bd0*/  FFMA.FTZ R6, R6, UR4, R46 ;  /* 0x0000000406067c23 */ /* 0x000fe2000801002e */
[----:B------:R-:W-:Y:S01]  /*8be0*/  IADD3 R4, R0, 0x18, RZ ;  /* 0x0000001800047810 */ /* 0x000fe20007ffe0ff */
[----:B------:R-:W-:Y:S01]  /*8bf0*/  HMMA.16816.F32.BF16 R48, R16, R52, R224 ;  /* 0x000000341030723c */ /* 0x000fe200000418e0 */
[----:B------:R-:W-:-:S02]  /*8c00*/  FSEL R197, R7, -INF , !P5 ;  /* 0xff80000007c57808 */ /* 0x000fc40006800000 */
[----:B------:R-:W1:Y:S01]  /*8c10*/  I2F R7, R4 ;  /* 0x0000000400077306 */ /* 0x000e620000201400 */
[----:B------:R-:W-:Y:S01]  /*8c20*/  FSEL R198, R6, -INF , !P1 ;  /* 0xff80000006c67808 */ /* 0x000fe20004800000 */
[----:B--2---:R-:W-:Y:S01]  /*8c30*/  FFMA.FTZ R6, R5, UR4, R45 ;  /* 0x0000000405067c23 */ /* 0x004fe2000801002d */
[----:B------:R-:W-:Y:S02]  /*8c40*/  ISETP.GE.AND P5, PT, R3, R39, PT ;  /* 0x000000270300720c */ /* 0x000fe40003fa6270 */
[----:B------:R-:W-:Y:S01]  /*8c50*/  FSEL R225, R21, -INF , !P0 ;  /* 0xff80000015e17808 */ /* 0x000fe20004000000 */
[C---:B------:R-:W-:Y:S01]  /*8c60*/  FFMA.FTZ R21, R5.reuse, UR4, R61 ;  /* 0x0000000405157c23 */ /* 0x040fe2000801003d */
[----:B------:R-:W-:Y:S01]  /*8c70*/  FSEL R227, R20, -INF , !P6 ;  /* 0xff80000014e37808 */ /* 0x000fe20007000000 */
[----:B------:R-:W-:Y:S01]  /*8c80*/  FFMA.FTZ R20, R5, UR4, R63 ;  /* 0x0000000405147c23 */ /* 0x000fe2000801003f */
[----:B------:R-:W-:Y:S01]  /*8c90*/  ISETP.GE.AND P0, PT, R3, R37, PT ;  /* 0x000000250300720c */ /* 0x000fe20003f06270 */
[----:B------:R-:W-:Y:S01]  /*8ca0*/  FFMA.FTZ R5, R5, UR4, R47 ;  /* 0x0000000405057c23 */ /* 0x000fe2000801002f */
[C---:B------:R-:W-:Y:S01]  /*8cb0*/  ISETP.GE.AND P6, PT, R3.reuse, R36, PT ;  /* 0x000000240300720c */ /* 0x040fe20003fc6270 */
[----:B---3--:R-:W-:Y:S01]  /*8cc0*/  HMMA.16816.F32.BF16 R44, R12, R24, R64 ;  /* 0x000000180c2c723c */ /* 0x008fe20000041840 */
[----:B------:R-:W-:-:S02]  /*8cd0*/  ISETP.GE.AND P1, PT, R3, R38, PT ;  /* 0x000000260300720c */ /* 0x000fc40003f26270 */
[----:B------:R-:W-:Y:S02]  /*8ce0*/  IADD3 R3, R0, 0x19, RZ ;  /* 0x0000001900037810 */ /* 0x000fe40007ffe0ff */
[----:B------:R-:W-:Y:S02]  /*8cf0*/  FSEL R196, R6, -INF , !P5 ;  /* 0xff80000006c47808 */ /* 0x000fe40006800000 */
[----:B------:R-:W-:Y:S01]  /*8d00*/  FSEL R224, R21, -INF , !P0 ;  /* 0xff80000015e07808 */ /* 0x000fe20004000000 */
[----:B------:R-:W2:Y:S01]  /*8d10*/  I2F R6, R3 ;  /* 0x0000000300067306 */ /* 0x000ea20000201400 */
[----:B------:R-:W-:Y:S01]  /*8d20*/  FSEL R226, R20, -INF , !P6 ;  /* 0xff80000014e27808 */ /* 0x000fe20007000000 */
[----:B------:R-:W-:Y:S01]  /*8d30*/  HMMA.16816.F32.BF16 R40, R8, R24, R208 ;  /* 0x000000180828723c */ /* 0x000fe200000418d0 */
[C---:B-1----:R-:W-:Y:S01]  /*8d40*/  FFMA.FTZ R21, R7.reuse, UR4, R28 ;  /* 0x0000000407157c23 */ /* 0x042fe2000801001c */
[C---:B------:R-:W-:Y:S01]  /*8d50*/  ISETP.GE.AND P0, PT, R4.reuse, R37, PT ;  /* 0x000000250400720c */ /* 0x040fe20003f06270 */
[----:B------:R-:W-:Y:S01]  /*8d60*/  FFMA.FTZ R20, R7, UR4, R30 ;  /* 0x0000000407147c23 */ /* 0x000fe2000801001e */
[----:B------:R-:W-:-:S02]  /*8d70*/  ISETP.GE.AND P6, PT, R4, R36, PT ;  /* 0x000000240400720c */ /* 0x000fc40003fc6270 */
[----:B------:R-:W-:Y:S01]  /*8d80*/  FSEL R199, R5, -INF , !P1 ;  /* 0xff80000005c77808 */ /* 0x000fe20004800000 */
[C---:B------:R-:W-:Y:S01]  /*8d90*/  FFMA.FTZ R5, R7.reuse, UR4, R32 ;  /* 0x0000000407057c23 */ /* 0x040fe20008010020 */
[C---:B------:R-:W-:Y:S01]  /*8da0*/  ISETP.GE.AND P5, PT, R4.reuse, R39, PT ;  /* 0x000000270400720c */ /* 0x040fe20003fa6270 */
[----:B------:R-:W-:Y:S01]  /*8db0*/  FFMA.FTZ R7, R7, UR4, R34 ;  /* 0x0000000407077c23 */ /* 0x000fe20008010022 */
[----:B------:R-:W-:Y:S01]  /*8dc0*/  ISETP.GE.AND P1, PT, R4, R38, PT ;  /* 0x000000260400720c */ /* 0x000fe20003f26270 */
[----:B------:R-:W-:Y:S01]  /*8dd0*/  HMMA.16816.F32.BF16 R52, R16, R54, R204 ;  /* 0x000000361034723c */ /* 0x000fe200000418cc */
[----:B------:R-:W-:Y:S02]  /*8de0*/  IADD3 R4, R0, 0x20, RZ ;  /* 0x0000002000047810 */ /* 0x000fe40007ffe0ff */
[----:B------:R-:W-:Y:S02]  /*8df0*/  FSEL R208, R21, -INF , !P0 ;  /* 0xff80000015d07808 */ /* 0x000fe40004000000 */
[----:B------:R-:W-:-:S02]  /*8e00*/  FSEL R209, R20, -INF , !P6 ;  /* 0xff80000014d17808 */ /* 0x000fc40007000000 */
[----:B------:R-:W1:Y:S01]  /*8e10*/  LDSM.16.M88.4 R20, [R215+0x8c00] ;  /* 0x008c0000d714783b */ /* 0x000e620000000200 */
[----:B------:R-:W-:Y:S01]  /*8e20*/  FSEL R190, R5, -INF , !P5 ;  /* 0xff80000005be7808 */ /* 0x000fe20006800000 */
[C---:B--2---:R-:W-:Y:S01]  /*8e30*/  FFMA.FTZ R17, R6.reuse, UR4, R29 ;  /* 0x0000000406117c23 */ /* 0x044fe2000801001d */
[----:B------:R-:W2:Y:S01]  /*8e40*/  I2F R5, R4 ;  /* 0x0000000400057306 */ /* 0x000ea20000201400 */
[----:B------:R-:W-:Y:S01]  /*8e50*/  FSEL R191, R7, -INF , !P1 ;  /* 0xff80000007bf7808 */ /* 0x000fe20004800000 */
[C---:B------:R-:W-:Y:S01]  /*8e60*/  FFMA.FTZ R16, R6.reuse, UR4, R31 ;  /* 0x0000000406107c23 */ /* 0x040fe2000801001f */
[C---:B------:R-:W-:Y:S01]  /*8e70*/  ISETP.GE.AND P0, PT, R3.reuse, R37, PT ;  /* 0x000000250300720c */ /* 0x040fe20003f06270 */
[C---:B------:R-:W-:Y:S01]  /*8e80*/  FFMA.FTZ R7, R6.reuse, UR4, R33 ;  /* 0x0000000406077c23 */ /* 0x040fe20008010021 */
[C---:B------:R-:W-:Y:S01]  /*8e90*/  ISETP.GE.AND P6, PT, R3.reuse, R36, PT ;  /* 0x000000240300720c */ /* 0x040fe20003fc6270 */
[----:B------:R-:W-:Y:S01]  /*8ea0*/  FFMA.FTZ R6, R6, UR4, R35 ;  /* 0x0000000406067c23 */ /* 0x000fe20008010023 */
[C---:B------:R-:W-:Y:S01]  /*8eb0*/  ISETP.GE.AND P5, PT, R3.reuse, R39, PT ;  /* 0x000000270300720c */ /* 0x040fe20003fa6270 */
[----:B------:R-:W-:Y:S01]  /*8ec0*/  HMMA.16816.F32.BF16 R32, R8, R26, R200 ;  /* 0x0000001a0820723c */ /* 0x000fe200000418c8 */
[----:B------:R-:W-:Y:S01]  /*8ed0*/  ISETP.GE.AND P1, PT, R3, R38, PT ;  /* 0x000000260300720c */ /* 0x000fe20003f26270 */
[----:B------:R-:W-:-:S04]  /*8ee0*/  DEPBAR.LE SB0, 0x0 ;  /* 0x000080000000791a */ /* 0x000fc80000000000 */
[----:B------:R-:W-:Y:S02]  /*8ef0*/  IADD3 R3, R0, 0x21, RZ ;  /* 0x0000002100037810 */ /* 0x000fe40007ffe0ff */
[----:B------:R-:W-:Y:S01]  /*8f00*/  FSEL R189, R6, -INF , !P1 ;  /* 0xff80000006bd7808 */ /* 0x000fe20004800000 */
[----:B------:R-:W-:Y:S01]  /*8f10*/  HMMA.16816.F32.BF16 R24, R12, R26, R180 ;  /* 0x0000001a0c18723c */ /* 0x000fe200000418b4 */
[----:B------:R-:W3:Y:S01]  /*8f20*/  I2F R6, R3 ;  /* 0x0000000300067306 */ /* 0x000ee20000201400 */
[----:B------:R-:W-:Y:S01]  /*8f30*/  FSEL R204, R17, -INF , !P0 ;  /* 0xff80000011cc7808 */ /* 0x000fe20004000000 */
[C---:B--2---:R-:W-:Y:S01]  /*8f40*/  FFMA.FTZ R17, R5.reuse, UR4, R44 ;  /* 0x0000000405117c23 */ /* 0x044fe2000801002c */
[----:B------:R-:W-:Y:S01]  /*8f50*/  FSEL R200, R16, -INF , !P6 ;  /* 0xff80000010c87808 */ /* 0x000fe20007000000 */
[----:B------:R-:W-:Y:S01]  /*8f60*/  FFMA.FTZ R16, R5, UR4, R46 ;  /* 0x0000000405107c23 */ /* 0x000fe2000801002e */
[----:B------:R-:W-:Y:S01]  /*8f70*/  FSEL R188, R7, -INF , !P5 ;  /* 0xff80000007bc7808 */ /* 0x000fe20006800000 */
[C---:B------:R-:W-:Y:S01]  /*8f80*/  FFMA.FTZ R7, R5.reuse, UR4, R40 ;  /* 0x0000000405077c23 */ /* 0x040fe20008010028 */
[----:B------:R-:W-:Y:S01]  /*8f90*/  BAR.SYNC.DEFER_BLOCKING 0x0 ;  /* 0x0000000000007b1d */ /* 0x000fe20000010000 */
[----:B------:R-:W-:Y:S01]  /*8fa0*/  FFMA.FTZ R5, R5, UR4, R42 ;  /* 0x0000000405057c23 */ /* 0x000fe2000801002a */
[----:B------:R-:W-:-:S02]  /*8fb0*/  ISETP.GE.AND P0, PT, R4, R37, PT ;  /* 0x000000250400720c */ /* 0x000fc40003f06270 */
[C---:B------:R-:W-:Y:S02]  /*8fc0*/  ISETP.GE.AND P6, PT, R4.reuse, R36, PT ;  /* 0x000000240400720c */ /* 0x040fe40003fc6270 */
[C---:B------:R-:W-:Y:S02]  /*8fd0*/  ISETP.GE.AND P5, PT, R4.reuse, R39, PT ;  /* 0x000000270400720c */ /* 0x040fe40003fa6270 */
[----:B------:R-:W-:Y:S02]  /*8fe0*/  ISETP.GE.AND P1, PT, R4, R38, PT ;  /* 0x000000260400720c */ /* 0x000fe40003f26270 */
[----:B------:R-:W-:Y:S02]  /*8ff0*/  IADD3 R4, R0, 0x28, RZ ;  /* 0x0000002800047810 */ /* 0x000fe40007ffe0ff */
[----:B------:R-:W-:Y:S01]  /*9000*/  FSEL R205, R5, -INF , !P1 ;  /* 0xff80000005cd7808 */ /* 0x000fe20004800000 */
[-C--:B-1----:R-:W-:Y:S01]  /*9010*/  HMMA.16816.F32.BF16 R28, R8, R20.reuse, R192 ;  /* 0x00000014081c723c */ /* 0x082fe200000418c0 */
[----:B------:R-:W1:Y:S01]  /*9020*/  I2F R5, R4 ;  /* 0x0000000400057306 */ /* 0x000e620000201400 */
[----:B------:R-:W-:Y:S01]  /*9030*/  FSEL R229, R17, -INF , !P0 ;  /* 0xff80000011e57808 */ /* 0x000fe20004000000 */
[----:B---3--:R-:W-:Y:S01]  /*9040*/  FFMA.FTZ R17, R6, UR4, R45 ;  /* 0x0000000406117c23 */ /* 0x008fe2000801002d */
[----:B------:R-:W-:Y:S01]  /*9050*/  FSEL R231, R16, -INF , !P6 ;  /* 0xff80000010e77808 */ /* 0x000fe20007000000 */
[C---:B------:R-:W-:Y:S01]  /*9060*/  FFMA.FTZ R16, R6.reuse, UR4, R47 ;  /* 0x0000000406107c23 */ /* 0x040fe2000801002f */
[----:B------:R-:W-:Y:S01]  /*9070*/  FSEL R202, R7, -INF , !P5 ;  /* 0xff80000007ca7808 */ /* 0x000fe20006800000 */
[C---:B------:R-:W-:Y:S01]  /*9080*/  FFMA.FTZ R7, R6.reuse, UR4, R41 ;  /* 0x0000000406077c23 */ /* 0x040fe20008010029 */
[C---:B------:R-:W-:Y:S01]  /*9090*/  ISETP.GE.AND P0, PT, R3.reuse, R37, PT ;  /* 0x000000250300720c */ /* 0x040fe20003f06270 */
[----:B------:R-:W-:Y:S01]  /*90a0*/  FFMA.FTZ R6, R6, UR4, R43 ;  /* 0x0000000406067c23 */ /* 0x000fe2000801002b */
[C---:B------:R-:W-:Y:S01]  /*90b0*/  ISETP.GE.AND P6, PT, R3.reuse, R36, PT ;  /* 0x000000240300720c */ /* 0x040fe20003fc6270 */
[----:B------:R-:W-:Y:S01]  /*90c0*/  HMMA.16816.F32.BF16 R40, R12, R20, R48 ;  /* 0x000000140c28723c */ /* 0x000fe20000041830 */
[----:B------:R-:W-:-:S02]  /*90d0*/  ISETP.GE.AND P5, PT, R3, R39, PT ;  /* 0x000000270300720c */ /* 0x000fc40003fa6270 */
[----:B------:R-:W-:Y:S02]  /*90e0*/  ISETP.GE.AND P1, PT, R3, R38, PT ;  /* 0x000000260300720c */ /* 0x000fe40003f26270 */
[----:B------:R-:W-:Y:S02]  /*90f0*/  IADD3 R3, R0, 0x29, RZ ;  /* 0x0000002900037810 */ /* 0x000fe40007ffe0ff */
[----:B------:R-:W-:Y:S01]  /*9100*/  FSEL R228, R17, -INF , !P0 ;  /* 0xff80000011e47808 */ /* 0x000fe20004000000 */
[C---:B-1----:R-:W-:Y:S01]  /*9110*/  FFMA.FTZ R17, R5.reuse, UR4, R24 ;  /* 0x0000000405117c23 */ /* 0x042fe20008010018 */
[----:B------:R-:W-:Y:S01]  /*9120*/  FSEL R230, R16, -INF , !P6 ;  /* 0xff80000010e67808 */ /* 0x000fe20007000000 */
[----:B------:R-:W-:Y:S01]  /*9130*/  FFMA.FTZ R16, R5, UR4, R26 ;  /* 0x0000000405107c23 */ /* 0x000fe2000801001a */
[----:B------:R-:W-:Y:S01]  /*9140*/  FSEL R201, R7, -INF , !P5 ;  /* 0xff80000007c97808 */ /* 0x000fe20006800000 */
[C---:B------:R-:W-:Y:S01]  /*9150*/  FFMA.FTZ R7, R5.reuse, UR4, R32 ;  /* 0x0000000405077c23 */ /* 0x040fe20008010020 */
[----:B------:R-:W-:Y:S01]  /*9160*/  FSEL R203, R6, -INF , !P1 ;  /* 0xff80000006cb7808 */ /* 0x000fe20004800000 */
[----:B------:R-:W-:Y:S01]  /*9170*/  FFMA.FTZ R6, R5, UR4, R34 ;  /* 0x0000000405067c23 */ /* 0x000fe20008010022 */
[C---:B------:R-:W-:Y:S01]  /*9180*/  ISETP.GE.AND P0, PT, R4.reuse, R37, PT ;  /* 0x000000250400720c */ /* 0x040fe20003f06270 */
[----:B------:R-:W-:Y:S01]  /*9190*/  HMMA.16816.F32.BF16 R12, R12, R22, R52 ;  /* 0x000000160c0c723c */ /* 0x000fe20000041834 */
[----:B------:R-:W-:-:S02]  /*91a0*/  ISETP.GE.AND P6, PT, R4, R36, PT ;  /* 0x000000240400720c */ /* 0x000fc40003fc6270 */
[C---:B------:R-:W-:Y:S02]  /*91b0*/  ISETP.GE.AND P5, PT, R4.reuse, R39, PT ;  /* 0x000000270400720c */ /* 0x040fe40003fa6270 */
[----:B------:R-:W-:Y:S02]  /*91c0*/  ISETP.GE.AND P1, PT, R4, R38, PT ;  /* 0x000000260400720c */ /* 0x000fe40003f26270 */
[----:B------:R-:W1:Y:S01]  /*91d0*/  I2F R4, R3 ;  /* 0x0000000300047306 */ /* 0x000e620000201400 */
[----:B------:R-:W-:Y:S02]  /*91e0*/  IADD3 R5, R0, 0x30, RZ ;  /* 0x0000003000057810 */ /* 0x000fe40007ffe0ff */
[----:B------:R-:W-:Y:S02]  /*91f0*/  FSEL R206, R17, -INF , !P0 ;  /* 0xff80000011ce7808 */ /* 0x000fe40004000000 */
[----:B------:R-:W-:Y:S02]  /*9200*/  FSEL R210, R16, -INF , !P6 ;  /* 0xff80000010d27808 */ /* 0x000fe40007000000 */
[----:B------:R-:W-:Y:S01]  /*9210*/  FSEL R183, R7, -INF , !P5 ;  /* 0xff80000007b77808 */ /* 0x000fe20006800000 */
[----:B------:R-:W-:Y:S01]  /*9220*/  HMMA.16816.F32.BF16 R16, R8, R22, R220 ;  /* 0x000000160810723c */ /* 0x000fe200000418dc */
[----:B------:R-:W-:-:S02]  /*9230*/  FSEL R193, R6, -INF , !P1 ;  /* 0xff80000006c17808 */ /* 0x000fc40004800000 */
[C---:B------:R-:W-:Y:S02]  /*9240*/  ISETP.GE.AND P0, PT, R3.reuse, R37, PT ;  /* 0x000000250300720c */ /* 0x040fe40003f06270 */
[C---:B------:R-:W-:Y:S02]  /*9250*/  ISETP.GE.AND P6, PT, R3.reuse, R36, PT ;  /* 0x000000240300720c */ /* 0x040fe40003fc6270 */
[C---:B------:R-:W-:Y:S01]  /*9260*/  ISETP.GE.AND P5, PT, R3.reuse, R39, PT ;  /* 0x000000270300720c */ /* 0x040fe20003fa6270 */
[C---:B-1----:R-:W-:Y:S01]  /*9270*/  FFMA.FTZ R6, R4.reuse, UR4, R33 ;  /* 0x0000000404067c23 */ /* 0x042fe20008010021 */
[----:B------:R-:W-:Y:S01]  /*9280*/  ISETP.GE.AND P1, PT, R3, R38, PT ;  /* 0x000000260300720c */ /* 0x000fe20003f26270 */
[C---:B------:R-:W-:Y:S01]  /*9290*/  FFMA.FTZ R9, R4.reuse, UR4, R25 ;  /* 0x0000000404097c23 */ /* 0x040fe20008010019 */
[----:B------:R-:W1:Y:S01]  /*92a0*/  I2F R3, R5 ;  /* 0x0000000500037306 */ /* 0x000e620000201400 */
[----:B------:R-:W-:Y:S01]  /*92b0*/  FFMA.FTZ R8, R4, UR4, R27 ;  /* 0x0000000404087c23 */ /* 0x000fe2000801001b */
[----:B------:R-:W-:Y:S01]  /*92c0*/  FSEL R182, R6, -INF , !P5 ;  /* 0xff80000006b67808 */ /* 0x000fe20006800000 */
[----:B------:R-:W-:Y:S01]  /*92d0*/  FFMA.FTZ R7, R4, UR4, R35 ;  /* 0x0000000404077c23 */ /* 0x000fe20008010023 */
[----:B------:R-:W-:-:S02]  /*92e0*/  IADD3 R4, R0, 0x31, RZ ;  /* 0x0000003100047810 */ /* 0x000fc40007ffe0ff */
[----:B------:R-:W-:Y:S02]  /*92f0*/  FSEL R194, R9, -INF , !P0 ;  /* 0xff80000009c27808 */ /* 0x000fe40004000000 */
[----:B------:R-:W-:Y:S01]  /*9300*/  FSEL R195, R8, -INF , !P6 ;  /* 0xff80000008c37808 */ /* 0x000fe20007000000 */
[----:B------:R-:W2:Y:S01]  /*9310*/  I2F R6, R4 ;  /* 0x0000000400067306 */ /* 0x000ea20000201400 */
[----:B------:R-:W-:Y:S02]  /*9320*/  FSEL R192, R7, -INF , !P1 ;  /* 0xff80000007c07808 */ /* 0x000fe40004800000 */
[C---:B------:R-:W-:Y:S02]  /*9330*/  ISETP.GE.AND P0, PT, R5.reuse, R37, PT ;  /* 0x000000250500720c */ /* 0x040fe40003f06270 */
[C---:B------:R-:W-:Y:S02]  /*9340*/  ISETP.GE.AND P6, PT, R5.reuse, R36, PT ;  /* 0x000000240500720c */ /* 0x040fe40003fc6270 */
[----:B------:R-:W-:Y:S01]  /*9350*/  ISETP.GE.AND P5, PT, R5, R39, PT ;  /* 0x000000270500720c */ /* 0x000fe20003fa6270 */
[----:B-1----:R-:W-:Y:S01]  /*9360*/  FFMA.FTZ R9, R3, UR4, R40 ;  /* 0x0000000403097c23 */ /* 0x002fe20008010028 */
[----:B------:R-:W-:Y:S01]  /*9370*/  ISETP.GE.AND P1, PT, R5, R38, PT ;  /* 0x000000260500720c */ /* 0x000fe20003f26270 */
[----:B------:R-:W-:-:S02]  /*9380*/  FFMA.FTZ R5, R3, UR4, R28 ;  /* 0x0000000403057c23 */ /* 0x000fc4000801001c */
[----:B------:R-:W-:Y:S01]  /*9390*/  FFMA.FTZ R8, R3, UR4, R42 ;  /* 0x0000000403087c23 */ /* 0x000fe2000801002a */
[----:B------:R-:W-:Y:S01]  /*93a0*/  FSEL R235, R9, -INF , !P0 ;  /* 0xff80000009eb7808 */ /* 0x000fe20004000000 */
[----:B------:R-:W-:Y:S01]  /*93b0*/  FFMA.FTZ R7, R3, UR4, R30 ;  /* 0x0000000403077c23 */ /* 0x000fe2000801001e */
[----:B------:R-:W-:Y:S02]  /*93c0*/  IADD3 R3, R0, 0x38, RZ ;  /* 0x0000003800037810 */ /* 0x000fe40007ffe0ff */
[----:B------:R-:W-:Y:S02]  /*93d0*/  FSEL R220, R5, -INF , !P5 ;  /* 0xff80000005dc7808 */ /* 0x000fe40006800000 */
[----:B------:R-:W1:Y:S01]  /*93e0*/  I2F R5, R3 ;  /* 0x0000000300057306 */ /* 0x000e620000201400 */
[----:B------:R-:W-:Y:S01]  /*93f0*/  FSEL R237, R8, -INF , !P6 ;  /* 0xff80000008ed7808 */ /* 0x000fe20007000000 */
[C---:B--2---:R-:W-:Y:S01]  /*9400*/  FFMA.FTZ R8, R6.reuse, UR4, R41 ;  /* 0x0000000406087c23 */ /* 0x044fe20008010029 */
[----:B------:R-:W-:Y:S01]  /*9410*/  FSEL R223, R7, -INF , !P1 ;  /* 0xff80000007df7808 */ /* 0x000fe20004800000 */
[----:B------:R-:W-:Y:S01]  /*9420*/  FFMA.FTZ R7, R6, UR4, R43 ;  /* 0x0000000406077c23 */ /* 0x000fe2000801002b */
[----:B------:R-:W-:-:S02]  /*9430*/  ISETP.GE.AND P0, PT, R4, R37, PT ;  /* 0x000000250400720c */ /* 0x000fc40003f06270 */
[C---:B------:R-:W-:Y:S02]  /*9440*/  ISETP.GE.AND P6, PT, R4.reuse, R36, PT ;  /* 0x000000240400720c */ /* 0x040fe40003fc6270 */
[C---:B------:R-:W-:Y:S02]  /*9450*/  ISETP.GE.AND P5, PT, R4.reuse, R39, PT ;  /* 0x000000270400720c */ /* 0x040fe40003fa6270 */
[----:B------:R-:W-:Y:S01]  /*9460*/  ISETP.GE.AND P1, PT, R4, R38, PT ;  /* 0x000000260400720c */ /* 0x000fe20003f26270 */
[----:B------:R-:W-:Y:S01]  /*9470*/  FFMA.FTZ R4, R6, UR4, R29 ;  /* 0x0000000406047c23 */ /* 0x000fe2000801001d */
[----:B------:R-:W-:Y:S01]  /*9480*/  FSEL R234, R8, -INF , !P0 ;  /* 0xff80000008ea7808 */ /* 0x000fe20004000000 */
[----:B------:R-:W-:Y:S01]  /*9490*/  FFMA.FTZ R6, R6, UR4, R31 ;  /* 0x0000000406067c23 */ /* 0x000fe2000801001f */
[----:B------:R-:W-:Y:S01]  /*94a0*/  FSEL R238, R7, -INF , !P6 ;  /* 0xff80000007ee7808 */ /* 0x000fe20007000000 */
[C---:B-1----:R-:W-:Y:S01]  /*94b0*/  FFMA.FTZ R7, R5.reuse, UR4, R14 ;  /* 0x0000000405077c23 */ /* 0x042fe2000801000e */
[----:B------:R-:W-:Y:S01]  /*94c0*/  FSEL R211, R4, -INF , !P5 ;  /* 0xff80000004d37808 */ /* 0x000fe20006800000 */
[----:B------:R-:W-:Y:S01]  /*94d0*/  FFMA.FTZ R4, R5, UR4, R16 ;  /* 0x0000000405047c23 */ /* 0x000fe20008010010 */
[----:B------:R-:W-:-:S02]  /*94e0*/  FSEL R221, R6, -INF , !P1 ;  /* 0xff80000006dd7808 */ /* 0x000fc40004800000 */
[C---:B------:R-:W-:Y:S01]  /*94f0*/  ISETP.GE.AND P0, PT, R3.reuse, R37, PT ;  /* 0x000000250300720c */ /* 0x040fe20003f06270 */
[----:B------:R-:W1:Y:S01]  /*9500*/  I2F R6, R0 ;  /* 0x0000000000067306 */ /* 0x000e620000201400 */
[C---:B------:R-:W-:Y:S02]  /*9510*/  ISETP.GE.AND P6, PT, R3.reuse, R36, PT ;  /* 0x000000240300720c */ /* 0x040fe40003fc6270 */
[C---:B------:R-:W-:Y:S02]  /*9520*/  ISETP.GE.AND P5, PT, R3.reuse, R39, PT ;  /* 0x000000270300720c */ /* 0x040fe40003fa6270 */
[----:B------:R-:W-:Y:S01]  /*9530*/  ISETP.GE.AND P1, PT, R3, R38, PT ;  /* 0x000000260300720c */ /* 0x000fe20003f26270 */
[C---:B------:R-:W-:Y:S01]  /*9540*/  FFMA.FTZ R3, R5.reuse, UR4, R12 ;  /* 0x0000000405037c23 */ /* 0x040fe2000801000c */
[----:B------:R-:W-:Y:S01]  /*9550*/  FSEL R207, R4, -INF , !P5 ;  /* 0xff80000004cf7808 */ /* 0x000fe20006800000 */
[----:B------:R-:W-:Y:S01]  /*9560*/  FFMA.FTZ R5, R5, UR4, R18 ;  /* 0x0000000405057c23 */ /* 0x000fe20008010012 */
[----:B------:R-:W-:-:S02]  /*9570*/  FSEL R236, R7, -INF , !P6 ;  /* 0xff80000007ec7808 */ /* 0x000fc40007000000 */
[----:B------:R-:W-:Y:S02]  /*9580*/  FSEL R232, R3, -INF , !P0 ;  /* 0xff80000003e87808 */ /* 0x000fe40004000000 */
[----:B------:R-:W-:Y:S02]  /*9590*/  IADD3 R3, R0, 0x39, RZ ;  /* 0x0000003900037810 */ /* 0x000fe40007ffe0ff */
[----:B------:R-:W-:Y:S01]  /*95a0*/  FSEL R222, R5, -INF , !P1 ;  /* 0xff80000005de7808 */ /* 0x000fe20004800000 */
[----:B-1----:R-:W-:Y:S01]  /*95b0*/  FFMA.FTZ R5, R6, UR4, R172 ;  /* 0x0000000406057c23 */ /* 0x002fe200080100ac */
[----:B------:R-:W1:Y:S01]  /*95c0*/  I2F R4, R3 ;  /* 0x0000000300047306 */ /* 0x000e620000201400 */
[----:B------:R-:W-:Y:S01]  /*95d0*/  ISETP.GE.AND P0, PT, R0, R37, PT ;  /* 0x000000250000720c */ /* 0x000fe20003f06270 */
[----:B------:R-:W-:Y:S01]  /*95e0*/  FFMA.FTZ R7, R6, UR4, R184 ;  /* 0x0000000406077c23 */ /* 0x000fe200080100b8 */
[C---:B------:R-:W-:Y:S02]  /*95f0*/  ISETP.GE.AND P6, PT, R0.reuse, R36, PT ;  /* 0x000000240000720c */ /* 0x040fe40003fc6270 */
[----:B------:R-:W-:-:S02]  /*9600*/  ISETP.GE.AND P5, PT, R0, R39, PT ;  /* 0x000000270000720c */ /* 0x000fc40003fa6270 */
[----:B------:R-:W-:Y:S01]  /*9610*/  ISETP.GE.AND P1, PT, R0, R38, PT ;  /* 0x000000260000720c */ /* 0x000fe20003f26270 */
[C---:B------:R-:W-:Y:S01]  /*9620*/  FFMA.FTZ R0, R6.reuse, UR4, R174 ;  /* 0x0000000406007c23 */ /* 0x040fe200080100ae */
[----:B------:R-:W-:Y:S01]  /*9630*/  FSEL R21, R5, -INF , !P0 ;  /* 0xff80000005157808 */ /* 0x000fe20004000000 */
[----:B------:R-:W-:Y:S01]  /*9640*/  FFMA.FTZ R6, R6, UR4, R186 ;  /* 0x0000000406067c23 */ /* 0x000fe200080100ba */
[----:B------:R-:W-:Y:S02]  /*9650*/  ISETP.GE.AND P0, PT, R3, R37, PT ;  /* 0x000000250300720c */ /* 0x000fe40003f06270 */
[----:B------:R-:W-:Y:S02]  /*9660*/  FSEL R22, R0, -INF , !P6 ;  /* 0xff80000000167808 */ /* 0x000fe40007000000 */
[----:B------:R-:W-:Y:S01]  /*9670*/  FSEL R25, R7, -INF , !P5 ;  /* 0xff80000007197808 */ /* 0x000fe20006800000 */
[----:B-1----:R-:W-:Y:S01]  /*9680*/  FFMA.FTZ R0, R4, UR4, R13 ;  /* 0x0000000404007c23 */ /* 0x002fe2000801000d */
[----:B------:R-:W-:-:S02]  /*9690*/  FSEL R26, R6, -INF , !P1 ;  /* 0xff800000061a7808 */ /* 0x000fc40004800000 */
[C---:B------:R-:W-:Y:S02]  /*96a0*/  ISETP.GE.AND P6, PT, R3.reuse, R36, PT ;  /* 0x000000240300720c */ /* 0x040fe40003fc6270 */
[----:B------:R-:W-:Y:S01]  /*96b0*/  FSEL R186, R0, -INF , !P0 ;  /* 0xff80000000ba7808 */ /* 0x000fe20004000000 */
[C---:B------:R-:W-:Y:S01]  /*96c0*/  FFMA.FTZ R0, R4.reuse, UR4, R17 ;  /* 0x0000000404007c23 */ /* 0x040fe20008010011 */
[----:B------:R-:W-:Y:S02]  /*96d0*/  PLOP3.LUT P0, PT, PT, PT, UP0, 0x40, 0x0 ;  /* 0x000000000000781c */ /* 0x000fe40003f0e808 */
[C---:B------:R-:W-:Y:S02]  /*96e0*/  ISETP.GE.AND P5, PT, R3.reuse, R39, PT ;  /* 0x000000270300720c */ /* 0x040fe40003fa6270 */
[----:B------:R-:W-:Y:S01]  /*96f0*/  ISETP.GE.AND P1, PT, R3, R38, PT ;  /* 0x000000260300720c */ /* 0x000fe20003f26270 */
[----:B------:R-:W-:Y:S01]  /*9700*/  FFMA.FTZ R3, R4, UR4, R15 ;  /* 0x0000000404037c23 */ /* 0x000fe2000801000f */
[----:B------:R-:W-:Y:S01]  /*9710*/  FSEL R174, R0, -INF , !P5 ;  /* 0xff80000000ae7808 */ /* 0x000fe20006800000 */
[----:B------:R-:W-:-:S03]  /*9720*/  FFMA.FTZ R4, R4, UR4, R19 ;  /* 0x0000000404047c23 */ /* 0x000fc60008010013 */
[----:B------:R-:W-:Y:S02]  /*9730*/  FSEL R233, R3, -INF , !P6 ;  /* 0xff80000003e97808 */ /* 0x000fe40007000000 */
[----:B------:R-:W-:Y:S01]  /*9740*/  FSEL R184, R4, -INF , !P1 ;  /* 0xff80000004b87808 */ /* 0x000fe20004800000 */
[----:B------:R-:W-:Y:S05]  /*9750*/  @P0 BRA `(.L_x_420) ;  /* 0x0000040000000947 */ /* 0x000fea0003800000 */
[----:B------:R-:W2:Y:S04]  /*9760*/  LDL.64 R248, [R1+0x28] ;  /* 0x0000280001f87983 */ /* 0x000ea80000100a00 */
[----:B------:R-:W3:Y:S01]  /*9770*/  LDL.64 R250, [R1+0x20] ;  /* 0x0000200001fa7983 */ /* 0x000ee20000100a00 */
[----:B------:R-:W-:Y:S01]  /*9780*/  UIADD3 UR36, UR29, -0x3, URZ ;  /* 0xfffffffd1d247890 */ /* 0x000fe2000fffe03f */
[----:B------:R-:W-:Y:S01]  /*9790*/  BSSY B0, `(.L_x_421) ;  /* 0x000003b000007945 */ /* 0x000fe20003800000 */
[----:B------:R-:W-:Y:S01]  /*97a0*/  ULDC.64 UR6, c[0x0][0x198] ;  /* 0x0000660000067ab9 */ /* 0x000fe20000000a00 */
[----:B------:R1:W-:Y:S01]  /*97b0*/  @P4 STS [R218+0x6000], RZ ;  /* 0x006000ffda004388 */ /* 0x0003e20000000800 */
[----:B------:R-:W-:-:S02]  /*97c0*/  USHF.R.S32.HI UR35, URZ, 0x1f, UR36 ;  /* 0x0000001f3f237899 */ /* 0x000fc40008011424 */
[----:B------:R-:W-:Y:S01]  /*97d0*/  UIMAD.WIDE.U32 UR38, UR36, UR6, URZ ;  /* 0x00000006242672a5 */ /* 0x000fe2000f8e003f */
[----:B------:R1:W-:Y:S01]  /*97e0*/  @P4 STS [R218+0x6004], RZ ;  /* 0x006004ffda004388 */ /* 0x0003e20000000800 */
[----:B------:R-:W-:-:S03]  /*97f0*/  UIMAD UR35, UR35, UR6, URZ ;  /* 0x00000006232372a4 */ /* 0x000fc6000f8e023f */
[----:B------:R1:W-:Y:S01]  /*9800*/  @P4 STS.64 [R218+0x6008], RZ ;  /* 0x006008ffda004388 */ /* 0x0003e20000000a00 */
[----:B------:R-:W-:Y:S01]  /*9810*/  UIMAD UR7, UR36, UR7, UR35 ;  /* 0x00000007240772a4 */ /* 0x000fe2000f8e0223 */
[----:B------:R-:W-:Y:S02]  /*9820*/  IMAD.U32 R0, RZ, RZ, UR38 ;  /* 0x00000026ff007e24 */ /* 0x000fe4000f8e00ff */
[----:B------:R-:W-:Y:S01]  /*9830*/  IMAD.U32 R3, RZ, RZ, UR38 ;  /* 0x00000026ff037e24 */ /* 0x000fe2000f8e00ff */
[----:B------:R-:W-:-:S06]  /*9840*/  UIADD3 UR7, UR39, UR7, URZ ;  /* 0x0000000727077290 */ /* 0x000fcc000fffe03f */
[----:B------:R-:W-:Y:S01]  /*9850*/  IMAD.U32 R4, RZ, RZ, UR7 ;  /* 0x00000007ff047e24 */ /* 0x000fe2000f8e00ff */
[----:B--2---:R-:W-:-:S04]  /*9860*/  LEA R0, P0, R0, R248, 0x6 ;  /* 0x000000f800007211 */ /* 0x004fc800078030ff */
[----:B---3--:R-:W-:Y:S02]  /*9870*/  LEA.HI.X R4, R3, R251, R4, 0x6, P0 ;  /* 0x000000fb03047211 */ /* 0x008fe400000f3404 */
[C---:B------:R-:W-:Y:S02]  /*9880*/  @!P4 LEA R14, P5, R0.reuse, c[0x0][0x168], 0x1 ;  /* 0x00005a00000eca11 */ /* 0x040fe400078a08ff */
[C---:B------:R-:W-:Y:S02]  /*9890*/  @!P3 LEA R10, P0, R0.reuse, c[0x0][0x168], 0x1 ;  /* 0x00005a00000aba11 */ /* 0x040fe400078008ff */
        /* <DEDUP_REMOVED lines=42> */
.L_x_422:
[----:B------:R-:W-:Y:S05]  /*9b40*/  BSYNC B0 ;  /* 0x0000000000007941 */ /* 0x000fea0003800000 */
.L_x_421:
[----:B------:R-:W0:Y:S02]  /*9b50*/  LDGDEPBAR ;  /* 0x00000000000079af */ /* 0x000e240000000000 */
.L_x_420:
[----:B------:R-:W2:Y:S04]  /*9b60*/  LDL R4, [R1+0x3c] ;  /* 0x00003c0001047983 */ /* 0x000ea80000100800 */
[----:B------:R-:W3:Y:S04]  /*9b70*/  LDL R3, [R1+0x58] ;  /* 0x0000580001037983 */ /* 0x000ee80000100800 */
[----:B-1----:R-:W4:Y:S04]  /*9b80*/  LDL R6, [R1+0x38] ;  /* 0x0000380001067983 */ /* 0x002f280000100800 */
[----:B------:R-:W5:Y:S01]  /*9b90*/  LDL R7, [R1+0x48] ;  /* 0x0000480001077983 */ /* 0x000f620000100800 */
[----:B------:R-:W-:Y:S01]  /*9ba0*/  FMNMX.FTZ R0, R136, R21, !PT ;  /* 0x0000001588007209 */ /* 0x000fe20007810000 */
[----:B------:R-:W-:Y:S01]  /*9bb0*/  USHF.L.U32 UR6, UR34, 0x1, URZ ;  /* 0x0000000122067899 */ /* 0x000fe2000800063f */
[----:B------:R-:W-:Y:S01]  /*9bc0*/  FMNMX.FTZ R5, R135, R22, !PT ;  /* 0x0000001687057209 */ /* 0x000fe20007810000 */
[----:B------:R-:W-:Y:S01]  /*9bd0*/  IMAD.MOV.U32 R32, RZ, RZ, R246 ;  /* 0x000000ffff207224 */ /* 0x000fe200078e00f6 */
        /* <DEDUP_REMOVED lines=13> */
[----:B------:R-:W-:Y:S01]  /*9cb0*/  FMNMX.FTZ R0, R229, R0, !PT ;  /* 0x00000000e5007209 */ /* 0x000fe20007810000 */
[----:B--2---:R-:W-:-:S04]  /*9cc0*/  IMAD.WIDE.U32 R34, R4, -0x326172a9, RZ ;  /* 0xcd9e8d5704227825 */ /* 0x004fc800078e00ff */
[----:B---3--:R-:W-:Y:S01]  /*9cd0*/  IMAD.WIDE.U32 R30, R3, -0x326172a9, RZ ;  /* 0xcd9e8d57031e7825 */ /* 0x008fe200078e00ff */
[----:B----4-:R-:W-:-:S03]  /*9ce0*/  LOP3.LUT R3, R35, R6, RZ, 0x3c, !PT ;  /* 0x0000000623037212 */ /* 0x010fc600078e3cff */
[----:B------:R-:W-:Y:S01]  /*9cf0*/  IMAD.U32 R4, RZ, RZ, UR33 ;  /* 0x00000021ff047e24 */ /* 0x000fe2000f8e00ff */
[----:B------:R-:W-:Y:S01]  /*9d00*/  LOP3.LUT R6, R31, R6, RZ, 0x3c, !PT ;  /* 0x000000061f067212 */ /* 0x000fe200078e3cff */
[----:B-----5:R-:W-:-:S04]  /*9d10*/  IMAD.WIDE.U32 R180, R7, -0x2daee0ad, RZ ;  /* 0xd2511f5307b47825 */ /* 0x020fc800078e00ff */
[----:B------:R-:W-:Y:S01]  /*9d20*/  IMAD.WIDE.U32 R178, R3, -0x2daee0ad, RZ ;  /* 0xd2511f5303b27825 */ /* 0x000fe200078e00ff */
[----:B------:R-:W-:Y:S01]  /*9d30*/  LOP3.LUT R4, R181, UR6, R4, 0x96, !PT ;  /* 0x00000006b5047c12 */ /* 0x000fe2000f8e9604 */
[----:B------:R-:W-:Y:S02]  /*9d40*/  UIADD3 UR6, UR6, 0x1, URZ ;  /* 0x0000000106067890 */ /* 0x000fe4000fffe03f */
[----:B------:R-:W-:Y:S01]  /*9d50*/  IMAD.WIDE.U32 R50, R6, -0x2daee0ad, RZ ;  /* 0xd2511f5306327825 */ /* 0x000fe200078e00ff */
[----:B------:R-:W-:-:S03]  /*9d60*/  LOP3.LUT R3, R179, UR15, R180, 0x96, !PT ;  /* 0x0000000fb3037c12 */ /* 0x000fc6000f8e96b4 */
[----:B------:R-:W-:Y:S01]  /*9d70*/  IMAD.WIDE.U32 R4, R4, -0x326172a9, RZ ;  /* 0xcd9e8d5704047825 */ /* 0x000fe200078e00ff */
[----:B------:R-:W-:-:S03]  /*9d80*/  LOP3.LUT R6, R51, UR15, R180, 0x96, !PT ;  /* 0x0000000f33067c12 */ /* 0x000fc6000f8e96b4 */
[----:B------:R-:W-:Y:S01]  /*9d90*/  IMAD.WIDE.U32 R58, R3, -0x326172a9, RZ ;  /* 0xcd9e8d57033a7825 */ /* 0x000fe200078e00ff */
[----:B------:R-:W-:Y:S02]  /*9da0*/  FMNMX.FTZ R3, R228, R0, !PT ;  /* 0x00000000e4037209 */ /* 0x000fe40007810000 */
[----:B------:R-:W-:Y:S01]  /*9db0*/  LOP3.LUT R0, R5, UR16, R34, 0x96, !PT ;  /* 0x0000001005007c12 */ /* 0x000fe2000f8e9622 */
[----:B------:R-:W-:Y:S01]  /*9dc0*/  IMAD.WIDE.U32 R48, R6, -0x326172a9, RZ ;  /* 0xcd9e8d5706307825 */ /* 0x000fe200078e00ff */
[----:B------:R-:W-:Y:S02]  /*9dd0*/  FMNMX.FTZ R3, R206, R3, !PT ;  /* 0x00000003ce037209 */ /* 0x000fe40007810000 */
[----:B------:R-:W-:Y:S02]  /*9de0*/  LOP3.LUT R6, R59, UR14, R4, 0x96, !PT ;  /* 0x0000000e3b067c12 */ /* 0x000fe4000f8e9604 */
[----:B------:R-:W-:Y:S02]  /*9df0*/  LOP3.LUT R10, R5, UR16, R30, 0x96, !PT ;  /* 0x00000010050a7c12 */ /* 0x000fe4000f8e961e */
[----:B------:R-:W-:Y:S01]  /*9e00*/  LOP3.LUT R12, R49, UR14, R4, 0x96, !PT ;  /* 0x0000000e310c7c12 */ /* 0x000fe2000f8e9604 */
[----:B------:R-:W-:Y:S01]  /*9e10*/  IMAD.WIDE.U32 R4, R0, -0x2daee0ad, RZ ;  /* 0xd2511f5300047825 */ /* 0x000fe200078e00ff */
[----:B------:R-:W-:-:S02]  /*9e20*/  FMNMX.FTZ R3, R194, R3, !PT ;  /* 0x00000003c2037209 */ /* 0x000fc40007810000 */
[----:B------:R-:W-:Y:S01]  /*9e30*/  FMNMX.FTZ R0, R226, R8, !PT ;  /* 0x00000008e2007209 */ /* 0x000fe20007810000 */
[----:B------:R-:W-:Y:S01]  /*9e40*/  IMAD.WIDE.U32 R6, R6, -0x2daee0ad, RZ ;  /* 0xd2511f5306067825 */ /* 0x000fe200078e00ff */
[----:B------:R-:W-:Y:S02]  /*9e50*/  FMNMX.FTZ R3, R235, R3, !PT ;  /* 0x00000003eb037209 */ /* 0x000fe40007810000 */
[----:B------:R-:W-:Y:S01]  /*9e60*/  FMNMX.FTZ R0, R209, R0, !PT ;  /* 0x00000000d1007209 */ /* 0x000fe20007810000 */
[----:B------:R-:W-:Y:S01]  /*9e70*/  IMAD.WIDE.U32 R12, R12, -0x2daee0ad, RZ ;  /* 0xd2511f530c0c7825 */ /* 0x000fe200078e00ff */
[----:B------:R-:W-:Y:S02]  /*9e80*/  LOP3.LUT R18, R7, UR11, R4, 0x96, !PT ;  /* 0x0000000b07127c12 */ /* 0x000fe4000f8e9604 */
[----:B------:R-:W-:Y:S02]  /*9e90*/  FMNMX.FTZ R3, R234, R3, !PT ;  /* 0x00000003ea037209 */ /* 0x000fe40007810000 */
[----:B------:R-:W-:Y:S01]  /*9ea0*/  FMNMX.FTZ R7, R200, R0, !PT ;  /* 0x00000000c8077209 */ /* 0x000fe20007810000 */
[----:B------:R-:W-:Y:S01]  /*9eb0*/  IMAD.WIDE.U32 R176, R18, -0x326172a9, RZ ;  /* 0xcd9e8d5712b07825 */ /* 0x000fe200078e00ff */
[----:B------:R-:W-:-:S02]  /*9ec0*/  LOP3.LUT R14, R5, UR13, R178, 0x96, !PT ;  /* 0x0000000d050e7c12 */ /* 0x000fc4000f8e96b2 */
[----:B------:R-:W-:Y:S01]  /*9ed0*/  FMNMX.FTZ R0, R232, R3, !PT ;  /* 0x00000003e8007209 */ /* 0x000fe20007810000 */
[----:B------:R-:W-:Y:S01]  /*9ee0*/  IMAD.WIDE.U32 R4, R10, -0x2daee0ad, RZ ;  /* 0xd2511f530a047825 */ /* 0x000fe200078e00ff */
[----:B------:R-:W-:Y:S02]  /*9ef0*/  FMNMX.FTZ R7, R231, R7, !PT ;  /* 0x00000007e7077209 */ /* 0x000fe40007810000 */
[----:B------:R-:W-:Y:S01]  /*9f00*/  FMNMX.FTZ R8, R187, R9, !PT ;  /* 0x00000009bb087209 */ /* 0x000fe20007810000 */
[----:B------:R-:W-:Y:S01]  /*9f10*/  IMAD.WIDE.U32 R14, R14, -0x326172a9, RZ ;  /* 0xcd9e8d570e0e7825 */ /* 0x000fe200078e00ff */
[----:B------:R-:W-:Y:S02]  /*9f20*/  FMNMX.FTZ R0, R186, R0, !PT ;  /* 0x00000000ba007209 */ /* 0x000fe40007810000 */
[----:B------:R-:W-:Y:S02]  /*9f30*/  LOP3.LUT R10, R5, UR13, R50, 0x96, !PT ;  /* 0x0000000d050a7c12 */ /* 0x000fe4000f8e9632 */
[----:B------:R-:W-:-:S02]  /*9f40*/  FMNMX.FTZ R5, R230, R7, !PT ;  /* 0x00000007e6057209 */ /* 0x000fc40007810000 */
[----:B------:R-:W-:Y:S01]  /*9f50*/  FMNMX.FTZ R3, R175, R8, !PT ;  /* 0x00000008af037209 */ /* 0x000fe20007810000 */
[----:B------:R-:W-:Y:S01]  /*9f60*/  IMAD.WIDE.U32 R10, R10, -0x326172a9, RZ ;  /* 0xcd9e8d570a0a7825 */ /* 0x000fe200078e00ff */
[----:B------:R-:W-:Y:S02]  /*9f70*/  LOP3.LUT R16, R15, UR12, R58, 0x96, !PT ;  /* 0x0000000c0f107c12 */ /* 0x000fe4000f8e963a */
[----:B------:R-:W1:Y:S01]  /*9f80*/  SHFL.BFLY PT, R15, R0, 0x2, 0x1f ;  /* 0x0c401f00000f7f89 */ /* 0x000e6200000e0000 */
[----:B------:R-:W-:Y:S02]  /*9f90*/  FMNMX.FTZ R5, R210, R5, !PT ;  /* 0x00000005d2057209 */ /* 0x000fe40007810000 */
[----:B------:R-:W-:Y:S01]  /*9fa0*/  FMNMX.FTZ R3, R137, R3, !PT ;  /* 0x0000000389037209 */ /* 0x000fe20007810000 */
[----:B------:R-:W-:Y:S01]  /*9fb0*/  IMAD.WIDE.U32 R16, R16, -0x2daee0ad, RZ ;  /* 0xd2511f5310107825 */ /* 0x000fe200078e00ff */
[----:B------:R-:W-:Y:S02]  /*9fc0*/  FMNMX.FTZ R5, R195, R5, !PT ;  /* 0x00000005c3057209 */ /* 0x000fe40007810000 */
[----:B------:R-:W-:-:S02]  /*9fd0*/  FMNMX.FTZ R3, R197, R3, !PT ;  /* 0x00000003c5037209 */ /* 0x000fc40007810000 */
[----:B------:R-:W-:Y:S02]  /*9fe0*/  FMNMX.FTZ R7, R237, R5, !PT ;  /* 0x00000005ed077209 */ /* 0x000fe40007810000 */
[----:B------:R-:W-:Y:S02]  /*9ff0*/  LOP3.LUT R8, R13, UR11, R4, 0x96, !PT ;  /* 0x0000000b0d087c12 */ /* 0x000fe4000f8e9604 */
[----:B------:R-:W-:Y:S02]  /*a000*/  LOP3.LUT R4, R11, UR12, R48, 0x96, !PT ;  /* 0x0000000c0b047c12 */ /* 0x000fe4000f8e9630 */
[----:B------:R-:W-:Y:S01]  /*a010*/  FMNMX.FTZ R3, R196, R3, !PT ;  /* 0x00000003c4037209 */ /* 0x000fe20007810000 */
[----:B------:R-:W-:Y:S01]  /*a020*/  IMAD.WIDE.U32 R8, R8, -0x326172a9, RZ ;  /* 0xcd9e8d5708087825 */ /* 0x000fe200078e00ff */
[----:B------:R-:W-:Y:S02]  /*a030*/  FMNMX.FTZ R7, R238, R7, !PT ;  /* 0x00000007ee077209 */ /* 0x000fe40007810000 */
[----:B------:R-:W-:Y:S01]  /*a040*/  FMNMX.FTZ R3, R190, R3, !PT ;  /* 0x00000003be037209 */ /* 0x000fe20007810000 */
[----:B------:R-:W-:Y:S01]  /*a050*/  IMAD.WIDE.U32 R4, R4, -0x2daee0ad, RZ ;  /* 0xd2511f5304047825 */ /* 0x000fe200078e00ff */
[----:B------:R-:W-:-:S02]  /*a060*/  FMNMX.FTZ R7, R236, R7, !PT ;  /* 0x00000007ec077209 */ /* 0x000fc40007810000 */
[----:B------:R-:W-:Y:S02]  /*a070*/  LOP3.LUT R24, R17, UR9, R6, 0x96, !PT ;  /* 0x0000000911187c12 */ /* 0x000fe4000f8e9606 */
[----:B------:R-:W-:Y:S02]  /*a080*/  FMNMX.FTZ R6, R188, R3, !PT ;  /* 0x00000003bc067209 */ /* 0x000fe40007810000 */
[----:B------:R-:W-:Y:S01]  /*a090*/  LOP3.LUT R12, R5, UR9, R12, 0x96, !PT ;  /* 0x00000009050c7c12 */ /* 0x000fe2000f8e960c */
[----:B------:R-:W-:Y:S01]  /*a0a0*/  IMAD.WIDE.U32 R52, R24, -0x326172a9, RZ ;  /* 0xcd9e8d5718347825 */ /* 0x000fe200078e00ff */
[----:B------:R-:W-:Y:S02]  /*a0b0*/  FMNMX.FTZ R3, R233, R7, !PT ;  /* 0x00000007e9037209 */ /* 0x000fe40007810000 */
[----:B------:R-:W-:Y:S02]  /*a0c0*/  FMNMX.FTZ R5, R2, R26, !PT ;  /* 0x0000001a02057209 */ /* 0x000fe40007810000 */
[----:B------:R-:W-:-:S02]  /*a0d0*/  LOP3.LUT R10, R9, UR10, R10, 0x96, !PT ;  /* 0x0000000a090a7c12 */ /* 0x000fc4000f8e960a */
[----:B-1----:R-:W-:Y:S02]  /*a0e0*/  FMNMX.FTZ R9, R0, R15, !PT ;  /* 0x0000000f00097209 */ /* 0x002fe40007810000 */
[----:B------:R-:W-:Y:S01]  /*a0f0*/  FMNMX.FTZ R0, R219, R5, !PT ;  /* 0x00000005db007209 */ /* 0x000fe20007810000 */
[----:B------:R-:W1:Y:S01]  /*a100*/  SHFL.BFLY PT, R15, R3, 0x2, 0x1f ;  /* 0x0c401f00030f7f89 */ /* 0x000e6200000e0000 */
[----:B------:R-:W-:Y:S01]  /*a110*/  FMNMX.FTZ R5, R202, R6, !PT ;  /* 0x00000006ca057209 */ /* 0x000fe20007810000 */
[----:B------:R-:W-:Y:S01]  /*a120*/  IMAD.WIDE.U32 R44, R10, -0x2daee0ad, RZ ;  /* 0xd2511f530a2c7825 */ /* 0x000fe200078e00ff */
[----:B------:R-:W-:Y:S01]  /*a130*/  FMNMX.FTZ R6, R185, R0, !PT ;  /* 0x00000000b9067209 */ /* 0x000fe20007810000 */
[----:B------:R-:W2:Y:S01]  /*a140*/  SHFL.BFLY PT, R17, R9, 0x1, 0x1f ;  /* 0x0c201f0009117f89 */ /* 0x000ea200000e0000 */
[----:B------:R-:W-:Y:S02]  /*a150*/  FMNMX.FTZ R0, R201, R5, !PT ;  /* 0x00000005c9007209 */ /* 0x000fe40007810000 */
[----:B------:R-:W-:-:S02]  /*a160*/  LOP3.LUT R14, R177, UR10, R14, 0x96, !PT ;  /* 0x0000000ab10e7c12 */ /* 0x000fc4000f8e960e */
[----:B------:R-:W-:Y:S02]  /*a170*/  LOP3.LUT R4, R45, UR5, R4, 0x96, !PT ;  /* 0x000000052d047c12 */ /* 0x000fe4000f8e9604 */
[----:B------:R-:W-:Y:S01]  /*a180*/  FMNMX.FTZ R0, R183, R0, !PT ;  /* 0x00000000b7007209 */ /* 0x000fe20007810000 */
[----:B------:R-:W-:Y:S01]  /*a190*/  IMAD.WIDE.U32 R54, R14, -0x2daee0ad, RZ ;  /* 0xd2511f530e367825 */ /* 0x000fe200078e00ff */
[----:B------:R-:W-:Y:S02]  /*a1a0*/  FMNMX.FTZ R10, R139, R6, !PT ;  /* 0x000000068b0a7209 */ /* 0x000fe40007810000 */
[----:B------:R-:W-:Y:S01]  /*a1b0*/  FMNMX.FTZ R11, R182, R0, !PT ;  /* 0x00000000b60b7209 */ /* 0x000fe20007810000 */
[----:B------:R-:W-:Y:S01]  /*a1c0*/  IMAD.WIDE.U32 R6, R12, -0x326172a9, RZ ;  /* 0xcd9e8d570c067825 */ /* 0x000fe200078e00ff */
[----:B------:R-:W-:Y:S02]  /*a1d0*/  FMNMX.FTZ R10, R198, R10, !PT ;  /* 0x0000000ac60a7209 */ /* 0x000fe40007810000 */
[----:B------:R-:W-:Y:S01]  /*a1e0*/  LOP3.LUT R16, R55, UR5, R16, 0x96, !PT ;  /* 0x0000000537107c12 */ /* 0x000fe2000f8e9610 */
[----:B------:R-:W-:Y:S01]  /*a1f0*/  IMAD.WIDE.U32 R4, R4, -0x326172a9, RZ ;  /* 0xcd9e8d5704047825 */ /* 0x000fe200078e00ff */
[----:B------:R-:W-:-:S02]  /*a200*/  LOP3.LUT R27, R7, UR8, R8, 0x96, !PT ;  /* 0x00000008071b7c12 */ /* 0x000fc4000f8e9608 */
[----:B------:R-:W-:Y:S02]  /*a210*/  FMNMX.FTZ R7, R220, R11, !PT ;  /* 0x0000000bdc077209 */ /* 0x000fe40007810000 */
[----:B------:R-:W-:Y:S02]  /*a220*/  LOP3.LUT R0, R5, UR18, R6, 0x96, !PT ;  /* 0x0000001205007c12 */ /* 0x000fe4000f8e9606 */
[----:B------:R-:W-:Y:S02]  /*a230*/  FMNMX.FTZ R6, R199, R10, !PT ;  /* 0x0000000ac7067209 */ /* 0x000fe40007810000 */
[C---:B------:R-:W-:Y:S02]  /*a240*/  LOP3.LUT R13, R4.reuse, 0xffff, RZ, 0xc0, !PT ;  /* 0x0000ffff040d7812 */ /* 0x040fe400078ec0ff */
[----:B------:R-:W-:Y:S02]  /*a250*/  LOP3.LUT R20, R4, 0xff, RZ, 0xc0, !PT ;  /* 0x000000ff04147812 */ /* 0x000fe400078ec0ff */
[----:B------:R-:W-:-:S02]  /*a260*/  SHF.R.U32.HI R14, RZ, 0x10, R4 ;  /* 0x00000010ff0e7819 */ /* 0x000fc40000011604 */
[----:B------:R-:W-:Y:S01]  /*a270*/  SHF.R.U32.HI R18, RZ, 0x18, R4 ;  /* 0x00000018ff127819 */ /* 0x000fe20000011604 */
[----:B------:R-:W-:Y:S01]  /*a280*/  IMAD.WIDE.U32 R4, R16, -0x326172a9, RZ ;  /* 0xcd9e8d5710047825 */ /* 0x000fe200078e00ff */
[----:B------:R-:W-:Y:S02]  /*a290*/  FMNMX.FTZ R8, R211, R7, !PT ;  /* 0x00000007d3087209 */ /* 0x000fe40007810000 */
[----:B------:R-:W-:Y:S02]  /*a2a0*/  FMNMX.FTZ R7, R191, R6, !PT ;  /* 0x00000006bf077209 */ /* 0x000fe40007810000 */
[----:B-1----:R-:W-:Y:S02]  /*a2b0*/  FMNMX.FTZ R6, R3, R15, !PT ;  /* 0x0000000f03067209 */ /* 0x002fe40007810000 */
[----:B------:R-:W-:Y:S02]  /*a2c0*/  FMNMX.FTZ R3, R207, R8, !PT ;  /* 0x00000008cf037209 */ /* 0x000fe40007810000 */
[----:B------:R-:W-:Y:S01]  /*a2d0*/  FMNMX.FTZ R7, R189, R7, !PT ;  /* 0x00000007bd077209 */ /* 0x000fe20007810000 */
[----:B------:R-:W1:Y:S01]  /*a2e0*/  SHFL.BFLY PT, R12, R6, 0x1, 0x1f ;  /* 0x0c201f00060c7f89 */ /* 0x000e6200000e0000 */
[----:B------:R-:W-:-:S02]  /*a2f0*/  LOP3.LUT R8, R4, 0xffff, RZ, 0xc0, !PT ;  /* 0x0000ffff04087812 */ /* 0x000fc400078ec0ff */
[----:B--2---:R-:W-:Y:S02]  /*a300*/  FMNMX.FTZ R248, R9, R17, !PT ;  /* 0x0000001109f87209 */ /* 0x004fe40007810000 */
[----:B------:R-:W-:Y:S02]  /*a310*/  FMNMX.FTZ R3, R174, R3, !PT ;  /* 0x00000003ae037209 */ /* 0x000fe40007810000 */
[----:B------:R-:W-:Y:S01]  /*a320*/  FMNMX.FTZ R9, R205, R7, !PT ;  /* 0x00000007cd097209 */ /* 0x000fe20007810000 */
[----:B------:R-:W-:Y:S01]  /*a330*/  FMUL.FTZ R19, R248, c[0x0][0x23c] ;  /* 0x00008f00f8137a20 */ /* 0x000fe20000410000 */
[----:B------:R-:W-:Y:S01]  /*a340*/  LOP3.LUT R7, R4, 0xff, RZ, 0xc0, !PT ;  /* 0x000000ff04077812 */ /* 0x000fe200078ec0ff */
[----:B------:R-:W2:Y:S01]  /*a350*/  SHFL.BFLY PT, R11, R3, 0x2, 0x1f ;  /* 0x0c401f00030b7f89 */ /* 0x000ea200000e0000 */
[----:B------:R-:W-:Y:S02]  /*a360*/  SHF.R.U32.HI R8, RZ, 0x8, R8 ;  /* 0x00000008ff087819 */ /* 0x000fe40000011608 */
[----:B------:R-:W-:-:S02]  /*a370*/  FSETP.NEU.FTZ.AND P6, PT, R248, -INF , PT ;  /* 0xff800000f800780b */ /* 0x000fc40003fdd000 */
[----:B------:R-:W-:Y:S02]  /*a380*/  PRMT R23, R7, 0x5410, R8 ;  /* 0x0000541007177816 */ /* 0x000fe40000000008 */
[----:B------:R-:W-:Y:S02]  /*a390*/  FMNMX.FTZ R7, R203, R9, !PT ;  /* 0x00000009cb077209 */ /* 0x000fe40007810000 */
[----:B------:R-:W-:Y:S02]  /*a3a0*/  FSEL R19, R19, RZ, P6 ;  /* 0x000000ff13137208 */ /* 0x000fe40003000000 */
[----:B------:R-:W-:Y:S02]  /*a3b0*/  FMNMX.FTZ R7, R193, R7, !PT ;  /* 0x00000007c1077209 */ /* 0x000fe40007810000 */
[--C-:B------:R-:W-:Y:S02]  /*a3c0*/  SHF.R.U32.HI R10, RZ, 0x10, R4.reuse ;  /* 0x00000010ff0a7819 */ /* 0x100fe40000011604 */
[----:B------:R-:W-:Y:S01]  /*a3d0*/  SHF.R.U32.HI R9, RZ, 0x18, R4 ;  /* 0x00000018ff097819 */ /* 0x000fe20000011604 */
[----:B------:R-:W-:Y:S01]  /*a3e0*/  FFMA.FTZ R4, R21, c[0x0][0x23c], -R19 ;  /* 0x00008f0015047a23 */ /* 0x000fe20000010813 */
[----:B------:R-:W-:-:S02]  /*a3f0*/  FMNMX.FTZ R7, R192, R7, !PT ;  /* 0x00000007c0077209 */ /* 0x000fc40007810000 */
[----:B------:R-:W-:Y:S01]  /*a400*/  LOP3.LUT R8, R10, 0xff, RZ, 0xc0, !PT ;  /* 0x000000ff0a087812 */ /* 0x000fe200078ec0ff */
[----:B------:R3:W-:Y:S01]  /*a410*/  MUFU.EX2 R172, R4 ;  /* 0x0000000400ac7308 */ /* 0x0007e20000000800 */
[----:B------:R-:W-:Y:S02]  /*a420*/  FMNMX.FTZ R7, R223, R7, !PT ;  /* 0x00000007df077209 */ /* 0x000fe40007810000 */
[----:B-1----:R-:W-:Y:S02]  /*a430*/  FMNMX.FTZ R247, R6, R12, !PT ;  /* 0x0000000c06f77209 */ /* 0x002fe40007810000 */
[----:B------:R-:W-:Y:S02]  /*a440*/  FMNMX.FTZ R7, R221, R7, !PT ;  /* 0x00000007dd077209 */ /* 0x000fe40007810000 */
[----:B------:R-:W-:Y:S01]  /*a450*/  PRMT R15, R8, 0x5410, R9 ;  /* 0x00005410080f7816 */ /* 0x000fe20000000009 */
[----:B------:R-:W-:Y:S01]  /*a460*/  FMUL.FTZ R24, R247, c[0x0][0x23c] ;  /* 0x00008f00f7187a20 */ /* 0x000fe20000410000 */
[----:B------:R-:W-:-:S02]  /*a470*/  FMNMX.FTZ R6, R222, R7, !PT ;  /* 0x00000007de067209 */ /* 0x000fc40007810000 */
[----:B--2---:R-:W-:Y:S02]  /*a480*/  FMNMX.FTZ R3, R3, R11, !PT ;  /* 0x0000000b03037209 */ /* 0x004fe40007810000 */
[----:B------:R-:W-:Y:S02]  /*a490*/  SHF.R.U32.HI R9, RZ, 0x8, R13 ;  /* 0x00000008ff097819 */ /* 0x000fe4000001160d */
[----:B------:R-:W-:Y:S01]  /*a4a0*/  FSETP.NEU.FTZ.AND P5, PT, R247, -INF , PT ;  /* 0xff800000f700780b */ /* 0x000fe20003fbd000 */
[----:B------:R-:W1:Y:S01]  /*a4b0*/  SHFL.BFLY PT, R10, R3, 0x1, 0x1f ;  /* 0x0c201f00030a7f89 */ /* 0x000e6200000e0000 */
[----:B---3--:R-:W-:Y:S01]  /*a4c0*/  LOP3.LUT R4, R5, UR18, R52, 0x96, !PT ;  /* 0x0000001205047c12 */ /* 0x008fe2000f8e9634 */
[----:B------:R-:W-:Y:S01]  /*a4d0*/  FFMA.FTZ R5, R133, c[0x0][0x23c], -R19 ;  /* 0x00008f0085057a23 */ /* 0x000fe20000010813 */
[----:B------:R-:W-:Y:S02]  /*a4e0*/  PRMT R13, R20, 0x5410, R9 ;  /* 0x00005410140d7816 */ /* 0x000fe40000000009 */
[----:B------:R-:W-:Y:S01]  /*a4f0*/  LOP3.LUT R8, R14, 0xff, RZ, 0xc0, !PT ;  /* 0x000000ff0e087812 */ /* 0x000fe200078ec0ff */
[----:B------:R2:W-:Y:S01]  /*a500*/  MUFU.EX2 R240, R5 ;  /* 0x0000000500f07308 */ /* 0x0005e20000000800 */
[----:B------:R-:W-:-:S02]  /*a510*/  LOP3.LUT R7, R4, 0xffff, RZ, 0xc0, !PT ;  /* 0x0000ffff04077812 */ /* 0x000fc400078ec0ff */
[----:B------:R-:W-:Y:S02]  /*a520*/  FSEL R24, R24, RZ, P5 ;  /* 0x000000ff18187208 */ /* 0x000fe40002800000 */
[----:B------:R-:W-:Y:S02]  /*a530*/  PRMT R21, R8, 0x5410, R18 ;  /* 0x0000541008157816 */ /* 0x000fe40000000012 */
[----:B------:R-:W-:Y:S01]  /*a540*/  SHF.R.U32.HI R8, RZ, 0x8, R7 ;  /* 0x00000008ff087819 */ /* 0x000fe20000011607 */
[----:B------:R-:W-:-:S04]  /*a550*/  FFMA.FTZ R7, R22, c[0x0][0x23c], -R24 ;  /* 0x00008f0016077a23 */ /* 0x000fc80000010818 */
[----:B------:R3:W4:Y:S01]  /*a560*/  MUFU.EX2 R29, R7 ;  /* 0x00000007001d7308 */ /* 0x0007220000000800 */
[----:B--2---:R-:W-:Y:S01]  /*a570*/  FFMA.FTZ R5, R57, c[0x0][0x23c], -R19 ;  /* 0x00008f0039057a23 */ /* 0x004fe20000010813 */
[----:B-1----:R-:W-:Y:S01]  /*a580*/  FMNMX.FTZ R246, R3, R10, !PT ;  /* 0x0000000a03f67209 */ /* 0x002fe20007810000 */
[----:B------:R-:W-:-:S05]  /*a590*/  IMAD.MOV.U32 R57, RZ, RZ, R35 ;  /* 0x000000ffff397224 */ /* 0x000fca00078e0023 */
[----:B------:R1:W-:Y:S01]  /*a5a0*/  MUFU.EX2 R28, R5 ;  /* 0x00000005001c7308 */ /* 0x0003e20000000800 */
[C---:B------:R-:W-:Y:S01]  /*a5b0*/  FSETP.NEU.FTZ.AND P1, PT, R246.reuse, -INF , PT ;  /* 0xff800000f600780b */ /* 0x040fe20003f3d000 */
[----:B------:R-:W-:Y:S01]  /*a5c0*/  FMUL.FTZ R17, R246, c[0x0][0x23c] ;  /* 0x00008f00f6117a20 */ /* 0x000fe20000410000 */
[----:B---3--:R-:W-:-:S04]  /*a5d0*/  SHF.R.U32.HI R7, RZ, 0x18, R4 ;  /* 0x00000018ff077819 */ /* 0x008fc80000011604 */
[----:B------:R-:W-:Y:S02]  /*a5e0*/  FSEL R17, R17, RZ, P1 ;  /* 0x000000ff11117208 */ /* 0x000fe40000800000 */
[----:B-1----:R-:W-:Y:S01]  /*a5f0*/  FMNMX.FTZ R5, R184, R6, !PT ;  /* 0x00000006b8057209 */ /* 0x002fe20007810000 */
[----:B------:R-:W-:Y:S02]  /*a600*/  FFMA.FTZ R6, R56, c[0x0][0x23c], -R19 ;  /* 0x00008f0038067a23 */ /* 0x000fe40000010813 */
[----:B------:R-:W-:Y:S02]  /*a610*/  IMAD.MOV.U32 R56, RZ, RZ, R34 ;  /* 0x000000ffff387224 */ /* 0x000fe400078e0022 */
[----:B------:R-:W1:Y:S01]  /*a620*/  SHFL.BFLY PT, R9, R5, 0x2, 0x1f ;  /* 0x0c401f0005097f89 */ /* 0x000e6200000e0000 */
[----:B------:R2:W-:Y:S02]  /*a630*/  MUFU.EX2 R33, R6 ;  /* 0x0000000600217308 */ /* 0x0005e40000000800 */
[----:B--2---:R-:W-:-:S04]  /*a640*/  LOP3.LUT R6, R4, 0xff, RZ, 0xc0, !PT ;  /* 0x000000ff04067812 */ /* 0x004fc800078ec0ff */
[----:B------:R-:W-:Y:S02]  /*a650*/  PRMT R8, R6, 0x5410, R8 ;  /* 0x0000541006087816 */ /* 0x000fe40000000008 */
[----:B------:R-:W-:Y:S02]  /*a660*/  SHF.R.U32.HI R6, RZ, 0x10, R4 ;  /* 0x00000010ff067819 */ /* 0x000fe40000011604 */
[----:B-1----:R-:W-:Y:S01]  /*a670*/  FMNMX.FTZ R3, R5, R9, !PT ;  /* 0x0000000905037209 */ /* 0x002fe20007810000 */
[--C-:B------:R-:W-:Y:S01]  /*a680*/  FFMA.FTZ R5, R132, c[0x0][0x23c], -R24.reuse ;  /* 0x00008f0084057a23 */ /* 0x100fe20000010818 */
[----:B------:R-:W-:Y:S01]  /*a690*/  LOP3.LUT R4, R6, 0xff, RZ, 0xc0, !PT ;  /* 0x000000ff06047812 */ /* 0x000fe200078ec0ff */
[----:B------:R-:W-:Y:S02]  /*a6a0*/  FFMA.FTZ R6, R173, c[0x0][0x23c], -R24 ;  /* 0x00008f00ad067a23 */ /* 0x000fe40000010818 */
[----:B------:R1:W2:Y:S01]  /*a6b0*/  MUFU.EX2 R14, R5 ;  /* 0x00000005000e7308 */ /* 0x0002a20000000800 */
[----:B------:R-:W-:Y:S01]  /*a6c0*/  PRMT R12, R4, 0x5410, R7 ;  /* 0x00005410040c7816 */ /* 0x000fe20000000007 */
[----:B----4-:R-:W-:Y:S01]  /*a6d0*/  IMAD.MOV.U32 R173, RZ, RZ, R29 ;  /* 0x000000ffffad7224 */ /* 0x010fe200078e001d */
[----:B------:R-:W-:Y:S01]  /*a6e0*/  LOP3.LUT R4, R0, 0xffff, RZ, 0xc0, !PT ;  /* 0x0000ffff00047812 */ /* 0x000fe200078ec0ff */
[----:B------:R-:W-:-:S03]  /*a6f0*/  IMAD.MOV.U32 R29, RZ, RZ, R244 ;  /* 0x000000ffff1d7224 */ /* 0x000fc600078e00f4 */
[----:B------:R-:W-:Y:S01]  /*a700*/  SHF.R.U32.HI R7, RZ, 0x8, R4 ;  /* 0x00000008ff077819 */ /* 0x000fe20000011604 */
[----:B------:R3:W-:Y:S01]  /*a710*/  MUFU.EX2 R239, R6 ;  /* 0x0000000600ef7308 */ /* 0x0007e20000000800 */
[----:B------:R-:W-:-:S04]  /*a720*/  LOP3.LUT R4, R0, 0xff, RZ, 0xc0, !PT ;  /* 0x000000ff00047812 */ /* 0x000fc800078ec0ff */
[----:B------:R-:W-:Y:S01]  /*a730*/  PRMT R20, R4, 0x5410, R7 ;  /* 0x0000541004147816 */ /* 0x000fe20000000007 */
[----:B------:R-:W-:Y:S01]  /*a740*/  FFMA.FTZ R4, R25, c[0x0][0x23c], -R17 ;  /* 0x00008f0019047a23 */ /* 0x000fe20000010811 */
[----:B-1----:R-:W-:-:S03]  /*a750*/  SHF.R.U32.HI R5, RZ, 0x10, R0 ;  /* 0x00000010ff057819 */ /* 0x002fc60000011600 */
[----:B------:R1:W4:Y:S01]  /*a760*/  MUFU.EX2 R11, R4 ;  /* 0x00000004000b7308 */ /* 0x0003220000000800 */
[----:B---3--:R-:W-:-:S07]  /*a770*/  FFMA.FTZ R6, R138, c[0x0][0x23c], -R24 ;  /* 0x00008f008a067a23 */ /* 0x008fce0000010818 */
[----:B------:R3:W5:Y:S01]  /*a780*/  MUFU.EX2 R241, R6 ;  /* 0x0000000600f17308 */ /* 0x0007620000000800 */
[----:B-1----:R-:W-:Y:S02]  /*a790*/  SHF.R.U32.HI R4, RZ, 0x18, R0 ;  /* 0x00000018ff047819 */ /* 0x002fe40000011600 */
[----:B------:R-:W-:Y:S01]  /*a7a0*/  LOP3.LUT R0, R5, 0xff, RZ, 0xc0, !PT ;  /* 0x000000ff05007812 */ /* 0x000fe200078ec0ff */
[--C-:B------:R-:W-:Y:S02]  /*a7b0*/  FFMA.FTZ R5, R187, c[0x0][0x23c], -R17.reuse ;  /* 0x00008f00bb057a23 */ /* 0x100fe40000010811 */
[----:B--2---:R-:W-:Y:S01]  /*a7c0*/  IMAD.MOV.U32 R187, RZ, RZ, R14 ;  /* 0x000000ffffbb7224 */ /* 0x004fe200078e000e */
[----:B------:R-:W-:Y:S01]  /*a7d0*/  PRMT R16, R0, 0x5410, R4 ;  /* 0x0000541000107816 */ /* 0x000fe20000000004 */
[----:B------:R-:W-:Y:S01]  /*a7e0*/  FFMA.FTZ R0, R175, c[0x0][0x23c], -R17 ;  /* 0x00008f00af007a23 */ /* 0x000fe20000010811 */
[----:B------:R-:W1:Y:S01]  /*a7f0*/  LDC.U8 R4, c[0x0][0x2d8] ;  /* 0x0000b600ff047b82 */ /* 0x000e620000000000 */
[----:B------:R-:W-:Y:S01]  /*a800*/  MUFU.EX2 R47, R5 ;  /* 0x00000005002f7308 */ /* 0x000fe20000000800 */
[----:B---3--:R-:W2:Y:S01]  /*a810*/  SHFL.BFLY PT, R6, R3, 0x1, 0x1f ;  /* 0x0c201f0003067f89 */ /* 0x008ea200000e0000 */
[----:B----4-:R-:W-:-:S06]  /*a820*/  IMAD.MOV.U32 R175, RZ, RZ, R11 ;  /* 0x000000ffffaf7224 */ /* 0x010fcc00078e000b */
[----:B------:R3:W-:Y:S02]  /*a830*/  MUFU.EX2 R22, R0 ;  /* 0x0000000000167308 */ /* 0x0007e40000000800 */
[----:B---3--:R-:W-:Y:S02]  /*a840*/  FSEL R0, R248, RZ, P6 ;  /* 0x000000fff8007208 */ /* 0x008fe40003000000 */
[----:B--2---:R-:W-:Y:S01]  /*a850*/  FMNMX.FTZ R244, R3, R6, !PT ;  /* 0x0000000603f47209 */ /* 0x004fe20007810000 */
[----:B------:R-:W-:Y:S02]  /*a860*/  FFMA.FTZ R3, R137, c[0x0][0x23c], -R17 ;  /* 0x00008f0089037a23 */ /* 0x000fe40000010811 */
[----:B------:R-:W-:Y:S01]  /*a870*/  FADD.FTZ R6, R136, -R0 ;  /* 0x8000000088067221 */ /* 0x000fe20000010000 */
[C---:B------:R-:W-:Y:S01]  /*a880*/  FSETP.NEU.FTZ.AND P0, PT, R244.reuse, -INF , PT ;  /* 0xff800000f400780b */ /* 0x040fe20003f1d000 */
[----:B------:R-:W-:Y:S01]  /*a890*/  FMUL.FTZ R18, R244, c[0x0][0x23c] ;  /* 0x00008f00f4127a20 */ /* 0x000fe20000410000 */
[----:B------:R2:W-:Y:S01]  /*a8a0*/  MUFU.EX2 R179, R3 ;  /* 0x0000000300b37308 */ /* 0x0005e20000000800 */
[----:B------:R-:W-:-:S03]  /*a8b0*/  FMUL.FTZ R6, R6, c[0x0][0x23c] ;  /* 0x00008f0006067a20 */ /* 0x000fc60000410000 */
[----:B------:R-:W-:-:S05]  /*a8c0*/  FSEL R18, R18, RZ, P0 ;  /* 0x000000ff12127208 */ /* 0x000fca0000000000 */
[----:B------:R-:W-:Y:S01]  /*a8d0*/  FFMA.FTZ R0, R26, c[0x0][0x23c], -R18 ;  /* 0x00008f001a007a23 */ /* 0x000fe20000010812 */
[----:B------:R-:W-:Y:S01]  /*a8e0*/  MOV R26, R33 ;  /* 0x00000021001a7202 */ /* 0x000fe20000000f00 */
[----:B------:R-:W-:Y:S02]  /*a8f0*/  IMAD.MOV.U32 R33, RZ, RZ, R32 ;  /* 0x000000ffff217224 */ /* 0x000fe400078e0020 */
[----:B------:R3:W-:Y:S01]  /*a900*/  MUFU.EX2 R32, R0 ;  /* 0x0000000000207308 */ /* 0x0007e20000000800 */
[----:B--2---:R-:W-:-:S05]  /*a910*/  FSEL R3, R247, RZ, P5 ;  /* 0x000000fff7037208 */ /* 0x004fca0002800000 */
[----:B------:R-:W-:Y:S01]  /*a920*/  FADD.FTZ R5, R135, -R3 ;  /* 0x8000000387057221 */ /* 0x000fe20000010000 */
[----:B-1----:R-:W-:Y:S02]  /*a930*/  PRMT R135, R4, 0x7054, R4 ;  /* 0x0000705404877816 */ /* 0x002fe40000000004 */
[----:B------:R-:W-:Y:S01]  /*a940*/  FSEL R3, R244, RZ, P0 ;  /* 0x000000fff4037208 */ /* 0x000fe20000000000 */
[----:B------:R-:W-:Y:S01]  /*a950*/  FMUL.FTZ R5, R5, c[0x0][0x23c] ;  /* 0x00008f0005057a20 */ /* 0x000fe20000410000 */
[----:B------:R-:W-:Y:S01]  /*a960*/  FSEL R4, R246, RZ, P1 ;  /* 0x000000fff6047208 */ /* 0x000fe20000800000 */
[--C-:B------:R-:W-:Y:S01]  /*a970*/  HSET2.LE.AND R10, R23, R135.reuse, PT ;  /* 0x00000087170a7233 */ /* 0x100fe20003803000 */
[----:B------:R-:W-:Y:S01]  /*a980*/  PLOP3.LUT P0, PT, PT, PT, UP0, 0x40, 0x0 ;  /* 0x000000000000781c */ /* 0x000fe20003f0e808 */
[--C-:B---3--:R-:W-:Y:S01]  /*a990*/  FFMA.FTZ R0, R219, c[0x0][0x23c], -R18.reuse ;  /* 0x00008f00db007a23 */ /* 0x108fe20000010812 */
[--C-:B------:R-:W-:Y:S01]  /*a9a0*/  HSET2.LE.AND R11, R15, R135.reuse, PT ;  /* 0x000000870f0b7233 */ /* 0x100fe20003803000 */
[----:B------:R-:W-:Y:S01]  /*a9b0*/  FADD.FTZ R3, R2, -R3 ;  /* 0x8000000302037221 */ /* 0x000fe20000010000 */
[--C-:B------:R-:W-:Y:S01]  /*a9c0*/  HSET2.LE.AND R8, R8, R135.reuse, PT ;  /* 0x0000008708087233 */ /* 0x100fe20003803000 */
[----:B------:R1:W-:Y:S01]  /*a9d0*/  MUFU.EX2 R46, R0 ;  /* 0x00000000002e7308 */ /* 0x0003e20000000800 */
[----:B------:R-:W-:Y:S01]  /*a9e0*/  FFMA.FTZ R2, R185, c[0x0][0x23c], -R18 ;  /* 0x00008f00b9027a23 */ /* 0x000fe20000010812 */
[----:B------:R-:W-:Y:S01]  /*a9f0*/  HSET2.LE.AND R9, R12, R135, PT ;  /* 0x000000870c097233 */ /* 0x000fe20003803000 */
[----:B------:R-:W-:-:S02]  /*aa00*/  FADD.FTZ R4, R134, -R4 ;  /* 0x8000000486047221 */ /* 0x000fc40000010000 */
[----:B------:R-:W-:Y:S02]  /*aa10*/  FMUL.FTZ R3, R3, c[0x0][0x23c] ;  /* 0x00008f0003037a20 */ /* 0x000fe40000410000 */
[----:B------:R-:W-:Y:S01]  /*aa20*/  FMUL.FTZ R4, R4, c[0x0][0x23c] ;  /* 0x00008f0004047a20 */ /* 0x000fe20000410000 */
[----:B------:R2:W-:Y:S01]  /*aa30*/  MUFU.EX2 R185, R2 ;  /* 0x0000000200b97308 */ /* 0x0005e20000000800 */
[----:B------:R-:W-:Y:S01]  /*aa40*/  IMAD.MOV.U32 R219, RZ, RZ, R33 ;  /* 0x000000ffffdb7224 */ /* 0x000fe200078e0021 */
[----:B-1----:R-:W-:-:S06]  /*aa50*/  F2FP.BF16.PACK_AB R0, R26, R28 ;  /* 0x0000001c1a00723e */ /* 0x002fcc00000010ff */
[----:B------:R-:W1:Y:S01]  /*aa60*/  MUFU.EX2 R134, R6 ;  /* 0x0000000600867308 */ /* 0x000e620000000800 */
[----:B------:R-:W-:Y:S02]  /*aa70*/  LOP3.LUT R10, R10, R0, RZ, 0xc0, !PT ;  /* 0x000000000a0a7212 */ /* 0x000fe400078ec0ff */
[----:B-----5:R-:W-:Y:S01]  /*aa80*/  F2FP.BF16.PACK_AB R0, R187, R241 ;  /* 0x000000f1bb00723e */ /* 0x020fe200000010ff */
[----:B--2---:R-:W-:-:S04]  /*aa90*/  FFMA.FTZ R2, R139, c[0x0][0x23c], -R18 ;  /* 0x00008f008b027a23 */ /* 0x004fc80000010812 */
[----:B------:R-:W2:Y:S01]  /*aaa0*/  MUFU.EX2 R132, R4 ;  /* 0x0000000400847308 */ /* 0x000ea20000000800 */
[----:B------:R-:W-:Y:S02]  /*aab0*/  LOP3.LUT R11, R11, R0, RZ, 0xc0, !PT ;  /* 0x000000000b0b7212 */ /* 0x000fe400078ec0ff */
[----:B------:R-:W-:-:S04]  /*aac0*/  F2FP.BF16.PACK_AB R0, R240, R172 ;  /* 0x000000acf000723e */ /* 0x000fc800000010ff */
[----:B------:R-:W-:Y:S01]  /*aad0*/  LOP3.LUT R8, R8, R0, RZ, 0xc0, !PT ;  /* 0x0000000008087212 */ /* 0x000fe200078ec0ff */
[----:B------:R3:W4:Y:S01]  /*aae0*/  MUFU.EX2 R251, R2 ;  /* 0x0000000200fb7308 */ /* 0x0007220000000800 */
[----:B------:R-:W-:Y:S01]  /*aaf0*/  F2FP.BF16.PACK_AB R0, R239, R173 ;  /* 0x000000adef00723e */ /* 0x000fe200000010ff */
[-C--:B-1----:R-:W-:Y:S02]  /*ab00*/  FMUL.FTZ R68, R68, R134.reuse ;  /* 0x0000008644447220 */ /* 0x082fe40000410000 */
[----:B------:R-:W-:Y:S01]  /*ab10*/  FMUL.FTZ R69, R69, R134 ;  /* 0x0000008645457220 */ /* 0x000fe20000410000 */
[----:B------:R-:W-:Y:S01]  /*ab20*/  LOP3.LUT R9, R9, R0, RZ, 0xc0, !PT ;  /* 0x0000000009097212 */ /* 0x000fe200078ec0ff */
[----:B------:R-:W-:Y:S01]  /*ab30*/  HSET2.LE.AND R0, R13, R135, PT ;  /* 0x000000870d007233 */ /* 0x000fe20003803000 */
[----:B------:R-:W-:Y:S01]  /*ab40*/  FMUL.FTZ R140, R140, R134 ;  /* 0x000000868c8c7220 */ /* 0x000fe20000410000 */
[----:B------:R-:W1:Y:S01]  /*ab50*/  LDSM.16.MT88.4 R12, [R212+0x9000] ;  /* 0x00900000d40c783b */ /* 0x000e620000004200 */
[----:B------:R-:W5:Y:S01]  /*ab60*/  MUFU.EX2 R133, R5 ;  /* 0x0000000500857308 */ /* 0x000f620000000800 */
[----:B--2---:R-:W-:-:S02]  /*ab70*/  FMUL.FTZ R72, R72, R132 ;  /* 0x0000008448487220 */ /* 0x004fc40000410000 */
[----:B------:R-:W-:Y:S02]  /*ab80*/  FMUL.FTZ R73, R73, R132 ;  /* 0x0000008449497220 */ /* 0x000fe40000410000 */
[----:B------:R-:W-:Y:S01]  /*ab90*/  FMUL.FTZ R141, R141, R134 ;  /* 0x000000868d8d7220 */ /* 0x000fe20000410000 */
[----:B---3--:R-:W-:Y:S02]  /*aba0*/  F2FP.BF16.PACK_AB R2, R179, R22 ;  /* 0x00000016b302723e */ /* 0x008fe400000010ff */
[----:B------:R-:W2:Y:S01]  /*abb0*/  MUFU.EX2 R25, R3 ;  /* 0x0000000300197308 */ /* 0x000ea20000000800 */
[----:B------:R-:W-:Y:S01]  /*abc0*/  FMUL.FTZ R144, R144, R132 ;  /* 0x0000008490907220 */ /* 0x000fe20000410000 */
[----:B------:R-:W-:Y:S01]  /*abd0*/  LOP3.LUT R6, R0, R2, RZ, 0xc0, !PT ;  /* 0x0000000200067212 */ /* 0x000fe200078ec0ff */
[----:B------:R-:W-:Y:S01]  /*abe0*/  HSET2.LE.AND R0, R21, R135, PT ;  /* 0x0000008715007233 */ /* 0x000fe20003803000 */
[----:B----4-:R-:W-:Y:S01]  /*abf0*/  F2FP.BF16.PACK_AB R2, R251, R185 ;  /* 0x000000b9fb02723e */ /* 0x010fe200000010ff */
[----:B------:R-:W-:-:S02]  /*ac00*/  FMUL.FTZ R145, R145, R132 ;  /* 0x0000008491917220 */ /* 0x000fc40000410000 */
[----:B-----5:R-:W-:Y:S01]  /*ac10*/  FMUL.FTZ R70, R70, R133 ;  /* 0x0000008546467220 */ /* 0x020fe20000410000 */
[----:B------:R-:W-:Y:S01]  /*ac20*/  LOP3.LUT R7, R0, R2, RZ, 0xc0, !PT ;  /* 0x0000000200077212 */ /* 0x000fe200078ec0ff */
[--C-:B------:R-:W-:Y:S01]  /*ac30*/  HSET2.LE.AND R0, R20, R135.reuse, PT ;  /* 0x0000008714007233 */ /* 0x100fe20003803000 */
[----:B------:R-:W-:Y:S01]  /*ac40*/  F2FP.BF16.PACK_AB R2, R47, R175 ;  /* 0x000000af2f02723e */ /* 0x000fe200000010ff */
[-C--:B------:R-:W-:Y:S02]  /*ac50*/  FMUL.FTZ R71, R71, R133.reuse ;  /* 0x0000008547477220 */ /* 0x080fe40000410000 */
[----:B------:R-:W-:Y:S01]  /*ac60*/  FMUL.FTZ R142, R142, R133 ;  /* 0x000000858e8e7220 */ /* 0x000fe20000410000 */
[----:B------:R-:W-:Y:S01]  /*ac70*/  LOP3.LUT R4, R0, R2, RZ, 0xc0, !PT ;  /* 0x0000000200047212 */ /* 0x000fe200078ec0ff */
[----:B------:R-:W-:Y:S01]  /*ac80*/  HSET2.LE.AND R2, R16, R135, PT ;  /* 0x0000008710027233 */ /* 0x000fe20003803000 */
[----:B------:R-:W-:Y:S01]  /*ac90*/  IMAD.MOV.U32 R16, RZ, RZ, R22 ;  /* 0x000000ffff107224 */ /* 0x000fe200078e0016 */
[----:B------:R-:W-:Y:S01]  /*aca0*/  F2FP.BF16.PACK_AB R0, R46, R32 ;  /* 0x000000202e00723e */ /* 0x000fe200000010ff */
[----:B------:R-:W3:Y:S01]  /*acb0*/  LDSM.16.MT88.4 R20, [R214+0x9000] ;  /* 0x00900000d614783b */ /* 0x000ee20000004200 */
[----:B--2---:R-:W-:-:S02]  /*acc0*/  FMUL.FTZ R74, R74, R25 ;  /* 0x000000194a4a7220 */ /* 0x004fc40000410000 */
[----:B------:R-:W-:Y:S01]  /*acd0*/  LOP3.LUT R5, R2, R0, RZ, 0xc0, !PT ;  /* 0x0000000002057212 */ /* 0x000fe200078ec0ff */
[----:B------:R-:W-:Y:S02]  /*ace0*/  FMUL.FTZ R75, R75, R25 ;  /* 0x000000194b4b7220 */ /* 0x000fe40000410000 */
[----:B------:R-:W-:Y:S02]  /*acf0*/  FMUL.FTZ R143, R143, R133 ;  /* 0x000000858f8f7220 */ /* 0x000fe40000410000 */
[-C--:B------:R-:W-:Y:S02]  /*ad00*/  FMUL.FTZ R146, R146, R25.reuse ;  /* 0x0000001992927220 */ /* 0x080fe40000410000 */
[----:B------:R-:W-:Y:S02]  /*ad10*/  FMUL.FTZ R147, R147, R25 ;  /* 0x0000001993937220 */ /* 0x000fe40000410000 */
        /* <DEDUP_REMOVED lines=10> */
[----:B------:R-:W-:Y:S01]  /*adc0*/  FFMA.FTZ R0, R197, c[0x0][0x23c], -R17 ;  /* 0x00008f00c5007a23 */ /* 0x000fe20000010811 */
[-C--:B------:R-:W-:Y:S01]  /*add0*/  HMMA.16816.F32.BF16 R148, R4, R14.reuse, R148 ;  /* 0x0000000e0494723c */ /* 0x080fe20000041894 */
[-C--:B------:R-:W-:Y:S02]  /*ade0*/  FMUL.FTZ R112, R112, R134.reuse ;  /* 0x0000008670707220 */ /* 0x080fe40000410000 */
[----:B------:R1:W-:Y:S01]  /*adf0*/  MUFU.EX2 R242, R0 ;  /* 0x0000000000f27308 */ /* 0x0003e20000000800 */
[----:B------:R-:W-:Y:S02]  /*ae00*/  FMUL.FTZ R113, R113, R134 ;  /* 0x0000008671717220 */ /* 0x000fe40000410000 */
[-C--:B------:R-:W-:Y:S02]  /*ae10*/  FMUL.FTZ R114, R114, R133.reuse ;  /* 0x0000008572727220 */ /* 0x080fe40000410000 */
[----:B------:R-:W-:Y:S01]  /*ae20*/  HMMA.16816.F32.BF16 R152, R8, R14, R152 ;  /* 0x0000000e0898723c */ /* 0x000fe20000041898 */
[----:B------:R-:W-:Y:S01]  /*ae30*/  LDSM.16.MT88.4 R12, [R214+0xb000] ;  /* 0x00b00000d60c783b */ /* 0x000fe20000004200 */
[----:B------:R-:W-:-:S02]  /*ae40*/  FMUL.FTZ R115, R115, R133 ;  /* 0x0000008573737220 */ /* 0x000fc40000410000 */
[-C--:B------:R-:W-:Y:S02]  /*ae50*/  FMUL.FTZ R76, R76, R132.reuse ;  /* 0x000000844c4c7220 */ /* 0x080fe40000410000 */
[-C--:B------:R-:W-:Y:S02]  /*ae60*/  FMUL.FTZ R77, R77, R132.reuse ;  /* 0x000000844d4d7220 */ /* 0x080fe40000410000 */
[-C--:B---3--:R-:W-:Y:S01]  /*ae70*/  HMMA.16816.F32.BF16 R136, R8, R20.reuse, R68 ;  /* 0x000000140888723c */ /* 0x088fe20000041844 */
[----:B------:R-:W-:Y:S02]  /*ae80*/  FMUL.FTZ R88, R88, R132 ;  /* 0x0000008458587220 */ /* 0x000fe40000410000 */
[----:B-1----:R-:W-:Y:S02]  /*ae90*/  FFMA.FTZ R0, R196, c[0x0][0x23c], -R17 ;  /* 0x00008f00c4007a23 */ /* 0x002fe40000010811 */
[----:B------:R-:W-:Y:S02]  /*aea0*/  FMUL.FTZ R78, R78, R25 ;  /* 0x000000194e4e7220 */ /* 0x000fe40000410000 */
[----:B------:R-:W-:Y:S01]  /*aeb0*/  IMAD.MOV.U32 R68, RZ, RZ, R32 ;  /* 0x000000ffff447224 */ /* 0x000fe200078e0020 */
[----:B------:R-:W-:Y:S01]  /*aec0*/  HMMA.16816.F32.BF16 R72, R4, R20, R72 ;  /* 0x000000140448723c */ /* 0x000fe20000041848 */
[----:B------:R-:W-:Y:S01]  /*aed0*/  IMAD.MOV.U32 R69, RZ, RZ, R29 ;  /* 0x000000ffff457224 */ /* 0x000fe200078e001d */
[----:B------:R-:W1:Y:S01]  /*aee0*/  LDSM.16.MT88.4 R32, [R214+0xa000] ;  /* 0x00a00000d620783b */ /* 0x000e620000004200 */
[----:B------:R-:W-:Y:S01]  /*aef0*/  IMAD.MOV.U32 R70, RZ, RZ, R30 ;  /* 0x000000ffff467224 */ /* 0x000fe200078e001e */
[----:B------:R2:W-:Y:S01]  /*af00*/  MUFU.EX2 R243, R0 ;  /* 0x0000000000f37308 */ /* 0x0005e20000000800 */
[----:B------:R-:W-:-:S02]  /*af10*/  IMAD.MOV.U32 R71, RZ, RZ, R31 ;  /* 0x000000ffff477224 */ /* 0x000fc400078e001f */
[----:B------:R-:W-:Y:S01]  /*af20*/  MOV R21, R28 ;  /* 0x0000001c00157202 */ /* 0x000fe20000000f00 */
[-C--:B------:R-:W-:Y:S01]  /*af30*/  FMUL.FTZ R79, R79, R25.reuse ;  /* 0x000000194f4f7220 */ /* 0x080fe20000410000 */
[----:B------:R-:W3:Y:S01]  /*af40*/  LDSM.16.MT88.4 R28, [R212+0xa000] ;  /* 0x00a00000d41c783b */ /* 0x000ee20000004200 */
[-C--:B------:R-:W-:Y:S01]  /*af50*/  FMUL.FTZ R89, R89, R132.reuse ;  /* 0x0000008459597220 */ /* 0x080fe20000410000 */
[----:B------:R-:W-:Y:S01]  /*af60*/  HMMA.16816.F32.BF16 R60, R8, R40, R112 ;  /* 0x00000028083c723c */ /* 0x000fe20000041870 */
[-C--:B------:R-:W-:Y:S02]  /*af70*/  FMUL.FTZ R92, R92, R132.reuse ;  /* 0x000000845c5c7220 */ /* 0x080fe40000410000 */
[----:B------:R-:W-:Y:S02]  /*af80*/  FMUL.FTZ R93, R93, R132 ;  /* 0x000000845d5d7220 */ /* 0x000fe40000410000 */
[-C--:B------:R-:W-:Y:S02]  /*af90*/  FMUL.FTZ R90, R90, R25.reuse ;  /* 0x000000195a5a7220 */ /* 0x080fe40000410000 */
[----:B------:R-:W-:Y:S01]  /*afa0*/  FMUL.FTZ R91, R91, R25 ;  /* 0x000000195b5b7220 */ /* 0x000fe20000410000 */
[----:B------:R-:W-:Y:S01]  /*afb0*/  HMMA.16816.F32.BF16 R76, R4, R22, R76 ;  /* 0x00000016044c723c */ /* 0x000fe2000004184c */
[----:B--2---:R-:W-:-:S02]  /*afc0*/  FFMA.FTZ R0, R190, c[0x0][0x23c], -R17 ;  /* 0x00008f00be007a23 */ /* 0x004fc40000010811 */
[-C--:B------:R-:W-:Y:S02]  /*afd0*/  FMUL.FTZ R94, R94, R25.reuse ;  /* 0x000000195e5e7220 */ /* 0x080fe40000410000 */
[----:B------:R2:W-:Y:S01]  /*afe0*/  MUFU.EX2 R249, R0 ;  /* 0x0000000000f97308 */ /* 0x0005e20000000800 */
        /* <DEDUP_REMOVED lines=8> */
[----:B--2---:R-:W-:Y:S01]  /*b070*/  FFMA.FTZ R0, R188, c[0x0][0x23c], -R17 ;  /* 0x00008f00bc007a23 */ /* 0x004fe20000010811 */
[----:B-1----:R-:W-:Y:S01]  /*b080*/  HMMA.16816.F32.BF16 R104, R4, R32, R104 ;  /* 0x000000200468723c */ /* 0x002fe20000041868 */
[----:B------:R-:W-:Y:S02]  /*b090*/  IMAD.MOV.U32 R188, RZ, RZ, R241 ;  /* 0x000000ffffbc7224 */ /* 0x000fe400078e00f1 */
[----:B------:R1:W2:Y:S01]  /*b0a0*/  MUFU.EX2 R250, R0 ;  /* 0x0000000000fa7308 */ /* 0x0002a20000000800 */
[----:B------:R-:W-:-:S02]  /*b0b0*/  FMUL.FTZ R159, R159, R25 ;  /* 0x000000199f9f7220 */ /* 0x000fc40000410000 */
[-C--:B------:R-:W-:Y:S02]  /*b0c0*/  FMUL.FTZ R160, R160, R132.reuse ;  /* 0x00000084a0a07220 */ /* 0x080fe40000410000 */
[-C--:B------:R-:W-:Y:S01]  /*b0d0*/  FMUL.FTZ R161, R161, R132.reuse ;  /* 0x00000084a1a17220 */ /* 0x080fe20000410000 */
[C---:B---3--:R-:W-:Y:S01]  /*b0e0*/  HMMA.16816.F32.BF16 R88, R4.reuse, R28, R88 ;  /* 0x0000001c0458723c */ /* 0x048fe20000041858 */
[-C--:B------:R-:W-:Y:S02]  /*b0f0*/  FMUL.FTZ R162, R162, R25.reuse ;  /* 0x00000019a2a27220 */ /* 0x080fe40000410000 */
[----:B------:R-:W-:Y:S02]  /*b100*/  FMUL.FTZ R163, R163, R25 ;  /* 0x00000019a3a37220 */ /* 0x000fe40000410000 */
[-C--:B------:R-:W-:Y:S02]  /*b110*/  FMUL.FTZ R116, R116, R132.reuse ;  /* 0x0000008474747220 */ /* 0x080fe40000410000 */
[-C--:B------:R-:W-:Y:S01]  /*b120*/  FMUL.FTZ R117, R117, R132.reuse ;  /* 0x0000008475757220 */ /* 0x080fe20000410000 */
[----:B------:R-:W-:Y:S01]  /*b130*/  HMMA.16816.F32.BF16 R92, R4, R30, R92 ;  /* 0x0000001e045c723c */ /* 0x000fe2000004185c */
[----:B------:R-:W-:-:S02]  /*b140*/  FMUL.FTZ R124, R124, R132 ;  /* 0x000000847c7c7220 */ /* 0x000fc40000410000 */
[----:B-1----:R-:W-:Y:S02]  /*b150*/  FFMA.FTZ R0, R198, c[0x0][0x23c], -R18 ;  /* 0x00008f00c6007a23 */ /* 0x002fe40000010812 */
[-C--:B------:R-:W-:Y:S02]  /*b160*/  FMUL.FTZ R125, R125, R132.reuse ;  /* 0x000000847d7d7220 */ /* 0x080fe40000410000 */
[----:B------:R1:W-:Y:S01]  /*b170*/  MUFU.EX2 R241, R0 ;  /* 0x0000000000f17308 */ /* 0x0003e20000000800 */
[-C--:B------:R-:W-:Y:S01]  /*b180*/  FMUL.FTZ R118, R118, R25.reuse ;  /* 0x0000001976767220 */ /* 0x080fe20000410000 */
[----:B------:R-:W-:Y:S01]  /*b190*/  HMMA.16816.F32.BF16 R156, R4, R34, R156 ;  /* 0x00000022049c723c */ /* 0x000fe2000004189c */
        /* <DEDUP_REMOVED lines=8> */
[----:B-1----:R-:W-:Y:S01]  /*b220*/  FFMA.FTZ R0, R191, c[0x0][0x23c], -R18 ;  /* 0x00008f00bf007a23 */ /* 0x002fe20000010812 */
[----:B------:R-:W-:Y:S01]  /*b230*/  HMMA.16816.F32.BF16 R116, R4, R42, R116 ;  /* 0x0000002a0474723c */ /* 0x000fe20000041874 */
[----:B------:R-:W-:-:S04]  /*b240*/  IMAD.WIDE.U32 R2, R27, -0x2daee0ad, RZ ;  /* 0xd2511f531b027825 */ /* 0x000fc800078e00ff */
[-C--:B------:R-:W-:Y:S02]  /*b250*/  FMUL.FTZ R164, R164, R134.reuse ;  /* 0x00000086a4a47220 */ /* 0x080fe40000410000 */
        /* <DEDUP_REMOVED lines=12> */
[-C--:B------:R-:W-:Y:S01]  /*b320*/  FMUL.FTZ R86, R86, R133.reuse ;  /* 0x0000008556567220 */ /* 0x080fe20000410000 */
[----:B------:R-:W-:Y:S01]  /*b330*/  LOP3.LUT R6, R2, 0xff, RZ, 0xc0, !PT ;  /* 0x000000ff02067812 */ /* 0x000fe200078ec0ff */
        /* <DEDUP_REMOVED lines=15> */
[----:B------:R-:W1:Y:S01]  /*b430*/  LDSM.16.MT88.4 R28, [R212+0x9400] ;  /* 0x00940000d41c783b */ /* 0x000e620000004200 */
        /* <DEDUP_REMOVED lines=9> */
[-C--:B------:R-:W-:Y:S01]  /*b4d0*/  FMUL.FTZ R170, R170, R133.reuse ;  /* 0x00000085aaaa7220 */ /* 0x080fe20000410000 */
[----:B------:R-:W-:Y:S01]  /*b4e0*/  LDSM.16.MT88.4 R32, [R214+0xa400] ;  /* 0x00a40000d620783b */ /* 0x000fe20000004200 */
[----:B------:R-:W-:-:S02]  /*b4f0*/  FMUL.FTZ R171, R171, R133 ;  /* 0x00000085abab7220 */ /* 0x000fc40000410000 */
[----:B------:R-:W-:Y:S02]  /*b500*/  IMAD.MOV.U32 R113, RZ, RZ, R239 ;  /* 0x000000ffff717224 */ /* 0x000fe400078e00ef */
[----:B------:R3:W-:Y:S01]  /*b510*/  MUFU.EX2 R239, R0 ;  /* 0x0000000000ef7308 */ /* 0x0007e20000000800 */
[----:B------:R-:W-:Y:S01]  /*b520*/  FFMA.FTZ R5, R189, c[0x0][0x23c], -R18 ;  /* 0x00008f00bd057a23 */ /* 0x000fe20000010812 */
[C---:B------:R-:W-:Y:S01]  /*b530*/  HMMA.16816.F32.BF16 R120, R8.reuse, R42, R120 ;  /* 0x0000002a0878723c */ /* 0x040fe20000041878 */
[----:B------:R-:W-:Y:S01]  /*b540*/  IMAD.MOV.U32 R27, RZ, RZ, R21 ;  /* 0x000000ffff1b7224 */ /* 0x000fe200078e0015 */
[----:B------:R-:W-:Y:S01]  /*b550*/  LDSM.16.MT88.4 R40, [R212+0xb400] ;  /* 0x00b40000d428783b */ /* 0x000fe20000004200 */
[----:B------:R-:W-:Y:S02]  /*b560*/  IMAD.MOV.U32 R112, RZ, RZ, R47 ;  /* 0x000000ffff707224 */ /* 0x000fe400078e002f */
[----:B------:R-:W-:Y:S01]  /*b570*/  IMAD.MOV.U32 R167, RZ, RZ, R46 ;  /* 0x000000ffffa77224 */ /* 0x000fe200078e002e */
[----:B------:R-:W-:Y:S01]  /*b580*/  LDSM.16.MT88.4 R20, [R212+0xa400] ;  /* 0x00a40000d414783b */ /* 0x000fe20000004200 */
[----:B------:R-:W-:Y:S01]  /*b590*/  IMAD.MOV.U32 R114, RZ, RZ, R240 ;  /* 0x000000ffff727224 */ /* 0x000fe200078e00f0 */
[----:B------:R-:W-:Y:S01]  /*b5a0*/  HMMA.16816.F32.BF16 R168, R8, R14, R168 ;  /* 0x0000000e08a8723c */ /* 0x000fe200000418a8 */
[----:B------:R4:W5:Y:S01]  /*b5b0*/  MUFU.EX2 R240, R5 ;  /* 0x0000000500f07308 */ /* 0x0009620000000800 */
[----:B------:R-:W1:Y:S01]  /*b5c0*/  LDSM.16.MT88.4 R12, [R214+0x9400] ;  /* 0x00940000d60c783b */ /* 0x000e620000004200 */
[----:B------:R-:W-:-:S02]  /*b5d0*/  IMAD.MOV.U32 R115, RZ, RZ, R219 ;  /* 0x000000ffff737224 */ /* 0x000fc400078e00db */
[----:B------:R-:W-:Y:S01]  /*b5e0*/  IMAD.MOV.U32 R177, RZ, RZ, R113 ;  /* 0x000000ffffb17224 */ /* 0x000fe200078e0071 */
[----:B---3--:R-:W-:Y:S01]  /*b5f0*/  LOP3.LUT R0, R2, 0xffff, RZ, 0xc0, !PT ;  /* 0x0000ffff02007812 */ /* 0x008fe200078ec0ff */
[----:B------:R-:W-:Y:S01]  /*b600*/  IMAD.MOV.U32 R164, RZ, RZ, R114 ;  /* 0x000000ffffa47224 */ /* 0x000fe200078e0072 */
[----:B------:R-:W-:Y:S01]  /*b610*/  SHF.R.U32.HI R10, RZ, 0x18, R2 ;  /* 0x00000018ff0a7819 */ /* 0x000fe20000011602 */
[----:B------:R-:W-:Y:S01]  /*b620*/  IMAD.MOV.U32 R165, RZ, RZ, R115 ;  /* 0x000000ffffa57224 */ /* 0x000fe200078e0073 */
[----:B------:R-:W-:Y:S01]  /*b630*/  SHF.R.U32.HI R4, RZ, 0x8, R0 ;  /* 0x00000008ff047819 */ /* 0x000fe20000011600 */
[----:B------:R-:W-:Y:S01]  /*b640*/  IMAD.MOV.U32 R166, RZ, RZ, R68 ;  /* 0x000000ffffa67224 */ /* 0x000fe200078e0044 */
[----:B------:R-:W-:Y:S02]  /*b650*/  LOP3.LUT R0, R3, UR17, R44, 0x96, !PT ;  /* 0x0000001103007c12 */ /* 0x000fe4000f8e962c */
[----:B------:R-:W3:Y:S01]  /*b660*/  LDSM.16.MT88.4 R44, [R214+0xb400] ;  /* 0x00b40000d62c783b */ /* 0x000ee20000004200 */
[----:B------:R-:W-:-:S02]  /*b670*/  SHF.R.U32.HI R3, RZ, 0x10, R2 ;  /* 0x00000010ff037819 */ /* 0x000fc40000011602 */
[----:B------:R-:W-:Y:S01]  /*b680*/  PRMT R6, R6, 0x5410, R4 ;  /* 0x0000541006067816 */ /* 0x000fe20000000004 */
[----:B------:R-:W-:Y:S01]  /*b690*/  FFMA.FTZ R4, R199, c[0x0][0x23c], -R18 ;  /* 0x00008f00c7047a23 */ /* 0x000fe20000010812 */
[----:B------:R-:W-:Y:S02]  /*b6a0*/  LOP3.LUT R7, R3, 0xff, RZ, 0xc0, !PT ;  /* 0x000000ff03077812 */ /* 0x000fe400078ec0ff */
[C---:B------:R-:W-:Y:S01]  /*b6b0*/  LOP3.LUT R2, R0.reuse, 0xffff, RZ, 0xc0, !PT ;  /* 0x0000ffff00027812 */ /* 0x040fe200078ec0ff */
[----:B------:R5:W1:Y:S01]  /*b6c0*/  MUFU.EX2 R219, R4 ;  /* 0x0000000400db7308 */ /* 0x000a620000000800 */
[--C-:B------:R-:W-:Y:S02]  /*b6d0*/  SHF.R.U32.HI R3, RZ, 0x10, R0.reuse ;  /* 0x00000010ff037819 */ /* 0x100fe40000011600 */
[----:B------:R-:W-:Y:S02]  /*b6e0*/  LOP3.LUT R9, R0, 0xff, RZ, 0xc0, !PT ;  /* 0x000000ff00097812 */ /* 0x000fe400078ec0ff */
[----:B------:R-:W-:Y:S01]  /*b6f0*/  SHF.R.U32.HI R8, RZ, 0x18, R0 ;  /* 0x00000018ff087819 */ /* 0x000fe20000011600 */
[----:B------:R-:W-:Y:S01]  /*b700*/  HSET2.LE.AND R0, R6, R135, PT ;  /* 0x0000008706007233 */ /* 0x000fe20003803000 */
[----:B----4-:R-:W-:-:S02]  /*b710*/  SHF.R.U32.HI R5, RZ, 0x8, R2 ;  /* 0x00000008ff057819 */ /* 0x010fc40000011602 */
[----:B------:R-:W-:Y:S02]  /*b720*/  LOP3.LUT R3, R3, 0xff, RZ, 0xc0, !PT ;  /* 0x000000ff03037812 */ /* 0x000fe400078ec0ff */
[----:B--2---:R-:W-:Y:S02]  /*b730*/  F2FP.BF16.PACK_AB R2, R250, R249 ;  /* 0x000000f9fa02723e */ /* 0x004fe400000010ff */
[----:B------:R-:W-:Y:S02]  /*b740*/  PRMT R5, R9, 0x5410, R5 ;  /* 0x0000541009057816 */ /* 0x000fe40000000005 */
[----:B------:R-:W-:Y:S02]  /*b750*/  LOP3.LUT R6, R0, R2, RZ, 0xc0, !PT ;  /* 0x0000000200067212 */ /* 0x000fe400078ec0ff */
[----:B-----5:R-:W-:Y:S02]  /*b760*/  PRMT R4, R7, 0x5410, R10 ;  /* 0x0000541007047816 */ /* 0x020fe4000000000a */
[----:B------:R-:W-:Y:S01]  /*b770*/  PRMT R7, R3, 0x5410, R8 ;  /* 0x0000541003077816 */ /* 0x000fe20000000008 */
[--C-:B------:R-:W-:Y:S01]  /*b780*/  HSET2.LE.AND R3, R5, R135.reuse, PT ;  /* 0x0000008705037233 */ /* 0x100fe20003803000 */
[----:B------:R-:W-:Y:S01]  /*b790*/  F2FP.BF16.PACK_AB R2, R240, R239 ;  /* 0x000000eff002723e */ /* 0x000fe200000010ff */
[--C-:B------:R-:W-:Y:S01]  /*b7a0*/  HSET2.LE.AND R0, R4, R135.reuse, PT ;  /* 0x0000008704007233 */ /* 0x100fe20003803000 */
[----:B------:R-:W-:Y:S01]  /*b7b0*/  F2FP.BF16.PACK_AB R4, R243, R242 ;  /* 0x000000f2f304723e */ /* 0x000fe200000010ff */
[----:B------:R-:W-:Y:S01]  /*b7c0*/  HSET2.LE.AND R5, R7, R135, PT ;  /* 0x0000008707057233 */ /* 0x000fe20003803000 */
[----:B-1----:R-:W-:-:S02]  /*b7d0*/  F2FP.BF16.PACK_AB R8, R219, R241 ;  /* 0x000000f1db08723e */ /* 0x002fc400000010ff */
[----:B------:R-:W-:Y:S01]  /*b7e0*/  LOP3.LUT R7, R0, R2, RZ, 0xc0, !PT ;  /* 0x0000000200077212 */ /* 0x000fe200078ec0ff */
[----:B------:R-:W-:Y:S01]  /*b7f0*/  FFMA.FTZ R0, R225, c[0x0][0x23c], -R19 ;  /* 0x00008f00e1007a23 */ /* 0x000fe20000010813 */
[----:B------:R-:W-:Y:S01]  /*b800*/  LOP3.LUT R2, R53, UR8, R176, 0x96, !PT ;  /* 0x0000000835027c12 */ /* 0x000fe2000f8e96b0 */
[----:B------:R-:W-:Y:S01]  /*b810*/  IMAD.MOV.U32 R176, RZ, RZ, R112 ;  /* 0x000000ffffb07224 */ /* 0x000fe200078e0070 */
[----:B------:R-:W-:Y:S01]  /*b820*/  LOP3.LUT R4, R3, R4, RZ, 0xc0, !PT ;  /* 0x0000000403047212 */ /* 0x000fe200078ec0ff */
[----:B------:R1:W-:Y:S01]  /*b830*/  MUFU.EX2 R196, R0 ;  /* 0x0000000000c47308 */ /* 0x0003e20000000800 */
[----:B------:R-:W-:Y:S01]  /*b840*/  LOP3.LUT R5, R5, R8, RZ, 0xc0, !PT ;  /* 0x0000000805057212 */ /* 0x000fe200078ec0ff */
[----:B------:R-:W-:Y:S01]  /*b850*/  IMAD.WIDE.U32 R2, R2, -0x2daee0ad, RZ ;  /* 0xd2511f5302027825 */ /* 0x000fe200078e00ff */
[----:B------:R-:W-:Y:S02]  /*b860*/  MOV R53, R167 ;  /* 0x000000a700357202 */ /* 0x000fe40000000f00 */
[----:B------:R-:W-:Y:S01]  /*b870*/  MOV R225, R71 ;  /* 0x0000004700e17202 */ /* 0x000fe20000000f00 */
[----:B------:R-:W-:-:S02]  /*b880*/  IMAD.MOV.U32 R167, RZ, RZ, R69 ;  /* 0x000000ffffa77224 */ /* 0x000fc400078e0045 */
[----:B------:R-:W-:Y:S01]  /*b890*/  HMMA.16816.F32.BF16 R144, R4, R28, R144 ;  /* 0x0000001c0490723c */ /* 0x000fe20000041890 */
[----:B------:R-:W-:Y:S02]  /*b8a0*/  IMAD.MOV.U32 R55, RZ, RZ, R53 ;  /* 0x000000ffff377224 */ /* 0x000fe400078e0035 */
[----:B------:R-:W-:Y:S02]  /*b8b0*/  IMAD.MOV.U32 R225, RZ, RZ, R179 ;  /* 0x000000ffffe17224 */ /* 0x000fe400078e00b3 */
[----:B-1----:R-:W-:-:S03]  /*b8c0*/  FFMA.FTZ R0, R224, c[0x0][0x23c], -R19 ;  /* 0x00008f00e0007a23 */ /* 0x002fc60000010813 */
[C---:B------:R-:W-:Y:S01]  /*b8d0*/  HMMA.16816.F32.BF16 R148, R4.reuse, R30, R148 ;  /* 0x0000001e0494723c */ /* 0x040fe20000041894 */
[----:B------:R-:W-:Y:S01]  /*b8e0*/  IMAD.MOV.U32 R224, RZ, RZ, R70 ;  /* 0x000000ffffe07224 */ /* 0x000fe200078e0046 */
[----:B------:R1:W-:Y:S06]  /*b8f0*/  MUFU.EX2 R198, R0 ;  /* 0x0000000000c67308 */ /* 0x0003ec0000000800 */
[C---:B------:R-:W-:Y:S08]  /*b900*/  HMMA.16816.F32.BF16 R72, R4.reuse, R12, R72 ;  /* 0x0000000c0448723c */ /* 0x040ff00000041848 */
[----:B------:R-:W-:Y:S01]  /*b910*/  HMMA.16816.F32.BF16 R76, R4, R14, R76 ;  /* 0x0000000e044c723c */ /* 0x000fe2000004184c */
[----:B-1----:R-:W-:-:S04]  /*b920*/  FFMA.FTZ R0, R208, c[0x0][0x23c], -R19 ;  /* 0x00008f00d0007a23 */ /* 0x002fc80000010813 */
[----:B------:R1:W-:Y:S03]  /*b930*/  MUFU.EX2 R208, R0 ;  /* 0x0000000000d07308 */ /* 0x0003e60000000800 */
[C---:B------:R-:W-:Y:S08]  /*b940*/  HMMA.16816.F32.BF16 R88, R4.reuse, R20, R88 ;  /* 0x000000140458723c */ /* 0x040ff00000041858 */
[----:B------:R-:W-:Y:S01]  /*b950*/  HMMA.16816.F32.BF16 R92, R4, R22, R92 ;  /* 0x00000016045c723c */ /* 0x000fe2000004185c */
[----:B-1----:R-:W-:-:S07]  /*b960*/  LOP3.LUT R0, R3, UR17, R54, 0x96, !PT ;  /* 0x0000001103007c12 */ /* 0x002fce000f8e9636 */
[----:B------:R-:W-:Y:S01]  /*b970*/  HMMA.16816.F32.BF16 R104, R4, R32, R104 ;  /* 0x000000200468723c */ /* 0x000fe20000041868 */
[----:B------:R-:W-:Y:S01]  /*b980*/  LOP3.LUT R3, R2, 0xffff, RZ, 0xc0, !PT ;  /* 0x0000ffff02037812 */ /* 0x000fe200078ec0ff */
[----:B------:R-:W-:-:S06]  /*b990*/  IMAD.MOV.U32 R54, RZ, RZ, R27 ;  /* 0x000000ffff367224 */ /* 0x000fcc00078e001b */
[C---:B------:R-:W-:Y:S08]  /*b9a0*/  HMMA.16816.F32.BF16 R156, R4.reuse, R34, R156 ;  /* 0x00000022049c723c */ /* 0x040ff0000004189c */
[C---:B------:R-:W-:Y:S08]  /*b9b0*/  HMMA.16816.F32.BF16 R160, R4.reuse, R40, R160 ;  /* 0x0000002804a0723c */ /* 0x040ff000000418a0 */
[C---:B------:R-:W-:Y:S08]  /*b9c0*/  HMMA.16816.F32.BF16 R116, R4.reuse, R42, R116 ;  /* 0x0000002a0474723c */ /* 0x040ff00000041874 */
[C---:B---3--:R-:W-:Y:S08]  /*b9d0*/  HMMA.16816.F32.BF16 R124, R4.reuse, R44, R124 ;  /* 0x0000002c047c723c */ /* 0x048ff0000004187c */
[----:B------:R-:W-:Y:S07]  /*b9e0*/  HMMA.16816.F32.BF16 R128, R4, R46, R128 ;  /* 0x0000002e0480723c */ /* 0x000fee0000041880 */
[----:B------:R-:W-:Y:S01]  /*b9f0*/  LOP3.LUT R7, R2, 0xff, RZ, 0xc0, !PT ;  /* 0x000000ff02077812 */ /* 0x000fe200078ec0ff */
[----:B------:R-:W-:Y:S01]  /*ba00*/  FFMA.FTZ R4, R204, c[0x0][0x23c], -R19 ;  /* 0x00008f00cc047a23 */ /* 0x000fe20000010813 */
[----:B------:R-:W-:-:S02]  /*ba10*/  SHF.R.U32.HI R6, RZ, 0x10, R2 ;  /* 0x00000010ff067819 */ /* 0x000fc40000011602 */
[----:B------:R-:W-:Y:S01]  /*ba20*/  SHF.R.U32.HI R5, RZ, 0x18, R2 ;  /* 0x00000018ff057819 */ /* 0x000fe20000011602 */
[----:B------:R1:W2:Y:S01]  /*ba30*/  MUFU.EX2 R199, R4 ;  /* 0x0000000400c77308 */ /* 0x0002a20000000800 */
[----:B------:R-:W-:Y:S01]  /*ba40*/  SHF.R.U32.HI R2, RZ, 0x8, R3 ;  /* 0x00000008ff027819 */ /* 0x000fe20000011603 */
[----:B------:R-:W-:Y:S01]  /*ba50*/  FFMA.FTZ R3, R209, c[0x0][0x23c], -R24 ;  /* 0x00008f00d1037a23 */ /* 0x000fe20000010818 */
[----:B------:R-:W-:Y:S01]  /*ba60*/  MOV R204, R26 ;  /* 0x0000001a00cc7202 */ /* 0x000fe20000000f00 */
[----:B------:R-:W-:Y:S01]  /*ba70*/  IMAD.MOV.U32 R209, RZ, RZ, R185 ;  /* 0x000000ffffd17224 */ /* 0x000fe200078e00b9 */
[----:B------:R-:W-:Y:S02]  /*ba80*/  PRMT R8, R7, 0x5410, R2 ;  /* 0x0000541007087816 */ /* 0x000fe40000000002 */
[----:B------:R-:W-:Y:S01]  /*ba90*/  LOP3.LUT R2, R6, 0xff, RZ, 0xc0, !PT ;  /* 0x000000ff06027812 */ /* 0x000fe200078ec0ff */
[----:B------:R3:W-:Y:S01]  /*baa0*/  MUFU.EX2 R197, R3 ;  /* 0x0000000300c57308 */ /* 0x0007e20000000800 */
[----:B------:R-:W-:-:S02]  /*bab0*/  LOP3.LUT R6, R0, 0xff, RZ, 0xc0, !PT ;  /* 0x000000ff00067812 */ /* 0x000fc400078ec0ff */
[----:B------:R-:W-:Y:S02]  /*bac0*/  PRMT R7, R2, 0x5410, R5 ;  /* 0x0000541002077816 */ /* 0x000fe40000000005 */
[----:B------:R-:W-:Y:S02]  /*bad0*/  LOP3.LUT R2, R0, 0xffff, RZ, 0xc0, !PT ;  /* 0x0000ffff00027812 */ /* 0x000fe400078ec0ff */
[----:B------:R-:W-:Y:S02]  /*bae0*/  SHF.R.U32.HI R5, RZ, 0x18, R0 ;  /* 0x00000018ff057819 */ /* 0x000fe40000011600 */
[----:B-1----:R-:W-:Y:S01]  /*baf0*/  SHF.R.U32.HI R4, RZ, 0x8, R2 ;  /* 0x00000008ff047819 */ /* 0x002fe20000011602 */
[----:B------:R-:W-:Y:S02]  /*bb00*/  FFMA.FTZ R2, R227, c[0x0][0x23c], -R24 ;  /* 0x00008f00e3027a23 */ /* 0x000fe40000010818 */
[----:B------:R-:W-:Y:S01]  /*bb10*/  IMAD.MOV.U32 R227, RZ, RZ, R188 ;  /* 0x000000ffffe37224 */ /* 0x000fe200078e00bc */
[----:B------:R-:W-:Y:S01]  /*bb20*/  PRMT R4, R6, 0x5410, R4 ;  /* 0x0000541006047816 */ /* 0x000fe20000000004 */
[----:B------:R2:W-:Y:S01]  /*bb30*/  MUFU.EX2 R190, R2 ;  /* 0x0000000200be7308 */ /* 0x0005e20000000800 */
[----:B------:R-:W-:-:S02]  /*bb40*/  FFMA.FTZ R6, R205, c[0x0][0x23c], -R18 ;  /* 0x00008f00cd067a23 */ /* 0x000fc40000010812 */
[----:B---3--:R-:W-:Y:S02]  /*bb50*/  FFMA.FTZ R3, R200, c[0x0][0x23c], -R24 ;  /* 0x00008f00c8037a23 */ /* 0x008fe40000010818 */
[----:B------:R-:W-:Y:S02]  /*bb60*/  IMAD.MOV.U32 R200, RZ, RZ, R16 ;  /* 0x000000ffffc87224 */ /* 0x000fe400078e0010 */
[----:B------:R-:W-:Y:S01]  /*bb70*/  IMAD.MOV.U32 R205, RZ, RZ, R177 ;  /* 0x000000ffffcd7224 */ /* 0x000fe200078e00b1 */
[----:B------:R1:W3:Y:S01]  /*bb80*/  MUFU.EX2 R191, R3 ;  /* 0x0000000300bf7308 */ /* 0x0002e20000000800 */
[----:B--2---:R-:W-:Y:S02]  /*bb90*/  F2FP.BF16.PACK_AB R2, R199, R208 ;  /* 0x000000d0c702723e */ /* 0x004fe400000010ff */
[----:B-1----:R-:W-:-:S04]  /*bba0*/  SHF.R.U32.HI R3, RZ, 0x10, R0 ;  /* 0x00000010ff037819 */ /* 0x002fc80000011600 */
[----:B------:R-:W-:Y:S01]  /*bbb0*/  LOP3.LUT R0, R3, 0xff, RZ, 0xc0, !PT ;  /* 0x000000ff03007812 */ /* 0x000fe200078ec0ff */
[----:B------:R-:W-:Y:S02]  /*bbc0*/  FFMA.FTZ R3, R226, c[0x0][0x23c], -R24 ;  /* 0x00008f00e2037a23 */ /* 0x000fe40000010818 */
[----:B------:R-:W-:Y:S01]  /*bbd0*/  IMAD.MOV.U32 R226, RZ, RZ, R54 ;  /* 0x000000ffffe27224 */ /* 0x000fe200078e0036 */
[----:B------:R-:W-:Y:S01]  /*bbe0*/  PRMT R5, R0, 0x5410, R5 ;  /* 0x0000541000057816 */ /* 0x000fe20000000005 */
[--C-:B------:R-:W-:Y:S01]  /*bbf0*/  HSET2.LE.AND R0, R8, R135.reuse, PT ;  /* 0x0000008708007233 */ /* 0x100fe20003803000 */
[----:B------:R-:W1:Y:S04]  /*bc00*/  MUFU.EX2 R189, R3 ;  /* 0x0000000300bd7308 */ /* 0x000e680000000800 */
[----:B------:R-:W-:Y:S01]  /*bc10*/  LOP3.LUT R10, R0, R2, RZ, 0xc0, !PT ;  /* 0x00000002000a7212 */ /* 0x000fe200078ec0ff */
[----:B------:R-:W-:Y:S01]  /*bc20*/  HSET2.LE.AND R0, R7, R135, PT ;  /* 0x0000008707007233 */ /* 0x000fe20003803000 */
[----:B---3--:R-:W-:-:S04]  /*bc30*/  F2FP.BF16.PACK_AB R2, R191, R197 ;  /* 0x000000c5bf02723e */ /* 0x008fc800000010ff */
[----:B------:R-:W-:Y:S01]  /*bc40*/  LOP3.LUT R11, R0, R2, RZ, 0xc0, !PT ;  /* 0x00000002000b7212 */ /* 0x000fe200078ec0ff */
[----:B------:R-:W-:Y:S01]  /*bc50*/  HSET2.LE.AND R0, R4, R135, PT ;  /* 0x0000008704007233 */ /* 0x000fe20003803000 */
[----:B------:R-:W-:-:S04]  /*bc60*/  F2FP.BF16.PACK_AB R2, R198, R196 ;  /* 0x000000c4c602723e */ /* 0x000fc800000010ff */
[----:B------:R-:W-:Y:S01]  /*bc70*/  LOP3.LUT R8, R0, R2, RZ, 0xc0, !PT ;  /* 0x0000000200087212 */ /* 0x000fe200078ec0ff */
[----:B------:R-:W-:Y:S01]  /*bc80*/  HSET2.LE.AND R0, R5, R135, PT ;  /* 0x0000008705007233 */ /* 0x000fe20003803000 */
[----:B-1----:R-:W-:-:S04]  /*bc90*/  F2FP.BF16.PACK_AB R2, R189, R190 ;  /* 0x000000bebd02723e */ /* 0x002fc800000010ff */
[----:B------:R-:W-:Y:S01]  /*bca0*/  LOP3.LUT R9, R0, R2, RZ, 0xc0, !PT ;  /* 0x0000000200097212 */ /* 0x000fe200078ec0ff */
[----:B------:R-:W-:-:S05]  /*bcb0*/  IMAD.U32 R0, RZ, RZ, UR33 ;  /* 0x00000021ff007e24 */ /* 0x000fca000f8e00ff */
[----:B------:R-:W-:Y:S01]  /*bcc0*/  LOP3.LUT R0, R181, UR6, R0, 0x96, !PT ;  /* 0x00000006b5007c12 */ /* 0x000fe2000f8e9600 */
[C---:B------:R-:W-:Y:S07]  /*bcd0*/  HMMA.16816.F32.BF16 R112, R8.reuse, R12, R136 ;  /* 0x0000000c0870723c */ /* 0x040fee0000041888 */
[----:B------:R-:W-:Y:S01]  /*bce0*/  IMAD.WIDE.U32 R12, R0, -0x326172a9, RZ ;  /* 0xcd9e8d57000c7825 */ /* 0x000fe200078e00ff */
[C---:B------:R-:W-:Y:S04]  /*bcf0*/  HMMA.16816.F32.BF16 R68, R8.reuse, R30, R152 ;  /* 0x0000001e0844723c */ /* 0x040fe80000041898 */
[----:B------:R-:W-:Y:S01]  /*bd00*/  LOP3.LUT R2, R13, UR16, R224, 0x96, !PT ;  /* 0x000000100d027c12 */ /* 0x000fe2000f8e96e0 */
[----:B------:R-:W-:Y:S01]  /*bd10*/  IMAD.MOV.U32 R224, RZ, RZ, R187 ;  /* 0x000000ffffe07224 */ /* 0x000fe200078e00bb */
[----:B------:R-:W-:Y:S01]  /*bd20*/  LOP3.LUT R0, R49, UR14, R12, 0x96, !PT ;  /* 0x0000000e31007c12 */ /* 0x000fe2000f8e960c */
[----:B------:R-:W-:Y:S01]  /*bd30*/  IMAD.MOV.U32 R154, RZ, RZ, R56 ;  /* 0x000000ffff9a7224 */ /* 0x000fe200078e0038 */
[----:B------:R-:W-:Y:S01]  /*bd40*/  HMMA.16816.F32.BF16 R80, R8, R14, R80 ;  /* 0x0000000e0850723c */ /* 0x000fe20000041850 */
[----:B------:R-:W-:-:S04]  /*bd50*/  IMAD.WIDE.U32 R2, R2, -0x2daee0ad, RZ ;  /* 0xd2511f5302027825 */ /* 0x000fc800078e00ff */
[----:B------:R-:W-:Y:S01]  /*bd60*/  IMAD.WIDE.U32 R4, R0, -0x2daee0ad, RZ ;  /* 0xd2511f5300047825 */ /* 0x000fe200078e00ff */
[----:B------:R-:W-:Y:S02]  /*bd70*/  LOP3.LUT R3, R3, UR13, R50, 0x96, !PT ;  /* 0x0000000d03037c12 */ /* 0x000fe4000f8e9632 */
[C---:B------:R-:W-:Y:S01]  /*bd80*/  HMMA.16816.F32.BF16 R140, R8.reuse, R28, R140 ;  /* 0x0000001c088c723c */ /* 0x040fe2000004188c */
[----:B------:R-:W-:Y:S01]  /*bd90*/  IMAD.MOV.U32 R155, RZ, RZ, R57 ;  /* 0x000000ffff9b7224 */ /* 0x000fe200078e0039 */
[----:B------:R-:W-:Y:S01]  /*bda0*/  LOP3.LUT R0, R5, UR11, R2, 0x96, !PT ;  /* 0x0000000b05007c12 */ /* 0x000fe2000f8e9602 */
[----:B------:R-:W-:Y:S01]  /*bdb0*/  IMAD.WIDE.U32 R2, R3, -0x326172a9, RZ ;  /* 0xcd9e8d5703027825 */ /* 0x000fe200078e00ff */
[----:B------:R-:W-:Y:S03]  /*bdc0*/  LDSM.16.MT88.4 R28, [R214+0x9800] ;  /* 0x00980000d61c783b */ /* 0x000fe60000004200 */
[----:B------:R-:W-:Y:S01]  /*bdd0*/  IMAD.WIDE.U32 R56, R0, -0x326172a9, RZ ;  /* 0xcd9e8d5700387825 */ /* 0x000fe200078e00ff */
[----:B------:R-:W-:Y:S01]  /*bde0*/  LOP3.LUT R3, R3, UR12, R48, 0x96, !PT ;  /* 0x0000000c03037c12 */ /* 0x000fe2000f8e9630 */
[----:B------:R-:W-:Y:S01]  /*bdf0*/  HMMA.16816.F32.BF16 R84, R8, R20, R84 ;  /* 0x000000140854723c */ /* 0x000fe20000041854 */
[----:B------:R-:W-:Y:S01]  /*be00*/  LDSM.16.MT88.4 R48, [R214+0xb800] ;  /* 0x00b80000d630783b */ /* 0x000fe20000004200 */
[----:B------:R-:W-:Y:S01]  /*be10*/  FFMA.FTZ R5, R202, c[0x0][0x23c], -R17 ;  /* 0x00008f00ca057a23 */ /* 0x000fe20000010811 */
[----:B------:R-:W-:Y:S01]  /*be20*/  LOP3.LUT R0, R57, UR10, R2, 0x96, !PT ;  /* 0x0000000a39007c12 */ /* 0x000fe2000f8e9602 */
[----:B------:R-:W-:-:S02]  /*be30*/  IMAD.WIDE.U32 R2, R3, -0x2daee0ad, RZ ;  /* 0xd2511f5303027825 */ /* 0x000fc400078e00ff */
[----:B------:R1:W-:Y:S02]  /*be40*/  MUFU.EX2 R188, R5 ;  /* 0x0000000500bc7308 */ /* 0x0003e40000000800 */
[----:B------:R-:W-:Y:S01]  /*be50*/  IMAD.WIDE.U32 R52, R0, -0x2daee0ad, RZ ;  /* 0xd2511f5300347825 */ /* 0x000fe200078e00ff */
[----:B------:R-:W-:Y:S01]  /*be60*/  LOP3.LUT R0, R3, UR9, R4, 0x96, !PT ;  /* 0x0000000903007c12 */ /* 0x000fe2000f8e9604 */
[C---:B------:R-:W-:Y:S01]  /*be70*/  HMMA.16816.F32.BF16 R96, R8.reuse, R22, R96 ;  /* 0x000000160860723c */ /* 0x040fe20000041860 */
[----:B------:R-:W-:Y:S01]  /*be80*/  LDSM.16.MT88.4 R20, [R212+0xa800] ;  /* 0x00a80000d414783b */ /* 0x000fe20000004200 */
[--C-:B------:R-:W-:Y:S01]  /*be90*/  FFMA.FTZ R4, R183, c[0x0][0x23c], -R17.reuse ;  /* 0x00008f00b7047a23 */ /* 0x100fe20000010811 */
[----:B------:R-:W-:Y:S01]  /*bea0*/  LOP3.LUT R2, R53, UR5, R2, 0x96, !PT ;  /* 0x0000000535027c12 */ /* 0x000fe2000f8e9602 */
[----:B------:R-:W-:Y:S02]  /*beb0*/  IMAD.WIDE.U32 R26, R0, -0x326172a9, RZ ;  /* 0xcd9e8d57001a7825 */ /* 0x000fe400078e00ff */
[----:B------:R2:W-:Y:S02]  /*bec0*/  MUFU.EX2 R185, R4 ;  /* 0x0000000400b97308 */ /* 0x0005e40000000800 */
[----:B------:R-:W-:Y:S01]  /*bed0*/  IMAD.WIDE.U32 R2, R2, -0x326172a9, RZ ;  /* 0xcd9e8d5702027825 */ /* 0x000fe200078e00ff */
[C---:B------:R-:W-:Y:S03]  /*bee0*/  HMMA.16816.F32.BF16 R100, R8.reuse, R32, R100 ;  /* 0x000000200864723c */ /* 0x040fe60000041864 */
[----:B-1----:R-:W-:Y:S01]  /*bef0*/  FFMA.FTZ R5, R201, c[0x0][0x23c], -R17 ;  /* 0x00008f00c9057a23 */ /* 0x002fe20000010811 */
[----:B------:R-:W-:Y:S01]  /*bf00*/  LOP3.LUT R0, R3, UR18, R26, 0x96, !PT ;  /* 0x0000001203007c12 */ /* 0x000fe2000f8e961a */
[----:B------:R-:W-:Y:S01]  /*bf10*/  IMAD.MOV.U32 R202, RZ, RZ, R55 ;  /* 0x000000ffffca7224 */ /* 0x000fe200078e0037 */
[----:B------:R-:W-:Y:S01]  /*bf20*/  LOP3.LUT R7, R2, 0xff, RZ, 0xc0, !PT ;  /* 0x000000ff02077812 */ /* 0x000fe200078ec0ff */
[----:B------:R1:W3:Y:S01]  /*bf30*/  MUFU.EX2 R187, R5 ;  /* 0x0000000500bb7308 */ /* 0x0002e20000000800 */
[--C-:B------:R-:W-:Y:S01]  /*bf40*/  SHF.R.U32.HI R14, RZ, 0x10, R2.reuse ;  /* 0x00000010ff0e7819 */ /* 0x100fe20000011602 */
[----:B------:R-:W-:Y:S01]  /*bf50*/  HMMA.16816.F32.BF16 R108, R8, R34, R108 ;  /* 0x00000022086c723c */ /* 0x000fe2000004186c */
[----:B------:R-:W-:Y:S01]  /*bf60*/  SHF.R.U32.HI R15, RZ, 0x18, R2 ;  /* 0x00000018ff0f7819 */ /* 0x000fe20000011602 */
[----:B------:R-:W4:Y:S01]  /*bf70*/  LDSM.16.MT88.4 R32, [R212+0x9800] ;  /* 0x00980000d420783b */ /* 0x000f220000004200 */
[----:B------:R-:W-:Y:S01]  /*bf80*/  MOV R201, R176 ;  /* 0x000000b000c97202 */ /* 0x000fe20000000f00 */
[----:B--2---:R-:W-:-:S02]  /*bf90*/  FFMA.FTZ R4, R182, c[0x0][0x23c], -R17 ;  /* 0x00008f00b6047a23 */ /* 0x004fc40000010811 */
[----:B------:R2:W-:Y:S02]  /*bfa0*/  MUFU.EX2 R182, R6 ;  /* 0x0000000600b67308 */ /* 0x0005e40000000800 */
[----:B------:R-:W-:Y:S01]  /*bfb0*/  HMMA.16816.F32.BF16 R60, R8, R40, R60 ;  /* 0x00000028083c723c */ /* 0x000fe2000004183c */
[----:B-1----:R-:W-:-:S05]  /*bfc0*/  LOP3.LUT R5, R2, 0xffff, RZ, 0xc0, !PT ;  /* 0x0000ffff02057812 */ /* 0x002fca00078ec0ff */
[----:B------:R1:W-:Y:S01]  /*bfd0*/  MUFU.EX2 R183, R4 ;  /* 0x0000000400b77308 */ /* 0x0003e20000000800 */
[----:B------:R-:W-:Y:S01]  /*bfe0*/  LOP3.LUT R3, R0, 0xffff, RZ, 0xc0, !PT ;  /* 0x0000ffff00037812 */ /* 0x000fe200078ec0ff */
[C---:B------:R-:W-:Y:S01]  /*bff0*/  HMMA.16816.F32.BF16 R120, R8.reuse, R42, R120 ;  /* 0x0000002a0878723c */ /* 0x040fe20000041878 */
[----:B------:R-:W-:Y:S01]  /*c000*/  SHF.R.U32.HI R5, RZ, 0x8, R5 ;  /* 0x00000008ff057819 */ /* 0x000fe20000011605 */
[----:B------:R-:W5:Y:S01]  /*c010*/  LDSM.16.MT88.4 R40, [R214+0xa800] ;  /* 0x00a80000d628783b */ /* 0x000f620000004200 */
[----:B------:R-:W-:Y:S02]  /*c020*/  SHF.R.U32.HI R3, RZ, 0x8, R3 ;  /* 0x00000008ff037819 */ /* 0x000fe40000011603 */
[----:B------:R-:W-:Y:S02]  /*c030*/  PRMT R16, R7, 0x5410, R5 ;  /* 0x0000541007107816 */ /* 0x000fe40000000005 */
[----:B--2---:R-:W-:Y:S01]  /*c040*/  SHF.R.U32.HI R6, RZ, 0x18, R0 ;  /* 0x00000018ff067819 */ /* 0x004fe20000011600 */
[----:B------:R-:W-:Y:S01]  /*c050*/  HMMA.16816.F32.BF16 R64, R8, R44, R64 ;  /* 0x0000002c0840723c */ /* 0x000fe20000041840 */
[----:B------:R-:W-:-:S04]  /*c060*/  LOP3.LUT R5, R14, 0xff, RZ, 0xc0, !PT ;  /* 0x000000ff0e057812 */ /* 0x000fc800078ec0ff */
[----:B------:R-:W-:Y:S02]  /*c070*/  PRMT R7, R5, 0x5410, R15 ;  /* 0x0000541005077816 */ /* 0x000fe4000000000f */
[----:B-1----:R-:W-:Y:S01]  /*c080*/  LOP3.LUT R4, R0, 0xff, RZ, 0xc0, !PT ;  /* 0x000000ff00047812 */ /* 0x002fe200078ec0ff */
[----:B------:R-:W-:Y:S01]  /*c090*/  HMMA.16816.F32.BF16 R168, R8, R46, R168 ;  /* 0x0000002e08a8723c */ /* 0x000fe200000418a8 */
[----:B------:R-:W1:Y:S02]  /*c0a0*/  LDSM.16.MT88.4 R44, [R212+0xb800] ;  /* 0x00b80000d42c783b */ /* 0x000e640000004200 */
[----:B------:R-:W-:Y:S01]  /*c0b0*/  PRMT R2, R4, 0x5410, R3 ;  /* 0x0000541004027816 */ /* 0x000fe20000000003 */
[----:B------:R-:W-:Y:S01]  /*c0c0*/  FFMA.FTZ R4, R203, c[0x0][0x23c], -R18 ;  /* 0x00008f00cb047a23 */ /* 0x000fe20000010812 */
[----:B------:R-:W-:Y:S01]  /*c0d0*/  SHF.R.U32.HI R3, RZ, 0x10, R0 ;  /* 0x00000010ff037819 */ /* 0x000fe20000011600 */
[----:B------:R-:W-:Y:S02]  /*c0e0*/  IMAD.MOV.U32 R203, RZ, RZ, R164 ;  /* 0x000000ffffcb7224 */ /* 0x000fe400078e00a4 */
[----:B------:R2:W1:Y:S01]  /*c0f0*/  MUFU.EX2 R181, R4 ;  /* 0x0000000400b57308 */ /* 0x0004620000000800 */
[----:B------:R-:W-:Y:S01]  /*c100*/  HSET2.LE.AND R0, R2, R135, PT ;  /* 0x0000008702007233 */ /* 0x000fe20003803000 */
[----:B---3--:R-:W-:Y:S01]  /*c110*/  F2FP.BF16.PACK_AB R2, R187, R188 ;  /* 0x000000bcbb02723e */ /* 0x008fe200000010ff */
[--C-:B------:R-:W-:Y:S01]  /*c120*/  FFMA.FTZ R9, R221, c[0x0][0x23c], -R18.reuse ;  /* 0x00008f00dd097a23 */ /* 0x100fe20000010812 */
[----:B--2---:R-:W-:Y:S01]  /*c130*/  LOP3.LUT R4, R3, 0xff, RZ, 0xc0, !PT ;  /* 0x000000ff03047812 */ /* 0x004fe200078ec0ff */
[----:B------:R-:W-:-:S02]  /*c140*/  FFMA.FTZ R3, R193, c[0x0][0x23c], -R18 ;  /* 0x00008f00c1037a23 */ /* 0x000fc40000010812 */
[----:B------:R-:W-:Y:S01]  /*c150*/  IMAD.MOV.U32 R193, RZ, RZ, R165 ;  /* 0x000000ffffc17224 */ /* 0x000fe200078e00a5 */
[----:B------:R-:W-:Y:S01]  /*c160*/  PRMT R5, R4, 0x5410, R6 ;  /* 0x0000541004057816 */ /* 0x000fe20000000006 */
[----:B------:R-:W-:Y:S01]  /*c170*/  MUFU.EX2 R180, R3 ;  /* 0x0000000300b47308 */ /* 0x000fe20000000800 */
[----:B------:R-:W-:Y:S01]  /*c180*/  LOP3.LUT R4, R0, R2, RZ, 0xc0, !PT ;  /* 0x0000000200047212 */ /* 0x000fe200078ec0ff */
[----:B------:R-:W-:Y:S02]  /*c190*/  FFMA.FTZ R2, R192, c[0x0][0x23c], -R18 ;  /* 0x00008f00c0027a23 */ /* 0x000fe40000010812 */
[----:B------:R-:W-:Y:S01]  /*c1a0*/  HSET2.LE.AND R0, R5, R135, PT ;  /* 0x0000008705007233 */ /* 0x000fe20003803000 */
[----:B------:R-:W-:-:S03]  /*c1b0*/  IMAD.MOV.U32 R192, RZ, RZ, R166 ;  /* 0x000000ffffc07224 */ /* 0x000fc600078e00a6 */
[----:B------:R1:W2:Y:S02]  /*c1c0*/  MUFU.EX2 R179, R2 ;  /* 0x0000000200b37308 */ /* 0x0002a40000000800 */
[----:B-1----:R-:W-:-:S04]  /*c1d0*/  F2FP.BF16.PACK_AB R2, R181, R182 ;  /* 0x000000b6b502723e */ /* 0x002fc800000010ff */
[----:B------:R-:W-:Y:S01]  /*c1e0*/  LOP3.LUT R5, R0, R2, RZ, 0xc0, !PT ;  /* 0x0000000200057212 */ /* 0x000fe200078ec0ff */
[----:B------:R-:W-:Y:S01]  /*c1f0*/  HSET2.LE.AND R0, R16, R135, PT ;  /* 0x0000008710007233 */ /* 0x000fe20003803000 */
[----:B------:R-:W-:-:S04]  /*c200*/  F2FP.BF16.PACK_AB R2, R183, R185 ;  /* 0x000000b9b702723e */ /* 0x000fc800000010ff */
[----:B------:R-:W-:Y:S01]  /*c210*/  LOP3.LUT R6, R0, R2, RZ, 0xc0, !PT ;  /* 0x0000000200067212 */ /* 0x000fe200078ec0ff */
[----:B------:R-:W-:Y:S01]  /*c220*/  HSET2.LE.AND R0, R7, R135, PT ;  /* 0x0000008707007233 */ /* 0x000fe20003803000 */
[----:B--2---:R-:W-:-:S04]  /*c230*/  F2FP.BF16.PACK_AB R2, R179, R180 ;  /* 0x000000b4b302723e */ /* 0x004fc800000010ff */
[----:B------:R-:W-:Y:S02]  /*c240*/  LOP3.LUT R7, R0, R2, RZ, 0xc0, !PT ;  /* 0x0000000200077212 */ /* 0x000fe400078ec0ff */
[----:B------:R-:W-:Y:S02]  /*c250*/  LOP3.LUT R2, R13, UR16, R154, 0x96, !PT ;  /* 0x000000100d027c12 */ /* 0x000fe4000f8e969a */
[----:B------:R-:W-:Y:S01]  /*c260*/  LOP3.LUT R0, R59, UR14, R12, 0x96, !PT ;  /* 0x0000000e3b007c12 */ /* 0x000fe2000f8e960c */
[----:B------:R-:W1:Y:S02]  /*c270*/  LDSM.16.MT88.4 R152, [R212+0x9c00] ;  /* 0x009c0000d498783b */ /* 0x000e640000004200 */
[----:B----4-:R-:W-:Y:S01]  /*c280*/  HMMA.16816.F32.BF16 R144, R4, R32, R144 ;  /* 0x000000200490723c */ /* 0x010fe20000041890 */
[----:B------:R-:W-:-:S05]  /*c290*/  IMAD.WIDE.U32 R2, R2, -0x2daee0ad, RZ ;  /* 0xd2511f5302027825 */ /* 0x000fca00078e00ff */
[----:B------:R-:W-:Y:S02]  /*c2a0*/  LOP3.LUT R3, R3, UR13, R178, 0x96, !PT ;  /* 0x0000000d03037c12 */ /* 0x000fe4000f8e96b2 */
[C---:B------:R-:W-:Y:S08]  /*c2b0*/  HMMA.16816.F32.BF16 R148, R4.reuse, R34, R148 ;  /* 0x000000220494723c */ /* 0x040ff00000041894 */
[C---:B------:R-:W-:Y:S08]  /*c2c0*/  HMMA.16816.F32.BF16 R72, R4.reuse, R28, R72 ;  /* 0x0000001c0448723c */ /* 0x040ff00000041848 */
[C---:B------:R-:W-:Y:S08]  /*c2d0*/  HMMA.16816.F32.BF16 R76, R4.reuse, R30, R76 ;  /* 0x0000001e044c723c */ /* 0x040ff0000004184c */
[C---:B------:R-:W-:Y:S08]  /*c2e0*/  HMMA.16816.F32.BF16 R88, R4.reuse, R20, R88 ;  /* 0x000000140458723c */ /* 0x040ff00000041858 */
[C---:B------:R-:W-:Y:S08]  /*c2f0*/  HMMA.16816.F32.BF16 R92, R4.reuse, R22, R92 ;  /* 0x00000016045c723c */ /* 0x040ff0000004185c */
[C---:B-----5:R-:W-:Y:S08]  /*c300*/  HMMA.16816.F32.BF16 R104, R4.reuse, R40, R104 ;  /* 0x000000280468723c */ /* 0x060ff00000041868 */
[C---:B------:R-:W-:Y:S08]  /*c310*/  HMMA.16816.F32.BF16 R156, R4.reuse, R42, R156 ;  /* 0x0000002a049c723c */ /* 0x040ff0000004189c */
[C---:B------:R-:W-:Y:S08]  /*c320*/  HMMA.16816.F32.BF16 R160, R4.reuse, R44, R160 ;  /* 0x0000002c04a0723c */ /* 0x040ff000000418a0 */
[C---:B------:R-:W-:Y:S08]  /*c330*/  HMMA.16816.F32.BF16 R116, R4.reuse, R46, R116 ;  /* 0x0000002e0474723c */ /* 0x040ff00000041874 */
[C---:B------:R-:W-:Y:S08]  /*c340*/  HMMA.16816.F32.BF16 R124, R4.reuse, R48, R124 ;  /* 0x00000030047c723c */ /* 0x040ff0000004187c */
[----:B------:R-:W-:Y:S07]  /*c350*/  HMMA.16816.F32.BF16 R136, R4, R50, R128 ;  /* 0x000000320488723c */ /* 0x000fee0000041880 */
[----:B------:R-:W-:-:S05]  /*c360*/  IMAD.WIDE.U32 R4, R0, -0x2daee0ad, RZ ;  /* 0xd2511f5300047825 */ /* 0x000fca00078e00ff */
[----:B------:R-:W-:Y:S01]  /*c370*/  LOP3.LUT R0, R5, UR11, R2, 0x96, !PT ;  /* 0x0000000b05007c12 */ /* 0x000fe2000f8e9602 */
[----:B------:R-:W-:-:S04]  /*c380*/  IMAD.WIDE.U32 R2, R3, -0x326172a9, RZ ;  /* 0xcd9e8d5703027825 */ /* 0x000fc800078e00ff */
[----:B------:R-:W-:Y:S01]  /*c390*/  IMAD.WIDE.U32 R54, R0, -0x326172a9, RZ ;  /* 0xcd9e8d5700367825 */ /* 0x000fe200078e00ff */
[----:B------:R-:W-:-:S03]  /*c3a0*/  LOP3.LUT R3, R3, UR12, R58, 0x96, !PT ;  /* 0x0000000c03037c12 */ /* 0x000fc6000f8e963a */
[----:B------:R-:W-:Y:S01]  /*c3b0*/  FFMA.FTZ R5, R229, c[0x0][0x23c], -R19 ;  /* 0x00008f00e5057a23 */ /* 0x000fe20000010813 */
[----:B------:R-:W-:Y:S01]  /*c3c0*/  LOP3.LUT R0, R55, UR10, R2, 0x96, !PT ;  /* 0x0000000a37007c12 */ /* 0x000fe2000f8e9602 */
[----:B------:R-:W-:Y:S01]  /*c3d0*/  IMAD.WIDE.U32 R2, R3, -0x2daee0ad, RZ ;  /* 0xd2511f5303027825 */ /* 0x000fe200078e00ff */
[----:B------:R-:W-:Y:S03]  /*c3e0*/  MUFU.EX2 R55, R9 ;  /* 0x0000000900377308 */ /* 0x000fe60000000800 */
[----:B------:R-:W-:Y:S01]  /*c3f0*/  IMAD.WIDE.U32 R58, R0, -0x2daee0ad, RZ ;  /* 0xd2511f53003a7825 */ /* 0x000fe200078e00ff */
[----:B------:R-:W-:-:S03]  /*c400*/  LOP3.LUT R6, R3, UR9, R4, 0x96, !PT ;  /* 0x0000000903067c12 */ /* 0x000fc6000f8e9604 */
[----:B------:R-:W-:Y:S01]  /*c410*/  FFMA.FTZ R0, R228, c[0x0][0x23c], -R19 ;  /* 0x00008f00e4007a23 */ /* 0x000fe20000010813 */
[----:B------:R-:W-:Y:S01]  /*c420*/  LOP3.LUT R2, R59, UR5, R2, 0x96, !PT ;  /* 0x000000053b027c12 */ /* 0x000fe2000f8e9602 */
[----:B------:R-:W-:Y:S01]  /*c430*/  IMAD.MOV.U32 R229, RZ, RZ, R167 ;  /* 0x000000ffffe57224 */ /* 0x000fe200078e00a7 */
[----:B------:R2:W-:Y:S01]  /*c440*/  MUFU.EX2 R176, R5 ;  /* 0x0000000500b07308 */ /* 0x0005e20000000800 */
[----:B------:R-:W-:Y:S01]  /*c450*/  FFMA.FTZ R4, R206, c[0x0][0x23c], -R19 ;  /* 0x00008f00ce047a23 */ /* 0x000fe20000010813 */
[----:B------:R-:W-:Y:S01]  /*c460*/  MOV R206, R173 ;  /* 0x000000ad00ce7202 */ /* 0x000fe20000000f00 */
[----:B------:R-:W-:-:S04]  /*c470*/  IMAD.WIDE.U32 R2, R2, -0x326172a9, RZ ;  /* 0xcd9e8d5702027825 */ /* 0x000fc800078e00ff */
[----:B------:R-:W-:Y:S01]  /*c480*/  IMAD.WIDE.U32 R14, R6, -0x326172a9, RZ ;  /* 0xcd9e8d57060e7825 */ /* 0x000fe200078e00ff */
[----:B------:R3:W-:Y:S03]  /*c490*/  MUFU.EX2 R167, R0 ;  /* 0x0000000000a77308 */ /* 0x0007e60000000800 */
[----:B------:R-:W-:-:S05]  /*c4a0*/  IMAD.MOV.U32 R228, RZ, RZ, R175 ;  /* 0x000000ffffe47224 */ /* 0x000fca00078e00af */
[----:B------:R4:W-:Y:S01]  /*c4b0*/  MUFU.EX2 R178, R4 ;  /* 0x0000000400b27308 */ /* 0x0009e20000000800 */
[----:B--2---:R-:W-:Y:S02]  /*c4c0*/  FFMA.FTZ R5, R194, c[0x0][0x23c], -R19 ;  /* 0x00008f00c2057a23 */ /* 0x004fe40000010813 */
[----:B------:R-:W-:Y:S01]  /*c4d0*/  IMAD.MOV.U32 R194, RZ, RZ, R172 ;  /* 0x000000ffffc27224 */ /* 0x000fe200078e00ac */
[----:B---3--:R-:W-:-:S04]  /*c4e0*/  LOP3.LUT R0, R2, 0xffff, RZ, 0xc0, !PT ;  /* 0x0000ffff02007812 */ /* 0x008fc800078ec0ff */
[----:B------:R2:W3:Y:S01]  /*c4f0*/  MUFU.EX2 R177, R5 ;  /* 0x0000000500b17308 */ /* 0x0004e20000000800 */
[----:B----4-:R-:W-:Y:S02]  /*c500*/  SHF.R.U32.HI R4, RZ, 0x8, R0 ;  /* 0x00000008ff047819 */ /* 0x010fe40000011600 */
[----:B------:R-:W-:-:S04]  /*c510*/  LOP3.LUT R0, R2, 0xff, RZ, 0xc0, !PT ;  /* 0x000000ff02007812 */ /* 0x000fc800078ec0ff */
[----:B------:R-:W-:Y:S01]  /*c520*/  PRMT R8, R0, 0x5410, R4 ;  /* 0x0000541000087816 */ /* 0x000fe20000000004 */
[----:B------:R-:W-:Y:S01]  /*c530*/  FFMA.FTZ R4, R210, c[0x0][0x23c], -R24 ;  /* 0x00008f00d2047a23 */ /* 0x000fe20000010818 */
[--C-:B------:R-:W-:Y:S02]  /*c540*/  SHF.R.U32.HI R0, RZ, 0x10, R2.reuse ;  /* 0x00000010ff007819 */ /* 0x100fe40000011602 */
[----:B--2---:R-:W-:Y:S01]  /*c550*/  SHF.R.U32.HI R5, RZ, 0x18, R2 ;  /* 0x00000018ff057819 */ /* 0x004fe20000011602 */
[----:B------:R2:W-:Y:S01]  /*c560*/  MUFU.EX2 R166, R4 ;  /* 0x0000000400a67308 */ /* 0x0005e20000000800 */
[----:B------:R-:W-:Y:S01]  /*c570*/  LOP3.LUT R2, R3, UR18, R14, 0x96, !PT ;  /* 0x0000001203027c12 */ /* 0x000fe2000f8e960e */
[----:B------:R-:W-:Y:S01]  /*c580*/  FFMA.FTZ R3, R195, c[0x0][0x23c], -R24 ;  /* 0x00008f00c3037a23 */ /* 0x000fe20000010818 */
[----:B------:R-:W-:Y:S02]  /*c590*/  LOP3.LUT R0, R0, 0xff, RZ, 0xc0, !PT ;  /* 0x000000ff00007812 */ /* 0x000fe400078ec0ff */
[----:B------:R-:W-:-:S02]  /*c5a0*/  LOP3.LUT R6, R2, 0xff, RZ, 0xc0, !PT ;  /* 0x000000ff02067812 */ /* 0x000fc400078ec0ff */
[----:B------:R-:W-:Y:S01]  /*c5b0*/  PRMT R7, R0, 0x5410, R5 ;  /* 0x0000541000077816 */ /* 0x000fe20000000005 */
[----:B------:R4:W5:Y:S01]  /*c5c0*/  MUFU.EX2 R175, R3 ;  /* 0x0000000300af7308 */ /* 0x0009620000000800 */
[----:B------:R-:W-:Y:S02]  /*c5d0*/  LOP3.LUT R0, R2, 0xffff, RZ, 0xc0, !PT ;  /* 0x0000ffff02007812 */ /* 0x000fe400078ec0ff */
[----:B------:R-:W-:Y:S02]  /*c5e0*/  SHF.R.U32.HI R5, RZ, 0x18, R2 ;  /* 0x00000018ff057819 */ /* 0x000fe40000011602 */
[----:B--2---:R-:W-:-:S04]  /*c5f0*/  SHF.R.U32.HI R4, RZ, 0x8, R0 ;  /* 0x00000008ff047819 */ /* 0x004fc80000011600 */
[----:B------:R-:W-:Y:S02]  /*c600*/  PRMT R4, R6, 0x5410, R4 ;  /* 0x0000541006047816 */ /* 0x000fe40000000004 */
[----:B----4-:R-:W-:Y:S01]  /*c610*/  SHF.R.U32.HI R3, RZ, 0x10, R2 ;  /* 0x00000010ff037819 */ /* 0x010fe20000011602 */
[----:B------:R-:W-:-:S03]  /*c620*/  FFMA.FTZ R2, R231, c[0x0][0x23c], -R24 ;  /* 0x00008f00e7027a23 */ /* 0x000fc60000010818 */
[----:B------:R-:W-:Y:S01]  /*c630*/  LOP3.LUT R0, R3, 0xff, RZ, 0xc0, !PT ;  /* 0x000000ff03007812 */ /* 0x000fe200078ec0ff */
[----:B------:R-:W-:Y:S01]  /*c640*/  FFMA.FTZ R3, R230, c[0x0][0x23c], -R24 ;  /* 0x00008f00e6037a23 */ /* 0x000fe20000010818 */
[----:B------:R3:W-:Y:S02]  /*c650*/  MUFU.EX2 R165, R2 ;  /* 0x0000000200a57308 */ /* 0x0007e40000000800 */
[----:B------:R-:W-:Y:S01]  /*c660*/  PRMT R5, R0, 0x5410, R5 ;  /* 0x0000541000057816 */ /* 0x000fe20000000005 */
[----:B------:R-:W-:-:S05]  /*c670*/  HSET2.LE.AND R0, R8, R135, PT ;  /* 0x0000008708007233 */ /* 0x000fca0003803000 */
[----:B------:R-:W2:Y:S01]  /*c680*/  MUFU.EX2 R164, R3 ;  /* 0x0000000300a47308 */ /* 0x000ea20000000800 */
[----:B---3--:R-:W-:-:S04]  /*c690*/  F2FP.BF16.PACK_AB R2, R177, R178 ;  /* 0x000000b2b102723e */ /* 0x008fc800000010ff */
[----:B------:R-:W-:Y:S01]  /*c6a0*/  LOP3.LUT R6, R0, R2, RZ, 0xc0, !PT ;  /* 0x0000000200067212 */ /* 0x000fe200078ec0ff */
[----:B------:R-:W-:Y:S01]  /*c6b0*/  HSET2.LE.AND R0, R7, R135, PT ;  /* 0x0000008707007233 */ /* 0x000fe20003803000 */
[----:B-----5:R-:W-:-:S04]  /*c6c0*/  F2FP.BF16.PACK_AB R2, R175, R166 ;  /* 0x000000a6af02723e */ /* 0x020fc800000010ff */
[----:B------:R-:W-:Y:S01]  /*c6d0*/  LOP3.LUT R7, R0, R2, RZ, 0xc0, !PT ;  /* 0x0000000200077212 */ /* 0x000fe200078ec0ff */
[----:B------:R-:W-:Y:S01]  /*c6e0*/  HSET2.LE.AND R0, R4, R135, PT ;  /* 0x0000008704007233 */ /* 0x000fe20003803000 */
[----:B------:R-:W-:-:S04]  /*c6f0*/  F2FP.BF16.PACK_AB R2, R167, R176 ;  /* 0x000000b0a702723e */ /* 0x000fc800000010ff */
[----:B------:R-:W-:Y:S01]  /*c700*/  LOP3.LUT R4, R0, R2, RZ, 0xc0, !PT ;  /* 0x0000000200047212 */ /* 0x000fe200078ec0ff */
[----:B------:R-:W-:Y:S01]  /*c710*/  HSET2.LE.AND R0, R5, R135, PT ;  /* 0x0000008705007233 */ /* 0x000fe20003803000 */
[----:B--2---:R-:W-:-:S04]  /*c720*/  F2FP.BF16.PACK_AB R2, R164, R165 ;  /* 0x000000a5a402723e */ /* 0x004fc800000010ff */
[----:B------:R-:W-:Y:S01]  /*c730*/  LOP3.LUT R5, R0, R2, RZ, 0xc0, !PT ;  /* 0x0000000200057212 */ /* 0x000fe200078ec0ff */
[----:B------:R-:W-:Y:S01]  /*c740*/  FFMA.FTZ R0, R220, c[0x0][0x23c], -R17 ;  /* 0x00008f00dc007a23 */ /* 0x000fe20000010811 */
[----:B------:R-:W-:-:S03]  /*c750*/  LOP3.LUT R2, R27, UR8, R56, 0x96, !PT ;  /* 0x000000081b027c12 */ /* 0x000fc6000f8e9638 */
[----:B------:R2:W-:Y:S02]  /*c760*/  MUFU.EX2 R59, R0 ;  /* 0x00000000003b7308 */ /* 0x0005e40000000800 */
[----:B------:R-:W-:Y:S01]  /*c770*/  IMAD.WIDE.U32 R2, R2, -0x2daee0ad, RZ ;  /* 0xd2511f5302027825 */ /* 0x000fe200078e00ff */
[C---:B------:R-:W-:Y:S04]  /*c780*/  HMMA.16816.F32.BF16 R140, R4.reuse, R32, R140 ;  /* 0x00000020048c723c */ /* 0x040fe8000004188c */
[C---:B------:R-:W-:Y:S02]  /*c790*/  LOP3.LUT R10, R2.reuse, 0xffff, RZ, 0xc0, !PT ;  /* 0x0000ffff020a7812 */ /* 0x040fe400078ec0ff */
[----:B------:R-:W-:Y:S02]  /*c7a0*/  LOP3.LUT R14, R2, 0xff, RZ, 0xc0, !PT ;  /* 0x000000ff020e7812 */ /* 0x000fe400078ec0ff */
[--C-:B------:R-:W-:Y:S01]  /*c7b0*/  SHF.R.U32.HI R11, RZ, 0x10, R2.reuse ;  /* 0x00000010ff0b7819 */ /* 0x100fe20000011602 */
[----:B------:R-:W-:Y:S01]  /*c7c0*/  HMMA.16816.F32.BF16 R32, R4, R34, R68 ;  /* 0x000000220420723c */ /* 0x000fe20000041844 */
[----:B------:R-:W-:-:S02]  /*c7d0*/  SHF.R.U32.HI R13, RZ, 0x18, R2 ;  /* 0x00000018ff0d7819 */ /* 0x000fc40000011602 */
[----:B------:R-:W-:Y:S01]  /*c7e0*/  SHF.R.U32.HI R10, RZ, 0x8, R10 ;  /* 0x00000008ff0a7819 */ /* 0x000fe2000001160a */
[----:B--2---:R-:W-:-:S04]  /*c7f0*/  FFMA.FTZ R0, R211, c[0x0][0x23c], -R17 ;  /* 0x00008f00d3007a23 */ /* 0x004fc80000010811 */
[----:B------:R2:W3:Y:S01]  /*c800*/  MUFU.EX2 R172, R0 ;  /* 0x0000000000ac7308 */ /* 0x0004e20000000800 */
[C---:B------:R-:W-:Y:S08]  /*c810*/  HMMA.16816.F32.BF16 R68, R4.reuse, R28, R112 ;  /* 0x0000001c0444723c */ /* 0x040ff00000041870 */
[----:B------:R-:W-:Y:S01]  /*c820*/  HMMA.16816.F32.BF16 R84, R4, R20, R84 ;  /* 0x000000140454723c */ /* 0x000fe20000041854 */
[----:B--2---:R-:W-:-:S07]  /*c830*/  FFMA.FTZ R0, R207, c[0x0][0x23c], -R17 ;  /* 0x00008f00cf007a23 */ /* 0x004fce0000010811 */
[C---:B------:R-:W-:Y:S01]  /*c840*/  HMMA.16816.F32.BF16 R100, R4.reuse, R40, R100 ;  /* 0x000000280464723c */ /* 0x040fe20000041864 */
[----:B------:R2:W-:Y:S07]  /*c850*/  MUFU.EX2 R173, R0 ;  /* 0x0000000000ad7308 */ /* 0x0005ee0000000800 */
[C---:B------:R-:W-:Y:S08]  /*c860*/  HMMA.16816.F32.BF16 R60, R4.reuse, R44, R60 ;  /* 0x0000002c043c723c */ /* 0x040ff0000004183c */
[----:B------:R-:W-:Y:S01]  /*c870*/  HMMA.16816.F32.BF16 R64, R4, R48, R64 ;  /* 0x000000300440723c */ /* 0x000fe20000041840 */
[----:B--2---:R-:W-:-:S04]  /*c880*/  FFMA.FTZ R0, R174, c[0x0][0x23c], -R17 ;  /* 0x00008f00ae007a23 */ /* 0x004fc80000010811 */
[----:B------:R2:W-:Y:S03]  /*c890*/  MUFU.EX2 R57, R0 ;  /* 0x0000000000397308 */ /* 0x0005e60000000800 */
[C---:B------:R-:W-:Y:S01]  /*c8a0*/  HMMA.16816.F32.BF16 R28, R4.reuse, R30, R80 ;  /* 0x0000001e041c723c */ /* 0x040fe20000041850 */
[----:B------:R-:W4:Y:S07]  /*c8b0*/  LDSM.16.MT88.4 R80, [R214+0x9c00] ;  /* 0x009c0000d650783b */ /* 0x000f2e0000004200 */
[----:B------:R-:W-:Y:S01]  /*c8c0*/  HMMA.16816.F32.BF16 R20, R4, R22, R96 ;  /* 0x000000160414723c */ /* 0x000fe20000041860 */
[----:B------:R-:W5:Y:S01]  /*c8d0*/  LDSM.16.MT88.4 R96, [R212+0xac00] ;  /* 0x00ac0000d460783b */ /* 0x000f620000004200 */
[----:B--2---:R-:W-:-:S06]  /*c8e0*/  FFMA.FTZ R0, R223, c[0x0][0x23c], -R18 ;  /* 0x00008f00df007a23 */ /* 0x004fcc0000010812 */
[C---:B------:R-:W-:Y:S01]  /*c8f0*/  HMMA.16816.F32.BF16 R40, R4.reuse, R42, R108 ;  /* 0x0000002a0428723c */ /* 0x040fe2000004186c */
[----:B------:R-:W2:Y:S01]  /*c900*/  LDSM.16.MT88.4 R108, [R214+0xac00] ;  /* 0x00ac0000d66c783b */ /* 0x000ea20000004200 */
[----:B------:R1:W1:Y:S06]  /*c910*/  MUFU.EX2 R56, R0 ;  /* 0x0000000000387308 */ /* 0x00026c0000000800 */
[C---:B------:R-:W-:Y:S01]  /*c920*/  HMMA.16816.F32.BF16 R44, R4.reuse, R46, R120 ;  /* 0x0000002e042c723c */ /* 0x040fe20000041878 */
[----:B------:R-:W2:Y:S07]  /*c930*/  LDSM.16.MT88.4 R120, [R212+0xbc00] ;  /* 0x00bc0000d478783b */ /* 0x000eae0000004200 */
[----:B------:R-:W-:Y:S01]  /*c940*/  HMMA.16816.F32.BF16 R48, R4, R50, R168 ;  /* 0x000000320430723c */ /* 0x000fe200000418a8 */
[----:B-1----:R-:W-:-:S04]  /*c950*/  LOP3.LUT R0, R3, UR17, R52, 0x96, !PT ;  /* 0x0000001103007c12 */ /* 0x002fc8000f8e9634 */
[C---:B------:R-:W-:Y:S02]  /*c960*/  LOP3.LUT R8, R0.reuse, 0xffff, RZ, 0xc0, !PT ;  /* 0x0000ffff00087812 */ /* 0x040fe400078ec0ff */
[----:B------:R-:W-:Y:S01]  /*c970*/  FFMA.FTZ R4, R237, c[0x0][0x23c], -R24 ;  /* 0x00008f00ed047a23 */ /* 0x000fe20000010818 */
[----:B------:R-:W-:Y:S02]  /*c980*/  LOP3.LUT R9, R0, 0xff, RZ, 0xc0, !PT ;  /* 0x000000ff00097812 */ /* 0x000fe400078ec0ff */
[----:B------:R-:W-:Y:S01]  /*c990*/  SHF.R.U32.HI R3, RZ, 0x8, R8 ;  /* 0x00000008ff037819 */ /* 0x000fe20000011608 */
[----:B------:R-:W-:Y:S01]  /*c9a0*/  FFMA.FTZ R8, R222, c[0x0][0x23c], -R18 ;  /* 0x00008f00de087a23 */ /* 0x000fe20000010812 */
[--C-:B------:R-:W-:Y:S02]  /*c9b0*/  SHF.R.U32.HI R12, RZ, 0x18, R0.reuse ;  /* 0x00000018ff0c7819 */ /* 0x100fe40000011600 */
[----:B------:R-:W-:Y:S01]  /*c9c0*/  PRMT R2, R9, 0x5410, R3 ;  /* 0x0000541009027816 */ /* 0x000fe20000000003 */
[----:B------:R1:W-:Y:S01]  /*c9d0*/  MUFU.EX2 R53, R8 ;  /* 0x0000000800357308 */ /* 0x0003e20000000800 */
[----:B------:R-:W-:-:S02]  /*c9e0*/  SHF.R.U32.HI R3, RZ, 0x10, R0 ;  /* 0x00000010ff037819 */ /* 0x000fc40000011600 */
[----:B------:R-:W-:Y:S01]  /*c9f0*/  LOP3.LUT R9, R11, 0xff, RZ, 0xc0, !PT ;  /* 0x000000ff0b097812 */ /* 0x000fe200078ec0ff */
[--C-:B------:R-:W-:Y:S01]  /*ca00*/  HSET2.LE.AND R0, R2, R135.reuse, PT ;  /* 0x0000008702007233 */ /* 0x100fe20003803000 */
[----:B---3--:R-:W-:Y:S02]  /*ca10*/  F2FP.BF16.PACK_AB R2, R172, R59 ;  /* 0x0000003bac02723e */ /* 0x008fe400000010ff */
[----:B------:R-:W-:Y:S01]  /*ca20*/  PRMT R9, R9, 0x5410, R13 ;  /* 0x0000541009097816 */ /* 0x000fe2000000000d */
[----:B------:R-:W-:Y:S01]  /*ca30*/  MUFU.EX2 R11, R4 ;  /* 0x00000004000b7308 */ /* 0x000fe20000000800 */
[----:B------:R-:W-:Y:S02]  /*ca40*/  LOP3.LUT R128, R0, R2, RZ, 0xc0, !PT ;  /* 0x0000000200807212 */ /* 0x000fe400078ec0ff */
[----:B------:R-:W-:Y:S01]  /*ca50*/  F2FP.BF16.PACK_AB R2, R55, R56 ;  /* 0x000000383702723e */ /* 0x000fe200000010ff */
[----:B------:R-:W-:Y:S01]  /*ca60*/  HSET2.LE.AND R9, R9, R135, PT ;  /* 0x0000008709097233 */ /* 0x000fe20003803000 */
[----:B-1----:R-:W-:-:S04]  /*ca70*/  FFMA.FTZ R8, R184, c[0x0][0x23c], -R18 ;  /* 0x00008f00b8087a23 */ /* 0x002fc80000010812 */
[----:B------:R1:W3:Y:S02]  /*ca80*/  MUFU.EX2 R52, R8 ;  /* 0x0000000800347308 */ /* 0x0002e40000000800 */
[----:B-1----:R-:W-:Y:S02]  /*ca90*/  LOP3.LUT R8, R3, 0xff, RZ, 0xc0, !PT ;  /* 0x000000ff03087812 */ /* 0x002fe400078ec0ff */
[----:B------:R-:W-:Y:S02]  /*caa0*/  PRMT R3, R14, 0x5410, R10 ;  /* 0x000054100e037816 */ /* 0x000fe4000000000a */
[----:B------:R-:W-:Y:S02]  /*cab0*/  PRMT R8, R8, 0x5410, R12 ;  /* 0x0000541008087816 */ /* 0x000fe4000000000c */
[----:B---3--:R-:W-:Y:S01]  /*cac0*/  F2FP.BF16.PACK_AB R10, R52, R53 ;  /* 0x00000035340a723e */ /* 0x008fe200000010ff */
[--C-:B------:R-:W-:Y:S02]  /*cad0*/  HSET2.LE.AND R3, R3, R135.reuse, PT ;  /* 0x0000008703037233 */ /* 0x100fe40003803000 */
[----:B------:R-:W-:Y:S01]  /*cae0*/  HSET2.LE.AND R0, R8, R135, PT ;  /* 0x0000008708007233 */ /* 0x000fe20003803000 */
[----:B------:R-:W-:-:S02]  /*caf0*/  F2FP.BF16.PACK_AB R8, R57, R173 ;  /* 0x000000ad3908723e */ /* 0x000fc400000010ff */
[----:B------:R-:W-:Y:S02]  /*cb00*/  LOP3.LUT R131, R9, R10, RZ, 0xc0, !PT ;  /* 0x0000000a09837212 */ /* 0x000fe400078ec0ff */
[----:B------:R-:W-:Y:S01]  /*cb10*/  LOP3.LUT R129, R0, R2, RZ, 0xc0, !PT ;  /* 0x0000000200817212 */ /* 0x000fe200078ec0ff */
[----:B------:R-:W-:Y:S01]  /*cb20*/  FFMA.FTZ R0, R235, c[0x0][0x23c], -R19 ;  /* 0x00008f00eb007a23 */ /* 0x000fe20000010813 */
[----:B------:R-:W-:Y:S02]  /*cb30*/  LOP3.LUT R2, R15, UR8, R54, 0x96, !PT ;  /* 0x000000080f027c12 */ /* 0x000fe4000f8e9636 */
[----:B------:R-:W-:Y:S01]  /*cb40*/  LOP3.LUT R130, R3, R8, RZ, 0xc0, !PT ;  /* 0x0000000803827212 */ /* 0x000fe200078ec0ff */
[----:B------:R1:W-:Y:S01]  /*cb50*/  MUFU.EX2 R18, R0 ;  /* 0x0000000000127308 */ /* 0x0003e20000000800 */
[----:B------:R-:W3:Y:S01]  /*cb60*/  LDSM.16.MT88.4 R12, [R214+0xbc00] ;  /* 0x00bc0000d60c783b */ /* 0x000ee20000004200 */
[----:B------:R-:W-:-:S04]  /*cb70*/  IMAD.WIDE.U32 R2, R2, -0x2daee0ad, RZ ;  /* 0xd2511f5302027825 */ /* 0x000fc800078e00ff */
[C---:B------:R-:W-:Y:S01]  /*cb80*/  HMMA.16816.F32.BF16 R144, R128.reuse, R152, R144 ;  /* 0x000000988090723c */ /* 0x040fe20000041890 */
[C---:B------:R-:W-:Y:S02]  /*cb90*/  LOP3.LUT R5, R2.reuse, 0xffff, RZ, 0xc0, !PT ;  /* 0x0000ffff02057812 */ /* 0x040fe400078ec0ff */
[----:B------:R-:W-:Y:S02]  /*cba0*/  LOP3.LUT R6, R2, 0xff, RZ, 0xc0, !PT ;  /* 0x000000ff02067812 */ /* 0x000fe400078ec0ff */
[----:B------:R-:W-:Y:S02]  /*cbb0*/  SHF.R.U32.HI R4, RZ, 0x18, R2 ;  /* 0x00000018ff047819 */ /* 0x000fe40000011602 */
[----:B------:R-:W-:Y:S01]  /*cbc0*/  SHF.R.U32.HI R5, RZ, 0x8, R5 ;  /* 0x00000008ff057819 */ /* 0x000fe20000011605 */
[----:B------:R-:W-:Y:S01]  /*cbd0*/  HMMA.16816.F32.BF16 R148, R128, R154, R148 ;  /* 0x0000009a8094723c */ /* 0x000fe20000041894 */
[----:B-1----:R-:W-:Y:S02]  /*cbe0*/  FFMA.FTZ R0, R234, c[0x0][0x23c], -R19 ;  /* 0x00008f00ea007a23 */ /* 0x002fe40000010813 */
[----:B------:R-:W-:-:S02]  /*cbf0*/  PRMT R8, R6, 0x5410, R5 ;  /* 0x0000541006087816 */ /* 0x000fc40000000005 */
[----:B------:R1:W-:Y:S03]  /*cc00*/  MUFU.EX2 R27, R0 ;  /* 0x00000000001b7308 */ /* 0x0003e60000000800 */
[C---:B----4-:R-:W-:Y:S08]  /*cc10*/  HMMA.16816.F32.BF16 R72, R128.reuse, R80, R72 ;  /* 0x000000508048723c */ /* 0x050ff00000041848 */
[----:B------:R-:W-:Y:S01]  /*cc20*/  HMMA.16816.F32.BF16 R76, R128, R82, R76 ;  /* 0x00000052804c723c */ /* 0x000fe2000004184c */
[----:B-1----:R-:W-:-:S07]  /*cc30*/  FFMA.FTZ R0, R232, c[0x0][0x23c], -R19 ;  /* 0x00008f00e8007a23 */ /* 0x002fce0000010813 */
[C---:B-----5:R-:W-:Y:S01]  /*cc40*/  HMMA.16816.F32.BF16 R88, R128.reuse, R96, R88 ;  /* 0x000000608058723c */ /* 0x060fe20000041858 */
[----:B------:R1:W-:Y:S07]  /*cc50*/  MUFU.EX2 R26, R0 ;  /* 0x00000000001a7308 */ /* 0x0003ee0000000800 */
[C---:B------:R-:W-:Y:S08]  /*cc60*/  HMMA.16816.F32.BF16 R92, R128.reuse, R98, R92 ;  /* 0x00000062805c723c */ /* 0x040ff0000004185c */
[----:B--2---:R-:W-:Y:S01]  /*cc70*/  HMMA.16816.F32.BF16 R104, R128, R108, R104 ;  /* 0x0000006c8068723c */ /* 0x004fe20000041868 */
[----:B-1----:R-:W-:-:S04]  /*cc80*/  FFMA.FTZ R0, R186, c[0x0][0x23c], -R19 ;  /* 0x00008f00ba007a23 */ /* 0x002fc80000010813 */
[----:B------:R1:W-:Y:S03]  /*cc90*/  MUFU.EX2 R17, R0 ;  /* 0x0000000000117308 */ /* 0x0003e60000000800 */
[C---:B------:R-:W-:Y:S08]  /*cca0*/  HMMA.16816.F32.BF16 R156, R128.reuse, R110, R156 ;  /* 0x0000006e809c723c */ /* 0x040ff0000004189c */
[----:B------:R-:W-:Y:S01]  /*ccb0*/  HMMA.16816.F32.BF16 R160, R128, R120, R160 ;  /* 0x0000007880a0723c */ /* 0x000fe200000418a0 */
[----:B-1----:R-:W-:-:S02]  /*ccc0*/  LOP3.LUT R0, R3, UR17, R58, 0x96, !PT ;  /* 0x0000001103007c12 */ /* 0x002fc4000f8e963a */
[----:B------:R-:W-:Y:S01]  /*ccd0*/  SHF.R.U32.HI R3, RZ, 0x10, R2 ;  /* 0x00000010ff037819 */ /* 0x000fe20000011602 */
[----:B------:R-:W-:Y:S01]  /*cce0*/  FFMA.FTZ R2, R236, c[0x0][0x23c], -R24 ;  /* 0x00008f00ec027a23 */ /* 0x000fe20000010818 */
[----:B------:R-:W-:-:S03]  /*ccf0*/  LOP3.LUT R5, R0, 0xff, RZ, 0xc0, !PT ;  /* 0x000000ff00057812 */ /* 0x000fc600078ec0ff */
[C---:B------:R-:W-:Y:S01]  /*cd00*/  HMMA.16816.F32.BF16 R116, R128.reuse, R122, R116 ;  /* 0x0000007a8074723c */ /* 0x040fe20000041874 */
[----:B------:R-:W-:Y:S01]  /*cd10*/  LOP3.LUT R3, R3, 0xff, RZ, 0xc0, !PT ;  /* 0x000000ff03037812 */ /* 0x000fe200078ec0ff */
[----:B------:R1:W-:Y:S03]  /*cd20*/  MUFU.EX2 R16, R2 ;  /* 0x0000000200107308 */ /* 0x0003e60000000800 */
[----:B------:R-:W-:Y:S01]  /*cd30*/  PRMT R6, R3, 0x5410, R4 ;  /* 0x0000541003067816 */ /* 0x000fe20000000004 */
[----:B------:R-:W-:Y:S01]  /*cd40*/  FFMA.FTZ R4, R238, c[0x0][0x23c], -R24 ;  /* 0x00008f00ee047a23 */ /* 0x000fe20000010818 */
[----:B------:R-:W-:Y:S01]  /*cd50*/  SHF.R.U32.HI R3, RZ, 0x10, R0 ;  /* 0x00000010ff037819 */ /* 0x000fe20000011600 */
[----:B---3--:R-:W-:Y:S02]  /*cd60*/  HMMA.16816.F32.BF16 R124, R128, R12, R124 ;  /* 0x0000000c807c723c */ /* 0x008fe4000004187c */
[----:B------:R-:W-:Y:S01]  /*cd70*/  MUFU.EX2 R9, R4 ;  /* 0x0000000400097308 */ /* 0x000fe20000000800 */
[----:B------:R-:W-:-:S05]  /*cd80*/  LOP3.LUT R3, R3, 0xff, RZ, 0xc0, !PT ;  /* 0x000000ff03037812 */ /* 0x000fca00078ec0ff */
[----:B------:R-:W-:Y:S01]  /*cd90*/  HMMA.16816.F32.BF16 R128, R128, R14, R136 ;  /* 0x0000000e8080723c */ /* 0x000fe20000041888 */
[----:B-1----:R-:W-:-:S04]  /*cda0*/  FFMA.FTZ R2, R233, c[0x0][0x23c], -R24 ;  /* 0x00008f00e9027a23 */ /* 0x002fc80000010818 */
[----:B------:R1:W2:Y:S02]  /*cdb0*/  MUFU.EX2 R10, R2 ;  /* 0x00000002000a7308 */ /* 0x0002a40000000800 */
[----:B------:R-:W-:Y:S01]  /*cdc0*/  IMAD.MOV.U32 R136, RZ, RZ, R248 ;  /* 0x000000ffff887224 */ /* 0x000fe200078e00f8 */
[----:B-1----:R-:W-:Y:S02]  /*cdd0*/  LOP3.LUT R2, R0, 0xffff, RZ, 0xc0, !PT ;  /* 0x0000ffff00027812 */ /* 0x002fe400078ec0ff */
[----:B------:R-:W-:Y:S02]  /*cde0*/  SHF.R.U32.HI R0, RZ, 0x18, R0 ;  /* 0x00000018ff007819 */ /* 0x000fe40000011600 */
[----:B------:R-:W-:Y:S02]  /*cdf0*/  SHF.R.U32.HI R2, RZ, 0x8, R2 ;  /* 0x00000008ff027819 */ /* 0x000fe40000011602 */
[----:B------:R-:W-:Y:S01]  /*ce00*/  PRMT R7, R3, 0x5410, R0 ;  /* 0x0000541003077816 */ /* 0x000fe20000000000 */
[--C-:B------:R-:W-:Y:S01]  /*ce10*/  HSET2.LE.AND R0, R8, R135.reuse, PT ;  /* 0x0000008708007233 */ /* 0x100fe20003803000 */
[----:B------:R-:W-:Y:S01]  /*ce20*/  PRMT R2, R5, 0x5410, R2 ;  /* 0x0000541005027816 */ /* 0x000fe20000000002 */
[--C-:B------:R-:W-:Y:S01]  /*ce30*/  HSET2.LE.AND R3, R6, R135.reuse, PT ;  /* 0x0000008706037233 */ /* 0x100fe20003803000 */
[----:B--2---:R-:W-:Y:S01]  /*ce40*/  F2FP.BF16.PACK_AB R4, R10, R16 ;  /* 0x000000100a04723e */ /* 0x004fe200000010ff */
[--C-:B------:R-:W-:Y:S01]  /*ce50*/  HSET2.LE.AND R7, R7, R135.reuse, PT ;  /* 0x0000008707077233 */ /* 0x100fe20003803000 */
[----:B------:R-:W-:Y:S01]  /*ce60*/  F2FP.BF16.PACK_AB R6, R27, R18 ;  /* 0x000000121b06723e */ /* 0x000fe200000010ff */
[----:B------:R-:W-:Y:S01]  /*ce70*/  HSET2.LE.AND R5, R2, R135, PT ;  /* 0x0000008702057233 */ /* 0x000fe20003803000 */
[----:B------:R-:W-:Y:S01]  /*ce80*/  F2FP.BF16.PACK_AB R2, R17, R26 ;  /* 0x0000001a1102723e */ /* 0x000fe200000010ff */
[----:B------:R-:W-:Y:S01]  /*ce90*/  IMAD.MOV.U32 R135, RZ, RZ, R247 ;  /* 0x000000ffff877224 */ /* 0x000fe200078e00f7 */
[----:B------:R-:W-:Y:S01]  /*cea0*/  LOP3.LUT R171, R3, R4, RZ, 0xc0, !PT ;  /* 0x0000000403ab7212 */ /* 0x000fe200078ec0ff */
[----:B------:R-:W-:Y:S01]  /*ceb0*/  FFMA.FTZ R4, R252, R134, R194 ;  /* 0x00000086fc047223 */ /* 0x000fe200000100c2 */
[----:B------:R-:W-:Y:S01]  /*cec0*/  LOP3.LUT R170, R0, R2, RZ, 0xc0, !PT ;  /* 0x0000000200aa7212 */ /* 0x000fe200078ec0ff */
[----:B------:R-:W-:Y:S01]  /*ced0*/  FFMA.FTZ R3, R245, R133, R206 ;  /* 0x00000085f5037223 */ /* 0x000fe200000100ce */
[----:B------:R-:W-:Y:S01]  /*cee0*/  F2FP.BF16.PACK_AB R0, R9, R11 ;  /* 0x0000000b0900723e */ /* 0x000fe200000010ff */
[----:B------:R-:W-:Y:S01]  /*cef0*/  FFMA.FTZ R2, R229, R132, R228 ;  /* 0x00000084e5027223 */ /* 0x000fe200000100e4 */
[----:B------:R-:W-:Y:S01]  /*cf00*/  LOP3.LUT R168, R5, R6, RZ, 0xc0, !PT ;  /* 0x0000000605a87212 */ /* 0x000fe200078ec0ff */
[----:B------:R-:W-:Y:S01]  /*cf10*/  FADD.FTZ R5, R203, R4 ;  /* 0x00000004cb057221 */ /* 0x000fe20000010000 */
[----:B------:R-:W-:Y:S01]  /*cf20*/  LOP3.LUT R169, R7, R0, RZ, 0xc0, !PT ;  /* 0x0000000007a97212 */ /* 0x000fe200078ec0ff */
[----:B------:R-:W-:-:S02]  /*cf30*/  FFMA.FTZ R0, R193, R25, R192 ;  /* 0x00000019c1007223 */ /* 0x000fc400000100c0 */
        /* <DEDUP_REMOVED lines=72> */
[----:B------:R-:W-:Y:S01]  /*d3c0*/  IMAD.MOV.U32 R134, RZ, RZ, R246 ;  /* 0x000000ffff867224 */ /* 0x000fe200078e00f6 */
[----:B------:R2:W-:Y:S01]  /*d3d0*/  STL [R1+0x14], R0 ;  /* 0x0000140001007387 */ /* 0x0005e20000100800 */
[----:B-1----:R-:W-:Y:S01]  /*d3e0*/  IMAD.MOV.U32 R2, RZ, RZ, R244 ;  /* 0x000000ffff027224 */ /* 0x002fe200078e00f4 */
[----:B------:R-:W-:Y:S05]  /*d3f0*/  @P0 BRA `(.L_x_419) ;  /* 0x000055b000000947 */ /* 0x000fea0003800000 */
[----:B------:R-:W3:Y:S04]  /*d400*/  LDL.64 R226, [R1+0x50] ;  /* 0x0000500001e27983 */ /* 0x000ee80000100a00 */
[----:B------:R-:W4:Y:S01]  /*d410*/  LDL.64 R224, [R1+0x40] ;  /* 0x0000400001e07983 */ /* 0x000f220000100a00 */
[----:B------:R-:W-:Y:S01]  /*d420*/  UIADD3 UR34, UR29, -0x3, URZ ;  /* 0xfffffffd1d227890 */ /* 0x000fe2000fffe03f */
[----:B------:R-:W-:-:S04]  /*d430*/  DEPBAR.LE SB0, 0x0 ;  /* 0x000080000000791a */ /* 0x000fc80000000000 */
[----:B------:R-:W-:Y:S01]  /*d440*/  USHF.R.S32.HI UR35, URZ, 0x1f, UR34 ;  /* 0x0000001f3f237899 */ /* 0x000fe20008011422 */
[----:B------:R-:W-:Y:S01]  /*d450*/  BAR.SYNC.DEFER_BLOCKING 0x0 ;  /* 0x0000000000007b1d */ /* 0x000fe20000010000 */
[----:B------:R-:W-:-:S05]  /*d460*/  UISETP.GE.AND UP0, UPT, UR29, 0x4, UPT ;  /* 0x000000041d00788c */ /* 0x000fca000bf06270 */
[----:B------:R-:W-:Y:S01]  /*d470*/  ULDC.64 UR6, c[0x0][0x1a0] ;  /* 0x0000680000067ab9 */ /* 0x000fe20000000a00 */
[----:B------:R-:W1:Y:S01]  /*d480*/  S2R R251, SR_TID.X ;  /* 0x0000000000fb7919 */ /* 0x000e620000002100 */
[----:B------:R-:W-:Y:S02]  /*d490*/  UIMAD UR35, UR35, UR6, URZ ;  /* 0x00000006232372a4 */ /* 0x000fe4000f8e023f */
[----:B------:R-:W-:Y:S02]  /*d4a0*/  UIMAD.WIDE.U32 UR36, UR34, UR6, URZ ;  /* 0x00000006222472a5 */ /* 0x000fe4000f8e003f */
[----:B------:R-:W-:-:S04]  /*d4b0*/  UIMAD UR7, UR34, UR7, UR35 ;  /* 0x00000007220772a4 */ /* 0x000fc8000f8e0223 */
[----:B------:R-:W-:Y:S01]  /*d4c0*/  UIADD3 UR7, UR37, UR7, URZ ;  /* 0x0000000725077290 */ /* 0x000fe2000fffe03f */
[----:B------:R-:W-:Y:S02]  /*d4d0*/  IMAD.U32 R2, RZ, RZ, UR36 ;  /* 0x00000024ff027e24 */ /* 0x000fe4000f8e00ff */
[----:B------:R-:W-:-:S03]  /*d4e0*/  IMAD.U32 R3, RZ, RZ, UR37 ;  /* 0x00000025ff037e24 */ /* 0x000fc6000f8e00ff */
[----:B------:R-:W-:Y:S01]  /*d4f0*/  IMAD.U32 R3, RZ, RZ, UR7 ;  /* 0x00000007ff037e24 */ /* 0x000fe2000f8e00ff */
[----:B------:R-:W-:Y:S04]  /*d500*/  @P4 STS [R218+0x9000], RZ ;  /* 0x009000ffda004388 */ /* 0x000fe80000000800 */
[----:B------:R-:W-:Y:S01]  /*d510*/  @P4 STS [R218+0x9004], RZ ;  /* 0x009004ffda004388 */ /* 0x000fe20000000800 */
[----:B-1----:R-:W-:-:S03]  /*d520*/  IMAD.SHL.U32 R251, R251, 0x2, RZ ;  /* 0x00000002fbfb7824 */ /* 0x002fc600078e00ff */
[----:B------:R-:W-:Y:S02]  /*d530*/  @P4 STS.64 [R218+0x9008], RZ ;  /* 0x009008ffda004388 */ /* 0x000fe40000000a00 */
[----:B------:R-:W-:Y:S02]  /*d540*/  LOP3.LUT R251, R251, 0x6, RZ, 0xc0, !PT ;  /* 0x00000006fbfb7812 */ /* 0x000fe400078ec0ff */
[----:B--23--:R-:W-:-:S04]  /*d550*/  LEA R0, P0, R2, R226, 0x6 ;  /* 0x000000e202007211 */ /* 0x00cfc800078030ff */
[----:B------:R-:W-:Y:S02]  /*d560*/  @!P4 LEA R14, P5, R0, c[0x0][0x170], 0x1 ;  /* 0x00005c00000eca11 */ /* 0x000fe400078a08ff */
[----:B----4-:R-:W-:Y:S02]  /*d570*/  LEA.HI.X R3, R2, R225, R3, 0x6, P0 ;  /* 0x000000e102037211 */ /* 0x010fe400000f3403 */
        /* <DEDUP_REMOVED lines=10> */
[C---:B------:R-:W-:Y:S01]  /*d620*/  @!P4 LEA R12, P5, R2.reuse, c[0x0][0x170], 0x1 ;  /* 0x00005c00020cca11 */ /* 0x040fe200078a08ff */
[----:B------:R-:W-:Y:S01]  /*d630*/  IMAD.U32 R0, RZ, RZ, UR34 ;  /* 0x00000022ff007e24 */ /* 0x000fe2000f8e00ff */
[----:B------:R-:W-:Y:S01]  /*d640*/  IADD3.X R3, R3, UR24, RZ, P6, !PT ;  /* 0x0000001803037c10 */ /* 0x000fe2000b7fe4ff */
[----:B------:R-:W-:Y:S01]  /*d650*/  @P3 STS.128 [R218+0xa000], RZ ;  /* 0x00a000ffda003388 */ /* 0x000fe20000000c00 */
[----:B------:R-:W-:Y:S01]  /*d660*/  @!P3 LEA R6, P1, R2, c[0x0][0x170], 0x1 ;  /* 0x00005c000206ba11 */ /* 0x000fe200078208ff */
[----:B------:R-:W-:Y:S01]  /*d670*/  IMAD R0, R0, 0x40, R251 ;  /* 0x0000004000007824 */ /* 0x000fe200078e02fb */
        /* <DEDUP_REMOVED lines=8> */
[----:B------:R-:W-:Y:S02]  /*d700*/  @!P2 LEA.HI.X R5, R2, c[0x0][0x174], R3, 0x1, P0 ;  /* 0x00005d000205aa11 */ /* 0x000fe400000f0c03 */
[C---:B------:R-:W-:Y:S01]  /*d710*/  ISETP.GE.AND P0, PT, R0.reuse, R37, PT ;  /* 0x000000250000720c */ /* 0x040fe20003f06270 */
[----:B------:R-:W-:Y:S01]  /*d720*/  @!PT LDS RZ, [RZ] ;  /* 0x00000000fffff984 */ /* 0x000fe20000000800 */
[----:B------:R-:W-:Y:S01]  /*d730*/  @!PT LDS RZ, [RZ] ;  /* 0x00000000fffff984 */ /* 0x000fe20000000800 */
[----:B------:R-:W-:Y:S01]  /*d740*/  @!PT LDS RZ, [RZ] ;  /* 0x00000000fffff984 */ /* 0x000fe20000000800 */
[----:B------:R2:W-:Y:S01]  /*d750*/  @!P2 LDGSTS.E.BYPASS.LTC128B.128 [R218+0xb000], [R8.64+0x80] ;  /* 0x0b00008008daafae */ /* 0x0005e2000b901d5e */
[C---:B------:R-:W-:Y:S02]  /*d760*/  IADD3 R3, R0.reuse, 0x31, RZ ;  /* 0x0000003100037810 */ /* 0x040fe40007ffe0ff */
[----:B------:R-:W-:Y:S01]  /*d770*/  ISETP.GE.AND P1, PT, R0, R36, PT ;  /* 0x000000240000720c */ /* 0x000fe20003f26270 */
        /* <DEDUP_REMOVED lines=17> */
[----:B------:R-:W-:Y:S04]  /*d890*/  LDSM.16.M88.4 R24, [R213+0x6800] ;  /* 0x00680000d518783b */ /* 0x000fe80000000200 */
[----:B------:R-:W-:Y:S04]  /*d8a0*/  LDSM.16.M88.4 R20, [R213+0x6c00] ;  /* 0x006c0000d514783b */ /* 0x000fe80000000200 */
[----:B--2---:R-:W2:Y:S04]  /*d8b0*/  LDSM.16.M88.4 R8, [R216] ;  /* 0x00000000d808783b */ /* 0x004ea80000000200 */
[----:B------:R-:W-:Y:S04]  /*d8c0*/  LDSM.16.M88.4 R48, [R215+0x6000] ;  /* 0x00600000d730783b */ /* 0x000fe80000000200 */
[----:B---3--:R-:W3:Y:S04]  /*d8d0*/  LDSM.16.M88.4 R4, [R216+0x1000] ;  /* 0x00100000d804783b */ /* 0x008ee80000000200 */
[----:B-1----:R-:W1:Y:S04]  /*d8e0*/  LDSM.16.M88.4 R12, [R217+0x1000] ;  /* 0x00100000d90c783b */ /* 0x002e680000000200 */
[----:B------:R-:W4:Y:S04]  /*d8f0*/  LDSM.16.M88.4 R44, [R215+0x6400] ;  /* 0x00640000d72c783b */ /* 0x000f280000000200 */
[----:B------:R-:W-:Y:S04]  /*d900*/  LDSM.16.M88.4 R40, [R215+0x6800] ;  /* 0x00680000d728783b */ /* 0x000fe80000000200 */
[----:B------:R-:W-:Y:S04]  /*d910*/  LDSM.16.M88.4 R32, [R215+0x6c00] ;  /* 0x006c0000d720783b */ /* 0x000fe80000000200 */
[----:B------:R-:W0:Y:S01]  /*d920*/  LDGDEPBAR ;  /* 0x00000000000079af */ /* 0x000e220000000000 */
[-C--:B--2---:R-:W-:Y:S08]  /*d930*/  HMMA.16816.F32.BF16 R224, R8, R16.reuse, RZ ;  /* 0x0000001008e0723c */ /* 0x084ff000000418ff */
[C---:B---3--:R-:W-:Y:S08]  /*d940*/  HMMA.16816.F32.BF16 R52, R4.reuse, R16, RZ ;  /* 0x000000100434723c */ /* 0x048ff000000418ff */
[C---:B------:R-:W-:Y:S08]  /*d950*/  HMMA.16816.F32.BF16 R184, R4.reuse, R18, RZ ;  /* 0x0000001204b8723c */ /* 0x040ff000000418ff */
[C---:B------:R-:W-:Y:S08]  /*d960*/  HMMA.16816.F32.BF16 R56, R4.reuse, R28, RZ ;  /* 0x0000001c0438723c */ /* 0x040ff000000418ff */
[C---:B------:R-:W-:Y:S08]  /*d970*/  HMMA.16816.F32.BF16 R176, R4.reuse, R24, RZ ;  /* 0x0000001804b0723c */ /* 0x040ff000000418ff */
[C---:B------:R-:W-:Y:S08]  /*d980*/  HMMA.16816.F32.BF16 R180, R4.reuse, R20, RZ ;  /* 0x0000001404b4723c */ /* 0x040ff000000418ff */
[C---:B------:R-:W-:Y:S08]  /*d990*/  HMMA.16816.F32.BF16 R192, R4.reuse, R30, RZ ;  /* 0x0000001e04c0723c */ /* 0x040ff000000418ff */
[C---:B------:R-:W-:Y:S08]  /*d9a0*/  HMMA.16816.F32.BF16 R204, R4.reuse, R26, RZ ;  /* 0x0000001a04cc723c */ /* 0x040ff000000418ff */
[----:B------:R-:W-:Y:S01]  /*d9b0*/  HMMA.16816.F32.BF16 R196, R4, R22, RZ ;  /* 0x0000001604c4723c */ /* 0x000fe200000418ff */
[----:B------:R-:W2:Y:S07]  /*d9c0*/  LDSM.16.M88.4 R4, [R217] ;  /* 0x00000000d904783b */ /* 0x000eae0000000200 */
[C---:B------:R-:W-:Y:S08]  /*d9d0*/  HMMA.16816.F32.BF16 R188, R8.reuse, R28, RZ ;  /* 0x0000001c08bc723c */ /* 0x040ff000000418ff */
[C---:B------:R-:W-:Y:S01]  /*d9e0*/  HMMA.16816.F32.BF16 R200, R8.reuse, R18, RZ ;  /* 0x0000001208c8723c */ /* 0x040fe200000418ff */
[----:B------:R-:W-:Y:S07]  /*d9f0*/  LDSM.16.M88.4 R16, [R213+0x7c00] ;  /* 0x007c0000d510783b */ /* 0x000fee0000000200 */
[C---:B------:R-:W-:Y:S01]  /*da00*/  HMMA.16816.F32.BF16 R208, R8.reuse, R30, RZ ;  /* 0x0000001e08d0723c */ /* 0x040fe200000418ff */
[----:B------:R-:W-:Y:S07]  /*da10*/  LDSM.16.M88.4 R28, [R213+0x7000] ;  /* 0x00700000d51c783b */ /* 0x000fee0000000200 */
[C---:B------:R-:W-:Y:S08]  /*da20*/  HMMA.16816.F32.BF16 R172, R8.reuse, R24, RZ ;  /* 0x0000001808ac723c */ /* 0x040ff000000418ff */
[C---:B------:R-:W-:Y:S01]  /*da30*/  HMMA.16816.F32.BF16 R136, R8.reuse, R26, RZ ;  /* 0x0000001a0888723c */ /* 0x040fe200000418ff */
[----:B------:R-:W-:Y:S07]  /*da40*/  LDSM.16.M88.4 R24, [R213+0x7400] ;  /* 0x00740000d518783b */ /* 0x000fee0000000200 */
[C---:B------:R-:W-:Y:S08]  /*da50*/  HMMA.16816.F32.BF16 R132, R8.reuse, R20, RZ ;  /* 0x000000140884723c */ /* 0x040ff000000418ff */
[----:B------:R-:W-:Y:S01]  /*da60*/  HMMA.16816.F32.BF16 R64, R8, R22, RZ ;  /* 0x000000160840723c */ /* 0x000fe200000418ff */
[----:B------:R-:W3:Y:S04]  /*da70*/  LDSM.16.M88.4 R8, [R216+0x3000] ;  /* 0x00300000d808783b */ /* 0x000ee80000000200 */
[----:B------:R-:W5:Y:S03]  /*da80*/  LDSM.16.M88.4 R20, [R213+0x7800] ;  /* 0x00780000d514783b */ /* 0x000f660000000200 */
[C---:B-1----:R-:W-:Y:S08]  /*da90*/  HMMA.16816.F32.BF16 R60, R12.reuse, R48, R52 ;  /* 0x000000300c3c723c */ /* 0x042ff00000041834 */
[----:B----4-:R-:W-:Y:S08]  /*daa0*/  HMMA.16816.F32.BF16 R56, R12, R44, R56 ;  /* 0x0000002c0c38723c */ /* 0x010ff00000041838 */
[----:B--2---:R-:W-:Y:S08]  /*dab0*/  HMMA.16816.F32.BF16 R228, R4, R48, R224 ;  /* 0x0000003004e4723c */ /* 0x004ff000000418e0 */
[C---:B------:R-:W-:Y:S08]  /*dac0*/  HMMA.16816.F32.BF16 R52, R12.reuse, R40, R176 ;  /* 0x000000280c34723c */ /* 0x040ff000000418b0 */
[C---:B------:R-:W-:Y:S08]  /*dad0*/  HMMA.16816.F32.BF16 R180, R12.reuse, R32, R180 ;  /* 0x000000200cb4723c */ /* 0x040ff000000418b4 */
[C---:B------:R-:W-:Y:S08]  /*dae0*/  HMMA.16816.F32.BF16 R184, R12.reuse, R50, R184 ;  /* 0x000000320cb8723c */ /* 0x040ff000000418b8 */
[C---:B------:R-:W-:Y:S08]  /*daf0*/  HMMA.16816.F32.BF16 R192, R12.reuse, R46, R192 ;  /* 0x0000002e0cc0723c */ /* 0x040ff000000418c0 */
[----:B------:R-:W-:Y:S08]  /*db00*/  HMMA.16816.F32.BF16 R220, R12, R34, R196 ;  /* 0x000000220cdc723c */ /* 0x000ff000000418c4 */
[----:B------:R-:W-:Y:S08]  /*db10*/  HMMA.16816.F32.BF16 R224, R4, R44, R188 ;  /* 0x0000002c04e0723c */ /* 0x000ff000000418bc */
[----:B------:R-:W-:Y:S01]  /*db20*/  HMMA.16816.F32.BF16 R204, R12, R42, R204 ;  /* 0x0000002a0ccc723c */ /* 0x000fe200000418cc */
[----:B------:R-:W-:Y:S07]  /*db30*/  LDSM.16.M88.4 R12, [R217+0x3000] ;  /* 0x00300000d90c783b */ /* 0x000fee0000000200 */
        /* <DEDUP_REMOVED lines=9> */
[----:B------:R-:W1:Y:S04]  /*dbd0*/  LDSM.16.M88.4 R4, [R216+0x2000] ;  /* 0x00200000d804783b */ /* 0x000e680000000200 */
[----:B------:R-:W2:Y:S03]  /*dbe0*/  LDSM.16.M88.4 R32, [R215+0x7c00] ;  /* 0x007c0000d720783b */ /* 0x000ea60000000200 */
[C---:B---3--:R-:W-:Y:S08]  /*dbf0*/  HMMA.16816.F32.BF16 R172, R8.reuse, R28, R60 ;  /* 0x0000001c08ac723c */ /* 0x048ff0000004183c */
[C---:B------:R-:W-:Y:S08]  /*dc00*/  HMMA.16816.F32.BF16 R136, R8.reuse, R24, R56 ;  /* 0x000000180888723c */ /* 0x040ff00000041838 */
[C---:B-----5:R-:W-:Y:S08]  /*dc10*/  HMMA.16816.F32.BF16 R56, R8.reuse, R20, R52 ;  /* 0x000000140838723c */ /* 0x060ff00000041834 */
[C---:B------:R-:W-:Y:S08]  /*dc20*/  HMMA.16816.F32.BF16 R132, R8.reuse, R16, R180 ;  /* 0x000000100884723c */ /* 0x040ff000000418b4 */
[C---:B------:R-:W-:Y:S08]  /*dc30*/  HMMA.16816.F32.BF16 R64, R8.reuse, R30, R184 ;  /* 0x0000001e0840723c */ /* 0x040ff000000418b8 */
[C---:B------:R-:W-:Y:S08]  /*dc40*/  HMMA.16816.F32.BF16 R60, R8.reuse, R26, R192 ;  /* 0x0000001a083c723c */ /* 0x040ff000000418c0 */
[C---:B------:R-:W-:Y:S08]  /*dc50*/  HMMA.16816.F32.BF16 R52, R8.reuse, R22, R204 ;  /* 0x000000160834723c */ /* 0x040ff000000418cc */
[----:B------:R-:W-:Y:S01]  /*dc60*/  HMMA.16816.F32.BF16 R180, R8, R18, R220 ;  /* 0x0000001208b4723c */ /* 0x000fe200000418dc */
[----:B------:R-:W3:Y:S07]  /*dc70*/  LDSM.16.M88.4 R8, [R217+0x2000] ;  /* 0x00200000d908783b */ /* 0x000eee0000000200 */
[C---:B-1----:R-:W-:Y:S08]  /*dc80*/  HMMA.16816.F32.BF16 R232, R4.reuse, R28, R228 ;  /* 0x0000001c04e8723c */ /* 0x042ff000000418e4 */
[C---:B------:R-:W-:Y:S08]  /*dc90*/  HMMA.16816.F32.BF16 R184, R4.reuse, R22, R188 ;  /* 0x0000001604b8723c */ /* 0x040ff000000418bc */
[C---:B------:R-:W-:Y:S08]  /*dca0*/  HMMA.16816.F32.BF16 R192, R4.reuse, R26, R196 ;  /* 0x0000001a04c0723c */ /* 0x040ff000000418c4 */
[----:B------:R-:W-:Y:S08]  /*dcb0*/  HMMA.16816.F32.BF16 R204, R4, R18, R176 ;  /* 0x0000001204cc723c */ /* 0x000ff000000418b0 */
[----:B------:R-:W-:Y:S08]  /*dcc0*/  HMMA.16816.F32.BF16 R188, R12, R44, R136 ;  /* 0x0000002c0cbc723c */ /* 0x000ff00000041888 */
        /* <DEDUP_REMOVED lines=8> */
[----:B------:R-:W4:Y:S03]  /*dd50*/  LDSM.16.M88.4 R16, [R213+0x8c00] ;  /* 0x008c0000d510783b */ /* 0x000f260000000200 */
[C---:B------:R-:W-:Y:S08]  /*dd60*/  HMMA.16816.F32.BF16 R196, R12.reuse, R50, R64 ;  /* 0x000000320cc4723c */ /* 0x040ff00000041840 */
[C---:B------:R-:W-:Y:S08]  /*dd70*/  HMMA.16816.F32.BF16 R176, R12.reuse, R46, R60 ;  /* 0x0000002e0cb0723c */ /* 0x040ff0000004183c */
[C---:B------:R-:W-:Y:S08]  /*dd80*/  HMMA.16816.F32.BF16 R136, R12.reuse, R40, R56 ;  /* 0x000000280c88723c */ /* 0x040ff00000041838 */
[C---:B------:R-:W-:Y:S08]  /*dd90*/  HMMA.16816.F32.BF16 R200, R12.reuse, R48, R172 ;  /* 0x000000300cc8723c */ /* 0x040ff000000418ac */
[C---:B------:R-:W-:Y:S08]  /*dda0*/  HMMA.16816.F32.BF16 R64, R12.reuse, R42, R52 ;  /* 0x0000002a0c40723c */ /* 0x040ff00000041834 */
[C---:B--2---:R-:W-:Y:S08]  /*ddb0*/  HMMA.16816.F32.BF16 R60, R12.reuse, R32, R132 ;  /* 0x000000200c3c723c */ /* 0x044ff00000041884 */
[----:B------:R-:W-:Y:S01]  /*ddc0*/  HMMA.16816.F32.BF16 R56, R12, R34, R180 ;  /* 0x000000220c38723c */ /* 0x000fe200000418b4 */
[----:B------:R-:W2:Y:S07]  /*ddd0*/  LDSM.16.M88.4 R12, [R216+0x4000] ;  /* 0x00400000d80c783b */ /* 0x000eae0000000200 */
[C---:B---3--:R-:W-:Y:S08]  /*dde0*/  HMMA.16816.F32.BF16 R52, R8.reuse, R48, R232 ;  /* 0x000000300834723c */ /* 0x048ff000000418e8 */
[C---:B------:R-:W-:Y:S08]  /*ddf0*/  HMMA.16816.F32.BF16 R172, R8.reuse, R46, R192 ;  /* 0x0000002e08ac723c */ /* 0x040ff000000418c0 */
[C---:B------:R-:W-:Y:S08]  /*de00*/  HMMA.16816.F32.BF16 R132, R8.reuse, R50, R228 ;  /* 0x000000320884723c */ /* 0x040ff000000418e4 */
[C---:B------:R-:W-:Y:S08]  /*de10*/  HMMA.16816.F32.BF16 R192, R8.reuse, R32, R208 ;  /* 0x0000002008c0723c */ /* 0x040ff000000418d0 */
[C---:B------:R-:W-:Y:S01]  /*de20*/  HMMA.16816.F32.BF16 R48, R8.reuse, R44, R224 ;  /* 0x0000002c0830723c */ /* 0x040fe200000418e0 */
[----:B------:R-:W-:Y:S07]  /*de30*/  LDSM.16.M88.4 R44, [R215+0x8000] ;  /* 0x00800000d72c783b */ /* 0x000fee0000000200 */
[C---:B------:R-:W-:Y:S08]  /*de40*/  HMMA.16816.F32.BF16 R180, R8.reuse, R40, R220 ;  /* 0x0000002808b4723c */ /* 0x040ff000000418dc */
[C---:B------:R-:W-:Y:S01]  /*de50*/  HMMA.16816.F32.BF16 R184, R8.reuse, R42, R184 ;  /* 0x0000002a08b8723c */ /* 0x040fe200000418b8 */
[----:B------:R-:W-:Y:S07]  /*de60*/  LDSM.16.M88.4 R40, [R215+0x8400] ;  /* 0x00840000d728783b */ /* 0x000fee0000000200 */
[----:B------:R-:W-:Y:S01]  /*de70*/  HMMA.16816.F32.BF16 R32, R8, R34, R204 ;  /* 0x000000220820723c */ /* 0x000fe200000418cc */
[----:B------:R-:W3:Y:S07]  /*de80*/  LDSM.16.M88.4 R8, [R217+0x4000] ;  /* 0x00400000d908783b */ /* 0x000eee0000000200 */
[C---:B-1----:R-:W-:Y:S08]  /*de90*/  HMMA.16816.F32.BF16 R200, R4.reuse, R24, R200 ;  /* 0x0000001804c8723c */ /* 0x042ff000000418c8 */
[C---:B------:R-:W-:Y:S08]  /*dea0*/  HMMA.16816.F32.BF16 R204, R4.reuse, R26, R196 ;  /* 0x0000001a04cc723c */ /* 0x040ff000000418c4 */
[C---:B------:R-:W-:Y:S08]  /*deb0*/  HMMA.16816.F32.BF16 R208, R4.reuse, R28, R188 ;  /* 0x0000001c04d0723c */ /* 0x040ff000000418bc */
[C---:B------:R-:W-:Y:S08]  /*dec0*/  HMMA.16816.F32.BF16 R220, R4.reuse, R30, R176 ;  /* 0x0000001e04dc723c */ /* 0x040ff000000418b0 */
[C---:B------:R-:W-:Y:S08]  /*ded0*/  HMMA.16816.F32.BF16 R224, R4.reuse, R20, R136 ;  /* 0x0000001404e0723c */ /* 0x040ff00000041888 */
[C---:B------:R-:W-:Y:S08]  /*dee0*/  HMMA.16816.F32.BF16 R228, R4.reuse, R22, R64 ;  /* 0x0000001604e4723c */ /* 0x040ff00000041840 */
[C---:B----4-:R-:W-:Y:S08]  /*def0*/  HMMA.16816.F32.BF16 R232, R4.reuse, R16, R60 ;  /* 0x0000001004e8723c */ /* 0x050ff0000004183c */
[----:B------:R-:W-:Y:S08]  /*df00*/  HMMA.16816.F32.BF16 R236, R4, R18, R56 ;  /* 0x0000001204ec723c */ /* 0x000ff00000041838 */
[C---:B--2---:R-:W-:Y:S01]  /*df10*/  HMMA.16816.F32.BF16 R4, R12.reuse, R24, R52 ;  /* 0x000000180c04723c */ /* 0x044fe20000041834 */
[----:B------:R-:W1:Y:S07]  /*df20*/  LDSM.16.M88.4 R52, [R215+0x8800] ;  /* 0x00880000d734783b */ /* 0x000e6e0000000200 */
[C---:B------:R-:W-:Y:S08]  /*df30*/  HMMA.16816.F32.BF16 R136, R12.reuse, R26, R132 ;  /* 0x0000001a0c88723c */ /* 0x040ff00000041884 */
[----:B------:R-:W-:Y:S01]  /*df40*/  HMMA.16816.F32.BF16 R64, R12, R28, R48 ;  /* 0x0000001c0c40723c */ /* 0x000fe20000041830 */
[----:B------:R-:W-:Y:S07]  /*df50*/  LDSM.16.M88.4 R48, [R215+0x8c00] ;  /* 0x008c0000d730783b */ /* 0x000fee0000000200 */
[----:B---3--:R-:W-:Y:S01]  /*df60*/  HMMA.16816.F32.BF16 R132, R8, R44, R4 ;  /* 0x0000002c0884723c */ /* 0x008fe20000041804 */
[----:B------:R-:W2:Y:S01]  /*df70*/  LDSM.16.M88.4 R4, [R217+0x5000] ;  /* 0x00500000d904783b */ /* 0x000ea20000000200 */
[----:B------:R-:W-:-:S06]  /*df80*/  DEPBAR.LE SB0, 0x0 ;  /* 0x000080000000791a */ /* 0x000fcc0000000000 */
[C---:B------:R-:W-:Y:S08]  /*df90*/  HMMA.16816.F32.BF16 R60, R12.reuse, R30, R172 ;  /* 0x0000001e0c3c723c */ /* 0x040ff000000418ac */
[C---:B------:R-:W-:Y:S08]  /*dfa0*/  HMMA.16816.F32.BF16 R28, R12.reuse, R20, R180 ;  /* 0x000000140c1c723c */ /* 0x040ff000000418b4 */
[C---:B------:R-:W-:Y:S08]  /*dfb0*/  HMMA.16816.F32.BF16 R56, R12.reuse, R22, R184 ;  /* 0x000000160c38723c */ /* 0x040ff000000418b8 */
[----:B------:R-:W-:Y:S07]  /*dfc0*/  HMMA.16816.F32.BF16 R24, R12, R16, R192 ;  /* 0x000000100c18723c */ /* 0x000fee00000418c0 */
[C---:B------:R-:W-:Y:S01]  /*dfd0*/  IADD3 R17, R0.reuse, 0x9, RZ ;  /* 0x0000000900117810 */ /* 0x040fe20007ffe0ff */
[----:B------:R-:W-:Y:S01]  /*dfe0*/  HMMA.16816.F32.BF16 R136, R8, R46, R136 ;  /* 0x0000002e0888723c */ /* 0x000fe20000041888 */
[----:B------:R-:W-:-:S07]  /*dff0*/  IADD3 R16, R0, 0x10, RZ ;  /* 0x0000001000107810 */ /* 0x000fce0007ffe0ff */
[----:B------:R-:W-:Y:S01]  /*e000*/  HMMA.16816.F32.BF16 R20, R12, R18, R32 ;  /* 0x000000120c14723c */ /* 0x000fe20000041820 */
[----:B------:R-:W3:Y:S06]  /*e010*/  I2F R35, R0 ;  /* 0x0000000000237306 */ /* 0x000eec0000201400 */
[C---:B------:R-:W-:Y:S01]  /*e020*/  IADD3 R19, R0.reuse, 0x1, RZ ;  /* 0x0000000100137810 */ /* 0x040fe20007ffe0ff */
[----:B------:R-:W-:Y:S01]  /*e030*/  HMMA.16816.F32.BF16 R172, R8, R40, R64 ;  /* 0x0000002808ac723c */ /* 0x000fe20000041840 */
[----:B------:R-:W4:Y:S01]  /*e040*/  I2F R32, R17 ;  /* 0x0000001100207306 */ /* 0x000f220000201400 */
[----:B------:R-:W-:-:S02]  /*e050*/  IADD3 R18, R0, 0x8, RZ ;  /* 0x0000000800127810 */ /* 0x000fc40007ffe0ff */
[C---:B------:R-:W-:Y:S02]  /*e060*/  IADD3 R15, R0.reuse, 0x11, RZ ;  /* 0x00000011000f7810 */ /* 0x040fe40007ffe0ff */
[C---:B------:R-:W-:Y:S02]  /*e070*/  IADD3 R14, R0.reuse, 0x18, RZ ;  /* 0x00000018000e7810 */ /* 0x040fe40007ffe0ff */
[----:B-1----:R-:W-:Y:S01]  /*e080*/  HMMA.16816.F32.BF16 R184, R8, R52, R28 ;  /* 0x0000003408b8723c */ /* 0x002fe2000004181c */
[----:B------:R-:W1:Y:S01]  /*e090*/  I2F R34, R19 ;  /* 0x0000001300227306 */ /* 0x000e620000201400 */
[C---:B------:R-:W-:Y:S01]  /*e0a0*/  IADD3 R13, R0.reuse, 0x19, RZ ;  /* 0x00000019000d7810 */ /* 0x040fe20007ffe0ff */
[----:B---3--:R-:W-:Y:S01]  /*e0b0*/  FFMA.FTZ R64, R35, UR4, R134 ;  /* 0x0000000423407c23 */ /* 0x008fe20008010086 */
[----:B------:R-:W-:Y:S02]  /*e0c0*/  IADD3 R12, R0, 0x20, RZ ;  /* 0x00000020000c7810 */ /* 0x000fe40007ffe0ff */
[----:B------:R-:W-:-:S02]  /*e0d0*/  ISETP.GE.AND P5, PT, R19, R37, PT ;  /* 0x000000251300720c */ /* 0x000fc40003fa6270 */
[----:B------:R-:W-:Y:S01]  /*e0e0*/  HMMA.16816.F32.BF16 R188, R8, R42, R60 ;  /* 0x0000002a08bc723c */ /* 0x000fe2000004183c */
[----:B------:R-:W3:Y:S01]  /*e0f0*/  I2F R31, R16 ;  /* 0x00000010001f7306 */ /* 0x000ee20000201400 */
[----:B----4-:R-:W-:Y:S01]  /*e100*/  FFMA.FTZ R2, R32, UR4, R137 ;  /* 0x0000000420027c23 */ /* 0x010fe20008010089 */
[----:B------:R-:W-:-:S04]  /*e110*/  ISETP.GE.AND P6, PT, R18, R37, PT ;  /* 0x000000251200720c */ /* 0x000fc80003fc6270 */
[----:B------:R-:W-:Y:S01]  /*e120*/  FFMA.FTZ R61, R32, UR4, R139 ;  /* 0x00000004203d7c23 */ /* 0x000fe2000801008b */
[----:B--2---:R-:W-:Y:S01]  /*e130*/  HMMA.16816.F32.BF16 R196, R4, R44, R200 ;  /* 0x0000002c04c4723c */ /* 0x004fe200000418c8 */
[----:B------:R-:W2:Y:S01]  /*e140*/  I2F R33, R18 ;  /* 0x0000001200217306 */ /* 0x000ea20000201400 */
[----:B-1----:R-:W-:-:S06]  /*e150*/  FFMA.FTZ R63, R34, UR4, R135 ;  /* 0x00000004223f7c23 */ /* 0x002fcc0008010087 */
[----:B------:R-:W-:Y:S01]  /*e160*/  HMMA.16816.F32.BF16 R200, R4, R46, R204 ;  /* 0x0000002e04c8723c */ /* 0x000fe200000418cc */
[----:B------:R-:W1:Y:S01]  /*e170*/  I2F R30, R15 ;  /* 0x0000000f001e7306 */ /* 0x000e620000201400 */
[----:B---3--:R-:W-:-:S06]  /*e180*/  FFMA.FTZ R60, R31, UR4, R174 ;  /* 0x000000041f3c7c23 */ /* 0x008fcc00080100ae */
[----:B------:R-:W-:Y:S01]  /*e190*/  HMMA.16816.F32.BF16 R204, R4, R40, R208 ;  /* 0x0000002804cc723c */ /* 0x000fe200000418d0 */
[----:B------:R-:W3:Y:S01]  /*e1a0*/  I2F R29, R14 ;  /* 0x0000000e001d7306 */ /* 0x000ee20000201400 */
[----:B--2---:R-:W-:-:S05]  /*e1b0*/  FFMA.FTZ R62, R33, UR4, R138 ;  /* 0x00000004213e7c23 */ /* 0x004fca000801008a */
[----:B------:R-:W-:Y:S01]  /*e1c0*/  FFMA.FTZ R40, R35, UR4, R132 ;  /* 0x0000000423287c23 */ /* 0x000fe20008010084 */
[C---:B------:R-:W-:Y:S01]  /*e1d0*/  HMMA.16816.F32.BF16 R180, R8.reuse, R54, R56 ;  /* 0x0000003608b4723c */ /* 0x040fe20000041838 */
[----:B------:R-:W2:Y:S01]  /*e1e0*/  I2F R28, R13 ;  /* 0x0000000d001c7306 */ /* 0x000ea20000201400 */
[----:B------:R-:W-:Y:S02]  /*e1f0*/  FFMA.FTZ R41, R31, UR4, R172 ;  /* 0x000000041f297c23 */ /* 0x000fe400080100ac */
[----:B------:R-:W-:Y:S02]  /*e200*/  FSEL R137, R40, -INF , !P0 ;  /* 0xff80000028897808 */ /* 0x000fe40004000000 */
[-C--:B------:R-:W-:Y:S01]  /*e210*/  ISETP.GE.AND P0, PT, R17, R37.reuse, PT ;  /* 0x000000251100720c */ /* 0x080fe20003f06270 */
[----:B-1----:R-:W-:Y:S01]  /*e220*/  FFMA.FTZ R56, R30, UR4, R173 ;  /* 0x000000041e387c23 */ /* 0x002fe200080100ad */
[C---:B------:R-:W-:Y:S01]  /*e230*/  HMMA.16816.F32.BF16 R176, R8.reuse, R48, R24 ;  /* 0x0000003008b0723c */ /* 0x040fe20000041818 */
[----:B------:R-:W1:Y:S01]  /*e240*/  I2F R27, R12 ;  /* 0x0000000c001b7306 */ /* 0x000e620000201400 */
[----:B------:R-:W-:Y:S01]  /*e250*/  FSEL R172, R2, -INF , !P0 ;  /* 0xff80000002ac7808 */ /* 0x000fe20004000000 */
[C---:B---3--:R-:W-:Y:S01]  /*e260*/  FFMA.FTZ R47, R29.reuse, UR4, R188 ;  /* 0x000000041d2f7c23 */ /* 0x048fe200080100bc */
[----:B------:R-:W-:Y:S01]  /*e270*/  IADD3 R2, R0, 0x38, RZ ;  /* 0x0000003800027810 */ /* 0x000fe20007ffe0ff */
[----:B------:R-:W-:Y:S01]  /*e280*/  FFMA.FTZ R58, R29, UR4, R190 ;  /* 0x000000041d3a7c23 */ /* 0x000fe200080100be */
[----:B------:R-:W-:Y:S01]  /*e290*/  ISETP.GE.AND P0, PT, R14, R37, PT ;  /* 0x000000250e00720c */ /* 0x000fe20003f06270 */
[----:B------:R-:W-:Y:S01]  /*e2a0*/  FFMA.FTZ R59, R30, UR4, R175 ;  /* 0x000000041e3b7c23 */ /* 0x000fe200080100af */
[----:B------:R-:W-:Y:S01]  /*e2b0*/  HMMA.16816.F32.BF16 R192, R8, R50, R20 ;  /* 0x0000003208c0723c */ /* 0x000fe20000041814 */
[----:B------:R-:W3:Y:S01]  /*e2c0*/  I2F R22, R3 ;  /* 0x0000000300167306 */ /* 0x000ee20000201400 */
[----:B--2---:R-:W-:-:S02]  /*e2d0*/  FFMA.FTZ R46, R28, UR4, R189 ;  /* 0x000000041c2e7c23 */ /* 0x004fc400080100bd */
[----:B------:R-:W-:-:S03]  /*e2e0*/  FFMA.FTZ R57, R28, UR4, R191 ;  /* 0x000000041c397c23 */ /* 0x000fc600080100bf */
[----:B------:R-:W-:Y:S01]  /*e2f0*/  IADD3 R10, R0, 0x28, RZ ;  /* 0x00000028000a7810 */ /* 0x000fe20007ffe0ff */
[----:B------:R-:W-:Y:S01]  /*e300*/  FFMA.FTZ R21, R34, UR4, R133 ;  /* 0x0000000422157c23 */ /* 0x000fe20008010085 */
[C---:B------:R-:W-:Y:S01]  /*e310*/  IADD3 R9, R0.reuse, 0x29, RZ ;  /* 0x0000002900097810 */ /* 0x040fe20007ffe0ff */
[----:B------:R-:W-:Y:S01]  /*e320*/  FFMA.FTZ R20, R33, UR4, R136 ;  /* 0x0000000421147c23 */ /* 0x000fe20008010088 */
[----:B------:R-:W2:Y:S01]  /*e330*/  I2F R25, R10 ;  /* 0x0000000a00197306 */ /* 0x000ea20000201400 */
[----:B------:R-:W-:Y:S01]  /*e340*/  IADD3 R11, R0, 0x21, RZ ;  /* 0x00000021000b7810 */ /* 0x000fe20007ffe0ff */
[----:B-1----:R-:W-:Y:S01]  /*e350*/  FFMA.FTZ R45, R27, UR4, R184 ;  /* 0x000000041b2d7c23 */ /* 0x002fe200080100b8 */
[----:B------:R-:W-:Y:S01]  /*e360*/  FSEL R138, R21, -INF , !P5 ;  /* 0xff800000158a7808 */ /* 0x000fe20006800000 */
[----:B------:R-:W-:Y:S01]  /*e370*/  HMMA.16816.F32.BF16 R208, R4, R42, R220 ;  /* 0x0000002a04d0723c */ /* 0x000fe200000418dc */
[----:B------:R-:W-:Y:S01]  /*e380*/  FSEL R139, R20, -INF , !P6 ;  /* 0xff800000148b7808 */ /* 0x000fe20007000000 */
[----:B---3--:R-:W-:Y:S01]  /*e390*/  FFMA.FTZ R65, R22, UR4, R177 ;  /* 0x0000000416417c23 */ /* 0x008fe200080100b1 */
[-C--:B------:R-:W-:Y:S01]  /*e3a0*/  ISETP.GE.AND P5, PT, R16, R37.reuse, PT ;  /* 0x000000251000720c */ /* 0x080fe20003fa6270 */
[----:B------:R-:W1:Y:S01]  /*e3b0*/  I2F R24, R9 ;  /* 0x0000000900187306 */ /* 0x000e620000201400 */
[----:B------:R-:W-:Y:S01]  /*e3c0*/  ISETP.GE.AND P6, PT, R15, R37, PT ;  /* 0x000000250f00720c */ /* 0x000fe20003fc6270 */
[----:B------:R-:W-:Y:S01]  /*e3d0*/  FFMA.FTZ R132, R27, UR4, R186 ;  /* 0x000000041b847c23 */ /* 0x000fe200080100ba */
[----:B------:R-:W-:Y:S01]  /*e3e0*/  IADD3 R8, R0, 0x30, RZ ;  /* 0x0000003000087810 */ /* 0x000fe20007ffe0ff */
[----:B------:R-:W-:Y:S01]  /*e3f0*/  FFMA.FTZ R135, R22, UR4, R179 ;  /* 0x0000000416877c23 */ /* 0x000fe200080100b3 */
[----:B------:R-:W-:-:S02]  /*e400*/  FSEL R189, R41, -INF , !P5 ;  /* 0xff80000029bd7808 */ /* 0x000fc40006800000 */
[----:B------:R-:W-:Y:S01]  /*e410*/  FSEL R188, R56, -INF , !P6 ;  /* 0xff80000038bc7808 */ /* 0x000fe20007000000 */
[----:B------:R-:W3:Y:S01]  /*e420*/  I2F R21, R2 ;  /* 0x0000000200157306 */ /* 0x000ee20000201400 */
[-C--:B------:R-:W-:Y:S01]  /*e430*/  ISETP.GE.AND P5, PT, R13, R37.reuse, PT ;  /* 0x000000250d00720c */ /* 0x080fe20003fa6270 */
[C---:B--2---:R-:W-:Y:S01]  /*e440*/  FFMA.FTZ R43, R25.reuse, UR4, R180 ;  /* 0x00000004192b7c23 */ /* 0x044fe200080100b4 */
[-C--:B------:R-:W-:Y:S01]  /*e450*/  ISETP.GE.AND P6, PT, R12, R37.reuse, PT ;  /* 0x000000250c00720c */ /* 0x080fe20003fc6270 */
[----:B------:R-:W-:Y:S01]  /*e460*/  FFMA.FTZ R134, R25, UR4, R182 ;  /* 0x0000000419867c23 */ /* 0x000fe200080100b6 */
[----:B------:R-:W-:Y:S02]  /*e470*/  FSEL R190, R46, -INF , !P5 ;  /* 0xff8000002ebe7808 */ /* 0x000fe40006800000 */
[----:B------:R-:W-:Y:S01]  /*e480*/  FSEL R221, R45, -INF , !P6 ;  /* 0xff8000002ddd7808 */ /* 0x000fe20007000000 */
[----:B------:R-:W2:Y:S01]  /*e490*/  I2F R26, R11 ;  /* 0x0000000b001a7306 */ /* 0x000ea20000201400 */
[----:B-1----:R-:W-:Y:S01]  /*e4a0*/  FFMA.FTZ R42, R24, UR4, R181 ;  /* 0x00000004182a7c23 */ /* 0x002fe200080100b5 */
[-C--:B------:R-:W-:Y:S01]  /*e4b0*/  ISETP.GE.AND P5, PT, R10, R37.reuse, PT ;  /* 0x000000250a00720c */ /* 0x080fe20003fa6270 */
[----:B------:R-:W-:Y:S01]  /*e4c0*/  FFMA.FTZ R133, R24, UR4, R183 ;  /* 0x0000000418857c23 */ /* 0x000fe200080100b7 */
[----:B------:R-:W-:-:S02]  /*e4d0*/  ISETP.GE.AND P6, PT, R9, R37, PT ;  /* 0x000000250900720c */ /* 0x000fc40003fc6270 */
[----:B------:R-:W-:Y:S02]  /*e4e0*/  FSEL R240, R43, -INF , !P5 ;  /* 0xff8000002bf07808 */ /* 0x000fe40006800000 */
[----:B------:R-:W1:Y:S01]  /*e4f0*/  I2F R23, R8 ;  /* 0x0000000800177306 */ /* 0x000e620000201400 */
[----:B------:R-:W-:Y:S01]  /*e500*/  FSEL R241, R42, -INF , !P6 ;  /* 0xff8000002af17808 */ /* 0x000fe20007000000 */
[----:B---3--:R-:W-:Y:S01]  /*e510*/  FFMA.FTZ R20, R21, UR4, R192 ;  /* 0x0000000415147c23 */ /* 0x008fe200080100c0 */
[-C--:B------:R-:W-:Y:S01]  /*e520*/  ISETP.GE.AND P5, PT, R3, R37.reuse, PT ;  /* 0x000000250300720c */ /* 0x080fe20003fa6270 */
[----:B------:R-:W-:Y:S01]  /*e530*/  FFMA.FTZ R40, R21, UR4, R194 ;  /* 0x0000000415287c23 */ /* 0x000fe200080100c2 */
[----:B------:R-:W-:Y:S01]  /*e540*/  BAR.SYNC.DEFER_BLOCKING 0x0 ;  /* 0x0000000000007b1d */ /* 0x000fe20000010000 */
[----:B------:R-:W-:Y:S01]  /*e550*/  ISETP.GE.AND P6, PT, R2, R37, PT ;  /* 0x000000250200720c */ /* 0x000fe20003fc6270 */
[C---:B--2---:R-:W-:Y:S01]  /*e560*/  FFMA.FTZ R67, R26.reuse, UR4, R187 ;  /* 0x000000041a437c23 */ /* 0x044fe200080100bb */
[----:B------:R-:W-:Y:S01]  /*e570*/  FSEL R187, R47, -INF , !P0 ;  /* 0xff8000002fbb7808 */ /* 0x000fe20004000000 */
[----:B------:R-:W-:Y:S01]  /*e580*/  FFMA.FTZ R44, R26, UR4, R185 ;  /* 0x000000041a2c7c23 */ /* 0x000fe200080100b9 */
[----:B------:R-:W-:-:S02]  /*e590*/  FSEL R181, R65, -INF , !P5 ;  /* 0xff80000041b57808 */ /* 0x000fc40006800000 */
[----:B------:R-:W-:Y:S02]  /*e5a0*/  FSEL R180, R20, -INF , !P6 ;  /* 0xff80000014b47808 */ /* 0x000fe40007000000 */
[----:B------:R-:W-:Y:S01]  /*e5b0*/  FSEL R56, R64, -INF , !P1 ;  /* 0xff80000040387808 */ /* 0x000fe20004800000 */
[----:B-1----:R-:W-:Y:S01]  /*e5c0*/  FFMA.FTZ R66, R23, UR4, R176 ;  /* 0x0000000417427c23 */ /* 0x002fe200080100b0 */
[----:B------:R-:W-:Y:S01]  /*e5d0*/  ISETP.GE.AND P0, PT, R11, R37, PT ;  /* 0x000000250b00720c */ /* 0x000fe20003f06270 */
[----:B------:R-:W-:Y:S01]  /*e5e0*/  FFMA.FTZ R136, R23, UR4, R178 ;  /* 0x0000000417887c23 */ /* 0x000fe200080100b2 */
[-C--:B------:R-:W-:Y:S02]  /*e5f0*/  ISETP.GE.AND P5, PT, R19, R36.reuse, PT ;  /* 0x000000241300720c */ /* 0x080fe40003fa6270 */
[-C--:B------:R-:W-:Y:S02]  /*e600*/  ISETP.GE.AND P6, PT, R18, R36.reuse, PT ;  /* 0x000000241200720c */ /* 0x080fe40003fc6270 */
[----:B------:R-:W-:-:S02]  /*e610*/  ISETP.GE.AND P1, PT, R17, R36, PT ;  /* 0x000000241100720c */ /* 0x000fc40003f26270 */
[----:B------:R-:W-:Y:S02]  /*e620*/  FSEL R223, R44, -INF , !P0 ;  /* 0xff8000002cdf7808 */ /* 0x000fe40004000000 */
[----:B------:R-:W-:Y:S02]  /*e630*/  FSEL R63, R63, -INF , !P5 ;  /* 0xff8000003f3f7808 */ /* 0x000fe40006800000 */
[----:B------:R-:W-:Y:S02]  /*e640*/  FSEL R62, R62, -INF , !P6 ;  /* 0xff8000003e3e7808 */ /* 0x000fe40007000000 */
[----:B------:R-:W-:Y:S02]  /*e650*/  FSEL R61, R61, -INF , !P1 ;  /* 0xff8000003d3d7808 */ /* 0x000fe40004800000 */
[----:B------:R-:W-:Y:S02]  /*e660*/  ISETP.GE.AND P0, PT, R8, R37, PT ;  /* 0x000000250800720c */ /* 0x000fe40003f06270 */
[----:B------:R-:W-:-:S02]  /*e670*/  ISETP.GE.AND P5, PT, R16, R36, PT ;  /* 0x000000241000720c */ /* 0x000fc40003fa6270 */
[-C--:B------:R-:W-:Y:S02]  /*e680*/  ISETP.GE.AND P6, PT, R15, R36.reuse, PT ;  /* 0x000000240f00720c */ /* 0x080fe40003fc6270 */
[----:B------:R-:W-:Y:S02]  /*e690*/  ISETP.GE.AND P1, PT, R14, R36, PT ;  /* 0x000000240e00720c */ /* 0x000fe40003f26270 */
[----:B------:R-:W-:Y:S02]  /*e6a0*/  FSEL R66, R66, -INF , !P0 ;  /* 0xff80000042427808 */ /* 0x000fe40004000000 */
[----:B------:R-:W-:Y:S02]  /*e6b0*/  FSEL R192, R60, -INF , !P5 ;  /* 0xff8000003cc07808 */ /* 0x000fe40006800000 */
[----:B------:R-:W-:Y:S02]  /*e6c0*/  FSEL R219, R59, -INF , !P6 ;  /* 0xff8000003bdb7808 */ /* 0x000fe40007000000 */
[----:B------:R-:W-:-:S02]  /*e6d0*/  FSEL R185, R58, -INF , !P1 ;  /* 0xff8000003ab97808 */ /* 0x000fc40004800000 */
[C---:B------:R-:W-:Y:S02]  /*e6e0*/  ISETP.GE.AND P0, PT, R0.reuse, R39, PT ;  /* 0x000000270000720c */ /* 0x040fe40003f06270 */
[----:B------:R-:W-:Y:S02]  /*e6f0*/  ISETP.GE.AND P5, PT, R13, R36, PT ;  /* 0x000000240d00720c */ /* 0x000fe40003fa6270 */
[----:B------:R-:W-:Y:S02]  /*e700*/  ISETP.GE.AND P6, PT, R0, R38, PT ;  /* 0x000000260000720c */ /* 0x000fe40003fc6270 */
[----:B------:R-:W-:Y:S02]  /*e710*/  ISETP.GE.AND P1, PT, R12, R36, PT ;  /* 0x000000240c00720c */ /* 0x000fe40003f26270 */
[----:B------:R-:W-:Y:S02]  /*e720*/  IADD3 R0, R0, 0x39, RZ ;  /* 0x0000003900007810 */ /* 0x000fe40007ffe0ff */
[----:B------:R-:W-:-:S02]  /*e730*/  FSEL R186, R57, -INF , !P5 ;  /* 0xff80000039ba7808 */ /* 0x000fc40006800000 */
[----:B------:R-:W-:Y:S01]  /*e740*/  FSEL R242, R132, -INF , !P1 ;  /* 0xff80000084f27808 */ /* 0x000fe20004800000 */
[----:B------:R-:W1:Y:S01]  /*e750*/  I2F R20, R0 ;  /* 0x0000000000147306 */ /* 0x000e620000201400 */
[-C--:B------:R-:W-:Y:S02]  /*e760*/  ISETP.GE.AND P5, PT, R11, R36.reuse, PT ;  /* 0x000000240b00720c */ /* 0x080fe40003fa6270 */
[-C--:B------:R-:W-:Y:S02]  /*e770*/  ISETP.GE.AND P1, PT, R10, R36.reuse, PT ;  /* 0x000000240a00720c */ /* 0x080fe40003f26270 */
[----:B------:R-:W-:Y:S02]  /*e780*/  FSEL R243, R67, -INF , !P5 ;  /* 0xff80000043f37808 */ /* 0x000fe40006800000 */
[----:B------:R-:W-:Y:S02]  /*e790*/  FSEL R220, R134, -INF , !P1 ;  /* 0xff80000086dc7808 */ /* 0x000fe40004800000 */
[----:B------:R-:W-:-:S02]  /*e7a0*/  ISETP.GE.AND P5, PT, R9, R36, PT ;  /* 0x000000240900720c */ /* 0x000fc40003fa6270 */
[-C--:B------:R-:W-:Y:S02]  /*e7b0*/  ISETP.GE.AND P1, PT, R8, R36.reuse, PT ;  /* 0x000000240800720c */ /* 0x080fe40003f26270 */
[----:B------:R-:W-:Y:S02]  /*e7c0*/  FSEL R222, R133, -INF , !P5 ;  /* 0xff80000085de7808 */ /* 0x000fe40006800000 */
[----:B------:R-:W-:Y:S02]  /*e7d0*/  FSEL R251, R136, -INF , !P1 ;  /* 0xff80000088fb7808 */ /* 0x000fe40004800000 */
[-C--:B------:R-:W-:Y:S02]  /*e7e0*/  ISETP.GE.AND P5, PT, R3, R36.reuse, PT ;  /* 0x000000240300720c */ /* 0x080fe40003fa6270 */
[----:B------:R-:W-:Y:S02]  /*e7f0*/  ISETP.GE.AND P1, PT, R2, R36, PT ;  /* 0x000000240200720c */ /* 0x000fe40003f26270 */
[----:B------:R-:W-:-:S02]  /*e800*/  FSEL R60, R135, -INF , !P5 ;  /* 0xff800000873c7808 */ /* 0x000fc40006800000 */
[----:B------:R-:W-:Y:S01]  /*e810*/  FSEL R58, R40, -INF , !P1 ;  /* 0xff800000283a7808 */ /* 0x000fe20004800000 */
[C---:B------:R-:W-:Y:S01]  /*e820*/  FFMA.FTZ R40, R35.reuse, UR4, R196 ;  /* 0x0000000423287c23 */ /* 0x040fe200080100c4 */
[----:B------:R-:W-:Y:S01]  /*e830*/  ISETP.GE.AND P5, PT, R0, R37, PT ;  /* 0x000000250000720c */ /* 0x000fe20003fa6270 */
[----:B-1----:R-:W-:Y:S01]  /*e840*/  FFMA.FTZ R37, R20, UR4, R193 ;  /* 0x0000000414257c23 */ /* 0x002fe200080100c1 */
[----:B------:R-:W-:Y:S01]  /*e850*/  ISETP.GE.AND P1, PT, R0, R36, PT ;  /* 0x000000240000720c */ /* 0x000fe20003f26270 */
[----:B------:R-:W-:Y:S02]  /*e860*/  FFMA.FTZ R36, R20, UR4, R195 ;  /* 0x0000000414247c23 */ /* 0x000fe400080100c3 */
[----:B------:R-:W-:Y:S01]  /*e870*/  FFMA.FTZ R35, R35, UR4, R198 ;  /* 0x0000000423237c23 */ /* 0x000fe200080100c6 */
[----:B------:R-:W-:Y:S02]  /*e880*/  FSEL R249, R37, -INF , !P5 ;  /* 0xff80000025f97808 */ /* 0x000fe40006800000 */
[----:B------:R-:W-:-:S02]  /*e890*/  FSEL R250, R36, -INF , !P1 ;  /* 0xff80000024fa7808 */ /* 0x000fc40004800000 */
[CC--:B------:R-:W-:Y:S02]  /*e8a0*/  ISETP.GE.AND P5, PT, R19.reuse, R39.reuse, PT ;  /* 0x000000271300720c */ /* 0x0c0fe40003fa6270 */
[-C--:B------:R-:W-:Y:S01]  /*e8b0*/  ISETP.GE.AND P1, PT, R19, R38.reuse, PT ;  /* 0x000000261300720c */ /* 0x080fe20003f26270 */
[----:B------:R-:W-:Y:S01]  /*e8c0*/  FFMA.FTZ R19, R34, UR4, R199 ;  /* 0x0000000422137c23 */ /* 0x000fe200080100c7 */
[----:B------:R-:W-:Y:S02]  /*e8d0*/  FSEL R36, R40, -INF , !P0 ;  /* 0xff80000028247808 */ /* 0x000fe40004000000 */
[----:B------:R-:W-:Y:S01]  /*e8e0*/  FSEL R37, R35, -INF , !P6 ;  /* 0xff80000023257808 */ /* 0x000fe20007000000 */
[----:B------:R-:W-:Y:S01]  /*e8f0*/  FFMA.FTZ R35, R34, UR4, R197 ;  /* 0x0000000422237c23 */ /* 0x000fe200080100c5 */
[C---:B------:R-:W-:Y:S01]  /*e900*/  ISETP.GE.AND P0, PT, R18.reuse, R39, PT ;  /* 0x000000271200720c */ /* 0x040fe20003f06270 */
[C---:B------:R-:W-:Y:S01]  /*e910*/  FFMA.FTZ R34, R33.reuse, UR4, R200 ;  /* 0x0000000421227c23 */ /* 0x040fe200080100c8 */
[----:B------:R-:W-:Y:S01]  /*e920*/  ISETP.GE.AND P6, PT, R18, R38, PT ;  /* 0x000000261200720c */ /* 0x000fe20003fc6270 */
[----:B------:R-:W-:Y:S01]  /*e930*/  FFMA.FTZ R18, R33, UR4, R202 ;  /* 0x0000000421127c23 */ /* 0x000fe200080100ca */
[----:B------:R-:W-:Y:S01]  /*e940*/  HMMA.16816.F32.BF16 R40, R4, R52, R224 ;  /* 0x000000340428723c */ /* 0x000fe200000418e0 */
[----:B------:R-:W-:-:S02]  /*e950*/  FSEL R35, R35, -INF , !P5 ;  /* 0xff80000023237808 */ /* 0x000fc40006800000 */
[----:B------:R-:W-:Y:S01]  /*e960*/  FSEL R33, R19, -INF , !P1 ;  /* 0xff80000013217808 */ /* 0x000fe20004800000 */
[----:B------:R-:W-:Y:S01]  /*e970*/  FFMA.FTZ R19, R32, UR4, R201 ;  /* 0x0000000420137c23 */ /* 0x000fe200080100c9 */
[----:B------:R-:W-:Y:S02]  /*e980*/  FSEL R34, R34, -INF , !P0 ;  /* 0xff80000022227808 */ /* 0x000fe40004000000 */
[----:B------:R-:W-:Y:S01]  /*e990*/  FSEL R57, R18, -INF , !P6 ;  /* 0xff80000012397808 */ /* 0x000fe20007000000 */
[----:B------:R-:W-:Y:S01]  /*e9a0*/  FFMA.FTZ R18, R31, UR4, R204 ;  /* 0x000000041f127c23 */ /* 0x000fe200080100cc */
[CC--:B------:R-:W-:Y:S01]  /*e9b0*/  ISETP.GE.AND P5, PT, R17.reuse, R39.reuse, PT ;  /* 0x000000271100720c */ /* 0x0c0fe20003fa6270 */
[----:B------:R-:W-:Y:S01]  /*e9c0*/  HMMA.16816.F32.BF16 R52, R4, R54, R228 ;  /* 0x000000360434723c */ /* 0x000fe200000418e4 */
[----:B------:R-:W-:Y:S01]  /*e9d0*/  ISETP.GE.AND P1, PT, R17, R38, PT ;  /* 0x000000261100720c */ /* 0x000fe20003f26270 */
[----:B------:R-:W-:Y:S01]  /*e9e0*/  FFMA.FTZ R17, R32, UR4, R203 ;  /* 0x0000000420117c23 */ /* 0x000fe200080100cb */
[----:B------:R-:W-:-:S02]  /*e9f0*/  ISETP.GE.AND P0, PT, R16, R39, PT ;  /* 0x000000271000720c */ /* 0x000fc40003f06270 */
[----:B------:R-:W-:Y:S01]  /*ea00*/  ISETP.GE.AND P6, PT, R16, R38, PT ;  /* 0x000000261000720c */ /* 0x000fe20003fc6270 */
[----:B------:R-:W-:Y:S01]  /*ea10*/  FFMA.FTZ R16, R31, UR4, R206 ;  /* 0x000000041f107c23 */ /* 0x000fe200080100ce */
[----:B------:R-:W-:Y:S01]  /*ea20*/  FSEL R32, R17, -INF , !P1 ;  /* 0xff80000011207808 */ /* 0x000fe20004800000 */
[----:B------:R-:W-:Y:S01]  /*ea30*/  FFMA.FTZ R17, R30, UR4, R205 ;  /* 0x000000041e117c23 */ /* 0x000fe200080100cd */
[----:B------:R-:W-:Y:S02]  /*ea40*/  FSEL R31, R19, -INF , !P5 ;  /* 0xff800000131f7808 */ /* 0x000fe40006800000 */
[----:B------:R-:W-:Y:S01]  /*ea50*/  FSEL R177, R16, -INF , !P6 ;  /* 0xff80000010b17808 */ /* 0x000fe20007000000 */
[----:B------:R-:W-:Y:S01]  /*ea60*/  FFMA.FTZ R16, R29, UR4, R208 ;  /* 0x000000041d107c23 */ /* 0x000fe200080100d0 */
[----:B------:R-:W-:Y:S02]  /*ea70*/  FSEL R174, R18, -INF , !P0 ;  /* 0xff80000012ae7808 */ /* 0x000fe40004000000 */
[----:B------:R-:W-:-:S02]  /*ea80*/  ISETP.GE.AND P5, PT, R15, R39, PT ;  /* 0x000000270f00720c */ /* 0x000fc40003fa6270 */
[-C--:B------:R-:W-:Y:S02]  /*ea90*/  ISETP.GE.AND P0, PT, R14, R39.reuse, PT ;  /* 0x000000270e00720c */ /* 0x080fe40003f06270 */
[-C--:B------:R-:W-:Y:S01]  /*eaa0*/  ISETP.GE.AND P1, PT, R15, R38.reuse, PT ;  /* 0x000000260f00720c */ /* 0x080fe20003f26270 */
[----:B------:R-:W-:Y:S01]  /*eab0*/  FFMA.FTZ R15, R30, UR4, R207 ;  /* 0x000000041e0f7c23 */ /* 0x000fe200080100cf */
[----:B------:R-:W-:Y:S01]  /*eac0*/  ISETP.GE.AND P6, PT, R14, R38, PT ;  /* 0x000000260e00720c */ /* 0x000fe20003fc6270 */
[----:B------:R-:W-:Y:S01]  /*ead0*/  FFMA.FTZ R14, R29, UR4, R210 ;  /* 0x000000041d0e7c23 */ /* 0x000fe200080100d2 */
[----:B------:R-:W-:Y:S02]  /*eae0*/  FSEL R133, R17, -INF , !P5 ;  /* 0xff80000011857808 */ /* 0x000fe40006800000 */
[----:B------:R-:W-:Y:S02]  /*eaf0*/  FSEL R173, R16, -INF , !P0 ;  /* 0xff80000010ad7808 */ /* 0x000fe40004000000 */
[----:B------:R-:W-:Y:S01]  /*eb00*/  HMMA.16816.F32.BF16 R16, R4, R48, R232 ;  /* 0x000000300410723c */ /* 0x000fe200000418e8 */
[----:B------:R-:W-:Y:S01]  /*eb10*/  FSEL R178, R15, -INF , !P1 ;  /* 0xff8000000fb27808 */ /* 0x000fe20004800000 */
[----:B------:R-:W-:Y:S01]  /*eb20*/  FFMA.FTZ R15, R28, UR4, R209 ;  /* 0x000000041c0f7c23 */ /* 0x000fe200080100d1 */
[----:B------:R-:W-:Y:S01]  /*eb30*/  FSEL R176, R14, -INF , !P6 ;  /* 0xff8000000eb07808 */ /* 0x000fe20007000000 */
[----:B------:R-:W-:Y:S01]  /*eb40*/  FFMA.FTZ R14, R27, UR4, R40 ;  /* 0x000000041b0e7c23 */ /* 0x000fe20008010028 */
[----:B------:R-:W-:-:S02]  /*eb50*/  ISETP.GE.AND P5, PT, R13, R39, PT ;  /* 0x000000270d00720c */ /* 0x000fc40003fa6270 */
[-C--:B------:R-:W-:Y:S01]  /*eb60*/  ISETP.GE.AND P1, PT, R13, R38.reuse, PT ;  /* 0x000000260d00720c */ /* 0x080fe20003f26270 */
[----:B------:R-:W-:Y:S01]  /*eb70*/  FFMA.FTZ R13, R28, UR4, R211 ;  /* 0x000000041c0d7c23 */ /* 0x000fe200080100d3 */
[CC--:B------:R-:W-:Y:S01]  /*eb80*/  ISETP.GE.AND P0, PT, R12.reuse, R39.reuse, PT ;  /* 0x000000270c00720c */ /* 0x0c0fe20003f06270 */
[----:B------:R-:W-:Y:S01]  /*eb90*/  HMMA.16816.F32.BF16 R48, R4, R50, R236 ;  /* 0x000000320430723c */ /* 0x000fe200000418ec */
[----:B------:R-:W-:Y:S01]  /*eba0*/  ISETP.GE.AND P6, PT, R12, R38, PT ;  /* 0x000000260c00720c */ /* 0x000fe20003fc6270 */
[----:B------:R-:W-:Y:S01]  /*ebb0*/  FFMA.FTZ R12, R27, UR4, R42 ;  /* 0x000000041b0c7c23 */ /* 0x000fe2000801002a */
[----:B------:R-:W-:Y:S02]  /*ebc0*/  FSEL R132, R15, -INF , !P5 ;  /* 0xff8000000f847808 */ /* 0x000fe40006800000 */
[----:B------:R-:W-:Y:S02]  /*ebd0*/  FSEL R175, R13, -INF , !P1 ;  /* 0xff8000000daf7808 */ /* 0x000fe40004800000 */
        /* <DEDUP_REMOVED lines=8> */
[----:B------:R-:W-:Y:S01]  /*ec60*/  FFMA.FTZ R4, R23, UR4, R18 ;  /* 0x0000000417047c23 */ /* 0x000fe20008010012 */
[----:B------:R-:W-:Y:S01]  /*ec70*/  ISETP.GE.AND P6, PT, R10, R38, PT ;  /* 0x000000260a00720c */ /* 0x000fe20003fc6270 */
[----:B------:R-:W-:Y:S01]  /*ec80*/  FFMA.FTZ R10, R26, UR4, R43 ;  /* 0x000000041a0a7c23 */ /* 0x000fe2000801002b */
[----:B------:R-:W-:Y:S01]  /*ec90*/  FSEL R184, R11, -INF , !P5 ;  /* 0xff8000000bb87808 */ /* 0x000fe20006800000 */
[----:B------:R-:W-:Y:S01]  /*eca0*/  FFMA.FTZ R11, R25, UR4, R52 ;  /* 0x00000004190b7c23 */ /* 0x000fe20008010034 */
[----:B------:R-:W-:Y:S01]  /*ecb0*/  ISETP.GE.AND P5, PT, R9, R39, PT ;  /* 0x000000270900720c */ /* 0x000fe20003fa6270 */
[----:B------:R-:W-:Y:S01]  /*ecc0*/  FFMA.FTZ R6, R23, UR4, R16 ;  /* 0x0000000417067c23 */ /* 0x000fe20008010010 */
[----:B------:R-:W-:-:S02]  /*ecd0*/  FSEL R195, R10, -INF , !P1 ;  /* 0xff8000000ac37808 */ /* 0x000fc40004800000 */
[-C--:B------:R-:W-:Y:S01]  /*ece0*/  ISETP.GE.AND P1, PT, R9, R38.reuse, PT ;  /* 0x000000260900720c */ /* 0x080fe20003f26270 */
[----:B------:R-:W-:Y:S01]  /*ecf0*/  FFMA.FTZ R9, R25, UR4, R54 ;  /* 0x0000000419097c23 */ /* 0x000fe20008010036 */
[----:B------:R-:W-:Y:S02]  /*ed00*/  FSEL R182, R11, -INF , !P0 ;  /* 0xff8000000bb67808 */ /* 0x000fe40004000000 */
[----:B------:R-:W-:Y:S02]  /*ed10*/  FSEL R179, R7, -INF , !P5 ;  /* 0xff80000007b37808 */ /* 0x000fe40006800000 */
[----:B------:R-:W-:Y:S02]  /*ed20*/  FSEL R191, R9, -INF , !P6 ;  /* 0xff80000009bf7808 */ /* 0x000fe40007000000 */
[C---:B------:R-:W-:Y:S02]  /*ed30*/  ISETP.GE.AND P6, PT, R8.reuse, R38, PT ;  /* 0x000000260800720c */ /* 0x040fe40003fc6270 */
[----:B------:R-:W-:-:S02]  /*ed40*/  ISETP.GE.AND P0, PT, R8, R39, PT ;  /* 0x000000270800720c */ /* 0x000fc40003f06270 */
[----:B------:R-:W-:Y:S01]  /*ed50*/  FSEL R202, R4, -INF , !P6 ;  /* 0xff80000004ca7808 */ /* 0x000fe20007000000 */
[----:B------:R-:W-:Y:S01]  /*ed60*/  FFMA.FTZ R4, R22, UR4, R17 ;  /* 0x0000000416047c23 */ /* 0x000fe20008010011 */
[-C--:B------:R-:W-:Y:S02]  /*ed70*/  ISETP.GE.AND P5, PT, R3, R39.reuse, PT ;  /* 0x000000270300720c */ /* 0x080fe40003fa6270 */
[----:B------:R-:W-:Y:S02]  /*ed80*/  FSEL R199, R6, -INF , !P0 ;  /* 0xff80000006c77808 */ /* 0x000fe40004000000 */
[----:B------:R-:W-:Y:S02]  /*ed90*/  FSEL R198, R4, -INF , !P5 ;  /* 0xff80000004c67808 */ /* 0x000fe40006800000 */
[C---:B------:R-:W-:Y:S02]  /*eda0*/  ISETP.GE.AND P0, PT, R2.reuse, R39, PT ;  /* 0x000000270200720c */ /* 0x040fe40003f06270 */
[-C--:B------:R-:W-:Y:S01]  /*edb0*/  ISETP.GE.AND P5, PT, R2, R38.reuse, PT ;  /* 0x000000260200720c */ /* 0x080fe20003fa6270 */
[----:B------:R-:W-:Y:S01]  /*edc0*/  FFMA.FTZ R2, R21, UR4, R48 ;  /* 0x0000000415027c23 */ /* 0x000fe20008010030 */
[----:B------:R-:W-:Y:S01]  /*edd0*/  FSEL R194, R5, -INF , !P1 ;  /* 0xff80000005c27808 */ /* 0x000fe20004800000 */
[----:B------:R-:W-:Y:S01]  /*ede0*/  FFMA.FTZ R21, R21, UR4, R50 ;  /* 0x0000000415157c23 */ /* 0x000fe20008010032 */
[----:B------:R-:W-:Y:S01]  /*edf0*/  ISETP.GE.AND P1, PT, R3, R38, PT ;  /* 0x000000260300720c */ /* 0x000fe20003f26270 */
[----:B------:R-:W-:Y:S01]  /*ee00*/  FFMA.FTZ R3, R22, UR4, R19 ;  /* 0x0000000416037c23 */ /* 0x000fe20008010013 */
[----:B------:R-:W-:-:S02]  /*ee10*/  FSEL R196, R2, -INF , !P0 ;  /* 0xff80000002c47808 */ /* 0x000fc40004000000 */
[----:B------:R-:W-:Y:S02]  /*ee20*/  PLOP3.LUT P0, PT, PT, PT, UP0, 0x80, 0x0 ;  /* 0x000000000000781c */ /* 0x000fe40003f0f008 */
[----:B------:R-:W-:Y:S02]  /*ee30*/  FSEL R200, R3, -INF , !P1 ;  /* 0xff80000003c87808 */ /* 0x000fe40004800000 */
[C---:B------:R-:W-:Y:S02]  /*ee40*/  ISETP.GE.AND P6, PT, R0.reuse, R39, PT ;  /* 0x000000270000720c */ /* 0x040fe40003fc6270 */
[----:B------:R-:W-:Y:S01]  /*ee50*/  ISETP.GE.AND P1, PT, R0, R38, PT ;  /* 0x000000260000720c */ /* 0x000fe20003f26270 */
[C---:B------:R-:W-:Y:S01]  /*ee60*/  FFMA.FTZ R0, R20.reuse, UR4, R49 ;  /* 0x0000000414007c23 */ /* 0x040fe20008010031 */
[----:B------:R-:W-:Y:S01]  /*ee70*/  FSEL R201, R21, -INF , !P5 ;  /* 0xff80000015c97808 */ /* 0x000fe20006800000 */
[----:B------:R-:W-:-:S03]  /*ee80*/  FFMA.FTZ R20, R20, UR4, R51 ;  /* 0x0000000414147c23 */ /* 0x000fc60008010033 */
[----:B------:R-:W-:Y:S02]  /*ee90*/  FSEL R197, R0, -INF , !P6 ;  /* 0xff80000000c57808 */ /* 0x000fe40007000000 */
[----:B------:R-:W-:Y:S01]  /*eea0*/  FSEL R203, R20, -INF , !P1 ;  /* 0xff80000014cb7808 */ /* 0x000fe20004800000 */
[----:B------:R-:W-:Y:S05]  /*eeb0*/  @!P0 BRA `(.L_x_423) ;  /* 0x0000040000008947 */ /* 0x000fea0003800000 */
        /* <DEDUP_REMOVED lines=17> */
[----:B------:R-:W-:Y:S02]  /*efd0*/  @!P4 LEA R12, P1, R0, c[0x0][0x168], 0x1 ;  /* 0x00005a00000cca11 */ /* 0x000fe400078208ff */
[----:B---3--:R-:W-:Y:S02]  /*efe0*/  LEA.HI.X R3, R2, R47, R3, 0x6, P5 ;  /* 0x0000002f02037211 */ /* 0x008fe400028f3403 */
        /* <DEDUP_REMOVED lines=43> */
.L_x_425:
[----:B------:R-:W-:Y:S05]  /*f2a0*/  BSYNC B0 ;  /* 0x0000000000007941 */ /* 0x000fea0003800000 */
.L_x_424:
[----:B------:R-:W0:Y:S02]  /*f2b0*/  LDGDEPBAR ;  /* 0x00000000000079af */ /* 0x000e240000000000 */
.L_x_423:
[----:B-1----:R-:W2:Y:S01]  /*f2c0*/  LDL.LU R9, [R1+0x14] ;  /* 0x0000140001097983 */ /* 0x002ea20000300800 */
[----:B------:R-:W-:Y:S02]  /*f2d0*/  IMAD.MOV.U32 R28, RZ, RZ, R66 ;  /* 0x000000ffff1c7224 */ /* 0x000fe400078e0042 */
[----:B------:R-:W-:Y:S01]  /*f2e0*/  IMAD.MOV.U32 R16, RZ, RZ, R181 ;  /* 0x000000ffff107224 */ /* 0x000fe200078e00b5 */
[----:B------:R-:W3:Y:S01]  /*f2f0*/  LDL.LU R10, [R1+0x10] ;  /* 0x00001000010a7983 */ /* 0x000ee20000300800 */
[----:B------:R-:W-:-:S03]  /*f300*/  IMAD.MOV.U32 R25, RZ, RZ, R180 ;  /* 0x000000ffff197224 */ /* 0x000fc600078e00b4 */
[----:B------:R-:W4:Y:S04]  /*f310*/  LDL R12, [R1+0x3c] ;  /* 0x00003c00010c7983 */ /* 0x000f280000100800 */
[----:B------:R-:W5:Y:S04]  /*f320*/  LDL R8, [R1+0x58] ;  /* 0x0000580001087983 */ /* 0x000f680000100800 */
[----:B------:R-:W2:Y:S04]  /*f330*/  LDL R5, [R1+0x38] ;  /* 0x0000380001057983 */ /* 0x000ea80000100800 */
[----:B------:R-:W3:Y:S01]  /*f340*/  LDL R11, [R1+0x48] ;  /* 0x00004800010b7983 */ /* 0x000ee20000100800 */
[----:B------:R-:W-:Y:S01]  /*f350*/  FMNMX.FTZ R0, R248, R137, !PT ;  /* 0x00000089f8007209 */ /* 0x000fe20007810000 */
[----:B------:R-:W-:Y:S01]  /*f360*/  USHF.L.U32 UR6, UR34, 0x1, URZ ;  /* 0x0000000122067899 */ /* 0x000fe2000800063f */
[----:B------:R-:W-:Y:S01]  /*f370*/  IMAD.U32 R7, RZ, RZ, UR33 ;  /* 0x00000021ff077e24 */ /* 0x000fe2000f8e00ff */
[----:B------:R-:W-:Y:S01]  /*f380*/  LDSM.16.MT88.4 R40, [R214+0x9000] ;  /* 0x00900000d628783b */ /* 0x000fe20000004200 */
        /* <DEDUP_REMOVED lines=11> */
[----:B------:R-:W-:-:S04]  /*f440*/  FMNMX.FTZ R0, R247, R56, !PT ;  /* 0x00000038f7007209 */ /* 0x000fc80007810000 */
        /* <DEDUP_REMOVED lines=9> */
[----:B------:R-:W-:-:S03]  /*f4e0*/  FMNMX.FTZ R2, R185, R2, !PT ;  /* 0x00000002b9027209 */ /* 0x000fc60007810000 */
[----:B------:R-:W1:Y:S01]  /*f4f0*/  SHFL.BFLY PT, R4, R0, 0x2, 0x1f ;  /* 0x0c401f0000047f89 */ /* 0x000e6200000e0000 */
        /* <DEDUP_REMOVED lines=14> */
[----:B------:R-:W-:Y:S01]  /*f5e0*/  FMNMX.FTZ R6, R251, R6, !PT ;  /* 0x00000006fb067209 */ /* 0x000fe20007810000 */
[----:B------:R-:W1:Y:S03]  /*f5f0*/  SHFL.BFLY PT, R136, R0, 0x1, 0x1f ;  /* 0x0c201f0000887f89 */ /* 0x000e6600000e0000 */
[----:B------:R-:W-:-:S04]  /*f600*/  FMNMX.FTZ R6, R60, R6, !PT ;  /* 0x000000063c067209 */ /* 0x000fc80007810000 */
[----:B------:R-:W-:-:S04]  /*f610*/  FMNMX.FTZ R6, R58, R6, !PT ;  /* 0x000000063a067209 */ /* 0x000fc80007810000 */
[----:B------:R-:W-:-:S05]  /*f620*/  FMNMX.FTZ R6, R250, R6, !PT ;  /* 0x00000006fa067209 */ /* 0x000fca0007810000 */
[----:B------:R-:W1:Y:S02]  /*f630*/  SHFL.BFLY PT, R135, R6, 0x2, 0x1f ;  /* 0x0c401f0006877f89 */ /* 0x000e6400000e0000 */
[----:B-1----:R-:W-:-:S04]  /*f640*/  FMNMX.FTZ R136, R0, R136, !PT ;  /* 0x0000008800887209 */ /* 0x002fc80007810000 */
[C---:B------:R-:W-:Y:S01]  /*f650*/  FSETP.NEU.FTZ.AND P4, PT, R136.reuse, -INF , PT ;  /* 0xff8000008800780b */ /* 0x040fe20003f9d000 */
[----:B------:R-:W-:Y:S01]  /*f660*/  FMUL.FTZ R20, R136, c[0x0][0x23c] ;  /* 0x00008f0088147a20 */ /* 0x000fe20000410000 */
[----:B------:R-:W-:-:S05]  /*f670*/  FMNMX.FTZ R135, R6, R135, !PT ;  /* 0x0000008706877209 */ /* 0x000fca0007810000 */
[----:B------:R-:W1:Y:S01]  /*f680*/  SHFL.BFLY PT, R14, R135, 0x1, 0x1f ;  /* 0x0c201f00870e7f89 */ /* 0x000e6200000e0000 */
[----:B------:R-:W-:Y:S02]  /*f690*/  FSEL R20, R20, RZ, P4 ;  /* 0x000000ff14147208 */ /* 0x000fe40002000000 */
[----:B-1----:R-:W-:-:S04]  /*f6a0*/  FMNMX.FTZ R135, R135, R14, !PT ;  /* 0x0000000e87877209 */ /* 0x002fc80007810000 */
[C---:B------:R-:W-:Y:S01]  /*f6b0*/  FSETP.NEU.FTZ.AND P3, PT, R135.reuse, -INF , PT ;  /* 0xff8000008700780b */ /* 0x040fe20003f7d000 */
[----:B------:R-:W-:Y:S02]  /*f6c0*/  FMUL.FTZ R21, R135, c[0x0][0x23c] ;  /* 0x00008f0087157a20 */ /* 0x000fe40000410000 */
[----:B----4-:R-:W-:-:S04]  /*f6d0*/  IMAD.WIDE.U32 R232, R12, -0x326172a9, RZ ;  /* 0xcd9e8d570ce87825 */ /* 0x010fc800078e00ff */
[----:B-----5:R-:W-:Y:S01]  /*f6e0*/  IMAD.WIDE.U32 R210, R8, -0x326172a9, RZ ;  /* 0xcd9e8d5708d27825 */ /* 0x020fe200078e00ff */
[----:B------:R-:W-:Y:S02]  /*f6f0*/  FMNMX.FTZ R8, R33, R3, !PT ;  /* 0x0000000321087209 */ /* 0x000fe40007810000 */
[-C--:B--2---:R-:W-:Y:S02]  /*f700*/  LOP3.LUT R4, R233, R5.reuse, RZ, 0x3c, !PT ;  /* 0x00000005e9047212 */ /* 0x084fe400078e3cff */
[----:B------:R-:W-:Y:S02]  /*f710*/  FMNMX.FTZ R3, R132, R2, !PT ;  /* 0x0000000284037209 */ /* 0x000fe40007810000 */
[----:B------:R-:W-:Y:S01]  /*f720*/  LOP3.LUT R5, R211, R5, RZ, 0x3c, !PT ;  /* 0x00000005d3057212 */ /* 0x000fe200078e3cff */
[----:B---3--:R-:W-:Y:S01]  /*f730*/  IMAD.WIDE.U32 R180, R11, -0x2daee0ad, RZ ;  /* 0xd2511f530bb47825 */ /* 0x008fe200078e00ff */
[----:B------:R-:W-:-:S03]  /*f740*/  FMNMX.FTZ R3, R183, R3, !PT ;  /* 0x00000003b7037209 */ /* 0x000fc60007810000 */
[----:B------:R-:W-:Y:S01]  /*f750*/  IMAD.WIDE.U32 R66, R4, -0x2daee0ad, RZ ;  /* 0xd2511f5304427825 */ /* 0x000fe200078e00ff */
[----:B------:R-:W-:-:S03]  /*f760*/  LOP3.LUT R2, R181, UR6, R7, 0x96, !PT ;  /* 0x00000006b5027c12 */ /* 0x000fc6000f8e9607 */
[----:B------:R-:W-:Y:S01]  /*f770*/  IMAD.WIDE.U32 R48, R5, -0x2daee0ad, RZ ;  /* 0xd2511f5305307825 */ /* 0x000fe200078e00ff */
[--C-:B------:R-:W-:Y:S02]  /*f780*/  LOP3.LUT R5, R67, UR15, R180.reuse, 0x96, !PT ;  /* 0x0000000f43057c12 */ /* 0x100fe4000f8e96b4 */
[----:B------:R-:W-:Y:S01]  /*f790*/  FMNMX.FTZ R4, R184, R3, !PT ;  /* 0x00000003b8047209 */ /* 0x000fe20007810000 */
[----:B------:R-:W-:Y:S01]  /*f7a0*/  IMAD.WIDE.U32 R2, R2, -0x326172a9, RZ ;  /* 0xcd9e8d5702027825 */ /* 0x000fe200078e00ff */
[----:B------:R-:W-:Y:S02]  /*f7b0*/  LOP3.LUT R7, R49, UR15, R180, 0x96, !PT ;  /* 0x0000000f31077c12 */ /* 0x000fe4000f8e96b4 */
[----:B------:R-:W-:Y:S01]  /*f7c0*/  FMNMX.FTZ R4, R182, R4, !PT ;  /* 0x00000004b6047209 */ /* 0x000fe20007810000 */
[----:B------:R-:W-:Y:S01]  /*f7d0*/  IMAD.WIDE.U32 R64, R5, -0x326172a9, RZ ;  /* 0xcd9e8d5705407825 */ /* 0x000fe200078e00ff */
[----:B------:R-:W-:Y:S02]  /*f7e0*/  FMNMX.FTZ R8, R57, R8, !PT ;  /* 0x0000000839087209 */ /* 0x000fe40007810000 */
[----:B------:R-:W-:Y:S01]  /*f7f0*/  FMNMX.FTZ R5, R179, R4, !PT ;  /* 0x00000004b3057209 */ /* 0x000fe20007810000 */
[----:B------:R-:W-:Y:S01]  /*f800*/  IMAD.WIDE.U32 R44, R7, -0x326172a9, RZ ;  /* 0xcd9e8d57072c7825 */ /* 0x000fe200078e00ff */
[----:B------:R-:W-:-:S02]  /*f810*/  LOP3.LUT R4, R3, UR16, R232, 0x96, !PT ;  /* 0x0000001003047c12 */ /* 0x000fc4000f8e96e8 */
[--C-:B------:R-:W-:Y:S01]  /*f820*/  LOP3.LUT R12, R65, UR14, R2.reuse, 0x96, !PT ;  /* 0x0000000e410c7c12 */ /* 0x100fe2000f8e9602 */
[----:B------:R-:W-:Y:S01]  /*f830*/  IMAD.MOV.U32 R15, RZ, RZ, R9 ;  /* 0x000000ffff0f7224 */ /* 0x000fe200078e0009 */
[----:B------:R-:W-:Y:S02]  /*f840*/  FMNMX.FTZ R9, R32, R8, !PT ;  /* 0x0000000820097209 */ /* 0x000fe40007810000 */
[----:B------:R-:W-:Y:S01]  /*f850*/  FMNMX.FTZ R8, R199, R5, !PT ;  /* 0x00000005c7087209 */ /* 0x000fe20007810000 */
[----:B------:R-:W-:Y:S01]  /*f860*/  IMAD.WIDE.U32 R4, R4, -0x2daee0ad, RZ ;  /* 0xd2511f5304047825 */ /* 0x000fe200078e00ff */
[----:B------:R-:W-:-:S03]  /*f870*/  LOP3.LUT R7, R45, UR14, R2, 0x96, !PT ;  /* 0x0000000e2d077c12 */ /* 0x000fc6000f8e9602 */
[----:B------:R-:W-:Y:S01]  /*f880*/  IMAD.WIDE.U32 R12, R12, -0x2daee0ad, RZ ;  /* 0xd2511f530c0c7825 */ /* 0x000fe200078e00ff */
[----:B------:R-:W-:-:S04]  /*f890*/  FMNMX.FTZ R2, R177, R9, !PT ;  /* 0x00000009b1027209 */ /* 0x000fc80007810000 */
[----:B------:R-:W-:Y:S02]  /*f8a0*/  LOP3.LUT R9, R13, UR11, R4, 0x96, !PT ;  /* 0x0000000b0d097c12 */ /* 0x000fe4000f8e9604 */
        /* <DEDUP_REMOVED lines=8> */
[----:B------:R-:W-:Y:S02]  /*f930*/  FMNMX.FTZ R0, R195, R0, !PT ;  /* 0x00000000c3007209 */ /* 0x000fe40007810000 */
[----:B------:R-:W-:Y:S02]  /*f940*/  LOP3.LUT R3, R3, UR16, R210, 0x96, !PT ;  /* 0x0000001003037c12 */ /* 0x000fe4000f8e96d2 */
[----:B------:R-:W-:Y:S02]  /*f950*/  LOP3.LUT R5, R5, UR13, R66, 0x96, !PT ;  /* 0x0000000d05057c12 */ /* 0x000fe4000f8e9642 */
[----:B------:R-:W-:Y:S01]  /*f960*/  FMNMX.FTZ R0, R191, R0, !PT ;  /* 0x00000000bf007209 */ /* 0x000fe20007810000 */
[----:B------:R-:W-:-:S03]  /*f970*/  IMAD.WIDE.U32 R2, R3, -0x2daee0ad, RZ ;  /* 0xd2511f5303027825 */ /* 0x000fc600078e00ff */
[----:B------:R-:W-:Y:S01]  /*f980*/  FMNMX.FTZ R0, R194, R0, !PT ;  /* 0x00000000c2007209 */ /* 0x000fe20007810000 */
[----:B------:R-:W-:-:S04]  /*f990*/  IMAD.WIDE.U32 R6, R7, -0x2daee0ad, RZ ;  /* 0xd2511f5307067825 */ /* 0x000fc800078e00ff */
[----:B------:R-:W-:Y:S01]  /*f9a0*/  IMAD.WIDE.U32 R4, R5, -0x326172a9, RZ ;  /* 0xcd9e8d5705047825 */ /* 0x000fe200078e00ff */
[----:B------:R-:W-:-:S03]  /*f9b0*/  FMNMX.FTZ R0, R202, R0, !PT ;  /* 0x00000000ca007209 */ /* 0x000fc60007810000 */
[----:B------:R-:W-:Y:S01]  /*f9c0*/  IMAD.MOV.U32 R17, RZ, RZ, R10 ;  /* 0x000000ffff117224 */ /* 0x000fe200078e000a */
[----:B------:R-:W-:Y:S01]  /*f9d0*/  LOP3.LUT R10, R7, UR11, R2, 0x96, !PT ;  /* 0x0000000b070a7c12 */ /* 0x000fe2000f8e9602 */
[----:B------:R-:W-:Y:S01]  /*f9e0*/  IMAD.WIDE.U32 R54, R9, -0x326172a9, RZ ;  /* 0xcd9e8d5709367825 */ /* 0x000fe200078e00ff */
[----:B------:R-:W-:-:S03]  /*f9f0*/  LOP3.LUT R7, R5, UR12, R64, 0x96, !PT ;  /* 0x0000000c05077c12 */ /* 0x000fc6000f8e9640 */
[----:B------:R-:W-:Y:S01]  /*fa00*/  FFMA.FTZ R5, R137, c[0x0][0x23c], -R20 ;  /* 0x00008f0089057a23 */ /* 0x000fe20000010814 */
[----:B------:R-:W-:Y:S02]  /*fa10*/  FMNMX.FTZ R0, R200, R0, !PT ;  /* 0x00000000c8007209 */ /* 0x000fe40007810000 */
[----:B------:R-:W-:Y:S01]  /*fa20*/  LOP3.LUT R3, R3, UR13, R48, 0x96, !PT ;  /* 0x0000000d03037c12 */ /* 0x000fe2000f8e9630 */
[----:B------:R2:W3:Y:S01]  /*fa30*/  MUFU.EX2 R18, R5 ;  /* 0x0000000500127308 */ /* 0x0004e20000000800 */
[----:B------:R-:W-:Y:S01]  /*fa40*/  LOP3.LUT R13, R55, UR10, R4, 0x96, !PT ;  /* 0x0000000a370d7c12 */ /* 0x000fe2000f8e9604 */
[----:B------:R-:W-:Y:S01]  /*fa50*/  IMAD.WIDE.U32 R10, R10, -0x326172a9, RZ ;  /* 0xcd9e8d570a0a7825 */ /* 0x000fe200078e00ff */
[----:B-1----:R-:W-:-:S03]  /*fa60*/  FMNMX.FTZ R134, R8, R134, !PT ;  /* 0x0000008608867209 */ /* 0x002fc60007810000 */
[----:B------:R-:W-:-:S04]  /*fa70*/  IMAD.WIDE.U32 R2, R3, -0x326172a9, RZ ;  /* 0xcd9e8d5703027825 */ /* 0x000fc800078e00ff */
[----:B--2---:R-:W-:Y:S01]  /*fa80*/  IMAD.WIDE.U32 R4, R7, -0x2daee0ad, RZ ;  /* 0xd2511f5307047825 */ /* 0x004fe200078e00ff */
[----:B------:R-:W-:-:S04]  /*fa90*/  FMNMX.FTZ R7, R201, R0, !PT ;  /* 0x00000000c9077209 */ /* 0x000fc80007810000 */
[----:B------:R-:W-:Y:S02]  /*faa0*/  FMNMX.FTZ R7, R203, R7, !PT ;  /* 0x00000007cb077209 */ /* 0x000fe40007810000 */
[----:B------:R-:W-:Y:S02]  /*fab0*/  LOP3.LUT R9, R11, UR10, R2, 0x96, !PT ;  /* 0x0000000a0b097c12 */ /* 0x000fe4000f8e9602 */
[----:B------:R-:W1:Y:S01]  /*fac0*/  SHFL.BFLY PT, R11, R134, 0x1, 0x1f ;  /* 0x0c201f00860b7f89 */ /* 0x000e6200000e0000 */
[----:B------:R-:W-:Y:S01]  /*fad0*/  LOP3.LUT R3, R3, UR12, R44, 0x96, !PT ;  /* 0x0000000c03037c12 */ /* 0x000fe2000f8e962c */
[--C-:B------:R-:W-:Y:S02]  /*fae0*/  FFMA.FTZ R2, R138, c[0x0][0x23c], -R20.reuse ;  /* 0x00008f008a027a23 */ /* 0x100fe40000010814 */
[----:B------:R-:W2:Y:S01]  /*faf0*/  SHFL.BFLY PT, R14, R7, 0x2, 0x1f ;  /* 0x0c401f00070e7f89 */ /* 0x000ea200000e0000 */
[----:B------:R-:W-:Y:S01]  /*fb00*/  FFMA.FTZ R8, R139, c[0x0][0x23c], -R20 ;  /* 0x00008f008b087a23 */ /* 0x000fe20000010814 */
[----:B------:R4:W-:Y:S01]  /*fb10*/  MUFU.EX2 R29, R2 ;  /* 0x00000002001d7308 */ /* 0x0009e20000000800 */
[----:B------:R-:W-:-:S04]  /*fb20*/  IMAD.WIDE.U32 R52, R13, -0x2daee0ad, RZ ;  /* 0xd2511f530d347825 */ /* 0x000fc800078e00ff */
[----:B------:R-:W-:-:S03]  /*fb30*/  IMAD.WIDE.U32 R46, R9, -0x2daee0ad, RZ ;  /* 0xd2511f53092e7825 */ /* 0x000fc600078e00ff */
[----:B------:R5:W-:Y:S01]  /*fb40*/  MUFU.EX2 R30, R8 ;  /* 0x00000008001e7308 */ /* 0x000be20000000800 */
[----:B----4-:R-:W-:Y:S01]  /*fb50*/  IMAD.WIDE.U32 R2, R3, -0x2daee0ad, RZ ;  /* 0xd2511f5303027825 */ /* 0x010fe200078e00ff */
[----:B------:R-:W-:-:S04]  /*fb60*/  LOP3.LUT R12, R5, UR9, R12, 0x96, !PT ;  /* 0x00000009050c7c12 */ /* 0x000fc8000f8e960c */
[----:B-----5:R-:W-:Y:S02]  /*fb70*/  LOP3.LUT R8, R3, UR9, R6, 0x96, !PT ;  /* 0x0000000903087c12 */ /* 0x020fe4000f8e9606 */
[----:B------:R-:W-:Y:S02]  /*fb80*/  LOP3.LUT R3, R53, UR5, R4, 0x96, !PT ;  /* 0x0000000535037c12 */ /* 0x000fe4000f8e9604 */
[----:B------:R-:W-:Y:S01]  /*fb90*/  LOP3.LUT R4, R47, UR5, R2, 0x96, !PT ;  /* 0x000000052f047c12 */ /* 0x000fe2000f8e9602 */
[----:B------:R-:W-:-:S04]  /*fba0*/  IMAD.WIDE.U32 R8, R8, -0x326172a9, RZ ;  /* 0xcd9e8d5708087825 */ /* 0x000fc800078e00ff */
[----:B------:R-:W-:Y:S01]  /*fbb0*/  IMAD.WIDE.U32 R2, R3, -0x326172a9, RZ ;  /* 0xcd9e8d5703027825 */ /* 0x000fe200078e00ff */
[----:B------:R-:W-:-:S03]  /*fbc0*/  LOP3.LUT R47, R9, UR8, R10, 0x96, !PT ;  /* 0x00000008092f7c12 */ /* 0x000fc6000f8e960a */
[----:B------:R-:W-:Y:S01]  /*fbd0*/  IMAD.WIDE.U32 R50, R12, -0x326172a9, RZ ;  /* 0xcd9e8d570c327825 */ /* 0x000fe200078e00ff */
[C---:B------:R-:W-:Y:S02]  /*fbe0*/  LOP3.LUT R9, R2.reuse, 0xffff, RZ, 0xc0, !PT ;  /* 0x0000ffff02097812 */ /* 0x040fe400078ec0ff */
[----:B------:R-:W-:Y:S01]  /*fbf0*/  LOP3.LUT R13, R2, 0xff, RZ, 0xc0, !PT ;  /* 0x000000ff020d7812 */ /* 0x000fe200078ec0ff */
[----:B------:R-:W-:Y:S01]  /*fc00*/  IMAD.MOV.U32 R27, RZ, RZ, R15 ;  /* 0x000000ffff1b7224 */ /* 0x000fe200078e000f */
[----:B------:R-:W-:Y:S01]  /*fc10*/  SHF.R.U32.HI R12, RZ, 0x10, R2 ;  /* 0x00000010ff0c7819 */ /* 0x000fe20000011602 */
[----:B------:R-:W-:Y:S01]  /*fc20*/  FFMA.FTZ R0, R172, c[0x0][0x23c], -R20 ;  /* 0x00008f00ac007a23 */ /* 0x000fe20000010814 */
[----:B------:R-:W-:Y:S02]  /*fc30*/  SHF.R.U32.HI R15, RZ, 0x18, R2 ;  /* 0x00000018ff0f7819 */ /* 0x000fe40000011602 */
[----:B------:R-:W-:Y:S02]  /*fc40*/  FSEL R21, R21, RZ, P3 ;  /* 0x000000ff15157208 */ /* 0x000fe40001800000 */
[----:B-1----:R-:W-:-:S02]  /*fc50*/  FMNMX.FTZ R134, R134, R11, !PT ;  /* 0x0000000b86867209 */ /* 0x002fc40007810000 */
[----:B--2---:R-:W-:Y:S01]  /*fc60*/  FMNMX.FTZ R2, R7, R14, !PT ;  /* 0x0000000e07027209 */ /* 0x004fe20007810000 */
[----:B------:R1:W-:Y:S01]  /*fc70*/  MUFU.EX2 R38, R0 ;  /* 0x0000000000267308 */ /* 0x0003e20000000800 */
[----:B------:R-:W-:Y:S01]  /*fc80*/  IMAD.MOV.U32 R26, RZ, RZ, R17 ;  /* 0x000000ffff1a7224 */ /* 0x000fe200078e0011 */
[----:B------:R-:W-:Y:S01]  /*fc90*/  LOP3.LUT R6, R3, UR18, R50, 0x96, !PT ;  /* 0x0000001203067c12 */ /* 0x000fe2000f8e9632 */
[----:B------:R-:W-:Y:S01]  /*fca0*/  FFMA.FTZ R3, R62, c[0x0][0x23c], -R21 ;  /* 0x00008f003e037a23 */ /* 0x000fe20000010815 */
[----:B------:R-:W2:Y:S01]  /*fcb0*/  SHFL.BFLY PT, R14, R2, 0x1, 0x1f ;  /* 0x0c201f00020e7f89 */ /* 0x000ea200000e0000 */
[C---:B------:R-:W-:Y:S01]  /*fcc0*/  FMUL.FTZ R17, R134.reuse, c[0x0][0x23c] ;  /* 0x00008f0086117a20 */ /* 0x040fe20000410000 */
[----:B------:R-:W-:Y:S01]  /*fcd0*/  FSETP.NEU.FTZ.AND P2, PT, R134, -INF , PT ;  /* 0xff8000008600780b */ /* 0x000fe20003f5d000 */
[----:B---3--:R-:W-:Y:S01]  /*fce0*/  IMAD.MOV.U32 R138, RZ, RZ, R18 ;  /* 0x000000ffff8a7224 */ /* 0x008fe200078e0012 */
[----:B------:R3:W-:Y:S01]  /*fcf0*/  MUFU.EX2 R238, R3 ;  /* 0x0000000300ee7308 */ /* 0x0007e20000000800 */
[----:B------:R-:W-:Y:S01]  /*fd00*/  IMAD.WIDE.U32 R4, R4, -0x326172a9, RZ ;  /* 0xcd9e8d5704047825 */ /* 0x000fe200078e00ff */
[----:B------:R-:W-:-:S03]  /*fd10*/  FSEL R17, R17, RZ, P2 ;  /* 0x000000ff11117208 */ /* 0x000fc60001000000 */
[----:B-1----:R-:W-:-:S04]  /*fd20*/  FFMA.FTZ R0, R56, c[0x0][0x23c], -R21 ;  /* 0x00008f0038007a23 */ /* 0x002fc80000010815 */
[----:B------:R1:W4:Y:S01]  /*fd30*/  MUFU.EX2 R18, R0 ;  /* 0x0000000000127308 */ /* 0x0003220000000800 */
[----:B---3--:R-:W-:Y:S01]  /*fd40*/  FFMA.FTZ R3, R61, c[0x0][0x23c], -R21 ;  /* 0x00008f003d037a23 */ /* 0x008fe20000010815 */
[----:B------:R-:W-:-:S06]  /*fd50*/  LOP3.LUT R7, R4, 0xffff, RZ, 0xc0, !PT ;  /* 0x0000ffff04077812 */ /* 0x000fcc00078ec0ff */
[----:B------:R3:W5:Y:S01]  /*fd60*/  MUFU.EX2 R237, R3 ;  /* 0x0000000300ed7308 */ /* 0x0007620000000800 */
[----:B-1----:R-:W-:-:S07]  /*fd70*/  FFMA.FTZ R0, R63, c[0x0][0x23c], -R21 ;  /* 0x00008f003f007a23 */ /* 0x002fce0000010815 */
[----:B------:R1:W-:Y:S01]  /*fd80*/  MUFU.EX2 R239, R0 ;  /* 0x0000000000ef7308 */ /* 0x0003e20000000800 */
[----:B---3--:R-:W-:Y:S01]  /*fd90*/  FFMA.FTZ R3, R36, c[0x0][0x23c], -R17 ;  /* 0x00008f0024037a23 */ /* 0x008fe20000010811 */
[----:B------:R-:W-:Y:S02]  /*fda0*/  LOP3.LUT R11, R4, 0xff, RZ, 0xc0, !PT ;  /* 0x000000ff040b7812 */ /* 0x000fe400078ec0ff */
[----:B------:R-:W-:-:S04]  /*fdb0*/  SHF.R.U32.HI R10, RZ, 0x18, R4 ;  /* 0x00000018ff0a7819 */ /* 0x000fc80000011604 */
[----:B------:R3:W-:Y:S01]  /*fdc0*/  MUFU.EX2 R236, R3 ;  /* 0x0000000300ec7308 */ /* 0x0007e20000000800 */
[----:B-1----:R-:W-:Y:S02]  /*fdd0*/  LOP3.LUT R0, R5, UR18, R8, 0x96, !PT ;  /* 0x0000001205007c12 */ /* 0x002fe4000f8e9608 */
[----:B------:R-:W-:Y:S02]  /*fde0*/  SHF.R.U32.HI R5, RZ, 0x10, R4 ;  /* 0x00000010ff057819 */ /* 0x000fe40000011604 */
[----:B------:R-:W-:Y:S02]  /*fdf0*/  SHF.R.U32.HI R8, RZ, 0x8, R9 ;  /* 0x00000008ff087819 */ /* 0x000fe40000011609 */
[----:B------:R-:W-:Y:S02]  /*fe00*/  LOP3.LUT R4, R5, 0xff, RZ, 0xc0, !PT ;  /* 0x000000ff05047812 */ /* 0x000fe400078ec0ff */
[----:B---3--:R-:W-:Y:S02]  /*fe10*/  LOP3.LUT R3, R6, 0xffff, RZ, 0xc0, !PT ;  /* 0x0000ffff06037812 */ /* 0x008fe400078ec0ff */
[----:B------:R-:W-:-:S02]  /*fe20*/  PRMT R13, R13, 0x5410, R8 ;  /* 0x000054100d0d7816 */ /* 0x000fc40000000008 */
[----:B------:R-:W-:Y:S01]  /*fe30*/  SHF.R.U32.HI R8, RZ, 0x8, R7 ;  /* 0x00000008ff087819 */ /* 0x000fe20000011607 */
[----:B------:R-:W1:Y:S01]  /*fe40*/  LDC.U8 R62, c[0x0][0x2d8] ;  /* 0x0000b600ff3e7b82 */ /* 0x000e620000000000 */
[----:B------:R-:W-:Y:S02]  /*fe50*/  LOP3.LUT R5, R6, 0xff, RZ, 0xc0, !PT ;  /* 0x000000ff06057812 */ /* 0x000fe400078ec0ff */
[----:B------:R-:W-:Y:S02]  /*fe60*/  SHF.R.U32.HI R3, RZ, 0x8, R3 ;  /* 0x00000008ff037819 */ /* 0x000fe40000011603 */
[----:B------:R-:W-:Y:S01]  /*fe70*/  PRMT R23, R4, 0x5410, R10 ;  /* 0x0000541004177816 */ /* 0x000fe2000000000a */
[----:B------:R-:W-:Y:S01]  /*fe80*/  FFMA.FTZ R4, R34, c[0x0][0x23c], -R17 ;  /* 0x00008f0022047a23 */ /* 0x000fe20000010811 */
[----:B------:R-:W-:Y:S02]  /*fe90*/  PRMT R24, R11, 0x5410, R8 ;  /* 0x000054100b187816 */ /* 0x000fe40000000008 */
[----:B------:R-:W-:Y:S01]  /*fea0*/  PRMT R8, R5, 0x5410, R3 ;  /* 0x0000541005087816 */ /* 0x000fe20000000003 */
[----:B------:R3:W-:Y:S01]  /*feb0*/  MUFU.EX2 R234, R4 ;  /* 0x0000000400ea7308 */ /* 0x0007e20000000800 */
[----:B------:R-:W-:-:S02]  /*fec0*/  SHF.R.U32.HI R3, RZ, 0x10, R6 ;  /* 0x00000010ff037819 */ /* 0x000fc40000011606 */
[----:B--2---:R-:W-:Y:S01]  /*fed0*/  FMNMX.FTZ R2, R2, R14, !PT ;  /* 0x0000000e02027209 */ /* 0x004fe20007810000 */
[--C-:B------:R-:W-:Y:S01]  /*fee0*/  FFMA.FTZ R7, R35, c[0x0][0x23c], -R17.reuse ;  /* 0x00008f0023077a23 */ /* 0x100fe20000010811 */
[----:B------:R-:W-:Y:S02]  /*fef0*/  LOP3.LUT R9, R12, 0xff, RZ, 0xc0, !PT ;  /* 0x000000ff0c097812 */ /* 0x000fe400078ec0ff */
[----:B------:R-:W-:Y:S01]  /*ff00*/  SHF.R.U32.HI R6, RZ, 0x18, R6 ;  /* 0x00000018ff067819 */ /* 0x000fe20000011606 */
[C---:B------:R-:W-:Y:S01]  /*ff10*/  FMUL.FTZ R19, R2.reuse, c[0x0][0x23c] ;  /* 0x00008f0002137a20 */ /* 0x040fe20000410000 */
[----:B------:R-:W-:Y:S02]  /*ff20*/  LOP3.LUT R3, R3, 0xff, RZ, 0xc0, !PT ;  /* 0x000000ff03037812 */ /* 0x000fe400078ec0ff */
[----:B------:R-:W-:Y:S01]  /*ff30*/  FSETP.NEU.FTZ.AND P1, PT, R2, -INF , PT ;  /* 0xff8000000200780b */ /* 0x000fe20003f3d000 */
[----:B---3--:R-:W-:Y:S01]  /*ff40*/  FFMA.FTZ R4, R31, c[0x0][0x23c], -R17 ;  /* 0x00008f001f047a23 */ /* 0x008fe20000010811 */
[----:B------:R-:W-:-:S03]  /*ff50*/  PRMT R15, R9, 0x5410, R15 ;  /* 0x00005410090f7816 */ /* 0x000fc6000000000f */
[----:B------:R2:W3:Y:S01]  /*ff60*/  MUFU.EX2 R233, R4 ;  /* 0x0000000400e97308 */ /* 0x0004e20000000800 */
[----:B------:R-:W-:Y:S02]  /*ff70*/  PRMT R9, R3, 0x5410, R6 ;  /* 0x0000541003097816 */ /* 0x000fe40000000006 */
[----:B------:R-:W-:Y:S02]  /*ff80*/  LOP3.LUT R3, R0, 0xffff, RZ, 0xc0, !PT ;  /* 0x0000ffff00037812 */ /* 0x000fe400078ec0ff */
[----:B------:R-:W-:-:S03]  /*ff90*/  SHF.R.U32.HI R6, RZ, 0x18, R0 ;  /* 0x00000018ff067819 */ /* 0x000fc60000011600 */
[----:B------:R1:W-:Y:S01]  /*ffa0*/  MUFU.EX2 R235, R7 ;  /* 0x0000000700eb7308 */ /* 0x0003e20000000800 */
[----:B------:R-:W-:Y:S02]  /*ffb0*/  FSEL R19, R19, RZ, P1 ;  /* 0x000000ff13137208 */ /* 0x000fe40000800000 */
[----:B--2---:R-:W-:-:S03]  /*ffc0*/  SHF.R.U32.HI R4, RZ, 0x10, R0 ;  /* 0x00000010ff047819 */ /* 0x004fc60000011600 */
[----:B------:R-:W-:Y:S01]  /*ffd0*/  FFMA.FTZ R5, R37, c[0x0][0x23c], -R19 ;  /* 0x00008f0025057a23 */ /* 0x000fe20000010813 */
[----:B-1----:R-:W-:Y:S02]  /*ffe0*/  LOP3.LUT R7, R0, 0xff, RZ, 0xc0, !PT ;  /* 0x000000ff00077812 */ /* 0x002fe400078ec0ff */
[----:B------:R-:W-:Y:S02]  /*fff0*/  LOP3.LUT R0, R4, 0xff, RZ, 0xc0, !PT ;  /* 0x000000ff04007812 */ /* 0x000fe400078ec0ff */
[----:B------:R-:W-:Y:S02]  /*10000*/  FSEL R4, R136, RZ, P4 ;  /* 0x000000ff88047208 */ /* 0x000fe40002000000 */
[----:B------:R-:W-:Y:S02]  /*10010*/  PRMT R22, R0, 0x5410, R6 ;  /* 0x0000541000167816 */ /* 0x000fe40000000006 */
[----:B------:R-:W-:Y:S01]  /*10020*/  FSEL R0, R135, RZ, P3 ;  /* 0x000000ff87007208 */ /* 0x000fe20001800000 */
[----:B------:R1:W-:Y:S01]  /*10030*/  MUFU.EX2 R231, R5 ;  /* 0x0000000500e77308 */ /* 0x0003e20000000800 */
[----:B------:R-:W-:Y:S01]  /*10040*/  SHF.R.U32.HI R3, RZ, 0x8, R3 ;  /* 0x00000008ff037819 */ /* 0x000fe20000011603 */
[----:B----4-:R-:W-:Y:S01]  /*10050*/  IMAD.MOV.U32 R63, RZ, RZ, R18 ;  /* 0x000000ffff3f7224 */ /* 0x010fe200078e0012 */
[----:B------:R-:W-:Y:S01]  /*10060*/  PRMT R62, R62, 0x7054, R62 ;  /* 0x000070543e3e7816 */ /* 0x000fe2000000003e */
[----:B------:R-:W-:Y:S01]  /*10070*/  FADD.FTZ R6, R247, -R0 ;  /* 0x80000000f7067221 */ /* 0x000fe20000010000 */
[----:B------:R-:W-:Y:S01]  /*10080*/  PRMT R18, R7, 0x5410, R3 ;  /* 0x0000541007127816 */ /* 0x000fe20000000003 */
[----:B------:R-:W-:-:S02]  /*10090*/  IMAD.MOV.U32 R247, RZ, RZ, R30 ;  /* 0x000000fffff77224 */ /* 0x000fc400078e001e */
[--C-:B------:R-:W-:Y:S02]  /*100a0*/  FFMA.FTZ R0, R57, c[0x0][0x23c], -R19.reuse ;  /* 0x00008f0039007a23 */ /* 0x100fe40000010813 */
[----:B------:R-:W-:Y:S01]  /*100b0*/  FFMA.FTZ R3, R33, c[0x0][0x23c], -R19 ;  /* 0x00008f0021037a23 */ /* 0x000fe20000010813 */
[--C-:B------:R-:W-:Y:S01]  /*100c0*/  HSET2.LE.AND R10, R13, R62.reuse, PT ;  /* 0x0000003e0d0a7233 */ /* 0x100fe20003803000 */
[----:B-1----:R-:W-:Y:S02]  /*100d0*/  FADD.FTZ R5, R248, -R4 ;  /* 0x80000004f8057221 */ /* 0x002fe40000010000 */
[----:B------:R-:W-:Y:S01]  /*100e0*/  IMAD.MOV.U32 R248, RZ, RZ, R38 ;  /* 0x000000fffff87224 */ /* 0x000fe200078e0026 */
[----:B------:R1:W-:Y:S01]  /*100f0*/  MUFU.EX2 R229, R0 ;  /* 0x0000000000e57308 */ /* 0x0003e20000000800 */
[----:B------:R-:W-:Y:S01]  /*10100*/  FSEL R4, R134, RZ, P2 ;  /* 0x000000ff86047208 */ /* 0x000fe20001000000 */
[----:B------:R-:W-:Y:S01]  /*10110*/  HSET2.LE.AND R11, R15, R62, PT ;  /* 0x0000003e0f0b7233 */ /* 0x000fe20003803000 */
[----:B------:R-:W-:Y:S01]  /*10120*/  IMAD.MOV.U32 R57, RZ, RZ, R16 ;  /* 0x000000ffff397224 */ /* 0x000fe200078e0010 */
[----:B------:R-:W2:Y:S04]  /*10130*/  LDSM.16.MT88.4 R12, [R212+0x9000] ;  /* 0x00900000d40c783b */ /* 0x000ea80000004200 */
[----:B------:R4:W-:Y:S01]  /*10140*/  MUFU.EX2 R230, R3 ;  /* 0x0000000300e67308 */ /* 0x0009e20000000800 */
[----:B------:R-:W-:Y:S01]  /*10150*/  IMAD.MOV.U32 R137, RZ, RZ, R28 ;  /* 0x000000ffff897224 */ /* 0x000fe200078e001c */
[----:B------:R-:W-:Y:S01]  /*10160*/  LDSM.16.MT88.4 R36, [R212+0xb000] ;  /* 0x00b00000d424783b */ /* 0x000fe20000004200 */
[----:B-1----:R-:W-:-:S04]  /*10170*/  F2FP.BF16.PACK_AB R0, R248, R247 ;  /* 0x000000f7f800723e */ /* 0x002fc800000010ff */
[----:B------:R-:W-:Y:S02]  /*10180*/  LOP3.LUT R10, R10, R0, RZ, 0xc0, !PT ;  /* 0x000000000a0a7212 */ /* 0x000fe400078ec0ff */
[----:B----4-:R-:W-:Y:S02]  /*10190*/  FSEL R3, R2, RZ, P1 ;  /* 0x000000ff02037208 */ /* 0x010fe40000800000 */
[----:B-----5:R-:W-:Y:S01]  /*101a0*/  F2FP.BF16.PACK_AB R0, R237, R238 ;  /* 0x000000eeed00723e */ /* 0x020fe200000010ff */
[----:B------:R-:W-:Y:S02]  /*101b0*/  FADD.FTZ R7, R246, -R4 ;  /* 0x80000004f6077221 */ /* 0x000fe40000010000 */
[----:B------:R-:W-:Y:S01]  /*101c0*/  FADD.FTZ R16, R244, -R3 ;  /* 0x80000003f4107221 */ /* 0x000fe20000010000 */
[----:B------:R-:W-:Y:S01]  /*101d0*/  LOP3.LUT R11, R11, R0, RZ, 0xc0, !PT ;  /* 0x000000000b0b7212 */ /* 0x000fe200078ec0ff */
[----:B------:R-:W-:Y:S01]  /*101e0*/  FFMA.FTZ R3, R32, c[0x0][0x23c], -R19 ;  /* 0x00008f0020037a23 */ /* 0x000fe20000010813 */
[----:B------:R-:W-:Y:S01]  /*101f0*/  HSET2.LE.AND R0, R24, R62, PT ;  /* 0x0000003e18007233 */ /* 0x000fe20003803000 */
[----:B------:R-:W-:Y:S01]  /*10200*/  IMAD.MOV.U32 R246, RZ, RZ, R29 ;  /* 0x000000fffff67224 */ /* 0x000fe200078e001d */
[----:B------:R-:W-:Y:S01]  /*10210*/  LDSM.16.MT88.4 R32, [R214+0xa000] ;  /* 0x00a00000d620783b */ /* 0x000fe20000004200 */
[----:B------:R-:W-:-:S02]  /*10220*/  IMAD.MOV.U32 R172, RZ, RZ, R27 ;  /* 0x000000ffffac7224 */ /* 0x000fc400078e001b */
[----:B------:R-:W-:Y:S01]  /*10230*/  IMAD.MOV.U32 R56, RZ, RZ, R26 ;  /* 0x000000ffff387224 */ /* 0x000fe200078e001a */
[----:B------:R-:W1:Y:S01]  /*10240*/  LDSM.16.MT88.4 R28, [R212+0xa000] ;  /* 0x00a00000d41c783b */ /* 0x000e620000004200 */
[----:B------:R-:W-:Y:S01]  /*10250*/  IMAD.MOV.U32 R244, RZ, RZ, R25 ;  /* 0x000000fffff47224 */ /* 0x000fe200078e0019 */
[----:B------:R4:W5:Y:S02]  /*10260*/  MUFU.EX2 R228, R3 ;  /* 0x0000000300e47308 */ /* 0x0009640000000800 */
[----:B------:R-:W1:Y:S01]  /*10270*/  LDSM.16.MT88.4 R24, [R214+0xb000] ;  /* 0x00b00000d618783b */ /* 0x000e620000004200 */
[----:B------:R-:W-:Y:S01]  /*10280*/  HSET2.LE.AND R8, R8, R62, PT ;  /* 0x0000003e08087233 */ /* 0x000fe20003803000 */
[----:B------:R-:W-:Y:S02]  /*10290*/  FMUL.FTZ R6, R6, c[0x0][0x23c] ;  /* 0x00008f0006067a20 */ /* 0x000fe40000410000 */
[----:B------:R-:W-:Y:S02]  /*102a0*/  IMAD.MOV.U32 R139, RZ, RZ, R60 ;  /* 0x000000ffff8b7224 */ /* 0x000fe400078e003c */
[----:B------:R2:W-:Y:S01]  /*102b0*/  MUFU.EX2 R60, R6 ;  /* 0x00000006003c7308 */ /* 0x0005e20000000800 */
[----:B----4-:R-:W-:-:S04]  /*102c0*/  F2FP.BF16.PACK_AB R3, R246, R138 ;  /* 0x0000008af603723e */ /* 0x010fc800000010ff */
[----:B------:R-:W-:Y:S02]  /*102d0*/  LOP3.LUT R8, R8, R3, RZ, 0xc0, !PT ;  /* 0x0000000308087212 */ /* 0x000fe400078ec0ff */
[----:B---3--:R-:W-:Y:S01]  /*102e0*/  F2FP.BF16.PACK_AB R3, R233, R234 ;  /* 0x000000eae903723e */ /* 0x008fe200000010ff */
[----:B------:R-:W-:Y:S02]  /*102f0*/  FMUL.FTZ R7, R7, c[0x0][0x23c] ;  /* 0x00008f0007077a20 */ /* 0x000fe40000410000 */
[----:B------:R-:W-:Y:S01]  /*10300*/  FMUL.FTZ R16, R16, c[0x0][0x23c] ;  /* 0x00008f0010107a20 */ /* 0x000fe20000410000 */
[----:B--2---:R-:W-:Y:S01]  /*10310*/  LOP3.LUT R6, R0, R3, RZ, 0xc0, !PT ;  /* 0x0000000300067212 */ /* 0x004fe200078ec0ff */
[--C-:B------:R-:W-:Y:S01]  /*10320*/  HSET2.LE.AND R0, R23, R62.reuse, PT ;  /* 0x0000003e17007233 */ /* 0x100fe20003803000 */
[----:B------:R-:W-:Y:S01]  /*10330*/  IMAD.MOV.U32 R23, RZ, RZ, R58 ;  /* 0x000000ffff177224 */ /* 0x000fe200078e003a */
[----:B------:R2:W3:Y:S01]  /*10340*/  MUFU.EX2 R59, R7 ;  /* 0x00000007003b7308 */ /* 0x0004e20000000800 */
[----:B-----5:R-:W-:Y:S01]  /*10350*/  F2FP.BF16.PACK_AB R3, R228, R229 ;  /* 0x000000e5e403723e */ /* 0x020fe200000010ff */
[----:B------:R-:W-:Y:S01]  /*10360*/  FMUL.FTZ R5, R5, c[0x0][0x23c] ;  /* 0x00008f0005057a20 */ /* 0x000fe20000410000 */
[----:B------:R-:W-:-:S05]  /*10370*/  HSET2.LE.AND R9, R9, R62, PT ;  /* 0x0000003e09097233 */ /* 0x000fca0003803000 */
[----:B------:R-:W4:Y:S01]  /*10380*/  MUFU.EX2 R58, R16 ;  /* 0x00000010003a7308 */ /* 0x000f220000000800 */
[----:B------:R-:W-:Y:S02]  /*10390*/  F2FP.BF16.PACK_AB R4, R239, R63 ;  /* 0x0000003fef04723e */ /* 0x000fe400000010ff */
[----:B--2---:R-:W-:-:S05]  /*103a0*/  LOP3.LUT R7, R0, R3, RZ, 0xc0, !PT ;  /* 0x0000000300077212 */ /* 0x004fca00078ec0ff */
[----:B------:R2:W5:Y:S01]  /*103b0*/  MUFU.EX2 R61, R5 ;  /* 0x00000005003d7308 */ /* 0x0005620000000800 */
[--C-:B------:R-:W-:Y:S01]  /*103c0*/  HSET2.LE.AND R0, R18, R62.reuse, PT ;  /* 0x0000003e12007233 */ /* 0x100fe20003803000 */
[----:B------:R-:W-:Y:S02]  /*103d0*/  F2FP.BF16.PACK_AB R3, R235, R236 ;  /* 0x000000eceb03723e */ /* 0x000fe400000010ff */
[----:B------:R-:W-:Y:S02]  /*103e0*/  LOP3.LUT R9, R9, R4, RZ, 0xc0, !PT ;  /* 0x0000000409097212 */ /* 0x000fe400078ec0ff */
[----:B------:R-:W-:Y:S01]  /*103f0*/  LOP3.LUT R4, R0, R3, RZ, 0xc0, !PT ;  /* 0x0000000300047212 */ /* 0x000fe200078ec0ff */
[----:B------:R-:W-:Y:S01]  /*10400*/  HSET2.LE.AND R3, R22, R62, PT ;  /* 0x0000003e16037233 */ /* 0x000fe20003803000 */
[----:B------:R-:W-:Y:S01]  /*10410*/  F2FP.BF16.PACK_AB R0, R230, R231 ;  /* 0x000000e7e600723e */ /* 0x000fe200000010ff */
[-C--:B---3--:R-:W-:Y:S02]  /*10420*/  FMUL.FTZ R144, R144, R59.reuse ;  /* 0x0000003b90907220 */ /* 0x088fe40000410000 */
[----:B------:R-:W-:-:S02]  /*10430*/  FMUL.FTZ R145, R145, R59 ;  /* 0x0000003b91917220 */ /* 0x000fc40000410000 */
[-C--:B----4-:R-:W-:Y:S02]  /*10440*/  FMUL.FTZ R146, R146, R58.reuse ;  /* 0x0000003a92927220 */ /* 0x090fe40000410000 */
[----:B------:R-:W-:Y:S01]  /*10450*/  FMUL.FTZ R147, R147, R58 ;  /* 0x0000003a93937220 */ /* 0x000fe20000410000 */
[----:B--2---:R-:W-:Y:S01]  /*10460*/  LOP3.LUT R5, R3, R0, RZ, 0xc0, !PT ;  /* 0x0000000003057212 */ /* 0x004fe200078ec0ff */
        /* <DEDUP_REMOVED lines=44> */
[-C--:B-----5:R-:W-:Y:S02]  /*10730*/  FMUL.FTZ R140, R140, R61.reuse ;  /* 0x0000003d8c8c7220 */ /* 0x0a0fe40000410000 */
[----:B------:R-:W-:-:S02]  /*10740*/  FMUL.FTZ R141, R141, R61 ;  /* 0x0000003d8d8d7220 */ /* 0x000fc40000410000 */
[-C--:B------:R-:W-:Y:S02]  /*10750*/  FMUL.FTZ R142, R142, R60.reuse ;  /* 0x0000003c8e8e7220 */ /* 0x080fe40000410000 */
[----:B------:R-:W-:Y:S01]  /*10760*/  FMUL.FTZ R143, R143, R60 ;  /* 0x0000003c8f8f7220 */ /* 0x000fe20000410000 */
[----:B------:R-:W-:Y:S01]  /*10770*/  HMMA.16816.F32.BF16 R144, R4, R12, R144 ;  /* 0x0000000c0490723c */ /* 0x000fe20000041890 */
[--C-:B------:R-:W-:Y:S02]  /*10780*/  FFMA.FTZ R0, R174, c[0x0][0x23c], -R17.reuse ;  /* 0x00008f00ae007a23 */ /* 0x100fe40000010811 */
[----:B------:R-:W-:-:S05]  /*10790*/  FFMA.FTZ R3, R133, c[0x0][0x23c], -R17 ;  /* 0x00008f0085037a23 */ /* 0x000fca0000010811 */
[C---:B------:R-:W-:Y:S01]  /*107a0*/  HMMA.16816.F32.BF16 R148, R4.reuse, R14, R148 ;  /* 0x0000000e0494723c */ /* 0x040fe20000041894 */
[----:B------:R2:W-:Y:S07]  /*107b0*/  MUFU.EX2 R227, R0 ;  /* 0x0000000000e37308 */ /* 0x0005ee0000000800 */
[C---:B------:R-:W-:Y:S01]  /*107c0*/  HMMA.16816.F32.BF16 R72, R4.reuse, R40, R72 ;  /* 0x000000280448723c */ /* 0x040fe20000041848 */
[----:B------:R3:W-:Y:S07]  /*107d0*/  MUFU.EX2 R226, R3 ;  /* 0x0000000300e27308 */ /* 0x0007ee0000000800 */
        /* <DEDUP_REMOVED lines=9> */
[----:B------:R-:W-:Y:S01]  /*10870*/  IMAD.WIDE.U32 R4, R47, -0x2daee0ad, RZ ;  /* 0xd2511f532f047825 */ /* 0x000fe200078e00ff */
[----:B------:R-:W-:Y:S04]  /*10880*/  HMMA.16816.F32.BF16 R140, R8, R12, R140 ;  /* 0x0000000c088c723c */ /* 0x000fe8000004188c */
[----:B--2---:R-:W-:-:S02]  /*10890*/  LOP3.LUT R0, R5, UR17, R46, 0x96, !PT ;  /* 0x0000001105007c12 */ /* 0x004fc4000f8e962e */
[C---:B---3--:R-:W-:Y:S01]  /*108a0*/  LOP3.LUT R3, R4.reuse, 0xffff, RZ, 0xc0, !PT ;  /* 0x0000ffff04037812 */ /* 0x048fe200078ec0ff */
[--C-:B------:R-:W-:Y:S01]  /*108b0*/  FFMA.FTZ R5, R173, c[0x0][0x23c], -R17.reuse ;  /* 0x00008f00ad057a23 */ /* 0x100fe20000010811 */
[----:B------:R-:W-:Y:S02]  /*108c0*/  LOP3.LUT R13, R4, 0xff, RZ, 0xc0, !PT ;  /* 0x000000ff040d7812 */ /* 0x000fe400078ec0ff */
[--C-:B------:R-:W-:Y:S02]  /*108d0*/  SHF.R.U32.HI R12, RZ, 0x10, R4.reuse ;  /* 0x00000010ff0c7819 */ /* 0x100fe40000011604 */
[----:B------:R-:W-:Y:S01]  /*108e0*/  SHF.R.U32.HI R7, RZ, 0x18, R4 ;  /* 0x00000018ff077819 */ /* 0x000fe20000011604 */
[----:B------:R-:W-:Y:S01]  /*108f0*/  FFMA.FTZ R4, R132, c[0x0][0x23c], -R17 ;  /* 0x00008f0084047a23 */ /* 0x000fe20000010811 */
[----:B------:R-:W-:Y:S01]  /*10900*/  SHF.R.U32.HI R6, RZ, 0x8, R3 ;  /* 0x00000008ff067819 */ /* 0x000fe20000011603 */
[----:B------:R1:W-:Y:S01]  /*10910*/  MUFU.EX2 R224, R5 ;  /* 0x0000000500e07308 */ /* 0x0003e20000000800 */
[----:B------:R-:W-:Y:S01]  /*10920*/  LOP3.LUT R3, R12, 0xff, RZ, 0xc0, !PT ;  /* 0x000000ff0c037812 */ /* 0x000fe200078ec0ff */
[----:B------:R-:W-:-:S06]  /*10930*/  FMUL.FTZ R152, R152, R61 ;  /* 0x0000003d98987220 */ /* 0x000fcc0000410000 */
[----:B------:R2:W3:Y:S01]  /*10940*/  MUFU.EX2 R225, R4 ;  /* 0x0000000400e17308 */ /* 0x0004e20000000800 */
[-C--:B------:R-:W-:Y:S01]  /*10950*/  FMUL.FTZ R153, R153, R61.reuse ;  /* 0x0000003d99997220 */ /* 0x080fe20000410000 */
[----:B------:R-:W-:Y:S01]  /*10960*/  PRMT R16, R3, 0x5410, R7 ;  /* 0x0000541003107816 */ /* 0x000fe20000000007 */
[-C--:B------:R-:W-:Y:S01]  /*10970*/  FMUL.FTZ R154, R154, R60.reuse ;  /* 0x0000003c9a9a7220 */ /* 0x080fe20000410000 */
[----:B------:R-:W-:Y:S01]  /*10980*/  LOP3.LUT R12, R0, 0xff, RZ, 0xc0, !PT ;  /* 0x000000ff000c7812 */ /* 0x000fe200078ec0ff */
[-C--:B------:R-:W-:Y:S01]  /*10990*/  FMUL.FTZ R155, R155, R60.reuse ;  /* 0x0000003c9b9b7220 */ /* 0x080fe20000410000 */
[--C-:B------:R-:W-:Y:S01]  /*109a0*/  SHF.R.U32.HI R3, RZ, 0x10, R0.reuse ;  /* 0x00000010ff037819 */ /* 0x100fe20000011600 */
[-C--:B------:R-:W-:Y:S01]  /*109b0*/  FMUL.FTZ R68, R68, R61.reuse ;  /* 0x0000003d44447220 */ /* 0x080fe20000410000 */
[----:B-1----:R-:W-:Y:S01]  /*109c0*/  LOP3.LUT R5, R0, 0xffff, RZ, 0xc0, !PT ;  /* 0x0000ffff00057812 */ /* 0x002fe200078ec0ff */
[----:B------:R-:W-:Y:S01]  /*109d0*/  FMUL.FTZ R69, R69, R61 ;  /* 0x0000003d45457220 */ /* 0x000fe20000410000 */
[----:B------:R-:W-:Y:S01]  /*109e0*/  SHF.R.U32.HI R7, RZ, 0x18, R0 ;  /* 0x00000018ff077819 */ /* 0x000fe20000011600 */
[----:B------:R-:W-:-:S02]  /*109f0*/  FMUL.FTZ R70, R70, R60 ;  /* 0x0000003c46467220 */ /* 0x000fc40000410000 */
[-C--:B------:R-:W-:Y:S02]  /*10a00*/  FMUL.FTZ R71, R71, R60.reuse ;  /* 0x0000003c47477220 */ /* 0x080fe40000410000 */
[----:B--2---:R-:W-:Y:S02]  /*10a10*/  FFMA.FTZ R4, R177, c[0x0][0x23c], -R19 ;  /* 0x00008f00b1047a23 */ /* 0x004fe40000010813 */
        /* <DEDUP_REMOVED lines=35> */
[----:B------:R-:W-:Y:S01]  /*10c50*/  FMUL.FTZ R171, R171, R60 ;  /* 0x0000003cabab7220 */ /* 0x000fe20000410000 */
[----:B------:R-:W-:Y:S01]  /*10c60*/  PRMT R13, R13, 0x5410, R6 ;  /* 0x000054100d0d7816 */ /* 0x000fe20000000006 */
[----:B------:R1:W-:Y:S01]  /*10c70*/  MUFU.EX2 R208, R4 ;  /* 0x0000000400d07308 */ /* 0x0003e20000000800 */
[--C-:B------:R-:W-:Y:S02]  /*10c80*/  FFMA.FTZ R0, R176, c[0x0][0x23c], -R19.reuse ;  /* 0x00008f00b0007a23 */ /* 0x100fe40000010813 */
[----:B------:R-:W-:Y:S01]  /*10c90*/  FFMA.FTZ R6, R175, c[0x0][0x23c], -R19 ;  /* 0x00008f00af067a23 */ /* 0x000fe20000010813 */
[C---:B------:R-:W-:Y:S04]  /*10ca0*/  HMMA.16816.F32.BF16 R152, R8.reuse, R14, R152 ;  /* 0x0000000e0898723c */ /* 0x040fe80000041898 */
[----:B------:R2:W-:Y:S04]  /*10cb0*/  MUFU.EX2 R211, R0 ;  /* 0x0000000000d37308 */ /* 0x0005e80000000800 */
[----:B------:R-:W-:Y:S01]  /*10cc0*/  HMMA.16816.F32.BF16 R68, R8, R40, R68 ;  /* 0x000000280844723c */ /* 0x000fe20000041844 */
[----:B-1----:R-:W-:-:S03]  /*10cd0*/  SHF.R.U32.HI R4, RZ, 0x8, R5 ;  /* 0x00000008ff047819 */ /* 0x002fc60000011605 */
[----:B------:R1:W4:Y:S04]  /*10ce0*/  MUFU.EX2 R209, R6 ;  /* 0x0000000600d17308 */ /* 0x0003280000000800 */
[----:B------:R-:W-:Y:S01]  /*10cf0*/  HMMA.16816.F32.BF16 R80, R8, R42, R80 ;  /* 0x0000002a0850723c */ /* 0x000fe20000041850 */
[----:B------:R-:W-:Y:S01]  /*10d00*/  PRMT R4, R12, 0x5410, R4 ;  /* 0x000054100c047816 */ /* 0x000fe20000000004 */
[----:B------:R-:W-:Y:S01]  /*10d10*/  LDSM.16.MT88.4 R40, [R214+0xb400] ;  /* 0x00b40000d628783b */ /* 0x000fe20000004200 */
[----:B--2---:R-:W-:-:S03]  /*10d20*/  HSET2.LE.AND R0, R13, R62, PT ;  /* 0x0000003e0d007233 */ /* 0x004fc60003803000 */
[----:B------:R-:W-:Y:S02]  /*10d30*/  LDSM.16.MT88.4 R12, [R214+0x9400] ;  /* 0x00940000d60c783b */ /* 0x000fe40000004200 */
[----:B------:R-:W-:Y:S01]  /*10d40*/  HMMA.16816.F32.BF16 R84, R8, R28, R84 ;  /* 0x0000001c0854723c */ /* 0x000fe20000041854 */
[----:B------:R-:W-:Y:S02]  /*10d50*/  LOP3.LUT R5, R3, 0xff, RZ, 0xc0, !PT ;  /* 0x000000ff03057812 */ /* 0x000fe400078ec0ff */
[----:B---3--:R-:W-:-:S05]  /*10d60*/  F2FP.BF16.PACK_AB R3, R225, R224 ;  /* 0x000000e0e103723e */ /* 0x008fca00000010ff */
[C---:B------:R-:W-:Y:S01]  /*10d70*/  HMMA.16816.F32.BF16 R96, R8.reuse, R30, R96 ;  /* 0x0000001e0860723c */ /* 0x040fe20000041860 */
[----:B------:R-:W-:Y:S07]  /*10d80*/  LDSM.16.MT88.4 R28, [R212+0xa400] ;  /* 0x00a40000d41c783b */ /* 0x000fee0000004200 */
[C---:B------:R-:W-:Y:S08]  /*10d90*/  HMMA.16816.F32.BF16 R100, R8.reuse, R32, R100 ;  /* 0x000000200864723c */ /* 0x040ff00000041864 */
[C---:B------:R-:W-:Y:S01]  /*10da0*/  HMMA.16816.F32.BF16 R108, R8.reuse, R34, R108 ;  /* 0x00000022086c723c */ /* 0x040fe2000004186c */
[----:B------:R-:W-:Y:S07]  /*10db0*/  LDSM.16.MT88.4 R32, [R214+0xa400] ;  /* 0x00a40000d620783b */ /* 0x000fee0000004200 */
[C---:B------:R-:W-:Y:S08]  /*10dc0*/  HMMA.16816.F32.BF16 R112, R8.reuse, R36, R112 ;  /* 0x000000240870723c */ /* 0x040ff00000041870 */
[C---:B------:R-:W-:Y:S01]  /*10dd0*/  HMMA.16816.F32.BF16 R120, R8.reuse, R38, R120 ;  /* 0x000000260878723c */ /* 0x040fe20000041878 */
[----:B------:R-:W-:Y:S07]  /*10de0*/  LDSM.16.MT88.4 R36, [R212+0xb400] ;  /* 0x00b40000d424783b */ /* 0x000fee0000004200 */
[C---:B------:R-:W-:Y:S08]  /*10df0*/  HMMA.16816.F32.BF16 R164, R8.reuse, R24, R164 ;  /* 0x0000001808a4723c */ /* 0x040ff000000418a4 */
[----:B------:R-:W-:Y:S01]  /*10e00*/  HMMA.16816.F32.BF16 R168, R8, R26, R168 ;  /* 0x0000001a08a8723c */ /* 0x000fe200000418a8 */
        /* <DEDUP_REMOVED lines=13> */
[----:B------:R-:W-:Y:S01]  /*10ee0*/  LOP3.LUT R5, R0, R3, RZ, 0xc0, !PT ;  /* 0x0000000300057212 */ /* 0x000fe200078ec0ff */
[----:B------:R-:W-:Y:S01]  /*10ef0*/  FFMA.FTZ R0, R189, c[0x0][0x23c], -R20 ;  /* 0x00008f00bd007a23 */ /* 0x000fe20000010814 */
[----:B------:R-:W-:-:S03]  /*10f00*/  LOP3.LUT R3, R51, UR8, R54, 0x96, !PT ;  /* 0x0000000833037c12 */ /* 0x000fc6000f8e9636 */
[----:B------:R1:W-:Y:S02]  /*10f10*/  MUFU.EX2 R204, R0 ;  /* 0x0000000000cc7308 */ /* 0x0003e40000000800 */
[C---:B--2---:R-:W-:Y:S08]  /*10f20*/  HMMA.16816.F32.BF16 R144, R4.reuse, R24, R144 ;  /* 0x000000180490723c */ /* 0x044ff00000041890 */
[----:B------:R-:W-:Y:S01]  /*10f30*/  HMMA.16816.F32.BF16 R148, R4, R26, R148 ;  /* 0x0000001a0494723c */ /* 0x000fe20000041894 */
[----:B-1----:R-:W-:-:S07]  /*10f40*/  FFMA.FTZ R0, R188, c[0x0][0x23c], -R20 ;  /* 0x00008f00bc007a23 */ /* 0x002fce0000010814 */
[C---:B------:R-:W-:Y:S01]  /*10f50*/  HMMA.16816.F32.BF16 R72, R4.reuse, R12, R72 ;  /* 0x0000000c0448723c */ /* 0x040fe20000041848 */
        /* <DEDUP_REMOVED lines=13> */
[----:B------:R-:W-:Y:S02]  /*11030*/  LOP3.LUT R3, R4, 0xffff, RZ, 0xc0, !PT ;  /* 0x0000ffff04037812 */ /* 0x000fe400078ec0ff */
[----:B-1----:R-:W-:Y:S01]  /*11040*/  LOP3.LUT R0, R5, UR17, R52, 0x96, !PT ;  /* 0x0000001105007c12 */ /* 0x002fe2000f8e9634 */
[----:B------:R-:W-:Y:S01]  /*11050*/  FFMA.FTZ R6, R190, c[0x0][0x23c], -R20 ;  /* 0x00008f00be067a23 */ /* 0x000fe20000010814 */
[----:B------:R-:W-:Y:S02]  /*11060*/  LOP3.LUT R8, R4, 0xff, RZ, 0xc0, !PT ;  /* 0x000000ff04087812 */ /* 0x000fe400078ec0ff */
[--C-:B------:R-:W-:Y:S02]  /*11070*/  SHF.R.U32.HI R7, RZ, 0x10, R4.reuse ;  /* 0x00000010ff077819 */ /* 0x100fe40000011604 */
[----:B------:R-:W-:Y:S01]  /*11080*/  SHF.R.U32.HI R5, RZ, 0x18, R4 ;  /* 0x00000018ff057819 */ /* 0x000fe20000011604 */
[----:B------:R-:W-:Y:S01]  /*11090*/  FFMA.FTZ R4, R185, c[0x0][0x23c], -R21 ;  /* 0x00008f00b9047a23 */ /* 0x000fe20000010815 */
[----:B------:R-:W-:Y:S01]  /*110a0*/  SHF.R.U32.HI R3, RZ, 0x8, R3 ;  /* 0x00000008ff037819 */ /* 0x000fe20000011603 */
[----:B------:R-:W1:Y:S03]  /*110b0*/  MUFU.EX2 R190, R6 ;  /* 0x0000000600be7308 */ /* 0x000e660000000800 */
[----:B------:R-:W-:-:S02]  /*110c0*/  PRMT R9, R8, 0x5410, R3 ;  /* 0x0000541008097816 */ /* 0x000fc40000000003 */
[----:B------:R-:W-:-:S03]  /*110d0*/  LOP3.LUT R3, R7, 0xff, RZ, 0xc0, !PT ;  /* 0x000000ff07037812 */ /* 0x000fc600078ec0ff */
[----:B------:R2:W-:Y:S01]  /*110e0*/  MUFU.EX2 R188, R4 ;  /* 0x0000000400bc7308 */ /* 0x0005e20000000800 */
[----:B------:R-:W-:Y:S02]  /*110f0*/  PRMT R8, R3, 0x5410, R5 ;  /* 0x0000541003087816 */ /* 0x000fe40000000005 */
[C---:B------:R-:W-:Y:S02]  /*11100*/  LOP3.LUT R3, R0.reuse, 0xffff, RZ, 0xc0, !PT ;  /* 0x0000ffff00037812 */ /* 0x040fe400078ec0ff */
[----:B------:R-:W-:Y:S02]  /*11110*/  LOP3.LUT R7, R0, 0xff, RZ, 0xc0, !PT ;  /* 0x000000ff00077812 */ /* 0x000fe400078ec0ff */
[----:B------:R-:W-:Y:S01]  /*11120*/  SHF.R.U32.HI R5, RZ, 0x8, R3 ;  /* 0x00000008ff057819 */ /* 0x000fe20000011603 */
[----:B--2---:R-:W-:-:S04]  /*11130*/  FFMA.FTZ R4, R186, c[0x0][0x23c], -R21 ;  /* 0x00008f00ba047a23 */ /* 0x004fc80000010815 */
[----:B------:R2:W3:Y:S01]  /*11140*/  MUFU.EX2 R189, R4 ;  /* 0x0000000400bd7308 */ /* 0x0004e20000000800 */
[--C-:B------:R-:W-:Y:S01]  /*11150*/  SHF.R.U32.HI R6, RZ, 0x18, R0.reuse ;  /* 0x00000018ff067819 */ /* 0x100fe20000011600 */
[----:B------:R-:W-:Y:S01]  /*11160*/  FFMA.FTZ R3, R192, c[0x0][0x23c], -R21 ;  /* 0x00008f00c0037a23 */ /* 0x000fe20000010815 */
[----:B--2---:R-:W-:-:S04]  /*11170*/  SHF.R.U32.HI R4, RZ, 0x10, R0 ;  /* 0x00000010ff047819 */ /* 0x004fc80000011600 */
[----:B------:R-:W-:Y:S01]  /*11180*/  LOP3.LUT R0, R4, 0xff, RZ, 0xc0, !PT ;  /* 0x000000ff04007812 */ /* 0x000fe200078ec0ff */
[----:B------:R-:W-:Y:S01]  /*11190*/  FFMA.FTZ R4, R219, c[0x0][0x23c], -R21 ;  /* 0x00008f00db047a23 */ /* 0x000fe20000010815 */
[----:B------:R1:W-:Y:S02]  /*111a0*/  MUFU.EX2 R186, R3 ;  /* 0x0000000300ba7308 */ /* 0x0003e40000000800 */
[----:B------:R-:W-:Y:S01]  /*111b0*/  PRMT R6, R0, 0x5410, R6 ;  /* 0x0000541000067816 */ /* 0x000fe20000000006 */
[----:B------:R-:W-:Y:S01]  /*111c0*/  HSET2.LE.AND R0, R9, R62, PT ;  /* 0x0000003e09007233 */ /* 0x000fe20003803000 */
[----:B------:R-:W-:-:S04]  /*111d0*/  PRMT R5, R7, 0x5410, R5 ;  /* 0x0000541007057816 */ /* 0x000fc80000000005 */
[----:B------:R-:W2:Y:S01]  /*111e0*/  MUFU.EX2 R187, R4 ;  /* 0x0000000400bb7308 */ /* 0x000ea20000000800 */
[----:B-1----:R-:W-:-:S04]  /*111f0*/  F2FP.BF16.PACK_AB R3, R190, R206 ;  /* 0x000000cebe03723e */ /* 0x002fc800000010ff */
        /* <DEDUP_REMOVED lines=8> */
[----:B--2---:R-:W-:Y:S01]  /*11280*/  F2FP.BF16.PACK_AB R3, R187, R186 ;  /* 0x000000babb03723e */ /* 0x004fe200000010ff */
        /* <DEDUP_REMOVED lines=10> */
[----:B------:R-:W-:Y:S01]  /*11330*/  LOP3.LUT R3, R5, UR13, R48, 0x96, !PT ;  /* 0x0000000d05037c12 */ /* 0x000fe2000f8e9630 */
[----:B------:R-:W-:Y:S01]  /*11340*/  HMMA.16816.F32.BF16 R80, R8, R14, R80 ;  /* 0x0000000e0850723c */ /* 0x000fe20000041850 */
[----:B------:R-:W-:Y:S02]  /*11350*/  LDSM.16.MT88.4 R48, [R214+0xb800] ;  /* 0x00b80000d630783b */ /* 0x000fe40000004200 */
[----:B------:R-:W-:Y:S01]  /*11360*/  LOP3.LUT R0, R7, UR11, R4, 0x96, !PT ;  /* 0x0000000b07007c12 */ /* 0x000fe2000f8e9604 */
[----:B------:R-:W-:-:S04]  /*11370*/  IMAD.WIDE.U32 R4, R3, -0x326172a9, RZ ;  /* 0xcd9e8d5703047825 */ /* 0x000fc800078e00ff */
[----:B------:R-:W-:Y:S01]  /*11380*/  IMAD.WIDE.U32 R52, R0, -0x326172a9, RZ ;  /* 0xcd9e8d5700347825 */ /* 0x000fe200078e00ff */
[----:B------:R-:W-:-:S04]  /*11390*/  LOP3.LUT R3, R5, UR12, R44, 0x96, !PT ;  /* 0x0000000c05037c12 */ /* 0x000fc8000f8e962c */
[----:B------:R-:W-:Y:S01]  /*113a0*/  LOP3.LUT R0, R53, UR10, R4, 0x96, !PT ;  /* 0x0000000a35007c12 */ /* 0x000fe2000f8e9604 */
[----:B------:R-:W-:-:S04]  /*113b0*/  IMAD.WIDE.U32 R4, R3, -0x2daee0ad, RZ ;  /* 0xd2511f5303047825 */ /* 0x000fc800078e00ff */
[----:B------:R-:W-:-:S04]  /*113c0*/  IMAD.WIDE.U32 R46, R0, -0x2daee0ad, RZ ;  /* 0xd2511f53002e7825 */ /* 0x000fc800078e00ff */
[--C-:B------:R-:W-:Y:S02]  /*113d0*/  FFMA.FTZ R0, R184, c[0x0][0x23c], -R17.reuse ;  /* 0x00008f00b8007a23 */ /* 0x100fe40000010811 */
[----:B------:R-:W-:Y:S01]  /*113e0*/  FFMA.FTZ R7, R183, c[0x0][0x23c], -R17 ;  /* 0x00008f00b7077a23 */ /* 0x000fe20000010811 */
[----:B------:R-:W-:Y:S01]  /*113f0*/  LOP3.LUT R3, R5, UR9, R6, 0x96, !PT ;  /* 0x0000000905037c12 */ /* 0x000fe2000f8e9606 */
[----:B------:R1:W-:Y:S04]  /*11400*/  MUFU.EX2 R183, R0 ;  /* 0x0000000000b77308 */ /* 0x0003e80000000800 */
[----:B------:R-:W-:Y:S01]  /*11410*/  IMAD.WIDE.U32 R44, R3, -0x326172a9, RZ ;  /* 0xcd9e8d57032c7825 */ /* 0x000fe200078e00ff */
[----:B-1----:R-:W-:-:S03]  /*11420*/  LOP3.LUT R0, R47, UR5, R4, 0x96, !PT ;  /* 0x000000052f007c12 */ /* 0x002fc6000f8e9604 */
[--C-:B------:R-:W-:Y:S02]  /*11430*/  FFMA.FTZ R3, R179, c[0x0][0x23c], -R17.reuse ;  /* 0x00008f00b3037a23 */ /* 0x100fe40000010811 */
[----:B------:R-:W-:Y:S01]  /*11440*/  IMAD.WIDE.U32 R4, R0, -0x326172a9, RZ ;  /* 0xcd9e8d5700047825 */ /* 0x000fe200078e00ff */
[----:B------:R-:W1:Y:S04]  /*11450*/  MUFU.EX2 R185, R7 ;  /* 0x0000000700b97308 */ /* 0x000e680000000800 */
[----:B------:R-:W-:Y:S01]  /*11460*/  LOP3.LUT R0, R5, UR18, R44, 0x96, !PT ;  /* 0x0000001205007c12 */ /* 0x000fe2000f8e962c */
[----:B------:R-:W-:Y:S01]  /*11470*/  FFMA.FTZ R6, R182, c[0x0][0x23c], -R17 ;  /* 0x00008f00b6067a23 */ /* 0x000fe20000010811 */
[C---:B------:R-:W-:Y:S02]  /*11480*/  LOP3.LUT R5, R4.reuse, 0xffff, RZ, 0xc0, !PT ;  /* 0x0000ffff04057812 */ /* 0x040fe400078ec0ff */
[----:B------:R2:W-:Y:S01]  /*11490*/  MUFU.EX2 R181, R3 ;  /* 0x0000000300b57308 */ /* 0x0005e20000000800 */
[----:B------:R-:W-:-:S02]  /*114a0*/  LOP3.LUT R14, R4, 0xff, RZ, 0xc0, !PT ;  /* 0x000000ff040e7812 */ /* 0x000fc400078ec0ff */
[----:B------:R-:W-:Y:S02]  /*114b0*/  SHF.R.U32.HI R5, RZ, 0x8, R5 ;  /* 0x00000008ff057819 */ /* 0x000fe40000011605 */
[----:B------:R-:W-:-:S03]  /*114c0*/  SHF.R.U32.HI R15, RZ, 0x10, R4 ;  /* 0x00000010ff0f7819 */ /* 0x000fc60000011604 */
[----:B------:R3:W-:Y:S01]  /*114d0*/  MUFU.EX2 R182, R6 ;  /* 0x0000000600b67308 */ /* 0x0007e20000000800 */
[----:B------:R-:W-:Y:S02]  /*114e0*/  SHF.R.U32.HI R16, RZ, 0x18, R4 ;  /* 0x00000018ff107819 */ /* 0x000fe40000011604 */
[----:B--2---:R-:W-:Y:S01]  /*114f0*/  LOP3.LUT R3, R0, 0xffff, RZ, 0xc0, !PT ;  /* 0x0000ffff00037812 */ /* 0x004fe200078ec0ff */
[----:B------:R-:W-:-:S03]  /*11500*/  FFMA.FTZ R7, R193, c[0x0][0x23c], -R19 ;  /* 0x00008f00c1077a23 */ /* 0x000fc60000010813 */
[----:B------:R-:W-:Y:S01]  /*11510*/  SHF.R.U32.HI R3, RZ, 0x8, R3 ;  /* 0x00000008ff037819 */ /* 0x000fe20000011603 */
[----:B------:R-:W-:Y:S01]  /*11520*/  FFMA.FTZ R4, R195, c[0x0][0x23c], -R19 ;  /* 0x00008f00c3047a23 */ /* 0x000fe20000010813 */
[----:B---3--:R-:W-:Y:S02]  /*11530*/  LOP3.LUT R6, R0, 0xff, RZ, 0xc0, !PT ;  /* 0x000000ff00067812 */ /* 0x008fe400078ec0ff */
[----:B------:R-:W-:Y:S01]  /*11540*/  PRMT R18, R14, 0x5410, R5 ;  /* 0x000054100e127816 */ /* 0x000fe20000000005 */
[----:B------:R-:W-:Y:S01]  /*11550*/  HMMA.16816.F32.BF16 R140, R8, R24, R140 ;  /* 0x00000018088c723c */ /* 0x000fe2000004188c */
[----:B------:R-:W-:Y:S02]  /*11560*/  PRMT R5, R6, 0x5410, R3 ;  /* 0x0000541006057816 */ /* 0x000fe40000000003 */
[--C-:B------:R-:W-:Y:S01]  /*11570*/  SHF.R.U32.HI R3, RZ, 0x10, R0.reuse ;  /* 0x00000010ff037819 */ /* 0x100fe20000011600 */
[----:B------:R-:W-:Y:S01]  /*11580*/  MUFU.EX2 R180, R7 ;  /* 0x0000000700b47308 */ /* 0x000fe20000000800 */
[----:B------:R-:W-:-:S03]  /*11590*/  SHF.R.U32.HI R14, RZ, 0x18, R0 ;  /* 0x00000018ff0e7819 */ /* 0x000fc60000011600 */
[C---:B------:R-:W-:Y:S01]  /*115a0*/  HMMA.16816.F32.BF16 R152, R8.reuse, R26, R152 ;  /* 0x0000001a0898723c */ /* 0x040fe20000041898 */
[----:B------:R-:W-:Y:S01]  /*115b0*/  LDSM.16.MT88.4 R24, [R214+0x9800] ;  /* 0x00980000d618783b */ /* 0x000fe20000004200 */
[----:B------:R-:W-:Y:S02]  /*115c0*/  HSET2.LE.AND R0, R5, R62, PT ;  /* 0x0000003e05007233 */ /* 0x000fe40003803000 */
[----:B------:R2:W3:Y:S04]  /*115d0*/  MUFU.EX2 R179, R4 ;  /* 0x0000000400b37308 */ /* 0x0004e80000000800 */
[C---:B------:R-:W-:Y:S08]  /*115e0*/  HMMA.16816.F32.BF16 R84, R8.reuse, R28, R84 ;  /* 0x0000001c0854723c */ /* 0x040ff00000041854 */
[----:B------:R-:W-:Y:S01]  /*115f0*/  HMMA.16816.F32.BF16 R96, R8, R30, R96 ;  /* 0x0000001e0860723c */ /* 0x000fe20000041860 */
[----:B------:R-:W-:Y:S01]  /*11600*/  LDSM.16.MT88.4 R28, [R212+0xa800] ;  /* 0x00a80000d41c783b */ /* 0x000fe20000004200 */
[----:B--2---:R-:W-:-:S06]  /*11610*/  LOP3.LUT R4, R3, 0xff, RZ, 0xc0, !PT ;  /* 0x000000ff03047812 */ /* 0x004fcc00078ec0ff */
[----:B------:R-:W-:Y:S01]  /*11620*/  HMMA.16816.F32.BF16 R100, R8, R32, R100 ;  /* 0x000000200864723c */ /* 0x000fe20000041864 */
[----:B-1----:R-:W-:-:S07]  /*11630*/  F2FP.BF16.PACK_AB R3, R183, R185 ;  /* 0x000000b9b703723e */ /* 0x002fce00000010ff */
[C---:B------:R-:W-:Y:S01]  /*11640*/  HMMA.16816.F32.BF16 R108, R8.reuse, R34, R108 ;  /* 0x00000022086c723c */ /* 0x040fe2000004186c */
[----:B------:R-:W-:Y:S07]  /*11650*/  LDSM.16.MT88.4 R32, [R214+0xa800] ;  /* 0x00a80000d620783b */ /* 0x000fee0000004200 */
[C---:B------:R-:W-:Y:S08]  /*11660*/  HMMA.16816.F32.BF16 R112, R8.reuse, R36, R112 ;  /* 0x000000240870723c */ /* 0x040ff00000041870 */
[C---:B------:R-:W-:Y:S01]  /*11670*/  HMMA.16816.F32.BF16 R120, R8.reuse, R38, R120 ;  /* 0x000000260878723c */ /* 0x040fe20000041878 */
[----:B------:R-:W1:Y:S07]  /*11680*/  LDSM.16.MT88.4 R36, [R212+0x9800] ;  /* 0x00980000d424783b */ /* 0x000e6e0000004200 */
[C---:B------:R-:W-:Y:S08]  /*11690*/  HMMA.16816.F32.BF16 R164, R8.reuse, R40, R164 ;  /* 0x0000002808a4723c */ /* 0x040ff000000418a4 */
[----:B------:R-:W-:Y:S01]  /*116a0*/  HMMA.16816.F32.BF16 R168, R8, R42, R168 ;  /* 0x0000002a08a8723c */ /* 0x000fe200000418a8 */
[----:B------:R-:W2:Y:S01]  /*116b0*/  LDSM.16.MT88.4 R40, [R212+0xb800] ;  /* 0x00b80000d428783b */ /* 0x000ea20000004200 */
[----:B------:R-:W-:Y:S01]  /*116c0*/  PRMT R5, R4, 0x5410, R14 ;  /* 0x0000541004057816 */ /* 0x000fe2000000000e */
[--C-:B------:R-:W-:Y:S01]  /*116d0*/  FFMA.FTZ R6, R191, c[0x0][0x23c], -R19.reuse ;  /* 0x00008f00bf067a23 */ /* 0x100fe20000010813 */
[----:B------:R-:W-:Y:S01]  /*116e0*/  LOP3.LUT R4, R0, R3, RZ, 0xc0, !PT ;  /* 0x0000000300047212 */ /* 0x000fe200078ec0ff */
[----:B------:R-:W-:-:S02]  /*116f0*/  FFMA.FTZ R3, R194, c[0x0][0x23c], -R19 ;  /* 0x00008f00c2037a23 */ /* 0x000fc40000010813 */
[----:B------:R-:W-:Y:S01]  /*11700*/  MUFU.EX2 R178, R6 ;  /* 0x0000000600b27308 */ /* 0x000fe20000000800 */
[----:B------:R-:W-:Y:S01]  /*11710*/  HSET2.LE.AND R0, R5, R62, PT ;  /* 0x0000003e05007233 */ /* 0x000fe20003803000 */
[----:B------:R-:W-:-:S06]  /*11720*/  LOP3.LUT R7, R15, 0xff, RZ, 0xc0, !PT ;  /* 0x000000ff0f077812 */ /* 0x000fcc00078ec0ff */
[----:B------:R3:W4:Y:S01]  /*11730*/  MUFU.EX2 R177, R3 ;  /* 0x0000000300b17308 */ /* 0x0007220000000800 */
[----:B------:R-:W-:Y:S02]  /*11740*/  PRMT R7, R7, 0x5410, R16 ;  /* 0x0000541007077816 */ /* 0x000fe40000000010 */
[----:B---3--:R-:W-:-:S04]  /*11750*/  F2FP.BF16.PACK_AB R3, R179, R180 ;  /* 0x000000b4b303723e */ /* 0x008fc800000010ff */
[----:B------:R-:W-:Y:S01]  /*11760*/  LOP3.LUT R5, R0, R3, RZ, 0xc0, !PT ;  /* 0x0000000300057212 */ /* 0x000fe200078ec0ff */
[----:B------:R-:W-:Y:S01]  /*11770*/  HSET2.LE.AND R0, R18, R62, PT ;  /* 0x0000003e12007233 */ /* 0x000fe20003803000 */
[----:B------:R-:W-:-:S04]  /*11780*/  F2FP.BF16.PACK_AB R3, R181, R182 ;  /* 0x000000b6b503723e */ /* 0x000fc800000010ff */
[----:B------:R-:W-:Y:S01]  /*11790*/  LOP3.LUT R6, R0, R3, RZ, 0xc0, !PT ;  /* 0x0000000300067212 */ /* 0x000fe200078ec0ff */
[----:B------:R-:W-:Y:S01]  /*117a0*/  HSET2.LE.AND R0, R7, R62, PT ;  /* 0x0000003e07007233 */ /* 0x000fe20003803000 */
[----:B----4-:R-:W-:-:S04]  /*117b0*/  F2FP.BF16.PACK_AB R3, R177, R178 ;  /* 0x000000b2b103723e */ /* 0x010fc800000010ff */
[----:B------:R-:W-:Y:S02]  /*117c0*/  LOP3.LUT R7, R0, R3, RZ, 0xc0, !PT ;  /* 0x0000000300077212 */ /* 0x000fe400078ec0ff */
[----:B------:R-:W-:Y:S02]  /*117d0*/  LOP3.LUT R0, R13, UR16, R232, 0x96, !PT ;  /* 0x000000100d007c12 */ /* 0x000fe4000f8e96e8 */
[----:B------:R-:W-:Y:S01]  /*117e0*/  LOP3.LUT R3, R65, UR14, R12, 0x96, !PT ;  /* 0x0000000e41037c12 */ /* 0x000fe2000f8e960c */
[----:B------:R-:W-:Y:S02]  /*117f0*/  IMAD.MOV.U32 R195, RZ, RZ, R244 ;  /* 0x000000ffffc37224 */ /* 0x000fe400078e00f4 */
[----:B------:R-:W-:Y:S01]  /*11800*/  IMAD.MOV.U32 R244, RZ, RZ, R172 ;  /* 0x000000fffff47224 */ /* 0x000fe200078e00ac */
        /* <DEDUP_REMOVED lines=8> */
[C---:B--2---:R-:W-:Y:S08]  /*11890*/  HMMA.16816.F32.BF16 R160, R4.reuse, R40, R160 ;  /* 0x0000002804a0723c */ /* 0x044ff000000418a0 */
        /* <DEDUP_REMOVED lines=11> */
[----:B------:R-:W-:Y:S02]  /*11950*/  IMAD.MOV.U32 R191, RZ, RZ, R57 ;  /* 0x000000ffffbf7224 */ /* 0x000fe400078e0039 */
[----:B------:R-:W-:Y:S02]  /*11960*/  IMAD.MOV.U32 R192, RZ, RZ, R56 ;  /* 0x000000ffffc07224 */ /* 0x000fe400078e0038 */
[----:B------:R-:W-:-:S04]  /*11970*/  IMAD.WIDE.U32 R4, R3, -0x2daee0ad, RZ ;  /* 0xd2511f5303047825 */ /* 0x000fc800078e00ff */
[----:B------:R-:W-:-:S04]  /*11980*/  IMAD.WIDE.U32 R56, R0, -0x2daee0ad, RZ ;  /* 0xd2511f5300387825 */ /* 0x000fc800078e00ff */
[----:B------:R-:W-:Y:S01]  /*11990*/  FFMA.FTZ R7, R221, c[0x0][0x23c], -R20 ;  /* 0x00008f00dd077a23 */ /* 0x000fe20000010814 */
[----:B------:R-:W-:Y:S01]  /*119a0*/  LOP3.LUT R0, R57, UR5, R4, 0x96, !PT ;  /* 0x0000000539007c12 */ /* 0x000fe2000f8e9604 */
[----:B------:R-:W-:Y:S02]  /*119b0*/  IMAD.MOV.U32 R16, RZ, RZ, R137 ;  /* 0x000000ffff107224 */ /* 0x000fe400078e0089 */
[----:B------:R1:W-:Y:S01]  /*119c0*/  MUFU.EX2 R137, R7 ;  /* 0x0000000700897308 */ /* 0x0003e20000000800 */
[----:B------:R-:W-:Y:S02]  /*119d0*/  FFMA.FTZ R3, R223, c[0x0][0x23c], -R20 ;  /* 0x00008f00df037a23 */ /* 0x000fe40000010814 */
[----:B------:R-:W-:-:S05]  /*119e0*/  IMAD.MOV.U32 R210, RZ, RZ, R138 ;  /* 0x000000ffffd27224 */ /* 0x000fca00078e008a */
[----:B------:R2:W-:Y:S01]  /*119f0*/  MUFU.EX2 R138, R3 ;  /* 0x00000003008a7308 */ /* 0x0005e20000000800 */
[----:B-1----:R-:W-:Y:S01]  /*11a00*/  LOP3.LUT R7, R5, UR9, R6, 0x96, !PT ;  /* 0x0000000905077c12 */ /* 0x002fe2000f8e9606 */
[----:B------:R-:W-:-:S05]  /*11a10*/  IMAD.WIDE.U32 R4, R0, -0x326172a9, RZ ;  /* 0xcd9e8d5700047825 */ /* 0x000fca00078e00ff */
[----:B------:R-:W-:Y:S01]  /*11a20*/  LOP3.LUT R0, R4, 0xffff, RZ, 0xc0, !PT ;  /* 0x0000ffff04007812 */ /* 0x000fe200078ec0ff */
[--C-:B--2---:R-:W-:Y:S02]  /*11a30*/  FFMA.FTZ R3, R240, c[0x0][0x23c], -R20.reuse ;  /* 0x00008f00f0037a23 */ /* 0x104fe40000010814 */
[----:B------:R-:W-:Y:S02]  /*11a40*/  IMAD.MOV.U32 R184, RZ, RZ, R139 ;  /* 0x000000ffffb87224 */ /* 0x000fe400078e008b */
[----:B------:R1:W-:Y:S01]  /*11a50*/  MUFU.EX2 R139, R3 ;  /* 0x00000003008b7308 */ /* 0x0003e20000000800 */
[----:B------:R-:W-:Y:S02]  /*11a60*/  IMAD.MOV.U32 R193, RZ, RZ, R23 ;  /* 0x000000ffffc17224 */ /* 0x000fe400078e0017 */
[----:B------:R-:W-:Y:S02]  /*11a70*/  FFMA.FTZ R6, R241, c[0x0][0x23c], -R20 ;  /* 0x00008f00f1067a23 */ /* 0x000fe40000010814 */
[----:B------:R-:W-:Y:S01]  /*11a80*/  IMAD.WIDE.U32 R22, R7, -0x326172a9, RZ ;  /* 0xcd9e8d5707167825 */ /* 0x000fe200078e00ff */
[----:B------:R-:W-:-:S02]  /*11a90*/  SHF.R.U32.HI R7, RZ, 0x18, R4 ;  /* 0x00000018ff077819 */ /* 0x000fc40000011604 */
[----:B-1----:R-:W-:Y:S02]  /*11aa0*/  SHF.R.U32.HI R3, RZ, 0x8, R0 ;  /* 0x00000008ff037819 */ /* 0x002fe40000011600 */
[----:B------:R-:W-:-:S04]  /*11ab0*/  LOP3.LUT R0, R4, 0xff, RZ, 0xc0, !PT ;  /* 0x000000ff04007812 */ /* 0x000fc800078ec0ff */
[----:B------:R-:W-:Y:S02]  /*11ac0*/  PRMT R10, R0, 0x5410, R3 ;  /* 0x00005410000a7816 */ /* 0x000fe40000000003 */
[----:B------:R-:W-:Y:S01]  /*11ad0*/  SHF.R.U32.HI R3, RZ, 0x10, R4 ;  /* 0x00000010ff037819 */ /* 0x000fe20000011604 */
[----:B------:R1:W2:Y:S01]  /*11ae0*/  MUFU.EX2 R176, R6 ;  /* 0x0000000600b07308 */ /* 0x0002a20000000800 */
[----:B------:R-:W-:Y:S01]  /*11af0*/  LOP3.LUT R0, R5, UR18, R22, 0x96, !PT ;  /* 0x0000001205007c12 */ /* 0x000fe2000f8e9616 */
[----:B------:R-:W-:Y:S01]  /*11b00*/  FFMA.FTZ R4, R222, c[0x0][0x23c], -R21 ;  /* 0x00008f00de047a23 */ /* 0x000fe20000010815 */
[----:B------:R-:W-:-:S04]  /*11b10*/  LOP3.LUT R3, R3, 0xff, RZ, 0xc0, !PT ;  /* 0x000000ff03037812 */ /* 0x000fc800078ec0ff */
[----:B------:R-:W-:Y:S01]  /*11b20*/  PRMT R9, R3, 0x5410, R7 ;  /* 0x0000541003097816 */ /* 0x000fe20000000007 */
[----:B------:R3:W-:Y:S01]  /*11b30*/  MUFU.EX2 R132, R4 ;  /* 0x0000000400847308 */ /* 0x0007e20000000800 */
[----:B------:R-:W-:Y:S01]  /*11b40*/  LOP3.LUT R3, R0, 0xffff, RZ, 0xc0, !PT ;  /* 0x0000ffff00037812 */ /* 0x000fe200078ec0ff */
[----:B-1----:R-:W-:Y:S01]  /*11b50*/  FFMA.FTZ R6, R220, c[0x0][0x23c], -R21 ;  /* 0x00008f00dc067a23 */ /* 0x002fe20000010815 */
[----:B------:R-:W-:-:S05]  /*11b60*/  LOP3.LUT R7, R0, 0xff, RZ, 0xc0, !PT ;  /* 0x000000ff00077812 */ /* 0x000fca00078ec0ff */
[----:B------:R1:W4:Y:S01]  /*11b70*/  MUFU.EX2 R133, R6 ;  /* 0x0000000600857308 */ /* 0x0003220000000800 */
[----:B------:R-:W-:Y:S02]  /*11b80*/  SHF.R.U32.HI R5, RZ, 0x8, R3 ;  /* 0x00000008ff057819 */ /* 0x000fe40000011603 */
[----:B---3--:R-:W-:Y:S01]  /*11b90*/  SHF.R.U32.HI R4, RZ, 0x10, R0 ;  /* 0x00000010ff047819 */ /* 0x008fe20000011600 */
[----:B------:R-:W-:Y:S01]  /*11ba0*/  FFMA.FTZ R3, R242, c[0x0][0x23c], -R21 ;  /* 0x00008f00f2037a23 */ /* 0x000fe20000010815 */
[----:B------:R-:W-:-:S03]  /*11bb0*/  PRMT R8, R7, 0x5410, R5 ;  /* 0x0000541007087816 */ /* 0x000fc60000000005 */
[----:B------:R2:W-:Y:S01]  /*11bc0*/  MUFU.EX2 R66, R3 ;  /* 0x0000000300427308 */ /* 0x0005e20000000800 */
[----:B-1----:R-:W-:Y:S02]  /*11bd0*/  SHF.R.U32.HI R6, RZ, 0x18, R0 ;  /* 0x00000018ff067819 */ /* 0x002fe40000011600 */
[----:B------:R-:W-:Y:S01]  /*11be0*/  LOP3.LUT R0, R4, 0xff, RZ, 0xc0, !PT ;  /* 0x000000ff04007812 */ /* 0x000fe200078ec0ff */
[----:B------:R-:W-:-:S03]  /*11bf0*/  FFMA.FTZ R4, R243, c[0x0][0x23c], -R21 ;  /* 0x00008f00f3047a23 */ /* 0x000fc60000010815 */
[----:B------:R-:W-:Y:S01]  /*11c00*/  PRMT R5, R0, 0x5410, R6 ;  /* 0x0000541000057816 */ /* 0x000fe20000000006 */
[--C-:B------:R-:W-:Y:S01]  /*11c10*/  HSET2.LE.AND R0, R10, R62.reuse, PT ;  /* 0x0000003e0a007233 */ /* 0x100fe20003803000 */
[----:B--2---:R-:W-:Y:S01]  /*11c20*/  F2FP.BF16.PACK_AB R3, R176, R139 ;  /* 0x0000008bb003723e */ /* 0x004fe200000010ff */
[----:B------:R1:W2:Y:S03]  /*11c30*/  MUFU.EX2 R67, R4 ;  /* 0x0000000400437308 */ /* 0x0002a60000000800 */
        /* <DEDUP_REMOVED lines=10> */
[----:B------:R-:W-:-:S04]  /*11ce0*/  FFMA.FTZ R0, R199, c[0x0][0x23c], -R17 ;  /* 0x00008f00c7007a23 */ /* 0x000fc80000010811 */
[----:B------:R1:W-:Y:S01]  /*11cf0*/  MUFU.EX2 R65, R0 ;  /* 0x0000000000417308 */ /* 0x0003e20000000800 */
[----:B------:R-:W-:Y:S02]  /*11d00*/  IMAD.MOV.U32 R219, RZ, RZ, R63 ;  /* 0x000000ffffdb7224 */ /* 0x000fe400078e003f */
[----:B-1----:R-:W-:-:S05]  /*11d10*/  FFMA.FTZ R0, R198, c[0x0][0x23c], -R17 ;  /* 0x00008f00c6007a23 */ /* 0x002fca0000010811 */
        /* <DEDUP_REMOVED lines=34> */
[--C-:B------:R-:W-:Y:S01]  /*11f40*/  FFMA.FTZ R0, R16, c[0x0][0x23c], -R20.reuse ;  /* 0x00008f0010007a23 */ /* 0x100fe20000010814 */
[----:B------:R-:W-:Y:S01]  /*11f50*/  SHF.R.U32.HI R11, RZ, 0x8, R11 ;  /* 0x00000008ff0b7819 */ /* 0x000fe2000001160b */
[----:B------:R-:W-:Y:S01]  /*11f60*/  FFMA.FTZ R3, R251, c[0x0][0x23c], -R21 ;  /* 0x00008f00fb037a23 */ /* 0x000fe20000010815 */
[----:B------:R-:W-:Y:S01]  /*11f70*/  HMMA.16816.F32.BF16 R140, R4, R36, R140 ;  /* 0x00000024048c723c */ /* 0x000fe2000004188c */
[----:B------:R1:W-:Y:S01]  /*11f80*/  MUFU.EX2 R46, R0 ;  /* 0x00000000002e7308 */ /* 0x0003e20000000800 */
[----:B------:R-:W-:Y:S01]  /*11f90*/  LOP3.LUT R10, R12, 0xff, RZ, 0xc0, !PT ;  /* 0x000000ff0c0a7812 */ /* 0x000fe200078ec0ff */
[----:B------:R-:W-:Y:S01]  /*11fa0*/  LDSM.16.MT88.4 R16, [R214+0xbc00] ;  /* 0x00bc0000d610783b */ /* 0x000fe20000004200 */
[----:B-1----:R-:W-:-:S05]  /*11fb0*/  FFMA.FTZ R0, R191, c[0x0][0x23c], -R20 ;  /* 0x00008f00bf007a23 */ /* 0x002fca0000010814 */
[----:B------:R1:W-:Y:S01]  /*11fc0*/  MUFU.EX2 R45, R0 ;  /* 0x00000000002d7308 */ /* 0x0003e20000000800 */
[----:B------:R-:W-:Y:S01]  /*11fd0*/  HMMA.16816.F32.BF16 R68, R4, R24, R68 ;  /* 0x000000180444723c */ /* 0x000fe20000041844 */
[----:B------:R-:W-:Y:S01]  /*11fe0*/  PRMT R8, R15, 0x5410, R11 ;  /* 0x000054100f087816 */ /* 0x000fe2000000000b */
[----:B-1----:R-:W-:-:S05]  /*11ff0*/  FFMA.FTZ R0, R195, c[0x0][0x23c], -R20 ;  /* 0x00008f00c3007a23 */ /* 0x002fca0000010814 */
[----:B------:R1:W-:Y:S01]  /*12000*/  MUFU.EX2 R44, R0 ;  /* 0x00000000002c7308 */ /* 0x0003e20000000800 */
[----:B------:R-:W-:Y:S01]  /*12010*/  HMMA.16816.F32.BF16 R84, R4, R28, R84 ;  /* 0x0000001c0454723c */ /* 0x000fe20000041854 */
[----:B------:R-:W-:Y:S01]  /*12020*/  PRMT R10, R10, 0x5410, R14 ;  /* 0x000054100a0a7816 */ /* 0x000fe2000000000e */
[----:B------:R-:W-:Y:S01]  /*12030*/  HSET2.LE.AND R8, R8, R62, PT ;  /* 0x0000003e08087233 */ /* 0x000fe20003803000 */
[----:B-1----:R-:W-:-:S04]  /*12040*/  FFMA.FTZ R0, R249, c[0x0][0x23c], -R20 ;  /* 0x00008f00f9007a23 */ /* 0x002fc80000010814 */
[----:B------:R1:W2:Y:S01]  /*12050*/  MUFU.EX2 R22, R0 ;  /* 0x0000000000167308 */ /* 0x0002a20000000800 */
[----:B------:R-:W-:Y:S01]  /*12060*/  HMMA.16816.F32.BF16 R100, R4, R32, R100 ;  /* 0x000000200464723c */ /* 0x000fe20000041864 */
[----:B------:R-:W-:-:S06]  /*12070*/  F2FP.BF16.PACK_AB R9, R57, R63 ;  /* 0x0000003f3909723e */ /* 0x000fcc00000010ff */
[----:B------:R4:W-:Y:S01]  /*12080*/  MUFU.EX2 R20, R3 ;  /* 0x0000000300147308 */ /* 0x0009e20000000800 */
[----:B------:R-:W-:Y:S01]  /*12090*/  HMMA.16816.F32.BF16 R112, R4, R40, R112 ;  /* 0x000000280470723c */ /* 0x000fe20000041870 */
[----:B-1----:R-:W-:-:S07]  /*120a0*/  LOP3.LUT R0, R23, UR8, R54, 0x96, !PT ;  /* 0x0000000817007c12 */ /* 0x002fce000f8e9636 */
[----:B------:R-:W-:Y:S01]  /*120b0*/  HMMA.16816.F32.BF16 R164, R4, R48, R164 ;  /* 0x0000003004a4723c */ /* 0x000fe200000418a4 */
[----:B----4-:R-:W-:-:S07]  /*120c0*/  FFMA.FTZ R3, R193, c[0x0][0x23c], -R21 ;  /* 0x00008f00c1037a23 */ /* 0x010fce0000010815 */
[C---:B------:R-:W-:Y:S08]  /*120d0*/  HMMA.16816.F32.BF16 R36, R4.reuse, R38, R152 ;  /* 0x000000260424723c */ /* 0x040ff00000041898 */
[C---:B------:R-:W-:Y:S01]  /*120e0*/  HMMA.16816.F32.BF16 R24, R4.reuse, R26, R80 ;  /* 0x0000001a0418723c */ /* 0x040fe20000041850 */
[----:B------:R1:W-:Y:S07]  /*120f0*/  MUFU.EX2 R15, R3 ;  /* 0x00000003000f7308 */ /* 0x0003ee0000000800 */
[C---:B------:R-:W-:Y:S08]  /*12100*/  HMMA.16816.F32.BF16 R28, R4.reuse, R30, R96 ;  /* 0x0000001e041c723c */ /* 0x040ff00000041860 */
[----:B------:R-:W-:Y:S01]  /*12110*/  HMMA.16816.F32.BF16 R32, R4, R34, R108 ;  /* 0x000000220420723c */ /* 0x000fe2000004186c */
[----:B------:R-:W-:Y:S01]  /*12120*/  HSET2.LE.AND R10, R10, R62, PT ;  /* 0x0000003e0a0a7233 */ /* 0x000fe20003803000 */
[----:B------:R-:W-:Y:S01]  /*12130*/  LOP3.LUT R130, R8, R9, RZ, 0xc0, !PT ;  /* 0x0000000908827212 */ /* 0x000fe200078ec0ff */
[----:B------:R-:W4:Y:S01]  /*12140*/  LDSM.16.MT88.4 R152, [R212+0x9c00] ;  /* 0x009c0000d498783b */ /* 0x000f220000004200 */
[----:B---3--:R-:W-:-:S03]  /*12150*/  F2FP.BF16.PACK_AB R11, R47, R52 ;  /* 0x000000342f0b723e */ /* 0x008fc600000010ff */
[----:B------:R-:W3:Y:S01]  /*12160*/  LDSM.16.MT88.4 R80, [R214+0x9c00] ;  /* 0x009c0000d650783b */ /* 0x000ee20000004200 */
[C---:B------:R-:W-:Y:S08]  /*12170*/  HMMA.16816.F32.BF16 R40, R4.reuse, R42, R120 ;  /* 0x0000002a0428723c */ /* 0x040ff00000041878 */
[----:B------:R-:W-:Y:S01]  /*12180*/  HMMA.16816.F32.BF16 R48, R4, R50, R168 ;  /* 0x000000320430723c */ /* 0x000fe200000418a8 */
[----:B------:R-:W-:Y:S01]  /*12190*/  LOP3.LUT R131, R10, R11, RZ, 0xc0, !PT ;  /* 0x0000000b0a837212 */ /* 0x000fe200078ec0ff */
[----:B------:R-:W5:Y:S04]  /*121a0*/  LDSM.16.MT88.4 R96, [R212+0xac00] ;  /* 0x00ac0000d460783b */ /* 0x000f680000004200 */
[----:B------:R-:W2:Y:S01]  /*121b0*/  LDSM.16.MT88.4 R108, [R214+0xac00] ;  /* 0x00ac0000d66c783b */ /* 0x000ea20000004200 */
[----:B------:R-:W-:-:S03]  /*121c0*/  IMAD.WIDE.U32 R4, R0, -0x2daee0ad, RZ ;  /* 0xd2511f5300047825 */ /* 0x000fc600078e00ff */
[----:B------:R-:W2:Y:S01]  /*121d0*/  LDSM.16.MT88.4 R120, [R212+0xbc00] ;  /* 0x00bc0000d478783b */ /* 0x000ea20000004200 */
[--C-:B------:R-:W-:Y:S01]  /*121e0*/  FFMA.FTZ R7, R184, c[0x0][0x23c], -R21.reuse ;  /* 0x00008f00b8077a23 */ /* 0x100fe20000010815 */
[----:B-1----:R-:W-:Y:S02]  /*121f0*/  SHF.R.U32.HI R3, RZ, 0x10, R4 ;  /* 0x00000010ff037819 */ /* 0x002fe40000011604 */
[----:B------:R-:W-:Y:S02]  /*12200*/  LOP3.LUT R0, R5, UR17, R56, 0x96, !PT ;  /* 0x0000001105007c12 */ /* 0x000fe4000f8e9638 */
[----:B------:R-:W-:Y:S01]  /*12210*/  LOP3.LUT R6, R4, 0xffff, RZ, 0xc0, !PT ;  /* 0x0000ffff04067812 */ /* 0x000fe200078ec0ff */
[----:B------:R-:W-:Y:S01]  /*12220*/  FFMA.FTZ R5, R250, c[0x0][0x23c], -R21 ;  /* 0x00008f00fa057a23 */ /* 0x000fe20000010815 */
[----:B------:R-:W-:Y:S01]  /*12230*/  LOP3.LUT R8, R3, 0xff, RZ, 0xc0, !PT ;  /* 0x000000ff03087812 */ /* 0x000fe200078ec0ff */
[----:B------:R-:W1:Y:S01]  /*12240*/  MUFU.EX2 R13, R7 ;  /* 0x00000007000d7308 */ /* 0x000e620000000800 */
[----:B------:R-:W-:-:S02]  /*12250*/  LOP3.LUT R9, R4, 0xff, RZ, 0xc0, !PT ;  /* 0x000000ff04097812 */ /* 0x000fc400078ec0ff */
[----:B------:R-:W-:Y:S02]  /*12260*/  SHF.R.U32.HI R12, RZ, 0x18, R4 ;  /* 0x00000018ff0c7819 */ /* 0x000fe40000011604 */
[C---:B------:R-:W-:Y:S02]  /*12270*/  LOP3.LUT R3, R0.reuse, 0xffff, RZ, 0xc0, !PT ;  /* 0x0000ffff00037812 */ /* 0x040fe400078ec0ff */
[----:B------:R-:W-:Y:S01]  /*12280*/  SHF.R.U32.HI R6, RZ, 0x8, R6 ;  /* 0x00000008ff067819 */ /* 0x000fe20000011606 */
[----:B------:R1:W1:Y:S01]  /*12290*/  MUFU.EX2 R14, R5 ;  /* 0x00000005000e7308 */ /* 0x0002620000000800 */
[--C-:B------:R-:W-:Y:S02]  /*122a0*/  SHF.R.U32.HI R4, RZ, 0x10, R0.reuse ;  /* 0x00000010ff047819 */ /* 0x100fe40000011600 */
[----:B------:R-:W-:Y:S02]  /*122b0*/  LOP3.LUT R11, R0, 0xff, RZ, 0xc0, !PT ;  /* 0x000000ff000b7812 */ /* 0x000fe400078ec0ff */
[----:B------:R-:W-:-:S02]  /*122c0*/  SHF.R.U32.HI R10, RZ, 0x18, R0 ;  /* 0x00000018ff0a7819 */ /* 0x000fc40000011600 */
[----:B------:R-:W-:Y:S02]  /*122d0*/  LOP3.LUT R4, R4, 0xff, RZ, 0xc0, !PT ;  /* 0x000000ff04047812 */ /* 0x000fe400078ec0ff */
[----:B------:R-:W-:Y:S02]  /*122e0*/  PRMT R0, R9, 0x5410, R6 ;  /* 0x0000541009007816 */ /* 0x000fe40000000006 */
[----:B-1----:R-:W-:Y:S02]  /*122f0*/  SHF.R.U32.HI R5, RZ, 0x8, R3 ;  /* 0x00000008ff057819 */ /* 0x002fe40000011603 */
[----:B------:R-:W-:Y:S02]  /*12300*/  PRMT R3, R8, 0x5410, R12 ;  /* 0x0000541008037816 */ /* 0x000fe4000000000c */
[----:B------:R-:W-:Y:S01]  /*12310*/  PRMT R6, R11, 0x5410, R5 ;  /* 0x000054100b067816 */ /* 0x000fe20000000005 */
[--C-:B------:R-:W-:Y:S01]  /*12320*/  HSET2.LE.AND R0, R0, R62.reuse, PT ;  /* 0x0000003e00007233 */ /* 0x100fe20003803000 */
[----:B------:R-:W-:Y:S01]  /*12330*/  PRMT R5, R4, 0x5410, R10 ;  /* 0x0000541004057816 */ /* 0x000fe2000000000a */
[----:B------:R-:W-:Y:S01]  /*12340*/  HSET2.LE.AND R4, R3, R62, PT ;  /* 0x0000003e03047233 */ /* 0x000fe20003803000 */
[----:B--2---:R-:W-:-:S03]  /*12350*/  F2FP.BF16.PACK_AB R3, R22, R44 ;  /* 0x0000002c1603723e */ /* 0x004fc600000010ff */
[--C-:B------:R-:W-:Y:S01]  /*12360*/  HSET2.LE.AND R8, R5, R62.reuse, PT ;  /* 0x0000003e05087233 */ /* 0x100fe20003803000 */
[----:B------:R-:W-:Y:S02]  /*12370*/  LOP3.LUT R170, R0, R3, RZ, 0xc0, !PT ;  /* 0x0000000300aa7212 */ /* 0x000fe400078ec0ff */
[----:B------:R-:W-:Y:S01]  /*12380*/  F2FP.BF16.PACK_AB R0, R13, R20 ;  /* 0x000000140d00723e */ /* 0x000fe200000010ff */
[----:B------:R-:W-:Y:S01]  /*12390*/  HSET2.LE.AND R6, R6, R62, PT ;  /* 0x0000003e06067233 */ /* 0x000fe20003803000 */
[----:B------:R-:W-:Y:S01]  /*123a0*/  F2FP.BF16.PACK_AB R5, R14, R15 ;  /* 0x0000000f0e05723e */ /* 0x000fe200000010ff */
[----:B------:R-:W-:Y:S01]  /*123b0*/  FFMA.FTZ R3, R252, R61, R210 ;  /* 0x0000003dfc037223 */ /* 0x000fe200000100d2 */
[----:B------:R-:W-:Y:S02]  /*123c0*/  F2FP.BF16.PACK_AB R7, R45, R46 ;  /* 0x0000002e2d07723e */ /* 0x000fe400000010ff */
[----:B------:R-:W-:Y:S01]  /*123d0*/  LOP3.LUT R169, R8, R0, RZ, 0xc0, !PT ;  /* 0x0000000008a97212 */ /* 0x000fe200078ec0ff */
[----:B------:R-:W-:Y:S01]  /*123e0*/  FFMA.FTZ R0, R245, R60, R219 ;  /* 0x0000003cf5007223 */ /* 0x000fe200000100db */
        /* <DEDUP_REMOVED lines=59> */
[----:B------:R-:W-:-:S03]  /*127a0*/  FADD.FTZ R0, R47, R0 ;  /* 0x000000002f007221 */ /* 0x000fc60000010000 */
[----:B------:R1:W-:Y:S04]  /*127b0*/  STL [R1+0x10], R3 ;  /* 0x0000100301007387 */ /* 0x0003e80000100800 */
[----:B------:R1:W-:Y:S01]  /*127c0*/  STL [R1+0x14], R0 ;  /* 0x0000140001007387 */ /* 0x0003e20000100800 */
[----:B----4-:R-:W-:Y:S01]  /*127d0*/  HMMA.16816.F32.BF16 R144, R128, R152, R144 ;  /* 0x000000988090723c */ /* 0x010fe20000041890 */
[----:B------:R-:W-:Y:S01]  /*127e0*/  FADD.FTZ R5, R44, R6 ;  /* 0x000000062c057221 */ /* 0x000fe20000010000 */
[----:B------:R-:W-:Y:S01]  /*127f0*/  @UP0 UIADD3 UR29, UR29, -0x4, URZ ;  /* 0xfffffffc1d1d0890 */ /* 0x000fe2000fffe03f */
[----:B------:R-:W-:-:S05]  /*12800*/  FADD.FTZ R4, R15, R4 ;  /* 0x000000040f047221 */ /* 0x000fca0000010000 */
[----:B------:R-:W-:Y:S01]  /*12810*/  HMMA.16816.F32.BF16 R148, R128, R154, R148 ;  /* 0x0000009a8094723c */ /* 0x000fe20000041894 */
[----:B------:R-:W-:Y:S02]  /*12820*/  FADD.FTZ R252, R22, R5 ;  /* 0x0000000516fc7221 */ /* 0x000fe40000010000 */
[----:B------:R-:W-:-:S05]  /*12830*/  FADD.FTZ R245, R14, R4 ;  /* 0x000000040ef57221 */ /* 0x000fca0000010000 */
        /* <DEDUP_REMOVED lines=12> */
[----:B------:R-:W-:Y:S08]  /*12900*/  HMMA.16816.F32.BF16 R112, R168, R120, R112 ;  /* 0x00000078a870723c */ /* 0x000ff00000041870 */
[----:B------:R-:W-:Y:S08]  /*12910*/  HMMA.16816.F32.BF16 R124, R128, R16, R124 ;  /* 0x00000010807c723c */ /* 0x000ff0000004187c */
[C---:B------:R-:W-:Y:S08]  /*12920*/  HMMA.16816.F32.BF16 R152, R168.reuse, R154, R36 ;  /* 0x0000009aa898723c */ /* 0x040ff00000041824 */
[C---:B------:R-:W-:Y:S08]  /*12930*/  HMMA.16816.F32.BF16 R80, R168.reuse, R82, R24 ;  /* 0x00000052a850723c */ /* 0x040ff00000041818 */
[C---:B------:R-:W-:Y:S08]  /*12940*/  HMMA.16816.F32.BF16 R96, R168.reuse, R98, R28 ;  /* 0x00000062a860723c */ /* 0x040ff0000004181c */
[C---:B------:R-:W-:Y:S08]  /*12950*/  HMMA.16816.F32.BF16 R108, R168.reuse, R110, R32 ;  /* 0x0000006ea86c723c */ /* 0x040ff00000041820 */
[C---:B------:R-:W-:Y:S08]  /*12960*/  HMMA.16816.F32.BF16 R120, R168.reuse, R122, R40 ;  /* 0x0000007aa878723c */ /* 0x040ff00000041828 */
[----:B------:R-:W-:Y:S08]  /*12970*/  HMMA.16816.F32.BF16 R164, R168, R16, R164 ;  /* 0x00000010a8a4723c */ /* 0x000ff000000418a4 */
[-C--:B------:R-:W-:Y:S08]  /*12980*/  HMMA.16816.F32.BF16 R128, R128, R18.reuse, R172 ;  /* 0x000000128080723c */ /* 0x080ff000000418ac */
[----:B------:R-:W-:Y:S01]  /*12990*/  HMMA.16816.F32.BF16 R168, R168, R18, R48 ;  /* 0x00000012a8a8723c */ /* 0x000fe20000041830 */
[----:B------:R-:W-:Y:S11]  /*129a0*/  @P0 BRA `(.L_x_426) ;  /* 0x0000001000000947 */ /* 0x000ff60003800000 */
.L_x_419:
[----:B-1----:R-:W-:-:S12]  /*129b0*/  UIADD3 UR29, UR34, -0x1, URZ ;  /* 0xffffffff221d7890 */ /* 0x002fd8000fffe03f */
.L_x_426:
[----:B-1----:R-:W-:-:S13]  /*129c0*/  ISETP.LE.AND P0, PT, RZ, UR29, PT ;  /* 0x0000001dff007c0c */ /* 0x002fda000bf03270 */
[----:B------:R-:W-:Y:S05]  /*129d0*/  @!P0 BRA `(.L_x_427) ;  /* 0x00004cb000008947 */ /* 0x000fea0003800000 */
[----:B------:R-:W3:Y:S01]  /*129e0*/  LDL.LU R13, [R1+0x58] ;  /* 0x00005800010d7983 */ /* 0x000ee20000300800 */
[----:B------:R-:W1:Y:S01]  /*129f0*/  LDC.U8 R244, c[0x0][0x2d8] ;  /* 0x0000b600fff47b82 */ /* 0x000e620000000000 */
[----:B------:R-:W-:Y:S01]  /*12a00*/  IMAD.MOV.U32 R3, RZ, RZ, R135 ;  /* 0x000000ffff037224 */ /* 0x000fe200078e0087 */
[----:B------:R-:W-:Y:S01]  /*12a10*/  MOV R138, R2 ;  /* 0x00000002008a7202 */ /* 0x000fe20000000f00 */
[----:B------:R-:W4:Y:S01]  /*12a20*/  LDL.64 R14, [R1+0x18] ;  /* 0x00001800010e7983 */ /* 0x000f220000100a00 */
[----:B--2---:R-:W-:Y:S02]  /*12a30*/  IMAD.MOV.U32 R0, RZ, RZ, R136 ;  /* 0x000000ffff007224 */ /* 0x004fe400078e0088 */
[----:B------:R-:W-:Y:S01]  /*12a40*/  IMAD.MOV.U32 R137, RZ, RZ, R134 ;  /* 0x000000ffff897224 */ /* 0x000fe200078e0086 */
[----:B------:R-:W2:Y:S04]  /*12a50*/  LDL R12, [R1+0x30] ;  /* 0x00003000010c7983 */ /* 0x000ea80000100800 */
[----:B------:R-:W4:Y:S04]  /*12a60*/  LDL R11, [R1+0x34] ;  /* 0x00003400010b7983 */ /* 0x000f280000100800 */
[----:B------:R-:W4:Y:S04]  /*12a70*/  LDL.LU R9, [R1+0x38] ;  /* 0x0000380001097983 */ /* 0x000f280000300800 */
[----:B------:R-:W4:Y:S04]  /*12a80*/  LDL.LU R8, [R1+0x48] ;  /* 0x0000480001087983 */ /* 0x000f280000300800 */
[----:B------:R-:W4:Y:S01]  /*12a90*/  LDL.LU.64 R6, [R1+0x40] ;  /* 0x0000400001067983 */ /* 0x000f220000300a00 */
[----:B-1----:R-:W-:-:S03]  /*12aa0*/  PRMT R244, R244, 0x7054, R244 ;  /* 0x00007054f4f47816 */ /* 0x002fc600000000f4 */
[----:B------:R-:W4:Y:S04]  /*12ab0*/  LDL.LU.64 R4, [R1+0x50] ;  /* 0x0000500001047983 */ /* 0x000f280000300a00 */
[----:B------:R-:W4:Y:S01]  /*12ac0*/  LDL.LU R10, [R1+0x3c] ;  /* 0x00003c00010a7983 */ /* 0x000f220000300800 */
[----:B---3--:R-:W-:Y:S01]  /*12ad0*/  MOV R16, R13 ;  /* 0x0000000d00107202 */ /* 0x008fe20000000f00 */
[----:B--2---:R-:W-:Y:S01]  /*12ae0*/  IMAD.MOV.U32 R13, RZ, RZ, R12 ;  /* 0x000000ffff0d7224 */ /* 0x004fe200078e000c */
[----:B----4-:R-:W-:-:S03]  /*12af0*/  MOV R12, R11 ;  /* 0x0000000b000c7202 */ /* 0x010fc60000000f00 */
[----:B------:R-:W-:Y:S01]  /*12b00*/  IMAD.WIDE.U32 R250, R16, -0x326172a9, RZ ;  /* 0xcd9e8d5710fa7825 */ /* 0x000fe200078e00ff */
[----:B------:R-:W-:-:S03]  /*12b10*/  MOV R5, R7 ;  /* 0x0000000700057202 */ /* 0x000fc60000000f00 */
[----:B------:R-:W-:-:S05]  /*12b20*/  IMAD.WIDE.U32 R10, R10, -0x326172a9, RZ ;  /* 0xcd9e8d570a0a7825 */ /* 0x000fca00078e00ff */
[----:B------:R1:W-:Y:S04]  /*12b30*/  STL.64 [R1], R10 ;  /* 0x0000000a01007387 */ /* 0x0003e80000100a00 */
[----:B------:R1:W-:Y:S01]  /*12b40*/  STL.64 [R1+0x8], R4 ;  /* 0x0000080401007387 */ /* 0x0003e20000100a00 */
[-C--:B------:R-:W-:Y:S02]  /*12b50*/  LOP3.LUT R248, R11, R9.reuse, RZ, 0x3c, !PT ;  /* 0x000000090bf87212 */ /* 0x080fe400078e3cff */
[----:B------:R-:W-:Y:S01]  /*12b60*/  LOP3.LUT R246, R251, R9, RZ, 0x3c, !PT ;  /* 0x00000009fbf67212 */ /* 0x000fe200078e3cff */
[----:B------:R-:W-:Y:S01]  /*12b70*/  IMAD.WIDE.U32 R242, R8, -0x2daee0ad, RZ ;  /* 0xd2511f5308f27825 */ /* 0x000fe200078e00ff */
[----:B------:R-:W-:Y:S02]  /*12b80*/  ISETP.GE.AND P4, PT, R14, c[0x0][0x220], PT ;  /* 0x000088000e007a0c */ /* 0x000fe40003f86270 */
[----:B------:R-:W-:Y:S01]  /*12b90*/  ISETP.GE.AND P3, PT, R13, c[0x0][0x220], PT ;  /* 0x000088000d007a0c */ /* 0x000fe20003f66270 */
[----:B------:R-:W-:Y:S01]  /*12ba0*/  IMAD.WIDE.U32 R248, R248, -0x2daee0ad, RZ ;  /* 0xd2511f53f8f87825 */ /* 0x000fe200078e00ff */
[----:B------:R-:W-:-:S03]  /*12bb0*/  ISETP.GE.AND P2, PT, R12, c[0x0][0x220], PT ;  /* 0x000088000c007a0c */ /* 0x000fc60003f46270 */
[----:B------:R-:W-:Y:S01]  /*12bc0*/  IMAD.WIDE.U32 R246, R246, -0x2daee0ad, RZ ;  /* 0xd2511f53f6f67825 */ /* 0x000fe200078e00ff */
[----:B------:R-:W-:Y:S05]  /*12bd0*/  BRA `(.L_x_428) ;  /* 0x000003e000007947 */ /* 0x000fea0003800000 */
.L_x_430:
[----:B------:R-:W2:Y:S01]  /*12be0*/  LDL.64 R222, [R1+0x28] ;  /* 0x0000280001de7983 */ /* 0x000ea20000100a00 */
[----:B------:R-:W-:Y:S02]  /*12bf0*/  ULDC.64 UR6, c[0x0][0x198] ;  /* 0x0000660000067ab9 */ /* 0x000fe40000000a00 */
[----:B------:R-:W-:Y:S01]  /*12c00*/  UIADD3 UR35, UR29, -0x1, URZ ;  /* 0xffffffff1d237890 */ /* 0x000fe2000fffe03f */
[----:B------:R-:W3:Y:S03]  /*12c10*/  LDL.64 R220, [R1+0x20] ;  /* 0x0000200001dc7983 */ /* 0x000ee60000100a00 */
[----:B------:R-:W-:Y:S01]  /*12c20*/  USHF.R.S32.HI UR34, URZ, 0x1f, UR35 ;  /* 0x0000001f3f227899 */ /* 0x000fe20008011423 */
[----:B------:R1:W-:Y:S01]  /*12c30*/  @P4 STS [R218+0x6000], RZ ;  /* 0x006000ffda004388 */ /* 0x0003e20000000800 */
[----:B------:R-:W-:Y:S02]  /*12c40*/  UIMAD.WIDE.U32 UR36, UR35, UR6, URZ ;  /* 0x00000006232472a5 */ /* 0x000fe4000f8e003f */
[----:B------:R-:W-:Y:S01]  /*12c50*/  UIMAD UR34, UR34, UR6, URZ ;  /* 0x00000006222272a4 */ /* 0x000fe2000f8e023f */
[----:B------:R1:W-:Y:S03]  /*12c60*/  @P4 STS [R218+0x6004], RZ ;  /* 0x006004ffda004388 */ /* 0x0003e60000000800 */
[----:B------:R-:W-:Y:S01]  /*12c70*/  UIMAD UR34, UR35, UR7, UR34 ;  /* 0x00000007232272a4 */ /* 0x000fe2000f8e0222 */
[----:B------:R1:W-:Y:S01]  /*12c80*/  @P4 STS.64 [R218+0x6008], RZ ;  /* 0x006008ffda004388 */ /* 0x0003e20000000a00 */
[----:B------:R-:W-:Y:S02]  /*12c90*/  IMAD.U32 R2, RZ, RZ, UR36 ;  /* 0x00000024ff027e24 */ /* 0x000fe4000f8e00ff */
[----:B------:R-:W-:Y:S01]  /*12ca0*/  UIADD3 UR34, UR37, UR34, URZ ;  /* 0x0000002225227290 */ /* 0x000fe2000fffe03f */
[----:B------:R-:W-:Y:S05]  /*12cb0*/  IMAD.U32 R132, RZ, RZ, UR36 ;  /* 0x00000024ff847e24 */ /* 0x000fea000f8e00ff */
[----:B------:R-:W-:Y:S01]  /*12cc0*/  IMAD.U32 R133, RZ, RZ, UR34 ;  /* 0x00000022ff857e24 */ /* 0x000fe2000f8e00ff */
[----:B--2---:R-:W-:Y:S04]  /*12cd0*/  LEA R2, P1, R2, R222, 0x6 ;  /* 0x000000de02027211 */ /* 0x004fe800078230ff */
[----:B------:R-:W-:Y:S02]  /*12ce0*/  @!P4 LEA R180, P0, R2, c[0x0][0x168], 0x1 ;  /* 0x00005a0002b4ca11 */ /* 0x000fe400078008ff */
[----:B---3--:R-:W-:Y:S02]  /*12cf0*/  LEA.HI.X R133, R132, R221, R133, 0x6, P1 ;  /* 0x000000dd84857211 */ /* 0x008fe400008f3485 */
[C---:B------:R-:W-:Y:S02]  /*12d00*/  @!P3 LEA R176, P6, R2.reuse, c[0x0][0x168], 0x1 ;  /* 0x00005a0002b0ba11 */ /* 0x040fe400078c08ff */
[C-C-:B------:R-:W-:Y:S02]  /*12d10*/  @!P4 LEA.HI.X R181, R2.reuse, c[0x0][0x16c], R133.reuse, 0x1, P0 ;  /* 0x00005b0002b5ca11 */ /* 0x140fe400000f0c85 */
[C-C-:B------:R-:W-:Y:S02]  /*12d20*/  @!P3 LEA.HI.X R177, R2.reuse, c[0x0][0x16c], R133.reuse, 0x1, P6 ;  /* 0x00005b0002b1ba11 */ /* 0x140fe400030f0c85 */
[C---:B------:R-:W-:Y:S01]  /*12d30*/  @!P2 LEA R174, P0, R2.reuse, c[0x0][0x168], 0x1 ;  /* 0x00005a0002aeaa11 */ /* 0x040fe200078008ff */
[----:B------:R-:W-:Y:S01]  /*12d40*/  @!PT LDS RZ, [RZ] ;  /* 0x00000000fffff984 */ /* 0x000fe20000000800 */
[----:B------:R-:W-:Y:S01]  /*12d50*/  @!PT LDS RZ, [RZ] ;  /* 0x00000000fffff984 */ /* 0x000fe20000000800 */
[----:B------:R-:W-:Y:S01]  /*12d60*/  @!PT LDS RZ, [RZ] ;  /* 0x00000000fffff984 */ /* 0x000fe20000000800 */
[----:B------:R1:W-:Y:S01]  /*12d70*/  @!P4 LDGSTS.E.BYPASS.LTC128B.128 [R218+0x6000], [R180.64] ;  /* 0x06000000b4dacfae */ /* 0x0003e2000b901d5e */
[C---:B------:R-:W-:Y:S02]  /*12d80*/  IADD3 R132, P1, R2.reuse, UR21, RZ ;  /* 0x0000001502847c10 */ /* 0x040fe4000ff3e0ff */
[----:B------:R-:W-:Y:S01]  /*12d90*/  @!P2 LEA.HI.X R175, R2, c[0x0][0x16c], R133, 0x1, P0 ;  /* 0x00005b0002afaa11 */ /* 0x000fe200000f0c85 */
[----:B------:R1:W-:Y:S01]  /*12da0*/  @P3 STS.128 [R218+0x7000], RZ ;  /* 0x007000ffda003388 */ /* 0x0003e20000000c00 */
[C---:B------:R-:W-:Y:S02]  /*12db0*/  @!P4 LEA R178, P6, R132.reuse, c[0x0][0x168], 0x1 ;  /* 0x00005a0084b2ca11 */ /* 0x040fe400078c08ff */
[C---:B------:R-:W-:Y:S01]  /*12dc0*/  @!P2 LEA R134, P0, R132.reuse, c[0x0][0x168], 0x1 ;  /* 0x00005a008486aa11 */ /* 0x040fe200078008ff */
[----:B------:R-:W-:Y:S01]  /*12dd0*/  @!PT LDS RZ, [RZ] ;  /* 0x00000000fffff984 */ /* 0x000fe20000000800 */
[----:B------:R-:W-:Y:S01]  /*12de0*/  @!PT LDS RZ, [RZ] ;  /* 0x00000000fffff984 */ /* 0x000fe20000000800 */
[----:B------:R-:W-:Y:S01]  /*12df0*/  @!PT LDS RZ, [RZ] ;  /* 0x00000000fffff984 */ /* 0x000fe20000000800 */
[----:B------:R1:W-:Y:S01]  /*12e00*/  @!P3 LDGSTS.E.BYPASS.LTC128B.128 [R218+0x7000], [R176.64+0x40] ;  /* 0x07000040b0dabfae */ /* 0x0003e2000b901d5e */
[----:B------:R-:W-:Y:S02]  /*12e10*/  IADD3.X R133, R133, UR20, RZ, P1, !PT ;  /* 0x0000001485857c10 */ /* 0x000fe40008ffe4ff */
[C---:B------:R-:W-:Y:S01]  /*12e20*/  @!P3 LEA R172, P1, R132.reuse, c[0x0][0x168], 0x1 ;  /* 0x00005a0084acba11 */ /* 0x040fe200078208ff */
[----:B------:R1:W-:Y:S01]  /*12e30*/  @P2 STS.128 [R218+0x8000], RZ ;  /* 0x008000ffda002388 */ /* 0x0003e20000000c00 */
[C-C-:B------:R-:W-:Y:S02]  /*12e40*/  @!P4 LEA.HI.X R179, R132.reuse, c[0x0][0x16c], R133.reuse, 0x1, P6 ;  /* 0x00005b0084b3ca11 */ /* 0x140fe400030f0c85 */
[C-C-:B------:R-:W-:Y:S01]  /*12e50*/  @!P3 LEA.HI.X R173, R132.reuse, c[0x0][0x16c], R133.reuse, 0x1, P1 ;  /* 0x00005b0084adba11 */ /* 0x140fe200008f0c85 */
[----:B------:R-:W-:Y:S01]  /*12e60*/  @!PT LDS RZ, [RZ] ;  /* 0x00000000fffff984 */ /* 0x000fe20000000800 */
[----:B------:R-:W-:Y:S01]  /*12e70*/  @!PT LDS RZ, [RZ] ;  /* 0x00000000fffff984 */ /* 0x000fe20000000800 */
[----:B------:R-:W-:Y:S01]  /*12e80*/  @!PT LDS RZ, [RZ] ;  /* 0x00000000fffff984 */ /* 0x000fe20000000800 */
[----:B------:R1:W-:Y:S01]  /*12e90*/  @!P2 LDGSTS.E.BYPASS.LTC128B.128 [R218+0x8000], [R174.64+0x80] ;  /* 0x08000080aedaafae */ /* 0x0003e2000b901d5e */
[----:B------:R-:W-:Y:S03]  /*12ea0*/  @!P2 LEA.HI.X R135, R132, c[0x0][0x16c], R133, 0x1, P0 ;  /* 0x00005b008487aa11 */ /* 0x000fe600000f0c85 */
        /* <DEDUP_REMOVED lines=17> */
.L_x_428:
[----:B-1----:R-:W2:Y:S01]  /*12fc0*/  LDL.64 R4, [R1+0x8] ;  /* 0x0000080001047983 */ /* 0x002ea20000100a00 */
[----:B------:R-:W-:Y:S04]  /*12fd0*/  DEPBAR.LE SB0, 0x0 ;  /* 0x000080000000791a */ /* 0x000fe80000000000 */
[----:B------:R-:W-:Y:S01]  /*12fe0*/  USHF.R.S32.HI UR7, URZ, 0x1f, UR29 ;  /* 0x0000001f3f077899 */ /* 0x000fe2000801141d */
[----:B------:R-:W-:Y:S01]  /*12ff0*/  BAR.SYNC.DEFER_BLOCKING 0x0 ;  /* 0x0000000000007b1d */ /* 0x000fe20000010000 */
[----:B------:R-:W-:Y:S01]  /*13000*/  UIMAD UR6, UR22, UR29, URZ ;  /* 0x0000001d160672a4 */ /* 0x000fe2000f8e023f */
[----:B------:R-:W-:Y:S03]  /*13010*/  IMAD.U32 R2, RZ, RZ, UR23 ;  /* 0x00000017ff027e24 */ /* 0x000fe6000f8e00ff */
[----:B------:R-:W-:Y:S01]  /*13020*/  UIMAD UR6, UR7, UR23, UR6 ;  /* 0x00000017070672a4 */ /* 0x000fe2000f8e0206 */
[----:B------:R-:W-:Y:S06]  /*13030*/  @P4 STS [R218+0x9000], RZ ;  /* 0x009000ffda004388 */ /* 0x000fec0000000800 */
[----:B------:R-:W-:Y:S06]  /*13040*/  @P4 STS [R218+0x9004], RZ ;  /* 0x009004ffda004388 */ /* 0x000fec0000000800 */
[----:B------:R-:W-:Y:S01]  /*13050*/  @P4 STS.64 [R218+0x9008], RZ ;  /* 0x009008ffda004388 */ /* 0x000fe20000000a00 */
[----:B--2---:R-:W-:Y:S05]  /*13060*/  IMAD.WIDE.U32 R4, R2, UR29, R4 ;  /* 0x0000001d02047c25 */ /* 0x004fea000f8e0004 */
[C---:B------:R-:W-:Y:S02]  /*13070*/  @!P4 LEA R18, P1, R4.reuse, c[0x0][0x170], 0x1 ;  /* 0x00005c000412ca11 */ /* 0x040fe400078208ff */
[----:B------:R-:W-:Y:S02]  /*13080*/  IADD3 R5, R5, UR6, RZ ;  /* 0x0000000605057c10 */ /* 0x000fe4000fffe0ff */
        /* <DEDUP_REMOVED lines=9> */
[----:B------:R-:W-:Y:S02]  /*13120*/  @!P2 LEA.HI.X R13, R4, c[0x0][0x174], R5, 0x1, P5 ;  /* 0x00005d00040daa11 */ /* 0x000fe400028f0c05 */
[----:B------:R-:W-:Y:S01]  /*13130*/  IADD3.X R6, R5, UR24, RZ, P6, !PT ;  /* 0x0000001805067c10 */ /* 0x000fe2000b7fe4ff */
[----:B------:R-:W-:Y:S01]  /*13140*/  @P3 STS.128 [R218+0xa000], RZ ;  /* 0x00a000ffda003388 */ /* 0x000fe20000000c00 */
[C---:B------:R-:W-:Y:S02]  /*13150*/  @!P4 LEA R16, P6, R2.reuse, c[0x0][0x170], 0x1 ;  /* 0x00005c000210ca11 */ /* 0x040fe400078c08ff */
[C---:B------:R-:W-:Y:S02]  /*13160*/  @!P3 LEA R10, P1, R2.reuse, c[0x0][0x170], 0x1 ;  /* 0x00005c00020aba11 */ /* 0x040fe400078208ff */
[C-C-:B------:R-:W-:Y:S01]  /*13170*/  @!P4 LEA.HI.X R17, R2.reuse, c[0x0][0x174], R6.reuse, 0x1, P6 ;  /* 0x00005d000211ca11 */ /* 0x140fe200030f0c06 */
[----:B------:R-:W-:Y:S01]  /*13180*/  @!PT LDS RZ, [RZ] ;  /* 0x00000000fffff984 */ /* 0x000fe20000000800 */
[----:B------:R-:W-:Y:S01]  /*13190*/  @!PT LDS RZ, [RZ] ;  /* 0x00000000fffff984 */ /* 0x000fe20000000800 */
[----:B------:R-:W-:Y:S01]  /*131a0*/  @!PT LDS RZ, [RZ] ;  /* 0x00000000fffff984 */ /* 0x000fe20000000800 */
[----:B------:R2:W-:Y:S01]  /*131b0*/  @!P3 LDGSTS.E.BYPASS.LTC128B.128 [R218+0xa000], [R14.64+0x40] ;  /* 0x0a0000400edabfae */ /* 0x0005e2000b901d5e */
[C-C-:B------:R-:W-:Y:S02]  /*131c0*/  @!P3 LEA.HI.X R11, R2.reuse, c[0x0][0x174], R6.reuse, 0x1, P1 ;  /* 0x00005d00020bba11 */ /* 0x140fe400008f0c06 */
[C---:B------:R-:W-:Y:S02]  /*131d0*/  @!P2 LEA R8, P0, R2.reuse, c[0x0][0x170], 0x1 ;  /* 0x00005c000208aa11 */ /* 0x040fe400078008ff */
[----:B------:R-:W-:Y:S01]  /*131e0*/  ISETP.LT.AND P5, PT, RZ, UR29, PT ;  /* 0x0000001dff007c0c */ /* 0x000fe2000bfa1270 */
[----:B------:R-:W-:Y:S01]  /*131f0*/  @P2 STS.128 [R218+0xb000], RZ ;  /* 0x00b000ffda002388 */ /* 0x000fe20000000c00 */
[----:B------:R-:W-:Y:S05]  /*13200*/  @!P2 LEA.HI.X R9, R2, c[0x0][0x174], R6, 0x1, P0 ;  /* 0x00005d000209aa11 */ /* 0x000fea00000f0c06 */
        /* <DEDUP_REMOVED lines=20> */
[----:B-1----:R-:W1:Y:S06]  /*13350*/  LDSM.16.M88.4 R16, [R213+0x6000] ;  /* 0x00600000d510783b */ /* 0x002e6c0000000200 */
[----:B------:R-:W3:Y:S06]  /*13360*/  LDSM.16.M88.4 R60, [R216+0x1000] ;  /* 0x00100000d83c783b */ /* 0x000eec0000000200 */
[----:B------:R-:W4:Y:S06]  /*13370*/  LDSM.16.M88.4 R32, [R213+0x6400] ;  /* 0x00640000d520783b */ /* 0x000f2c0000000200 */
[----:B------:R-:W0:Y:S06]  /*13380*/  LDGDEPBAR ;  /* 0x00000000000079af */ /* 0x000e2c0000000000 */
[----:B------:R-:W4:Y:S06]  /*13390*/  LDSM.16.M88.4 R48, [R213+0x6800] ;  /* 0x00680000d530783b */ /* 0x000f2c0000000200 */
[----:B------:R-:W4:Y:S06]  /*133a0*/  LDSM.16.M88.4 R132, [R213+0x6c00] ;  /* 0x006c0000d584783b */ /* 0x000f2c0000000200 */
[----:B------:R-:W-:Y:S01]  /*133b0*/  LDSM.16.M88.4 R172, [R217] ;  /* 0x00000000d9ac783b */ /* 0x000fe20000000200 */
[-C--:B-1----:R-:W-:Y:S05]  /*133c0*/  HMMA.16816.F32.BF16 R4, R64, R16.reuse, RZ ;  /* 0x000000104004723c */ /* 0x082fea00000418ff */
[----:B------:R-:W1:Y:S03]  /*133d0*/  LDSM.16.M88.4 R176, [R215+0x6000] ;  /* 0x00600000d7b0783b */ /* 0x000e660000000200 */
[C---:B---3--:R-:W-:Y:S03]  /*133e0*/  HMMA.16816.F32.BF16 R8, R60.reuse, R16, RZ ;  /* 0x000000103c08723c */ /* 0x048fe600000418ff */
[----:B------:R-:W3:Y:S06]  /*133f0*/  LDSM.16.M88.4 R180, [R217+0x1000] ;  /* 0x00100000d9b4783b */ /* 0x000eec0000000200 */
[----:B------:R-:W1:Y:S01]  /*13400*/  LDSM.16.M88.4 R184, [R215+0x6400] ;  /* 0x00640000d7b8783b */ /* 0x000e620000000200 */
[-C--:B--2---:R-:W-:Y:S05]  /*13410*/  HMMA.16816.F32.BF16 R12, R60, R18.reuse, RZ ;  /* 0x000000123c0c723c */ /* 0x084fea00000418ff */
[----:B------:R-:W2:Y:S03]  /*13420*/  LDSM.16.M88.4 R188, [R215+0x6800] ;  /* 0x00680000d7bc783b */ /* 0x000ea60000000200 */
        /* <DEDUP_REMOVED lines=20> */
[C---:B---3--:R-:W-:Y:S08]  /*13570*/  HMMA.16816.F32.BF16 R8, R180.reuse, R176, R8 ;  /* 0x000000b0b408723c */ /* 0x048ff00000041808 */
        /* <DEDUP_REMOVED lines=18> */
[----:B------:R-:W3:Y:S06]  /*136a0*/  LDSM.16.M88.4 R172, [R217+0x2000] ;  /* 0x00200000d9ac783b */ /* 0x000eec0000000200 */
[----:B------:R-:W2:Y:S01]  /*136b0*/  LDSM.16.M88.4 R192, [R217+0x3000] ;  /* 0x00300000d9c0783b */ /* 0x000ea20000000200 */
        /* <DEDUP_REMOVED lines=21> */
[----:B------:R-:W2:Y:S01]  /*13810*/  LDSM.16.M88.4 R184, [R213+0x8400] ;  /* 0x00840000d5b8783b */ /* 0x000ea20000000200 */
[-C--:B---3--:R-:W-:Y:S08]  /*13820*/  HMMA.16816.F32.BF16 R4, R172, R188.reuse, R4 ;  /* 0x000000bcac04723c */ /* 0x088ff00000041804 */
[C---:B------:R-:W-:Y:S08]  /*13830*/  HMMA.16816.F32.BF16 R8, R192.reuse, R188, R8 ;  /* 0x000000bcc008723c */ /* 0x040ff00000041808 */
[-C--:B------:R-:W-:Y:S08]  /*13840*/  HMMA.16816.F32.BF16 R12, R192, R190.reuse, R12 ;  /* 0x000000bec00c723c */ /* 0x080ff0000004180c */
[C---:B------:R-:W-:Y:S01]  /*13850*/  HMMA.16816.F32.BF16 R16, R172.reuse, R190, R16 ;  /* 0x000000beac10723c */ /* 0x040fe20000041810 */
[----:B------:R-:W3:Y:S07]  /*13860*/  LDSM.16.M88.4 R188, [R213+0x8800] ;  /* 0x00880000d5bc783b */ /* 0x000eee0000000200 */
[-C--:B----4-:R-:W-:Y:S08]  /*13870*/  HMMA.16816.F32.BF16 R20, R172, R196.reuse, R20 ;  /* 0x000000c4ac14723c */ /* 0x090ff00000041814 */
        /* <DEDUP_REMOVED lines=14> */
[----:B------:R-:W3:Y:S06]  /*13960*/  LDSM.16.M88.4 R172, [R217+0x4000] ;  /* 0x00400000d9ac783b */ /* 0x000eec0000000200 */
[----:B------:R-:W3:Y:S01]  /*13970*/  LDSM.16.M88.4 R208, [R215+0x8800] ;  /* 0x00880000d7d0783b */ /* 0x000ee20000000200 */
        /* <DEDUP_REMOVED lines=36> */
.L_x_429:
[----:B------:R-:W2:Y:S01]  /*13bc0*/  S2R R132, SR_TID.X ;  /* 0x0000000000847919 */ /* 0x000ea20000002100 */
[----:B------:R-:W-:Y:S01]  /*13bd0*/  MOV R2, UR29 ;  /* 0x0000001d00027c02 */ /* 0x000fe20008000f00 */
[----:B------:R-:W-:Y:S02]  /*13be0*/  USHF.L.U32 UR6, UR29, 0x1, URZ ;  /* 0x000000011d067899 */ /* 0x000fe4000800063f */
[----:B------:R-:W-:Y:S04]  /*13bf0*/  UIADD3 UR29, UR29, -0x1, URZ ;  /* 0xffffffff1d1d7890 */ /* 0x000fe8000fffe03f */
[----:B------:R-:W3:Y:S01]  /*13c00*/  LDL.64 R204, [R1] ;  /* 0x0000000001cc7983 */ /* 0x000ee20000100a00 */
[----:B--2---:R-:W-:Y:S04]  /*13c10*/  SHF.L.U32 R132, R132, 0x1, RZ ;  /* 0x0000000184847819 */ /* 0x004fe800000006ff */
[----:B------:R-:W-:Y:S05]  /*13c20*/  LOP3.LUT R132, R132, 0x6, RZ, 0xc0, !PT ;  /* 0x0000000684847812 */ /* 0x000fea00078ec0ff */
[----:B------:R-:W-:Y:S04]  /*13c30*/  IMAD R2, R2, 0x40, R132 ;  /* 0x0000004002027824 */ /* 0x000fe800078e0284 */
[----:B-1----:R-:W1:Y:S01]  /*13c40*/  I2F R172, R2 ;  /* 0x0000000200ac7306 */ /* 0x002e620000201400 */
[C---:B------:R-:W-:Y:S02]  /*13c50*/  IADD3 R136, R2.reuse, 0x1, RZ ;  /* 0x0000000102887810 */ /* 0x040fe40007ffe0ff */
[C---:B------:R-:W-:Y:S02]  /*13c60*/  IADD3 R135, R2.reuse, 0x8, RZ ;  /* 0x0000000802877810 */ /* 0x040fe40007ffe0ff */
[C---:B------:R-:W-:Y:S02]  /*13c70*/  IADD3 R176, R2.reuse, 0x21, RZ ;  /* 0x0000002102b07810 */ /* 0x040fe40007ffe0ff */
[C---:B------:R-:W-:Y:S02]  /*13c80*/  IADD3 R177, R2.reuse, 0x28, RZ ;  /* 0x0000002802b17810 */ /* 0x040fe40007ffe0ff */
[C---:B------:R-:W-:Y:S01]  /*13c90*/  IADD3 R179, R2.reuse, 0x29, RZ ;  /* 0x0000002902b37810 */ /* 0x040fe20007ffe0ff */
[----:B------:R-:W2:Y:S01]  /*13ca0*/  I2F R136, R136 ;  /* 0x0000008800887306 */ /* 0x000ea20000201400 */
[C---:B------:R-:W-:Y:S02]  /*13cb0*/  IADD3 R134, R2.reuse, 0x9, RZ ;  /* 0x0000000902867810 */ /* 0x040fe40007ffe0ff */
[C---:B------:R-:W-:Y:S02]  /*13cc0*/  IADD3 R178, R2.reuse, 0x31, RZ ;  /* 0x0000003102b27810 */ /* 0x040fe40007ffe0ff */
[C---:B------:R-:W-:Y:S02]  /*13cd0*/  IADD3 R133, R2.reuse, 0x10, RZ ;  /* 0x0000001002857810 */ /* 0x040fe40007ffe0ff */
[C---:B------:R-:W-:Y:S02]  /*13ce0*/  IADD3 R132, R2.reuse, 0x11, RZ ;  /* 0x0000001102847810 */ /* 0x040fe40007ffe0ff */
[C---:B------:R-:W-:Y:S01]  /*13cf0*/  IADD3 R174, R2.reuse, 0x18, RZ ;  /* 0x0000001802ae7810 */ /* 0x040fe20007ffe0ff */
[----:B------:R-:W4:Y:S01]  /*13d00*/  I2F R135, R135 ;  /* 0x0000008700877306 */ /* 0x000f220000201400 */
[C---:B------:R-:W-:Y:S02]  /*13d10*/  IADD3 R173, R2.reuse, 0x19, RZ ;  /* 0x0000001902ad7810 */ /* 0x040fe40007ffe0ff */
[----:B------:R-:W-:Y:S01]  /*13d20*/  IADD3 R175, R2, 0x20, RZ ;  /* 0x0000002002af7810 */ /* 0x000fe20007ffe0ff */
[----:B-1----:R-:W-:Y:S01]  /*13d30*/  FFMA.FTZ R8, R172, UR4, R8 ;  /* 0x00000004ac087c23 */ /* 0x002fe20008010008 */
[----:B------:R-:W-:Y:S01]  /*13d40*/  IADD3 R180, R2, 0x30, RZ ;  /* 0x0000003002b47810 */ /* 0x000fe20007ffe0ff */
[----:B------:R-:W-:Y:S01]  /*13d50*/  FFMA.FTZ R10, R172, UR4, R10 ;  /* 0x00000004ac0a7c23 */ /* 0x000fe2000801000a */
[----:B------:R-:W-:Y:S01]  /*13d60*/  IADD3 R139, R2, 0x38, RZ ;  /* 0x00000038028b7810 */ /* 0x000fe20007ffe0ff */
[----:B------:R-:W-:Y:S01]  /*13d70*/  FFMA.FTZ R4, R172, UR4, R4 ;  /* 0x00000004ac047c23 */ /* 0x000fe20008010004 */
[----:B------:R-:W-:Y:S01]  /*13d80*/  IADD3 R2, R2, 0x39, RZ ;  /* 0x0000003902027810 */ /* 0x000fe20007ffe0ff */
[----:B------:R-:W1:Y:S01]  /*13d90*/  I2F R134, R134 ;  /* 0x0000008600867306 */ /* 0x000e620000201400 */
[----:B------:R-:W-:Y:S01]  /*13da0*/  FMNMX.FTZ R181, R8, R137, !PT ;  /* 0x0000008908b57209 */ /* 0x000fe20007810000 */
[----:B------:R-:W-:Y:S01]  /*13db0*/  FFMA.FTZ R6, R172, UR4, R6 ;  /* 0x00000004ac067c23 */ /* 0x000fe20008010006 */
[----:B------:R-:W-:Y:S01]  /*13dc0*/  FMNMX.FTZ R183, R4, R0, !PT ;  /* 0x0000000004b77209 */ /* 0x000fe20007810000 */
[C---:B--2---:R-:W-:Y:S02]  /*13dd0*/  FFMA.FTZ R9, R136.reuse, UR4, R9 ;  /* 0x0000000488097c23 */ /* 0x044fe40008010009 */
[----:B------:R-:W-:Y:S01]  /*13de0*/  FFMA.FTZ R11, R136, UR4, R11 ;  /* 0x00000004880b7c23 */ /* 0x000fe2000801000b */
[----:B------:R-:W-:Y:S01]  /*13df0*/  FMNMX.FTZ R182, R6, R3, !PT ;  /* 0x0000000306b67209 */ /* 0x000fe20007810000 */
[C---:B------:R-:W-:Y:S01]  /*13e00*/  FFMA.FTZ R5, R136.reuse, UR4, R5 ;  /* 0x0000000488057c23 */ /* 0x040fe20008010005 */
[----:B------:R-:W-:Y:S01]  /*13e10*/  FMNMX.FTZ R181, R9, R181, !PT ;  /* 0x000000b509b57209 */ /* 0x000fe20007810000 */
[----:B------:R-:W2:Y:S01]  /*13e20*/  I2F R133, R133 ;  /* 0x0000008500857306 */ /* 0x000ea20000201400 */
[----:B------:R-:W-:Y:S01]  /*13e30*/  FFMA.FTZ R7, R136, UR4, R7 ;  /* 0x0000000488077c23 */ /* 0x000fe20008010007 */
[----:B------:R-:W-:Y:S01]  /*13e40*/  FMNMX.FTZ R136, R10, R138, !PT ;  /* 0x0000008a0a887209 */ /* 0x000fe20007810000 */
[----:B----4-:R-:W-:Y:S01]  /*13e50*/  FFMA.FTZ R12, R135, UR4, R12 ;  /* 0x00000004870c7c23 */ /* 0x010fe2000801000c */
[----:B------:R-:W-:Y:S01]  /*13e60*/  FMNMX.FTZ R183, R5, R183, !PT ;  /* 0x000000b705b77209 */ /* 0x000fe20007810000 */
[----:B------:R-:W-:Y:S01]  /*13e70*/  FFMA.FTZ R14, R135, UR4, R14 ;  /* 0x00000004870e7c23 */ /* 0x000fe2000801000e */
[----:B------:R-:W-:Y:S01]  /*13e80*/  FMNMX.FTZ R182, R7, R182, !PT ;  /* 0x000000b607b67209 */ /* 0x000fe20007810000 */
[C---:B------:R-:W-:Y:S01]  /*13e90*/  FFMA.FTZ R16, R135.reuse, UR4, R16 ;  /* 0x0000000487107c23 */ /* 0x040fe20008010010 */
[----:B------:R-:W-:Y:S02]  /*13ea0*/  FMNMX.FTZ R181, R12, R181, !PT ;  /* 0x000000b50cb57209 */ /* 0x000fe40007810000 */
[----:B------:R-:W4:Y:S01]  /*13eb0*/  I2F R132, R132 ;  /* 0x0000008400847306 */ /* 0x000f220000201400 */
[----:B------:R-:W-:Y:S01]  /*13ec0*/  FFMA.FTZ R18, R135, UR4, R18 ;  /* 0x0000000487127c23 */ /* 0x000fe20008010012 */
[----:B------:R-:W-:Y:S01]  /*13ed0*/  FMNMX.FTZ R135, R11, R136, !PT ;  /* 0x000000880b877209 */ /* 0x000fe20007810000 */
[----:B-1----:R-:W-:Y:S01]  /*13ee0*/  FFMA.FTZ R13, R134, UR4, R13 ;  /* 0x00000004860d7c23 */ /* 0x002fe2000801000d */
[----:B------:R-:W-:Y:S01]  /*13ef0*/  FMNMX.FTZ R183, R16, R183, !PT ;  /* 0x000000b710b77209 */ /* 0x000fe20007810000 */
[----:B------:R-:W-:Y:S01]  /*13f00*/  FFMA.FTZ R15, R134, UR4, R15 ;  /* 0x00000004860f7c23 */ /* 0x000fe2000801000f */
[----:B------:R-:W-:Y:S01]  /*13f10*/  FMNMX.FTZ R182, R18, R182, !PT ;  /* 0x000000b612b67209 */ /* 0x000fe20007810000 */
[C---:B------:R-:W-:Y:S01]  /*13f20*/  FFMA.FTZ R17, R134.reuse, UR4, R17 ;  /* 0x0000000486117c23 */ /* 0x040fe20008010011 */
[----:B------:R-:W-:Y:S02]  /*13f30*/  FMNMX.FTZ R181, R13, R181, !PT ;  /* 0x000000b50db57209 */ /* 0x000fe40007810000 */
[----:B------:R-:W1:Y:S01]  /*13f40*/  I2F R174, R174 ;  /* 0x000000ae00ae7306 */ /* 0x000e620000201400 */
[----:B------:R-:W-:Y:S01]  /*13f50*/  FFMA.FTZ R19, R134, UR4, R19 ;  /* 0x0000000486137c23 */ /* 0x000fe20008010013 */
[----:B------:R-:W-:Y:S01]  /*13f60*/  FMNMX.FTZ R134, R14, R135, !PT ;  /* 0x000000870e867209 */ /* 0x000fe20007810000 */
[----:B--2---:R-:W-:Y:S01]  /*13f70*/  FFMA.FTZ R24, R133, UR4, R24 ;  /* 0x0000000485187c23 */ /* 0x004fe20008010018 */
[----:B------:R-:W-:Y:S01]  /*13f80*/  FMNMX.FTZ R183, R17, R183, !PT ;  /* 0x000000b711b77209 */ /* 0x000fe20007810000 */
[----:B------:R-:W-:Y:S01]  /*13f90*/  FFMA.FTZ R26, R133, UR4, R26 ;  /* 0x00000004851a7c23 */ /* 0x000fe2000801001a */
[----:B------:R-:W-:Y:S01]  /*13fa0*/  FMNMX.FTZ R182, R19, R182, !PT ;  /* 0x000000b613b67209 */ /* 0x000fe20007810000 */
[C---:B------:R-:W-:Y:S01]  /*13fb0*/  FFMA.FTZ R20, R133.reuse, UR4, R20 ;  /* 0x0000000485147c23 */ /* 0x040fe20008010014 */
[----:B------:R-:W-:Y:S02]  /*13fc0*/  FMNMX.FTZ R181, R24, R181, !PT ;  /* 0x000000b518b57209 */ /* 0x000fe40007810000 */
        /* <DEDUP_REMOVED lines=10> */
[----:B------:R-:W-:Y:S01]  /*14070*/  FMNMX.FTZ R182, R23, R182, !PT ;  /* 0x000000b617b67209 */ /* 0x000fe20007810000 */
[----:B------:R-:W-:Y:S01]  /*14080*/  FFMA.FTZ R27, R132, UR4, R27 ;  /* 0x00000004841b7c23 */ /* 0x000fe2000801001b */
[----:B------:R-:W-:Y:S01]  /*14090*/  FMNMX.FTZ R181, R25, R181, !PT ;  /* 0x000000b519b57209 */ /* 0x000fe20007810000 */
[----:B-1----:R-:W-:Y:S01]  /*140a0*/  FFMA.FTZ R32, R174, UR4, R32 ;  /* 0x00000004ae207c23 */ /* 0x002fe20008010020 */
[----:B------:R-:W-:Y:S01]  /*140b0*/  FMNMX.FTZ R132, R26, R133, !PT ;  /* 0x000000851a847209 */ /* 0x000fe20007810000 */
[C---:B------:R-:W-:Y:S02]  /*140c0*/  FFMA.FTZ R34, R174.reuse, UR4, R34 ;  /* 0x00000004ae227c23 */ /* 0x040fe40008010022 */
[----:B------:R-:W-:Y:S01]  /*140d0*/  FFMA.FTZ R28, R174, UR4, R28 ;  /* 0x00000004ae1c7c23 */ /* 0x000fe2000801001c */
[----:B------:R-:W-:Y:S01]  /*140e0*/  FMNMX.FTZ R183, R32, R183, !PT ;  /* 0x000000b720b77209 */ /* 0x000fe20007810000 */
[----:B------:R-:W1:Y:S01]  /*140f0*/  I2F R176, R176 ;  /* 0x000000b000b07306 */ /* 0x000e620000201400 */
[----:B------:R-:W-:Y:S01]  /*14100*/  FMNMX.FTZ R182, R34, R182, !PT ;  /* 0x000000b622b67209 */ /* 0x000fe20007810000 */
[----:B------:R-:W-:Y:S01]  /*14110*/  FFMA.FTZ R30, R174, UR4, R30 ;  /* 0x00000004ae1e7c23 */ /* 0x000fe2000801001e */
[----:B------:R-:W-:Y:S01]  /*14120*/  FMNMX.FTZ R181, R28, R181, !PT ;  /* 0x000000b51cb57209 */ /* 0x000fe20007810000 */
[----:B--2---:R-:W-:Y:S01]  /*14130*/  FFMA.FTZ R33, R173, UR4, R33 ;  /* 0x00000004ad217c23 */ /* 0x004fe20008010021 */
[----:B------:R-:W-:Y:S01]  /*14140*/  FMNMX.FTZ R132, R27, R132, !PT ;  /* 0x000000841b847209 */ /* 0x000fe20007810000 */
[C---:B------:R-:W-:Y:S02]  /*14150*/  FFMA.FTZ R35, R173.reuse, UR4, R35 ;  /* 0x00000004ad237c23 */ /* 0x040fe40008010023 */
[----:B------:R-:W-:Y:S01]  /*14160*/  FFMA.FTZ R29, R173, UR4, R29 ;  /* 0x00000004ad1d7c23 */ /* 0x000fe2000801001d */
[----:B------:R-:W-:Y:S01]  /*14170*/  FMNMX.FTZ R183, R33, R183, !PT ;  /* 0x000000b721b77209 */ /* 0x000fe20007810000 */
[----:B------:R-:W2:Y:S01]  /*14180*/  I2F R177, R177 ;  /* 0x000000b100b17306 */ /* 0x000ea20000201400 */
[----:B------:R-:W-:Y:S01]  /*14190*/  FMNMX.FTZ R182, R35, R182, !PT ;  /* 0x000000b623b67209 */ /* 0x000fe20007810000 */
[----:B------:R-:W-:Y:S01]  /*141a0*/  FFMA.FTZ R31, R173, UR4, R31 ;  /* 0x00000004ad1f7c23 */ /* 0x000fe2000801001f */
[----:B------:R-:W-:Y:S01]  /*141b0*/  FMNMX.FTZ R181, R29, R181, !PT ;  /* 0x000000b51db57209 */ /* 0x000fe20007810000 */
[C---:B----4-:R-:W-:Y:S01]  /*141c0*/  FFMA.FTZ R36, R175.reuse, UR4, R36 ;  /* 0x00000004af247c23 */ /* 0x050fe20008010024 */
[----:B------:R-:W-:Y:S01]  /*141d0*/  FMNMX.FTZ R132, R30, R132, !PT ;  /* 0x000000841e847209 */ /* 0x000fe20007810000 */
[C---:B------:R-:W-:Y:S02]  /*141e0*/  FFMA.FTZ R38, R175.reuse, UR4, R38 ;  /* 0x00000004af267c23 */ /* 0x040fe40008010026 */
[C---:B------:R-:W-:Y:S01]  /*141f0*/  FFMA.FTZ R40, R175.reuse, UR4, R40 ;  /* 0x00000004af287c23 */ /* 0x040fe20008010028 */
[----:B------:R-:W-:Y:S01]  /*14200*/  FMNMX.FTZ R183, R36, R183, !PT ;  /* 0x000000b724b77209 */ /* 0x000fe20007810000 */
[----:B------:R-:W4:Y:S01]  /*14210*/  I2F R179, R179 ;  /* 0x000000b300b37306 */ /* 0x000f220000201400 */
[----:B------:R-:W-:Y:S01]  /*14220*/  FMNMX.FTZ R182, R38, R182, !PT ;  /* 0x000000b626b67209 */ /* 0x000fe20007810000 */
[----:B------:R-:W-:Y:S01]  /*14230*/  FFMA.FTZ R42, R175, UR4, R42 ;  /* 0x00000004af2a7c23 */ /* 0x000fe2000801002a */
[----:B------:R-:W-:Y:S01]  /*14240*/  FMNMX.FTZ R181, R40, R181, !PT ;  /* 0x000000b528b57209 */ /* 0x000fe20007810000 */
[C---:B-1----:R-:W-:Y:S01]  /*14250*/  FFMA.FTZ R37, R176.reuse, UR4, R37 ;  /* 0x00000004b0257c23 */ /* 0x042fe20008010025 */
[----:B------:R-:W-:Y:S01]  /*14260*/  FMNMX.FTZ R132, R31, R132, !PT ;  /* 0x000000841f847209 */ /* 0x000fe20007810000 */
[C---:B------:R-:W-:Y:S02]  /*14270*/  FFMA.FTZ R39, R176.reuse, UR4, R39 ;  /* 0x00000004b0277c23 */ /* 0x040fe40008010027 */
[C---:B------:R-:W-:Y:S01]  /*14280*/  FFMA.FTZ R41, R176.reuse, UR4, R41 ;  /* 0x00000004b0297c23 */ /* 0x040fe20008010029 */
[----:B------:R-:W-:Y:S01]  /*14290*/  FMNMX.FTZ R183, R37, R183, !PT ;  /* 0x000000b725b77209 */ /* 0x000fe20007810000 */
[----:B------:R-:W1:Y:S01]  /*142a0*/  I2F R180, R180 ;  /* 0x000000b400b47306 */ /* 0x000e620000201400 */
[----:B------:R-:W-:Y:S01]  /*142b0*/  FMNMX.FTZ R182, R39, R182, !PT ;  /* 0x000000b627b67209 */ /* 0x000fe20007810000 */
[----:B------:R-:W-:Y:S01]  /*142c0*/  FFMA.FTZ R43, R176, UR4, R43 ;  /* 0x00000004b02b7c23 */ /* 0x000fe2000801002b */
[----:B------:R-:W-:Y:S01]  /*142d0*/  FMNMX.FTZ R181, R41, R181, !PT ;  /* 0x000000b529b57209 */ /* 0x000fe20007810000 */
[C---:B--2---:R-:W-:Y:S01]  /*142e0*/  FFMA.FTZ R48, R177.reuse, UR4, R48 ;  /* 0x00000004b1307c23 */ /* 0x044fe20008010030 */
[----:B------:R-:W-:Y:S01]  /*142f0*/  FMNMX.FTZ R132, R42, R132, !PT ;  /* 0x000000842a847209 */ /* 0x000fe20007810000 */
[C---:B------:R-:W-:Y:S02]  /*14300*/  FFMA.FTZ R50, R177.reuse, UR4, R50 ;  /* 0x00000004b1327c23 */ /* 0x040fe40008010032 */
[C---:B------:R-:W-:Y:S01]  /*14310*/  FFMA.FTZ R44, R177.reuse, UR4, R44 ;  /* 0x00000004b12c7c23 */ /* 0x040fe2000801002c */
[----:B------:R-:W-:Y:S01]  /*14320*/  FMNMX.FTZ R183, R48, R183, !PT ;  /* 0x000000b730b77209 */ /* 0x000fe20007810000 */
[----:B------:R-:W2:Y:S01]  /*14330*/  I2F R178, R178 ;  /* 0x000000b200b27306 */ /* 0x000ea20000201400 */
[----:B------:R-:W-:Y:S01]  /*14340*/  FMNMX.FTZ R182, R50, R182, !PT ;  /* 0x000000b632b67209 */ /* 0x000fe20007810000 */
[----:B------:R-:W-:Y:S01]  /*14350*/  FFMA.FTZ R46, R177, UR4, R46 ;  /* 0x00000004b12e7c23 */ /* 0x000fe2000801002e */
[----:B------:R-:W-:Y:S01]  /*14360*/  FMNMX.FTZ R181, R44, R181, !PT ;  /* 0x000000b52cb57209 */ /* 0x000fe20007810000 */
[C---:B----4-:R-:W-:Y:S02]  /*14370*/  FFMA.FTZ R49, R179.reuse, UR4, R49 ;  /* 0x00000004b3317c23 */ /* 0x050fe40008010031 */
[C---:B------:R-:W-:Y:S02]  /*14380*/  FFMA.FTZ R51, R179.reuse, UR4, R51 ;  /* 0x00000004b3337c23 */ /* 0x040fe40008010033 */
[----:B------:R-:W-:Y:S01]  /*14390*/  FFMA.FTZ R45, R179, UR4, R45 ;  /* 0x00000004b32d7c23 */ /* 0x000fe2000801002d */
[----:B------:R-:W-:Y:S01]  /*143a0*/  FMNMX.FTZ R183, R49, R183, !PT ;  /* 0x000000b731b77209 */ /* 0x000fe20007810000 */
[----:B------:R-:W4:Y:S01]  /*143b0*/  I2F R139, R139 ;  /* 0x0000008b008b7306 */ /* 0x000f220000201400 */
[----:B------:R-:W-:Y:S01]  /*143c0*/  FMNMX.FTZ R182, R51, R182, !PT ;  /* 0x000000b633b67209 */ /* 0x000fe20007810000 */
[----:B------:R-:W-:Y:S01]  /*143d0*/  FFMA.FTZ R47, R179, UR4, R47 ;  /* 0x00000004b32f7c23 */ /* 0x000fe2000801002f */
[----:B------:R-:W-:Y:S01]  /*143e0*/  FMNMX.FTZ R181, R45, R181, !PT ;  /* 0x000000b52db57209 */ /* 0x000fe20007810000 */
[C---:B-1----:R-:W-:Y:S02]  /*143f0*/  FFMA.FTZ R52, R180.reuse, UR4, R52 ;  /* 0x00000004b4347c23 */ /* 0x042fe40008010034 */
[C---:B------:R-:W-:Y:S02]  /*14400*/  FFMA.FTZ R54, R180.reuse, UR4, R54 ;  /* 0x00000004b4367c23 */ /* 0x040fe40008010036 */
[----:B------:R-:W-:Y:S01]  /*14410*/  FFMA.FTZ R56, R180, UR4, R56 ;  /* 0x00000004b4387c23 */ /* 0x000fe20008010038 */
[----:B------:R-:W-:Y:S01]  /*14420*/  FMNMX.FTZ R183, R52, R183, !PT ;  /* 0x000000b734b77209 */ /* 0x000fe20007810000 */
[----:B------:R-:W1:Y:S01]  /*14430*/  I2F R2, R2 ;  /* 0x0000000200027306 */ /* 0x000e620000201400 */
[----:B------:R-:W-:Y:S01]  /*14440*/  FMNMX.FTZ R182, R54, R182, !PT ;  /* 0x000000b636b67209 */ /* 0x000fe20007810000 */
[----:B------:R-:W-:Y:S01]  /*14450*/  FFMA.FTZ R58, R180, UR4, R58 ;  /* 0x00000004b43a7c23 */ /* 0x000fe2000801003a */
[----:B------:R-:W-:Y:S01]  /*14460*/  FMNMX.FTZ R181, R56, R181, !PT ;  /* 0x000000b538b57209 */ /* 0x000fe20007810000 */
[C---:B--2---:R-:W-:Y:S02]  /*14470*/  FFMA.FTZ R53, R178.reuse, UR4, R53 ;  /* 0x00000004b2357c23 */ /* 0x044fe40008010035 */
[C---:B------:R-:W-:Y:S02]  /*14480*/  FFMA.FTZ R55, R178.reuse, UR4, R55 ;  /* 0x00000004b2377c23 */ /* 0x040fe40008010037 */
[C---:B------:R-:W-:Y:S01]  /*14490*/  FFMA.FTZ R57, R178.reuse, UR4, R57 ;  /* 0x00000004b2397c23 */ /* 0x040fe20008010039 */
[----:B------:R-:W-:Y:S01]  /*144a0*/  FMNMX.FTZ R183, R53, R183, !PT ;  /* 0x000000b735b77209 */ /* 0x000fe20007810000 */
[----:B------:R-:W-:Y:S01]  /*144b0*/  FFMA.FTZ R59, R178, UR4, R59 ;  /* 0x00000004b23b7c23 */ /* 0x000fe2000801003b */
[----:B------:R-:W-:Y:S01]  /*144c0*/  FMNMX.FTZ R182, R55, R182, !PT ;  /* 0x000000b637b67209 */ /* 0x000fe20007810000 */
[----:B------:R-:W-:Y:S01]  /*144d0*/  LDSM.16.MT88.4 R176, [R212+0x9000] ;  /* 0x00900000d4b0783b */ /* 0x000fe20000004200 */
[----:B------:R-:W-:Y:S01]  /*144e0*/  FMNMX.FTZ R181, R57, R181, !PT ;  /* 0x000000b539b57209 */ /* 0x000fe20007810000 */
[C---:B----4-:R-:W-:Y:S02]  /*144f0*/  FFMA.FTZ R64, R139.reuse, UR4, R64 ;  /* 0x000000048b407c23 */ /* 0x050fe40008010040 */
[C---:B------:R-:W-:Y:S02]  /*14500*/  FFMA.FTZ R66, R139.reuse, UR4, R66 ;  /* 0x000000048b427c23 */ /* 0x040fe40008010042 */
[C---:B------:R-:W-:Y:S01]  /*14510*/  FFMA.FTZ R60, R139.reuse, UR4, R60 ;  /* 0x000000048b3c7c23 */ /* 0x040fe2000801003c */
[----:B------:R-:W-:Y:S01]  /*14520*/  FMNMX.FTZ R183, R64, R183, !PT ;  /* 0x000000b740b77209 */ /* 0x000fe20007810000 */
[----:B------:R-:W-:Y:S01]  /*14530*/  FFMA.FTZ R62, R139, UR4, R62 ;  /* 0x000000048b3e7c23 */ /* 0x000fe2000801003e */
[----:B------:R-:W-:Y:S02]  /*14540*/  FMNMX.FTZ R182, R66, R182, !PT ;  /* 0x000000b642b67209 */ /* 0x000fe40007810000 */
[----:B------:R-:W-:Y:S01]  /*14550*/  FMNMX.FTZ R181, R60, R181, !PT ;  /* 0x000000b53cb57209 */ /* 0x000fe20007810000 */
[C---:B-1----:R-:W-:Y:S02]  /*14560*/  FFMA.FTZ R65, R2.reuse, UR4, R65 ;  /* 0x0000000402417c23 */ /* 0x042fe40008010041 */
[C---:B------:R-:W-:Y:S02]  /*14570*/  FFMA.FTZ R67, R2.reuse, UR4, R67 ;  /* 0x0000000402437c23 */ /* 0x040fe40008010043 */
[C---:B------:R-:W-:Y:S01]  /*14580*/  FFMA.FTZ R61, R2.reuse, UR4, R61 ;  /* 0x00000004023d7c23 */ /* 0x040fe2000801003d */
[----:B------:R-:W-:Y:S01]  /*14590*/  FMNMX.FTZ R183, R65, R183, !PT ;  /* 0x000000b741b77209 */ /* 0x000fe20007810000 */
[----:B------:R-:W-:Y:S01]  /*145a0*/  FFMA.FTZ R63, R2, UR4, R63 ;  /* 0x00000004023f7c23 */ /* 0x000fe2000801003f */
[----:B------:R-:W-:Y:S02]  /*145b0*/  FMNMX.FTZ R182, R67, R182, !PT ;  /* 0x000000b643b67209 */ /* 0x000fe40007810000 */
[----:B------:R-:W-:Y:S01]  /*145c0*/  FMNMX.FTZ R181, R61, R181, !PT ;  /* 0x000000b53db57209 */ /* 0x000fe20007810000 */
[----:B------:R-:W1:Y:S08]  /*145d0*/  SHFL.BFLY PT, R186, R183, 0x2, 0x1f ;  /* 0x0c401f00b7ba7f89 */ /* 0x000e7000000e0000 */
[----:B------:R-:W2:Y:S08]  /*145e0*/  SHFL.BFLY PT, R184, R182, 0x2, 0x1f ;  /* 0x0c401f00b6b87f89 */ /* 0x000eb000000e0000 */
[----:B------:R-:W4:Y:S01]  /*145f0*/  SHFL.BFLY PT, R185, R181, 0x2, 0x1f ;  /* 0x0c401f00b5b97f89 */ /* 0x000f2200000e0000 */
[----:B-1----:R-:W-:Y:S07]  /*14600*/  FMNMX.FTZ R183, R183, R186, !PT ;  /* 0x000000bab7b77209 */ /* 0x002fee0007810000 */
[----:B------:R-:W1:Y:S01]  /*14610*/  SHFL.BFLY PT, R186, R183, 0x1, 0x1f ;  /* 0x0c201f00b7ba7f89 */ /* 0x000e6200000e0000 */
[----:B--2---:R-:W-:Y:S07]  /*14620*/  FMNMX.FTZ R182, R182, R184, !PT ;  /* 0x000000b8b6b67209 */ /* 0x004fee0007810000 */
[----:B------:R-:W2:Y:S01]  /*14630*/  SHFL.BFLY PT, R184, R182, 0x1, 0x1f ;  /* 0x0c201f00b6b87f89 */ /* 0x000ea200000e0000 */
[----:B----4-:R-:W-:Y:S07]  /*14640*/  FMNMX.FTZ R172, R181, R185, !PT ;  /* 0x000000b9b5ac7209 */ /* 0x010fee0007810000 */
[----:B------:R-:W4:Y:S01]  /*14650*/  SHFL.BFLY PT, R181, R172, 0x1, 0x1f ;  /* 0x0c201f00acb57f89 */ /* 0x000f2200000e0000 */
[----:B-1----:R-:W-:Y:S04]  /*14660*/  FMNMX.FTZ R136, R183, R186, !PT ;  /* 0x000000bab7887209 */ /* 0x002fe80007810000 */
[C---:B------:R-:W-:Y:S01]  /*14670*/  FSETP.NEU.FTZ.AND P0, PT, R136.reuse, -INF , PT ;  /* 0xff8000008800780b */ /* 0x040fe20003f1d000 */
[----:B------:R-:W-:Y:S01]  /*14680*/  FADD.FTZ R0, -R136, R0 ;  /* 0x0000000088007221 */ /* 0x000fe20000010100 */
[----:B--2---:R-:W-:Y:S03]  /*14690*/  FMNMX.FTZ R135, R182, R184, !PT ;  /* 0x000000b8b6877209 */ /* 0x004fe60007810000 */
[----:B------:R-:W-:Y:S02]  /*146a0*/  FMUL.FTZ R0, R0, c[0x0][0x23c] ;  /* 0x00008f0000007a20 */ /* 0x000fe40000410000 */
[----:B------:R-:W-:Y:S02]  /*146b0*/  FMUL.FTZ R184, R136, c[0x0][0x23c] ;  /* 0x00008f0088b87a20 */ /* 0x000fe40000410000 */
[----:B------:R1:W2:Y:S01]  /*146c0*/  MUFU.EX2 R133, R0 ;  /* 0x0000000000857308 */ /* 0x0002a20000000800 */
[C---:B------:R-:W-:Y:S01]  /*146d0*/  FMUL.FTZ R185, R135.reuse, c[0x0][0x23c] ;  /* 0x00008f0087b97a20 */ /* 0x040fe20000410000 */
[----:B----4-:R-:W-:Y:S02]  /*146e0*/  FMNMX.FTZ R134, R172, R181, !PT ;  /* 0x000000b5ac867209 */ /* 0x010fe40007810000 */
[----:B------:R-:W-:Y:S02]  /*146f0*/  FSEL R184, R184, RZ, P0 ;  /* 0x000000ffb8b87208 */ /* 0x000fe40000000000 */
[----:B------:R-:W-:Y:S01]  /*14700*/  FSETP.NEU.FTZ.AND P0, PT, R135, -INF , PT ;  /* 0xff8000008700780b */ /* 0x000fe20003f1d000 */
[----:B------:R-:W-:Y:S02]  /*14710*/  FMUL.FTZ R186, R134, c[0x0][0x23c] ;  /* 0x00008f0086ba7a20 */ /* 0x000fe40000410000 */
[--C-:B------:R-:W-:Y:S01]  /*14720*/  FFMA.FTZ R16, R16, c[0x0][0x23c], -R184.reuse ;  /* 0x00008f0010107a23 */ /* 0x100fe200000108b8 */
[----:B------:R-:W-:Y:S01]  /*14730*/  FSEL R185, R185, RZ, P0 ;  /* 0x000000ffb9b97208 */ /* 0x000fe20000000000 */
[--C-:B------:R-:W-:Y:S01]  /*14740*/  FFMA.FTZ R17, R17, c[0x0][0x23c], -R184.reuse ;  /* 0x00008f0011117a23 */ /* 0x100fe200000108b8 */
[----:B------:R-:W-:Y:S01]  /*14750*/  FSETP.NEU.FTZ.AND P0, PT, R134, -INF , PT ;  /* 0xff8000008600780b */ /* 0x000fe20003f1d000 */
[----:B------:R4:W-:Y:S01]  /*14760*/  MUFU.EX2 R240, R16 ;  /* 0x0000001000f07308 */ /* 0x0009e20000000800 */
[--C-:B------:R-:W-:Y:S02]  /*14770*/  FFMA.FTZ R4, R4, c[0x0][0x23c], -R184.reuse ;  /* 0x00008f0004047a23 */ /* 0x100fe400000108b8 */
[--C-:B------:R-:W-:Y:S01]  /*14780*/  FFMA.FTZ R18, R18, c[0x0][0x23c], -R185.reuse ;  /* 0x00008f0012127a23 */ /* 0x100fe200000108b9 */
[----:B------:R-:W-:Y:S01]  /*14790*/  FSEL R186, R186, RZ, P0 ;  /* 0x000000ffbaba7208 */ /* 0x000fe20000000000 */
[----:B------:R-:W-:Y:S02]  /*147a0*/  FFMA.FTZ R5, R5, c[0x0][0x23c], -R184 ;  /* 0x00008f0005057a23 */ /* 0x000fe400000108b8 */
[--C-:B------:R-:W-:Y:S02]  /*147b0*/  FFMA.FTZ R6, R6, c[0x0][0x23c], -R185.reuse ;  /* 0x00008f0006067a23 */ /* 0x100fe400000108b9 */
[----:B------:R-:W-:Y:S01]  /*147c0*/  FFMA.FTZ R19, R19, c[0x0][0x23c], -R185 ;  /* 0x00008f0013137a23 */ /* 0x000fe200000108b9 */
[----:B------:R5:W-:Y:S01]  /*147d0*/  MUFU.EX2 R241, R17 ;  /* 0x0000001100f17308 */ /* 0x000be20000000800 */
[----:B-1----:R-:W-:Y:S01]  /*147e0*/  FADD.FTZ R0, -R135, R3 ;  /* 0x0000000387007221 */ /* 0x002fe20000010100 */
[----:B------:R-:W-:Y:S01]  /*147f0*/  FMNMX.FTZ R3, R43, R132, !PT ;  /* 0x000000842b037209 */ /* 0x000fe20007810000 */
[----:B------:R-:W-:Y:S02]  /*14800*/  FFMA.FTZ R7, R7, c[0x0][0x23c], -R185 ;  /* 0x00008f0007077a23 */ /* 0x000fe400000108b9 */
[----:B------:R-:W-:Y:S01]  /*14810*/  FMUL.FTZ R0, R0, c[0x0][0x23c] ;  /* 0x00008f0000007a20 */ /* 0x000fe20000410000 */
[----:B------:R-:W-:Y:S01]  /*14820*/  FMNMX.FTZ R3, R46, R3, !PT ;  /* 0x000000032e037209 */ /* 0x000fe20007810000 */
[--C-:B------:R-:W-:Y:S02]  /*14830*/  FFMA.FTZ R8, R8, c[0x0][0x23c], -R186.reuse ;  /* 0x00008f0008087a23 */ /* 0x100fe400000108ba */
[--C-:B------:R-:W-:Y:S01]  /*14840*/  FFMA.FTZ R9, R9, c[0x0][0x23c], -R186.reuse ;  /* 0x00008f0009097a23 */ /* 0x100fe200000108ba */
[----:B------:R1:W1:Y:S01]  /*14850*/  MUFU.EX2 R132, R0 ;  /* 0x0000000000847308 */ /* 0x0002620000000800 */
[--C-:B------:R-:W-:Y:S02]  /*14860*/  FFMA.FTZ R12, R12, c[0x0][0x23c], -R186.reuse ;  /* 0x00008f000c0c7a23 */ /* 0x100fe400000108ba */
[----:B------:R-:W-:Y:S01]  /*14870*/  FFMA.FTZ R13, R13, c[0x0][0x23c], -R186 ;  /* 0x00008f000d0d7a23 */ /* 0x000fe200000108ba */
[----:B----4-:R-:W-:Y:S01]  /*14880*/  MOV R16, UR33 ;  /* 0x0000002100107c02 */ /* 0x010fe20008000f00 */
[C---:B--2---:R-:W-:Y:S02]  /*14890*/  FMUL.FTZ R68, R133.reuse, R68 ;  /* 0x0000004485447220 */ /* 0x044fe40000410000 */
[C---:B------:R-:W-:Y:S02]  /*148a0*/  FMUL.FTZ R69, R133.reuse, R69 ;  /* 0x0000004585457220 */ /* 0x040fe40000410000 */
[C---:B------:R-:W-:Y:S01]  /*148b0*/  FMUL.FTZ R80, R133.reuse, R80 ;  /* 0x0000005085507220 */ /* 0x040fe20000410000 */
[----:B------:R2:W-:Y:S01]  /*148c0*/  MUFU.EX2 R237, R4 ;  /* 0x0000000400ed7308 */ /* 0x0005e20000000800 */
[C---:B------:R-:W-:Y:S02]  /*148d0*/  FMUL.FTZ R81, R133.reuse, R81 ;  /* 0x0000005185517220 */ /* 0x040fe40000410000 */
[----:B------:R-:W-:Y:S01]  /*148e0*/  FMUL.FTZ R84, R133, R84 ;  /* 0x0000005485547220 */ /* 0x000fe20000410000 */
[----:B-----5:R-:W-:Y:S01]  /*148f0*/  LOP3.LUT R17, R243, UR6, R16, 0x96, !PT ;  /* 0x00000006f3117c12 */ /* 0x020fe2000f8e9610 */
[----:B------:R-:W-:Y:S01]  /*14900*/  FMUL.FTZ R85, R133, R85 ;  /* 0x0000005585557220 */ /* 0x000fe20000410000 */
[--C-:B------:R-:W-:Y:S01]  /*14910*/  LOP3.LUT R16, R249, UR15, R242.reuse, 0x96, !PT ;  /* 0x0000000ff9107c12 */ /* 0x100fe2000f8e96f2 */
[----:B------:R-:W-:Y:S01]  /*14920*/  FMUL.FTZ R96, R133, R96 ;  /* 0x0000006085607220 */ /* 0x000fe20000410000 */
[----:B------:R-:W-:Y:S01]  /*14930*/  UIADD3 UR6, UR6, 0x1, URZ ;  /* 0x0000000106067890 */ /* 0x000fe2000fffe03f */
[----:B------:R-:W-:Y:S01]  /*14940*/  IMAD.WIDE.U32 R172, R17, -0x326172a9, RZ ;  /* 0xcd9e8d5711ac7825 */ /* 0x000fe200078e00ff */
[----:B------:R4:W-:Y:S03]  /*14950*/  MUFU.EX2 R238, R18 ;  /* 0x0000001200ee7308 */ /* 0x0009e60000000800 */
[----:B------:R-:W-:Y:S04]  /*14960*/  IMAD.WIDE.U32 R196, R16, -0x326172a9, RZ ;  /* 0xcd9e8d5710c47825 */ /* 0x000fe800078e00ff */
[----:B-1----:R-:W-:Y:S01]  /*14970*/  FADD.FTZ R0, -R134, R137 ;  /* 0x0000008986007221 */ /* 0x002fe20000010100 */
[----:B------:R-:W-:Y:S01]  /*14980*/  FMNMX.FTZ R137, R47, R3, !PT ;  /* 0x000000032f897209 */ /* 0x000fe20007810000 */
[----:B------:R-:W-:Y:S01]  /*14990*/  FMUL.FTZ R70, R132, R70 ;  /* 0x0000004684467220 */ /* 0x000fe20000410000 */
[----:B------:R1:W-:Y:S01]  /*149a0*/  MUFU.EX2 R236, R5 ;  /* 0x0000000500ec7308 */ /* 0x0003e20000000800 */
[----:B------:R-:W-:Y:S01]  /*149b0*/  FMUL.FTZ R0, R0, c[0x0][0x23c] ;  /* 0x00008f0000007a20 */ /* 0x000fe20000410000 */
[----:B------:R-:W-:Y:S01]  /*149c0*/  FMNMX.FTZ R137, R58, R137, !PT ;  /* 0x000000893a897209 */ /* 0x000fe20007810000 */
[C---:B------:R-:W-:Y:S01]  /*149d0*/  FMUL.FTZ R71, R132.reuse, R71 ;  /* 0x0000004784477220 */ /* 0x040fe20000410000 */
[----:B--2---:R-:W-:Y:S01]  /*149e0*/  LOP3.LUT R4, R247, UR15, R242, 0x96, !PT ;  /* 0x0000000ff7047c12 */ /* 0x004fe2000f8e96f2 */
[C---:B------:R-:W-:Y:S01]  /*149f0*/  FMUL.FTZ R82, R132.reuse, R82 ;  /* 0x0000005284527220 */ /* 0x040fe20000410000 */
[----:B------:R-:W-:Y:S01]  /*14a00*/  LOP3.LUT R16, R197, UR14, R172, 0x96, !PT ;  /* 0x0000000ec5107c12 */ /* 0x000fe2000f8e96ac */
[----:B------:R-:W-:Y:S02]  /*14a10*/  FMUL.FTZ R83, R132, R83 ;  /* 0x0000005384537220 */ /* 0x000fe40000410000 */
[----:B------:R-:W-:Y:S01]  /*14a20*/  IMAD.WIDE.U32 R198, R4, -0x326172a9, RZ ;  /* 0xcd9e8d5704c67825 */ /* 0x000fe200078e00ff */
[----:B------:R2:W5:Y:S01]  /*14a30*/  MUFU.EX2 R3, R0 ;  /* 0x0000000000037308 */ /* 0x0005620000000800 */
[C---:B---3--:R-:W-:Y:S02]  /*14a40*/  LOP3.LUT R4, R173.reuse, UR16, R204, 0x96, !PT ;  /* 0x00000010ad047c12 */ /* 0x048fe4000f8e96cc */
[----:B------:R-:W-:Y:S01]  /*14a50*/  IMAD.WIDE.U32 R16, R16, -0x2daee0ad, RZ ;  /* 0xd2511f5310107825 */ /* 0x000fe200078e00ff */
[----:B----4-:R-:W-:Y:S03]  /*14a60*/  LOP3.LUT R18, R173, UR16, R250, 0x96, !PT ;  /* 0x00000010ad127c12 */ /* 0x010fe6000f8e96fa */
[----:B------:R-:W-:Y:S03]  /*14a70*/  IMAD.WIDE.U32 R174, R4, -0x2daee0ad, RZ ;  /* 0xd2511f5304ae7825 */ /* 0x000fe600078e00ff */
[----:B------:R3:W-:Y:S01]  /*14a80*/  MUFU.EX2 R235, R6 ;  /* 0x0000000600eb7308 */ /* 0x0007e20000000800 */
[C---:B------:R-:W-:Y:S02]  /*14a90*/  FMUL.FTZ R86, R132.reuse, R86 ;  /* 0x0000005684567220 */ /* 0x040fe40000410000 */
[----:B------:R-:W-:Y:S01]  /*14aa0*/  FMUL.FTZ R87, R132, R87 ;  /* 0x0000005784577220 */ /* 0x000fe20000410000 */
[----:B-1----:R-:W-:Y:S01]  /*14ab0*/  LOP3.LUT R5, R199, UR14, R172, 0x96, !PT ;  /* 0x0000000ec7057c12 */ /* 0x002fe2000f8e96ac */
[----:B------:R-:W-:Y:S01]  /*14ac0*/  IMAD.WIDE.U32 R172, R18, -0x2daee0ad, RZ ;  /* 0xd2511f5312ac7825 */ /* 0x000fe200078e00ff */
[----:B------:R-:W-:Y:S03]  /*14ad0*/  LOP3.LUT R18, R175, UR13, R248, 0x96, !PT ;  /* 0x0000000daf127c12 */ /* 0x000fe6000f8e96f8 */
[----:B------:R-:W-:Y:S01]  /*14ae0*/  IMAD.WIDE.U32 R4, R5, -0x2daee0ad, RZ ;  /* 0xd2511f5305047825 */ /* 0x000fe200078e00ff */
[----:B------:R-:W1:Y:S03]  /*14af0*/  MUFU.EX2 R239, R19 ;  /* 0x0000001300ef7308 */ /* 0x000e660000000800 */
[----:B------:R-:W-:Y:S01]  /*14b00*/  FMUL.FTZ R97, R133, R97 ;  /* 0x0000006185617220 */ /* 0x000fe20000410000 */
[----:B--2---:R-:W-:Y:S01]  /*14b10*/  FMNMX.FTZ R0, R59, R137, !PT ;  /* 0x000000893b007209 */ /* 0x004fe20007810000 */
[----:B-----5:R-:W-:Y:S01]  /*14b20*/  FMUL.FTZ R72, R3, R72 ;  /* 0x0000004803487220 */ /* 0x020fe20000410000 */
[----:B------:R-:W-:Y:S01]  /*14b30*/  LOP3.LUT R5, R5, UR11, R172, 0x96, !PT ;  /* 0x0000000b05057c12 */ /* 0x000fe2000f8e96ac */
[C---:B------:R-:W-:Y:S01]  /*14b40*/  FMUL.FTZ R73, R3.reuse, R73 ;  /* 0x0000004903497220 */ /* 0x040fe20000410000 */
[----:B------:R-:W-:Y:S01]  /*14b50*/  FMNMX.FTZ R0, R62, R0, !PT ;  /* 0x000000003e007209 */ /* 0x000fe20007810000 */
[----:B------:R-:W-:Y:S01]  /*14b60*/  FMUL.FTZ R76, R3, R76 ;  /* 0x0000004c034c7220 */ /* 0x000fe20000410000 */
[----:B------:R2:W4:Y:S01]  /*14b70*/  MUFU.EX2 R234, R7 ;  /* 0x0000000700ea7308 */ /* 0x0005220000000800 */
[----:B------:R-:W-:Y:S01]  /*14b80*/  IMAD.WIDE.U32 R188, R5, -0x326172a9, RZ ;  /* 0xcd9e8d5705bc7825 */ /* 0x000fe200078e00ff */
[----:B------:R-:W-:Y:S02]  /*14b90*/  FMNMX.FTZ R0, R63, R0, !PT ;  /* 0x000000003f007209 */ /* 0x000fe40007810000 */
[----:B---3--:R-:W-:Y:S01]  /*14ba0*/  LOP3.LUT R6, R17, UR11, R174, 0x96, !PT ;  /* 0x0000000b11067c12 */ /* 0x008fe2000f8e96ae */
[----:B------:R-:W-:Y:S01]  /*14bb0*/  IMAD.WIDE.U32 R174, R18, -0x326172a9, RZ ;  /* 0xcd9e8d5712ae7825 */ /* 0x000fe200078e00ff */
[----:B------:R-:W-:Y:S01]  /*14bc0*/  LOP3.LUT R17, R173, UR13, R246, 0x96, !PT ;  /* 0x0000000dad117c12 */ /* 0x000fe2000f8e96f6 */
[----:B------:R-:W3:Y:S02]  /*14bd0*/  SHFL.BFLY PT, R2, R0, 0x2, 0x1f ;  /* 0x0c401f0000027f89 */ /* 0x000ee400000e0000 */
[----:B------:R-:W-:Y:S01]  /*14be0*/  IMAD.WIDE.U32 R190, R6, -0x326172a9, RZ ;  /* 0xcd9e8d5706be7825 */ /* 0x000fe200078e00ff */
[----:B------:R-:W-:Y:S01]  /*14bf0*/  MUFU.EX2 R233, R8 ;  /* 0x0000000800e97308 */ /* 0x000fe20000000800 */
[----:B------:R-:W-:Y:S02]  /*14c00*/  LOP3.LUT R18, R175, UR12, R196, 0x96, !PT ;  /* 0x0000000caf127c12 */ /* 0x000fe4000f8e96c4 */
[----:B------:R-:W-:Y:S01]  /*14c10*/  IMAD.WIDE.U32 R172, R17, -0x326172a9, RZ ;  /* 0xcd9e8d5711ac7825 */ /* 0x000fe200078e00ff */
[----:B-1----:R-:W-:Y:S03]  /*14c20*/  F2FP.BF16.PACK_AB R175, R239, R238 ;  /* 0x000000eeefaf723e */ /* 0x002fe600000010ff */
[----:B------:R-:W-:Y:S01]  /*14c30*/  IMAD.WIDE.U32 R18, R18, -0x2daee0ad, RZ ;  /* 0xd2511f5312127825 */ /* 0x000fe200078e00ff */
[----:B------:R-:W-:Y:S02]  /*14c40*/  LOP3.LUT R6, R173, UR12, R198, 0x96, !PT ;  /* 0x0000000cad067c12 */ /* 0x000fe4000f8e96c6 */
[----:B------:R-:W-:Y:S01]  /*14c50*/  MUFU.EX2 R232, R9 ;  /* 0x0000000900e87308 */ /* 0x000fe20000000800 */
[----:B------:R-:W-:Y:S01]  /*14c60*/  LOP3.LUT R5, R189, UR10, R172, 0x96, !PT ;  /* 0x0000000abd057c12 */ /* 0x000fe2000f8e96ac */
[----:B------:R-:W-:Y:S01]  /*14c70*/  FMUL.FTZ R77, R3, R77 ;  /* 0x0000004d034d7220 */ /* 0x000fe20000410000 */
[----:B------:R-:W-:Y:S01]  /*14c80*/  LOP3.LUT R16, R19, UR9, R16, 0x96, !PT ;  /* 0x0000000913107c12 */ /* 0x000fe2000f8e9610 */
[----:B--2---:R-:W-:Y:S01]  /*14c90*/  IMAD.WIDE.U32 R6, R6, -0x2daee0ad, RZ ;  /* 0xd2511f5306067825 */ /* 0x004fe200078e00ff */
[----:B------:R-:W-:Y:S02]  /*14ca0*/  F2FP.BF16.PACK_AB R172, R236, R237 ;  /* 0x000000edecac723e */ /* 0x000fe400000010ff */
[----:B----4-:R-:W-:Y:S01]  /*14cb0*/  F2FP.BF16.PACK_AB R173, R234, R235 ;  /* 0x000000ebeaad723e */ /* 0x010fe200000010ff */
[----:B------:R-:W-:Y:S02]  /*14cc0*/  IMAD.WIDE.U32 R194, R5, -0x2daee0ad, RZ ;  /* 0xd2511f5305c27825 */ /* 0x000fe400078e00ff */
[----:B------:R-:W-:Y:S01]  /*14cd0*/  MUFU.EX2 R229, R12 ;  /* 0x0000000c00e57308 */ /* 0x000fe20000000800 */
[----:B---3--:R-:W-:Y:S01]  /*14ce0*/  FMNMX.FTZ R0, R0, R2, !PT ;  /* 0x0000000200007209 */ /* 0x008fe20007810000 */
[----:B------:R-:W-:Y:S01]  /*14cf0*/  IMAD.WIDE.U32 R202, R16, -0x326172a9, RZ ;  /* 0xcd9e8d5710ca7825 */ /* 0x000fe200078e00ff */
[----:B------:R-:W-:Y:S03]  /*14d00*/  LOP3.LUT R5, R195, UR5, R6, 0x96, !PT ;  /* 0x00000005c3057c12 */ /* 0x000fe6000f8e9606 */
[----:B------:R-:W1:Y:S01]  /*14d10*/  SHFL.BFLY PT, R2, R0, 0x1, 0x1f ;  /* 0x0c201f0000027f89 */ /* 0x000e6200000e0000 */
[C---:B------:R-:W-:Y:S02]  /*14d20*/  FMUL.FTZ R19, R132.reuse, R155 ;  /* 0x0000009b84137220 */ /* 0x040fe40000410000 */
[C---:B------:R-:W-:Y:S01]  /*14d30*/  FMUL.FTZ R88, R3.reuse, R88 ;  /* 0x0000005803587220 */ /* 0x040fe20000410000 */
[----:B------:R-:W2:Y:S01]  /*14d40*/  MUFU.EX2 R228, R13 ;  /* 0x0000000d00e47308 */ /* 0x000ea20000000800 */
[C---:B------:R-:W-:Y:S02]  /*14d50*/  FMUL.FTZ R89, R3.reuse, R89 ;  /* 0x0000005903597220 */ /* 0x040fe40000410000 */
[C---:B------:R-:W-:Y:S02]  /*14d60*/  FMUL.FTZ R92, R3.reuse, R92 ;  /* 0x0000005c035c7220 */ /* 0x040fe40000410000 */
[----:B------:R-:W-:Y:S02]  /*14d70*/  FMUL.FTZ R93, R3, R93 ;  /* 0x0000005d035d7220 */ /* 0x000fe40000410000 */
[C---:B------:R-:W-:Y:S02]  /*14d80*/  FMUL.FTZ R98, R132.reuse, R98 ;  /* 0x0000006284627220 */ /* 0x040fe40000410000 */
[----:B------:R-:W-:Y:S02]  /*14d90*/  FMUL.FTZ R99, R132, R99 ;  /* 0x0000006384637220 */ /* 0x000fe40000410000 */
[--C-:B------:R-:W-:Y:S02]  /*14da0*/  FFMA.FTZ R32, R32, c[0x0][0x23c], -R184.reuse ;  /* 0x00008f0020207a23 */ /* 0x100fe400000108b8 */
[----:B------:R-:W-:Y:S02]  /*14db0*/  FFMA.FTZ R33, R33, c[0x0][0x23c], -R184 ;  /* 0x00008f0021217a23 */ /* 0x000fe400000108b8 */
[--C-:B------:R-:W-:Y:S01]  /*14dc0*/  FFMA.FTZ R34, R34, c[0x0][0x23c], -R185.reuse ;  /* 0x00008f0022227a23 */ /* 0x100fe200000108b9 */
[----:B------:R3:W-:Y:S01]  /*14dd0*/  MUFU.EX2 R225, R32 ;  /* 0x0000002000e17308 */ /* 0x0007e20000000800 */
[----:B------:R-:W-:Y:S02]  /*14de0*/  FFMA.FTZ R35, R35, c[0x0][0x23c], -R185 ;  /* 0x00008f0023237a23 */ /* 0x000fe400000108b9 */
[C---:B------:R-:W-:Y:S01]  /*14df0*/  FMUL.FTZ R100, R133.reuse, R100 ;  /* 0x0000006485647220 */ /* 0x040fe20000410000 */
[----:B-1----:R-:W-:Y:S01]  /*14e00*/  FMNMX.FTZ R2, R0, R2, !PT ;  /* 0x0000000200027209 */ /* 0x002fe20007810000 */
[----:B------:R-:W-:Y:S01]  /*14e10*/  FMUL.FTZ R101, R133, R101 ;  /* 0x0000006585657220 */ /* 0x000fe20000410000 */
[----:B------:R-:W-:Y:S01]  /*14e20*/  LOP3.LUT R0, R191, UR10, R174, 0x96, !PT ;  /* 0x0000000abf007c12 */ /* 0x000fe2000f8e96ae */
[----:B------:R-:W-:Y:S01]  /*14e30*/  FMUL.FTZ R102, R132, R102 ;  /* 0x0000006684667220 */ /* 0x000fe20000410000 */
[C---:B------:R-:W-:Y:S01]  /*14e40*/  FSETP.NEU.FTZ.AND P0, PT, R2.reuse, -INF , PT ;  /* 0xff8000000200780b */ /* 0x040fe20003f1d000 */
[----:B------:R-:W-:Y:S01]  /*14e50*/  FMUL.FTZ R187, R2, c[0x0][0x23c] ;  /* 0x00008f0002bb7a20 */ /* 0x000fe20000410000 */
[----:B--2---:R-:W-:Y:S01]  /*14e60*/  F2FP.BF16.PACK_AB R182, R228, R229 ;  /* 0x000000e5e4b6723e */ /* 0x004fe200000010ff */
[----:B------:R-:W-:Y:S01]  /*14e70*/  IMAD.WIDE.U32 R192, R0, -0x2daee0ad, RZ ;  /* 0xd2511f5300c07825 */ /* 0x000fe200078e00ff */
[----:B------:R-:W-:Y:S01]  /*14e80*/  LOP3.LUT R0, R7, UR9, R4, 0x96, !PT ;  /* 0x0000000907007c12 */ /* 0x000fe2000f8e9604 */
[----:B------:R-:W-:Y:S01]  /*14e90*/  MUFU.EX2 R224, R33 ;  /* 0x0000002100e07308 */ /* 0x000fe20000000800 */
[----:B------:R-:W-:Y:S01]  /*14ea0*/  FSEL R187, R187, RZ, P0 ;  /* 0x000000ffbbbb7208 */ /* 0x000fe20000000000 */
[----:B------:R-:W-:Y:S01]  /*14eb0*/  IMAD.WIDE.U32 R4, R5, -0x326172a9, RZ ;  /* 0xcd9e8d5705047825 */ /* 0x000fe200078e00ff */
[----:B------:R-:W-:Y:S03]  /*14ec0*/  LOP3.LUT R8, R193, UR5, R18, 0x96, !PT ;  /* 0x00000005c1087c12 */ /* 0x000fe6000f8e9612 */
[--C-:B------:R-:W-:Y:S01]  /*14ed0*/  FFMA.FTZ R10, R10, c[0x0][0x23c], -R187.reuse ;  /* 0x00008f000a0a7a23 */ /* 0x100fe200000108bb */
[--C-:B------:R-:W-:Y:S01]  /*14ee0*/  SHF.R.U32.HI R12, RZ, 0x18, R4.reuse ;  /* 0x00000018ff0c7819 */ /* 0x100fe20000011604 */
[--C-:B------:R-:W-:Y:S01]  /*14ef0*/  FFMA.FTZ R11, R11, c[0x0][0x23c], -R187.reuse ;  /* 0x00008f000b0b7a23 */ /* 0x100fe200000108bb */
[----:B------:R-:W-:Y:S01]  /*14f00*/  SHF.R.U32.HI R9, RZ, 0x10, R4 ;  /* 0x00000010ff097819 */ /* 0x000fe20000011604 */
[----:B------:R1:W-:Y:S01]  /*14f10*/  MUFU.EX2 R231, R10 ;  /* 0x0000000a00e77308 */ /* 0x0003e20000000800 */
[----:B------:R-:W-:Y:S04]  /*14f20*/  IMAD.WIDE.U32 R200, R0, -0x326172a9, RZ ;  /* 0xcd9e8d5700c87825 */ /* 0x000fe800078e00ff */
[----:B------:R-:W-:Y:S01]  /*14f30*/  IMAD.WIDE.U32 R6, R8, -0x326172a9, RZ ;  /* 0xcd9e8d5708067825 */ /* 0x000fe200078e00ff */
[----:B------:R-:W-:Y:S03]  /*14f40*/  LOP3.LUT R0, R5, UR18, R200, 0x96, !PT ;  /* 0x0000001205007c12 */ /* 0x000fe6000f8e96c8 */
[--C-:B------:R-:W-:Y:S01]  /*14f50*/  FFMA.FTZ R14, R14, c[0x0][0x23c], -R187.reuse ;  /* 0x00008f000e0e7a23 */ /* 0x100fe200000108bb */
[----:B------:R2:W4:Y:S01]  /*14f60*/  MUFU.EX2 R230, R11 ;  /* 0x0000000b00e67308 */ /* 0x0005220000000800 */
[C---:B------:R-:W-:Y:S01]  /*14f70*/  LOP3.LUT R8, R6.reuse, 0xffff, RZ, 0xc0, !PT ;  /* 0x0000ffff06087812 */ /* 0x040fe200078ec0ff */
[----:B------:R-:W-:Y:S01]  /*14f80*/  FFMA.FTZ R15, R15, c[0x0][0x23c], -R187 ;  /* 0x00008f000f0f7a23 */ /* 0x000fe200000108bb */
[--C-:B------:R-:W-:Y:S01]  /*14f90*/  SHF.R.U32.HI R16, RZ, 0x10, R6.reuse ;  /* 0x00000010ff107819 */ /* 0x100fe20000011606 */
[C---:B------:R-:W-:Y:S01]  /*14fa0*/  FMUL.FTZ R13, R3.reuse, R149 ;  /* 0x00000095030d7220 */ /* 0x040fe20000410000 */
[----:B------:R-:W-:Y:S01]  /*14fb0*/  LOP3.LUT R18, R6, 0xff, RZ, 0xc0, !PT ;  /* 0x000000ff06127812 */ /* 0x000fe200078ec0ff */
[----:B------:R-:W-:Y:S01]  /*14fc0*/  FMUL.FTZ R103, R132, R103 ;  /* 0x0000006784677220 */ /* 0x000fe20000410000 */
[----:B------:R-:W-:Y:S01]  /*14fd0*/  SHF.R.U32.HI R17, RZ, 0x18, R6 ;  /* 0x00000018ff117819 */ /* 0x000fe20000011606 */
[----:B------:R-:W-:Y:S01]  /*14fe0*/  FMUL.FTZ R104, R3, R104 ;  /* 0x0000006803687220 */ /* 0x000fe20000410000 */
[----:B------:R-:W-:Y:S01]  /*14ff0*/  LOP3.LUT R6, R7, UR18, R202, 0x96, !PT ;  /* 0x0000001207067c12 */ /* 0x000fe2000f8e96ca */
[----:B------:R-:W-:Y:S01]  /*15000*/  MUFU.EX2 R227, R14 ;  /* 0x0000000e00e37308 */ /* 0x000fe20000000800 */
[C---:B------:R-:W-:Y:S01]  /*15010*/  LOP3.LUT R7, R4.reuse, 0xffff, RZ, 0xc0, !PT ;  /* 0x0000ffff04077812 */ /* 0x040fe200078ec0ff */
[C---:B------:R-:W-:Y:S01]  /*15020*/  FMUL.FTZ R105, R3.reuse, R105 ;  /* 0x0000006903697220 */ /* 0x040fe20000410000 */
[----:B------:R-:W-:Y:S01]  /*15030*/  SHF.R.U32.HI R8, RZ, 0x8, R8 ;  /* 0x00000008ff087819 */ /* 0x000fe20000011608 */
[C---:B---3--:R-:W-:Y:S01]  /*15040*/  FMUL.FTZ R32, R3.reuse, R156 ;  /* 0x0000009c03207220 */ /* 0x048fe20000410000 */
[----:B-1----:R-:W-:Y:S01]  /*15050*/  LOP3.LUT R10, R4, 0xff, RZ, 0xc0, !PT ;  /* 0x000000ff040a7812 */ /* 0x002fe200078ec0ff */
[----:B------:R-:W-:Y:S01]  /*15060*/  FMUL.FTZ R33, R3, R157 ;  /* 0x0000009d03217220 */ /* 0x000fe20000410000 */
[----:B------:R-:W-:Y:S01]  /*15070*/  LOP3.LUT R5, R16, 0xff, RZ, 0xc0, !PT ;  /* 0x000000ff10057812 */ /* 0x000fe200078ec0ff */
[--C-:B------:R-:W-:Y:S01]  /*15080*/  FFMA.FTZ R48, R48, c[0x0][0x23c], -R184.reuse ;  /* 0x00008f0030307a23 */ /* 0x100fe200000108b8 */
[----:B------:R-:W-:Y:S01]  /*15090*/  SHF.R.U32.HI R7, RZ, 0x8, R7 ;  /* 0x00000008ff077819 */ /* 0x000fe20000011607 */
[----:B------:R-:W1:Y:S01]  /*150a0*/  MUFU.EX2 R226, R15 ;  /* 0x0000000f00e27308 */ /* 0x000e620000000800 */
[----:B------:R-:W-:Y:S01]  /*150b0*/  LOP3.LUT R4, R0, 0xffff, RZ, 0xc0, !PT ;  /* 0x0000ffff00047812 */ /* 0x000fe200078ec0ff */
[----:B------:R-:W-:Y:S01]  /*150c0*/  FFMA.FTZ R49, R49, c[0x0][0x23c], -R184 ;  /* 0x00008f0031317a23 */ /* 0x000fe200000108b8 */
[----:B------:R-:W-:Y:S01]  /*150d0*/  PRMT R18, R18, 0x5410, R8 ;  /* 0x0000541012127816 */ /* 0x000fe20000000008 */
[----:B------:R-:W-:Y:S01]  /*150e0*/  FFMA.FTZ R50, R50, c[0x0][0x23c], -R185 ;  /* 0x00008f0032327a23 */ /* 0x000fe200000108b9 */
[----:B------:R-:W-:Y:S01]  /*150f0*/  PRMT R16, R10, 0x5410, R7 ;  /* 0x000054100a107816 */ /* 0x000fe20000000007 */
[----:B------:R-:W-:Y:S01]  /*15100*/  FFMA.FTZ R51, R51, c[0x0][0x23c], -R185 ;  /* 0x00008f0033337a23 */ /* 0x000fe200000108b9 */
[----:B------:R-:W-:Y:S01]  /*15110*/  PRMT R17, R5, 0x5410, R17 ;  /* 0x0000541005117816 */ /* 0x000fe20000000011 */
[--C-:B------:R-:W-:Y:S01]  /*15120*/  HSET2.LE.AND R174, R18, R244.reuse, PT ;  /* 0x000000f412ae7233 */ /* 0x100fe20003803000 */
[----:B------:R-:W-:Y:S01]  /*15130*/  LOP3.LUT R5, R6, 0xffff, RZ, 0xc0, !PT ;  /* 0x0000ffff06057812 */ /* 0x000fe200078ec0ff */
[----:B------:R-:W-:Y:S01]  /*15140*/  FMUL.FTZ R18, R132, R154 ;  /* 0x0000009a84127220 */ /* 0x000fe20000410000 */
[----:B------:R-:W-:Y:S01]  /*15150*/  SHF.R.U32.HI R7, RZ, 0x10, R6 ;  /* 0x00000010ff077819 */ /* 0x000fe20000011606 */
[----:B------:R-:W-:Y:S01]  /*15160*/  MUFU.EX2 R223, R34 ;  /* 0x0000002200df7308 */ /* 0x000fe20000000800 */
[----:B------:R-:W-:Y:S01]  /*15170*/  LOP3.LUT R8, R0, 0xff, RZ, 0xc0, !PT ;  /* 0x000000ff00087812 */ /* 0x000fe200078ec0ff */
[----:B------:R-:W-:Y:S01]  /*15180*/  FFMA.FTZ R47, R47, c[0x0][0x23c], -R187 ;  /* 0x00008f002f2f7a23 */ /* 0x000fe200000108bb */
[----:B------:R-:W-:Y:S01]  /*15190*/  SHF.R.U32.HI R4, RZ, 0x8, R4 ;  /* 0x00000008ff047819 */ /* 0x000fe20000011604 */
[--C-:B------:R-:W-:Y:S01]  /*151a0*/  FFMA.FTZ R64, R64, c[0x0][0x23c], -R184.reuse ;  /* 0x00008f0040407a23 */ /* 0x100fe200000108b8 */
[----:B------:R-:W-:Y:S01]  /*151b0*/  LOP3.LUT R10, R9, 0xff, RZ, 0xc0, !PT ;  /* 0x000000ff090a7812 */ /* 0x000fe200078ec0ff */
[----:B------:R-:W-:Y:S01]  /*151c0*/  FFMA.FTZ R65, R65, c[0x0][0x23c], -R184 ;  /* 0x00008f0041417a23 */ /* 0x000fe200000108b8 */
[----:B--2---:R-:W-:Y:S01]  /*151d0*/  LOP3.LUT R11, R6, 0xff, RZ, 0xc0, !PT ;  /* 0x000000ff060b7812 */ /* 0x004fe200078ec0ff */
[--C-:B------:R-:W-:Y:S01]  /*151e0*/  FFMA.FTZ R66, R66, c[0x0][0x23c], -R185.reuse ;  /* 0x00008f0042427a23 */ /* 0x100fe200000108b9 */
[----:B------:R-:W-:Y:S01]  /*151f0*/  PRMT R8, R8, 0x5410, R4 ;  /* 0x0000541008087816 */ /* 0x000fe20000000004 */
[----:B------:R-:W-:Y:S01]  /*15200*/  MUFU.EX2 R222, R35 ;  /* 0x0000002300de7308 */ /* 0x000fe20000000800 */
        /* <DEDUP_REMOVED lines=19> */
[--C-:B------:R-:W-:Y:S01]  /*15340*/  FFMA.FTZ R59, R59, c[0x0][0x23c], -R187.reuse ;  /* 0x00008f003b3b7a23 */ /* 0x100fe200000108bb */
[----:B------:R-:W-:Y:S01]  /*15350*/  LOP3.LUT R175, R5, R175, RZ, 0xc0, !PT ;  /* 0x000000af05af7212 */ /* 0x000fe200078ec0ff */
[----:B------:R-:W2:Y:S01]  /*15360*/  MUFU.EX2 R0, R0 ;  /* 0x0000000000007308 */ /* 0x000ea20000000800 */
[----:B------:R-:W-:Y:S01]  /*15370*/  LOP3.LUT R174, R174, R4, RZ, 0xc0, !PT ;  /* 0x00000004aeae7212 */ /* 0x000fe200078ec0ff */
[--C-:B------:R-:W-:Y:S01]  /*15380*/  HSET2.LE.AND R4, R11, R244.reuse, PT ;  /* 0x000000f40b047233 */ /* 0x100fe20003803000 */
[----:B----4-:R-:W-:Y:S01]  /*15390*/  F2FP.BF16.PACK_AB R7, R230, R231 ;  /* 0x000000e7e607723e */ /* 0x010fe200000010ff */
        /* <DEDUP_REMOVED lines=16> */
[--C-:B------:R-:W-:Y:S01]  /*154a0*/  FFMA.FTZ R62, R62, c[0x0][0x23c], -R187.reuse ;  /* 0x00008f003e3e7a23 */ /* 0x100fe200000108bb */
        /* <DEDUP_REMOVED lines=8> */
[----:B------:R-:W-:Y:S01]  /*15530*/  MUFU.EX2 R203, R49 ;  /* 0x0000003100cb7308 */ /* 0x000fe20000000800 */
[----:B------:R-:W1:Y:S01]  /*15540*/  LDSM.16.MT88.4 R144, [R212+0xa000] ;  /* 0x00a00000d490783b */ /* 0x000e620000004200 */
[C---:B------:R-:W-:Y:S01]  /*15550*/  FMUL.FTZ R34, R0.reuse, R158 ;  /* 0x0000009e00227220 */ /* 0x040fe20000410000 */
[----:B------:R-:W-:Y:S03]  /*15560*/  LOP3.LUT R148, R201, UR8, R188, 0x96, !PT ;  /* 0x00000008c9947c12 */ /* 0x000fe6000f8e96bc */
[C---:B------:R-:W-:Y:S01]  /*15570*/  HMMA.16816.F32.BF16 R8, R180.reuse, R176, R8 ;  /* 0x000000b0b408723c */ /* 0x040fe20000041808 */
[C---:B------:R-:W-:Y:S02]  /*15580*/  FMUL.FTZ R14, R0.reuse, R150 ;  /* 0x00000096000e7220 */ /* 0x040fe40000410000 */
[C---:B------:R-:W-:Y:S01]  /*15590*/  FMUL.FTZ R15, R0.reuse, R151 ;  /* 0x00000097000f7220 */ /* 0x040fe20000410000 */
[----:B------:R-:W-:Y:S01]  /*155a0*/  MUFU.EX2 R201, R51 ;  /* 0x0000003300c97308 */ /* 0x000fe20000000800 */
[C---:B------:R-:W-:Y:S02]  /*155b0*/  FMUL.FTZ R35, R0.reuse, R159 ;  /* 0x0000009f00237220 */ /* 0x040fe40000410000 */
[----:B------:R-:W-:Y:S01]  /*155c0*/  LDSM.16.MT88.4 R156, [R214+0x9400] ;  /* 0x00940000d69c783b */ /* 0x000fe20000004200 */
[C---:B------:R-:W-:Y:S01]  /*155d0*/  FMUL.FTZ R74, R0.reuse, R74 ;  /* 0x0000004a004a7220 */ /* 0x040fe20000410000 */
[----:B------:R-:W-:Y:S01]  /*155e0*/  MOV R176, R204 ;  /* 0x000000cc00b07202 */ /* 0x000fe20000000f00 */
[-C--:B------:R-:W-:Y:S02]  /*155f0*/  HMMA.16816.F32.BF16 R12, R180, R178.reuse, R12 ;  /* 0x000000b2b40c723c */ /* 0x080fe4000004180c */
[C---:B------:R-:W-:Y:S02]  /*15600*/  FMUL.FTZ R75, R0.reuse, R75 ;  /* 0x0000004b004b7220 */ /* 0x040fe40000410000 */
[----:B------:R2:W-:Y:S01]  /*15610*/  MUFU.EX2 R204, R48 ;  /* 0x0000003000cc7308 */ /* 0x0005e20000000800 */
[C---:B------:R-:W-:Y:S02]  /*15620*/  FMUL.FTZ R78, R0.reuse, R78 ;  /* 0x0000004e004e7220 */ /* 0x040fe40000410000 */
[C---:B------:R-:W-:Y:S01]  /*15630*/  FMUL.FTZ R79, R0.reuse, R79 ;  /* 0x0000004f004f7220 */ /* 0x040fe20000410000 */
[C---:B------:R-:W-:Y:S01]  /*15640*/  HMMA.16816.F32.BF16 R16, R172.reuse, R178, R16 ;  /* 0x000000b2ac10723c */ /* 0x040fe20000041810 */
[C---:B------:R-:W-:Y:S03]  /*15650*/  FMUL.FTZ R90, R0.reuse, R90 ;  /* 0x0000005a005a7220 */ /* 0x040fe60000410000 */
[C---:B------:R-:W-:Y:S02]  /*15660*/  FMUL.FTZ R91, R0.reuse, R91 ;  /* 0x0000005b005b7220 */ /* 0x040fe40000410000 */
[----:B------:R-:W-:Y:S01]  /*15670*/  MUFU.EX2 R179, R65 ;  /* 0x0000004100b37308 */ /* 0x000fe20000000800 */
[C---:B------:R-:W-:Y:S01]  /*15680*/  FMUL.FTZ R94, R0.reuse, R94 ;  /* 0x0000005e005e7220 */ /* 0x040fe20000410000 */
[-C--:B---3--:R-:W-:Y:S01]  /*15690*/  HMMA.16816.F32.BF16 R68, R172, R140.reuse, R68 ;  /* 0x0000008cac44723c */ /* 0x088fe20000041844 */
[C---:B------:R-:W-:Y:S03]  /*156a0*/  FMUL.FTZ R95, R0.reuse, R95 ;  /* 0x0000005f005f7220 */ /* 0x040fe60000410000 */
[C---:B------:R-:W-:Y:S02]  /*156b0*/  FMUL.FTZ R106, R0.reuse, R106 ;  /* 0x0000006a006a7220 */ /* 0x040fe40000410000 */
[----:B------:R-:W-:Y:S02]  /*156c0*/  FMUL.FTZ R107, R0, R107 ;  /* 0x0000006b006b7220 */ /* 0x000fe40000410000 */
[C---:B------:R-:W-:Y:S01]  /*156d0*/  HMMA.16816.F32.BF16 R72, R180.reuse, R140, R72 ;  /* 0x0000008cb448723c */ /* 0x040fe20000041848 */
[----:B------:R-:W-:Y:S01]  /*156e0*/  MUFU.EX2 R178, R66 ;  /* 0x0000004200b27308 */ /* 0x000fe20000000800 */
[----:B--2---:R-:W-:Y:S02]  /*156f0*/  LDSM.16.MT88.4 R48, [R212+0xb400] ;  /* 0x00b40000d430783b */ /* 0x004fe40000004200 */
[C---:B------:R-:W-:Y:S02]  /*15700*/  FMUL.FTZ R108, R133.reuse, R108 ;  /* 0x0000006c856c7220 */ /* 0x040fe40000410000 */
[----:B------:R-:W-:Y:S02]  /*15710*/  FMUL.FTZ R109, R133, R109 ;  /* 0x0000006d856d7220 */ /* 0x000fe40000410000 */
[-C--:B------:R-:W-:Y:S01]  /*15720*/  HMMA.16816.F32.BF16 R76, R180, R142.reuse, R76 ;  /* 0x0000008eb44c723c */ /* 0x080fe2000004184c */
[C---:B------:R-:W-:Y:S03]  /*15730*/  FMUL.FTZ R110, R132.reuse, R110 ;  /* 0x0000006e846e7220 */ /* 0x040fe60000410000 */
[----:B------:R-:W-:Y:S02]  /*15740*/  FMUL.FTZ R111, R132, R111 ;  /* 0x0000006f846f7220 */ /* 0x000fe40000410000 */
[--C-:B------:R-:W-:Y:S02]  /*15750*/  FFMA.FTZ R28, R28, c[0x0][0x23c], -R186.reuse ;  /* 0x00008f001c1c7a23 */ /* 0x100fe400000108ba */
[C---:B------:R-:W-:Y:S01]  /*15760*/  HMMA.16816.F32.BF16 R80, R172.reuse, R142, R80 ;  /* 0x0000008eac50723c */ /* 0x040fe20000041850 */
[----:B------:R-:W2:Y:S01]  /*15770*/  LDSM.16.MT88.4 R140, [R214+0xa000] ;  /* 0x00a00000d68c783b */ /* 0x000ea20000004200 */
[----:B------:R-:W-:Y:S02]  /*15780*/  MUFU.EX2 R210, R28 ;  /* 0x0000001c00d27308 */ /* 0x000fe40000000800 */
[----:B------:R-:W-:Y:S02]  /*15790*/  FFMA.FTZ R29, R29, c[0x0][0x23c], -R186 ;  /* 0x00008f001d1d7a23 */ /* 0x000fe400000108ba */
[--C-:B------:R-:W-:Y:S02]  /*157a0*/  FFMA.FTZ R30, R30, c[0x0][0x23c], -R187.reuse ;  /* 0x00008f001e1e7a23 */ /* 0x100fe400000108bb */
[-C--:B-1----:R-:W-:Y:S01]  /*157b0*/  HMMA.16816.F32.BF16 R84, R172, R144.reuse, R84 ;  /* 0x00000090ac54723c */ /* 0x082fe20000041854 */
[----:B------:R-:W-:Y:S03]  /*157c0*/  FFMA.FTZ R31, R31, c[0x0][0x23c], -R187 ;  /* 0x00008f001f1f7a23 */ /* 0x000fe600000108bb */
[----:B------:R-:W-:Y:S01]  /*157d0*/  IMAD.WIDE.U32 R138, R138, -0x2daee0ad, RZ ;  /* 0xd2511f538a8a7825 */ /* 0x000fe200078e00ff */
[----:B------:R1:W-:Y:S03]  /*157e0*/  MUFU.EX2 R209, R29 ;  /* 0x0000001d00d17308 */ /* 0x0003e60000000800 */
[C---:B------:R-:W-:Y:S01]  /*157f0*/  HMMA.16816.F32.BF16 R88, R180.reuse, R144, R88 ;  /* 0x00000090b458723c */ /* 0x040fe20000041858 */
[--C-:B------:R-:W-:Y:S03]  /*15800*/  SHF.R.U32.HI R151, RZ, 0x10, R138.reuse ;  /* 0x00000010ff977819 */ /* 0x100fe6000001168a */
[----:B------:R-:W-:Y:S01]  /*15810*/  LOP3.LUT R150, R138, 0xff, RZ, 0xc0, !PT ;  /* 0x000000ff8a967812 */ /* 0x000fe200078ec0ff */
[----:B------:R-:W-:Y:S01]  /*15820*/  IMAD.WIDE.U32 R148, R148, -0x2daee0ad, RZ ;  /* 0xd2511f5394947825 */ /* 0x000fe200078e00ff */
[----:B------:R-:W-:Y:S01]  /*15830*/  SHF.R.U32.HI R152, RZ, 0x18, R138 ;  /* 0x00000018ff987819 */ /* 0x000fe2000001168a */
[----:B------:R3:W-:Y:S01]  /*15840*/  MUFU.EX2 R208, R30 ;  /* 0x0000001e00d07308 */ /* 0x0007e20000000800 */
[-C--:B------:R-:W-:Y:S01]  /*15850*/  HMMA.16816.F32.BF16 R92, R180, R146.reuse, R92 ;  /* 0x00000092b45c723c */ /* 0x080fe2000004185c */
[--C-:B------:R-:W-:Y:S03]  /*15860*/  FFMA.FTZ R24, R24, c[0x0][0x23c], -R186.reuse ;  /* 0x00008f0018187a23 */ /* 0x100fe600000108ba */
[----:B------:R-:W-:Y:S01]  /*15870*/  FFMA.FTZ R25, R25, c[0x0][0x23c], -R186 ;  /* 0x00008f0019197a23 */ /* 0x000fe200000108ba */
[----:B------:R-:W-:Y:S01]  /*15880*/  LOP3.LUT R153, R148, 0xff, RZ, 0xc0, !PT ;  /* 0x000000ff94997812 */ /* 0x000fe200078ec0ff */
[----:B------:R-:W-:Y:S01]  /*15890*/  IMAD.MOV.U32 R177, RZ, RZ, R205 ;  /* 0x000000ffffb17224 */ /* 0x000fe200078e00cd */
[----:B------:R-:W-:Y:S01]  /*158a0*/  LOP3.LUT R137, R139, UR17, R192, 0x96, !PT ;  /* 0x000000118b897c12 */ /* 0x000fe2000f8e96c0 */
[C---:B------:R-:W-:Y:S01]  /*158b0*/  HMMA.16816.F32.BF16 R96, R172.reuse, R146, R96 ;  /* 0x00000092ac60723c */ /* 0x040fe20000041860 */
[----:B------:R-:W4:Y:S01]  /*158c0*/  LDSM.16.MT88.4 R144, [R212+0xb000] ;  /* 0x00b00000d490783b */ /* 0x000f220000004200 */
[----:B------:R5:W-:Y:S02]  /*158d0*/  MUFU.EX2 R207, R31 ;  /* 0x0000001f00cf7308 */ /* 0x000be40000000800 */
[--C-:B------:R-:W-:Y:S01]  /*158e0*/  FFMA.FTZ R26, R26, c[0x0][0x23c], -R187.reuse ;  /* 0x00008f001a1a7a23 */ /* 0x100fe200000108bb */
[----:B-1----:R-:W-:Y:S01]  /*158f0*/  LOP3.LUT R29, R148, 0xffff, RZ, 0xc0, !PT ;  /* 0x0000ffff941d7812 */ /* 0x002fe200078ec0ff */
[----:B------:R-:W-:Y:S01]  /*15900*/  FFMA.FTZ R27, R27, c[0x0][0x23c], -R187 ;  /* 0x00008f001b1b7a23 */ /* 0x000fe200000108bb */
[----:B------:R-:W-:Y:S01]  /*15910*/  LOP3.LUT R139, R138, 0xffff, RZ, 0xc0, !PT ;  /* 0x0000ffff8a8b7812 */ /* 0x000fe200078ec0ff */
[C---:B------:R-:W-:Y:S01]  /*15920*/  FMUL.FTZ R124, R3.reuse, R124 ;  /* 0x0000007c037c7220 */ /* 0x040fe20000410000 */
[-C--:B--2---:R-:W-:Y:S03]  /*15930*/  HMMA.16816.F32.BF16 R100, R172, R140.reuse, R100 ;  /* 0x0000008cac64723c */ /* 0x084fe60000041864 */
[----:B------:R-:W-:Y:S01]  /*15940*/  MUFU.EX2 R177, R67 ;  /* 0x0000004300b17308 */ /* 0x000fe20000000800 */
[----:B------:R-:W-:Y:S01]  /*15950*/  SHF.R.U32.HI R28, RZ, 0x8, R139 ;  /* 0x00000008ff1c7819 */ /* 0x000fe2000001168b */
[----:B------:R-:W-:Y:S01]  /*15960*/  FMUL.FTZ R125, R3, R125 ;  /* 0x0000007d037d7220 */ /* 0x000fe20000410000 */
[----:B------:R-:W-:Y:S01]  /*15970*/  SHF.R.U32.HI R139, RZ, 0x10, R148 ;  /* 0x00000010ff8b7819 */ /* 0x000fe20000011694 */
[----:B---3--:R-:W-:Y:S01]  /*15980*/  FMUL.FTZ R30, R132, R166 ;  /* 0x000000a6841e7220 */ /* 0x008fe20000410000 */
[C---:B------:R-:W-:Y:S01]  /*15990*/  HMMA.16816.F32.BF16 R104, R180.reuse, R140, R104 ;  /* 0x0000008cb468723c */ /* 0x040fe20000041868 */
[--C-:B------:R-:W-:Y:S03]  /*159a0*/  FFMA.FTZ R21, R21, c[0x0][0x23c], -R184.reuse ;  /* 0x00008f0015157a23 */ /* 0x100fe600000108b8 */
[--C-:B------:R-:W-:Y:S01]  /*159b0*/  FFMA.FTZ R22, R22, c[0x0][0x23c], -R185.reuse ;  /* 0x00008f0016167a23 */ /* 0x100fe200000108b9 */
[----:B------:R1:W-:Y:S01]  /*159c0*/  MUFU.EX2 R220, R21 ;  /* 0x0000001500dc7308 */ /* 0x0003e20000000800 */
[----:B------:R-:W-:Y:S01]  /*159d0*/  FFMA.FTZ R20, R20, c[0x0][0x23c], -R184 ;  /* 0x00008f0014147a23 */ /* 0x000fe200000108b8 */
[----:B------:R-:W-:Y:S01]  /*159e0*/  PRMT R154, R150, 0x5410, R28 ;  /* 0x00005410969a7816 */ /* 0x000fe2000000001c */
[-C--:B------:R-:W-:Y:S01]  /*159f0*/  HMMA.16816.F32.BF16 R32, R180, R142.reuse, R32 ;  /* 0x0000008eb420723c */ /* 0x080fe20000041820 */
[--C-:B------:R-:W-:Y:S03]  /*15a00*/  FFMA.FTZ R140, R23, c[0x0][0x23c], -R185.reuse ;  /* 0x00008f00178c7a23 */ /* 0x100fe600000108b9 */
[----:B------:R-:W-:Y:S01]  /*15a10*/  FMUL.FTZ R23, R0, R163 ;  /* 0x000000a300177220 */ /* 0x000fe20000410000 */
[----:B------:R-:W-:Y:S01]  /*15a20*/  LOP3.LUT R138, R149, UR17, R194, 0x96, !PT ;  /* 0x00000011958a7c12 */ /* 0x000fe2000f8e96c2 */
[C---:B-----5:R-:W-:Y:S01]  /*15a30*/  FMUL.FTZ R31, R132.reuse, R167 ;  /* 0x000000a7841f7220 */ /* 0x060fe20000410000 */
[----:B------:R2:W-:Y:S01]  /*15a40*/  MUFU.EX2 R219, R22 ;  /* 0x0000001600db7308 */ /* 0x0005e20000000800 */
[C---:B------:R-:W-:Y:S01]  /*15a50*/  HMMA.16816.F32.BF16 R108, R172.reuse, R142, R108 ;  /* 0x0000008eac6c723c */ /* 0x040fe2000004186c */
[C---:B------:R-:W-:Y:S03]  /*15a60*/  FMUL.FTZ R112, R133.reuse, R112 ;  /* 0x0000007085707220 */ /* 0x040fe60000410000 */
[----:B------:R-:W-:Y:S01]  /*15a70*/  FMUL.FTZ R113, R133, R113 ;  /* 0x0000007185717220 */ /* 0x000fe20000410000 */
[----:B------:R-:W-:Y:S01]  /*15a80*/  SHF.R.U32.HI R149, RZ, 0x18, R148 ;  /* 0x00000018ff957819 */ /* 0x000fe20000011694 */
[C---:B------:R-:W-:Y:S01]  /*15a90*/  FMUL.FTZ R114, R132.reuse, R114 ;  /* 0x0000007284727220 */ /* 0x040fe20000410000 */
[----:B------:R-:W-:Y:S01]  /*15aa0*/  LOP3.LUT R148, R151, 0xff, RZ, 0xc0, !PT ;  /* 0x000000ff97947812 */ /* 0x000fe200078ec0ff */
[----:B------:R-:W-:Y:S01]  /*15ab0*/  FMUL.FTZ R115, R132, R115 ;  /* 0x0000007384737220 */ /* 0x000fe20000410000 */
[----:B------:R3:W5:Y:S03]  /*15ac0*/  MUFU.EX2 R221, R20 ;  /* 0x0000001400dd7308 */ /* 0x0007660000000800 */
[----:B------:R-:W-:Y:S01]  /*15ad0*/  PRMT R152, R148, 0x5410, R152 ;  /* 0x0000541094987816 */ /* 0x000fe20000000098 */
[----:B-1----:R-:W-:Y:S01]  /*15ae0*/  FMUL.FTZ R21, R3, R161 ;  /* 0x000000a103157220 */ /* 0x002fe20000410000 */
[----:B------:R-:W-:Y:S01]  /*15af0*/  LOP3.LUT R28, R137, 0xffff, RZ, 0xc0, !PT ;  /* 0x0000ffff891c7812 */ /* 0x000fe200078ec0ff */
[-C--:B----4-:R-:W-:Y:S01]  /*15b00*/  HMMA.16816.F32.BF16 R112, R172, R144.reuse, R112 ;  /* 0x00000090ac70723c */ /* 0x090fe20000041870 */
[C---:B------:R-:W-:Y:S02]  /*15b10*/  FMUL.FTZ R116, R3.reuse, R116 ;  /* 0x0000007403747220 */ /* 0x040fe40000410000 */
[----:B------:R-:W-:Y:S01]  /*15b20*/  FMUL.FTZ R117, R3, R117 ;  /* 0x0000007503757220 */ /* 0x000fe20000410000 */
[----:B------:R1:W4:Y:S01]  /*15b30*/  MUFU.EX2 R211, R140 ;  /* 0x0000008c00d37308 */ /* 0x0003220000000800 */
[C---:B------:R-:W-:Y:S02]  /*15b40*/  FMUL.FTZ R118, R0.reuse, R118 ;  /* 0x0000007600767220 */ /* 0x040fe40000410000 */
[C---:B------:R-:W-:Y:S02]  /*15b50*/  FMUL.FTZ R119, R0.reuse, R119 ;  /* 0x0000007700777220 */ /* 0x040fe40000410000 */
[----:B--2---:R-:W-:Y:S03]  /*15b60*/  FMUL.FTZ R22, R0, R162 ;  /* 0x000000a200167220 */ /* 0x004fe60000410000 */
[C---:B------:R-:W-:Y:S02]  /*15b70*/  FMUL.FTZ R120, R133.reuse, R120 ;  /* 0x0000007885787220 */ /* 0x040fe40000410000 */
[----:B------:R-:W-:Y:S01]  /*15b80*/  FMUL.FTZ R121, R133, R121 ;  /* 0x0000007985797220 */ /* 0x000fe20000410000 */
[----:B------:R2:W-:Y:S01]  /*15b90*/  MUFU.EX2 R206, R24 ;  /* 0x0000001800ce7308 */ /* 0x0005e20000000800 */
[----:B------:R-:W-:Y:S02]  /*15ba0*/  FMUL.FTZ R122, R132, R122 ;  /* 0x0000007a847a7220 */ /* 0x000fe40000410000 */
[C---:B---3--:R-:W-:Y:S02]  /*15bb0*/  FMUL.FTZ R20, R3.reuse, R160 ;  /* 0x000000a003147220 */ /* 0x048fe40000410000 */
[C---:B------:R-:W-:Y:S02]  /*15bc0*/  FMUL.FTZ R126, R0.reuse, R126 ;  /* 0x0000007e007e7220 */ /* 0x040fe40000410000 */
[C---:B------:R-:W-:Y:S02]  /*15bd0*/  FMUL.FTZ R127, R0.reuse, R127 ;  /* 0x0000007f007f7220 */ /* 0x040fe40000410000 */
[C---:B------:R-:W-:Y:S01]  /*15be0*/  FMUL.FTZ R128, R3.reuse, R128 ;  /* 0x0000008003807220 */ /* 0x040fe20000410000 */
[C---:B------:R-:W-:Y:S01]  /*15bf0*/  HMMA.16816.F32.BF16 R20, R180.reuse, R144, R20 ;  /* 0x00000090b414723c */ /* 0x040fe20000041814 */
[----:B------:R-:W-:Y:S01]  /*15c00*/  FMUL.FTZ R129, R3, R129 ;  /* 0x0000008103817220 */ /* 0x000fe20000410000 */
[----:B------:R-:W3:Y:S01]  /*15c10*/  MUFU.EX2 R205, R25 ;  /* 0x0000001900cd7308 */ /* 0x000ee20000000800 */
[----:B-1----:R-:W1:Y:S01]  /*15c20*/  LDSM.16.MT88.4 R140, [R214+0xb000] ;  /* 0x00b00000d68c783b */ /* 0x002e620000004200 */
[C---:B------:R-:W-:Y:S02]  /*15c30*/  FMUL.FTZ R130, R0.reuse, R130 ;  /* 0x0000008200827220 */ /* 0x040fe40000410000 */
[----:B------:R-:W-:Y:S01]  /*15c40*/  FMUL.FTZ R131, R0, R131 ;  /* 0x0000008300837220 */ /* 0x000fe20000410000 */
[----:B------:R-:W-:Y:S01]  /*15c50*/  LOP3.LUT R145, R137, 0xff, RZ, 0xc0, !PT ;  /* 0x000000ff89917812 */ /* 0x000fe200078ec0ff */
[-C--:B------:R-:W-:Y:S01]  /*15c60*/  HMMA.16816.F32.BF16 R116, R180, R146.reuse, R116 ;  /* 0x00000092b474723c */ /* 0x080fe20000041874 */
[----:B------:R-:W-:Y:S03]  /*15c70*/  FMUL.FTZ R123, R132, R123 ;  /* 0x0000007b847b7220 */ /* 0x000fe60000410000 */
[--C-:B------:R-:W-:Y:S01]  /*15c80*/  FFMA.FTZ R40, R40, c[0x0][0x23c], -R186.reuse ;  /* 0x00008f0028287a23 */ /* 0x100fe200000108ba */
[----:B------:R3:W-:Y:S01]  /*15c90*/  MUFU.EX2 R167, R26 ;  /* 0x0000001a00a77308 */ /* 0x0007e20000000800 */
[----:B------:R-:W-:Y:S01]  /*15ca0*/  FFMA.FTZ R39, R39, c[0x0][0x23c], -R185 ;  /* 0x00008f0027277a23 */ /* 0x000fe200000108b9 */
[----:B------:R-:W-:Y:S01]  /*15cb0*/  SHF.R.U32.HI R144, RZ, 0x18, R137 ;  /* 0x00000018ff907819 */ /* 0x000fe20000011689 */
[C---:B------:R-:W-:Y:S01]  /*15cc0*/  HMMA.16816.F32.BF16 R120, R172.reuse, R146, R120 ;  /* 0x00000092ac78723c */ /* 0x040fe20000041878 */
[----:B--2---:R-:W-:Y:S03]  /*15cd0*/  LOP3.LUT R24, R138, 0xffff, RZ, 0xc0, !PT ;  /* 0x0000ffff8a187812 */ /* 0x004fe600078ec0ff */
[--C-:B------:R-:W-:Y:S02]  /*15ce0*/  FFMA.FTZ R42, R42, c[0x0][0x23c], -R187.reuse ;  /* 0x00008f002a2a7a23 */ /* 0x100fe400000108bb */
[----:B------:R-:W-:Y:S01]  /*15cf0*/  FFMA.FTZ R43, R43, c[0x0][0x23c], -R187 ;  /* 0x00008f002b2b7a23 */ /* 0x000fe200000108bb */
[----:B------:R-:W-:Y:S01]  /*15d00*/  LOP3.LUT R146, R139, 0xff, RZ, 0xc0, !PT ;  /* 0x000000ff8b927812 */ /* 0x000fe200078ec0ff */
[----:B------:R2:W2:Y:S01]  /*15d10*/  MUFU.EX2 R166, R27 ;  /* 0x0000001b00a67308 */ /* 0x0004a20000000800 */
[----:B------:R-:W-:Y:S03]  /*15d20*/  SHF.R.U32.HI R147, RZ, 0x8, R29 ;  /* 0x00000008ff937819 */ /* 0x000fe6000001161d */
[----:B------:R-:W-:Y:S01]  /*15d30*/  PRMT R155, R146, 0x5410, R149 ;  /* 0x00005410929b7816 */ /* 0x000fe20000000095 */
[C---:B------:R-:W-:Y:S01]  /*15d40*/  FMUL.FTZ R29, R133.reuse, R165 ;  /* 0x000000a5851d7220 */ /* 0x040fe20000410000 */
[----:B------:R-:W4:Y:S01]  /*15d50*/  LDSM.16.MT88.4 R148, [R212+0x9400] ;  /* 0x00940000d494783b */ /* 0x000f220000004200 */
[----:B------:R-:W-:Y:S01]  /*15d60*/  SHF.R.U32.HI R139, RZ, 0x10, R137 ;  /* 0x00000010ff8b7819 */ /* 0x000fe20000011689 */
[----:B------:R-:W-:Y:S01]  /*15d70*/  FFMA.FTZ R44, R44, c[0x0][0x23c], -R186 ;  /* 0x00008f002c2c7a23 */ /* 0x000fe200000108ba */
[----:B------:R-:W-:Y:S01]  /*15d80*/  SHF.R.U32.HI R137, RZ, 0x8, R28 ;  /* 0x00000008ff897819 */ /* 0x000fe2000001161c */
[----:B------:R-:W-:Y:S01]  /*15d90*/  FMUL.FTZ R28, R133, R164 ;  /* 0x000000a4851c7220 */ /* 0x000fe20000410000 */
[----:B------:R-:W-:Y:S01]  /*15da0*/  PRMT R147, R153, 0x5410, R147 ;  /* 0x0000541099937816 */ /* 0x000fe20000000093 */
[--C-:B------:R-:W-:Y:S01]  /*15db0*/  HSET2.LE.AND R155, R155, R244.reuse, PT ;  /* 0x000000f49b9b7233 */ /* 0x100fe20003803000 */
[----:B---3--:R-:W-:Y:S01]  /*15dc0*/  FMUL.FTZ R26, R132, R170 ;  /* 0x000000aa841a7220 */ /* 0x008fe20000410000 */
[----:B------:R-:W-:Y:S01]  /*15dd0*/  MUFU.EX2 R192, R40 ;  /* 0x0000002800c07308 */ /* 0x000fe20000000800 */
[----:B------:R-:W-:Y:S01]  /*15de0*/  FFMA.FTZ R45, R45, c[0x0][0x23c], -R186 ;  /* 0x00008f002d2d7a23 */ /* 0x000fe200000108ba */
[----:B------:R-:W-:Y:S01]  /*15df0*/  F2FP.BF16.PACK_AB R146, R224, R225 ;  /* 0x000000e1e092723e */ /* 0x000fe200000010ff */
[----:B------:R-:W-:Y:S01]  /*15e00*/  FFMA.FTZ R46, R46, c[0x0][0x23c], -R187 ;  /* 0x00008f002e2e7a23 */ /* 0x000fe200000108bb */
[----:B------:R-:W-:Y:S01]  /*15e10*/  SHF.R.U32.HI R25, RZ, 0x10, R138 ;  /* 0x00000010ff197819 */ /* 0x000fe2000001168a */
[-C--:B-1----:R-:W-:Y:S01]  /*15e20*/  HMMA.16816.F32.BF16 R28, R172, R140.reuse, R28 ;  /* 0x0000008cac1c723c */ /* 0x082fe2000004181c */
[--C-:B------:R-:W-:Y:S01]  /*15e30*/  FFMA.FTZ R56, R56, c[0x0][0x23c], -R186.reuse ;  /* 0x00008f0038387a23 */ /* 0x100fe200000108ba */
[----:B------:R-:W-:Y:S01]  /*15e40*/  PRMT R145, R145, 0x5410, R137 ;  /* 0x0000541091917816 */ /* 0x000fe20000000089 */
[----:B------:R-:W-:Y:S01]  /*15e50*/  FFMA.FTZ R57, R57, c[0x0][0x23c], -R186 ;  /* 0x00008f0039397a23 */ /* 0x000fe200000108ba */
[----:B------:R-:W-:Y:S01]  /*15e60*/  LOP3.LUT R25, R25, 0xff, RZ, 0xc0, !PT ;  /* 0x000000ff19197812 */ /* 0x000fe200078ec0ff */
[----:B--2---:R-:W-:Y:S01]  /*15e70*/  FMUL.FTZ R27, R132, R171 ;  /* 0x000000ab841b7220 */ /* 0x004fe20000410000 */
[----:B------:R-:W-:Y:S01]  /*15e80*/  MUFU.EX2 R193, R39 ;  /* 0x0000002700c17308 */ /* 0x000fe20000000800 */
[----:B------:R-:W-:Y:S01]  /*15e90*/  FFMA.FTZ R58, R58, c[0x0][0x23c], -R187 ;  /* 0x00008f003a3a7a23 */ /* 0x000fe200000108bb */
[C---:B------:R-:W-:Y:S01]  /*15ea0*/  HMMA.16816.F32.BF16 R124, R180.reuse, R140, R124 ;  /* 0x0000008cb47c723c */ /* 0x040fe2000004187c */
[----:B------:R-:W-:Y:S03]  /*15eb0*/  LOP3.LUT R139, R139, 0xff, RZ, 0xc0, !PT ;  /* 0x000000ff8b8b7812 */ /* 0x000fe600078ec0ff */
[----:B------:R-:W-:Y:S01]  /*15ec0*/  SHF.R.U32.HI R137, RZ, 0x8, R24 ;  /* 0x00000008ff897819 */ /* 0x000fe20000011618 */
[--C-:B------:R-:W-:Y:S01]  /*15ed0*/  HSET2.LE.AND R24, R154, R244.reuse, PT ;  /* 0x000000f49a187233 */ /* 0x100fe20003803000 */
[----:B------:R-:W-:Y:S01]  /*15ee0*/  PRMT R144, R139, 0x5410, R144 ;  /* 0x000054108b907816 */ /* 0x000fe20000000090 */
[--C-:B------:R-:W-:Y:S01]  /*15ef0*/  HSET2.LE.AND R140, R147, R244.reuse, PT ;  /* 0x000000f4938c7233 */ /* 0x100fe20003803000 */
[-C--:B------:R-:W-:Y:S01]  /*15f00*/  HMMA.16816.F32.BF16 R128, R180, R142.reuse, R128 ;  /* 0x0000008eb480723c */ /* 0x080fe20000041880 */
[----:B------:R-:W-:Y:S01]  /*15f10*/  LOP3.LUT R139, R138, 0xff, RZ, 0xc0, !PT ;  /* 0x000000ff8a8b7812 */ /* 0x000fe200078ec0ff */
[----:B------:R-:W-:Y:S02]  /*15f20*/  MUFU.EX2 R182, R47 ;  /* 0x0000002f00b67308 */ /* 0x000fe40000000800 */
[----:B------:R-:W-:Y:S01]  /*15f30*/  SHF.R.U32.HI R138, RZ, 0x18, R138 ;  /* 0x00000018ff8a7819 */ /* 0x000fe2000001168a */
[----:B------:R-:W-:Y:S01]  /*15f40*/  FFMA.FTZ R36, R36, c[0x0][0x23c], -R184 ;  /* 0x00008f0024247a23 */ /* 0x000fe200000108b8 */
[----:B------:R-:W-:Y:S01]  /*15f50*/  LOP3.LUT R146, R24, R146, RZ, 0xc0, !PT ;  /* 0x0000009218927212 */ /* 0x000fe200078ec0ff */
[----:B------:R-:W-:Y:S01]  /*15f60*/  FMUL.FTZ R24, R133, R168 ;  /* 0x000000a885187220 */ /* 0x000fe20000410000 */
[----:B------:R-:W-:Y:S01]  /*15f70*/  PRMT R160, R25, 0x5410, R138 ;  /* 0x0000541019a07816 */ /* 0x000fe2000000008a */
[----:B------:R-:W-:Y:S03]  /*15f80*/  FMUL.FTZ R25, R133, R169 ;  /* 0x000000a985197220 */ /* 0x000fe60000410000 */
[----:B------:R-:W-:Y:S01]  /*15f90*/  PRMT R153, R139, 0x5410, R137 ;  /* 0x000054108b997816 */ /* 0x000fe20000000089 */
[--C-:B------:R-:W-:Y:S01]  /*15fa0*/  HSET2.LE.AND R137, R152, R244.reuse, PT ;  /* 0x000000f498897233 */ /* 0x100fe20003803000 */
[----:B------:R-:W-:Y:S01]  /*15fb0*/  F2FP.BF16.PACK_AB R147, R222, R223 ;  /* 0x000000dfde93723e */ /* 0x000fe200000010ff */
[--C-:B------:R-:W-:Y:S01]  /*15fc0*/  HSET2.LE.AND R138, R145, R244.reuse, PT ;  /* 0x000000f4918a7233 */ /* 0x100fe20003803000 */
[----:B------:R-:W-:Y:S01]  /*15fd0*/  HMMA.16816.F32.BF16 R24, R172, R142, R24 ;  /* 0x0000008eac18723c */ /* 0x000fe20000041818 */
[--C-:B------:R-:W-:Y:S01]  /*15fe0*/  HSET2.LE.AND R139, R144, R244.reuse, PT ;  /* 0x000000f4908b7233 */ /* 0x100fe20003803000 */
[----:B-----5:R-:W-:Y:S01]  /*15ff0*/  F2FP.BF16.PACK_AB R144, R220, R221 ;  /* 0x000000dddc90723e */ /* 0x020fe200000010ff */
[--C-:B------:R-:W-:Y:S01]  /*16000*/  HSET2.LE.AND R152, R153, R244.reuse, PT ;  /* 0x000000f499987233 */ /* 0x100fe20003803000 */
[----:B----4-:R-:W-:Y:S01]  /*16010*/  F2FP.BF16.PACK_AB R145, R211, R219 ;  /* 0x000000dbd391723e */ /* 0x010fe200000010ff */
[--C-:B------:R-:W-:Y:S01]  /*16020*/  HSET2.LE.AND R153, R160, R244.reuse, PT ;  /* 0x000000f4a0997233 */ /* 0x100fe20003803000 */
[----:B------:R-:W-:Y:S01]  /*16030*/  LOP3.LUT R147, R137, R147, RZ, 0xc0, !PT ;  /* 0x0000009389937212 */ /* 0x000fe200078ec0ff */
[----:B------:R1:W-:Y:S01]  /*16040*/  MUFU.EX2 R200, R36 ;  /* 0x0000002400c87308 */ /* 0x0003e20000000800 */
[----:B------:R-:W-:Y:S01]  /*16050*/  LOP3.LUT R144, R138, R144, RZ, 0xc0, !PT ;  /* 0x000000908a907212 */ /* 0x000fe200078ec0ff */
[----:B------:R-:W-:Y:S03]  /*16060*/  FFMA.FTZ R37, R37, c[0x0][0x23c], -R184 ;  /* 0x00008f0025257a23 */ /* 0x000fe600000108b8 */
[----:B------:R-:W-:Y:S01]  /*16070*/  LOP3.LUT R145, R139, R145, RZ, 0xc0, !PT ;  /* 0x000000918b917212 */ /* 0x000fe200078ec0ff */
[----:B------:R-:W-:Y:S01]  /*16080*/  FFMA.FTZ R187, R63, c[0x0][0x23c], -R187 ;  /* 0x00008f003fbb7a23 */ /* 0x000fe200000108bb */
[----:B------:R-:W-:Y:S01]  /*16090*/  F2FP.BF16.PACK_AB R154, R209, R210 ;  /* 0x000000d2d19a723e */ /* 0x000fe200000010ff */
[----:B------:R-:W-:Y:S01]  /*160a0*/  FFMA.FTZ R60, R60, c[0x0][0x23c], -R186 ;  /* 0x00008f003c3c7a23 */ /* 0x000fe200000108ba */
[----:B------:R-:W-:Y:S01]  /*160b0*/  F2FP.BF16.PACK_AB R137, R207, R208 ;  /* 0x000000d0cf89723e */ /* 0x000fe200000010ff */
[----:B------:R2:W-:Y:S01]  /*160c0*/  MUFU.EX2 R180, R64 ;  /* 0x0000004000b47308 */ /* 0x0005e20000000800 */
[----:B------:R-:W-:Y:S01]  /*160d0*/  F2FP.BF16.PACK_AB R138, R205, R206 ;  /* 0x000000cecd8a723e */ /* 0x000fe200000010ff */
[-C--:B------:R-:W-:Y:S01]  /*160e0*/  HMMA.16816.F32.BF16 R4, R144, R148.reuse, R4 ;  /* 0x000000949004723c */ /* 0x080fe20000041804 */
[----:B------:R-:W-:Y:S01]  /*160f0*/  F2FP.BF16.PACK_AB R139, R166, R167 ;  /* 0x000000a7a68b723e */ /* 0x000fe200000010ff */
[--C-:B------:R-:W-:Y:S01]  /*16100*/  FFMA.FTZ R38, R38, c[0x0][0x23c], -R185.reuse ;  /* 0x00008f0026267a23 */ /* 0x100fe200000108b9 */
[----:B------:R-:W-:Y:S01]  /*16110*/  LOP3.LUT R154, R140, R154, RZ, 0xc0, !PT ;  /* 0x0000009a8c9a7212 */ /* 0x000fe200078ec0ff */
[--C-:B------:R-:W-:Y:S01]  /*16120*/  FFMA.FTZ R54, R54, c[0x0][0x23c], -R185.reuse ;  /* 0x00008f0036367a23 */ /* 0x100fe200000108b9 */
[----:B------:R-:W-:Y:S01]  /*16130*/  LOP3.LUT R155, R155, R137, RZ, 0xc0, !PT ;  /* 0x000000899b9b7212 */ /* 0x000fe200078ec0ff */
[----:B------:R-:W3:Y:S01]  /*16140*/  LDSM.16.MT88.4 R140, [R212+0xa400] ;  /* 0x00a40000d48c783b */ /* 0x000ee20000004200 */
[----:B------:R-:W-:Y:S01]  /*16150*/  LOP3.LUT R152, R152, R138, RZ, 0xc0, !PT ;  /* 0x0000008a98987212 */ /* 0x000fe200078ec0ff */
[----:B------:R4:W-:Y:S01]  /*16160*/  MUFU.EX2 R195, R37 ;  /* 0x0000002500c37308 */ /* 0x0009e20000000800 */
[----:B------:R-:W-:Y:S03]  /*16170*/  LOP3.LUT R153, R153, R139, RZ, 0xc0, !PT ;  /* 0x0000008b99997212 */ /* 0x000fe600078ec0ff */
[----:B-1----:R-:W-:Y:S01]  /*16180*/  MOV R36, UR33 ;  /* 0x0000002100247c02 */ /* 0x002fe20008000f00 */
[--C-:B------:R-:W-:Y:S02]  /*16190*/  FFMA.FTZ R52, R52, c[0x0][0x23c], -R184.reuse ;  /* 0x00008f0034347a23 */ /* 0x100fe400000108b8 */
[----:B------:R-:W-:Y:S01]  /*161a0*/  FFMA.FTZ R184, R53, c[0x0][0x23c], -R184 ;  /* 0x00008f0035b87a23 */ /* 0x000fe200000108b8 */
[C---:B------:R-:W-:Y:S01]  /*161b0*/  HMMA.16816.F32.BF16 R8, R152.reuse, R148, R8 ;  /* 0x000000949808723c */ /* 0x040fe20000041808 */
[----:B------:R-:W-:Y:S01]  /*161c0*/  LOP3.LUT R36, R243, UR6, R36, 0x96, !PT ;  /* 0x00000006f3247c12 */ /* 0x000fe2000f8e9624 */
[----:B------:R1:W-:Y:S01]  /*161d0*/  MUFU.EX2 R194, R38 ;  /* 0x0000002600c27308 */ /* 0x0003e20000000800 */
[----:B------:R-:W-:Y:S02]  /*161e0*/  FFMA.FTZ R185, R55, c[0x0][0x23c], -R185 ;  /* 0x00008f0037b97a23 */ /* 0x000fe400000108b9 */
[----:B------:R-:W-:Y:S01]  /*161f0*/  FFMA.FTZ R132, R132, R245, R235 ;  /* 0x000000f584847223 */ /* 0x000fe200000100eb */
[----:B--2---:R-:W-:Y:S01]  /*16200*/  LDSM.16.MT88.4 R64, [R212+0xb800] ;  /* 0x00b80000d440783b */ /* 0x004fe20000004200 */
[----:B------:R-:W-:Y:S01]  /*16210*/  IMAD.WIDE.U32 R138, R36, -0x326172a9, RZ ;  /* 0xcd9e8d57248a7825 */ /* 0x000fe200078e00ff */
[-C--:B------:R-:W-:Y:S04]  /*16220*/  HMMA.16816.F32.BF16 R12, R152, R150.reuse, R12 ;  /* 0x00000096980c723c */ /* 0x080fe8000004180c */
[----:B------:R-:W-:Y:S01]  /*16230*/  MUFU.EX2 R183, R44 ;  /* 0x0000002c00b77308 */ /* 0x000fe20000000800 */
[C---:B------:R-:W-:Y:S03]  /*16240*/  LOP3.LUT R36, R139.reuse, UR16, R176, 0x96, !PT ;  /* 0x000000108b247c12 */ /* 0x040fe6000f8e96b0 */
[C---:B------:R-:W-:Y:S01]  /*16250*/  HMMA.16816.F32.BF16 R16, R144.reuse, R150, R16 ;  /* 0x000000969010723c */ /* 0x040fe20000041810 */
[----:B------:R-:W2:Y:S03]  /*16260*/  LDSM.16.MT88.4 R148, [R214+0xa400] ;  /* 0x00a40000d694783b */ /* 0x000ea60000004200 */
[----:B----4-:R-:W-:Y:S02]  /*16270*/  LOP3.LUT R37, R139, UR16, R250, 0x96, !PT ;  /* 0x000000108b257c12 */ /* 0x010fe4000f8e96fa */
[----:B------:R-:W-:Y:S02]  /*16280*/  MUFU.EX2 R181, R46 ;  /* 0x0000002e00b57308 */ /* 0x000fe40000000800 */
[-C--:B------:R-:W-:Y:S08]  /*16290*/  HMMA.16816.F32.BF16 R68, R144, R156.reuse, R68 ;  /* 0x0000009c9044723c */ /* 0x080ff00000041844 */
[C---:B------:R-:W-:Y:S01]  /*162a0*/  HMMA.16816.F32.BF16 R72, R152.reuse, R156, R72 ;  /* 0x0000009c9848723c */ /* 0x040fe20000041848 */
[----:B------:R-:W-:Y:S07]  /*162b0*/  MUFU.EX2 R174, R56 ;  /* 0x0000003800ae7308 */ /* 0x000fee0000000800 */
[-C--:B------:R-:W-:Y:S03]  /*162c0*/  HMMA.16816.F32.BF16 R76, R152, R158.reuse, R76 ;  /* 0x0000009e984c723c */ /* 0x080fe6000004184c */
[----:B------:R-:W-:Y:S05]  /*162d0*/  MUFU.EX2 R173, R57 ;  /* 0x0000003900ad7308 */ /* 0x000fea0000000800 */
[C---:B------:R-:W-:Y:S05]  /*162e0*/  HMMA.16816.F32.BF16 R80, R144.reuse, R158, R80 ;  /* 0x0000009e9050723c */ /* 0x040fea0000041850 */
[----:B------:R-:W-:Y:S03]  /*162f0*/  MUFU.EX2 R172, R58 ;  /* 0x0000003a00ac7308 */ /* 0x000fe60000000800 */
[-C--:B---3--:R-:W-:Y:S07]  /*16300*/  HMMA.16816.F32.BF16 R84, R144, R140.reuse, R84 ;  /* 0x0000008c9054723c */ /* 0x088fee0000041854 */
[----:B------:R-:W-:Y:S01]  /*16310*/  MUFU.EX2 R187, R187 ;  /* 0x000000bb00bb7308 */ /* 0x000fe20000000800 */
[C---:B------:R-:W-:Y:S07]  /*16320*/  HMMA.16816.F32.BF16 R88, R152.reuse, R140, R88 ;  /* 0x0000008c9858723c */ /* 0x040fee0000041858 */
[--C-:B------:R-:W-:Y:S01]  /*16330*/  LOP3.LUT R140, R197, UR14, R138.reuse, 0x96, !PT ;  /* 0x0000000ec58c7c12 */ /* 0x100fe2000f8e968a */
[-C--:B------:R-:W-:Y:S01]  /*16340*/  HMMA.16816.F32.BF16 R92, R152, R142.reuse, R92 ;  /* 0x0000008e985c723c */ /* 0x080fe2000004185c */
[----:B------:R-:W-:Y:S03]  /*16350*/  MUFU.EX2 R189, R42 ;  /* 0x0000002a00bd7308 */ /* 0x000fe60000000800 */
[----:B------:R-:W-:Y:S01]  /*16360*/  IMAD.WIDE.U32 R140, R140, -0x2daee0ad, RZ ;  /* 0xd2511f538c8c7825 */ /* 0x000fe200078e00ff */
[----:B------:R-:W-:Y:S03]  /*16370*/  LOP3.LUT R138, R199, UR14, R138, 0x96, !PT ;  /* 0x0000000ec78a7c12 */ /* 0x000fe6000f8e968a */
[C---:B------:R-:W-:Y:S03]  /*16380*/  HMMA.16816.F32.BF16 R96, R144.reuse, R142, R96 ;  /* 0x0000008e9060723c */ /* 0x040fe60000041860 */
[----:B------:R-:W-:Y:S01]  /*16390*/  MUFU.EX2 R190, R43 ;  /* 0x0000002b00be7308 */ /* 0x000fe20000000800 */
[----:B------:R-:W-:Y:S04]  /*163a0*/  IMAD.WIDE.U32 R138, R138, -0x2daee0ad, RZ ;  /* 0xd2511f538a8a7825 */ /* 0x000fe800078e00ff */
[-C--:B--2---:R-:W-:Y:S01]  /*163b0*/  HMMA.16816.F32.BF16 R100, R144, R148.reuse, R100 ;  /* 0x000000949064723c */ /* 0x084fe20000041864 */
[----:B------:R-:W-:Y:S04]  /*163c0*/  IMAD.WIDE.U32 R142, R37, -0x2daee0ad, RZ ;  /* 0xd2511f53258e7825 */ /* 0x000fe800078e00ff */
[----:B------:R-:W-:Y:S01]  /*163d0*/  MUFU.EX2 R188, R45 ;  /* 0x0000002d00bc7308 */ /* 0x000fe20000000800 */
[----:B------:R-:W-:Y:S02]  /*163e0*/  LOP3.LUT R39, R139, UR11, R142, 0x96, !PT ;  /* 0x0000000b8b277c12 */ /* 0x000fe4000f8e968e */
[C---:B------:R-:W-:Y:S01]  /*163f0*/  HMMA.16816.F32.BF16 R104, R152.reuse, R148, R104 ;  /* 0x000000949868723c */ /* 0x040fe20000041868 */
[----:B-1----:R-:W-:Y:S03]  /*16400*/  LOP3.LUT R38, R143, UR13, R246, 0x96, !PT ;  /* 0x0000000d8f267c12 */ /* 0x002fe6000f8e96f6 */
[----:B------:R-:W-:Y:S03]  /*16410*/  IMAD.WIDE.U32 R160, R39, -0x326172a9, RZ ;  /* 0xcd9e8d5727a07825 */ /* 0x000fe600078e00ff */
[----:B------:R-:W-:Y:S01]  /*16420*/  MUFU.EX2 R175, R54 ;  /* 0x0000003600af7308 */ /* 0x000fe20000000800 */
[-C--:B------:R-:W-:Y:S01]  /*16430*/  HMMA.16816.F32.BF16 R32, R152, R150.reuse, R32 ;  /* 0x000000969820723c */ /* 0x080fe20000041820 */
[----:B------:R-:W-:Y:S05]  /*16440*/  IMAD.WIDE.U32 R148, R36, -0x2daee0ad, RZ ;  /* 0xd2511f5324947825 */ /* 0x000fea00078e00ff */
[----:B------:R-:W-:Y:S02]  /*16450*/  LOP3.LUT R37, R149, UR13, R248, 0x96, !PT ;  /* 0x0000000d95257c12 */ /* 0x000fe4000f8e96f8 */
[C---:B------:R-:W-:Y:S01]  /*16460*/  HMMA.16816.F32.BF16 R108, R144.reuse, R150, R108 ;  /* 0x00000096906c723c */ /* 0x040fe2000004186c */
[----:B------:R-:W-:Y:S01]  /*16470*/  LOP3.LUT R36, R141, UR11, R148, 0x96, !PT ;  /* 0x0000000b8d247c12 */ /* 0x000fe2000f8e9694 */
[----:B------:R1:W-:Y:S02]  /*16480*/  MUFU.EX2 R176, R52 ;  /* 0x0000003400b07308 */ /* 0x0003e40000000800 */
[----:B------:R-:W-:Y:S04]  /*16490*/  IMAD.WIDE.U32 R148, R37, -0x326172a9, RZ ;  /* 0xcd9e8d5725947825 */ /* 0x000fe800078e00ff */
[-C--:B------:R-:W-:Y:S01]  /*164a0*/  HMMA.16816.F32.BF16 R112, R144, R48.reuse, R112 ;  /* 0x000000309070723c */ /* 0x080fe20000041870 */
[----:B------:R-:W-:Y:S03]  /*164b0*/  IMAD.WIDE.U32 R158, R36, -0x326172a9, RZ ;  /* 0xcd9e8d57249e7825 */ /* 0x000fe600078e00ff */
[----:B------:R-:W-:Y:S01]  /*164c0*/  LOP3.LUT R142, R149, UR12, R196, 0x96, !PT ;  /* 0x0000000c958e7c12 */ /* 0x000fe2000f8e96c4 */
[----:B------:R-:W-:Y:S01]  /*164d0*/  IMAD.WIDE.U32 R36, R38, -0x326172a9, RZ ;  /* 0xcd9e8d5726247825 */ /* 0x000fe200078e00ff */
[----:B------:R-:W-:Y:S01]  /*164e0*/  LOP3.LUT R38, R159, UR10, R148, 0x96, !PT ;  /* 0x0000000a9f267c12 */ /* 0x000fe2000f8e9694 */
[----:B------:R-:W2:Y:S01]  /*164f0*/  LDL.LU R196, [R1+0x10] ;  /* 0x0000100001c47983 */ /* 0x000ea20000300800 */
[C---:B------:R-:W-:Y:S01]  /*16500*/  HMMA.16816.F32.BF16 R20, R152.reuse, R48, R20 ;  /* 0x000000309814723c */ /* 0x040fe20000041814 */
[----:B------:R-:W-:Y:S01]  /*16510*/  IMAD.WIDE.U32 R142, R142, -0x2daee0ad, RZ ;  /* 0xd2511f538e8e7825 */ /* 0x000fe200078e00ff */
[----:B------:R-:W-:Y:S01]  /*16520*/  MUFU.EX2 R184, R184 ;  /* 0x000000b800b87308 */ /* 0x000fe20000000800 */
[----:B------:R-:W3:Y:S01]  /*16530*/  LDL.LU R197, [R1+0x14] ;  /* 0x0000140001c57983 */ /* 0x000ee20000300800 */
[----:B------:R-:W-:Y:S01]  /*16540*/  LOP3.LUT R40, R37, UR12, R198, 0x96, !PT ;  /* 0x0000000c25287c12 */ /* 0x000fe2000f8e96c6 */
[----:B------:R-:W-:Y:S01]  /*16550*/  FFMA.FTZ R37, R41, c[0x0][0x23c], -R186 ;  /* 0x00008f0029257a23 */ /* 0x000fe200000108ba */
[----:B------:R-:W-:Y:S01]  /*16560*/  LOP3.LUT R36, R161, UR10, R36, 0x96, !PT ;  /* 0x0000000aa1247c12 */ /* 0x000fe2000f8e9624 */
[----:B------:R-:W-:Y:S01]  /*16570*/  IMAD.WIDE.U32 R156, R38, -0x2daee0ad, RZ ;  /* 0xd2511f53269c7825 */ /* 0x000fe200078e00ff */
[-C--:B------:R-:W-:Y:S01]  /*16580*/  HMMA.16816.F32.BF16 R116, R152, R50.reuse, R116 ;  /* 0x000000329874723c */ /* 0x080fe20000041874 */
[----:B------:R-:W-:Y:S03]  /*16590*/  LOP3.LUT R140, R143, UR9, R140, 0x96, !PT ;  /* 0x000000098f8c7c12 */ /* 0x000fe6000f8e968c */
[----:B------:R4:W5:Y:S01]  /*165a0*/  MUFU.EX2 R191, R37 ;  /* 0x0000002500bf7308 */ /* 0x0009620000000800 */
[----:B------:R-:W-:Y:S01]  /*165b0*/  IMAD.WIDE.U32 R162, R36, -0x2daee0ad, RZ ;  /* 0xd2511f5324a27825 */ /* 0x000fe200078e00ff */
[----:B------:R-:W-:Y:S02]  /*165c0*/  LOP3.LUT R139, R157, UR5, R142, 0x96, !PT ;  /* 0x000000059d8b7c12 */ /* 0x000fe4000f8e968e */
[C---:B------:R-:W-:Y:S01]  /*165d0*/  HMMA.16816.F32.BF16 R120, R144.reuse, R50, R120 ;  /* 0x000000329078723c */ /* 0x040fe20000041878 */
[----:B------:R-:W-:Y:S04]  /*165e0*/  IMAD.WIDE.U32 R40, R40, -0x2daee0ad, RZ ;  /* 0xd2511f5328287825 */ /* 0x000fe800078e00ff */
[----:B------:R-:W-:Y:S01]  /*165f0*/  IMAD.WIDE.U32 R150, R140, -0x326172a9, RZ ;  /* 0xcd9e8d578c967825 */ /* 0x000fe200078e00ff */
[----:B------:R-:W-:Y:S01]  /*16600*/  LOP3.LUT R141, R41, UR9, R138, 0x96, !PT ;  /* 0x00000009298d7c12 */ /* 0x000fe2000f8e968a */
[----:B------:R-:W2:Y:S01]  /*16610*/  MUFU.EX2 R185, R185 ;  /* 0x000000b900b97308 */ /* 0x000ea20000000800 */
[----:B------:R-:W-:Y:S01]  /*16620*/  LOP3.LUT R40, R163, UR5, R40, 0x96, !PT ;  /* 0x00000005a3287c12 */ /* 0x000fe2000f8e9628 */
[----:B------:R-:W-:Y:S03]  /*16630*/  IMAD.WIDE.U32 R138, R139, -0x326172a9, RZ ;  /* 0xcd9e8d578b8a7825 */ /* 0x000fe600078e00ff */
[----:B-1----:R-:W-:Y:S01]  /*16640*/  LOP3.LUT R52, R151, UR8, R158, 0x96, !PT ;  /* 0x0000000897347c12 */ /* 0x002fe2000f8e969e */
[----:B------:R-:W-:Y:S01]  /*16650*/  IMAD.WIDE.U32 R40, R40, -0x326172a9, RZ ;  /* 0xcd9e8d5728287825 */ /* 0x000fe200078e00ff */
[----:B------:R-:W-:Y:S02]  /*16660*/  LOP3.LUT R42, R139, UR18, R150, 0x96, !PT ;  /* 0x000000128b2a7c12 */ /* 0x000fe4000f8e9696 */
[--C-:B------:R-:W-:Y:S01]  /*16670*/  SHF.R.U32.HI R140, RZ, 0x10, R138.reuse ;  /* 0x00000010ff8c7819 */ /* 0x100fe2000001168a */
[----:B------:R-:W-:Y:S01]  /*16680*/  IMAD.WIDE.U32 R164, R141, -0x326172a9, RZ ;  /* 0xcd9e8d578da47825 */ /* 0x000fe200078e00ff */
[----:B------:R-:W-:Y:S01]  /*16690*/  SHF.R.U32.HI R142, RZ, 0x18, R138 ;  /* 0x00000018ff8e7819 */ /* 0x000fe2000001168a */
[----:B----4-:R-:W1:Y:S01]  /*166a0*/  LDSM.16.MT88.4 R36, [R214+0xb400] ;  /* 0x00b40000d624783b */ /* 0x010e620000004200 */
[----:B------:R-:W-:Y:S01]  /*166b0*/  SHF.R.U32.HI R49, RZ, 0x10, R40 ;  /* 0x00000010ff317819 */ /* 0x000fe20000011628 */
[----:B------:R-:W-:Y:S01]  /*166c0*/  FFMA.FTZ R186, R61, c[0x0][0x23c], -R186 ;  /* 0x00008f003dba7a23 */ /* 0x000fe200000108ba */
[----:B------:R-:W-:Y:S01]  /*166d0*/  LOP3.LUT R141, R40, 0xff, RZ, 0xc0, !PT ;  /* 0x000000ff288d7812 */ /* 0x000fe200078ec0ff */
[----:B------:R-:W-:Y:S01]  /*166e0*/  IMAD.WIDE.U32 R52, R52, -0x2daee0ad, RZ ;  /* 0xd2511f5334347825 */ /* 0x000fe200078e00ff */
[C---:B------:R-:W-:Y:S02]  /*166f0*/  LOP3.LUT R48, R138.reuse, 0xffff, RZ, 0xc0, !PT ;  /* 0x0000ffff8a307812 */ /* 0x040fe400078ec0ff */
[----:B------:R-:W-:Y:S01]  /*16700*/  LOP3.LUT R137, R138, 0xff, RZ, 0xc0, !PT ;  /* 0x000000ff8a897812 */ /* 0x000fe200078ec0ff */
[----:B------:R-:W-:Y:S01]  /*16710*/  MUFU.EX2 R186, R186 ;  /* 0x000000ba00ba7308 */ /* 0x000fe20000000800 */
[----:B------:R-:W-:Y:S02]  /*16720*/  LOP3.LUT R138, R40, 0xffff, RZ, 0xc0, !PT ;  /* 0x0000ffff288a7812 */ /* 0x000fe400078ec0ff */
[----:B------:R-:W-:Y:S02]  /*16730*/  SHF.R.U32.HI R139, RZ, 0x18, R40 ;  /* 0x00000018ff8b7819 */ /* 0x000fe40000011628 */
[----:B------:R-:W-:Y:S02]  /*16740*/  LOP3.LUT R40, R41, UR18, R164, 0x96, !PT ;  /* 0x0000001229287c12 */ /* 0x000fe4000f8e96a4 */
[----:B------:R-:W-:Y:S02]  /*16750*/  LOP3.LUT R41, R42, 0xffff, RZ, 0xc0, !PT ;  /* 0x0000ffff2a297812 */ /* 0x000fe400078ec0ff */
[----:B------:R-:W-:Y:S02]  /*16760*/  LOP3.LUT R51, R140, 0xff, RZ, 0xc0, !PT ;  /* 0x000000ff8c337812 */ /* 0x000fe400078ec0ff */
[----:B------:R-:W-:Y:S02]  /*16770*/  SHF.R.U32.HI R50, RZ, 0x8, R138 ;  /* 0x00000008ff327819 */ /* 0x000fe4000001168a */
[----:B------:R-:W-:Y:S02]  /*16780*/  SHF.R.U32.HI R43, RZ, 0x8, R48 ;  /* 0x00000008ff2b7819 */ /* 0x000fe40000011630 */
[----:B------:R-:W-:Y:S02]  /*16790*/  LOP3.LUT R48, R42, 0xff, RZ, 0xc0, !PT ;  /* 0x000000ff2a307812 */ /* 0x000fe400078ec0ff */
[----:B------:R-:W-:Y:S02]  /*167a0*/  SHF.R.U32.HI R41, RZ, 0x8, R41 ;  /* 0x00000008ff297819 */ /* 0x000fe40000011629 */
[----:B------:R-:W-:Y:S02]  /*167b0*/  LOP3.LUT R44, R49, 0xff, RZ, 0xc0, !PT ;  /* 0x000000ff312c7812 */ /* 0x000fe400078ec0ff */
[----:B------:R-:W-:Y:S02]  /*167c0*/  PRMT R148, R51, 0x5410, R142 ;  /* 0x0000541033947816 */ /* 0x000fe4000000008e */
[----:B------:R-:W-:Y:S02]  /*167d0*/  PRMT R150, R141, 0x5410, R50 ;  /* 0x000054108d967816 */ /* 0x000fe40000000032 */
[----:B------:R-:W-:Y:S01]  /*167e0*/  PRMT R149, R137, 0x5410, R43 ;  /* 0x0000541089957816 */ /* 0x000fe2000000002b */
[----:B------:R-:W-:Y:S01]  /*167f0*/  LDSM.16.MT88.4 R140, [R214+0x9800] ;  /* 0x00980000d68c783b */ /* 0x000fe20000004200 */
[----:B------:R-:W-:Y:S02]  /*16800*/  PRMT R137, R48, 0x5410, R41 ;  /* 0x0000541030897816 */ /* 0x000fe40000000029 */
[----:B-----5:R-:W-:Y:S02]  /*16810*/  F2FP.BF16.PACK_AB R46, R191, R192 ;  /* 0x000000c0bf2e723e */ /* 0x020fe400000010ff */
[----:B------:R-:W-:Y:S01]  /*16820*/  SHF.R.U32.HI R58, RZ, 0x18, R52 ;  /* 0x00000018ff3a7819 */ /* 0x000fe20000011634 */
[-C--:B-1----:R-:W-:Y:S01]  /*16830*/  HMMA.16816.F32.BF16 R28, R144, R36.reuse, R28 ;  /* 0x00000024901c723c */ /* 0x082fe2000004181c */
[----:B------:R-:W-:Y:S01]  /*16840*/  LOP3.LUT R54, R53, UR17, R156, 0x96, !PT ;  /* 0x0000001135367c12 */ /* 0x000fe2000f8e969c */
[----:B------:R-:W1:Y:S01]  /*16850*/  LDSM.16.MT88.4 R48, [R212+0x9800] ;  /* 0x00980000d430783b */ /* 0x000e620000004200 */
[----:B------:R-:W-:Y:S02]  /*16860*/  PRMT R139, R44, 0x5410, R139 ;  /* 0x000054102c8b7816 */ /* 0x000fe4000000008b */
[----:B------:R-:W-:Y:S02]  /*16870*/  SHF.R.U32.HI R41, RZ, 0x18, R40 ;  /* 0x00000018ff297819 */ /* 0x000fe40000011628 */
[----:B------:R-:W-:Y:S01]  /*16880*/  LOP3.LUT R55, R52, 0xffff, RZ, 0xc0, !PT ;  /* 0x0000ffff34377812 */ /* 0x000fe200078ec0ff */
[C---:B------:R-:W-:Y:S01]  /*16890*/  HMMA.16816.F32.BF16 R124, R152.reuse, R36, R124 ;  /* 0x00000024987c723c */ /* 0x040fe2000004187c */
[--C-:B------:R-:W-:Y:S03]  /*168a0*/  SHF.R.U32.HI R43, RZ, 0x10, R42.reuse ;  /* 0x00000010ff2b7819 */ /* 0x100fe6000001162a */
[----:B------:R-:W-:Y:S02]  /*168b0*/  SHF.R.U32.HI R42, RZ, 0x18, R42 ;  /* 0x00000018ff2a7819 */ /* 0x000fe4000001162a */
[----:B------:R-:W-:Y:S02]  /*168c0*/  LOP3.LUT R43, R43, 0xff, RZ, 0xc0, !PT ;  /* 0x000000ff2b2b7812 */ /* 0x000fe400078ec0ff */
[-C--:B------:R-:W-:Y:S01]  /*168d0*/  HMMA.16816.F32.BF16 R128, R152, R38.reuse, R128 ;  /* 0x000000269880723c */ /* 0x080fe20000041880 */
[C---:B------:R-:W-:Y:S01]  /*168e0*/  LOP3.LUT R36, R40.reuse, 0xffff, RZ, 0xc0, !PT ;  /* 0x0000ffff28247812 */ /* 0x040fe200078ec0ff */
[----:B------:R-:W-:Y:S02]  /*168f0*/  LDSM.16.MT88.4 R152, [R212+0x9c00] ;  /* 0x009c0000d498783b */ /* 0x000fe40000004200 */
[----:B------:R-:W-:Y:S02]  /*16900*/  SHF.R.U32.HI R37, RZ, 0x10, R40 ;  /* 0x00000010ff257819 */ /* 0x000fe40000011628 */
[----:B------:R-:W-:Y:S01]  /*16910*/  PRMT R44, R43, 0x5410, R42 ;  /* 0x000054102b2c7816 */ /* 0x000fe2000000002a */
[--C-:B------:R-:W-:Y:S01]  /*16920*/  HSET2.LE.AND R42, R149, R244.reuse, PT ;  /* 0x000000f4952a7233 */ /* 0x100fe20003803000 */
[----:B------:R-:W-:Y:S01]  /*16930*/  HMMA.16816.F32.BF16 R24, R144, R38, R24 ;  /* 0x000000269018723c */ /* 0x000fe20000041818 */
[----:B------:R-:W-:Y:S03]  /*16940*/  LOP3.LUT R43, R40, 0xff, RZ, 0xc0, !PT ;  /* 0x000000ff282b7812 */ /* 0x000fe600078ec0ff */
[----:B------:R-:W-:Y:S02]  /*16950*/  SHF.R.U32.HI R40, RZ, 0x8, R36 ;  /* 0x00000008ff287819 */ /* 0x000fe40000011624 */
[----:B------:R-:W-:Y:S01]  /*16960*/  LOP3.LUT R37, R37, 0xff, RZ, 0xc0, !PT ;  /* 0x000000ff25257812 */ /* 0x000fe200078ec0ff */
[--C-:B------:R-:W-:Y:S01]  /*16970*/  HSET2.LE.AND R39, R150, R244.reuse, PT ;  /* 0x000000f496277233 */ /* 0x100fe20003803000 */
[----:B------:R-:W-:Y:S04]  /*16980*/  F2FP.BF16.PACK_AB R36, R203, R204 ;  /* 0x000000cccb24723e */ /* 0x000fe800000010ff */
[----:B------:R-:W-:Y:S01]  /*16990*/  PRMT R45, R43, 0x5410, R40 ;  /* 0x000054102b2d7816 */ /* 0x000fe20000000028 */
[--C-:B------:R-:W-:Y:S01]  /*169a0*/  HSET2.LE.AND R43, R148, R244.reuse, PT ;  /* 0x000000f4942b7233 */ /* 0x100fe20003803000 */
[----:B------:R-:W-:Y:S01]  /*169b0*/  PRMT R138, R37, 0x5410, R41 ;  /* 0x00005410258a7816 */ /* 0x000fe20000000029 */
[--C-:B------:R-:W-:Y:S01]  /*169c0*/  HSET2.LE.AND R41, R44, R244.reuse, PT ;  /* 0x000000f42c297233 */ /* 0x100fe20003803000 */
[----:B------:R-:W-:Y:S01]  /*169d0*/  F2FP.BF16.PACK_AB R44, R193, R194 ;  /* 0x000000c2c12c723e */ /* 0x000fe200000010ff */
[--C-:B------:R-:W-:Y:S01]  /*169e0*/  HSET2.LE.AND R40, R137, R244.reuse, PT ;  /* 0x000000f489287233 */ /* 0x100fe20003803000 */
[----:B------:R-:W-:Y:S01]  /*169f0*/  LOP3.LUT R42, R42, R36, RZ, 0xc0, !PT ;  /* 0x000000242a2a7212 */ /* 0x000fe200078ec0ff */
[--C-:B------:R-:W-:Y:S01]  /*16a00*/  HSET2.LE.AND R45, R45, R244.reuse, PT ;  /* 0x000000f42d2d7233 */ /* 0x100fe20003803000 */
[----:B------:R-:W-:Y:S02]  /*16a10*/  F2FP.BF16.PACK_AB R36, R201, R202 ;  /* 0x000000cac924723e */ /* 0x000fe400000010ff */
[----:B------:R-:W-:Y:S02]  /*16a20*/  F2FP.BF16.PACK_AB R37, R195, R200 ;  /* 0x000000c8c325723e */ /* 0x000fe400000010ff */
[----:B------:R-:W-:Y:S02]  /*16a30*/  LOP3.LUT R41, R41, R44, RZ, 0xc0, !PT ;  /* 0x0000002c29297212 */ /* 0x000fe400078ec0ff */
[----:B------:R-:W-:Y:S02]  /*16a40*/  LOP3.LUT R43, R43, R36, RZ, 0xc0, !PT ;  /* 0x000000242b2b7212 */ /* 0x000fe400078ec0ff */
[----:B------:R-:W-:Y:S01]  /*16a50*/  LOP3.LUT R40, R40, R37, RZ, 0xc0, !PT ;  /* 0x0000002528287212 */ /* 0x000fe200078ec0ff */
[--C-:B------:R-:W-:Y:S01]  /*16a60*/  HSET2.LE.AND R37, R138, R244.reuse, PT ;  /* 0x000000f48a257233 */ /* 0x100fe20003803000 */
[----:B------:R-:W-:Y:S01]  /*16a70*/  F2FP.BF16.PACK_AB R38, R190, R189 ;  /* 0x000000bdbe26723e */ /* 0x000fe200000010ff */
[--C-:B------:R-:W-:Y:S01]  /*16a80*/  HSET2.LE.AND R138, R139, R244.reuse, PT ;  /* 0x000000f48b8a7233 */ /* 0x100fe20003803000 */
[----:B------:R-:W-:Y:S02]  /*16a90*/  F2FP.BF16.PACK_AB R139, R182, R181 ;  /* 0x000000b5b68b723e */ /* 0x000fe400000010ff */
[----:B------:R-:W-:Y:S01]  /*16aa0*/  F2FP.BF16.PACK_AB R137, R188, R183 ;  /* 0x000000b7bc89723e */ /* 0x000fe200000010ff */
[-C--:B-1----:R-:W-:Y:S01]  /*16ab0*/  HMMA.16816.F32.BF16 R4, R40, R48.reuse, R4 ;  /* 0x000000302804723c */ /* 0x082fe20000041804 */
[----:B------:R-:W-:Y:S02]  /*16ac0*/  LOP3.LUT R36, R45, R46, RZ, 0xc0, !PT ;  /* 0x0000002e2d247212 */ /* 0x000fe400078ec0ff */
[----:B------:R-:W-:Y:S01]  /*16ad0*/  LOP3.LUT R37, R37, R38, RZ, 0xc0, !PT ;  /* 0x0000002625257212 */ /* 0x000fe200078ec0ff */
[----:B------:R-:W1:Y:S01]  /*16ae0*/  LDSM.16.MT88.4 R44, [R212+0xa800] ;  /* 0x00a80000d42c783b */ /* 0x000e620000004200 */
[----:B------:R-:W-:Y:S02]  /*16af0*/  LOP3.LUT R38, R39, R137, RZ, 0xc0, !PT ;  /* 0x0000008927267212 */ /* 0x000fe400078ec0ff */
[----:B------:R-:W-:Y:S02]  /*16b00*/  LOP3.LUT R39, R138, R139, RZ, 0xc0, !PT ;  /* 0x0000008b8a277212 */ /* 0x000fe400078ec0ff */
[----:B------:R4:W5:Y:S03]  /*16b10*/  MUFU.EX2 R139, R59 ;  /* 0x0000003b008b7308 */ /* 0x0009660000000800 */
[----:B------:R-:W-:Y:S02]  /*16b20*/  LOP3.LUT R137, R52, 0xff, RZ, 0xc0, !PT ;  /* 0x000000ff34897812 */ /* 0x000fe400078ec0ff */
[C---:B------:R-:W-:Y:S01]  /*16b30*/  HMMA.16816.F32.BF16 R8, R36.reuse, R48, R8 ;  /* 0x000000302408723c */ /* 0x040fe20000041808 */
[----:B------:R-:W-:Y:S02]  /*16b40*/  SHF.R.U32.HI R55, RZ, 0x8, R55 ;  /* 0x00000008ff377819 */ /* 0x000fe40000011637 */
[----:B------:R-:W-:Y:S02]  /*16b50*/  SHF.R.U32.HI R53, RZ, 0x10, R52 ;  /* 0x00000010ff357819 */ /* 0x000fe40000011634 */
[----:B------:R-:W-:Y:S01]  /*16b60*/  PRMT R55, R137, 0x5410, R55 ;  /* 0x0000541089377816 */ /* 0x000fe20000000037 */
[----:B------:R1:W1:Y:S01]  /*16b70*/  MUFU.EX2 R138, R60 ;  /* 0x0000003c008a7308 */ /* 0x0002620000000800 */
[----:B------:R-:W-:Y:S01]  /*16b80*/  LOP3.LUT R53, R53, 0xff, RZ, 0xc0, !PT ;  /* 0x000000ff35357812 */ /* 0x000fe200078ec0ff */
[-C--:B------:R-:W-:Y:S01]  /*16b90*/  HMMA.16816.F32.BF16 R12, R36, R50.reuse, R12 ;  /* 0x00000032240c723c */ /* 0x080fe2000004180c */
[----:B------:R-:W-:Y:S03]  /*16ba0*/  MOV R137, R134 ;  /* 0x0000008600897202 */ /* 0x000fe60000000f00 */
[----:B------:R-:W-:Y:S01]  /*16bb0*/  PRMT R171, R53, 0x5410, R58 ;  /* 0x0000541035ab7816 */ /* 0x000fe2000000003a */
[--C-:B------:R-:W-:Y:S03]  /*16bc0*/  HSET2.LE.AND R170, R55, R244.reuse, PT ;  /* 0x000000f437aa7233 */ /* 0x100fe60003803000 */
[C---:B------:R-:W-:Y:S01]  /*16bd0*/  HMMA.16816.F32.BF16 R16, R40.reuse, R50, R16 ;  /* 0x000000322810723c */ /* 0x040fe20000041810 */
[----:B------:R-:W4:Y:S03]  /*16be0*/  LDSM.16.MT88.4 R48, [R214+0xa800] ;  /* 0x00a80000d630783b */ /* 0x000f260000004200 */
[--C-:B------:R-:W-:Y:S04]  /*16bf0*/  HSET2.LE.AND R171, R171, R244.reuse, PT ;  /* 0x000000f4abab7233 */ /* 0x100fe80003803000 */
[-C--:B------:R-:W-:Y:S08]  /*16c00*/  HMMA.16816.F32.BF16 R68, R40, R140.reuse, R68 ;  /* 0x0000008c2844723c */ /* 0x080ff00000041844 */
[C---:B------:R-:W-:Y:S08]  /*16c10*/  HMMA.16816.F32.BF16 R72, R36.reuse, R140, R72 ;  /* 0x0000008c2448723c */ /* 0x040ff00000041848 */
[-C--:B------:R-:W-:Y:S08]  /*16c20*/  HMMA.16816.F32.BF16 R76, R36, R142.reuse, R76 ;  /* 0x0000008e244c723c */ /* 0x080ff0000004184c */
[C---:B------:R-:W-:Y:S08]  /*16c30*/  HMMA.16816.F32.BF16 R80, R40.reuse, R142, R80 ;  /* 0x0000008e2850723c */ /* 0x040ff00000041850 */
[-C--:B-1----:R-:W-:Y:S08]  /*16c40*/  HMMA.16816.F32.BF16 R84, R40, R44.reuse, R84 ;  /* 0x0000002c2854723c */ /* 0x082ff00000041854 */
[C---:B------:R-:W-:Y:S08]  /*16c50*/  HMMA.16816.F32.BF16 R88, R36.reuse, R44, R88 ;  /* 0x0000002c2458723c */ /* 0x040ff00000041858 */
[-C--:B------:R-:W-:Y:S08]  /*16c60*/  HMMA.16816.F32.BF16 R92, R36, R46.reuse, R92 ;  /* 0x0000002e245c723c */ /* 0x080ff0000004185c */
[C---:B------:R-:W-:Y:S01]  /*16c70*/  HMMA.16816.F32.BF16 R96, R40.reuse, R46, R96 ;  /* 0x0000002e2860723c */ /* 0x040fe20000041860 */
[----:B------:R-:W1:Y:S07]  /*16c80*/  LDSM.16.MT88.4 R44, [R214+0xb800] ;  /* 0x00b80000d62c783b */ /* 0x000e6e0000004200 */
[-C--:B----4-:R-:W-:Y:S08]  /*16c90*/  HMMA.16816.F32.BF16 R100, R40, R48.reuse, R100 ;  /* 0x000000302864723c */ /* 0x090ff00000041864 */
[C---:B------:R-:W-:Y:S07]  /*16ca0*/  HMMA.16816.F32.BF16 R104, R36.reuse, R48, R104 ;  /* 0x000000302468723c */ /* 0x040fee0000041868 */
[----:B------:R-:W-:Y:S01]  /*16cb0*/  LOP3.LUT R48, R165, UR8, R160, 0x96, !PT ;  /* 0x00000008a5307c12 */ /* 0x000fe2000f8e96a0 */
[-C--:B------:R-:W-:Y:S04]  /*16cc0*/  HMMA.16816.F32.BF16 R32, R36, R50.reuse, R32 ;  /* 0x000000322420723c */ /* 0x080fe80000041820 */
[----:B------:R-:W-:Y:S04]  /*16cd0*/  IMAD.WIDE.U32 R48, R48, -0x2daee0ad, RZ ;  /* 0xd2511f5330307825 */ /* 0x000fe800078e00ff */
[C---:B------:R-:W-:Y:S01]  /*16ce0*/  HMMA.16816.F32.BF16 R108, R40.reuse, R50, R108 ;  /* 0x00000032286c723c */ /* 0x040fe2000004186c */
[C---:B------:R-:W-:Y:S03]  /*16cf0*/  LOP3.LUT R57, R48.reuse, 0xff, RZ, 0xc0, !PT ;  /* 0x000000ff30397812 */ /* 0x040fe600078ec0ff */
[----:B------:R-:W-:Y:S02]  /*16d00*/  SHF.R.U32.HI R56, RZ, 0x18, R48 ;  /* 0x00000018ff387819 */ /* 0x000fe40000011630 */
[----:B------:R-:W-:Y:S02]  /*16d10*/  LOP3.LUT R52, R48, 0xffff, RZ, 0xc0, !PT ;  /* 0x0000ffff30347812 */ /* 0x000fe400078ec0ff */
[-C--:B------:R-:W-:Y:S01]  /*16d20*/  HMMA.16816.F32.BF16 R112, R40, R64.reuse, R112 ;  /* 0x000000402870723c */ /* 0x080fe20000041870 */
[----:B------:R-:W-:Y:S03]  /*16d30*/  LOP3.LUT R50, R49, UR17, R162, 0x96, !PT ;  /* 0x0000001131327c12 */ /* 0x000fe6000f8e96a2 */
[C---:B------:R-:W-:Y:S02]  /*16d40*/  LOP3.LUT R49, R54.reuse, 0xff, RZ, 0xc0, !PT ;  /* 0x000000ff36317812 */ /* 0x040fe400078ec0ff */
[----:B------:R-:W-:Y:S02]  /*16d50*/  SHF.R.U32.HI R53, RZ, 0x18, R50 ;  /* 0x00000018ff357819 */ /* 0x000fe40000011632 */
[C---:B------:R-:W-:Y:S01]  /*16d60*/  HMMA.16816.F32.BF16 R20, R36.reuse, R64, R20 ;  /* 0x000000402414723c */ /* 0x040fe20000041814 */
[----:B------:R-:W-:Y:S03]  /*16d70*/  SHF.R.U32.HI R52, RZ, 0x8, R52 ;  /* 0x00000008ff347819 */ /* 0x000fe60000011634 */
[----:B------:R-:W-:Y:S02]  /*16d80*/  SHF.R.U32.HI R51, RZ, 0x10, R48 ;  /* 0x00000010ff337819 */ /* 0x000fe40000011630 */
[----:B------:R-:W-:Y:S02]  /*16d90*/  LOP3.LUT R48, R54, 0xffff, RZ, 0xc0, !PT ;  /* 0x0000ffff36307812 */ /* 0x000fe400078ec0ff */
[-C--:B------:R-:W-:Y:S01]  /*16da0*/  HMMA.16816.F32.BF16 R116, R36, R66.reuse, R116 ;  /* 0x000000422474723c */ /* 0x080fe20000041874 */
[----:B------:R-:W-:Y:S03]  /*16db0*/  PRMT R64, R57, 0x5410, R52 ;  /* 0x0000541039407816 */ /* 0x000fe60000000034 */
[C---:B------:R-:W-:Y:S02]  /*16dc0*/  LOP3.LUT R52, R50.reuse, 0xff, RZ, 0xc0, !PT ;  /* 0x000000ff32347812 */ /* 0x040fe400078ec0ff */
[----:B------:R-:W-:Y:S02]  /*16dd0*/  SHF.R.U32.HI R48, RZ, 0x8, R48 ;  /* 0x00000008ff307819 */ /* 0x000fe40000011630 */
[C---:B------:R-:W-:Y:S01]  /*16de0*/  HMMA.16816.F32.BF16 R120, R40.reuse, R66, R120 ;  /* 0x000000422878723c */ /* 0x040fe20000041878 */
[----:B------:R4:W2:Y:S03]  /*16df0*/  MUFU.EX2 R66, R62 ;  /* 0x0000003e00427308 */ /* 0x0008a60000000800 */
[----:B------:R-:W-:Y:S02]  /*16e00*/  LOP3.LUT R51, R51, 0xff, RZ, 0xc0, !PT ;  /* 0x000000ff33337812 */ /* 0x000fe400078ec0ff */
[----:B------:R-:W-:Y:S02]  /*16e10*/  PRMT R168, R49, 0x5410, R48 ;  /* 0x0000541031a87816 */ /* 0x000fe40000000030 */
[-C--:B-1----:R-:W-:Y:S01]  /*16e20*/  HMMA.16816.F32.BF16 R28, R40, R44.reuse, R28 ;  /* 0x0000002c281c723c */ /* 0x082fe2000004181c */
[----:B------:R-:W-:Y:S03]  /*16e30*/  LOP3.LUT R48, R50, 0xffff, RZ, 0xc0, !PT ;  /* 0x0000ffff32307812 */ /* 0x000fe600078ec0ff */
[----:B------:R-:W-:Y:S01]  /*16e40*/  PRMT R65, R51, 0x5410, R56 ;  /* 0x0000541033417816 */ /* 0x000fe20000000038 */
[--C-:B------:R-:W-:Y:S01]  /*16e50*/  HSET2.LE.AND R168, R168, R244.reuse, PT ;  /* 0x000000f4a8a87233 */ /* 0x100fe20003803000 */
[----:B------:R-:W-:Y:S01]  /*16e60*/  LDSM.16.MT88.4 R56, [R214+0xac00] ;  /* 0x00ac0000d638783b */ /* 0x000fe20000004200 */
[--C-:B------:R-:W-:Y:S01]  /*16e70*/  SHF.R.U32.HI R49, RZ, 0x10, R54.reuse ;  /* 0x00000010ff317819 */ /* 0x100fe20000011636 */
[C---:B------:R-:W-:Y:S01]  /*16e80*/  HMMA.16816.F32.BF16 R124, R36.reuse, R44, R124 ;  /* 0x0000002c247c723c */ /* 0x040fe2000004187c */
[----:B------:R-:W-:Y:S03]  /*16e90*/  SHF.R.U32.HI R54, RZ, 0x18, R54 ;  /* 0x00000018ff367819 */ /* 0x000fe60000011636 */
[----:B------:R-:W-:Y:S02]  /*16ea0*/  LOP3.LUT R51, R49, 0xff, RZ, 0xc0, !PT ;  /* 0x000000ff31337812 */ /* 0x000fe400078ec0ff */
[----:B------:R-:W-:Y:S02]  /*16eb0*/  SHF.R.U32.HI R49, RZ, 0x8, R48 ;  /* 0x00000008ff317819 */ /* 0x000fe40000011630 */
[-C--:B------:R-:W-:Y:S01]  /*16ec0*/  HMMA.16816.F32.BF16 R128, R36, R46.reuse, R128 ;  /* 0x0000002e2480723c */ /* 0x080fe20000041880 */
[----:B------:R-:W-:Y:S03]  /*16ed0*/  PRMT R169, R51, 0x5410, R54 ;  /* 0x0000541033a97816 */ /* 0x000fe60000000036 */
[----:B------:R-:W-:Y:S02]  /*16ee0*/  SHF.R.U32.HI R48, RZ, 0x10, R50 ;  /* 0x00000010ff307819 */ /* 0x000fe40000011632 */
[----:B------:R-:W-:Y:S01]  /*16ef0*/  PRMT R60, R52, 0x5410, R49 ;  /* 0x00005410343c7816 */ /* 0x000fe20000000031 */
[--C-:B------:R-:W-:Y:S01]  /*16f00*/  HSET2.LE.AND R169, R169, R244.reuse, PT ;  /* 0x000000f4a9a97233 */ /* 0x100fe20003803000 */
[----:B------:R-:W-:Y:S01]  /*16f10*/  HMMA.16816.F32.BF16 R24, R40, R46, R24 ;  /* 0x0000002e2818723c */ /* 0x000fe20000041818 */
[----:B------:R-:W-:Y:S02]  /*16f20*/  LOP3.LUT R52, R48, 0xff, RZ, 0xc0, !PT ;  /* 0x000000ff30347812 */ /* 0x000fe400078ec0ff */
[----:B------:R-:W1:Y:S01]  /*16f30*/  LDSM.16.MT88.4 R48, [R214+0x9c00] ;  /* 0x009c0000d630783b */ /* 0x000e620000004200 */
[----:B------:R-:W-:Y:S01]  /*16f40*/  F2FP.BF16.PACK_AB R44, R179, R180 ;  /* 0x000000b4b32c723e */ /* 0x000fe200000010ff */
[--C-:B------:R-:W-:Y:S01]  /*16f50*/  HSET2.LE.AND R39, R60, R244.reuse, PT ;  /* 0x000000f43c277233 */ /* 0x100fe20003803000 */
[----:B------:R-:W-:Y:S01]  /*16f60*/  F2FP.BF16.PACK_AB R36, R177, R178 ;  /* 0x000000b2b124723e */ /* 0x000fe200000010ff */
[--C-:B------:R-:W-:Y:S01]  /*16f70*/  HSET2.LE.AND R41, R65, R244.reuse, PT ;  /* 0x000000f441297233 */ /* 0x100fe20003803000 */
[----:B------:R-:W-:Y:S03]  /*16f80*/  F2FP.BF16.PACK_AB R37, R184, R176 ;  /* 0x000000b0b825723e */ /* 0x000fe600000010ff */
[----:B----4-:R-:W-:Y:S01]  /*16f90*/  LDSM.16.MT88.4 R60, [R212+0xbc00] ;  /* 0x00bc0000d43c783b */ /* 0x010fe20000004200 */
[----:B--2---:R-:W-:Y:S02]  /*16fa0*/  F2FP.BF16.PACK_AB R38, R185, R175 ;  /* 0x000000afb926723e */ /* 0x004fe400000010ff */
[----:B------:R-:W-:Y:S02]  /*16fb0*/  PRMT R45, R52, 0x5410, R53 ;  /* 0x00005410342d7816 */ /* 0x000fe40000000035 */
[----:B------:R-:W-:Y:S02]  /*16fc0*/  LOP3.LUT R170, R170, R44, RZ, 0xc0, !PT ;  /* 0x0000002caaaa7212 */ /* 0x000fe400078ec0ff */
[----:B------:R-:W-:Y:S01]  /*16fd0*/  F2FP.BF16.PACK_AB R44, R173, R174 ;  /* 0x000000aead2c723e */ /* 0x000fe200000010ff */
[----:B------:R-:W2:Y:S01]  /*16fe0*/  LDSM.16.MT88.4 R52, [R212+0xac00] ;  /* 0x00ac0000d434783b */ /* 0x000ea20000004200 */
[----:B------:R-:W-:Y:S02]  /*16ff0*/  LOP3.LUT R171, R171, R36, RZ, 0xc0, !PT ;  /* 0x00000024abab7212 */ /* 0x000fe400078ec0ff */
[----:B------:R-:W-:Y:S01]  /*17000*/  LOP3.LUT R168, R168, R37, RZ, 0xc0, !PT ;  /* 0x00000025a8a87212 */ /* 0x000fe200078ec0ff */
[--C-:B------:R-:W-:Y:S01]  /*17010*/  HSET2.LE.AND R37, R45, R244.reuse, PT ;  /* 0x000000f42d257233 */ /* 0x100fe20003803000 */
[----:B------:R-:W-:Y:S02]  /*17020*/  LOP3.LUT R169, R169, R38, RZ, 0xc0, !PT ;  /* 0x00000026a9a97212 */ /* 0x000fe400078ec0ff */
[----:B------:R-:W-:Y:S01]  /*17030*/  LOP3.LUT R36, R39, R44, RZ, 0xc0, !PT ;  /* 0x0000002c27247212 */ /* 0x000fe200078ec0ff */
[----:B------:R-:W-:Y:S01]  /*17040*/  HSET2.LE.AND R39, R64, R244, PT ;  /* 0x000000f440277233 */ /* 0x000fe20003803000 */
[----:B-----5:R-:W-:Y:S02]  /*17050*/  F2FP.BF16.PACK_AB R38, R139, R172 ;  /* 0x000000ac8b26723e */ /* 0x020fe400000010ff */
[----:B------:R-:W-:Y:S01]  /*17060*/  F2FP.BF16.PACK_AB R40, R186, R138 ;  /* 0x0000008aba28723e */ /* 0x000fe200000010ff */
[-C--:B------:R-:W-:Y:S01]  /*17070*/  HMMA.16816.F32.BF16 R140, R168, R152.reuse, R4 ;  /* 0x00000098a88c723c */ /* 0x080fe20000041804 */
[----:B------:R-:W-:Y:S01]  /*17080*/  F2FP.BF16.PACK_AB R42, R187, R66 ;  /* 0x00000042bb2a723e */ /* 0x000fe200000010ff */
[----:B------:R-:W4:Y:S01]  /*17090*/  LDSM.16.MT88.4 R4, [R214+0xbc00] ;  /* 0x00bc0000d604783b */ /* 0x000f220000004200 */
[----:B------:R-:W-:Y:S02]  /*170a0*/  LOP3.LUT R37, R37, R38, RZ, 0xc0, !PT ;  /* 0x0000002625257212 */ /* 0x000fe400078ec0ff */
[----:B------:R-:W-:Y:S02]  /*170b0*/  LOP3.LUT R38, R39, R40, RZ, 0xc0, !PT ;  /* 0x0000002827267212 */ /* 0x000fe400078ec0ff */
[----:B------:R-:W-:Y:S07]  /*170c0*/  LOP3.LUT R39, R41, R42, RZ, 0xc0, !PT ;  /* 0x0000002a29277212 */ /* 0x000fee00078ec0ff */
[C---:B------:R-:W-:Y:S07]  /*170d0*/  HMMA.16816.F32.BF16 R144, R36.reuse, R152, R8 ;  /* 0x000000982490723c */ /* 0x040fee0000041808 */
[----:B------:R-:W-:Y:S01]  /*170e0*/  FFMA.FTZ R10, R3, R196, R233 ;  /* 0x000000c4030a7223 */ /* 0x000fe200000100e9 */
[-C--:B------:R-:W-:Y:S01]  /*170f0*/  HMMA.16816.F32.BF16 R148, R36, R154.reuse, R12 ;  /* 0x0000009a2494723c */ /* 0x080fe2000004180c */
[----:B---3--:R-:W-:Y:S03]  /*17100*/  FFMA.FTZ R9, R0, R197, R231 ;  /* 0x000000c500097223 */ /* 0x008fe600000100e7 */
        /* <DEDUP_REMOVED lines=20> */
[----:B------:R-:W-:Y:S02]  /*17250*/  FADD.FTZ R3, R205, R3 ;  /* 0x00000003cd037221 */ /* 0x000fe40000010000 */
[----:B------:R-:W-:Y:S02]  /*17260*/  FFMA.FTZ R8, R133, R252, R237 ;  /* 0x000000fc85087223 */ /* 0x000fe400000100ed */
[-C--:B--2---:R-:W-:Y:S01]  /*17270*/  HMMA.16816.F32.BF16 R84, R168, R52.reuse, R84 ;  /* 0x00000034a854723c */ /* 0x084fe20000041854 */
[----:B------:R-:W-:Y:S03]  /*17280*/  FADD.FTZ R3, R210, R3 ;  /* 0x00000003d2037221 */ /* 0x000fe60000010000 */
[----:B------:R-:W-:Y:S02]  /*17290*/  FADD.FTZ R8, R236, R8 ;  /* 0x00000008ec087221 */ /* 0x000fe40000010000 */
[----:B------:R-:W-:Y:S02]  /*172a0*/  FADD.FTZ R10, R209, R3 ;  /* 0x00000003d10a7221 */ /* 0x000fe40000010000 */
[C---:B------:R-:W-:Y:S01]  /*172b0*/  HMMA.16816.F32.BF16 R88, R36.reuse, R52, R88 ;  /* 0x000000342458723c */ /* 0x040fe20000041858 */
[----:B------:R-:W-:Y:S04]  /*172c0*/  FADD.FTZ R8, R240, R8 ;  /* 0x00000008f0087221 */ /* 0x000fe80000010000 */
[----:B------:R-:W-:Y:S03]  /*172d0*/  FADD.FTZ R8, R241, R8 ;  /* 0x00000008f1087221 */ /* 0x000fe60000010000 */
[-C--:B------:R-:W-:Y:S01]  /*172e0*/  HMMA.16816.F32.BF16 R92, R36, R54.reuse, R92 ;  /* 0x00000036245c723c */ /* 0x080fe2000004185c */
[----:B------:R-:W-:Y:S04]  /*172f0*/  FADD.FTZ R8, R221, R8 ;  /* 0x00000008dd087221 */ /* 0x000fe80000010000 */
[----:B------:R-:W-:Y:S03]  /*17300*/  FADD.FTZ R8, R220, R8 ;  /* 0x00000008dc087221 */ /* 0x000fe60000010000 */
        /* <DEDUP_REMOVED lines=23> */
[C---:B------:R-:W-:Y:S01]  /*17480*/  HMMA.16816.F32.BF16 R160, R36.reuse, R60, R20 ;  /* 0x0000003c24a0723c */ /* 0x040fe20000041814 */
[----:B------:R-:W-:Y:S07]  /*17490*/  FADD.FTZ R9, R175, R9 ;  /* 0x00000009af097221 */ /* 0x000fee0000010000 */
[-C--:B------:R-:W-:Y:S08]  /*174a0*/  HMMA.16816.F32.BF16 R116, R36, R62.reuse, R116 ;  /* 0x0000003e2474723c */ /* 0x080ff00000041874 */
[C---:B------:R-:W-:Y:S08]  /*174b0*/  HMMA.16816.F32.BF16 R120, R168.reuse, R62, R120 ;  /* 0x0000003ea878723c */ /* 0x040ff00000041878 */
[-C--:B----4-:R-:W-:Y:S08]  /*174c0*/  HMMA.16816.F32.BF16 R164, R168, R4.reuse, R28 ;  /* 0x00000004a8a4723c */ /* 0x090ff0000004181c */
        /* <DEDUP_REMOVED lines=15> */
[----:B------:R-:W-:Y:S01]  /*175c0*/  FADD.FTZ R3, R138, R0 ;  /* 0x000000008a037221 */ /* 0x000fe20000010000 */
[----:B------:R-:W-:Y:S01]  /*175d0*/  MOV R138, R2 ;  /* 0x00000002008a7202 */ /* 0x000fe20000000f00 */
        /* <DEDUP_REMOVED lines=8> */
[----:B-1----:R-:W-:Y:S01]  /*17660*/  IMAD.MOV.U32 R3, RZ, RZ, R135 ;  /* 0x000000ffff037224 */ /* 0x002fe200078e0087 */
[----:B--2---:R-:W-:Y:S01]  /*17670*/  MOV R0, R136 ;  /* 0x0000008800007202 */ /* 0x004fe20000000f00 */
[----:B------:R-:W-:-:S05]  /*17680*/  @P5 BRA `(.L_x_428) ;  /* 0xffffb93000005947 */ /* 0x000fca000383ffff */
.L_x_427:
[----:B------:R-:W3:Y:S04]  /*17690*/  LDL.LU R9, [R1+0x10] ;  /* 0x0000100001097983 */ /* 0x000ee80000300800 */
[----:B------:R-:W1:Y:S04]  /*176a0*/  SHFL.BFLY PT, R3, R252, 0x2, 0x1f ;  /* 0x0c401f00fc037f89 */ /* 0x000e6800000e0000 */
[----:B--2---:R-:W2:Y:S04]  /*176b0*/  SHFL.BFLY PT, R0, R245, 0x2, 0x1f ;  /* 0x0c401f00f5007f89 */ /* 0x004ea800000e0000 */
[----:B------:R-:W4:Y:S01]  /*176c0*/  S2R R138, SR_TID.X ;  /* 0x00000000008a7919 */ /* 0x000f220000002100 */
[----:B------:R-:W4:Y:S01]  /*176d0*/  S2UR UR6, SR_CTAID.Y ;  /* 0x00000000000679c3 */ /* 0x000f220000002600 */
[----:B------:R-:W-:-:S02]  /*176e0*/  UISETP.NE.AND UP0, UPT, UR26, -0x1, UPT ;  /* 0xffffffff1a00788c */ /* 0x000fc4000bf05270 */
[----:B------:R-:W3:Y:S01]  /*176f0*/  LDL.LU R8, [R1+0x14] ;  /* 0x0000140001087983 */ /* 0x000ee20000300800 */
[----:B------:R-:W-:Y:S01]  /*17700*/  ULDC.64 UR4, c[0x0][0x1e8] ;  /* 0x00007a0000047ab9 */ /* 0x000fe20000000a00 */
[----:B------:R-:W-:Y:S01]  /*17710*/  BSSY B0, `(.L_x_431) ;  /* 0x0000172000007945 */ /* 0x000fe20003800000 */
[----:B------:R-:W-:Y:S02]  /*17720*/  ULDC.U8 UR9, c[0x0][0x328] ;  /* 0x0000ca0000097ab9 */ /* 0x000fe40000000000 */
[----:B------:R-:W-:Y:S01]  /*17730*/  UISETP.NE.AND UP3, UPT, UR9, URZ, UPT ;  /* 0x0000003f0900728c */ /* 0x000fe2000bf65270 */
[----:B------:R-:W4:Y:S01]  /*17740*/  S2UR UR10, SR_CTAID.Z ;  /* 0x00000000000a79c3 */ /* 0x000f220000002700 */
[----:B------:R-:W-:Y:S02]  /*17750*/  ULDC UR8, c[0x0][0x214] ;  /* 0x0000850000087ab9 */ /* 0x000fe40000000800 */
[----:B------:R-:W-:Y:S01]  /*17760*/  @UP0 UIMAD.WIDE.U32 UR12, UR26, UR4, URZ ;  /* 0x000000041a0c02a5 */ /* 0x000fe2000f8e003f */
[----:B-1----:R-:W-:-:S03]  /*17770*/  FADD.FTZ R3, R3, R252 ;  /* 0x000000fc03037221 */ /* 0x002fc60000010000 */
[----:B------:R-:W-:Y:S01]  /*17780*/  @UP0 UIMAD UR7, UR26, UR5, UR13 ;  /* 0x000000051a0702a4 */ /* 0x000fe2000f8e020d */
[----:B--2---:R-:W-:Y:S01]  /*17790*/  FADD.FTZ R0, R0, R245 ;  /* 0x000000f500007221 */ /* 0x004fe20000010000 */
[----:B------:R-:W1:Y:S01]  /*177a0*/  SHFL.BFLY PT, R4, R3, 0x1, 0x1f ;  /* 0x0c201f0003047f89 */ /* 0x000e6200000e0000 */
[----:B------:R-:W-:Y:S01]  /*177b0*/  ULDC.64 UR4, c[0x0][0x1e0] ;  /* 0x0000780000047ab9 */ /* 0x000fe20000000a00 */
[----:B----4-:R-:W-:Y:S02]  /*177c0*/  SHF.R.S32.HI R137, RZ, 0x1f, R138 ;  /* 0x0000001fff897819 */ /* 0x010fe4000001148a */
[----:B------:R-:W2:Y:S01]  /*177d0*/  SHFL.BFLY PT, R7, R0, 0x1, 0x1f ;  /* 0x0c201f0000077f89 */ /* 0x000ea200000e0000 */
[----:B------:R-:W-:Y:S01]  /*177e0*/  @!UP0 USHF.R.S32.HI UR11, URZ, 0x1f, UR6 ;  /* 0x0000001f3f0b8899 */ /* 0x000fe20008011406 */
[CC--:B-----5:R-:W-:Y:S01]  /*177f0*/  LEA.HI R39, R137.reuse, R138.reuse, RZ, 0x2 ;  /* 0x0000008a89277211 */ /* 0x0e0fe200078f10ff */
[----:B------:R-:W-:Y:S01]  /*17800*/  @!UP0 UIMAD.WIDE.U32 UR20, UR6, UR4, URZ ;  /* 0x00000004061482a5 */ /* 0x000fe2000f8e003f */
[----:B------:R-:W-:Y:S01]  /*17810*/  LEA.HI R137, R137, R138, RZ, 0x5 ;  /* 0x0000008a89897211 */ /* 0x000fe200078f28ff */
[----:B------:R-:W-:-:S03]  /*17820*/  @!UP0 UIMAD UR11, UR11, UR4, URZ ;  /* 0x000000040b0b82a4 */ /* 0x000fc6000f8e023f */
[----:B------:R-:W-:Y:S02]  /*17830*/  ULDC.U8 UR4, c[0x0][0x329] ;  /* 0x0000ca4000047ab9 */ /* 0x000fe40000000000 */
[----:B------:R-:W-:Y:S02]  /*17840*/  UISETP.NE.AND UP2, UPT, UR4, URZ, UPT ;  /* 0x0000003f0400728c */ /* 0x000fe4000bf45270 */
[----:B------:R-:W-:Y:S02]  /*17850*/  UISETP.EQ.AND UP3, UPT, UR4, URZ, UP3 ;  /* 0x0000003f0400728c */ /* 0x000fe40009f62270 */
[----:B------:R-:W-:Y:S02]  /*17860*/  @!UP0 UIMAD UR11, UR6, UR5, UR11 ;  /* 0x00000005060b82a4 */ /* 0x000fe4000f8e020b */
[----:B------:R-:W-:Y:S02]  /*17870*/  ULDC UR4, c[0x0][0x1c0] ;  /* 0x0000700000047ab9 */ /* 0x000fe40000000800 */
[----:B------:R-:W-:Y:S01]  /*17880*/  ULDC UR5, c[0x0][0x234] ;  /* 0x00008d0000057ab9 */ /* 0x000fe20000000800 */
[----:B-1----:R-:W-:Y:S01]  /*17890*/  FADD.FTZ R50, R3, R4 ;  /* 0x0000000403327221 */ /* 0x002fe20000010000 */
[----:B------:R-:W-:Y:S01]  /*178a0*/  MOV R4, 0x3f800000 ;  /* 0x3f80000000047802 */ /* 0x000fe20000000f00 */
[----:B------:R-:W-:Y:S01]  /*178b0*/  @!UP2 UISETP.NE.AND UP1, UPT, UR9, URZ, UPT ;  /* 0x0000003f0900a28c */ /* 0x000fe2000bf25270 */
[----:B------:R-:W1:Y:S01]  /*178c0*/  S2UR UR9, SR_CTAID.X ;  /* 0x00000000000979c3 */ /* 0x000e620000002500 */
[----:B--2---:R-:W-:Y:S01]  /*178d0*/  FADD.FTZ R49, R0, R7 ;  /* 0x0000000700317221 */ /* 0x004fe20000010000 */
[----:B------:R-:W-:Y:S01]  /*178e0*/  FSETP.NE.FTZ.AND P5, PT, R50, RZ, PT ;  /* 0x000000ff3200720b */ /* 0x000fe20003fb5000 */
[----:B------:R-:W-:Y:S01]  /*178f0*/  @UP2 ULDC UR14, c[0x0][0x210] ;  /* 0x00008400000e2ab9 */ /* 0x000fe20000000800 */
[----:B------:R-:W-:Y:S01]  /*17900*/  MOV R0, 0x3f800000 ;  /* 0x3f80000000007802 */ /* 0x000fe20000000f00 */
[----:B------:R-:W-:Y:S01]  /*17910*/  @UP2 UIMAD UR14, UR14, UR8, URZ ;  /* 0x000000080e0e22a4 */ /* 0x000fe2000f8e023f */
[----:B------:R-:W-:Y:S01]  /*17920*/  FSETP.NE.FTZ.AND P4, PT, R49, RZ, PT ;  /* 0x000000ff3100720b */ /* 0x000fe20003f95000 */
[----:B------:R-:W-:-:S02]  /*17930*/  @!UP2 USEL UR14, UR8, UR5, !UP1 ;  /* 0x00000005080ea287 */ /* 0x000fc4000c800000 */
[----:B------:R-:W-:Y:S02]  /*17940*/  @UP2 UMOV UR13, 0x1 ;  /* 0x00000001000d2882 */ /* 0x000fe40000000000 */
[----:B------:R-:W-:Y:S02]  /*17950*/  @!UP2 UIMAD UR13, UR14, UR4, URZ ;  /* 0x000000040e0da2a4 */ /* 0x000fe4000f8e023f */
[----:B------:R-:W-:Y:S02]  /*17960*/  @UP3 UIMAD UR16, UR6, UR8, URZ ;  /* 0x00000008061032a4 */ /* 0x000fe4000f8e023f */
[----:B------:R-:W2:Y:S01]  /*17970*/  @P5 MUFU.RCP R0, R50 ;  /* 0x0000003200005308 */ /* 0x000ea20000001000 */
[----:B------:R-:W-:Y:S02]  /*17980*/  @UP2 ULDC UR15, c[0x0][0x210] ;  /* 0x00008400000f2ab9 */ /* 0x000fe40000000800 */
[----:B------:R-:W-:Y:S02]  /*17990*/  UIMAD UR5, UR6, UR13, URZ ;  /* 0x0000000d060572a4 */ /* 0x000fe4000f8e023f */
[----:B------:R-:W-:-:S02]  /*179a0*/  @!UP2 UMOV UR15, 0x1 ;  /* 0x00000001000fa882 */ /* 0x000fc40000000000 */
[----:B------:R-:W-:Y:S01]  /*179b0*/  @UP3 USEL UR16, UR16, UR26, !UP0 ;  /* 0x0000001a10103287 */ /* 0x000fe2000c000000 */
[----:B------:R-:W4:Y:S01]  /*179c0*/  @P4 MUFU.RCP R4, R49 ;  /* 0x0000003100044308 */ /* 0x000f220000001000 */
[----:B-1----:R-:W-:Y:S02]  /*179d0*/  UIMAD UR4, UR9, UR15, URZ ;  /* 0x0000000f090472a4 */ /* 0x002fe4000f8e023f */
[----:B------:R-:W-:Y:S02]  /*179e0*/  USEL UR5, UR5, URZ, !UP3 ;  /* 0x0000003f05057287 */ /* 0x000fe4000d800000 */
[----:B------:R-:W-:Y:S02]  /*179f0*/  USHF.L.U32 UR4, UR4, 0x7, URZ ;  /* 0x0000000704047899 */ /* 0x000fe4000800063f */
[----:B------:R-:W-:Y:S01]  /*17a00*/  UIMAD UR14, UR10, UR14, UR5 ;  /* 0x0000000e0a0e72a4 */ /* 0x000fe2000f8e0205 */
[----:B--2---:R-:W-:Y:S01]  /*17a10*/  FMUL.FTZ R0, R0, c[0x0][0x2dc] ;  /* 0x0000b70000007a20 */ /* 0x004fe20000410000 */
[----:B------:R-:W-:-:S02]  /*17a20*/  @!UP3 UMOV UR22, URZ ;  /* 0x0000003f0016bc82 */ /* 0x000fc40008000000 */
[----:B------:R-:W-:Y:S01]  /*17a30*/  @UP3 UMOV UR22, UR16 ;  /* 0x0000001000163c82 */ /* 0x000fe20008000000 */
[C---:B------:R-:W-:Y:S01]  /*17a40*/  FMUL.FTZ R140, R0.reuse, R140 ;  /* 0x0000008c008c7220 */ /* 0x040fe20000410000 */
[----:B------:R-:W-:Y:S01]  /*17a50*/  @!UP3 UMOV UR23, URZ ;  /* 0x0000003f0017bc82 */ /* 0x000fe20008000000 */
[C---:B------:R-:W-:Y:S01]  /*17a60*/  FMUL.FTZ R46, R0.reuse, R141 ;  /* 0x0000008d002e7220 */ /* 0x040fe20000410000 */
[----:B------:R-:W-:Y:S01]  /*17a70*/  USHF.R.S32.HI UR5, URZ, 0x1f, UR4 ;  /* 0x0000001f3f057899 */ /* 0x000fe20008011404 */
[C---:B------:R-:W-:Y:S01]  /*17a80*/  FMUL.FTZ R152, R0.reuse, R152 ;  /* 0x0000009800987220 */ /* 0x040fe20000410000 */
[----:B------:R-:W-:Y:S01]  /*17a90*/  @UP3 USHF.R.S32.HI UR23, URZ, 0x1f, UR16 ;  /* 0x0000001f3f173899 */ /* 0x000fe20008011410 */
[----:B------:R-:W-:Y:S01]  /*17aa0*/  FMUL.FTZ R44, R0, R153 ;  /* 0x00000099002c7220 */ /* 0x000fe20000410000 */
[----:B------:R-:W-:Y:S01]  /*17ab0*/  F2FP.BF16.PACK_AB R46, R46, R140 ;  /* 0x0000008c2e2e723e */ /* 0x000fe200000010ff */
[C---:B------:R-:W-:Y:S01]  /*17ac0*/  FMUL.FTZ R68, R0.reuse, R68 ;  /* 0x0000004400447220 */ /* 0x040fe20000410000 */
[----:B------:R-:W-:Y:S01]  /*17ad0*/  USHF.R.S32.HI UR6, URZ, 0x1f, UR14 ;  /* 0x0000001f3f067899 */ /* 0x000fe2000801140e */
[----:B------:R-:W-:Y:S01]  /*17ae0*/  FMUL.FTZ R42, R0, R69 ;  /* 0x00000045002a7220 */ /* 0x000fe20000410000 */
[----:B------:R-:W-:Y:S01]  /*17af0*/  F2FP.BF16.PACK_AB R44, R44, R152 ;  /* 0x000000982c2c723e */ /* 0x000fe200000010ff */
[C---:B------:R-:W-:Y:S01]  /*17b00*/  FMUL.FTZ R80, R0.reuse, R80 ;  /* 0x0000005000507220 */ /* 0x040fe20000410000 */
[----:B------:R-:W-:Y:S01]  /*17b10*/  UIADD3 UR4, UP2, UP1, UR4, UR22, UR14 ;  /* 0x0000001604047290 */ /* 0x000fe2000f95e00e */
[----:B------:R-:W-:Y:S01]  /*17b20*/  FMUL.FTZ R38, R0, R81 ;  /* 0x0000005100267220 */ /* 0x000fe20000410000 */
[----:B------:R-:W-:Y:S01]  /*17b30*/  F2FP.BF16.PACK_AB R42, R42, R68 ;  /* 0x000000442a2a723e */ /* 0x000fe200000010ff */
[C---:B------:R-:W-:Y:S01]  /*17b40*/  FMUL.FTZ R84, R0.reuse, R84 ;  /* 0x0000005400547220 */ /* 0x040fe20000410000 */
[----:B------:R-:W-:Y:S01]  /*17b50*/  @!UP0 UIADD3 UR7, UR21, UR11, URZ ;  /* 0x0000000b15078290 */ /* 0x000fe2000fffe03f */
[----:B------:R-:W-:Y:S01]  /*17b60*/  FMUL.FTZ R35, R0, R85 ;  /* 0x0000005500237220 */ /* 0x000fe20000410000 */
[----:B------:R-:W-:Y:S01]  /*17b70*/  F2FP.BF16.PACK_AB R38, R38, R80 ;  /* 0x000000502626723e */ /* 0x000fe200000010ff */
[C---:B------:R-:W-:Y:S01]  /*17b80*/  FMUL.FTZ R96, R0.reuse, R96 ;  /* 0x0000006000607220 */ /* 0x040fe20000410000 */
[----:B------:R-:W-:Y:S01]  /*17b90*/  UIADD3.X UR5, UR5, UR23, UR6, UP2, UP1 ;  /* 0x0000001705057290 */ /* 0x000fe200097e2406 */
[C---:B------:R-:W-:Y:S01]  /*17ba0*/  FMUL.FTZ R32, R0.reuse, R97 ;  /* 0x0000006100207220 */ /* 0x040fe20000410000 */
[----:B------:R-:W-:Y:S01]  /*17bb0*/  F2FP.BF16.PACK_AB R35, R35, R84 ;  /* 0x000000542323723e */ /* 0x000fe200000010ff */
[C---:B------:R-:W-:Y:S01]  /*17bc0*/  FMUL.FTZ R100, R0.reuse, R100 ;  /* 0x0000006400647220 */ /* 0x040fe20000410000 */
[----:B------:R-:W-:Y:S01]  /*17bd0*/  @!UP0 UMOV UR12, UR20 ;  /* 0x00000014000c8c82 */ /* 0x000fe20008000000 */
        /* <DEDUP_REMOVED lines=14> */
[----:B------:R-:W-:Y:S02]  /*17cc0*/  FMUL.FTZ R168, R0, R168 ;  /* 0x000000a800a87220 */ /* 0x000fe40000410000 */
[----:B----4-:R-:W-:Y:S01]  /*17cd0*/  FMUL.FTZ R4, R4, c[0x0][0x2dc] ;  /* 0x0000b70004047a20 */ /* 0x010fe20000410000 */
[----:B------:R-:W-:-:S03]  /*17ce0*/  F2FP.BF16.PACK_AB R13, R13, R164 ;  /* 0x000000a40d0d723e */ /* 0x000fc600000010ff */
[C---:B------:R-:W-:Y:S02]  /*17cf0*/  FMUL.FTZ R142, R4.reuse, R142 ;  /* 0x0000008e048e7220 */ /* 0x040fe40000410000 */
        /* <DEDUP_REMOVED lines=31> */
[----:B------:R-:W-:-:S03]  /*17ef0*/  FMUL.FTZ R170, R4, R170 ;  /* 0x000000aa04aa7220 */ /* 0x000fc60000410000 */
[----:B------:R-:W-:Y:S01]  /*17f00*/  F2FP.BF16.PACK_AB R12, R12, R166 ;  /* 0x000000a60c0c723e */ /* 0x000fe200000010ff */
[----:B---3--:R-:W1:Y:S04]  /*17f10*/  SHFL.BFLY PT, R5, R9, 0x2, 0x1f ;  /* 0x0c401f0009057f89 */ /* 0x008e6800000e0000 */
[----:B------:R-:W2:Y:S01]  /*17f20*/  SHFL.BFLY PT, R6, R8, 0x2, 0x1f ;  /* 0x0c401f0008067f89 */ /* 0x000ea200000e0000 */
[----:B-1----:R-:W-:Y:S02]  /*17f30*/  FADD.FTZ R5, R5, R9 ;  /* 0x0000000905057221 */ /* 0x002fe40000010000 */
[----:B------:R-:W-:Y:S01]  /*17f40*/  FMUL.FTZ R9, R0, R169 ;  /* 0x000000a900097220 */ /* 0x000fe20000410000 */
[----:B------:R-:W-:-:S04]  /*17f50*/  MOV R0, 0x3f800000 ;  /* 0x3f80000000007802 */ /* 0x000fc80000000f00 */
[----:B------:R-:W-:Y:S01]  /*17f60*/  F2FP.BF16.PACK_AB R9, R9, R168 ;  /* 0x000000a80909723e */ /* 0x000fe200000010ff */
[----:B--2---:R-:W-:Y:S01]  /*17f70*/  FADD.FTZ R3, R6, R8 ;  /* 0x0000000806037221 */ /* 0x004fe20000010000 */
[----:B------:R-:W-:Y:S01]  /*17f80*/  LOP3.LUT R8, R39, 0xfffffffc, RZ, 0xc0, !PT ;  /* 0xfffffffc27087812 */ /* 0x000fe200078ec0ff */
[----:B------:R-:W1:Y:S01]  /*17f90*/  SHFL.BFLY PT, R6, R5, 0x1, 0x1f ;  /* 0x0c201f0005067f89 */ /* 0x000e6200000e0000 */
[----:B------:R-:W-:-:S03]  /*17fa0*/  SHF.R.S32.HI R39, RZ, 0x2, R39 ;  /* 0x00000002ff277819 */ /* 0x000fc60000011427 */
[----:B------:R-:W2:Y:S01]  /*17fb0*/  SHFL.BFLY PT, R7, R3, 0x1, 0x1f ;  /* 0x0c201f0003077f89 */ /* 0x000ea200000e0000 */
[----:B-1----:R-:W-:Y:S01]  /*17fc0*/  FADD.FTZ R133, R5, R6 ;  /* 0x0000000605857221 */ /* 0x002fe20000010000 */
[----:B------:R-:W-:Y:S02]  /*17fd0*/  SHF.R.S32.HI R6, RZ, 0x5, R137 ;  /* 0x00000005ff067819 */ /* 0x000fe40000011489 */
[----:B------:R-:W-:Y:S01]  /*17fe0*/  IADD3 R5, -R8, R138, RZ ;  /* 0x0000008a08057210 */ /* 0x000fe20007ffe1ff */
[----:B--2---:R-:W-:Y:S01]  /*17ff0*/  FADD.FTZ R132, R3, R7 ;  /* 0x0000000703847221 */ /* 0x004fe20000010000 */
[----:B------:R-:W-:Y:S01]  /*18000*/  FSETP.NE.FTZ.AND P3, PT, R133, RZ, PT ;  /* 0x000000ff8500720b */ /* 0x000fe20003f75000 */
[----:B------:R-:W-:Y:S01]  /*18010*/  FMUL.FTZ R8, R4, R171 ;  /* 0x000000ab04087220 */ /* 0x000fe20000410000 */
[----:B------:R-:W-:Y:S02]  /*18020*/  MOV R3, 0x3f800000 ;  /* 0x3f80000000037802 */ /* 0x000fe40000000f00 */
[----:B------:R-:W-:-:S02]  /*18030*/  FSETP.NE.FTZ.AND P2, PT, R132, RZ, PT ;  /* 0x000000ff8400720b */ /* 0x000fc40003f55000 */
[----:B------:R-:W-:Y:S02]  /*18040*/  LEA R51, R6, R5, 0x8 ;  /* 0x0000000506337211 */ /* 0x000fe400078e40ff */
[----:B------:R-:W-:-:S05]  /*18050*/  F2FP.BF16.PACK_AB R8, R8, R170 ;  /* 0x000000aa0808723e */ /* 0x000fca00000010ff */
[----:B------:R-:W1:Y:S08]  /*18060*/  @P3 MUFU.RCP R3, R133 ;  /* 0x0000008500033308 */ /* 0x000e700000001000 */
[----:B------:R-:W2:Y:S01]  /*18070*/  @P2 MUFU.RCP R0, R132 ;  /* 0x0000008400002308 */ /* 0x000ea20000001000 */
[----:B-1----:R-:W-:-:S04]  /*18080*/  FMUL.FTZ R3, R3, c[0x0][0x2dc] ;  /* 0x0000b70003037a20 */ /* 0x002fc80000410000 */
[C---:B------:R-:W-:Y:S02]  /*18090*/  FMUL.FTZ R144, R3.reuse, R144 ;  /* 0x0000009003907220 */ /* 0x040fe40000410000 */
[C---:B------:R-:W-:Y:S02]  /*180a0*/  FMUL.FTZ R48, R3.reuse, R145 ;  /* 0x0000009103307220 */ /* 0x040fe40000410000 */
        /* <DEDUP_REMOVED lines=41> */
[C---:B------:R-:W-:Y:S01]  /*18340*/  FMUL.FTZ R151, R0.reuse, R151 ;  /* 0x0000009700977220 */ /* 0x040fe20000410000 */
[----:B------:R-:W-:Y:S01]  /*18350*/  IADD3 R3, R39, -R3, RZ ;  /* 0x8000000327037210 */ /* 0x000fe20007ffe0ff */
        /* <DEDUP_REMOVED lines=34> */
[----:B------:R-:W-:Y:S02]  /*18580*/  SHF.L.U32 R4, R5, 0x6, RZ ;  /* 0x0000000605047819 */ /* 0x000fe400000006ff */
[----:B------:R-:W-:Y:S02]  /*18590*/  IADD3 R0, R3, -R0, RZ ;  /* 0x8000000003007210 */ /* 0x000fe40007ffe0ff */
        /* <DEDUP_REMOVED lines=63> */
[----:B------:R-:W-:Y:S01]  /*18990*/  LOP3.LUT P0, RZ, R0, 0x3, RZ, 0xc0, !PT ;  /* 0x0000000300ff7812 */ /* 0x000fe2000780c0ff */
[----:B--2---:R-:W2:Y:S01]  /*189a0*/  @P3 MUFU.LG2 R3, R133 ;  /* 0x0000008500033308 */ /* 0x004ea20000000c00 */
[----:B------:R-:W-:Y:S01]  /*189b0*/  MOV R14, 0x7f800000 ;  /* 0x7f800000000e7802 */ /* 0x000fe20000000f00 */
[----:B------:R-:W-:Y:S01]  /*189c0*/  STS [R4+0x5000], R7 ;  /* 0x0050000704007388 */ /* 0x000fe20000000800 */
[----:B---3--:R-:W-:-:S03]  /*189d0*/  MOV R13, 0x7f800000 ;  /* 0x7f800000000d7802 */ /* 0x008fc60000000f00 */
[----:B------:R3:W-:Y:S01]  /*189e0*/  STS [R4+0x5200], R6 ;  /* 0x0052000604007388 */ /* 0x0007e20000000800 */
[----:B----4-:R-:W-:Y:S01]  /*189f0*/  MOV R12, 0x7f800000 ;  /* 0x7f800000000c7802 */ /* 0x010fe20000000f00 */
[----:B------:R-:W4:Y:S02]  /*18a00*/  @P2 MUFU.LG2 R0, R132 ;  /* 0x0000008400002308 */ /* 0x000f240000000c00 */
[----:B------:R-:W-:Y:S01]  /*18a10*/  BAR.SYNC.DEFER_BLOCKING 0x0 ;  /* 0x0000000000007b1d */ /* 0x000fe20000010000 */
[----:B------:R-:W-:Y:S01]  /*18a20*/  MOV R9, 0x7f800000 ;  /* 0x7f80000000097802 */ /* 0x000fe20000000f00 */
[----:B--2---:R-:W-:-:S04]  /*18a30*/  @P3 FMUL.FTZ R3, R3, 0.69314718246459960938 ;  /* 0x3f31721803033820 */ /* 0x004fc80000410000 */
[----:B------:R-:W-:Y:S01]  /*18a40*/  @P3 FFMA.FTZ R9, R134, c[0x0][0x238], R3 ;  /* 0x00008e0086093a23 */ /* 0x000fe20000010003 */
[----:B-1----:R-:W1:Y:S01]  /*18a50*/  @P5 MUFU.LG2 R5, R50 ;  /* 0x0000003200055308 */ /* 0x002e620000000c00 */
[----:B----4-:R-:W-:-:S04]  /*18a60*/  @P2 FMUL.FTZ R0, R0, 0.69314718246459960938 ;  /* 0x3f31721800002820 */ /* 0x010fc80000410000 */
[----:B------:R-:W-:-:S03]  /*18a70*/  @P2 FFMA.FTZ R12, R2, c[0x0][0x238], R0 ;  /* 0x00008e00020c2a23 */ /* 0x000fc60000010000 */
[----:B---3--:R-:W2:Y:S01]  /*18a80*/  @P4 MUFU.LG2 R4, R49 ;  /* 0x0000003100044308 */ /* 0x008ea20000000c00 */
[----:B------:R3:W4:Y:S04]  /*18a90*/  LDS.128 R24, [R218] ;  /* 0x00000000da187984 */ /* 0x0007280000000c00 */
        /* <DEDUP_REMOVED lines=16> */
[----:B---34-:R-:W3:Y:S04]  /*18ba0*/  LDL.LU R139, [R1+0x5c] ;  /* 0x00005c00018b7983 */ /* 0x018ee80000300800 */
[----:B------:R-:W4:Y:S02]  /*18bb0*/  S2R R2, SR_TID.X ;  /* 0x0000000000027919 */ /* 0x000f240000002100 */
[----:B----4-:R-:W-:-:S04]  /*18bc0*/  SHF.R.S32.HI R0, RZ, 0x1f, R2 ;  /* 0x0000001fff007819 */ /* 0x010fc80000011402 */
[----:B------:R-:W-:-:S04]  /*18bd0*/  LEA.HI R0, R0, R2, RZ, 0x5 ;  /* 0x0000000200007211 */ /* 0x000fc800078f28ff */
[----:B------:R-:W-:-:S05]  /*18be0*/  LOP3.LUT R0, R0, 0xffffffe0, RZ, 0xc0, !PT ;  /* 0xffffffe000007812 */ /* 0x000fca00078ec0ff */
[----:B------:R-:W-:-:S05]  /*18bf0*/  IMAD.IADD R0, R2, 0x1, -R0 ;  /* 0x0000000102007824 */ /* 0x000fca00078e0a00 */
[----:B------:R-:W-:-:S04]  /*18c00*/  SHF.R.S32.HI R2, RZ, 0x1f, R0 ;  /* 0x0000001fff027819 */ /* 0x000fc80000011400 */
[----:B------:R-:W-:-:S04]  /*18c10*/  LEA.HI R0, R2, R0, RZ, 0x2 ;  /* 0x0000000002007211 */ /* 0x000fc800078f10ff */
[----:B------:R-:W-:-:S05]  /*18c20*/  SHF.R.S32.HI R0, RZ, 0x2, R0 ;  /* 0x00000002ff007819 */ /* 0x000fca0000011400 */
        /* <DEDUP_REMOVED lines=32> */
.L_x_432:
[----:B---34-:R-:W-:Y:S05]  /*18e30*/  BSYNC B0 ;  /* 0x0000000000007941 */ /* 0x018fea0003800000 */
.L_x_431:
[----:B------:R-:W3:Y:S04]  /*18e40*/  LDL.64 R36, [R1+0x18] ;  /* 0x0000180001247983 */ /* 0x000ee80000100a00 */
[----:B------:R4:W5:Y:S04]  /*18e50*/  LDL R15, [R1+0x30] ;  /* 0x00003000010f7983 */ /* 0x0009680000100800 */
[----:B------:R4:W5:Y:S01]  /*18e60*/  LDL R14, [R1+0x34] ;  /* 0x00003400010e7983 */ /* 0x0009620000100800 */
[----:B------:R-:W-:Y:S01]  /*18e70*/  UIMAD UR9, UR9, -0x80, UR28 ;  /* 0xffffff80090978a4 */ /* 0x000fe2000f8e021c */
[----:B------:R-:W-:Y:S01]  /*18e80*/  BSSY B0, `(.L_x_433) ;  /* 0x0000021000007945 */ /* 0x000fe20003800000 */
[----:B------:R-:W-:Y:S01]  /*18e90*/  USHF.R.S32.HI UR6, URZ, 0x1f, UR10 ;  /* 0x0000001f3f067899 */ /* 0x000fe2000801140a */
[----:B------:R-:W2:Y:S01]  /*18ea0*/  S2R R3, SR_TID.X ;  /* 0x0000000000037919 */ /* 0x000ea20000002100 */
[----:B------:R-:W-:-:S02]  /*18eb0*/  ULDC.64 UR4, c[0x0][0x1f0] ;  /* 0x00007c0000047ab9 */ /* 0x000fc40000000a00 */
[----:B------:R-:W-:Y:S01]  /*18ec0*/  UIMAD UR4, UR6, UR4, URZ ;  /* 0x00000004060472a4 */ /* 0x000fe2000f8e023f */
[----:B------:R-:W1:Y:S03]  /*18ed0*/  S2R R12, SR_CTAID.Z ;  /* 0x00000000000c7919 */ /* 0x000e660000002700 */
[----:B------:R-:W-:Y:S01]  /*18ee0*/  UIMAD UR4, UR10, UR5, UR4 ;  /* 0x000000050a0472a4 */ /* 0x000fe2000f8e0204 */
[----:B--2---:R-:W-:-:S04]  /*18ef0*/  SHF.R.S32.HI R4, RZ, 0x1f, R3 ;  /* 0x0000001fff047819 */ /* 0x004fc80000011403 */
[----:B------:R-:W-:-:S04]  /*18f00*/  LEA.HI R4, R4, R3, RZ, 0x2 ;  /* 0x0000000304047211 */ /* 0x000fc800078f10ff */
[----:B------:R-:W-:-:S04]  /*18f10*/  SHF.R.S32.HI R10, RZ, 0x2, R4 ;  /* 0x00000002ff0a7819 */ /* 0x000fc80000011404 */
[----:B------:R-:W-:Y:S02]  /*18f20*/  SHF.R.S32.HI R11, RZ, 0x1f, R10 ;  /* 0x0000001fff0b7819 */ /* 0x000fe4000001140a */
[----:B---3--:R-:W-:Y:S02]  /*18f30*/  SHF.R.S32.HI R0, RZ, 0x1f, R36 ;  /* 0x0000001fff007819 */ /* 0x008fe40000011424 */
[----:B------:R-:W-:-:S04]  /*18f40*/  IADD3 R2, P0, R36, UR12, RZ ;  /* 0x0000000c24027c10 */ /* 0x000fc8000ff1e0ff */
[----:B------:R-:W-:Y:S02]  /*18f50*/  IADD3.X R3, R0, UR7, RZ, P0, !PT ;  /* 0x0000000700037c10 */ /* 0x000fe400087fe4ff */
[----:B------:R-:W-:-:S03]  /*18f60*/  ISETP.GE.AND P0, PT, R39, UR9, PT ;  /* 0x0000000927007c0c */ /* 0x000fc6000bf06270 */
[----:B-1----:R-:W-:-:S04]  /*18f70*/  IMAD.WIDE.U32 R12, R12, c[0x0][0x1f0], R2 ;  /* 0x00007c000c0c7a25 */ /* 0x002fc800078e0002 */
[----:B------:R-:W-:Y:S01]  /*18f80*/  IMAD.U32 R2, RZ, RZ, UR27 ;  /* 0x0000001bff027e24 */ /* 0x000fe2000f8e00ff */
[----:B------:R-:W-:-:S03]  /*18f90*/  IADD3 R9, R13, UR4, RZ ;  /* 0x000000040d097c10 */ /* 0x000fc6000fffe0ff */
[----:B------:R-:W-:Y:S02]  /*18fa0*/  IMAD.WIDE R2, R2, 0x80, R10 ;  /* 0x0000008002027825 */ /* 0x000fe400078e020a */
[----:B------:R-:W-:Y:S05]  /*18fb0*/  @P0 BRA `(.L_x_434) ;  /* 0x000000d000000947 */ /* 0x000fea0003800000 */
[----:B----4-:R-:W-:Y:S01]  /*18fc0*/  IMAD R0, R3, c[0x0][0x1e8], RZ ;  /* 0x00007a0003007a24 */ /* 0x010fe200078e02ff */
[----:B------:R-:W-:Y:S01]  /*18fd0*/  ISETP.GE.AND P3, PT, R36, c[0x0][0x220], PT ;  /* 0x0000880024007a0c */ /* 0x000fe20003f66270 */
[----:B------:R-:W-:Y:S01]  /*18fe0*/  IMAD.MOV.U32 R8, RZ, RZ, R12 ;  /* 0x000000ffff087224 */ /* 0x000fe200078e000c */
[----:B-----5:R-:W-:Y:S01]  /*18ff0*/  ISETP.GE.AND P2, PT, R15, c[0x0][0x220], PT ;  /* 0x000088000f007a0c */ /* 0x020fe20003f46270 */
[----:B------:R-:W-:Y:S01]  /*19000*/  IMAD R0, R2, c[0x0][0x1ec], R0 ;  /* 0x00007b0002007a24 */ /* 0x000fe200078e0200 */
[----:B------:R-:W-:Y:S01]  /*19010*/  ISETP.GE.AND P1, PT, R14, c[0x0][0x220], PT ;  /* 0x000088000e007a0c */ /* 0x000fe20003f26270 */
[----:B------:R-:W-:-:S04]  /*19020*/  IMAD.WIDE.U32 R6, R2, c[0x0][0x1e8], R8 ;  /* 0x00007a0002067a25 */ /* 0x000fc800078e0008 */
[----:B------:R-:W-:Y:S01]  /*19030*/  IMAD.IADD R0, R7, 0x1, R0 ;  /* 0x0000000107007824 */ /* 0x000fe200078e0200 */
[----:B------:R-:W-:-:S04]  /*19040*/  LEA R4, P0, R6, c[0x0][0x1d0], 0x1 ;  /* 0x0000740006047a11 */ /* 0x000fc800078008ff */
[----:B------:R-:W-:-:S05]  /*19050*/  LEA.HI.X R5, R6, c[0x0][0x1d4], R0, 0x1, P0 ;  /* 0x0000750006057a11 */ /* 0x000fca00000f0c00 */
[----:B------:R1:W-:Y:S04]  /*19060*/  @!P3 STG.E.128 [R4.64], R24 ;  /* 0x000000180400b986 */ /* 0x0003e8000c101d1e */
[----:B------:R1:W-:Y:S04]  /*19070*/  @!P2 STG.E.128 [R4.64+0x40], R20 ;  /* 0x000040140400a986 */ /* 0x0003e8000c101d1e */
[----:B------:R1:W-:Y:S02]  /*19080*/  @!P1 STG.E.128 [R4.64+0x80], R16 ;  /* 0x0000801004009986 */ /* 0x0003e4000c101d1e */
.L_x_434:
[----:B----4-:R-:W-:Y:S05]  /*19090*/  BSYNC B0 ;  /* 0x0000000000007941 */ /* 0x010fea0003800000 */
.L_x_433:
[----:B------:R-:W-:Y:S01]  /*190a0*/  IADD3 R0, R10, 0x20, RZ ;  /* 0x000000200a007810 */ /* 0x000fe20007ffe0ff */
[----:B------:R-:W-:Y:S03]  /*190b0*/  BSSY B0, `(.L_x_435) ;  /* 0x0000013000007945 */ /* 0x000fe60003800000 */
[----:B------:R-:W-:-:S13]  /*190c0*/  ISETP.GE.AND P0, PT, R0, UR19, PT ;  /* 0x0000001300007c0c */ /* 0x000fda000bf06270 */
[----:B------:R-:W-:Y:S05]  /*190d0*/  @P0 BRA `(.L_x_436) ;  /* 0x0000010000000947 */ /* 0x000fea0003800000 */
[----:B------:R-:W-:Y:S01]  /*190e0*/  IADD3 R0, P0, R2, 0x20, RZ ;  /* 0x0000002002007810 */ /* 0x000fe20007f1e0ff */
[----:B------:R-:W-:Y:S01]  /*190f0*/  IMAD.MOV.U32 R6, RZ, RZ, R12 ;  /* 0x000000ffff067224 */ /* 0x000fe200078e000c */
[----:B------:R-:W-:Y:S02]  /*19100*/  MOV R7, R9 ;  /* 0x0000000900077202 */ /* 0x000fe40000000f00 */
[----:B------:R-:W-:Y:S01]  /*19110*/  ISETP.GE.AND P2, PT, R36, c[0x0][0x220], PT ;  /* 0x0000880024007a0c */ /* 0x000fe20003f46270 */
[----:B-1----:R-:W-:Y:S01]  /*19120*/  IMAD.X R4, RZ, RZ, R3, P0 ;  /* 0x000000ffff047224 */ /* 0x002fe200000e0603 */
[----:B-----5:R-:W-:Y:S01]  /*19130*/  ISETP.GE.AND P1, PT, R15, c[0x0][0x220], PT ;  /* 0x000088000f007a0c */ /* 0x020fe20003f26270 */
        /* <DEDUP_REMOVED lines=8> */
[----:B------:R1:W-:Y:S04]  /*191c0*/  @!P1 STG.E.128 [R4.64+0x40], R32 ;  /* 0x0000402004009986 */ /* 0x0003e8000c101d1e */
[----:B------:R1:W-:Y:S02]  /*191d0*/  @!P0 STG.E.128 [R4.64+0x80], R28 ;  /* 0x0000801c04008986 */ /* 0x0003e4000c101d1e */
.L_x_436:
[----:B------:R-:W-:Y:S05]  /*191e0*/  BSYNC B0 ;  /* 0x0000000000007941 */ /* 0x000fea0003800000 */
.L_x_435:
        /* <DEDUP_REMOVED lines=20> */
.L_x_438:
[----:B------:R-:W-:Y:S05]  /*19330*/  BSYNC B0 ;  /* 0x0000000000007941 */ /* 0x000fea0003800000 */
.L_x_437:
[----:B------:R-:W-:-:S04]  /*19340*/  IADD3 R0, R10, 0x60, RZ ;  /* 0x000000600a007810 */ /* 0x000fc80007ffe0ff */
[----:B------:R-:W-:-:S13]  /*19350*/  ISETP.GE.AND P0, PT, R0, UR19, PT ;  /* 0x0000001300007c0c */ /* 0x000fda000bf06270 */
[----:B------:R-:W-:Y:S05]  /*19360*/  @P0 EXIT ;  /* 0x000000000000094d */ /* 0x000fea0003800000 */
[----:B------:R-:W-:Y:S02]  /*19370*/  IADD3 R0, P0, R2, 0x60, RZ ;  /* 0x0000006002007810 */ /* 0x000fe40007f1e0ff */
[----:B------:R-:W-:-:S03]  /*19380*/  ISETP.GE.AND P1, PT, R36, c[0x0][0x220], PT ;  /* 0x0000880024007a0c */ /* 0x000fc60003f26270 */
[----:B------:R-:W-:Y:S01]  /*19390*/  IMAD.X R2, RZ, RZ, R3, P0 ;  /* 0x000000ffff027224 */ /* 0x000fe200000e0603 */
[----:B------:R-:W-:Y:S02]  /*193a0*/  MOV R3, R9 ;  /* 0x0000000900037202 */ /* 0x000fe40000000f00 */
[----:B-----5:R-:W-:Y:S01]  /*193b0*/  ISETP.GE.AND P0, PT, R15, c[0x0][0x220], PT ;  /* 0x000088000f007a0c */ /* 0x020fe20003f06270 */
[----:B------:R-:W-:Y:S02]  /*193c0*/  IMAD R6, R2, c[0x0][0x1e8], RZ ;  /* 0x00007a0002067a24 */ /* 0x000fe400078e02ff */
[----:B------:R-:W-:-:S04]  /*193d0*/  IMAD.MOV.U32 R2, RZ, RZ, R12 ;  /* 0x000000ffff027224 */ /* 0x000fc800078e000c */
[----:B-1----:R-:W-:-:S04]  /*193e0*/  IMAD.WIDE.U32 R4, R0, c[0x0][0x1e8], R2 ;  /* 0x00007a0000047a25 */ /* 0x002fc800078e0002 */
[----:B------:R-:W-:Y:S01]  /*193f0*/  IMAD R0, R0, c[0x0][0x1ec], R6 ;  /* 0x00007b0000007a24 */ /* 0x000fe200078e0206 */
[----:B------:R-:W-:-:S03]  /*19400*/  LEA R2, P2, R4, c[0x0][0x1d0], 0x1 ;  /* 0x0000740004027a11 */ /* 0x000fc600078408ff */
[----:B------:R-:W-:-:S05]  /*19410*/  IMAD.IADD R0, R5, 0x1, R0 ;  /* 0x0000000105007824 */ /* 0x000fca00078e0200 */
[----:B------:R-:W-:-:S05]  /*19420*/  LEA.HI.X R3, R4, c[0x0][0x1d4], R0, 0x1, P2 ;  /* 0x0000750004037a11 */ /* 0x000fca00010f0c00 */
[----:B------:R1:W-:Y:S01]  /*19430*/  @!P0 STG.E.128 [R2.64+0x40], R60 ;  /* 0x0000403c02008986 */ /* 0x0003e2000c101d1e */
[----:B------:R-:W-:-:S03]  /*19440*/  ISETP.GE.AND P0, PT, R14, c[0x0][0x220], PT ;  /* 0x000088000e007a0c */ /* 0x000fc60003f06270 */
[----:B------:R1:W-:Y:S10]  /*19450*/  @!P1 STG.E.128 [R2.64], R64 ;  /* 0x0000004002009986 */ /* 0x0003f4000c101d1e */
[----:B------:R-:W-:Y:S05]  /*19460*/  @P0 EXIT ;  /* 0x000000000000094d */ /* 0x000fea0003800000 */
[----:B------:R-:W-:Y:S01]  /*19470*/  STG.E.128 [R2.64+0x80], R56 ;  /* 0x0000803802007986 */ /* 0x000fe2000c101d1e */
[----:B------:R-:W-:Y:S05]  /*19480*/  EXIT ;  /* 0x000000000000794d */ /* 0x000fea0003800000 */
.L_x_397:
        /* <DEDUP_REMOVED lines=9> */
[----:B------:R-:W-:Y:S01]  /*19520*/  BSSY B0, `(.L_x_439) ;  /* 0x0000045000007945 */ /* 0x000fe20003800000 */
[----:B------:R-:W-:Y:S01]  /*19530*/  USHF.R.S32.HI UR11, URZ, 0x1f, UR12 ;  /* 0x0000001f3f0b7899 */ /* 0x000fe2000801140c */
[----:B------:R-:W-:Y:S01]  /*19540*/  IMAD.IADD R15, R27, 0x1, -R0 ;  /* 0x000000011b0f7824 */ /* 0x000fe200078e0a00 */
[----:B------:R-:W-:Y:S01]  /*19550*/  @!UP4 USHF.R.S32.HI UR17, URZ, 0x1f, UR14 ;  /* 0x0000001f3f11c899 */ /* 0x000fe2000801140e */
[----:B------:R-:W-:Y:S01]  /*19560*/  SHF.R.S32.HI R7, RZ, 0x1f, R6 ;  /* 0x0000001fff077819 */ /* 0x000fe20000011406 */
[----:B------:R-:W-:Y:S01]  /*19570*/  @UP4 UIMAD.WIDE.U32 UR8, UR26, UR6, URZ ;  /* 0x000000061a0842a5 */ /* 0x000fe2000f8e003f */
[----:B------:R-:W-:Y:S01]  /*19580*/  IMAD.SHL.U32 R0, R15, 0x8, RZ ;  /* 0x000000080f007824 */ /* 0x000fe200078e00ff */
[----:B------:R-:W-:-:S02]  /*19590*/  @!UP4 UIMAD UR17, UR17, UR4, URZ ;  /* 0x000000041111c2a4 */ /* 0x000fc4000f8e023f */
[----:B------:R-:W-:Y:S02]  /*195a0*/  ULDC.U8 UR16, c[0x0][0x328] ;  /* 0x0000ca0000107ab9 */ /* 0x000fe40000000000 */
[----:B------:R-:W-:Y:S01]  /*195b0*/  @!UP4 UIMAD.WIDE.U32 UR18, UR14, UR4, URZ ;  /* 0x000000040e12c2a5 */ /* 0x000fe2000f8e003f */
[C---:B------:R-:W-:Y:S01]  /*195c0*/  IADD3 R18, R0.reuse, 0x20, RZ ;  /* 0x0000002000127810 */ /* 0x040fe20007ffe0ff */
[----:B------:R-:W-:Y:S01]  /*195d0*/  @!UP4 UIMAD UR17, UR14, UR5, UR17 ;  /* 0x000000050e11c2a4 */ /* 0x000fe2000f8e0211 */
[----:B------:R-:W-:Y:S01]  /*195e0*/  IADD3 R17, R0, 0x40, RZ ;  /* 0x0000004000117810 */ /* 0x000fe20007ffe0ff */
[----:B------:R-:W-:Y:S02]  /*195f0*/  UISETP.NE.AND UP2, UPT, UR16, URZ, UPT ;  /* 0x0000003f1000728c */ /* 0x000fe4000bf45270 */
[----:B------:R-:W-:Y:S02]  /*19600*/  ULDC.64 UR4, c[0x0][0x1f0] ;  /* 0x00007c0000047ab9 */ /* 0x000fe40000000a00 */
[----:B------:R-:W-:-:S02]  /*19610*/  UIMAD UR4, UR11, UR4, URZ ;  /* 0x000000040b0472a4 */ /* 0x000fc4000f8e023f */
[----:B------:R-:W-:Y:S02]  /*19620*/  @!UP3 UISETP.NE.AND UP1, UPT, UR16, URZ, UPT ;  /* 0x0000003f1000b28c */ /* 0x000fe4000bf25270 */
[----:B------:R-:W-:Y:S02]  /*19630*/  @UP4 UMOV UR11, UR8 ;  /* 0x00000008000b4c82 */ /* 0x000fe40008000000 */
[----:B------:R-:W-:Y:S02]  /*19640*/  @UP4 UIMAD UR7, UR26, UR7, UR9 ;  /* 0x000000071a0742a4 */ /* 0x000fe4000f8e0209 */
[----:B------:R-:W-:Y:S02]  /*19650*/  ULDC UR10, c[0x0][0x214] ;  /* 0x00008500000a7ab9 */ /* 0x000fe40000000800 */
[----:B------:R-:W-:Y:S02]  /*19660*/  @UP3 ULDC UR8, c[0x0][0x210] ;  /* 0x0000840000083ab9 */ /* 0x000fe40000000800 */
[----:B------:R-:W-:-:S02]  /*19670*/  UISETP.EQ.AND UP2, UPT, UR13, URZ, UP2 ;  /* 0x0000003f0d00728c */ /* 0x000fc40009742270 */
[----:B------:R-:W-:Y:S02]  /*19680*/  ULDC UR9, c[0x0][0x234] ;  /* 0x00008d0000097ab9 */ /* 0x000fe40000000800 */
[----:B------:R-:W-:Y:S02]  /*19690*/  @UP3 UIMAD UR8, UR8, UR10, URZ ;  /* 0x0000000a080832a4 */ /* 0x000fe4000f8e023f */
[----:B------:R-:W-:Y:S02]  /*196a0*/  @!UP3 USEL UR8, UR10, UR9, !UP1 ;  /* 0x000000090a08b287 */ /* 0x000fe4000c800000 */
[----:B------:R-:W-:Y:S02]  /*196b0*/  UISETP.NE.OR UP0, UPT, UR26, -0x1, !UP2 ;  /* 0xffffffff1a00788c */ /* 0x000fe4000d705670 */
[----:B------:R-:W-:Y:S02]  /*196c0*/  ULDC UR6, c[0x0][0x1c0] ;  /* 0x0000700000067ab9 */ /* 0x000fe40000000800 */
[----:B------:R-:W-:-:S02]  /*196d0*/  @UP3 UMOV UR20, 0x1 ;  /* 0x0000000100143882 */ /* 0x000fc40000000000 */
[----:B------:R-:W-:Y:S02]  /*196e0*/  @!UP3 UIMAD UR20, UR8, UR6, URZ ;  /* 0x000000060814b2a4 */ /* 0x000fe4000f8e023f */
[----:B------:R-:W-:Y:S02]  /*196f0*/  @!UP4 UMOV UR11, UR18 ;  /* 0x00000012000bcc82 */ /* 0x000fe40008000000 */
[----:B------:R-:W-:Y:S01]  /*19700*/  @!UP4 UIADD3 UR7, UR19, UR17, URZ ;  /* 0x000000111307c290 */ /* 0x000fe2000fffe03f */
[C---:B------:R-:W-:Y:S01]  /*19710*/  IADD3 R2, P0, R0.reuse, UR11, RZ ;  /* 0x0000000b00027c10 */ /* 0x040fe2000ff1e0ff */
[----:B------:R-:W-:Y:S02]  /*19720*/  UIADD3 UR28, -UR15, UR28, URZ ;  /* 0x0000001c0f1c7290 */ /* 0x000fe4000fffe13f */
[----:B------:R-:W-:Y:S02]  /*19730*/  UIMAD UR20, UR14, UR20, URZ ;  /* 0x000000140e1472a4 */ /* 0x000fe4000f8e023f */
[----:B------:R-:W-:Y:S01]  /*19740*/  @!UP0 UIMAD UR26, UR14, UR10, URZ ;  /* 0x0000000a0e1a82a4 */ /* 0x000fe2000f8e023f */
[----:B------:R-:W-:Y:S01]  /*19750*/  LEA.HI.X.SX32 R3, R0, UR7, 0x1, P0 ;  /* 0x0000000700037c11 */ /* 0x000fe200080f0eff */
[----:B------:R-:W-:Y:S01]  /*19760*/  USEL UR20, UR20, URZ, !UP2 ;  /* 0x0000003f14147287 */ /* 0x000fe2000d000000 */
[----:B------:R-:W-:Y:S01]  /*19770*/  ISETP.GE.AND P0, PT, R6, UR28, PT ;  /* 0x0000001c06007c0c */ /* 0x000fe2000bf06270 */
[----:B------:R-:W-:-:S02]  /*19780*/  @UP3 ULDC UR21, c[0x0][0x210] ;  /* 0x0000840000153ab9 */ /* 0x000fc40000000800 */
[----:B------:R-:W-:Y:S01]  /*19790*/  @!UP3 UMOV UR21, 0x1 ;  /* 0x000000010015b882 */ /* 0x000fe20000000000 */
[----:B-1----:R-:W-:Y:S01]  /*197a0*/  IMAD.WIDE.U32 R12, R12, c[0x0][0x1f0], R2 ;  /* 0x00007c000c0c7a25 */ /* 0x002fe200078e0002 */
[----:B------:R-:W-:Y:S02]  /*197b0*/  UIMAD UR8, UR12, UR8, UR20 ;  /* 0x000000080c0872a4 */ /* 0x000fe4000f8e0214 */
[----:B------:R-:W-:Y:S01]  /*197c0*/  UIMAD UR15, UR15, UR21, URZ ;  /* 0x000000150f0f72a4 */ /* 0x000fe2000f8e023f */
[----:B------:R-:W-:Y:S01]  /*197d0*/  IMAD.U32 R2, RZ, RZ, UR27 ;  /* 0x0000001bff027e24 */ /* 0x000fe2000f8e00ff */
[----:B------:R-:W-:Y:S02]  /*197e0*/  @!UP2 UMOV UR22, URZ ;  /* 0x0000003f0016ac82 */ /* 0x000fe40008000000 */
[----:B------:R-:W-:Y:S01]  /*197f0*/  @UP2 UMOV UR22, UR26 ;  /* 0x0000001a00162c82 */ /* 0x000fe20008000000 */
[----:B------:R-:W-:Y:S01]  /*19800*/  IMAD.WIDE R2, R2, 0x80, R6 ;  /* 0x0000008002027825 */ /* 0x000fe200078e0206 */
        /* <DEDUP_REMOVED lines=22> */
.L_x_440:
[----:B------:R-:W-:Y:S05]  /*19970*/  BSYNC B0 ;  /* 0x0000000000007941 */ /* 0x000fea0003800000 */
.L_x_439:
        /* <DEDUP_REMOVED lines=20> */
.L_x_442:
[----:B------:R-:W-:Y:S05]  /*19ac0*/  BSYNC B0 ;  /* 0x0000000000007941 */ /* 0x000fea0003800000 */
.L_x_441:
        /* <DEDUP_REMOVED lines=20> */
.L_x_444:
[----:B------:R-:W-:Y:S05]  /*19c10*/  BSYNC B0 ;  /* 0x0000000000007941 */ /* 0x000fea0003800000 */
.L_x_443:
        /* <DEDUP_REMOVED lines=19> */
.L_x_446:
[----:B------:R-:W-:Y:S05]  /*19d50*/  BSYNC B0 ;  /* 0x0000000000007941 */ /* 0x000fea0003800000 */
.L_x_445:
        /* <DEDUP_REMOVED lines=35> */
.L_x_447:
        /* <DEDUP_REMOVED lines=15> */
.L_x_991:


//--------------------- .text._ZN5flash16flash_fwd_kernelI23Flash_fwd_kernel_traitsILi96ELi128ELi64ELi4ELb0ELb0EN7cutlass10bfloat16_tE19Flash_kernel_traitsILi96ELi128ELi64ELi4ES3_EELb1ELb1ELb0ELb0ELb0ELb0ELb0ELb1EEEvNS_16Flash_fwd_paramsE --------------------------
	.section	.text._ZN5flash16flash_fwd_kernelI23Flash_fwd_kernel_traitsILi96ELi128ELi64ELi4ELb0ELb0EN7cutlass10bfloat16_tE19Flash_kernel_traitsILi96ELi128ELi64ELi4ES3_EELb1ELb1ELb0ELb0ELb0ELb0ELb0ELb1EEEvNS_16Flash_fwd_paramsE,"ax",@progbits
	.sectioninfo	@"SHI_REGISTERS=255"
	.align	128
        .global         _ZN5flash16flash_fwd_kernelI23Flash_fwd_kernel_traitsILi96ELi128ELi64ELi4ELb0ELb0EN7cutlass10bfloat16_tE19Flash_kernel_traitsILi96ELi128ELi64ELi4ES3_EELb1ELb1ELb0ELb0ELb0ELb0ELb0ELb1EEEvNS_16Flash_fwd_paramsE
        .type           _ZN5flash16flash_fwd_kernelI23Flash_fwd_kernel_traitsILi96ELi128ELi64ELi4ELb0ELb0EN7cutlass10bfloat16_tE19Flash_kernel_traitsILi96ELi128ELi64ELi4ES3_EELb1ELb1ELb0ELb0ELb0ELb0ELb0ELb1EEEvNS_16Flash_fwd_paramsE,@function
        .size           _ZN5flash16flash_fwd_kernelI23Flash_fwd_kernel_traitsILi96ELi128ELi64ELi4ELb0ELb0EN7cutlass10bfloat16_tE19Flash_kernel_traitsILi96ELi128ELi64ELi4ES3_EELb1ELb1ELb0ELb0ELb0ELb0ELb0ELb1EEEvNS_16Flash_fwd_paramsE,(.L_x_992 - _ZN5flash16flash_fwd_kernelI23Flash_fwd_kernel_traitsILi96ELi128ELi64ELi4ELb0ELb0EN7cutlass10bfloat16_tE19Flash_kernel_traitsILi96ELi128ELi64ELi4ES3_EELb1ELb1ELb0ELb0ELb0ELb0ELb0ELb1EEEvNS_16Flash_fwd_paramsE)
        .other          _ZN5flash16flash_fwd_kernelI23Flash_fwd_kernel_traitsILi96ELi128ELi64ELi4ELb0ELb0EN7cutlass10bfloat16_tE19Flash_kernel_traitsILi96ELi128ELi64ELi4ES3_EELb1ELb1ELb0ELb0ELb0ELb0ELb0ELb1EEEvNS_16Flash_fwd_paramsE,@"STO_CUDA_ENTRY STV_DEFAULT"
_ZN5flash16flash_fwd_kernelI23Flash_fwd_kernel_traitsILi96ELi128ELi64ELi4ELb0ELb0EN7cutlass10bfloat16_tE19Flash_kernel_traitsILi96ELi128ELi64ELi4ES3_EELb1ELb1ELb0ELb0ELb0ELb0ELb0ELb1EEEvNS_16Flash_fwd_paramsE:
.text._ZN5flash16flash_fwd_kernelI23Flash_fwd_kernel_traitsILi96ELi128ELi64ELi4ELb0ELb0EN7cutlass10bfloat16_tE19Flash_kernel_traitsILi96ELi128ELi64ELi4ES3_EELb1ELb1ELb0ELb0ELb0ELb0ELb0ELb1EEEvNS_16Flash_fwd_paramsE:
        /* <DEDUP_REMOVED lines=12> */
[----:B------:R-:W-:-:S06]  /*00c0*/  ULDC.64 UR6, c[0x0][0x240] ;  /* 0x0000900000067ab9 */ /* 0x000fcc0000000a00 */
[----:B------:R-:W1:Y:S01]  /*00d0*/  S2UR UR11, SR_CTAID.Y ;  /* 0x00000000000b79c3 */ /* 0x000e620000002600 */
[----:B------:R3:W4:Y:S01]  /*00e0*/  @P2 LDG.E.64 R4, [R2.64] ;  /* 0x0000002602042981 */ /* 0x000722000c1e1b00 */
[----:B------:R-:W-:Y:S02]  /*00f0*/  ULDC.64 UR12, c[0x0][0x240] ;  /* 0x00009000000c7ab9 */ /* 0x000fe40000000a00 */
[----:B------:R-:W-:Y:S02]  /*0100*/  ULDC.U8 UR10, c[0x0][0x312] ;  /* 0x0000c480000a7ab9 */ /* 0x000fe40000000000 */
[----:B------:R-:W-:Y:S01]  /*0110*/  ULDC.64 UR8, c[0x0][0x248] ;  /* 0x0000920000087ab9 */ /* 0x000fe20000000a00 */
[----:B---3--:R-:W-:Y:S01]  /*0120*/  @P2 MOV R2, R7 ;  /* 0x0000000700022202 */ /* 0x008fe20000000f00 */
[----:B------:R-:W-:-:S06]  /*0130*/  @P2 IMAD.MOV.U32 R3, RZ, RZ, R8 ;  /* 0x000000ffff032224 */ /* 0x000fcc00078e0008 */
[----:B------:R-:W3:Y:S01]  /*0140*/  @P2 LDG.E.64 R2, [R2.64] ;  /* 0x0000002602022981 */ /* 0x000ee2000c1e1b00 */
[----:B------:R-:W1:Y:S01]  /*0150*/  S2UR UR4, SR_CTAID.Z ;  /* 0x00000000000479c3 */ /* 0x000e620000002700 */
[----:B------:R-:W-:Y:S02]  /*0160*/  UISETP.NE.U32.AND UP2, UPT, URZ, UR6, UPT ;  /* 0x000000063f00728c */ /* 0x000fe4000bf45070 */
[----:B------:R-:W-:Y:S02]  /*0170*/  UISETP.NE.AND UP3, UPT, UR10, URZ, UPT ;  /* 0x0000003f0a00728c */ /* 0x000fe4000bf65270 */
[----:B------:R-:W-:Y:S02]  /*0180*/  UISETP.NE.AND.EX UP2, UPT, URZ, UR7, UPT, UP2 ;  /* 0x000000073f00728c */ /* 0x000fe4000bf45320 */
[----:B------:R-:W-:Y:S02]  /*0190*/  UISETP.EQ.U32.AND UP1, UPT, URZ, UR8, UPT ;  /* 0x000000083f00728c */ /* 0x000fe4000bf22070 */
[----:B------:R-:W-:-:S02]  /*01a0*/  ULDC.64 UR6, c[0x0][0x250] ;  /* 0x0000940000067ab9 */ /* 0x000fc40000000a00 */
[----:B------:R-:W-:Y:S01]  /*01b0*/  PLOP3.LUT P0, PT, PT, PT, UP2, 0x80, 0x0 ;  /* 0x000000000000781c */ /* 0x000fe20003f0f028 */
[----:B------:R-:W-:Y:S02]  /*01c0*/  UISETP.NE.U32.AND UP0, UPT, URZ, UR6, UPT ;  /* 0x000000063f00728c */ /* 0x000fe4000bf05070 */
[----:B------:R-:W-:Y:S02]  /*01d0*/  UISETP.EQ.OR.EX UP1, UPT, URZ, UR9, !UP3, UP1 ;  /* 0x000000093f00728c */ /* 0x000fe4000df22710 */
[----:B------:R-:W-:Y:S02]  /*01e0*/  UISETP.NE.AND.EX UP0, UPT, URZ, UR7, UPT, UP0 ;  /* 0x000000073f00728c */ /* 0x000fe4000bf05300 */
[----:B------:R-:W-:Y:S02]  /*01f0*/  ULDC.64 UR8, c[0x0][0x248] ;  /* 0x0000920000087ab9 */ /* 0x000fe40000000a00 */
[----:B------:R-:W-:Y:S02]  /*0200*/  ULDC.64 UR6, c[0x0][0x250] ;  /* 0x0000940000067ab9 */ /* 0x000fe40000000a00 */
[----:B-1----:R-:W-:-:S06]  /*0210*/  ULOP3.LUT UR5, UR4, UR23, UR11, 0xfe, !UPT ;  /* 0x0000001704057292 */ /* 0x002fcc000f8efe0b */
[----:B--2---:R-:W-:Y:S01]  /*0220*/  LOP3.LUT P3, RZ, R30, UR5, RZ, 0xfc, !PT ;  /* 0x000000051eff7c12 */ /* 0x004fe2000f86fcff */
[----:B------:R-:W-:Y:S02]  /*0230*/  UMOV UR5, 0x4 ;  /* 0x0000000400057882 */ /* 0x000fe40000000000 */
[----:B------:R-:W-:-:S10]  /*0240*/  UIMAD.WIDE UR12, UR11, UR5, UR12 ;  /* 0x000000050b0c72a5 */ /* 0x000fd4000f8e020c */
[----:B------:R-:W-:Y:S02]  /*0250*/  @!P3 IMAD.MOV.U32 R10, RZ, RZ, c[0x0][0x308] ;  /* 0x0000c200ff0ab624 */ /* 0x000fe400078e00ff */
[----:B------:R-:W-:Y:S01]  /*0260*/  @!P3 IMAD.MOV.U32 R11, RZ, RZ, c[0x0][0x30c] ;  /* 0x0000c300ff0bb624 */ /* 0x000fe200078e00ff */
[----:B------:R-:W-:Y:S02]  /*0270*/  UIMAD.WIDE UR8, UR11, UR5, UR8 ;  /* 0x000000050b0872a5 */ /* 0x000fe4000f8e0208 */
[----:B------:R-:W-:Y:S01]  /*0280*/  @UP0 UIMAD.WIDE UR6, UR11, UR5, UR6 ;  /* 0x000000050b0602a5 */ /* 0x000fe2000f8e0206 */
[----:B----4-:R-:W1:Y:S08]  /*0290*/  @P2 R2UR UR40, R4 ;  /* 0x00000000042823c2 */ /* 0x010e7000000e0000 */
[----:B------:R-:W2:Y:S01]  /*02a0*/  @P2 R2UR UR41, R5 ;  /* 0x00000000052923c2 */ /* 0x000ea200000e0000 */
[----:B-1----:R-:W-:-:S02]  /*02b0*/  MOV R4, UR40 ;  /* 0x0000002800047c02 */ /* 0x002fc40008000f00 */
[----:B---3--:R-:W-:Y:S01]  /*02c0*/  @P2 IADD3 R7, P1, R2, c[0x0][0x300], RZ ;  /* 0x0000c00002072a10 */ /* 0x008fe20007f3e0ff */
[----:B--2---:R-:W-:Y:S02]  /*02d0*/  IMAD.U32 R5, RZ, RZ, UR41 ;  /* 0x00000029ff057e24 */ /* 0x004fe4000f8e00ff */
[----:B------:R-:W-:Y:S02]  /*02e0*/  IMAD.U32 R2, RZ, RZ, UR12 ;  /* 0x0000000cff027e24 */ /* 0x000fe4000f8e00ff */
[----:B------:R-:W-:Y:S01]  /*02f0*/  @P2 IMAD.X R8, RZ, RZ, R3, P1 ;  /* 0x000000ffff082224 */ /* 0x000fe200008e0603 */
[----:B------:R1:W-:Y:S01]  /*0300*/  @!P3 STG.E.64 [R10.64], R4 ;  /* 0x000000040a00b986 */ /* 0x0003e2000c101b26 */
[----:B------:R-:W-:Y:S02]  /*0310*/  MOV R3, UR13 ;  /* 0x0000000d00037c02 */ /* 0x000fe40008000f00 */
[----:B------:R-:W-:Y:S02]  /*0320*/  PLOP3.LUT P2, PT, PT, PT, UP1, 0x80, 0x0 ;  /* 0x000000000000781c */ /* 0x000fe40003f4f018 */
[----:B------:R-:W-:Y:S01]  /*0330*/  PLOP3.LUT P1, PT, PT, PT, UP0, 0x80, 0x0 ;  /* 0x000000000000781c */ /* 0x000fe20003f2f008 */
[----:B-1----:R-:W-:-:S02]  /*0340*/  @!P3 IMAD.MOV.U32 R4, RZ, RZ, R7 ;  /* 0x000000ffff04b224 */ /* 0x002fc400078e0007 */
[----:B------:R-:W-:-:S05]  /*0350*/  @!P3 IMAD.MOV.U32 R5, RZ, RZ, R8 ;  /* 0x000000ffff05b224 */ /* 0x000fca00078e0008 */
[----:B------:R1:W-:Y:S04]  /*0360*/  @!P3 STG.E.64 [R10.64+0x8], R4 ;  /* 0x000008040a00b986 */ /* 0x0003e8000c101b26 */
[----:B------:R2:W3:Y:S04]  /*0370*/  @P0 LDG.E R9, [R2.64] ;  /* 0x0000002602090981 */ /* 0x0004e8000c1e1900 */
[----:B------:R2:W4:Y:S01]  /*0380*/  @P0 LDG.E R6, [R2.64+0x4] ;  /* 0x0000042602060981 */ /* 0x000522000c1e1900 */
[----:B-1----:R-:W-:Y:S01]  /*0390*/  MOV R4, UR6 ;  /* 0x0000000600047c02 */ /* 0x002fe20008000f00 */
[----:B------:R-:W-:-:S02]  /*03a0*/  IMAD.U32 R5, RZ, RZ, UR7 ;  /* 0x00000007ff057e24 */ /* 0x000fc4000f8e00ff */
[----:B--2---:R-:W-:Y:S01]  /*03b0*/  IMAD.U32 R2, RZ, RZ, UR8 ;  /* 0x00000008ff027e24 */ /* 0x004fe2000f8e00ff */
[----:B------:R-:W-:Y:S02]  /*03c0*/  MOV R3, UR9 ;  /* 0x0000000900037c02 */ /* 0x000fe40008000f00 */
[----:B------:R-:W2:Y:S04]  /*03d0*/  @P1 LDG.E R4, [R4.64] ;  /* 0x0000002604041981 */ /* 0x000ea8000c1e1900 */
[----:B------:R-:W5:Y:S01]  /*03e0*/  @!P2 LDG.E R0, [R2.64] ;  /* 0x000000260200a981 */ /* 0x000f62000c1e1900 */
[----:B------:R-:W-:Y:S01]  /*03f0*/  UMOV UR22, 0xffffffff ;  /* 0xffffffff00167882 */ /* 0x000fe20000000000 */
[----:B------:R-:W1:Y:S01]  /*0400*/  LDC.U8 R233, c[0x0][0x2d8] ;  /* 0x0000b600ffe97b82 */ /* 0x000e620000000000 */
[----:B------:R-:W-:-:S02]  /*0410*/  UMOV UR14, 0xffffffff ;  /* 0xffffffff000e7882 */ /* 0x000fc40000000000 */
[----:B------:R-:W-:-:S05]  /*0420*/  UMOV UR13, URZ ;  /* 0x0000003f000d7c82 */ /* 0x000fca0008000000 */
[----:B---3--:R-:W3:Y:S08]  /*0430*/  @P0 R2UR UR22, R9 ;  /* 0x00000000091603c2 */ /* 0x008ef000000e0000 */
[----:B----4-:R4:W3:Y:S01]  /*0440*/  @P0 R2UR UR25, R6 ;  /* 0x00000000061903c2 */ /* 0x0108e200000e0000 */
[----:B------:R-:W-:-:S04]  /*0450*/  ISETP.NE.U32.AND P0, PT, RZ, c[0x0][0x248], PT ;  /* 0x00009200ff007a0c */ /* 0x000fc80003f05070 */
[----:B------:R-:W-:Y:S02]  /*0460*/  ISETP.NE.AND.EX P0, PT, RZ, c[0x0][0x24c], PT, P0 ;  /* 0x00009300ff007a0c */ /* 0x000fe40003f05300 */
[----:B----4-:R-:W-:Y:S01]  /*0470*/  SHF.R.S32.HI R6, RZ, 0x1f, R30 ;  /* 0x0000001fff067819 */ /* 0x010fe2000001141e */
[----:B---3--:R-:W-:Y:S01]  /*0480*/  @UP2 UIADD3 UR25, UR25, -UR22, URZ ;  /* 0x8000001619192290 */ /* 0x008fe2000fffe03f */
[----:B--2---:R2:W3:Y:S02]  /*0490*/  @P1 R2UR UR13, R4 ;  /* 0x00000000040d13c2 */ /* 0x0044e400000e0000 */
[----:B------:R-:W-:-:S04]  /*04a0*/  LEA.HI R14, R6, R30, RZ, 0x5 ;  /* 0x0000001e060e7211 */ /* 0x000fc800078f28ff */
[----:B------:R-:W-:Y:S02]  /*04b0*/  @!UP2 ULDC UR25, c[0x0][0x214] ;  /* 0x000085000019aab9 */ /* 0x000fe40000000800 */
[----:B-----5:R4:W1:Y:S02]  /*04c0*/  @!P2 R2UR UR14, R0 ;  /* 0x00000000000ea3c2 */ /* 0x02086400000e0000 */
[----:B----4-:R-:W-:-:S05]  /*04d0*/  LOP3.LUT R0, R14, 0xffffffe0, RZ, 0xc0, !PT ;  /* 0xffffffe00e007812 */ /* 0x010fca00078ec0ff */
[----:B------:R-:W-:Y:S01]  /*04e0*/  IMAD.IADD R18, R30, 0x1, -R0 ;  /* 0x000000011e127824 */ /* 0x000fe200078e0a00 */
[----:B-123--:R-:W-:Y:S05]  /*04f0*/  @!P0 BRA `(.L_x_448) ;  /* 0x0000007000008947 */ /* 0x00efea0003800000 */
[----:B------:R-:W-:-:S13]  /*0500*/  PLOP3.LUT P0, PT, PT, PT, UP3, 0x80, 0x0 ;  /* 0x000000000000781c */ /* 0x000fda0003f0f038 */
[----:B------:R-:W2:Y:S04]  /*0510*/  @P0 LDG.E R0, [R2.64+0x4] ;  /* 0x0000042602000981 */ /* 0x000ea8000c1e1900 */
[----:B------:R-:W3:Y:S01]  /*0520*/  @!P0 LDG.E R2, [R2.64] ;  /* 0x0000002602028981 */ /* 0x000ee2000c1e1900 */
[----:B--2---:R-:W1:Y:S02]  /*0530*/  @P0 R2UR UR8, R0 ;  /* 0x00000000000803c2 */ /* 0x004e6400000e0000 */
[----:B-1----:R-:W-:-:S11]  /*0540*/  @UP3 UIADD3 UR8, UR8, -UR14, URZ ;  /* 0x8000000e08083290 */ /* 0x002fd6000fffe03f */
[----:B---3--:R1:W2:Y:S02]  /*0550*/  @!P0 R2UR UR8, R2 ;  /* 0x00000000020883c2 */ /* 0x0082a400000e0000 */
[----:B-12---:R-:W-:Y:S05]  /*0560*/  BRA `(.L_x_449) ;  /* 0x0000001000007947 */ /* 0x006fea0003800000 */
.L_x_448:
[----:B------:R-:W-:Y:S02]  /*0570*/  ULDC UR8, c[0x0][0x218] ;  /* 0x0000860000087ab9 */ /* 0x000fe40000000800 */
.L_x_449:
        /* <DEDUP_REMOVED lines=37> */
[----:B------:R-:W-:Y:S01]  /*07d0*/  SHF.R.S32.HI R0, RZ, 0x1f, R18 ;  /* 0x0000001fff007819 */ /* 0x000fe20000011412 */
        /* <DEDUP_REMOVED lines=13> */
[----:B------:R-:W-:Y:S02]  /*08b0*/  ULDC UR8, c[0x0][0x1c0] ;  /* 0x0000700000087ab9 */ /* 0x000fe40000000800 */
[----:B------:R-:W-:Y:S02]  /*08c0*/  UIMAD UR8, UR11, UR8, UR4 ;  /* 0x000000080b0872a4 */ /* 0x000fe4000f8e0204 */
[----:B------:R-:W-:-:S02]  /*08d0*/  @UP0 UIMAD UR15, UR17, UR7, UR19 ;  /* 0x00000007110f02a4 */ /* 0x000fc4000f8e0213 */
[----:B------:R-:W-:Y:S02]  /*08e0*/  ULDC UR9, c[0x0][0x228] ;  /* 0x00008a0000097ab9 */ /* 0x000fe40000000800 */
[----:B------:R-:W-:Y:S02]  /*08f0*/  ULDC UR7, c[0x0][0x224] ;  /* 0x0000890000077ab9 */ /* 0x000fe40000000800 */
[----:B------:R-:W-:Y:S02]  /*0900*/  UIMAD UR7, UR8, UR7, UR10 ;  /* 0x00000007080772a4 */ /* 0x000fe4000f8e020a */
[----:B------:R-:W-:Y:S02]  /*0910*/  USHF.L.U32 UR8, UR8, 0x5, URZ ;  /* 0x0000000508087899 */ /* 0x000fe4000800063f */
[----:B------:R-:W-:Y:S02]  /*0920*/  UIMAD UR9, UR7, UR9, URZ ;  /* 0x00000009070972a4 */ /* 0x000fe4000f8e023f */
[----:B------:R-:W-:-:S02]  /*0930*/  USHF.R.S32.HI UR7, URZ, 0x1f, UR8 ;  /* 0x0000001f3f077899 */ /* 0x000fc40008011408 */
[----:B------:R-:W-:Y:S01]  /*0940*/  IADD3 R149, P2, P1, R7, UR8, R18 ;  /* 0x0000000807957c10 */ /* 0x000fe2000f95e012 */
[----:B------:R-:W-:Y:S02]  /*0950*/  @UP1 UMOV UR8, UR16 ;  /* 0x0000001000081c82 */ /* 0x000fe40008000000 */
[----:B------:R-:W-:Y:S01]  /*0960*/  @!UP1 UIADD3 UR12, UR21, UR6, URZ ;  /* 0x00000006150c9290 */ /* 0x000fe2000fffe03f */
[----:B------:R-:W-:Y:S01]  /*0970*/  IADD3.X R145, R8, UR7, R0, P2, P1 ;  /* 0x0000000708917c10 */ /* 0x000fe200097e2400 */
[----:B------:R1:W-:Y:S01]  /*0980*/  STL [R1+0x104], R149 ;  /* 0x0001049501007387 */ /* 0x0003e20000100800 */
[----:B------:R-:W-:Y:S02]  /*0990*/  @!UP1 UMOV UR8, UR20 ;  /* 0x0000001400089c82 */ /* 0x000fe40008000000 */
[----:B------:R-:W-:Y:S01]  /*09a0*/  @UP0 UMOV UR16, UR18 ;  /* 0x0000001200100c82 */ /* 0x000fe20008000000 */
[----:B------:R-:W-:Y:S05]  /*09b0*/  @P0 BRA `(.L_x_451) ;  /* 0x000000d000000947 */ /* 0x000fea0003800000 */
[----:B------:R-:W-:Y:S02]  /*09c0*/  USHF.R.S32.HI UR16, URZ, 0x1f, UR13 ;  /* 0x0000001f3f107899 */ /* 0x000fe4000801140d */
[----:B------:R-:W-:-:S02]  /*09d0*/  ULDC.64 UR6, c[0x0][0x198] ;  /* 0x0000660000067ab9 */ /* 0x000fc40000000a00 */
[----:B------:R-:W-:Y:S02]  /*09e0*/  UIMAD UR16, UR16, UR6, URZ ;  /* 0x00000006101072a4 */ /* 0x000fe4000f8e023f */
[----:B------:R-:W-:Y:S02]  /*09f0*/  UIMAD.WIDE.U32 UR18, UR13, UR6, URZ ;  /* 0x000000060d1272a5 */ /* 0x000fe4000f8e003f */
[----:B------:R-:W-:Y:S02]  /*0a00*/  UIMAD UR16, UR13, UR7, UR16 ;  /* 0x000000070d1072a4 */ /* 0x000fe4000f8e0210 */
[----:B------:R-:W-:Y:S02]  /*0a10*/  USHF.R.S32.HI UR15, URZ, 0x1f, UR11 ;  /* 0x0000001f3f0f7899 */ /* 0x000fe4000801140b */
[----:B------:R-:W-:Y:S02]  /*0a20*/  ULDC.64 UR6, c[0x0][0x180] ;  /* 0x0000600000067ab9 */ /* 0x000fe40000000a00 */
[----:B------:R-:W-:-:S02]  /*0a30*/  UIADD3 UR17, UR19, UR16, URZ ;  /* 0x0000001013117290 */ /* 0x000fc4000fffe03f */
[----:B------:R-:W-:Y:S02]  /*0a40*/  UIMAD UR15, UR15, UR6, URZ ;  /* 0x000000060f0f72a4 */ /* 0x000fe4000f8e023f */
[----:B------:R-:W-:Y:S02]  /*0a50*/  UMOV UR16, UR18 ;  /* 0x0000001200107c82 */ /* 0x000fe40008000000 */
[----:B------:R-:W-:Y:S02]  /*0a60*/  UIMAD UR15, UR11, UR7, UR15 ;  /* 0x000000070b0f72a4 */ /* 0x000fe4000f8e020f */
[----:B------:R-:W-:-:S04]  /*0a70*/  UIMAD.WIDE.U32 UR16, UR11, UR6, UR16 ;  /* 0x000000060b1072a5 */ /* 0x000fc8000f8e0010 */
[----:B------:R-:W-:Y:S02]  /*0a80*/  UIADD3 UR15, UR17, UR15, URZ ;  /* 0x0000000f110f7290 */ /* 0x000fe4000fffe03f */
.L_x_451:
[----:B------:R-:W-:Y:S01]  /*0a90*/  IABS R4, c[0x0][0x1c8] ;  /* 0x0000720000047a13 */ /* 0x000fe20000000000 */
[----:B------:R-:W2:Y:S01]  /*0aa0*/  S2R R5, SR_CTAID.Z ;  /* 0x0000000000057919 */ /* 0x000ea20000002700 */
[----:B------:R-:W-:Y:S02]  /*0ab0*/  ULDC UR6, c[0x0][0x1c8] ;  /* 0x0000720000067ab9 */ /* 0x000fe40000000800 */
[----:B------:R-:W3:Y:S01]  /*0ac0*/  I2F.RP R2, R4 ;  /* 0x0000000400027306 */ /* 0x000ee20000209400 */
[----:B------:R-:W-:Y:S02]  /*0ad0*/  ULOP3.LUT UR6, UR4, UR6, URZ, 0x3c, !UPT ;  /* 0x0000000604067292 */ /* 0x000fe4000f8e3c3f */
[----:B------:R-:W-:-:S04]  /*0ae0*/  @UP0 UIADD3 UR14, UR13, UR14, URZ ;  /* 0x0000000e0d0e0290 */ /* 0x000fc8000fffe03f */
[----:B------:R-:W-:Y:S01]  /*0af0*/  ISETP.LE.AND P1, PT, RZ, UR6, PT ;  /* 0x00000006ff007c0c */ /* 0x000fe2000bf23270 */
[----:B------:R-:W-:Y:S02]  /*0b00*/  ULDC.64 UR6, c[0x0][0x1a0] ;  /* 0x0000680000067ab9 */ /* 0x000fe40000000a00 */
[----:B------:R-:W-:-:S04]  /*0b10*/  @UP0 UIMAD.WIDE.U32 UR18, UR14, UR6, URZ ;  /* 0x000000060e1202a5 */ /* 0x000fc8000f8e003f */
[----:B------:R-:W-:Y:S01]  /*0b20*/  @UP0 UIMAD UR7, UR14, UR7, UR19 ;  /* 0x000000070e0702a4 */ /* 0x000fe2000f8e0213 */
[----:B---3--:R-:W3:Y:S01]  /*0b30*/  MUFU.RCP R2, R2 ;  /* 0x0000000200027308 */ /* 0x008ee20000001000 */
[----:B------:R-:W-:Y:S01]  /*0b40*/  USHF.R.S32.HI UR14, URZ, 0x1f, UR4 ;  /* 0x0000001f3f0e7899 */ /* 0x000fe20008011404 */
[----:B--2---:R-:W-:Y:S02]  /*0b50*/  IABS R5, R5 ;  /* 0x0000000500057213 */ /* 0x004fe40000000000 */
[----:B---3--:R-:W-:-:S04]  /*0b60*/  IADD3 R2, R2, 0xffffffe, RZ ;  /* 0x0ffffffe02027810 */ /* 0x008fc80007ffe0ff */
[----:B------:R-:W2:Y:S02]  /*0b70*/  F2I.FTZ.U32.TRUNC.NTZ R3, R2 ;  /* 0x0000000200037305 */ /* 0x000ea4000021f000 */
[----:B--2---:R-:W-:Y:S02]  /*0b80*/  IMAD.MOV R0, RZ, RZ, -R3 ;  /* 0x000000ffff007224 */ /* 0x004fe400078e0a03 */
        /* <DEDUP_REMOVED lines=28> */
.L_x_452:
[CC--:B------:R-:W-:Y:S01]  /*0d50*/  LEA.HI R28, R6.reuse, R30.reuse, RZ, 0x4 ;  /* 0x0000001e061c7211 */ /* 0x0c0fe200078f20ff */
[----:B------:R-:W2:Y:S01]  /*0d60*/  S2R R16, SR_CTAID.Z ;  /* 0x0000000000107919 */ /* 0x000ea20000002700 */
[CC--:B------:R-:W-:Y:S01]  /*0d70*/  LEA.HI R5, R6.reuse, R30.reuse, RZ, 0x2 ;  /* 0x0000001e06057211 */ /* 0x0c0fe200078f10ff */
[----:B------:R-:W-:Y:S01]  /*0d80*/  IMAD.U32 R10, RZ, RZ, UR23 ;  /* 0x00000017ff0a7e24 */ /* 0x000fe2000f8e00ff */
[----:B------:R-:W-:Y:S01]  /*0d90*/  LEA.HI R29, R6, R30, RZ, 0x3 ;  /* 0x0000001e061d7211 */ /* 0x000fe200078f18ff */
[----:B------:R-:W-:Y:S01]  /*0da0*/  IMAD.MOV.U32 R31, RZ, RZ, 0x10 ;  /* 0x00000010ff1f7424 */ /* 0x000fe200078e00ff */
[----:B------:R-:W-:Y:S01]  /*0db0*/  LOP3.LUT R3, R28, 0xfffffff0, RZ, 0xc0, !PT ;  /* 0xfffffff01c037812 */ /* 0x000fe200078ec0ff */
[----:B------:R-:W-:Y:S01]  /*0dc0*/  BSSY B0, `(.L_x_453) ;  /* 0x000006c000007945 */ /* 0x000fe20003800000 */
[----:B------:R-:W-:Y:S02]  /*0dd0*/  LOP3.LUT R6, R5, 0xfffffffc, RZ, 0xc0, !PT ;  /* 0xfffffffc05067812 */ /* 0x000fe400078ec0ff */
[----:B------:R-:W-:Y:S01]  /*0de0*/  SHF.R.S32.HI R27, RZ, 0x3, R29 ;  /* 0x00000003ff1b7819 */ /* 0x000fe2000001141d */
[C---:B------:R-:W-:Y:S01]  /*0df0*/  IMAD.IADD R19, R30.reuse, 0x1, -R3 ;  /* 0x000000011e137824 */ /* 0x040fe200078e0a03 */
[----:B------:R-:W-:Y:S01]  /*0e00*/  SHF.R.S32.HI R2, RZ, 0x2, R5 ;  /* 0x00000002ff027819 */ /* 0x000fe20000011405 */
[----:B------:R-:W-:Y:S01]  /*0e10*/  IMAD.IADD R6, R30, 0x1, -R6 ;  /* 0x000000011e067824 */ /* 0x000fe200078e0a06 */
[----:B------:R-:W-:Y:S01]  /*0e20*/  SHF.R.S32.HI R24, RZ, 0x5, R14 ;  /* 0x00000005ff187819 */ /* 0x000fe2000001140e */
[----:B------:R-:W-:Y:S01]  /*0e30*/  IMAD.SHL.U32 R4, R27, 0x40, RZ ;  /* 0x000000401b047824 */ /* 0x000fe200078e00ff */
[----:B------:R-:W-:Y:S01]  /*0e40*/  LEA.HI R5, R5, R2, RZ, 0x1 ;  /* 0x0000000205057211 */ /* 0x000fe200078f08ff */
[----:B------:R-:W-:Y:S01]  /*0e50*/  IMAD.SHL.U32 R156, R6, 0x8, RZ ;  /* 0x00000008069c7824 */ /* 0x000fe200078e00ff */
[----:B------:R-:W-:-:S02]  /*0e60*/  LEA.HI R22, R19, R19, RZ, 0x1 ;  /* 0x0000001313167211 */ /* 0x000fc400078f08ff */
[----:B------:R-:W-:Y:S02]  /*0e70*/  LOP3.LUT R4, R4, 0xc0, RZ, 0xc0, !PT ;  /* 0x000000c004047812 */ /* 0x000fe400078ec0ff */
[----:B------:R-:W-:Y:S02]  /*0e80*/  LOP3.LUT R5, R5, 0x7fffffe, RZ, 0xc0, !PT ;  /* 0x07fffffe05057812 */ /* 0x000fe400078ec0ff */
[--C-:B------:R-:W-:Y:S02]  /*0e90*/  SHF.R.S32.HI R7, RZ, 0x1, R22.reuse ;  /* 0x00000001ff077819 */ /* 0x100fe40000011416 */
[----:B------:R-:W-:Y:S01]  /*0ea0*/  SHF.R.S32.HI R6, RZ, 0x1f, R22 ;  /* 0x0000001fff067819 */ /* 0x000fe20000011416 */
[----:B------:R-:W-:Y:S01]  /*0eb0*/  IMAD.IADD R5, R2, 0x1, -R5 ;  /* 0x0000000102057824 */ /* 0x000fe200078e0a05 */
[----:B------:R-:W-:Y:S02]  /*0ec0*/  SHF.R.S32.HI R3, RZ, 0x1f, R2 ;  /* 0x0000001fff037819 */ /* 0x000fe40000011402 */
[----:B------:R-:W-:Y:S01]  /*0ed0*/  LOP3.LUT R9, R4, 0x18, R156, 0xf8, !PT ;  /* 0x0000001804097812 */ /* 0x000fe200078ef89c */
[----:B------:R-:W-:Y:S01]  /*0ee0*/  IMAD R5, R24, 0x8, R5 ;  /* 0x0000000818057824 */ /* 0x000fe200078e0205 */
[----:B------:R-:W-:Y:S01]  /*0ef0*/  SHF.R.U32.HI R8, RZ, 0x3, R4 ;  /* 0x00000003ff087819 */ /* 0x000fe20000011604 */
[C---:B------:R-:W-:Y:S01]  /*0f00*/  IMAD R12, R3.reuse, c[0x0][0x1a0], RZ ;  /* 0x00006800030c7a24 */ /* 0x040fe200078e02ff */
[----:B------:R-:W-:Y:S01]  /*0f10*/  LEA.HI R4, R6, R7, RZ, 0x2 ;  /* 0x0000000706047211 */ /* 0x000fe200078f10ff */
[----:B------:R-:W-:Y:S01]  /*0f20*/  IMAD R13, R3, c[0x0][0x198], RZ ;  /* 0x00006600030d7a24 */ /* 0x000fe200078e02ff */
[----:B------:R-:W-:Y:S01]  /*0f30*/  LOP3.LUT R6, R9, R8, RZ, 0x3c, !PT ;  /* 0x0000000809067212 */ /* 0x000fe200078e3cff */
[----:B------:R-:W-:Y:S01]  /*0f40*/  IMAD.WIDE R8, R10, 0x80, R2 ;  /* 0x000000800a087825 */ /* 0x000fe200078e0202 */
[----:B------:R-:W-:-:S02]  /*0f50*/  LOP3.LUT R4, R4, 0xfffffffc, RZ, 0xc0, !PT ;  /* 0xfffffffc04047812 */ /* 0x000fc400078ec0ff */
[----:B------:R-:W-:Y:S01]  /*0f60*/  SHF.R.S32.HI R157, RZ, 0x1f, R156 ;  /* 0x0000001fff9d7819 */ /* 0x000fe2000001149c */
[----:B------:R-:W-:Y:S01]  /*0f70*/  IMAD.U32 R194, R5, 0x20, R6 ;  /* 0x0000002005c27824 */ /* 0x000fe200078e0006 */
[C---:B------:R-:W-:Y:S01]  /*0f80*/  IADD3 R10, P0, R156.reuse, UR8, RZ ;  /* 0x000000089c0a7c10 */ /* 0x040fe2000ff1e0ff */
[----:B------:R-:W-:Y:S01]  /*0f90*/  IMAD.IADD R25, R7, 0x1, -R4 ;  /* 0x0000000107197824 */ /* 0x000fe200078e0a04 */
[----:B------:R-:W-:Y:S01]  /*0fa0*/  IADD3 R155, R156, 0x20, RZ ;  /* 0x000000209c9b7810 */ /* 0x000fe20007ffe0ff */
[--C-:B------:R-:W-:Y:S01]  /*0fb0*/  IMAD.WIDE.U32 R4, R2, c[0x0][0x1a0], R156.reuse ;  /* 0x0000680002047a25 */ /* 0x100fe200078e009c */
[----:B------:R-:W-:Y:S01]  /*0fc0*/  IADD3.X R11, R157, UR12, RZ, P0, !PT ;  /* 0x0000000c9d0b7c10 */ /* 0x000fe200087fe4ff */
[----:B------:R3:W-:Y:S01]  /*0fd0*/  STL.64 [R1+0x108], R156 ;  /* 0x0001089c01007387 */ /* 0x0007e20000100a00 */
[----:B------:R-:W-:Y:S01]  /*0fe0*/  IADD3 R154, R156, 0x40, RZ ;  /* 0x000000409c9a7810 */ /* 0x000fe20007ffe0ff */
[----:B------:R-:W-:Y:S01]  /*0ff0*/  IMAD.WIDE.U32 R6, R2, c[0x0][0x198], R156 ;  /* 0x0000660002067a25 */ /* 0x000fe200078e009c */
[----:B------:R-:W-:Y:S01]  /*1000*/  IADD3 R4, P0, R4, UR18, RZ ;  /* 0x0000001204047c10 */ /* 0x000fe2000ff1e0ff */
[----:B------:R-:W-:-:S02]  /*1010*/  UIADD3 UR8, -UR10, UR25, URZ ;  /* 0x000000190a087290 */ /* 0x000fc4000fffe13f */
[----:B------:R-:W-:Y:S01]  /*1020*/  IMAD R12, R2, c[0x0][0x1a4], R12 ;  /* 0x00006900020c7a24 */ /* 0x000fe200078e020c */
[----:B------:R-:W-:Y:S01]  /*1030*/  IADD3 R6, P1, R6, UR16, RZ ;  /* 0x0000001006067c10 */ /* 0x000fe2000ff3e0ff */
[----:B--2---:R-:W-:Y:S01]  /*1040*/  IMAD.WIDE.U32 R16, R16, c[0x0][0x1a8], R10 ;  /* 0x00006a0010107a25 */ /* 0x004fe200078e000a */
[----:B------:R-:W-:Y:S02]  /*1050*/  SHF.R.S32.HI R10, RZ, 0x1f, R0 ;  /* 0x0000001fff0a7819 */ /* 0x000fe40000011400 */
[----:B------:R-:W-:Y:S01]  /*1060*/  IADD3.X R5, R5, UR7, R12, P0, !PT ;  /* 0x0000000705057c10 */ /* 0x000fe200087fe40c */
[----:B------:R-:W-:Y:S01]  /*1070*/  IMAD R13, R2, c[0x0][0x19c], R13 ;  /* 0x00006700020d7a24 */ /* 0x000fe200078e020d */
[----:B------:R-:W-:Y:S01]  /*1080*/  SHF.R.S32.HI R11, RZ, 0x1f, R14 ;  /* 0x0000001fff0b7819 */ /* 0x000fe2000001140e */
[C---:B------:R-:W-:Y:S01]  /*1090*/  IMAD R12, R10.reuse, c[0x0][0x1b0], RZ ;  /* 0x00006c000a0c7a24 */ /* 0x040fe200078e02ff */
[----:B------:R-:W-:Y:S01]  /*10a0*/  ULDC.64 UR6, c[0x0][0x1a8] ;  /* 0x00006a0000067ab9 */ /* 0x000fe20000000a00 */
[----:B------:R-:W-:Y:S01]  /*10b0*/  IMAD R10, R10, c[0x0][0x1b8], RZ ;  /* 0x00006e000a0a7a24 */ /* 0x000fe200078e02ff */
[----:B------:R-:W-:Y:S01]  /*10c0*/  IADD3.X R7, R7, UR15, R13, P1, !PT ;  /* 0x0000000f07077c10 */ /* 0x000fe20008ffe40d */
[----:B------:R-:W-:Y:S01]  /*10d0*/  IMAD.WIDE.U32 R32, R0, c[0x0][0x1b8], R4 ;  /* 0x00006e0000207a25 */ /* 0x000fe200078e0004 */
[----:B------:R-:W-:Y:S01]  /*10e0*/  ISETP.GE.AND P0, PT, R2, UR8, PT ;  /* 0x0000000802007c0c */ /* 0x000fe2000bf06270 */
[----:B------:R-:W-:Y:S01]  /*10f0*/  UIMAD UR6, UR14, UR6, URZ ;  /* 0x000000060e0672a4 */ /* 0x000fe2000f8e023f */
[----:B------:R-:W-:Y:S01]  /*1100*/  SHF.R.S32.HI R13, RZ, 0x1f, R18 ;  /* 0x0000001fff0d7819 */ /* 0x000fe20000011412 */
[C---:B------:R-:W-:Y:S01]  /*1110*/  IMAD R10, R0.reuse, c[0x0][0x1bc], R10 ;  /* 0x00006f00000a7a24 */ /* 0x040fe200078e020a */
[----:B------:R-:W-:Y:S01]  /*1120*/  LEA.HI R11, R11, R24, RZ, 0x2 ;  /* 0x000000180b0b7211 */ /* 0x000fe200078f10ff */
[C---:B------:R-:W-:Y:S01]  /*1130*/  IMAD.WIDE.U32 R36, R0.reuse, c[0x0][0x1b0], R6 ;  /* 0x00006c0000247a25 */ /* 0x040fe200078e0006 */
[----:B------:R-:W-:Y:S01]  /*1140*/  LEA.HI R23, R13, R18, RZ, 0x2 ;  /* 0x000000120d177211 */ /* 0x000fe200078f10ff */
[----:B------:R-:W-:Y:S01]  /*1150*/  UIMAD UR6, UR4, UR7, UR6 ;  /* 0x00000007040672a4 */ /* 0x000fe2000f8e0206 */
[----:B------:R-:W-:Y:S01]  /*1160*/  LOP3.LUT R11, R11, 0xffffffc, RZ, 0xc0, !PT ;  /* 0x0ffffffc0b0b7812 */ /* 0x000fe200078ec0ff */
[----:B------:R-:W-:Y:S01]  /*1170*/  IMAD R12, R0, c[0x0][0x1b4], R12 ;  /* 0x00006d00000c7a24 */ /* 0x000fe200078e020c */
[----:B------:R3:W-:Y:S01]  /*1180*/  STL.64 [R1+0x118], R36 ;  /* 0x0001182401007387 */ /* 0x0007e20000100a00 */
[----:B------:R-:W-:Y:S01]  /*1190*/  IMAD.IADD R35, R33, 0x1, R10 ;  /* 0x0000000121237824 */ /* 0x000fe200078e020a */
[----:B------:R-:W-:Y:S01]  /*11a0*/  SHF.R.S32.HI R21, RZ, 0x2, R23 ;  /* 0x00000002ff157819 */ /* 0x000fe20000011417 */
[----:B------:R-:W-:Y:S01]  /*11b0*/  IMAD.IADD R39, R37, 0x1, R12 ;  /* 0x0000000125277824 */ /* 0x000fe200078e020c */
[----:B------:R3:W-:Y:S01]  /*11c0*/  STL.64 [R1+0x170], R32 ;  /* 0x0001702001007387 */ /* 0x0007e20000100a00 */
[----:B------:R-:W-:Y:S01]  /*11d0*/  IMAD.IADD R0, R24, 0x1, -R11 ;  /* 0x0000000118007824 */ /* 0x000fe200078e0a0b */
[----:B------:R-:W-:Y:S01]  /*11e0*/  LOP3.LUT P1, RZ, R25, 0x2, RZ, 0xc0, !PT ;  /* 0x0000000219ff7812 */ /* 0x000fe2000782c0ff */
[----:B------:R-:W-:Y:S01]  /*11f0*/  IMAD.SHL.U32 R194, R194, 0x2, RZ ;  /* 0x00000002c2c27824 */ /* 0x000fe200078e00ff */
[----:B------:R3:W-:Y:S01]  /*1200*/  STL [R1+0x120], R155 ;  /* 0x0001209b01007387 */ /* 0x0007e20000100800 */
[----:B------:R-:W-:Y:S01]  /*1210*/  IADD3 R11, R17, UR6, RZ ;  /* 0x00000006110b7c10 */ /* 0x000fe2000fffe0ff */
[----:B------:R-:W-:Y:S01]  /*1220*/  IMAD R26, R0, 0x10, R21 ;  /* 0x00000010001a7824 */ /* 0x000fe200078e0215 */
[----:B------:R-:W-:Y:S01]  /*1230*/  SEL R4, R31, 0xfffffff0, !P1 ;  /* 0xfffffff01f047807 */ /* 0x000fe20004800000 */
[----:B------:R3:W-:Y:S04]  /*1240*/  STL [R1+0x124], R154 ;  /* 0x0001249a01007387 */ /* 0x0007e80000100800 */
        /* <DEDUP_REMOVED lines=35> */
.L_x_454:
[----:B------:R-:W-:Y:S05]  /*1480*/  BSYNC B0 ;  /* 0x0000000000007941 */ /* 0x000fea0003800000 */
.L_x_453:
[----:B------:R-:W-:Y:S01]  /*1490*/  IADD3 R20, R2, 0x20, RZ ;  /* 0x0000002002147810 */ /* 0x000fe20007ffe0ff */
[----:B------:R-:W-:Y:S03]  /*14a0*/  BSSY B0, `(.L_x_455) ;  /* 0x0000024000007945 */ /* 0x000fe60003800000 */
[----:B------:R-:W-:-:S13]  /*14b0*/  ISETP.GE.AND P0, PT, R20, UR8, PT ;  /* 0x0000000814007c0c */ /* 0x000fda000bf06270 */
[----:B------:R-:W-:Y:S05]  /*14c0*/  @P0 BRA `(.L_x_456) ;  /* 0x0000021000000947 */ /* 0x000fea0003800000 */
[----:B------:R-:W-:Y:S01]  /*14d0*/  IADD3 R0, P0, R8, 0x20, RZ ;  /* 0x0000002008007810 */ /* 0x000fe20007f1e0ff */
[----:B--2---:R-:W-:Y:S01]  /*14e0*/  IMAD.MOV.U32 R6, RZ, RZ, R16 ;  /* 0x000000ffff067224 */ /* 0x004fe200078e0010 */
        /* <DEDUP_REMOVED lines=31> */
.L_x_456:
[----:B------:R-:W-:Y:S05]  /*16e0*/  BSYNC B0 ;  /* 0x0000000000007941 */ /* 0x000fea0003800000 */
.L_x_455:
        /* <DEDUP_REMOVED lines=37> */
.L_x_458:
[----:B------:R-:W-:Y:S05]  /*1940*/  BSYNC B0 ;  /* 0x0000000000007941 */ /* 0x000fea0003800000 */
.L_x_457:
        /* <DEDUP_REMOVED lines=19> */
[----:B--2---:R-:W-:Y:S01]  /*1a80*/  @!P2 LEA R6, P1, R10, c[0x0][0x160], 0x1 ;  /* 0x000058000a06aa11 */ /* 0x004fe200078208ff */
        /* <DEDUP_REMOVED lines=20> */
.L_x_460:
[----:B------:R-:W-:Y:S05]  /*1bd0*/  BSYNC B0 ;  /* 0x0000000000007941 */ /* 0x000fea0003800000 */
.L_x_459:
        /* <DEDUP_REMOVED lines=11> */
[----:B--2-4-:R-:W-:Y:S01]  /*1c90*/  IMAD.WIDE.U32 R6, R151, UR4, R152 ;  /* 0x0000000497067c25 */ /* 0x014fe2000f8e0098 */
        /* <DEDUP_REMOVED lines=30> */
.L_x_462:
[----:B------:R-:W-:Y:S05]  /*1e80*/  BSYNC B0 ;  /* 0x0000000000007941 */ /* 0x000fea0003800000 */
.L_x_461:
        /* <DEDUP_REMOVED lines=37> */
.L_x_464:
[----:B------:R-:W-:Y:S05]  /*20e0*/  BSYNC B0 ;  /* 0x0000000000007941 */ /* 0x000fea0003800000 */
.L_x_463:
[----:B------:R-:W0:Y:S01]  /*20f0*/  LDGDEPBAR ;  /* 0x00000000000079af */ /* 0x000e220000000000 */
[----:B------:R-:W-:Y:S01]  /*2100*/  LOP3.LUT R0, R23, 0x7ffffffc, RZ, 0xc0, !PT ;  /* 0x7ffffffc17007812 */ /* 0x000fe200078ec0ff */
[----:B--2---:R-:W-:Y:S01]  /*2110*/  IMAD.U32 R8, RZ, RZ, UR5 ;  /* 0x00000005ff087e24 */ /* 0x004fe2000f8e00ff */
[----:B------:R-:W-:Y:S01]  /*2120*/  ISETP.GE.AND P1, PT, R2, UR13, PT ;  /* 0x0000000d02007c0c */ /* 0x000fe2000bf26270 */
[----:B------:R-:W-:Y:S01]  /*2130*/  IMAD.MOV.U32 R16, RZ, RZ, R34 ;  /* 0x000000ffff107224 */ /* 0x000fe200078e0022 */
[----:B------:R-:W-:Y:S01]  /*2140*/  SHF.R.S32.HI R11, RZ, 0x4, R28 ;  /* 0x00000004ff0b7819 */ /* 0x000fe2000001141c */
[----:B------:R-:W-:Y:S01]  /*2150*/  IMAD.IADD R2, R18, 0x1, -R0 ;  /* 0x0000000112027824 */ /* 0x000fe200078e0a00 */
[----:B------:R-:W-:Y:S01]  /*2160*/  LOP3.LUT R0, R29, 0xfffffff8, RZ, 0xc0, !PT ;  /* 0xfffffff81d007812 */ /* 0x000fe200078ec0ff */
[----:B------:R-:W-:Y:S01]  /*2170*/  IMAD.MOV.U32 R17, RZ, RZ, R35 ;  /* 0x000000ffff117224 */ /* 0x000fe200078e0023 */
[----:B------:R-:W-:Y:S01]  /*2180*/  LOP3.LUT R3, R22, 0x7fffffe, RZ, 0xc0, !PT ;  /* 0x07fffffe16037812 */ /* 0x000fe200078ec0ff */
[----:B------:R-:W-:Y:S01]  /*2190*/  IMAD.MOV.U32 R16, RZ, RZ, R32 ;  /* 0x000000ffff107224 */ /* 0x000fe200078e0020 */
[----:B------:R-:W-:Y:S01]  /*21a0*/  LEA R9, R24, UR10, 0x4 ;  /* 0x0000000a18097c11 */ /* 0x000fe2000f8e20ff */
[----:B------:R-:W-:Y:S01]  /*21b0*/  IMAD.IADD R0, R30, 0x1, -R0 ;  /* 0x000000011e007824 */ /* 0x000fe200078e0a00 */
[----:B------:R-:W-:Y:S01]  /*21c0*/  LEA.HI R5, R28, R11, RZ, 0x1 ;  /* 0x0000000b1c057211 */ /* 0x000fe200078f08ff */
[----:B------:R-:W-:Y:S01]  /*21d0*/  IMAD.IADD R10, R19, 0x1, -R3 ;  /* 0x00000001130a7824 */ /* 0x000fe200078e0a03 */
[----:B------:R-:W-:Y:S01]  /*21e0*/  SHF.R.S32.HI R7, RZ, 0x1f, R19 ;  /* 0x0000001fff077819 */ /* 0x000fe20000011413 */
[----:B------:R-:W-:Y:S01]  /*21f0*/  IMAD.SHL.U32 R3, R2, 0x2, RZ ;  /* 0x0000000202037824 */ /* 0x000fe200078e00ff */
[----:B------:R-:W-:Y:S01]  /*2200*/  LEA.HI R6, R0, R0, RZ, 0x1 ;  /* 0x0000000000067211 */ /* 0x000fe200078f08ff */
[----:B------:R-:W-:Y:S01]  /*2210*/  IMAD.SHL.U32 R14, R27, 0x8, RZ ;  /* 0x000000081b0e7824 */ /* 0x000fe200078e00ff */
[----:B------:R-:W-:Y:S01]  /*2220*/  IADD3 R9, R9, 0x1, R21 ;  /* 0x0000000109097810 */ /* 0x000fe20007ffe015 */
[----:B------:R-:W-:Y:S01]  /*2230*/  IMAD R12, R26, c[0x0][0x228], R3 ;  /* 0x00008a001a0c7a24 */ /* 0x000fe200078e0203 */
[----:B------:R-:W-:Y:S01]  /*2240*/  LOP3.LUT R5, R5, 0xfffffffe, RZ, 0xc0, !PT ;  /* 0xfffffffe05057812 */ /* 0x000fe200078ec0ff */
[----:B------:R-:W-:Y:S01]  /*2250*/  ULEA UR14, UR24, UR9, 0x6 ;  /* 0x00000009180e7291 */ /* 0x000fe2000f8e303f */
[----:B------:R-:W-:Y:S01]  /*2260*/  LOP3.LUT R2, R6, 0x7fffffe, RZ, 0xc0, !PT ;  /* 0x07fffffe06027812 */ /* 0x000fe200078ec0ff */
[----:B------:R-:W-:-:S04]  /*2270*/  DEPBAR.LE SB0, 0x0 ;  /* 0x000080000000791a */ /* 0x000fc80000000000 */
[----:B------:R-:W-:Y:S01]  /*2280*/  BAR.SYNC.DEFER_BLOCKING 0x0 ;  /* 0x0000000000007b1d */ /* 0x000fe20000010000 */
[----:B------:R-:W-:Y:S01]  /*2290*/  LEA.HI R7, R7, R19, RZ, 0x3 ;  /* 0x0000001307077211 */ /* 0x000fe200078f18ff */
[----:B------:R-:W-:Y:S01]  /*22a0*/  UIMAD UR9, UR16, UR4, URZ ;  /* 0x00000004100972a4 */ /* 0x000fe2000f8e023f */
[----:B------:R-:W-:Y:S01]  /*22b0*/  IADD3 R13, R8, -UR25, R9 ;  /* 0x80000019080d7c10 */ /* 0x000fe2000fffe009 */
[----:B------:R-:W-:Y:S01]  /*22c0*/  IMAD.IADD R9, R11, 0x1, -R5 ;  /* 0x000000010b097824 */ /* 0x000fe200078e0a05 */
[----:B------:R-:W-:Y:S01]  /*22d0*/  UIADD3 UR14, UR14, -0x40, URZ ;  /* 0xffffffc00e0e7890 */ /* 0x000fe2000fffe03f */
[----:B------:R-:W-:Y:S01]  /*22e0*/  IMAD.IADD R11, R0, 0x1, -R2 ;  /* 0x00000001000b7824 */ /* 0x000fe200078e0a02 */
[----:B------:R-:W-:Y:S01]  /*22f0*/  SHF.R.S32.HI R0, RZ, 0x1, R6 ;  /* 0x00000001ff007819 */ /* 0x000fe20000011406 */
[----:B------:R-:W-:Y:S01]  /*2300*/  IMAD.U32 R5, RZ, RZ, UR23 ;  /* 0x00000017ff057e24 */ /* 0x000fe2000f8e00ff */
[----:B------:R-:W-:Y:S01]  /*2310*/  UIMAD UR9, UR7, UR17, UR9 ;  /* 0x00000011070972a4 */ /* 0x000fe2000f8e0209 */
[----:B------:R-:W-:Y:S01]  /*2320*/  IMAD.SHL.U32 R2, R25, 0x40, RZ ;  /* 0x0000004019027824 */ /* 0x000fe200078e00ff */
[----:B------:R-:W-:Y:S01]  /*2330*/  LOP3.LUT P2, RZ, R0, 0x2, RZ, 0xc0, !PT ;  /* 0x0000000200ff7812 */ /* 0x000fe2000784c0ff */
[----:B------:R-:W-:Y:S01]  /*2340*/  IMAD.SHL.U32 R3, R7, 0x20, RZ ;  /* 0x0000002007037824 */ /* 0x000fe200078e00ff */
[----:B------:R-:W-:Y:S01]  /*2350*/  USHF.R.S32.HI UR10, URZ, 0x1f, UR14 ;  /* 0x0000001f3f0a7899 */ /* 0x000fe2000801140e */
[----:B------:R-:W-:Y:S01]  /*2360*/  IMAD R150, R5, 0x8, R24 ;  /* 0x0000000805967824 */ /* 0x000fe200078e0218 */
[----:B------:R-:W-:Y:S01]  /*2370*/  LOP3.LUT R2, R2, 0xc0, RZ, 0xc0, !PT ;  /* 0x000000c002027812 */ /* 0x000fe200078ec0ff */
[----:B------:R-:W-:Y:S01]  /*2380*/  IMAD.SHL.U32 R5, R9, 0x8, RZ ;  /* 0x0000000809057824 */ /* 0x000fe200078e00ff */
[----:B------:R-:W-:Y:S01]  /*2390*/  LOP3.LUT R3, R3, 0xffffff00, RZ, 0xc0, !PT ;  /* 0xffffff0003037812 */ /* 0x000fe200078ec0ff */
[----:B------:R-:W-:Y:S01]  /*23a0*/  IMAD.SHL.U32 R0, R0, 0x40, RZ ;  /* 0x0000004000007824 */ /* 0x000fe200078e00ff */
[----:B------:R2:W-:Y:S01]  /*23b0*/  STL [R1+0x78], R150 ;  /* 0x0000789601007387 */ /* 0x0005e20000100800 */
[----:B------:R-:W-:Y:S01]  /*23c0*/  IMAD.U32 R15, RZ, RZ, UR17 ;  /* 0x00000011ff0f7e24 */ /* 0x000fe2000f8e00ff */
[----:B------:R-:W-:Y:S01]  /*23d0*/  LOP3.LUT R5, R2, 0x8, R5, 0xf8, !PT ;  /* 0x0000000802057812 */ /* 0x000fe200078ef805 */
[--C-:B------:R-:W-:Y:S01]  /*23e0*/  IMAD R6, R24, 0x200, R3.reuse ;  /* 0x0000020018067824 */ /* 0x100fe200078e0203 */
[----:B------:R2:W-:Y:S01]  /*23f0*/  STL.64 [R1+0x128], R16 ;  /* 0x0001281001007387 */ /* 0x0005e20000100a00 */
[----:B------:R-:W-:Y:S01]  /*2400*/  SHF.R.U32.HI R2, RZ, 0x3, R2 ;  /* 0x00000003ff027819 */ /* 0x000fe20000011602 */
[----:B------:R-:W-:Y:S01]  /*2410*/  IMAD R8, R10, 0x20, R3 ;  /* 0x000000200a087824 */ /* 0x000fe200078e0203 */
[----:B------:R-:W-:Y:S01]  /*2420*/  LOP3.LUT R0, R0, 0xc0, RZ, 0xc0, !PT ;  /* 0x000000c000007812 */ /* 0x000fe200078ec0ff */
[----:B------:R2:W-:Y:S01]  /*2430*/  @P1 STS [R194+0x9000], RZ ;  /* 0x009000ffc2001388 */ /* 0x0005e20000000800 */
[----:B------:R-:W-:Y:S01]  /*2440*/  IMAD R7, R10, 0x20, R6 ;  /* 0x000000200a077824 */ /* 0x000fe200078e0206 */
[----:B------:R-:W-:Y:S01]  /*2450*/  LOP3.LUT R2, R5, R2, RZ, 0x3c, !PT ;  /* 0x0000000205027212 */ /* 0x000fe200078e3cff */
[----:B------:R-:W-:Y:S01]  /*2460*/  IMAD R3, R9, 0x8, R11 ;  /* 0x0000000809037824 */ /* 0x000fe200078e020b */
[----:B------:R2:W-:Y:S01]  /*2470*/  @P1 STS [R194+0x9004], RZ ;  /* 0x009004ffc2001388 */ /* 0x0005e20000000800 */
[----:B------:R-:W-:Y:S01]  /*2480*/  LOP3.LUT R6, R0, 0x8, R14, 0xf8, !PT ;  /* 0x0000000800067812 */ /* 0x000fe200078ef80e */
[----:B------:R-:W-:Y:S01]  /*2490*/  IMAD.SHL.U32 R30, R30, 0x2, RZ ;  /* 0x000000021e1e7824 */ /* 0x000fe200078e00ff */
[----:B------:R-:W-:Y:S01]  /*24a0*/  SHF.R.U32.HI R0, RZ, 0x3, R0 ;  /* 0x00000003ff007819 */ /* 0x000fe20000011600 */
[----:B------:R2:W-:Y:S01]  /*24b0*/  @P1 STS.64 [R194+0x9008], RZ ;  /* 0x009008ffc2001388 */ /* 0x0005e20000000a00 */
[----:B------:R-:W-:Y:S01]  /*24c0*/  IMAD.IADD R5, R2, 0x1, R8 ;  /* 0x0000000102057824 */ /* 0x000fe200078e0208 */
[----:B------:R-:W-:Y:S01]  /*24d0*/  IADD3 R147, P0, R12, UR14, RZ ;  /* 0x0000000e0c937c10 */ /* 0x000fe2000ff1e0ff */
[----:B------:R-:W-:Y:S01]  /*24e0*/  IMAD.IADD R2, R2, 0x1, R7 ;  /* 0x0000000102027824 */ /* 0x000fe200078e0207 */
[----:B------:R2:W-:Y:S01]  /*24f0*/  @P1 STS.128 [R194+0xa000], RZ ;  /* 0x00a000ffc2001388 */ /* 0x0005e20000000c00 */
[----:B------:R-:W-:Y:S01]  /*2500*/  LOP3.LUT R0, R6, R0, RZ, 0x3c, !PT ;  /* 0x0000000006007212 */ /* 0x000fe200078e3cff */
[----:B------:R-:W-:Y:S01]  /*2510*/  IMAD.WIDE.U32 R6, R15, UR4, R16 ;  /* 0x000000040f067c25 */ /* 0x000fe2000f8e0010 */
[----:B------:R-:W-:Y:S01]  /*2520*/  UIADD3 UR7, UR41, 0x646e171e, URZ ;  /* 0x646e171e29077890 */ /* 0x000fe2000fffe03f */
[----:B------:R2:W-:Y:S01]  /*2530*/  @P1 STS.128 [R194+0xb000], RZ ;  /* 0x00b000ffc2001388 */ /* 0x0005e20000000c00 */
[----:B------:R-:W-:Y:S01]  /*2540*/  LEA.HI.X.SX32 R148, R12, UR10, 0x1, P0 ;  /* 0x0000000a0c947c11 */ /* 0x000fe200080f0eff */
[----:B------:R-:W-:Y:S01]  /*2550*/  BSSY B0, `(.L_x_465) ;  /* 0x0000022000007945 */ /* 0x000fe20003800000 */
[----:B------:R-:W-:Y:S01]  /*2560*/  IADD3 R8, R7, UR9, RZ ;  /* 0x0000000907087c10 */ /* 0x000fe2000fffe0ff */
[----:B------:R-:W-:Y:S01]  /*2570*/  IMAD.U32 R0, R3, 0x20, R0 ;  /* 0x0000002003007824 */ /* 0x000fe200078e0000 */
[----:B------:R-:W-:-:S02]  /*2580*/  LOP3.LUT R146, R30, 0x6, RZ, 0xc0, !PT ;  /* 0x000000061e927812 */ /* 0x000fc400078ec0ff */
[----:B------:R-:W-:Y:S02]  /*2590*/  IADD3 R144, R13, c[0x0][0x2e8], RZ ;  /* 0x0000ba000d907a10 */ /* 0x000fe40007ffe0ff */
[----:B------:R-:W-:Y:S01]  /*25a0*/  SEL R3, R31, 0xfffffff0, !P2 ;  /* 0xfffffff01f037807 */ /* 0x000fe20005000000 */
        /* <DEDUP_REMOVED lines=28> */
.L_x_466:
[----:B------:R-:W-:Y:S05]  /*2770*/  BSYNC B0 ;  /* 0x0000000000007941 */ /* 0x000fea0003800000 */
.L_x_465:
        /* <DEDUP_REMOVED lines=36> */
.L_x_468:
[----:B------:R-:W-:Y:S05]  /*29c0*/  BSYNC B0 ;  /* 0x0000000000007941 */ /* 0x000fea0003800000 */
.L_x_467:
[----:B------:R-:W-:Y:S01]  /*29d0*/  IMAD.SHL.U32 R192, R2, 0x2, RZ ;  /* 0x0000000202c07824 */ /* 0x000fe200078e00ff */
[----:B------:R-:W0:Y:S01]  /*29e0*/  LDGDEPBAR ;  /* 0x00000000000079af */ /* 0x000e220000000000 */
[----:B------:R-:W-:Y:S01]  /*29f0*/  IMAD.SHL.U32 R189, R0, 0x2, RZ ;  /* 0x0000000200bd7824 */ /* 0x000fe200078e00ff */
[----:B------:R-:W-:Y:S01]  /*2a00*/  UISETP.GE.AND UP0, UPT, UR24, 0x2, UPT ;  /* 0x000000021800788c */ /* 0x000fe2000bf06270 */
[----:B------:R-:W-:Y:S01]  /*2a10*/  IMAD R193, R4, 0x2, R192 ;  /* 0x0000000204c17824 */ /* 0x000fe200078e02c0 */
[----:B----4-:R-:W-:Y:S01]  /*2a20*/  LDSM.16.M88.4 R12, [R192] ;  /* 0x00000000c00c783b */ /* 0x010fe20000000200 */
[----:B------:R-:W-:Y:S01]  /*2a30*/  IMAD R191, R3, 0x2, R189 ;  /* 0x0000000203bf7824 */ /* 0x000fe200078e02bd */
[----:B------:R-:W-:Y:S02]  /*2a40*/  IADD3 R3, R144, 0x8, RZ ;  /* 0x0000000890037810 */ /* 0x000fe40007ffe0ff */
[----:B------:R-:W4:Y:S01]  /*2a50*/  LDSM.16.M88.4 R20, [R189+0x6000] ;  /* 0x00600000bd14783b */ /* 0x000f220000000200 */
[----:B------:R-:W-:-:S02]  /*2a60*/  PLOP3.LUT P0, PT, PT, PT, UP0, 0x80, 0x0 ;  /* 0x000000000000781c */ /* 0x000fc40003f0f008 */
[C---:B------:R-:W-:Y:S01]  /*2a70*/  IADD3 R2, R144.reuse, 0x40, RZ ;  /* 0x0000004090027810 */ /* 0x040fe20007ffe0ff */
[----:B------:R-:W5:Y:S01]  /*2a80*/  LDSM.16.M88.4 R8, [R192+0x1000] ;  /* 0x00100000c008783b */ /* 0x000f620000000200 */
[----:B------:R-:W-:-:S03]  /*2a90*/  IADD3 R0, R144, 0x48, RZ ;  /* 0x0000004890007810 */ /* 0x000fc60007ffe0ff */
[----:B---3--:R-:W3:Y:S04]  /*2aa0*/  LDSM.16.M88.4 R32, [R189+0x6400] ;  /* 0x00640000bd20783b */ /* 0x008ee80000000200 */
[----:B------:R-:W1:Y:S04]  /*2ab0*/  LDSM.16.M88.4 R28, [R189+0x6800] ;  /* 0x00680000bd1c783b */ /* 0x000e680000000200 */
[----:B------:R-:W2:Y:S04]  /*2ac0*/  LDSM.16.M88.4 R24, [R189+0x6c00] ;  /* 0x006c0000bd18783b */ /* 0x000ea80000000200 */
[----:B------:R-:W-:Y:S04]  /*2ad0*/  LDSM.16.M88.4 R40, [R191+0x6000] ;  /* 0x00600000bf28783b */ /* 0x000fe80000000200 */
[----:B--2---:R-:W2:Y:S04]  /*2ae0*/  LDSM.16.M88.4 R16, [R193+0x1000] ;  /* 0x00100000c110783b */ /* 0x004ea80000000200 */
[----:B------:R-:W1:Y:S04]  /*2af0*/  LDSM.16.M88.4 R36, [R191+0x6400] ;  /* 0x00640000bf24783b */ /* 0x000e680000000200 */
[----:B------:R-:W1:Y:S04]  /*2b00*/  LDSM.16.M88.4 R48, [R191+0x6800] ;  /* 0x00680000bf30783b */ /* 0x000e680000000200 */
[----:B------:R-:W1:Y:S01]  /*2b10*/  LDSM.16.M88.4 R44, [R191+0x6c00] ;  /* 0x006c0000bf2c783b */ /* 0x000e620000000200 */
[-C--:B----4-:R-:W-:Y:S08]  /*2b20*/  HMMA.16816.F32.BF16 R96, R12, R20.reuse, RZ ;  /* 0x000000140c60723c */ /* 0x090ff000000418ff */
[C---:B-----5:R-:W-:Y:S08]  /*2b30*/  HMMA.16816.F32.BF16 R60, R8.reuse, R20, RZ ;  /* 0x00000014083c723c */ /* 0x060ff000000418ff */
[-C--:B------:R-:W-:Y:S08]  /*2b40*/  HMMA.16816.F32.BF16 R92, R8, R22.reuse, RZ ;  /* 0x00000016085c723c */ /* 0x080ff000000418ff */
[----:B------:R-:W-:Y:S01]  /*2b50*/  HMMA.16816.F32.BF16 R88, R12, R22, RZ ;  /* 0x000000160c58723c */ /* 0x000fe200000418ff */
[----:B------:R-:W4:Y:S07]  /*2b60*/  LDSM.16.M88.4 R20, [R193] ;  /* 0x00000000c114783b */ /* 0x000f2e0000000200 */
[C---:B---3--:R-:W-:Y:S08]  /*2b70*/  HMMA.16816.F32.BF16 R56, R8.reuse, R32, RZ ;  /* 0x000000200838723c */ /* 0x048ff000000418ff */
[C---:B-1----:R-:W-:Y:S08]  /*2b80*/  HMMA.16816.F32.BF16 R52, R8.reuse, R28, RZ ;  /* 0x0000001c0834723c */ /* 0x042ff000000418ff */
        /* <DEDUP_REMOVED lines=8> */
[C---:B------:R-:W-:Y:S08]  /*2c10*/  HMMA.16816.F32.BF16 R8, R12.reuse, R24, RZ ;  /* 0x000000180c08723c */ /* 0x040ff000000418ff */
[----:B------:R-:W-:Y:S01]  /*2c20*/  HMMA.16816.F32.BF16 R24, R12, R26, RZ ;  /* 0x0000001a0c18723c */ /* 0x000fe200000418ff */
[----:B------:R-:W-:Y:S07]  /*2c30*/  LDSM.16.M88.4 R12, [R192+0x3000] ;  /* 0x00300000c00c783b */ /* 0x000fee0000000200 */
[C---:B--2---:R-:W-:Y:S08]  /*2c40*/  HMMA.16816.F32.BF16 R60, R16.reuse, R40, R60 ;  /* 0x00000028103c723c */ /* 0x044ff0000004183c */
[C---:B------:R-:W-:Y:S01]  /*2c50*/  HMMA.16816.F32.BF16 R108, R16.reuse, R36, R56 ;  /* 0x00000024106c723c */ /* 0x040fe20000041838 */
[----:B------:R-:W1:Y:S07]  /*2c60*/  LDSM.16.M88.4 R56, [R189+0x7000] ;  /* 0x00700000bd38783b */ /* 0x000e6e0000000200 */
[C---:B------:R-:W-:Y:S01]  /*2c70*/  HMMA.16816.F32.BF16 R136, R16.reuse, R48, R52 ;  /* 0x000000301088723c */ /* 0x040fe20000041834 */
[----:B------:R-:W-:Y:S07]  /*2c80*/  LDSM.16.M88.4 R52, [R189+0x7400] ;  /* 0x00740000bd34783b */ /* 0x000fee0000000200 */
[C---:B------:R-:W-:Y:S08]  /*2c90*/  HMMA.16816.F32.BF16 R132, R16.reuse, R44, R72 ;  /* 0x0000002c1084723c */ /* 0x040ff00000041848 */
[C---:B------:R-:W-:Y:S08]  /*2ca0*/  HMMA.16816.F32.BF16 R104, R16.reuse, R42, R92 ;  /* 0x0000002a1068723c */ /* 0x040ff0000004185c */
[C---:B------:R-:W-:Y:S08]  /*2cb0*/  HMMA.16816.F32.BF16 R100, R16.reuse, R38, R84 ;  /* 0x000000261064723c */ /* 0x040ff00000041854 */
[C---:B------:R-:W-:Y:S08]  /*2cc0*/  HMMA.16816.F32.BF16 R112, R16.reuse, R50, R80 ;  /* 0x000000321070723c */ /* 0x040ff00000041850 */
[----:B------:R-:W-:Y:S01]  /*2cd0*/  HMMA.16816.F32.BF16 R116, R16, R46, R68 ;  /* 0x0000002e1074723c */ /* 0x000fe20000041844 */
[----:B------:R-:W2:Y:S07]  /*2ce0*/  LDSM.16.M88.4 R16, [R192+0x2000] ;  /* 0x00200000c010783b */ /* 0x000eae0000000200 */
[C---:B----4-:R-:W-:Y:S08]  /*2cf0*/  HMMA.16816.F32.BF16 R120, R20.reuse, R36, R64 ;  /* 0x000000241478723c */ /* 0x050ff00000041840 */
[C---:B------:R-:W-:Y:S08]  /*2d00*/  HMMA.16816.F32.BF16 R96, R20.reuse, R40, R96 ;  /* 0x000000281460723c */ /* 0x040ff00000041860 */
[C---:B------:R-:W-:Y:S01]  /*2d10*/  HMMA.16816.F32.BF16 R64, R20.reuse, R42, R88 ;  /* 0x0000002a1440723c */ /* 0x040fe20000041858 */
[----:B------:R-:W3:Y:S07]  /*2d20*/  LDSM.16.M88.4 R40, [R189+0x7800] ;  /* 0x00780000bd28783b */ /* 0x000eee0000000200 */
[C---:B------:R-:W-:Y:S01]  /*2d30*/  HMMA.16816.F32.BF16 R68, R20.reuse, R38, R76 ;  /* 0x000000261444723c */ /* 0x040fe2000004184c */
[----:B------:R-:W4:Y:S07]  /*2d40*/  LDSM.16.M88.4 R36, [R189+0x7c00] ;  /* 0x007c0000bd24783b */ /* 0x000f2e0000000200 */
[C---:B------:R-:W-:Y:S01]  /*2d50*/  HMMA.16816.F32.BF16 R124, R20.reuse, R48, R32 ;  /* 0x00000030147c723c */ /* 0x040fe20000041820 */
[----:B------:R-:W-:Y:S07]  /*2d60*/  LDSM.16.M88.4 R32, [R191+0x7000] ;  /* 0x00700000bf20783b */ /* 0x000fee0000000200 */
[C---:B------:R-:W-:Y:S01]  /*2d70*/  HMMA.16816.F32.BF16 R128, R20.reuse, R44, R8 ;  /* 0x0000002c1480723c */ /* 0x040fe20000041808 */
[----:B------:R-:W-:Y:S07]  /*2d80*/  LDSM.16.M88.4 R8, [R193+0x3000] ;  /* 0x00300000c108783b */ /* 0x000fee0000000200 */
[C---:B------:R-:W-:Y:S01]  /*2d90*/  HMMA.16816.F32.BF16 R72, R20.reuse, R50, R28 ;  /* 0x000000321448723c */ /* 0x040fe2000004181c */
[----:B------:R-:W-:Y:S04]  /*2da0*/  LDSM.16.M88.4 R28, [R191+0x7400] ;  /* 0x00740000bf1c783b */ /* 0x000fe80000000200 */
[----:B------:R-:W-:Y:S03]  /*2db0*/  LDSM.16.M88.4 R48, [R191+0x7800] ;  /* 0x00780000bf30783b */ /* 0x000fe60000000200 */
[----:B------:R-:W-:Y:S01]  /*2dc0*/  HMMA.16816.F32.BF16 R20, R20, R46, R24 ;  /* 0x0000002e1414723c */ /* 0x000fe20000041818 */
[----:B------:R-:W5:Y:S07]  /*2dd0*/  LDSM.16.M88.4 R24, [R193+0x2000] ;  /* 0x00200000c118783b */ /* 0x000f6e0000000200 */
[----:B-1----:R-:W-:Y:S01]  /*2de0*/  HMMA.16816.F32.BF16 R92, R12, R56, R60 ;  /* 0x000000380c5c723c */ /* 0x002fe2000004183c */
[----:B------:R-:W1:Y:S07]  /*2df0*/  LDSM.16.M88.4 R60, [R191+0x7c00] ;  /* 0x007c0000bf3c783b */ /* 0x000e6e0000000200 */
[----:B--2---:R-:W-:Y:S08]  /*2e00*/  HMMA.16816.F32.BF16 R44, R16, R52, R120 ;  /* 0x00000034102c723c */ /* 0x004ff00000041878 */
[C---:B------:R-:W-:Y:S08]  /*2e10*/  HMMA.16816.F32.BF16 R88, R12.reuse, R58, R104 ;  /* 0x0000003a0c58723c */ /* 0x040ff00000041868 */
[C---:B------:R-:W-:Y:S08]  /*2e20*/  HMMA.16816.F32.BF16 R84, R12.reuse, R52, R108 ;  /* 0x000000340c54723c */ /* 0x040ff0000004186c */
[C---:B------:R-:W-:Y:S08]  /*2e30*/  HMMA.16816.F32.BF16 R80, R12.reuse, R54, R100 ;  /* 0x000000360c50723c */ /* 0x040ff00000041864 */
[C---:B---3--:R-:W-:Y:S08]  /*2e40*/  HMMA.16816.F32.BF16 R104, R12.reuse, R40, R136 ;  /* 0x000000280c68723c */ /* 0x048ff00000041888 */
[C---:B----4-:R-:W-:Y:S08]  /*2e50*/  HMMA.16816.F32.BF16 R108, R12.reuse, R36, R132 ;  /* 0x000000240c6c723c */ /* 0x050ff00000041884 */
[C---:B------:R-:W-:Y:S08]  /*2e60*/  HMMA.16816.F32.BF16 R112, R12.reuse, R42, R112 ;  /* 0x0000002a0c70723c */ /* 0x040ff00000041870 */
[----:B------:R-:W-:Y:S08]  /*2e70*/  HMMA.16816.F32.BF16 R100, R12, R38, R116 ;  /* 0x000000260c64723c */ /* 0x000ff00000041874 */
[C---:B------:R-:W-:Y:S08]  /*2e80*/  HMMA.16816.F32.BF16 R76, R16.reuse, R58, R64 ;  /* 0x0000003a104c723c */ /* 0x040ff00000041840 */
        /* <DEDUP_REMOVED lines=8> */
[----:B------:R-:W2:Y:S04]  /*2f10*/  LDSM.16.M88.4 R20, [R192+0x5000] ;  /* 0x00500000c014783b */ /* 0x000ea80000000200 */
[----:B------:R-:W-:Y:S03]  /*2f20*/  LDSM.16.M88.4 R36, [R189+0x8c00] ;  /* 0x008c0000bd24783b */ /* 0x000fe60000000200 */
[----:B-----5:R-:W-:Y:S01]  /*2f30*/  HMMA.16816.F32.BF16 R116, R24, R28, R44 ;  /* 0x0000001c1874723c */ /* 0x020fe2000004182c */
[----:B------:R-:W3:Y:S04]  /*2f40*/  LDSM.16.M88.4 R44, [R189+0x8400] ;  /* 0x00840000bd2c783b */ /* 0x000ee80000000200 */
[----:B------:R-:W4:Y:S03]  /*2f50*/  LDSM.16.M88.4 R16, [R192+0x4000] ;  /* 0x00400000c010783b */ /* 0x000f260000000200 */
[C---:B------:R-:W-:Y:S08]  /*2f60*/  HMMA.16816.F32.BF16 R140, R8.reuse, R34, R88 ;  /* 0x00000022088c723c */ /* 0x040ff00000041858 */
[C---:B------:R-:W-:Y:S08]  /*2f70*/  HMMA.16816.F32.BF16 R88, R8.reuse, R28, R84 ;  /* 0x0000001c0858723c */ /* 0x040ff00000041854 */
[C---:B------:R-:W-:Y:S08]  /*2f80*/  HMMA.16816.F32.BF16 R92, R8.reuse, R32, R92 ;  /* 0x00000020085c723c */ /* 0x040ff0000004185c */
[C---:B------:R-:W-:Y:S08]  /*2f90*/  HMMA.16816.F32.BF16 R84, R8.reuse, R30, R80 ;  /* 0x0000001e0854723c */ /* 0x040ff00000041850 */
[C---:B------:R-:W-:Y:S08]  /*2fa0*/  HMMA.16816.F32.BF16 R80, R8.reuse, R48, R104 ;  /* 0x000000300850723c */ /* 0x040ff00000041868 */
[C---:B------:R-:W-:Y:S08]  /*2fb0*/  HMMA.16816.F32.BF16 R136, R8.reuse, R50, R112 ;  /* 0x000000320888723c */ /* 0x040ff00000041870 */
[C---:B-1----:R-:W-:Y:S08]  /*2fc0*/  HMMA.16816.F32.BF16 R132, R8.reuse, R60, R108 ;  /* 0x0000003c0884723c */ /* 0x042ff0000004186c */
[----:B------:R-:W-:Y:S01]  /*2fd0*/  HMMA.16816.F32.BF16 R128, R8, R62, R100 ;  /* 0x0000003e0880723c */ /* 0x000fe20000041864 */
[----:B------:R-:W-:Y:S07]  /*2fe0*/  LDSM.16.M88.4 R8, [R193+0x5000] ;  /* 0x00500000c108783b */ /* 0x000fee0000000200 */
[C---:B------:R-:W-:Y:S01]  /*2ff0*/  HMMA.16816.F32.BF16 R108, R24.reuse, R48, R12 ;  /* 0x00000030186c723c */ /* 0x040fe2000004180c */
[----:B------:R-:W-:Y:S07]  /*3000*/  LDSM.16.M88.4 R12, [R193+0x4000] ;  /* 0x00400000c10c783b */ /* 0x000fee0000000200 */
[C---:B------:R-:W-:Y:S08]  /*3010*/  HMMA.16816.F32.BF16 R124, R24.reuse, R32, R96 ;  /* 0x00000020187c723c */ /* 0x040ff00000041860 */
[C---:B------:R-:W-:Y:S01]  /*3020*/  HMMA.16816.F32.BF16 R104, R24.reuse, R50, R64 ;  /* 0x000000321868723c */ /* 0x040fe20000041840 */
[----:B------:R-:W-:Y:S07]  /*3030*/  LDSM.16.M88.4 R48, [R191+0x8000] ;  /* 0x00800000bf30783b */ /* 0x000fee0000000200 */
[C---:B------:R-:W-:Y:S01]  /*3040*/  HMMA.16816.F32.BF16 R120, R24.reuse, R34, R76 ;  /* 0x000000221878723c */ /* 0x040fe2000004184c */
[----:B------:R-:W-:Y:S07]  /*3050*/  LDSM.16.M88.4 R32, [R191+0x8400] ;  /* 0x00840000bf20783b */ /* 0x000fee0000000200 */
[C---:B------:R-:W-:Y:S01]  /*3060*/  HMMA.16816.F32.BF16 R112, R24.reuse, R30, R52 ;  /* 0x0000001e1870723c */ /* 0x040fe20000041834 */
[----:B------:R-:W1:Y:S07]  /*3070*/  LDSM.16.M88.4 R28, [R191+0x8800] ;  /* 0x00880000bf1c783b */ /* 0x000e6e0000000200 */
[C---:B------:R-:W-:Y:S08]  /*3080*/  HMMA.16816.F32.BF16 R100, R24.reuse, R60, R68 ;  /* 0x0000003c1864723c */ /* 0x040ff00000041844 */
[----:B------:R-:W-:Y:S01]  /*3090*/  HMMA.16816.F32.BF16 R68, R24, R62, R72 ;  /* 0x0000003e1844723c */ /* 0x000fe20000041848 */
[----:B------:R-:W5:Y:S01]  /*30a0*/  LDSM.16.M88.4 R24, [R191+0x8c00] ;  /* 0x008c0000bf18783b */ /* 0x000f620000000200 */
[----:B------:R-:W-:-:S06]  /*30b0*/  DEPBAR.LE SB0, 0x0 ;  /* 0x000080000000791a */ /* 0x000fcc0000000000 */
[C---:B--2---:R-:W-:Y:S08]  /*30c0*/  HMMA.16816.F32.BF16 R96, R20.reuse, R56, R92 ;  /* 0x000000381460723c */ /* 0x044ff0000004185c */
[C---:B------:R-:W-:Y:S08]  /*30d0*/  HMMA.16816.F32.BF16 R92, R20.reuse, R58, R140 ;  /* 0x0000003a145c723c */ /* 0x040ff0000004188c */
[C---:B---3--:R-:W-:Y:S08]  /*30e0*/  HMMA.16816.F32.BF16 R88, R20.reuse, R44, R88 ;  /* 0x0000002c1458723c */ /* 0x048ff00000041858 */
[C---:B------:R-:W-:Y:S08]  /*30f0*/  HMMA.16816.F32.BF16 R84, R20.reuse, R46, R84 ;  /* 0x0000002e1454723c */ /* 0x040ff00000041854 */
[C---:B------:R-:W-:Y:S08]  /*3100*/  HMMA.16816.F32.BF16 R80, R20.reuse, R40, R80 ;  /* 0x000000281450723c */ /* 0x040ff00000041850 */
[C---:B------:R-:W-:Y:S08]  /*3110*/  HMMA.16816.F32.BF16 R76, R20.reuse, R42, R136 ;  /* 0x0000002a144c723c */ /* 0x040ff00000041888 */
[C---:B------:R-:W-:Y:S08]  /*3120*/  HMMA.16816.F32.BF16 R72, R20.reuse, R36, R132 ;  /* 0x000000241448723c */ /* 0x040ff00000041884 */
[----:B------:R-:W-:Y:S08]  /*3130*/  HMMA.16816.F32.BF16 R64, R20, R38, R128 ;  /* 0x000000261440723c */ /* 0x000ff00000041880 */
[C---:B----4-:R-:W-:Y:S08]  /*3140*/  HMMA.16816.F32.BF16 R20, R16.reuse, R40, R108 ;  /* 0x000000281014723c */ /* 0x050ff0000004186c */
[C---:B------:R-:W-:Y:S08]  /*3150*/  HMMA.16816.F32.BF16 R60, R16.reuse, R56, R124 ;  /* 0x00000038103c723c */ /* 0x040ff0000004187c */
[C---:B------:R-:W-:Y:S08]  /*3160*/  HMMA.16816.F32.BF16 R52, R16.reuse, R44, R116 ;  /* 0x0000002c1034723c */ /* 0x040ff00000041874 */
[C---:B------:R-:W-:Y:S08]  /*3170*/  HMMA.16816.F32.BF16 R40, R16.reuse, R42, R104 ;  /* 0x0000002a1028723c */ /* 0x040ff00000041868 */
[C---:B------:R-:W-:Y:S08]  /*3180*/  HMMA.16816.F32.BF16 R56, R16.reuse, R58, R120 ;  /* 0x0000003a1038723c */ /* 0x040ff00000041878 */
[C---:B------:R-:W-:Y:S08]  /*3190*/  HMMA.16816.F32.BF16 R44, R16.reuse, R46, R112 ;  /* 0x0000002e102c723c */ /* 0x040ff00000041870 */
[C---:B------:R-:W-:Y:S08]  /*31a0*/  HMMA.16816.F32.BF16 R100, R16.reuse, R36, R100 ;  /* 0x000000241064723c */ /* 0x040ff00000041864 */
[----:B------:R-:W-:Y:S08]  /*31b0*/  HMMA.16816.F32.BF16 R16, R16, R38, R68 ;  /* 0x000000261010723c */ /* 0x000ff00000041844 */
[C---:B-1----:R-:W-:Y:S08]  /*31c0*/  HMMA.16816.F32.BF16 R80, R8.reuse, R28, R80 ;  /* 0x0000001c0850723c */ /* 0x042ff00000041850 */
[----:B------:R-:W-:Y:S08]  /*31d0*/  HMMA.16816.F32.BF16 R76, R8, R30, R76 ;  /* 0x0000001e084c723c */ /* 0x000ff0000004184c */
[C---:B------:R-:W-:Y:S08]  /*31e0*/  HMMA.16816.F32.BF16 R20, R12.reuse, R28, R20 ;  /* 0x0000001c0c14723c */ /* 0x040ff00000041814 */
[----:B------:R-:W-:Y:S08]  /*31f0*/  HMMA.16816.F32.BF16 R40, R12, R30, R40 ;  /* 0x0000001e0c28723c */ /* 0x000ff00000041828 */
[C---:B-----5:R-:W-:Y:S08]  /*3200*/  HMMA.16816.F32.BF16 R72, R8.reuse, R24, R72 ;  /* 0x000000180848723c */ /* 0x060ff00000041848 */
[----:B------:R-:W-:Y:S08]  /*3210*/  HMMA.16816.F32.BF16 R104, R8, R26, R64 ;  /* 0x0000001a0868723c */ /* 0x000ff00000041840 */
[----:B------:R-:W-:Y:S08]  /*3220*/  HMMA.16816.F32.BF16 R28, R12, R24, R100 ;  /* 0x000000180c1c723c */ /* 0x000ff00000041864 */
[C---:B------:R-:W-:Y:S08]  /*3230*/  HMMA.16816.F32.BF16 R96, R8.reuse, R48, R96 ;  /* 0x000000300860723c */ /* 0x040ff00000041860 */
[C---:B------:R-:W-:Y:S08]  /*3240*/  HMMA.16816.F32.BF16 R92, R8.reuse, R50, R92 ;  /* 0x00000032085c723c */ /* 0x040ff0000004185c */
[C---:B------:R-:W-:Y:S08]  /*3250*/  HMMA.16816.F32.BF16 R88, R8.reuse, R32, R88 ;  /* 0x000000200858723c */ /* 0x040ff00000041858 */
[----:B------:R-:W-:Y:S08]  /*3260*/  HMMA.16816.F32.BF16 R84, R8, R34, R84 ;  /* 0x000000220854723c */ /* 0x000ff00000041854 */
[C---:B------:R-:W-:Y:S07]  /*3270*/  HMMA.16816.F32.BF16 R64, R12.reuse, R48, R60 ;  /* 0x000000300c40723c */ /* 0x040fee000004183c */
[----:B------:R-:W-:Y:S01]  /*3280*/  IMNMX R60, R144, UR5, PT ;  /* 0x00000005903c7c17 */ /* 0x000fe2000b800200 */
[----:B------:R-:W-:Y:S01]  /*3290*/  HMMA.16816.F32.BF16 R56, R12, R50, R56 ;  /* 0x000000320c38723c */ /* 0x000fe20000041838 */
[----:B------:R-:W-:-:S02]  /*32a0*/  IMNMX R61, R3, UR5, PT ;  /* 0x00000005033d7c17 */ /* 0x000fc4000b800200 */
[----:B------:R-:W-:Y:S02]  /*32b0*/  IMNMX R62, R2, UR5, PT ;  /* 0x00000005023e7c17 */ /* 0x000fe4000b800200 */
[----:B------:R-:W-:-:S03]  /*32c0*/  IMNMX R63, R0, UR5, PT ;  /* 0x00000005003f7c17 */ /* 0x000fc6000b800200 */
[C---:B------:R-:W-:Y:S08]  /*32d0*/  HMMA.16816.F32.BF16 R52, R12.reuse, R32, R52 ;  /* 0x000000200c34723c */ /* 0x040ff00000041834 */
[C---:B------:R-:W-:Y:S08]  /*32e0*/  HMMA.16816.F32.BF16 R44, R12.reuse, R34, R44 ;  /* 0x000000220c2c723c */ /* 0x040ff0000004182c */
[----:B------:R-:W-:Y:S01]  /*32f0*/  HMMA.16816.F32.BF16 R24, R12, R26, R16 ;  /* 0x0000001a0c18723c */ /* 0x000fe20000041810 */
[----:B------:R-:W-:Y:S06]  /*3300*/  BAR.SYNC.DEFER_BLOCKING 0x0 ;  /* 0x0000000000007b1d */ /* 0x000fec0000010000 */
        /* <DEDUP_REMOVED lines=58> */
.L_x_471:
[----:B------:R-:W-:Y:S05]  /*36b0*/  BSYNC B0 ;  /* 0x0000000000007941 */ /* 0x000fea0003800000 */
.L_x_470:
[----:B------:R-:W0:Y:S02]  /*36c0*/  LDGDEPBAR ;  /* 0x00000000000079af */ /* 0x000e240000000000 */
.L_x_469:
[----:B------:R-:W-:Y:S01]  /*36d0*/  IMAD.U32 R0, RZ, RZ, UR4 ;  /* 0x00000004ff007e24 */ /* 0x000fe2000f8e00ff */
[----:B-1----:R-:W-:Y:S01]  /*36e0*/  LOP3.LUT R8, R145, UR40, RZ, 0x3c, !PT ;  /* 0x0000002891087c12 */ /* 0x002fe2000f8e3cff */
[C---:B------:R-:W-:Y:S01]  /*36f0*/  IMAD.WIDE.U32 R18, R150.reuse, -0x326172a9, RZ ;  /* 0xcd9e8d5796127825 */ /* 0x040fe200078e00ff */
[----:B------:R-:W-:Y:S01]  /*3700*/  IADD3 R7, R150, 0x4, RZ ;  /* 0x0000000496077810 */ /* 0x000fe20007ffe0ff */
[----:B------:R-:W-:Y:S01]  /*3710*/  USHF.L.U32 UR5, UR4, 0x1, URZ ;  /* 0x0000000104057899 */ /* 0x000fe2000800063f */
[----:B------:R1:W-:Y:S01]  /*3720*/  STL.64 [R1+0x188], R62 ;  /* 0x0001883e01007387 */ /* 0x0003e20000100a00 */
[----:B------:R-:W-:Y:S01]  /*3730*/  IMAD R0, R0, 0x40, R146 ;  /* 0x0000004000007824 */ /* 0x000fe200078e0292 */
[----:B------:R-:W-:Y:S01]  /*3740*/  UIADD3 UR6, UR41, -0x4498517b, URZ ;  /* 0xbb67ae8529067890 */ /* 0x000fe2000fffe03f */
[C---:B------:R-:W-:Y:S01]  /*3750*/  IMAD.WIDE.U32 R12, R7.reuse, -0x326172a9, RZ ;  /* 0xcd9e8d57070c7825 */ /* 0x040fe200078e00ff */
[----:B------:R-:W-:Y:S01]  /*3760*/  ULOP3.LUT UR9, UR5, UR41, URZ, 0x3c, !UPT ;  /* 0x0000002905097292 */ /* 0x000fe2000f8e3c3f */
[----:B------:R-:W-:Y:S01]  /*3770*/  STL.64 [R1+0x180], R60 ;  /* 0x0001803c01007387 */ /* 0x000fe20000100a00 */
[C---:B------:R-:W-:Y:S01]  /*3780*/  IADD3 R2, R0.reuse, 0x8, RZ ;  /* 0x0000000800027810 */ /* 0x040fe20007ffe0ff */
[----:B------:R-:W-:Y:S01]  /*3790*/  IMAD.WIDE.U32 R10, R7, -0x326172a9, RZ ;  /* 0xcd9e8d57070a7825 */ /* 0x000fe200078e00ff */
[----:B------:R-:W-:Y:S01]  /*37a0*/  IADD3 R3, R0, 0x9, RZ ;  /* 0x0000000900037810 */ /* 0x000fe20007ffe0ff */
[----:B------:R-:W-:Y:S01]  /*37b0*/  UIADD3 UR5, UR5, 0x1, URZ ;  /* 0x0000000105057890 */ /* 0x000fe2000fffe03f */
[C---:B------:R-:W-:Y:S01]  /*37c0*/  ISETP.GE.AND P5, PT, R2.reuse, R60, PT ;  /* 0x0000003c0200720c */ /* 0x040fe20003fa6270 */
[----:B------:R2:W-:Y:S01]  /*37d0*/  STL [R1+0x100], R8 ;  /* 0x0001000801007387 */ /* 0x0005e20000100800 */
[C---:B------:R-:W-:Y:S01]  /*37e0*/  ISETP.GE.AND P3, PT, R2.reuse, R61, PT ;  /* 0x0000003d0200720c */ /* 0x040fe20003f66270 */
[----:B------:R-:W-:Y:S01]  /*37f0*/  ULOP3.LUT UR5, UR5, UR41, URZ, 0x3c, !UPT ;  /* 0x0000002905057292 */ /* 0x000fe2000f8e3c3f */
[C---:B------:R-:W-:Y:S01]  /*3800*/  ISETP.GE.AND P2, PT, R2.reuse, R62, PT ;  /* 0x0000003e0200720c */ /* 0x040fe20003f46270 */
[----:B------:R-:W-:Y:S01]  /*3810*/  UIADD3 UR14, UR41, 0x32370b8f, URZ ;  /* 0x32370b8f290e7890 */ /* 0x000fe2000fffe03f */
[----:B------:R-:W-:Y:S01]  /*3820*/  ISETP.GE.AND P1, PT, R2, R63, PT ;  /* 0x0000003f0200720c */ /* 0x000fe20003f26270 */
[----:B------:R-:W-:Y:S01]  /*3830*/  UIADD3 UR26, UR41, 0x76cf5d0a, URZ ;  /* 0x76cf5d0a291a7890 */ /* 0x000fe2000fffe03f */
[C---:B------:R-:W-:Y:S01]  /*3840*/  ISETP.GE.AND P6, PT, R3.reuse, R60, PT ;  /* 0x0000003c0300720c */ /* 0x040fe20003fc6270 */
[----:B------:R-:W-:Y:S01]  /*3850*/  UIADD3 UR15, UR40, -0x255992d5, URZ ;  /* 0xdaa66d2b280f7890 */ /* 0x000fe2000fffe03f */
[----:B------:R-:W-:Y:S01]  /*3860*/  ISETP.GE.AND P4, PT, R3, R61, PT ;  /* 0x0000003d0300720c */ /* 0x000fe20003f86270 */
[----:B------:R-:W-:Y:S01]  /*3870*/  UIADD3 UR13, UR40, 0x78dde6e4, URZ ;  /* 0x78dde6e4280d7890 */ /* 0x000fe2000fffe03f */
[----:B------:R-:W-:Y:S01]  /*3880*/  IADD3 R2, R0, 0x10, RZ ;  /* 0x0000001000027810 */ /* 0x000fe20007ffe0ff */
[----:B------:R-:W-:Y:S01]  /*3890*/  UIADD3 UR10, UR41, -0x126145ec, URZ ;  /* 0xed9eba14290a7890 */ /* 0x000fe2000fffe03f */
[----:B------:R-:W-:Y:S01]  /*38a0*/  FSEL R32, R56, -INF , !P5 ;  /* 0xff80000038207808 */ /* 0x000fe20006800000 */
[----:B------:R-:W-:Y:S01]  /*38b0*/  IMAD.SHL.U32 R188, R5, 0x2, RZ ;  /* 0x0000000205bc7824 */ /* 0x000fe200078e00ff */
[----:B------:R-:W-:-:S02]  /*38c0*/  FSEL R48, R58, -INF , !P3 ;  /* 0xff8000003a307808 */ /* 0x000fc40005800000 */
[C---:B------:R-:W-:Y:S02]  /*38d0*/  ISETP.GE.AND P5, PT, R3.reuse, R62, PT ;  /* 0x0000003e0300720c */ /* 0x040fe40003fa6270 */
[----:B------:R-:W-:Y:S01]  /*38e0*/  ISETP.GE.AND P3, PT, R3, R63, PT ;  /* 0x0000003f0300720c */ /* 0x000fe20003f66270 */
[----:B------:R-:W-:Y:S01]  /*38f0*/  LDSM.16.MT88.4 R112, [R188+0x9000] ;  /* 0x00900000bc70783b */ /* 0x000fe20000004200 */
[----:B------:R-:W-:Y:S02]  /*3900*/  FSEL R33, R57, -INF , !P6 ;  /* 0xff80000039217808 */ /* 0x000fe40007000000 */
[----:B------:R-:W-:Y:S01]  /*3910*/  FSEL R49, R59, -INF , !P4 ;  /* 0xff8000003b317808 */ /* 0x000fe20006000000 */
[----:B------:R-:W-:Y:S01]  /*3920*/  LDSM.16.MT88.4 R108, [R188+0x9400] ;  /* 0x00940000bc6c783b */ /* 0x000fe20000004200 */
        /* <DEDUP_REMOVED lines=8> */
[----:B------:R-:W-:Y:S02]  /*39b0*/  FSEL R34, R52, -INF , !P6 ;  /* 0xff80000034227808 */ /* 0x000fe40007000000 */
[----:B------:R-:W-:Y:S02]  /*39c0*/  FSEL R50, R54, -INF , !P4 ;  /* 0xff80000036327808 */ /* 0x000fe40006000000 */
[CC--:B------:R-:W-:Y:S02]  /*39d0*/  ISETP.GE.AND P2, PT, R2.reuse, R62.reuse, PT ;  /* 0x0000003e0200720c */ /* 0x0c0fe40003f46270 */
[----:B------:R-:W-:Y:S02]  /*39e0*/  ISETP.GE.AND P1, PT, R2, R63, PT ;  /* 0x0000003f0200720c */ /* 0x000fe40003f26270 */
[C---:B------:R-:W-:Y:S02]  /*39f0*/  ISETP.GE.AND P3, PT, R3.reuse, R61, PT ;  /* 0x0000003d0300720c */ /* 0x040fe40003f66270 */
[----:B------:R-:W-:-:S02]  /*3a00*/  ISETP.GE.AND P6, PT, R3, R62, PT ;  /* 0x0000003e0300720c */ /* 0x000fc40003fc6270 */
[----:B------:R-:W-:Y:S02]  /*3a10*/  ISETP.GE.AND P4, PT, R3, R63, PT ;  /* 0x0000003f0300720c */ /* 0x000fe40003f86270 */
[C---:B------:R-:W-:Y:S02]  /*3a20*/  IADD3 R2, R0.reuse, 0x18, RZ ;  /* 0x0000001800027810 */ /* 0x040fe40007ffe0ff */
[----:B------:R-:W-:Y:S02]  /*3a30*/  IADD3 R3, R0, 0x19, RZ ;  /* 0x0000001900037810 */ /* 0x000fe40007ffe0ff */
[----:B------:R-:W-:Y:S02]  /*3a40*/  FSEL R35, R53, -INF , !P5 ;  /* 0xff80000035237808 */ /* 0x000fe40006800000 */
[----:B------:R-:W-:Y:S02]  /*3a50*/  FSEL R51, R55, -INF , !P3 ;  /* 0xff80000037337808 */ /* 0x000fe40005800000 */
        /* <DEDUP_REMOVED lines=21> */
[C---:B------:R-:W-:Y:S02]  /*3bb0*/  ISETP.GE.AND P2, PT, R2.reuse, R62, PT ;  /* 0x0000003e0200720c */ /* 0x040fe40003f46270 */
[----:B------:R-:W-:Y:S02]  /*3bc0*/  ISETP.GE.AND P1, PT, R2, R63, PT ;  /* 0x0000003f0200720c */ /* 0x000fe40003f26270 */
[----:B------:R-:W-:Y:S02]  /*3bd0*/  IADD3 R2, R0, 0x21, RZ ;  /* 0x0000002100027810 */ /* 0x000fe40007ffe0ff */
[----:B------:R-:W-:-:S02]  /*3be0*/  FSEL R68, R85, -INF , !P5 ;  /* 0xff80000055447808 */ /* 0x000fc40006800000 */
[----:B------:R-:W-:Y:S02]  /*3bf0*/  FSEL R87, R87, -INF , !P3 ;  /* 0xff80000057577808 */ /* 0x000fe40005800000 */
        /* <DEDUP_REMOVED lines=8> */
[----:B------:R-:W-:Y:S02]  /*3c80*/  ISETP.GE.AND P4, PT, R2, R63, PT ;  /* 0x0000003f0200720c */ /* 0x000fe40003f86270 */
[C---:B------:R-:W-:Y:S02]  /*3c90*/  ISETP.GE.AND P5, PT, R3.reuse, R60, PT ;  /* 0x0000003c0300720c */ /* 0x040fe40003fa6270 */
[----:B------:R-:W-:-:S02]  /*3ca0*/  ISETP.GE.AND P2, PT, R3, R61, PT ;  /* 0x0000003d0300720c */ /* 0x000fc40003f46270 */
[CC--:B------:R-:W-:Y:S02]  /*3cb0*/  ISETP.GE.AND P1, PT, R3.reuse, R62.reuse, PT ;  /* 0x0000003e0300720c */ /* 0x0c0fe40003f26270 */
[----:B------:R-:W-:Y:S02]  /*3cc0*/  ISETP.GE.AND P3, PT, R3, R63, PT ;  /* 0x0000003f0300720c */ /* 0x000fe40003f66270 */
[----:B------:R-:W-:Y:S02]  /*3cd0*/  IADD3 R3, R0, 0x28, RZ ;  /* 0x0000002800037810 */ /* 0x000fe40007ffe0ff */
[----:B------:R-:W-:Y:S02]  /*3ce0*/  FSEL R85, R20, -INF , !P6 ;  /* 0xff80000014557808 */ /* 0x000fe40007000000 */
[----:B------:R-:W-:Y:S02]  /*3cf0*/  ISETP.GE.AND P6, PT, R2, R62, PT ;  /* 0x0000003e0200720c */ /* 0x000fe40003fc6270 */
[----:B------:R-:W-:-:S02]  /*3d00*/  FSEL R169, R83, -INF , !P4 ;  /* 0xff80000053a97808 */ /* 0x000fc40006000000 */
[----:B------:R-:W-:Y:S02]  /*3d10*/  ISETP.GE.AND P4, PT, R3, R60, PT ;  /* 0x0000003c0300720c */ /* 0x000fe40003f86270 */
[----:B------:R-:W-:Y:S02]  /*3d20*/  IADD3 R2, R0, 0x29, RZ ;  /* 0x0000002900027810 */ /* 0x000fe40007ffe0ff */
[----:B------:R-:W-:Y:S02]  /*3d30*/  FSEL R167, R81, -INF , !P6 ;  /* 0xff80000051a77808 */ /* 0x000fe40007000000 */
[----:B------:R-:W-:Y:S02]  /*3d40*/  ISETP.GE.AND P6, PT, R3, R61, PT ;  /* 0x0000003d0300720c */ /* 0x000fe40003fc6270 */
[----:B------:R-:W-:Y:S02]  /*3d50*/  FSEL R21, R65, -INF , !P5 ;  /* 0xff80000041157808 */ /* 0x000fe40006800000 */
[----:B------:R-:W-:-:S02]  /*3d60*/  FSEL R116, R40, -INF , !P4 ;  /* 0xff80000028747808 */ /* 0x000fc40006000000 */
[CC--:B------:R-:W-:Y:S02]  /*3d70*/  ISETP.GE.AND P5, PT, R2.reuse, R60.reuse, PT ;  /* 0x0000003c0200720c */ /* 0x0c0fe40003fa6270 */
[----:B------:R-:W-:Y:S02]  /*3d80*/  ISETP.GE.AND P4, PT, R2, R61, PT ;  /* 0x0000003d0200720c */ /* 0x000fe40003f86270 */
[----:B------:R-:W-:Y:S02]  /*3d90*/  FSEL R121, R42, -INF , !P6 ;  /* 0xff8000002a797808 */ /* 0x000fe40007000000 */
[----:B------:R-:W-:Y:S02]  /*3da0*/  ISETP.GE.AND P6, PT, R0, R60, PT ;  /* 0x0000003c0000720c */ /* 0x000fe40003fc6270 */
[----:B------:R-:W-:Y:S02]  /*3db0*/  FSEL R119, R41, -INF , !P5 ;  /* 0xff80000029777808 */ /* 0x000fe40006800000 */
[----:B------:R-:W-:-:S02]  /*3dc0*/  FSEL R133, R43, -INF , !P4 ;  /* 0xff8000002b857808 */ /* 0x000fc40006000000 */
[CC--:B------:R-:W-:Y:S02]  /*3dd0*/  ISETP.GE.AND P5, PT, R3.reuse, R62.reuse, PT ;  /* 0x0000003e0300720c */ /* 0x0c0fe40003fa6270 */
[----:B------:R-:W-:Y:S02]  /*3de0*/  ISETP.GE.AND P4, PT, R3, R63, PT ;  /* 0x0000003f0300720c */ /* 0x000fe40003f86270 */
[----:B------:R-:W-:Y:S02]  /*3df0*/  FSEL R20, R64, -INF , !P6 ;  /* 0xff80000040147808 */ /* 0x000fe40007000000 */
[----:B------:R-:W-:Y:S02]  /*3e00*/  FSEL R174, R76, -INF , !P5 ;  /* 0xff8000004cae7808 */ /* 0x000fe40006800000 */
[----:B------:R-:W-:Y:S02]  /*3e10*/  FSEL R199, R78, -INF , !P4 ;  /* 0xff8000004ec77808 */ /* 0x000fe40006000000 */
[----:B------:R-:W-:-:S02]  /*3e20*/  ISETP.GE.AND P5, PT, R2, R62, PT ;  /* 0x0000003e0200720c */ /* 0x000fc40003fa6270 */
[----:B------:R-:W-:Y:S02]  /*3e30*/  ISETP.GE.AND P4, PT, R2, R63, PT ;  /* 0x0000003f0200720c */ /* 0x000fe40003f86270 */
[----:B------:R-:W-:Y:S02]  /*3e40*/  FMNMX.FTZ R2, R20, R21, !PT ;  /* 0x0000001514027209 */ /* 0x000fe40007810000 */
[----:B------:R-:W-:Y:S02]  /*3e50*/  IADD3 R3, R0, 0x30, RZ ;  /* 0x0000003000037810 */ /* 0x000fe40007ffe0ff */
[----:B------:R-:W-:Y:S02]  /*3e60*/  FMNMX.FTZ R2, R32, R2, !PT ;  /* 0x0000000220027209 */ /* 0x000fe40007810000 */
[----:B------:R-:W-:Y:S02]  /*3e70*/  FSEL R198, R79, -INF , !P4 ;  /* 0xff8000004fc67808 */ /* 0x000fe40006000000 */
[----:B------:R-:W-:-:S02]  /*3e80*/  FMNMX.FTZ R2, R33, R2, !PT ;  /* 0x0000000221027209 */ /* 0x000fc40007810000 */
[----:B------:R-:W-:Y:S02]  /*3e90*/  ISETP.GE.AND P4, PT, R3, R60, PT ;  /* 0x0000003c0300720c */ /* 0x000fe40003f86270 */
[----:B------:R-:W-:Y:S02]  /*3ea0*/  FMNMX.FTZ R2, R34, R2, !PT ;  /* 0x0000000222027209 */ /* 0x000fe40007810000 */
[----:B------:R-:W-:Y:S02]  /*3eb0*/  IADD3 R6, R0, 0x31, RZ ;  /* 0x0000003100067810 */ /* 0x000fe40007ffe0ff */
[----:B------:R-:W-:Y:S02]  /*3ec0*/  FMNMX.FTZ R2, R35, R2, !PT ;  /* 0x0000000223027209 */ /* 0x000fe40007810000 */
[----:B------:R-:W-:Y:S02]  /*3ed0*/  ISETP.GE.AND P6, PT, R3, R61, PT ;  /* 0x0000003d0300720c */ /* 0x000fe40003fc6270 */
[----:B------:R-:W-:-:S02]  /*3ee0*/  FMNMX.FTZ R2, R36, R2, !PT ;  /* 0x0000000224027209 */ /* 0x000fc40007810000 */
[----:B------:R-:W-:Y:S02]  /*3ef0*/  FSEL R120, R28, -INF , !P4 ;  /* 0xff8000001c787808 */ /* 0x000fe40006000000 */
[----:B------:R-:W-:Y:S02]  /*3f00*/  ISETP.GE.AND P4, PT, R6, R60, PT ;  /* 0x0000003c0600720c */ /* 0x000fe40003f86270 */
[----:B------:R-:W-:Y:S02]  /*3f10*/  FSEL R135, R30, -INF , !P6 ;  /* 0xff8000001e877808 */ /* 0x000fe40007000000 */
[----:B------:R-:W-:Y:S02]  /*3f20*/  ISETP.GE.AND P6, PT, R6, R61, PT ;  /* 0x0000003d0600720c */ /* 0x000fe40003fc6270 */
[----:B------:R-:W-:Y:S02]  /*3f30*/  FMNMX.FTZ R2, R37, R2, !PT ;  /* 0x0000000225027209 */ /* 0x000fe40007810000 */
[----:B------:R-:W-:-:S02]  /*3f40*/  FSEL R176, R77, -INF , !P5 ;  /* 0xff8000004db07808 */ /* 0x000fc40006800000 */
[----:B------:R-:W-:Y:S02]  /*3f50*/  FSEL R118, R29, -INF , !P4 ;  /* 0xff8000001d767808 */ /* 0x000fe40006000000 */
[C---:B------:R-:W-:Y:S02]  /*3f60*/  ISETP.GE.AND P5, PT, R3.reuse, R62, PT ;  /* 0x0000003e0300720c */ /* 0x040fe40003fa6270 */
[----:B------:R-:W-:Y:S02]  /*3f70*/  ISETP.GE.AND P4, PT, R3, R63, PT ;  /* 0x0000003f0300720c */ /* 0x000fe40003f86270 */
[----:B------:R-:W-:Y:S02]  /*3f80*/  FSEL R134, R31, -INF , !P6 ;  /* 0xff8000001f867808 */ /* 0x000fe40007000000 */
[----:B------:R-:W-:Y:S02]  /*3f90*/  FMNMX.FTZ R3, R85, R2, !PT ;  /* 0x0000000255037209 */ /* 0x000fe40007810000 */
[----:B------:R-:W-:-:S02]  /*3fa0*/  ISETP.GE.AND P6, PT, R0, R61, PT ;  /* 0x0000003d0000720c */ /* 0x000fc40003fc6270 */
[----:B------:R-:W-:Y:S02]  /*3fb0*/  FMNMX.FTZ R3, R84, R3, !PT ;  /* 0x0000000354037209 */ /* 0x000fe40007810000 */
[----:B------:R-:W-:Y:S02]  /*3fc0*/  FSEL R42, R97, -INF , !P1 ;  /* 0xff800000612a7808 */ /* 0x000fe40004800000 */
[----:B------:R-:W-:Y:S02]  /*3fd0*/  FSEL R23, R66, -INF , !P6 ;  /* 0xff80000042177808 */ /* 0x000fe40007000000 */
[-C--:B------:R-:W-:Y:S02]  /*3fe0*/  ISETP.GE.AND P1, PT, R6, R62.reuse, PT ;  /* 0x0000003e0600720c */ /* 0x080fe40003f26270 */
[C---:B------:R-:W-:Y:S02]  /*3ff0*/  ISETP.GE.AND P6, PT, R0.reuse, R62, PT ;  /* 0x0000003e0000720c */ /* 0x040fe40003fc6270 */
[----:B------:R-:W-:-:S02]  /*4000*/  IADD3 R2, R0, 0x38, RZ ;  /* 0x0000003800027810 */ /* 0x000fc40007ffe0ff */
[----:B------:R-:W-:Y:S02]  /*4010*/  FMNMX.FTZ R3, R116, R3, !PT ;  /* 0x0000000374037209 */ /* 0x000fe40007810000 */
[----:B------:R-:W-:Y:S02]  /*4020*/  FSEL R30, R96, -INF , !P6 ;  /* 0xff800000601e7808 */ /* 0x000fe40007000000 */
[----:B------:R-:W-:Y:S02]  /*4030*/  FSEL R197, R72, -INF , !P5 ;  /* 0xff80000048c57808 */ /* 0x000fe40006800000 */
[----:B------:R-:W-:Y:S02]  /*4040*/  FSEL R224, R74, -INF , !P4 ;  /* 0xff8000004ae07808 */ /* 0x000fe40006000000 */
[----:B------:R-:W-:Y:S02]  /*4050*/  FSEL R196, R73, -INF , !P1 ;  /* 0xff80000049c47808 */ /* 0x000fe40004800000 */
[----:B------:R-:W-:-:S02]  /*4060*/  ISETP.GE.AND P6, PT, R2, R60, PT ;  /* 0x0000003c0200720c */ /* 0x000fc40003fc6270 */
[C---:B------:R-:W-:Y:S02]  /*4070*/  ISETP.GE.AND P5, PT, R2.reuse, R61, PT ;  /* 0x0000003d0200720c */ /* 0x040fe40003fa6270 */
[C---:B------:R-:W-:Y:S02]  /*4080*/  ISETP.GE.AND P4, PT, R2.reuse, R62, PT ;  /* 0x0000003e0200720c */ /* 0x040fe40003f86270 */
[----:B------:R-:W-:Y:S02]  /*4090*/  ISETP.GE.AND P1, PT, R2, R63, PT ;  /* 0x0000003f0200720c */ /* 0x000fe40003f26270 */
[----:B------:R-:W-:Y:S02]  /*40a0*/  FMNMX.FTZ R2, R119, R3, !PT ;  /* 0x0000000377027209 */ /* 0x000fe40007810000 */
[----:B------:R-:W-:Y:S02]  /*40b0*/  FSEL R28, R67, -INF , !P2 ;  /* 0xff800000431c7808 */ /* 0x000fe40005000000 */
[----:B------:R-:W-:-:S02]  /*40c0*/  FSEL R52, R99, -INF , !P3 ;  /* 0xff80000063347808 */ /* 0x000fc40005800000 */
[-C--:B------:R-:W-:Y:S02]  /*40d0*/  ISETP.GE.AND P2, PT, R6, R63.reuse, PT ;  /* 0x0000003f0600720c */ /* 0x080fe40003f46270 */
[C---:B------:R-:W-:Y:S02]  /*40e0*/  ISETP.GE.AND P3, PT, R0.reuse, R63, PT ;  /* 0x0000003f0000720c */ /* 0x040fe40003f66270 */
[----:B------:R-:W-:Y:S02]  /*40f0*/  IADD3 R0, R0, 0x39, RZ ;  /* 0x0000003900007810 */ /* 0x000fe40007ffe0ff */
[----:B------:R-:W-:Y:S02]  /*4100*/  FMNMX.FTZ R2, R120, R2, !PT ;  /* 0x0000000278027209 */ /* 0x000fe40007810000 */
[----:B------:R-:W-:Y:S02]  /*4110*/  FSEL R223, R75, -INF , !P2 ;  /* 0xff8000004bdf7808 */ /* 0x000fe40005000000 */
[----:B------:R-:W-:-:S02]  /*4120*/  ISETP.GE.AND P2, PT, R0, R60, PT ;  /* 0x0000003c0000720c */ /* 0x000fc40003f46270 */
[----:B------:R-:W-:Y:S02]  /*4130*/  FSEL R92, R24, -INF , !P6 ;  /* 0xff800000185c7808 */ /* 0x000fe40007000000 */
[----:B------:R-:W-:Y:S02]  /*4140*/  FMNMX.FTZ R2, R118, R2, !PT ;  /* 0x0000000276027209 */ /* 0x000fe40007810000 */
[----:B------:R-:W-:Y:S02]  /*4150*/  FSEL R88, R25, -INF , !P2 ;  /* 0xff80000019587808 */ /* 0x000fe40005000000 */
[----:B------:R-:W-:Y:S02]  /*4160*/  FMNMX.FTZ R2, R92, R2, !PT ;  /* 0x000000025c027209 */ /* 0x000fe40007810000 */
[----:B------:R-:W-:Y:S02]  /*4170*/  FSEL R43, R98, -INF , !P3 ;  /* 0xff800000622b7808 */ /* 0x000fe40005800000 */
[----:B------:R-:W-:-:S02]  /*4180*/  FSEL R117, R26, -INF , !P5 ;  /* 0xff8000001a757808 */ /* 0x000fc40006800000 */
[C---:B------:R-:W-:Y:S02]  /*4190*/  ISETP.GE.AND P3, PT, R0.reuse, R61, PT ;  /* 0x0000003d0000720c */ /* 0x040fe40003f66270 */
[C---:B------:R-:W-:Y:S02]  /*41a0*/  ISETP.GE.AND P5, PT, R0.reuse, R62, PT ;  /* 0x0000003e0000720c */ /* 0x040fe40003fa6270 */
[----:B------:R-:W-:Y:S02]  /*41b0*/  ISETP.GE.AND P2, PT, R0, R63, PT ;  /* 0x0000003f0000720c */ /* 0x000fe40003f46270 */
[----:B------:R-:W-:Y:S01]  /*41c0*/  FMNMX.FTZ R0, R88, R2, !PT ;  /* 0x0000000258007209 */ /* 0x000fe20007810000 */
[----:B------:R-:W-:Y:S01]  /*41d0*/  IMAD.WIDE.U32 R2, R149, -0x2daee0ad, RZ ;  /* 0xd2511f5395027825 */ /* 0x000fe200078e00ff */
[----:B------:R-:W-:Y:S02]  /*41e0*/  LOP3.LUT R6, R19, R8, RZ, 0x3c, !PT ;  /* 0x0000000813067212 */ /* 0x000fe400078e3cff */
[----:B------:R-:W-:Y:S01]  /*41f0*/  FMNMX.FTZ R7, R23, R28, !PT ;  /* 0x0000001c17077209 */ /* 0x000fe20007810000 */
[----:B------:R-:W3:Y:S01]  /*4200*/  SHFL.BFLY PT, R14, R0, 0x2, 0x1f ;  /* 0x0c401f00000e7f89 */ /* 0x000ee200000e0000 */
[----:B------:R-:W-:Y:S01]  /*4210*/  LOP3.LUT R9, R3, UR9, RZ, 0x3c, !PT ;  /* 0x0000000903097c12 */ /* 0x000fe2000f8e3cff */
[----:B-1----:R-:W-:Y:S01]  /*4220*/  IMAD.WIDE.U32 R62, R6, -0x2daee0ad, RZ ;  /* 0xd2511f53063e7825 */ /* 0x002fe200078e00ff */
[----:B------:R-:W-:Y:S01]  /*4230*/  LOP3.LUT R6, R13, R8, RZ, 0x3c, !PT ;  /* 0x000000080d067212 */ /* 0x000fe200078e3cff */
[----:B------:R-:W-:Y:S01]  /*4240*/  UIADD3 UR9, UR40, 0x1715609d, URZ ;  /* 0x1715609d28097890 */ /* 0x000fe2000fffe03f */
[----:B------:R-:W-:-:S02]  /*4250*/  FMNMX.FTZ R7, R48, R7, !PT ;  /* 0x0000000730077209 */ /* 0x000fc40007810000 */
[----:B------:R-:W-:Y:S01]  /*4260*/  LOP3.LUT R13, R3, UR5, RZ, 0x3c, !PT ;  /* 0x00000005030d7c12 */ /* 0x000fe2000f8e3cff */
[----:B------:R-:W-:Y:S01]  /*4270*/  IMAD.WIDE.U32 R54, R6, -0x2daee0ad, RZ ;  /* 0xd2511f5306367825 */ /* 0x000fe200078e00ff */
[----:B------:R-:W-:Y:S01]  /*4280*/  FMNMX.FTZ R6, R49, R7, !PT ;  /* 0x0000000731067209 */ /* 0x000fe20007810000 */
[----:B------:R-:W-:Y:S01]  /*4290*/  STL.64 [R1+0x50], R62 ;  /* 0x0000503e01007387 */ /* 0x000fe20000100a00 */
[----:B------:R-:W-:Y:S01]  /*42a0*/  LOP3.LUT R7, R3, UR5, RZ, 0x3c, !PT ;  /* 0x0000000503077c12 */ /* 0x000fe2000f8e3cff */
[----:B------:R-:W-:Y:S01]  /*42b0*/  UIADD3 UR5, UR40, 0x3c6ef372, URZ ;  /* 0x3c6ef37228057890 */ /* 0x000fe2000fffe03f */
[----:B------:R-:W-:Y:S02]  /*42c0*/  FMNMX.FTZ R3, R50, R6, !PT ;  /* 0x0000000632037209 */ /* 0x000fe40007810000 */
[----:B--2---:R-:W-:Y:S02]  /*42d0*/  LOP3.LUT R8, R11, R8, RZ, 0x3c, !PT ;  /* 0x000000080b087212 */ /* 0x004fe400078e3cff */
[----:B------:R-:W-:-:S02]  /*42e0*/  FMNMX.FTZ R6, R51, R3, !PT ;  /* 0x0000000333067209 */ /* 0x000fc40007810000 */
[--C-:B------:R-:W-:Y:S01]  /*42f0*/  LOP3.LUT R17, R63, UR6, R2.reuse, 0x96, !PT ;  /* 0x000000063f117c12 */ /* 0x100fe2000f8e9602 */
[----:B------:R-:W-:Y:S01]  /*4300*/  IMAD.WIDE.U32 R64, R8, -0x2daee0ad, RZ ;  /* 0xd2511f5308407825 */ /* 0x000fe200078e00ff */
[--C-:B------:R-:W-:Y:S02]  /*4310*/  LOP3.LUT R15, R55, UR6, R2.reuse, 0x96, !PT ;  /* 0x00000006370f7c12 */ /* 0x100fe4000f8e9602 */
[----:B------:R-:W-:Y:S01]  /*4320*/  FSEL R82, R27, -INF , !P3 ;  /* 0xff8000001b527808 */ /* 0x000fe20005800000 */
[----:B------:R-:W-:Y:S01]  /*4330*/  IMAD.WIDE.U32 R78, R17, -0x326172a9, RZ ;  /* 0xcd9e8d57114e7825 */ /* 0x000fe200078e00ff */
[----:B---3--:R-:W-:Y:S01]  /*4340*/  FMNMX.FTZ R11, R0, R14, !PT ;  /* 0x0000000e000b7209 */ /* 0x008fe20007810000 */
[----:B------:R-:W-:Y:S01]  /*4350*/  STL.64 [R1+0xb8], R64 ;  /* 0x0000b84001007387 */ /* 0x000fe20000100a00 */
[----:B------:R-:W-:Y:S01]  /*4360*/  FMNMX.FTZ R0, R46, R6, !PT ;  /* 0x000000062e007209 */ /* 0x000fe20007810000 */
[----:B------:R-:W-:Y:S01]  /*4370*/  IMAD.WIDE.U32 R40, R15, -0x326172a9, RZ ;  /* 0xcd9e8d570f287825 */ /* 0x000fe200078e00ff */
[----:B------:R-:W-:Y:S01]  /*4380*/  LOP3.LUT R16, R65, UR6, R2, 0x96, !PT ;  /* 0x0000000641107c12 */ /* 0x000fe2000f8e9602 */
[----:B------:R-:W1:Y:S01]  /*4390*/  SHFL.BFLY PT, R128, R11, 0x1, 0x1f ;  /* 0x0c201f000b807f89 */ /* 0x000e6200000e0000 */
[----:B------:R-:W-:Y:S01]  /*43a0*/  FMNMX.FTZ R0, R47, R0, !PT ;  /* 0x000000002f007209 */ /* 0x000fe20007810000 */
[----:B------:R-:W-:Y:S01]  /*43b0*/  IMAD.WIDE.U32 R2, R9, -0x326172a9, RZ ;  /* 0xcd9e8d5709027825 */ /* 0x000fe200078e00ff */
[----:B------:R-:W-:Y:S01]  /*43c0*/  UIADD3 UR6, UR40, -0x61c88647, URZ ;  /* 0x9e3779b928067890 */ /* 0x000fe2000fffe03f */
[----:B------:R-:W-:-:S02]  /*43d0*/  FSEL R222, R106, -INF , !P1 ;  /* 0xff8000006ade7808 */ /* 0x000fc40004800000 */
[----:B------:R-:W-:Y:S01]  /*43e0*/  FMNMX.FTZ R0, R101, R0, !PT ;  /* 0x0000000065007209 */ /* 0x000fe20007810000 */
[----:B------:R-:W-:Y:S01]  /*43f0*/  IMAD.WIDE.U32 R8, R7, -0x326172a9, RZ ;  /* 0xcd9e8d5707087825 */ /* 0x000fe200078e00ff */
[----:B------:R-:W-:Y:S02]  /*4400*/  LOP3.LUT R14, R41, UR5, R2, 0x96, !PT ;  /* 0x00000005290e7c12 */ /* 0x000fe4000f8e9602 */
[----:B------:R-:W-:Y:S01]  /*4410*/  FMNMX.FTZ R0, R93, R0, !PT ;  /* 0x000000005d007209 */ /* 0x000fe20007810000 */
[----:B------:R-:W-:Y:S01]  /*4420*/  IMAD.WIDE.U32 R6, R13, -0x326172a9, RZ ;  /* 0xcd9e8d570d067825 */ /* 0x000fe200078e00ff */
[--C-:B------:R-:W-:Y:S02]  /*4430*/  LOP3.LUT R17, R3, UR6, R10.reuse, 0x96, !PT ;  /* 0x0000000603117c12 */ /* 0x100fe4000f8e960a */
[----:B------:R-:W-:Y:S01]  /*4440*/  FMNMX.FTZ R0, R121, R0, !PT ;  /* 0x0000000079007209 */ /* 0x000fe20007810000 */
[----:B------:R-:W-:Y:S01]  /*4450*/  IMAD.WIDE.U32 R60, R16, -0x326172a9, RZ ;  /* 0xcd9e8d57103c7825 */ /* 0x000fe200078e00ff */
[----:B------:R-:W-:-:S02]  /*4460*/  LOP3.LUT R182, R7, UR6, R10, 0x96, !PT ;  /* 0x0000000607b67c12 */ /* 0x000fc4000f8e960a */
[----:B------:R-:W-:Y:S01]  /*4470*/  FMNMX.FTZ R0, R133, R0, !PT ;  /* 0x0000000085007209 */ /* 0x000fe20007810000 */
[----:B------:R-:W-:Y:S01]  /*4480*/  IMAD.WIDE.U32 R38, R14, -0x2daee0ad, RZ ;  /* 0xd2511f530e267825 */ /* 0x000fe200078e00ff */
[--C-:B------:R-:W-:Y:S01]  /*4490*/  LOP3.LUT R19, R3, UR6, R12.reuse, 0x96, !PT ;  /* 0x0000000603137c12 */ /* 0x100fe2000f8e960c */
[----:B------:R-:W-:Y:S01]  /*44a0*/  STL.64 [R1+0x70], R60 ;  /* 0x0000703c01007387 */ /* 0x000fe20000100a00 */
[----:B------:R-:W-:Y:S02]  /*44b0*/  FMNMX.FTZ R0, R135, R0, !PT ;  /* 0x0000000087007209 */ /* 0x000fe40007810000 */
[----:B------:R-:W-:Y:S02]  /*44c0*/  LOP3.LUT R153, R9, UR6, R12, 0x96, !PT ;  /* 0x0000000609997c12 */ /* 0x000fe4000f8e960c */
[----:B------:R-:W-:Y:S02]  /*44d0*/  FMNMX.FTZ R0, R134, R0, !PT ;  /* 0x0000000086007209 */ /* 0x000fe40007810000 */
[----:B-1----:R-:W-:-:S02]  /*44e0*/  FMNMX.FTZ R128, R11, R128, !PT ;  /* 0x000000800b807209 */ /* 0x002fc40007810000 */
[----:B------:R-:W-:Y:S02]  /*44f0*/  FMNMX.FTZ R0, R117, R0, !PT ;  /* 0x0000000075007209 */ /* 0x000fe40007810000 */
[----:B------:R-:W-:Y:S02]  /*4500*/  LOP3.LUT R12, R3, UR6, R18, 0x96, !PT ;  /* 0x00000006030c7c12 */ /* 0x000fe4000f8e9612 */
[----:B------:R-:W-:Y:S01]  /*4510*/  FMNMX.FTZ R10, R82, R0, !PT ;  /* 0x00000000520a7209 */ /* 0x000fe20007810000 */
[----:B------:R-:W-:Y:S01]  /*4520*/  FMUL.FTZ R0, R128, c[0x0][0x23c] ;  /* 0x00008f0080007a20 */ /* 0x000fe20000410000 */
[----:B------:R-:W-:Y:S02]  /*4530*/  LOP3.LUT R3, R79, UR5, R2, 0x96, !PT ;  /* 0x000000054f037c12 */ /* 0x000fe4000f8e9602 */
[----:B------:R-:W-:Y:S01]  /*4540*/  FMNMX.FTZ R2, R30, R42, !PT ;  /* 0x0000002a1e027209 */ /* 0x000fe20007810000 */
[----:B------:R-:W1:Y:S01]  /*4550*/  SHFL.BFLY PT, R131, R10, 0x2, 0x1f ;  /* 0x0c401f000a837f89 */ /* 0x000e6200000e0000 */
[----:B------:R-:W-:-:S02]  /*4560*/  FSETP.NEU.FTZ.AND P1, PT, R128, -INF , PT ;  /* 0xff8000008000780b */ /* 0x000fc40003f3d000 */
[----:B------:R-:W-:Y:S01]  /*4570*/  FMNMX.FTZ R11, R56, R2, !PT ;  /* 0x00000002380b7209 */ /* 0x000fe20007810000 */
[----:B------:R-:W-:Y:S01]  /*4580*/  IMAD.WIDE.U32 R2, R3, -0x2daee0ad, RZ ;  /* 0xd2511f5303027825 */ /* 0x000fe200078e00ff */
[----:B------:R-:W-:Y:S02]  /*4590*/  FSEL R22, R0, RZ, P1 ;  /* 0x000000ff00167208 */ /* 0x000fe40000800000 */
[----:B------:R-:W-:Y:S02]  /*45a0*/  FMNMX.FTZ R0, R57, R11, !PT ;  /* 0x0000000b39007209 */ /* 0x000fe40007810000 */
[----:B------:R-:W-:Y:S02]  /*45b0*/  LOP3.LUT R144, R41, UR5, R8, 0x96, !PT ;  /* 0x0000000529907c12 */ /* 0x000fe4000f8e9608 */
[----:B------:R-:W-:Y:S02]  /*45c0*/  LOP3.LUT R77, R7, UR6, R18, 0x96, !PT ;  /* 0x00000006074d7c12 */ /* 0x000fe4000f8e9612 */
[----:B------:R-:W-:-:S02]  /*45d0*/  LOP3.LUT R41, R79, UR5, R6, 0x96, !PT ;  /* 0x000000054f297c12 */ /* 0x000fc4000f8e9606 */
[----:B------:R-:W-:Y:S01]  /*45e0*/  LOP3.LUT R177, R61, UR5, R6, 0x96, !PT ;  /* 0x000000053db17c12 */ /* 0x000fe2000f8e9606 */
[----:B------:R-:W-:Y:S01]  /*45f0*/  IMAD.WIDE.U32 R6, R12, -0x2daee0ad, RZ ;  /* 0xd2511f530c067825 */ /* 0x000fe200078e00ff */
[----:B------:R-:W-:Y:S02]  /*4600*/  FMNMX.FTZ R0, R53, R0, !PT ;  /* 0x0000000035007209 */ /* 0x000fe40007810000 */
[----:B------:R-:W-:Y:S01]  /*4610*/  LOP3.LUT R76, R9, UR6, R18, 0x96, !PT ;  /* 0x00000006094c7c12 */ /* 0x000fe2000f8e9612 */
[----:B------:R-:W-:Y:S01]  /*4620*/  UIADD3 UR6, UR40, -0x4ab325aa, URZ ;  /* 0xb54cda5628067890 */ /* 0x000fe2000fffe03f */
[----:B------:R-:W-:Y:S02]  /*4630*/  FMNMX.FTZ R0, R59, R0, !PT ;  /* 0x000000003b007209 */ /* 0x000fe40007810000 */
[C-C-:B------:R-:W-:Y:S02]  /*4640*/  LOP3.LUT R15, R3.reuse, UR14, R6.reuse, 0x96, !PT ;  /* 0x0000000e030f7c12 */ /* 0x140fe4000f8e9606 */
[----:B------:R-:W-:Y:S01]  /*4650*/  LOP3.LUT R18, R3, UR14, R6, 0x96, !PT ;  /* 0x0000000e03127c12 */ /* 0x000fe2000f8e9606 */
[--C-:B------:R-:W-:Y:S01]  /*4660*/  FFMA.FTZ R3, R20, c[0x0][0x23c], -R22.reuse ;  /* 0x00008f0014037a23 */ /* 0x100fe20000010816 */
[----:B------:R-:W-:Y:S01]  /*4670*/  FMNMX.FTZ R0, R58, R0, !PT ;  /* 0x000000003a007209 */ /* 0x000fe20007810000 */
[----:B------:R-:W-:Y:S01]  /*4680*/  IMAD.WIDE.U32 R44, R15, -0x326172a9, RZ ;  /* 0xcd9e8d570f2c7825 */ /* 0x000fe200078e00ff */
[----:B-1----:R-:W-:Y:S01]  /*4690*/  FMNMX.FTZ R131, R10, R131, !PT ;  /* 0x000000830a837209 */ /* 0x002fe20007810000 */
[----:B------:R1:W-:Y:S01]  /*46a0*/  MUFU.EX2 R215, R3 ;  /* 0x0000000300d77308 */ /* 0x0003e20000000800 */
[----:B------:R-:W-:Y:S01]  /*46b0*/  FMNMX.FTZ R0, R68, R0, !PT ;  /* 0x0000000044007209 */ /* 0x000fe20007810000 */
[----:B------:R-:W-:Y:S01]  /*46c0*/  FFMA.FTZ R10, R32, c[0x0][0x23c], -R22 ;  /* 0x00008f00200a7a23 */ /* 0x000fe20000010816 */
[----:B------:R-:W-:Y:S01]  /*46d0*/  LOP3.LUT R55, R79, UR5, R8, 0x96, !PT ;  /* 0x000000054f377c12 */ /* 0x000fe2000f8e9608 */
[----:B------:R-:W2:Y:S01]  /*46e0*/  SHFL.BFLY PT, R16, R131, 0x1, 0x1f ;  /* 0x0c201f0083107f89 */ /* 0x000ea200000e0000 */
[--C-:B------:R-:W-:Y:S01]  /*46f0*/  LOP3.LUT R12, R7, UR26, R62.reuse, 0x96, !PT ;  /* 0x0000001a070c7c12 */ /* 0x100fe2000f8e963e */
[----:B------:R-:W-:Y:S01]  /*4700*/  IMAD.WIDE.U32 R8, R19, -0x2daee0ad, RZ ;  /* 0xd2511f5313087825 */ /* 0x000fe200078e00ff */
[----:B------:R-:W-:Y:S01]  /*4710*/  LOP3.LUT R13, R7, UR26, R62, 0x96, !PT ;  /* 0x0000001a070d7c12 */ /* 0x000fe2000f8e963e */
[----:B------:R3:W-:Y:S01]  /*4720*/  MUFU.EX2 R175, R10 ;  /* 0x0000000a00af7308 */ /* 0x0007e20000000800 */
[----:B------:R-:W-:Y:S01]  /*4730*/  FSEL R220, R104, -INF , !P4 ;  /* 0xff80000068dc7808 */ /* 0x000fe20006000000 */
[----:B------:R-:W-:Y:S01]  /*4740*/  IMAD.WIDE.U32 R6, R17, -0x2daee0ad, RZ ;  /* 0xd2511f5311067825 */ /* 0x000fe200078e00ff */
[----:B------:R-:W-:Y:S01]  /*4750*/  LOP3.LUT R89, R9, UR26, R54, 0x96, !PT ;  /* 0x0000001a09597c12 */ /* 0x000fe2000f8e9636 */
[----:B------:R-:W-:Y:S01]  /*4760*/  UIADD3 UR5, UR41, -0x56f99767, URZ ;  /* 0xa906689929057890 */ /* 0x000fe2000fffe03f */
[----:B------:R-:W-:Y:S01]  /*4770*/  LOP3.LUT R79, R39, UR14, R8, 0x96, !PT ;  /* 0x0000000e274f7c12 */ /* 0x000fe2000f8e9608 */
[----:B------:R-:W-:Y:S01]  /*4780*/  IMAD.WIDE.U32 R8, R12, -0x326172a9, RZ ;  /* 0xcd9e8d570c087825 */ /* 0x000fe200078e00ff */
[----:B------:R-:W-:-:S02]  /*4790*/  LOP3.LUT R17, R7, UR26, R64, 0x96, !PT ;  /* 0x0000001a07117c12 */ /* 0x000fc4000f8e9640 */
[----:B------:R-:W-:Y:S01]  /*47a0*/  LOP3.LUT R19, R39, UR14, R6, 0x96, !PT ;  /* 0x0000000e27137c12 */ /* 0x000fe2000f8e9606 */
[----:B-1----:R-:W-:Y:S01]  /*47b0*/  FFMA.FTZ R3, R21, c[0x0][0x23c], -R22 ;  /* 0x00008f0015037a23 */ /* 0x002fe20000010816 */
[----:B------:R-:W-:Y:S01]  /*47c0*/  LOP3.LUT R12, R9, UR15, R78, 0x96, !PT ;  /* 0x0000000f090c7c12 */ /* 0x000fe2000f8e964e */
[----:B------:R-:W-:Y:S01]  /*47d0*/  IMAD.WIDE.U32 R6, R13, -0x326172a9, RZ ;  /* 0xcd9e8d570d067825 */ /* 0x000fe200078e00ff */
[----:B------:R-:W-:Y:S01]  /*47e0*/  LOP3.LUT R9, R45, UR13, R8, 0x96, !PT ;  /* 0x0000000d2d097c12 */ /* 0x000fe2000f8e9608 */
[----:B------:R1:W4:Y:S01]  /*47f0*/  MUFU.EX2 R180, R3 ;  /* 0x0000000300b47308 */ /* 0x0003220000000800 */
[----:B------:R-:W-:Y:S01]  /*4800*/  FSEL R217, R105, -INF , !P5 ;  /* 0xff80000069d97808 */ /* 0x000fe20006800000 */
[----:B------:R-:W-:Y:S01]  /*4810*/  IMAD.WIDE.U32 R14, R18, -0x326172a9, RZ ;  /* 0xcd9e8d57120e7825 */ /* 0x000fe200078e00ff */
[----:B------:R-:W-:Y:S02]  /*4820*/  LOP3.LUT R7, R7, UR15, R78, 0x96, !PT ;  /* 0x0000000f07077c12 */ /* 0x000fe4000f8e964e */
[----:B------:R-:W-:Y:S01]  /*4830*/  FSEL R221, R107, -INF , !P2 ;  /* 0xff8000006bdd7808 */ /* 0x000fe20005000000 */
[----:B------:R-:W-:Y:S01]  /*4840*/  IMAD.WIDE.U32 R12, R12, -0x2daee0ad, RZ ;  /* 0xd2511f530c0c7825 */ /* 0x000fe200078e00ff */
[----:B------:R-:W-:-:S02]  /*4850*/  LOP3.LUT R18, R15, UR13, R6, 0x96, !PT ;  /* 0x0000000d0f127c12 */ /* 0x000fc4000f8e9606 */
[----:B--2---:R-:W-:Y:S01]  /*4860*/  FMNMX.FTZ R131, R131, R16, !PT ;  /* 0x0000001083837209 */ /* 0x004fe20007810000 */
[----:B---3--:R-:W-:Y:S01]  /*4870*/  IMAD.WIDE.U32 R10, R7, -0x2daee0ad, RZ ;  /* 0xd2511f53070a7825 */ /* 0x008fe200078e00ff */
[--C-:B------:R-:W-:Y:S02]  /*4880*/  LOP3.LUT R39, R13, UR10, R2.reuse, 0x96, !PT ;  /* 0x0000000a0d277c12 */ /* 0x100fe4000f8e9602 */
[----:B------:R-:W-:Y:S02]  /*4890*/  FMNMX.FTZ R7, R43, R52, !PT ;  /* 0x000000342b077209 */ /* 0x000fe40007810000 */
[----:B------:R-:W-:Y:S02]  /*48a0*/  LOP3.LUT R8, R11, UR10, R2, 0x96, !PT ;  /* 0x0000000a0b087c12 */ /* 0x000fe4000f8e9602 */
[----:B-1----:R-:W-:Y:S01]  /*48b0*/  FMNMX.FTZ R3, R168, R0, !PT ;  /* 0x00000000a8037209 */ /* 0x002fe20007810000 */
[----:B------:R-:W-:Y:S01]  /*48c0*/  FFMA.FTZ R0, R33, c[0x0][0x23c], -R22 ;  /* 0x00008f0021007a23 */ /* 0x000fe20000010816 */
[----:B------:R-:W-:-:S02]  /*48d0*/  FSETP.NEU.FTZ.AND P1, PT, R131, -INF , PT ;  /* 0xff8000008300780b */ /* 0x000fc40003f3d000 */
[----:B------:R-:W-:Y:S01]  /*48e0*/  FMNMX.FTZ R3, R167, R3, !PT ;  /* 0x00000003a7037209 */ /* 0x000fe20007810000 */
[----:B------:R1:W-:Y:S03]  /*48f0*/  MUFU.EX2 R173, R0 ;  /* 0x0000000000ad7308 */ /* 0x0003e60000000800 */
[----:B------:R-:W-:-:S04]  /*4900*/  FMNMX.FTZ R3, R174, R3, !PT ;  /* 0x00000003ae037209 */ /* 0x000fc80007810000 */
[----:B------:R-:W-:-:S04]  /*4910*/  FMNMX.FTZ R3, R176, R3, !PT ;  /* 0x00000003b0037209 */ /* 0x000fc80007810000 */
[----:B------:R-:W-:-:S04]  /*4920*/  FMNMX.FTZ R3, R197, R3, !PT ;  /* 0x00000003c5037209 */ /* 0x000fc80007810000 */
[----:B------:R-:W-:Y:S01]  /*4930*/  FMNMX.FTZ R3, R196, R3, !PT ;  /* 0x00000003c4037209 */ /* 0x000fe20007810000 */
[----:B-1----:R-:W-:-:S03]  /*4940*/  FFMA.FTZ R0, R34, c[0x0][0x23c], -R22 ;  /* 0x00008f0022007a23 */ /* 0x002fc60000010816 */
[----:B------:R-:W-:Y:S01]  /*4950*/  FMNMX.FTZ R6, R220, R3, !PT ;  /* 0x00000003dc067209 */ /* 0x000fe20007810000 */
[----:B------:R1:W-:Y:S01]  /*4960*/  MUFU.EX2 R172, R0 ;  /* 0x0000000000ac7308 */ /* 0x0003e20000000800 */
[----:B------:R-:W-:Y:S02]  /*4970*/  IMAD.WIDE.U32 R2, R17, -0x326172a9, RZ ;  /* 0xcd9e8d5711027825 */ /* 0x000fe400078e00ff */
[----:B------:R-:W-:Y:S02]  /*4980*/  FMNMX.FTZ R11, R217, R6, !PT ;  /* 0x00000006d90b7209 */ /* 0x000fe40007810000 */
[----:B------:R-:W-:Y:S01]  /*4990*/  IMAD.WIDE.U32 R16, R19, -0x326172a9, RZ ;  /* 0xcd9e8d5713107825 */ /* 0x000fe200078e00ff */
[----:B------:R-:W-:Y:S02]  /*49a0*/  LOP3.LUT R13, R3, UR15, R60, 0x96, !PT ;  /* 0x0000000f030d7c12 */ /* 0x000fe4000f8e963c */
[----:B------:R-:W2:Y:S01]  /*49b0*/  SHFL.BFLY PT, R15, R11, 0x2, 0x1f ;  /* 0x0c401f000b0f7f89 */ /* 0x000ea200000e0000 */
[----:B------:R-:W-:Y:S01]  /*49c0*/  FMUL.FTZ R3, R131, c[0x0][0x23c] ;  /* 0x00008f0083037a20 */ /* 0x000fe20000410000 */
[----:B------:R-:W-:Y:S01]  /*49d0*/  LOP3.LUT R17, R17, UR13, R2, 0x96, !PT ;  /* 0x0000000d11117c12 */ /* 0x000fe2000f8e9602 */
[----:B------:R-:W-:-:S02]  /*49e0*/  FFMA.FTZ R6, R37, c[0x0][0x23c], -R22 ;  /* 0x00008f0025067a23 */ /* 0x000fc40000010816 */
[----:B------:R-:W-:Y:S01]  /*49f0*/  IMAD.WIDE.U32 R18, R18, -0x2daee0ad, RZ ;  /* 0xd2511f5312127825 */ /* 0x000fe200078e00ff */
[----:B------:R-:W-:Y:S01]  /*4a00*/  FSEL R20, R3, RZ, P1 ;  /* 0x000000ff03147208 */ /* 0x000fe20000800000 */
[----:B------:R-:W-:Y:S02]  /*4a10*/  MUFU.EX2 R218, R6 ;  /* 0x0000000600da7308 */ /* 0x000fe40000000800 */
[----:B-1----:R-:W-:Y:S01]  /*4a20*/  FFMA.FTZ R0, R35, c[0x0][0x23c], -R22 ;  /* 0x00008f0023007a23 */ /* 0x002fe20000010816 */
[----:B------:R-:W-:Y:S01]  /*4a30*/  LOP3.LUT R3, R19, UR5, R10, 0x96, !PT ;  /* 0x0000000513037c12 */ /* 0x000fe2000f8e960a */
[----:B------:R-:W-:-:S04]  /*4a40*/  IMAD.WIDE.U32 R34, R9, -0x2daee0ad, RZ ;  /* 0xd2511f5309227825 */ /* 0x000fc800078e00ff */
[----:B------:R1:W-:Y:S01]  /*4a50*/  MUFU.EX2 R216, R0 ;  /* 0x0000000000d87308 */ /* 0x0003e20000000800 */
[----:B------:R-:W-:Y:S01]  /*4a60*/  IMAD.WIDE.U32 R8, R8, -0x326172a9, RZ ;  /* 0xcd9e8d5708087825 */ /* 0x000fe200078e00ff */
[----:B------:R-:W-:-:S03]  /*4a70*/  LOP3.LUT R35, R35, UR5, R12, 0x96, !PT ;  /* 0x0000000523237c12 */ /* 0x000fc6000f8e960c */
[----:B------:R-:W-:Y:S01]  /*4a80*/  IMAD.MOV.U32 R37, RZ, RZ, R65 ;  /* 0x000000ffff257224 */ /* 0x000fe200078e0041 */
[----:B------:R-:W-:Y:S02]  /*4a90*/  LOP3.LUT R9, R9, UR9, R14, 0x96, !PT ;  /* 0x0000000909097c12 */ /* 0x000fe4000f8e960e */
[----:B--2---:R-:W-:Y:S01]  /*4aa0*/  FMNMX.FTZ R11, R11, R15, !PT ;  /* 0x0000000f0b0b7209 */ /* 0x004fe20007810000 */
[----:B------:R-:W-:-:S04]  /*4ab0*/  IMAD.WIDE.U32 R14, R17, -0x2daee0ad, RZ ;  /* 0xd2511f53110e7825 */ /* 0x000fc800078e00ff */
[----:B------:R-:W2:Y:S01]  /*4ac0*/  SHFL.BFLY PT, R130, R11, 0x1, 0x1f ;  /* 0x0c201f000b827f89 */ /* 0x000ea200000e0000 */
[----:B-1----:R-:W-:Y:S02]  /*4ad0*/  FFMA.FTZ R0, R36, c[0x0][0x23c], -R22 ;  /* 0x00008f0024007a23 */ /* 0x002fe40000010816 */
[----:B------:R-:W-:Y:S02]  /*4ae0*/  IMAD.MOV.U32 R36, RZ, RZ, R64 ;  /* 0x000000ffff247224 */ /* 0x000fe400078e0040 */
[----:B------:R1:W-:Y:S02]  /*4af0*/  MUFU.EX2 R219, R0 ;  /* 0x0000000000db7308 */ /* 0x0003e40000000800 */
[----:B-1----:R-:W-:Y:S01]  /*4b00*/  FMNMX.FTZ R0, R94, R7, !PT ;  /* 0x000000075e007209 */ /* 0x002fe20007810000 */
[----:B------:R-:W-:Y:S01]  /*4b10*/  IMAD.WIDE.U32 R6, R13, -0x2daee0ad, RZ ;  /* 0xd2511f530d067825 */ /* 0x000fe200078e00ff */
[----:B--2---:R-:W-:Y:S02]  /*4b20*/  FMNMX.FTZ R130, R11, R130, !PT ;  /* 0x000000820b827209 */ /* 0x004fe40007810000 */
[----:B------:R-:W-:Y:S01]  /*4b30*/  FMNMX.FTZ R2, R95, R0, !PT ;  /* 0x000000005f027209 */ /* 0x000fe20007810000 */
[----:B------:R-:W-:Y:S01]  /*4b40*/  FFMA.FTZ R0, R23, c[0x0][0x23c], -R20 ;  /* 0x00008f0017007a23 */ /* 0x000fe20000010814 */
[----:B------:R-:W-:Y:S01]  /*4b50*/  LOP3.LUT R12, R7, UR10, R38, 0x96, !PT ;  /* 0x0000000a070c7c12 */ /* 0x000fe2000f8e9626 */
[----:B------:R-:W-:Y:S01]  /*4b60*/  FFMA.FTZ R7, R49, c[0x0][0x23c], -R20 ;  /* 0x00008f0031077a23 */ /* 0x000fe20000010814 */
[----:B------:R-:W-:Y:S01]  /*4b70*/  FMNMX.FTZ R2, R90, R2, !PT ;  /* 0x000000025a027209 */ /* 0x000fe20007810000 */
[----:B------:R1:W-:Y:S01]  /*4b80*/  MUFU.EX2 R158, R0 ;  /* 0x00000000009e7308 */ /* 0x0003e20000000800 */
[----:B------:R-:W-:Y:S01]  /*4b90*/  LOP3.LUT R15, R15, UR5, R6, 0x96, !PT ;  /* 0x000000050f0f7c12 */ /* 0x000fe2000f8e9606 */
[----:B------:R-:W-:Y:S01]  /*4ba0*/  IMAD.WIDE.U32 R12, R12, -0x326172a9, RZ ;  /* 0xcd9e8d570c0c7825 */ /* 0x000fe200078e00ff */
[----:B------:R-:W-:-:S02]  /*4bb0*/  FMNMX.FTZ R2, R91, R2, !PT ;  /* 0x000000025b027209 */ /* 0x000fc40007810000 */
[----:B------:R-:W-:Y:S01]  /*4bc0*/  FSETP.NEU.FTZ.AND P1, PT, R130, -INF , PT ;  /* 0xff8000008200780b */ /* 0x000fe20003f3d000 */
[----:B------:R-:W-:Y:S01]  /*4bd0*/  IMAD.MOV.U32 R49, RZ, RZ, R61 ;  /* 0x000000ffff317224 */ /* 0x000fe200078e003d */
[----:B------:R-:W-:Y:S01]  /*4be0*/  FMNMX.FTZ R2, R86, R2, !PT ;  /* 0x0000000256027209 */ /* 0x000fe20007810000 */
[----:B------:R2:W-:Y:S01]  /*4bf0*/  MUFU.EX2 R150, R7 ;  /* 0x0000000700967308 */ /* 0x0005e20000000800 */
[----:B------:R-:W-:Y:S01]  /*4c00*/  LOP3.LUT R16, R13, UR9, R16, 0x96, !PT ;  /* 0x000000090d107c12 */ /* 0x000fe2000f8e9610 */
[----:B------:R-:W-:Y:S02]  /*4c10*/  IMAD.MOV.U32 R45, RZ, RZ, R49 ;  /* 0x000000ffff2d7224 */ /* 0x000fe400078e0031 */
[----:B-1----:R-:W-:-:S04]  /*4c20*/  FFMA.FTZ R0, R28, c[0x0][0x23c], -R20 ;  /* 0x00008f001c007a23 */ /* 0x002fc80000010814 */
[----:B------:R1:W3:Y:S01]  /*4c30*/  MUFU.EX2 R155, R0 ;  /* 0x00000000009b7308 */ /* 0x0002e20000000800 */
[----:B--2---:R-:W-:-:S05]  /*4c40*/  IMAD.WIDE.U32 R6, R9, -0x2daee0ad, RZ ;  /* 0xd2511f5309067825 */ /* 0x004fca00078e00ff */
[----:B------:R-:W-:Y:S02]  /*4c50*/  LOP3.LUT R9, R7, UR7, R18, 0x96, !PT ;  /* 0x0000000707097c12 */ /* 0x000fe4000f8e9612 */
[C---:B------:R-:W-:Y:S01]  /*4c60*/  LOP3.LUT R25, R6.reuse, 0xffff, RZ, 0xc0, !PT ;  /* 0x0000ffff06197812 */ /* 0x040fe200078ec0ff */
[----:B------:R-:W-:Y:S01]  /*4c70*/  FFMA.FTZ R7, R47, c[0x0][0x23c], -R20 ;  /* 0x00008f002f077a23 */ /* 0x000fe20000010814 */
[----:B------:R-:W-:Y:S01]  /*4c80*/  LOP3.LUT R27, R6, 0xff, RZ, 0xc0, !PT ;  /* 0x000000ff061b7812 */ /* 0x000fe200078ec0ff */
[----:B------:R-:W-:Y:S01]  /*4c90*/  IMAD.MOV.U32 R47, RZ, RZ, R63 ;  /* 0x000000ffff2f7224 */ /* 0x000fe200078e003f */
[----:B------:R-:W-:Y:S01]  /*4ca0*/  SHF.R.U32.HI R26, RZ, 0x10, R6 ;  /* 0x00000010ff1a7819 */ /* 0x000fe20000011606 */
[----:B------:R2:W-:Y:S01]  /*4cb0*/  MUFU.EX2 R164, R7 ;  /* 0x0000000700a47308 */ /* 0x0005e20000000800 */
[----:B-1----:R-:W-:Y:S01]  /*4cc0*/  FMNMX.FTZ R0, R87, R2, !PT ;  /* 0x0000000257007209 */ /* 0x002fe20007810000 */
[----:B------:R-:W-:Y:S01]  /*4cd0*/  FFMA.FTZ R2, R48, c[0x0][0x23c], -R20 ;  /* 0x00008f0030027a23 */ /* 0x000fe20000010814 */
[----:B------:R-:W-:Y:S01]  /*4ce0*/  SHF.R.U32.HI R29, RZ, 0x18, R6 ;  /* 0x00000018ff1d7819 */ /* 0x000fe20000011606 */
[----:B------:R-:W-:Y:S01]  /*4cf0*/  IMAD.MOV.U32 R63, RZ, RZ, R148 ;  /* 0x000000ffff3f7224 */ /* 0x000fe200078e0094 */
[----:B------:R-:W-:Y:S01]  /*4d00*/  FMNMX.FTZ R0, R170, R0, !PT ;  /* 0x00000000aa007209 */ /* 0x000fe20007810000 */
[----:B------:R-:W-:-:S02]  /*4d10*/  IMAD R48, R233, 0x10000, R233 ;  /* 0x00010000e9307824 */ /* 0x000fc400078e02e9 */
[----:B------:R1:W1:Y:S01]  /*4d20*/  MUFU.EX2 R151, R2 ;  /* 0x0000000200977308 */ /* 0x0002620000000800 */
[----:B------:R-:W-:-:S04]  /*4d30*/  FMNMX.FTZ R0, R169, R0, !PT ;  /* 0x00000000a9007209 */ /* 0x000fc80007810000 */
[----:B------:R-:W-:Y:S01]  /*4d40*/  FMNMX.FTZ R129, R199, R0, !PT ;  /* 0x00000000c7817209 */ /* 0x000fe20007810000 */
[----:B------:R-:W-:Y:S02]  /*4d50*/  FFMA.FTZ R0, R50, c[0x0][0x23c], -R20 ;  /* 0x00008f0032007a23 */ /* 0x000fe40000010814 */
[----:B--2---:R-:W-:Y:S01]  /*4d60*/  IMAD.WIDE.U32 R6, R16, -0x2daee0ad, RZ ;  /* 0xd2511f5310067825 */ /* 0x004fe200078e00ff */
[----:B------:R-:W-:Y:S01]  /*4d70*/  FMNMX.FTZ R129, R198, R129, !PT ;  /* 0x00000081c6817209 */ /* 0x000fe20007810000 */
[----:B------:R2:W-:Y:S03]  /*4d80*/  MUFU.EX2 R149, R0 ;  /* 0x0000000000957308 */ /* 0x0005e60000000800 */
[----:B------:R-:W-:Y:S02]  /*4d90*/  FMNMX.FTZ R129, R224, R129, !PT ;  /* 0x00000081e0817209 */ /* 0x000fe40007810000 */
[----:B------:R-:W-:Y:S01]  /*4da0*/  LOP3.LUT R16, R6, 0xff, RZ, 0xc0, !PT ;  /* 0x000000ff06107812 */ /* 0x000fe200078ec0ff */
[----:B-1----:R-:W-:Y:S01]  /*4db0*/  IMAD.WIDE.U32 R2, R3, -0x326172a9, RZ ;  /* 0xcd9e8d5703027825 */ /* 0x002fe200078e00ff */
[----:B------:R-:W-:-:S02]  /*4dc0*/  FMNMX.FTZ R129, R223, R129, !PT ;  /* 0x00000081df817209 */ /* 0x000fc40007810000 */
[----:B------:R-:W-:Y:S02]  /*4dd0*/  SHF.R.U32.HI R23, RZ, 0x10, R6 ;  /* 0x00000010ff177819 */ /* 0x000fe40000011606 */
[----:B------:R-:W-:Y:S02]  /*4de0*/  FMNMX.FTZ R129, R222, R129, !PT ;  /* 0x00000081de817209 */ /* 0x000fe40007810000 */
[----:B------:R-:W-:Y:S02]  /*4df0*/  LOP3.LUT R10, R3, UR6, R8, 0x96, !PT ;  /* 0x00000006030a7c12 */ /* 0x000fe4000f8e9608 */
[----:B------:R-:W-:Y:S01]  /*4e00*/  FMNMX.FTZ R129, R221, R129, !PT ;  /* 0x00000081dd817209 */ /* 0x000fe20007810000 */
[----:B--2---:R-:W-:Y:S01]  /*4e10*/  FFMA.FTZ R0, R51, c[0x0][0x23c], -R20 ;  /* 0x00008f0033007a23 */ /* 0x004fe20000010814 */
[C---:B------:R-:W-:Y:S02]  /*4e20*/  LOP3.LUT R13, R2.reuse, 0xffff, RZ, 0xc0, !PT ;  /* 0x0000ffff020d7812 */ /* 0x040fe400078ec0ff */
[----:B------:R-:W-:Y:S01]  /*4e30*/  LOP3.LUT R28, R2, 0xff, RZ, 0xc0, !PT ;  /* 0x000000ff021c7812 */ /* 0x000fe200078ec0ff */
[----:B------:R-:W1:Y:S01]  /*4e40*/  SHFL.BFLY PT, R11, R129, 0x2, 0x1f ;  /* 0x0c401f00810b7f89 */ /* 0x000e6200000e0000 */
[----:B------:R2:W1:Y:S01]  /*4e50*/  MUFU.EX2 R157, R0 ;  /* 0x00000000009d7308 */ /* 0x0004620000000800 */
[----:B------:R-:W-:-:S02]  /*4e60*/  SHF.R.U32.HI R31, RZ, 0x10, R2 ;  /* 0x00000010ff1f7819 */ /* 0x000fc40000011602 */
[----:B------:R-:W-:Y:S01]  /*4e70*/  SHF.R.U32.HI R32, RZ, 0x18, R2 ;  /* 0x00000018ff207819 */ /* 0x000fe20000011602 */
[----:B------:R-:W-:Y:S01]  /*4e80*/  IMAD.WIDE.U32 R2, R15, -0x326172a9, RZ ;  /* 0xcd9e8d570f027825 */ /* 0x000fe200078e00ff */
[----:B------:R-:W-:-:S04]  /*4e90*/  LOP3.LUT R15, R6, 0xffff, RZ, 0xc0, !PT ;  /* 0x0000ffff060f7812 */ /* 0x000fc800078ec0ff */
[C---:B------:R-:W-:Y:S02]  /*4ea0*/  LOP3.LUT R17, R2.reuse, 0xffff, RZ, 0xc0, !PT ;  /* 0x0000ffff02117812 */ /* 0x040fe400078ec0ff */
[----:B------:R-:W-:Y:S02]  /*4eb0*/  LOP3.LUT R21, R2, 0xff, RZ, 0xc0, !PT ;  /* 0x000000ff02157812 */ /* 0x000fe400078ec0ff */
[--C-:B------:R-:W-:Y:S02]  /*4ec0*/  SHF.R.U32.HI R18, RZ, 0x10, R2.reuse ;  /* 0x00000010ff127819 */ /* 0x100fe40000011602 */
[----:B------:R-:W-:Y:S01]  /*4ed0*/  SHF.R.U32.HI R19, RZ, 0x18, R2 ;  /* 0x00000018ff137819 */ /* 0x000fe20000011602 */
[----:B--2---:R-:W-:Y:S01]  /*4ee0*/  FFMA.FTZ R0, R46, c[0x0][0x23c], -R20 ;  /* 0x00008f002e007a23 */ /* 0x004fe20000010814 */
[----:B------:R-:W-:Y:S01]  /*4ef0*/  SHF.R.U32.HI R2, RZ, 0x8, R13 ;  /* 0x00000008ff027819 */ /* 0x000fe2000001160d */
[----:B------:R-:W-:Y:S01]  /*4f00*/  IMAD.MOV.U32 R46, RZ, RZ, R62 ;  /* 0x000000ffff2e7224 */ /* 0x000fe200078e003e */
[----:B------:R-:W-:Y:S01]  /*4f10*/  LOP3.LUT R8, R3, UR6, R12, 0x96, !PT ;  /* 0x0000000603087c12 */ /* 0x000fe2000f8e960c */
[----:B------:R2:W2:Y:S01]  /*4f20*/  MUFU.EX2 R163, R0 ;  /* 0x0000000000a37308 */ /* 0x0004a20000000800 */
[----:B------:R-:W-:Y:S01]  /*4f30*/  PRMT R33, R28, 0x5410, R2 ;  /* 0x000054101c217816 */ /* 0x000fe20000000002 */
[----:B------:R-:W-:Y:S01]  /*4f40*/  IMAD.MOV.U32 R62, RZ, RZ, R147 ;  /* 0x000000ffff3e7224 */ /* 0x000fe200078e0093 */
[----:B-1----:R-:W-:-:S02]  /*4f50*/  FMNMX.FTZ R129, R129, R11, !PT ;  /* 0x0000000b81817209 */ /* 0x002fc40007810000 */
[C---:B------:R-:W-:Y:S02]  /*4f60*/  LOP3.LUT R2, R10.reuse, 0xffff, RZ, 0xc0, !PT ;  /* 0x0000ffff0a027812 */ /* 0x040fe400078ec0ff */
[----:B------:R-:W-:Y:S02]  /*4f70*/  LOP3.LUT R13, R10, 0xff, RZ, 0xc0, !PT ;  /* 0x000000ff0a0d7812 */ /* 0x000fe400078ec0ff */
[--C-:B------:R-:W-:Y:S02]  /*4f80*/  SHF.R.U32.HI R12, RZ, 0x10, R10.reuse ;  /* 0x00000010ff0c7819 */ /* 0x100fe4000001160a */
[----:B------:R-:W-:Y:S02]  /*4f90*/  SHF.R.U32.HI R11, RZ, 0x18, R10 ;  /* 0x00000018ff0b7819 */ /* 0x000fe4000001160a */
[----:B------:R-:W-:Y:S01]  /*4fa0*/  LOP3.LUT R10, R31, 0xff, RZ, 0xc0, !PT ;  /* 0x000000ff1f0a7812 */ /* 0x000fe200078ec0ff */
[----:B--2---:R-:W-:-:S03]  /*4fb0*/  FMUL.FTZ R0, R130, c[0x0][0x23c] ;  /* 0x00008f0082007a20 */ /* 0x004fc60000410000 */
[----:B------:R-:W-:Y:S02]  /*4fc0*/  PRMT R31, R10, 0x5410, R32 ;  /* 0x000054100a1f7816 */ /* 0x000fe40000000020 */
[----:B------:R-:W-:Y:S02]  /*4fd0*/  SHF.R.U32.HI R10, RZ, 0x10, R9 ;  /* 0x00000010ff0a7819 */ /* 0x000fe40000011609 */
[----:B------:R-:W-:-:S05]  /*4fe0*/  FSEL R24, R0, RZ, P1 ;  /* 0x000000ff00187208 */ /* 0x000fca0000800000 */
[----:B------:R-:W-:Y:S01]  /*4ff0*/  FFMA.FTZ R0, R30, c[0x0][0x23c], -R24 ;  /* 0x00008f001e007a23 */ /* 0x000fe20000010818 */
[----:B------:R-:W-:Y:S01]  /*5000*/  SHF.R.U32.HI R30, RZ, 0x18, R6 ;  /* 0x00000018ff1e7819 */ /* 0x000fe20000011606 */
[----:B------:R-:W-:Y:S01]  /*5010*/  FFMA.FTZ R3, R42, c[0x0][0x23c], -R24 ;  /* 0x00008f002a037a23 */ /* 0x000fe20000010818 */
[----:B------:R-:W-:Y:S01]  /*5020*/  SHF.R.U32.HI R6, RZ, 0x8, R2 ;  /* 0x00000008ff067819 */ /* 0x000fe20000011602 */
[----:B------:R1:W-:Y:S01]  /*5030*/  MUFU.EX2 R143, R0 ;  /* 0x00000000008f7308 */ /* 0x0003e20000000800 */
[----:B------:R-:W-:Y:S02]  /*5040*/  SHF.R.U32.HI R2, RZ, 0x8, R25 ;  /* 0x00000008ff027819 */ /* 0x000fe40000011619 */
[----:B------:R-:W-:Y:S02]  /*5050*/  PRMT R28, R13, 0x5410, R6 ;  /* 0x000054100d1c7816 */ /* 0x000fe40000000006 */
[----:B------:R-:W-:Y:S01]  /*5060*/  PRMT R27, R27, 0x5410, R2 ;  /* 0x000054101b1b7816 */ /* 0x000fe20000000002 */
[----:B------:R-:W-:Y:S01]  /*5070*/  FFMA.FTZ R2, R53, c[0x0][0x23c], -R24 ;  /* 0x00008f0035027a23 */ /* 0x000fe20000010818 */
[----:B------:R-:W-:Y:S01]  /*5080*/  LOP3.LUT R6, R26, 0xff, RZ, 0xc0, !PT ;  /* 0x000000ff1a067812 */ /* 0x000fe200078ec0ff */
[----:B------:R2:W-:Y:S01]  /*5090*/  MUFU.EX2 R142, R3 ;  /* 0x00000003008e7308 */ /* 0x0005e20000000800 */
[----:B------:R-:W-:-:S02]  /*50a0*/  SHF.R.U32.HI R13, RZ, 0x18, R9 ;  /* 0x00000018ff0d7819 */ /* 0x000fc40000011609 */
[----:B-1----:R-:W-:-:S05]  /*50b0*/  LOP3.LUT R0, R7, UR7, R14, 0x96, !PT ;  /* 0x0000000707007c12 */ /* 0x002fca000f8e960e */
[----:B------:R1:W-:Y:S01]  /*50c0*/  MUFU.EX2 R139, R2 ;  /* 0x00000002008b7308 */ /* 0x0003e20000000800 */
[----:B------:R-:W3:Y:S01]  /*50d0*/  SHFL.BFLY PT, R14, R129, 0x1, 0x1f ;  /* 0x0c201f00810e7f89 */ /* 0x000ee200000e0000 */
[--C-:B------:R-:W-:Y:S02]  /*50e0*/  FFMA.FTZ R7, R57, c[0x0][0x23c], -R24.reuse ;  /* 0x00008f0039077a23 */ /* 0x100fe40000010818 */
[----:B--2---:R-:W-:-:S04]  /*50f0*/  FFMA.FTZ R3, R56, c[0x0][0x23c], -R24 ;  /* 0x00008f0038037a23 */ /* 0x004fc80000010818 */
[----:B------:R2:W-:Y:S01]  /*5100*/  MUFU.EX2 R140, R7 ;  /* 0x00000007008c7308 */ /* 0x0005e20000000800 */
[----:B-1----:R-:W-:-:S07]  /*5110*/  SHF.R.U32.HI R2, RZ, 0x8, R15 ;  /* 0x00000008ff027819 */ /* 0x002fce000001160f */
[----:B------:R1:W-:Y:S01]  /*5120*/  MUFU.EX2 R141, R3 ;  /* 0x00000003008d7308 */ /* 0x0003e20000000800 */
[----:B------:R-:W-:Y:S01]  /*5130*/  PRMT R26, R16, 0x5410, R2 ;  /* 0x00005410101a7816 */ /* 0x000fe20000000002 */
[----:B------:R-:W-:Y:S01]  /*5140*/  FFMA.FTZ R2, R58, c[0x0][0x23c], -R24 ;  /* 0x00008f003a027a23 */ /* 0x000fe20000010818 */
[----:B--2---:R-:W-:-:S05]  /*5150*/  LOP3.LUT R7, R18, 0xff, RZ, 0xc0, !PT ;  /* 0x000000ff12077812 */ /* 0x004fca00078ec0ff */
[----:B------:R2:W-:Y:S01]  /*5160*/  MUFU.EX2 R146, R2 ;  /* 0x0000000200927308 */ /* 0x0005e20000000800 */
[----:B---3--:R-:W-:Y:S02]  /*5170*/  FMNMX.FTZ R129, R129, R14, !PT ;  /* 0x0000000e81817209 */ /* 0x008fe40007810000 */
[----:B------:R-:W-:Y:S02]  /*5180*/  PRMT R19, R7, 0x5410, R19 ;  /* 0x0000541007137816 */ /* 0x000fe40000000013 */
[----:B------:R-:W-:Y:S02]  /*5190*/  LOP3.LUT R7, R9, 0xffff, RZ, 0xc0, !PT ;  /* 0x0000ffff09077812 */ /* 0x000fe400078ec0ff */
[----:B------:R-:W-:Y:S02]  /*51a0*/  FSETP.NEU.FTZ.AND P1, PT, R129, -INF , PT ;  /* 0xff8000008100780b */ /* 0x000fe40003f3d000 */
[----:B-1----:R-:W-:Y:S02]  /*51b0*/  LOP3.LUT R3, R12, 0xff, RZ, 0xc0, !PT ;  /* 0x000000ff0c037812 */ /* 0x002fe400078ec0ff */
[----:B------:R-:W-:-:S02]  /*51c0*/  LOP3.LUT R14, R9, 0xff, RZ, 0xc0, !PT ;  /* 0x000000ff090e7812 */ /* 0x000fc400078ec0ff */
[----:B------:R-:W-:Y:S02]  /*51d0*/  PRMT R25, R3, 0x5410, R11 ;  /* 0x0000541003197816 */ /* 0x000fe4000000000b */
[----:B------:R-:W-:Y:S01]  /*51e0*/  SHF.R.U32.HI R3, RZ, 0x8, R17 ;  /* 0x00000008ff037819 */ /* 0x000fe20000011611 */
[----:B--2---:R-:W-:Y:S01]  /*51f0*/  FMUL.FTZ R2, R129, c[0x0][0x23c] ;  /* 0x00008f0081027a20 */ /* 0x004fe20000410000 */
[----:B------:R-:W-:Y:S02]  /*5200*/  PRMT R17, R6, 0x5410, R29 ;  /* 0x0000541006117816 */ /* 0x000fe4000000001d */
[----:B------:R-:W-:Y:S02]  /*5210*/  LOP3.LUT R6, R8, 0xffff, RZ, 0xc0, !PT ;  /* 0x0000ffff08067812 */ /* 0x000fe400078ec0ff */
[----:B------:R-:W-:Y:S01]  /*5220*/  PRMT R15, R21, 0x5410, R3 ;  /* 0x00005410150f7816 */ /* 0x000fe20000000003 */
[----:B------:R-:W-:Y:S01]  /*5230*/  FFMA.FTZ R3, R59, c[0x0][0x23c], -R24 ;  /* 0x00008f003b037a23 */ /* 0x000fe20000010818 */
[----:B------:R-:W-:-:S02]  /*5240*/  LOP3.LUT R11, R23, 0xff, RZ, 0xc0, !PT ;  /* 0x000000ff170b7812 */ /* 0x000fc400078ec0ff */
[----:B------:R-:W-:Y:S01]  /*5250*/  SHF.R.U32.HI R7, RZ, 0x8, R7 ;  /* 0x00000008ff077819 */ /* 0x000fe20000011607 */
[----:B------:R1:W-:Y:S01]  /*5260*/  MUFU.EX2 R147, R3 ;  /* 0x0000000300937308 */ /* 0x0003e20000000800 */
[----:B------:R-:W-:Y:S02]  /*5270*/  FSEL R21, R2, RZ, P1 ;  /* 0x000000ff02157208 */ /* 0x000fe40000800000 */
[----:B------:R-:W-:Y:S02]  /*5280*/  LOP3.LUT R12, R8, 0xff, RZ, 0xc0, !PT ;  /* 0x000000ff080c7812 */ /* 0x000fe400078ec0ff */
[----:B------:R-:W-:Y:S02]  /*5290*/  SHF.R.U32.HI R2, RZ, 0x8, R6 ;  /* 0x00000008ff027819 */ /* 0x000fe40000011606 */
[----:B------:R-:W-:Y:S02]  /*52a0*/  LOP3.LUT R9, R10, 0xff, RZ, 0xc0, !PT ;  /* 0x000000ff0a097812 */ /* 0x000fe400078ec0ff */
[----:B------:R-:W-:-:S02]  /*52b0*/  PRMT R23, R11, 0x5410, R30 ;  /* 0x000054100b177816 */ /* 0x000fc4000000001e */
[----:B------:R-:W-:Y:S02]  /*52c0*/  PRMT R11, R14, 0x5410, R7 ;  /* 0x000054100e0b7816 */ /* 0x000fe40000000007 */
[----:B------:R-:W-:Y:S02]  /*52d0*/  PRMT R12, R12, 0x5410, R2 ;  /* 0x000054100c0c7816 */ /* 0x000fe40000000002 */
[----:B------:R-:W-:Y:S01]  /*52e0*/  SHF.R.U32.HI R7, RZ, 0x10, R8 ;  /* 0x00000010ff077819 */ /* 0x000fe20000011608 */
[----:B-1----:R-:W-:Y:S01]  /*52f0*/  FFMA.FTZ R3, R68, c[0x0][0x23c], -R24 ;  /* 0x00008f0044037a23 */ /* 0x002fe20000010818 */
[----:B------:R-:W-:Y:S02]  /*5300*/  LOP3.LUT R2, R0, 0xffff, RZ, 0xc0, !PT ;  /* 0x0000ffff00027812 */ /* 0x000fe400078ec0ff */
[----:B------:R-:W-:Y:S01]  /*5310*/  PRMT R13, R9, 0x5410, R13 ;  /* 0x00005410090d7816 */ /* 0x000fe2000000000d */
[----:B------:R1:W-:Y:S01]  /*5320*/  MUFU.EX2 R148, R3 ;  /* 0x0000000300947308 */ /* 0x0003e20000000800 */
[----:B------:R-:W-:-:S02]  /*5330*/  SHF.R.U32.HI R9, RZ, 0x18, R8 ;  /* 0x00000018ff097819 */ /* 0x000fc40000011608 */
[----:B------:R-:W-:Y:S02]  /*5340*/  SHF.R.U32.HI R6, RZ, 0x10, R0 ;  /* 0x00000010ff067819 */ /* 0x000fe40000011600 */
[----:B------:R-:W-:Y:S02]  /*5350*/  LOP3.LUT R8, R7, 0xff, RZ, 0xc0, !PT ;  /* 0x000000ff07087812 */ /* 0x000fe400078ec0ff */
[----:B------:R-:W-:Y:S02]  /*5360*/  SHF.R.U32.HI R7, RZ, 0x8, R2 ;  /* 0x00000008ff077819 */ /* 0x000fe40000011602 */
[----:B------:R-:W-:Y:S02]  /*5370*/  LOP3.LUT R10, R0, 0xff, RZ, 0xc0, !PT ;  /* 0x000000ff000a7812 */ /* 0x000fe400078ec0ff */
[----:B------:R-:W-:Y:S02]  /*5380*/  SHF.R.U32.HI R2, RZ, 0x18, R0 ;  /* 0x00000018ff027819 */ /* 0x000fe40000011600 */
[----:B------:R-:W-:-:S02]  /*5390*/  LOP3.LUT R0, R6, 0xff, RZ, 0xc0, !PT ;  /* 0x000000ff06007812 */ /* 0x000fc400078ec0ff */
[----:B----4-:R-:W-:Y:S01]  /*53a0*/  F2FP.BF16.PACK_AB R6, R180, R215 ;  /* 0x000000d7b406723e */ /* 0x010fe200000010ff */
[--C-:B-1----:R-:W-:Y:S01]  /*53b0*/  FFMA.FTZ R3, R43, c[0x0][0x23c], -R21.reuse ;  /* 0x00008f002b037a23 */ /* 0x102fe20000010815 */
[----:B------:R-:W-:Y:S01]  /*53c0*/  PRMT R14, R0, 0x5410, R2 ;  /* 0x00005410000e7816 */ /* 0x000fe20000000002 */
[----:B------:R-:W-:Y:S01]  /*53d0*/  FFMA.FTZ R2, R95, c[0x0][0x23c], -R21 ;  /* 0x00008f005f027a23 */ /* 0x000fe20000010815 */
[----:B------:R-:W-:Y:S01]  /*53e0*/  F2FP.BF16.PACK_AB R0, R155, R158 ;  /* 0x0000009e9b00723e */ /* 0x000fe200000010ff */
[----:B------:R1:W-:Y:S01]  /*53f0*/  MUFU.EX2 R126, R3 ;  /* 0x00000003007e7308 */ /* 0x0003e20000000800 */
[----:B------:R-:W-:Y:S02]  /*5400*/  PRMT R81, R6, 0x7610, R81 ;  /* 0x0000761006517816 */ /* 0x000fe40000000051 */
[C---:B------:R-:W-:Y:S02]  /*5410*/  PRMT R96, R0.reuse, 0x7632, R96 ;  /* 0x0000763200607816 */ /* 0x040fe40000000060 */
[----:B------:R-:W-:-:S02]  /*5420*/  PRMT R83, R0, 0x7610, R83 ;  /* 0x0000761000537816 */ /* 0x000fc40000000053 */
[----:B------:R-:W-:Y:S01]  /*5430*/  F2FP.BF16.PACK_AB R0, R150, R151 ;  /* 0x000000979600723e */ /* 0x000fe200000010ff */
[----:B------:R2:W-:Y:S01]  /*5440*/  MUFU.EX2 R123, R2 ;  /* 0x00000002007b7308 */ /* 0x0005e20000000800 */
[----:B------:R-:W-:Y:S02]  /*5450*/  PRMT R80, R6, 0x7632, R80 ;  /* 0x0000763206507816 */ /* 0x000fe40000000050 */
[C---:B------:R-:W-:Y:S02]  /*5460*/  PRMT R107, R0.reuse, 0x7632, R107 ;  /* 0x00007632006b7816 */ /* 0x040fe4000000006b */
[----:B------:R-:W-:Y:S02]  /*5470*/  PRMT R102, R0, 0x7610, R102 ;  /* 0x0000761000667816 */ /* 0x000fe40000000066 */
[----:B------:R-:W-:Y:S01]  /*5480*/  F2FP.BF16.PACK_AB R0, R157, R149 ;  /* 0x000000959d00723e */ /* 0x000fe200000010ff */
[----:B-1----:R-:W-:Y:S01]  /*5490*/  FFMA.FTZ R3, R52, c[0x0][0x23c], -R21 ;  /* 0x00008f0034037a23 */ /* 0x002fe20000010815 */
[----:B------:R-:W-:-:S02]  /*54a0*/  PRMT R8, R8, 0x5410, R9 ;  /* 0x0000541008087816 */ /* 0x000fc40000000009 */
[C---:B------:R-:W-:Y:S01]  /*54b0*/  PRMT R251, R0.reuse, 0x7632, R251 ;  /* 0x0000763200fb7816 */ /* 0x040fe200000000fb */
[----:B------:R1:W3:Y:S01]  /*54c0*/  MUFU.EX2 R125, R3 ;  /* 0x00000003007d7308 */ /* 0x0002e20000000800 */
[----:B------:R-:W-:Y:S02]  /*54d0*/  PRMT R250, R0, 0x7610, R250 ;  /* 0x0000761000fa7816 */ /* 0x000fe400000000fa */
[----:B------:R-:W-:Y:S01]  /*54e0*/  F2FP.BF16.PACK_AB R0, R164, R163 ;  /* 0x000000a3a400723e */ /* 0x000fe200000010ff */
[----:B--2---:R-:W-:Y:S01]  /*54f0*/  FFMA.FTZ R2, R90, c[0x0][0x23c], -R21 ;  /* 0x00008f005a027a23 */ /* 0x004fe20000010815 */
[----:B------:R-:W-:Y:S02]  /*5500*/  PRMT R7, R10, 0x5410, R7 ;  /* 0x000054100a077816 */ /* 0x000fe40000000007 */
[C---:B------:R-:W-:Y:S01]  /*5510*/  PRMT R247, R0.reuse, 0x7632, R247 ;  /* 0x0000763200f77816 */ /* 0x040fe200000000f7 */
[----:B------:R2:W-:Y:S01]  /*5520*/  MUFU.EX2 R122, R2 ;  /* 0x00000002007a7308 */ /* 0x0005e20000000800 */
[----:B------:R-:W-:Y:S01]  /*5530*/  PRMT R246, R0, 0x7610, R246 ;  /* 0x0000761000f67816 */ /* 0x000fe200000000f6 */
[----:B-1----:R-:W-:Y:S01]  /*5540*/  FFMA.FTZ R3, R94, c[0x0][0x23c], -R21 ;  /* 0x00008f005e037a23 */ /* 0x002fe20000010815 */
[----:B---3--:R-:W-:-:S05]  /*5550*/  F2FP.BF16.PACK_AB R0, R125, R126 ;  /* 0x0000007e7d00723e */ /* 0x008fca00000010ff */
[----:B------:R1:W3:Y:S01]  /*5560*/  MUFU.EX2 R124, R3 ;  /* 0x00000003007c7308 */ /* 0x0002e20000000800 */
[C---:B------:R-:W-:Y:S02]  /*5570*/  PRMT R98, R0.reuse, 0x7610, R98 ;  /* 0x0000761000627816 */ /* 0x040fe40000000062 */
[----:B------:R-:W-:Y:S01]  /*5580*/  PRMT R97, R0, 0x7632, R97 ;  /* 0x0000763200617816 */ /* 0x000fe20000000061 */
[----:B--2---:R-:W-:-:S04]  /*5590*/  FFMA.FTZ R2, R91, c[0x0][0x23c], -R21 ;  /* 0x00008f005b027a23 */ /* 0x004fc80000010815 */
[----:B------:R2:W4:Y:S01]  /*55a0*/  MUFU.EX2 R132, R2 ;  /* 0x0000000200847308 */ /* 0x0005220000000800 */
[----:B-1----:R-:W-:Y:S02]  /*55b0*/  F2FP.BF16.PACK_AB R3, R173, R175 ;  /* 0x000000afad03723e */ /* 0x002fe400000010ff */
[----:B---3--:R-:W-:Y:S02]  /*55c0*/  F2FP.BF16.PACK_AB R0, R123, R124 ;  /* 0x0000007c7b00723e */ /* 0x008fe400000010ff */
[C---:B------:R-:W-:Y:S02]  /*55d0*/  PRMT R100, R3.reuse, 0x7610, R100 ;  /* 0x0000761003647816 */ /* 0x040fe40000000064 */
[----:B------:R-:W-:Y:S01]  /*55e0*/  PRMT R99, R3, 0x7632, R99 ;  /* 0x0000763203637816 */ /* 0x000fe20000000063 */
[----:B--2---:R-:W-:Y:S01]  /*55f0*/  FFMA.FTZ R2, R86, c[0x0][0x23c], -R21 ;  /* 0x00008f0056027a23 */ /* 0x004fe20000010815 */
[----:B------:R-:W-:Y:S02]  /*5600*/  F2FP.BF16.PACK_AB R3, R216, R172 ;  /* 0x000000acd803723e */ /* 0x000fe400000010ff */
[----:B------:R-:W-:Y:S01]  /*5610*/  PRMT R243, R0, 0x7610, R243 ;  /* 0x0000761000f37816 */ /* 0x000fe200000000f3 */
[----:B------:R1:W-:Y:S01]  /*5620*/  MUFU.EX2 R127, R2 ;  /* 0x00000002007f7308 */ /* 0x0003e20000000800 */
[----:B------:R-:W-:-:S02]  /*5630*/  PRMT R95, R3, 0x7610, R95 ;  /* 0x00007610035f7816 */ /* 0x000fc4000000005f */
[----:B------:R-:W-:Y:S02]  /*5640*/  PRMT R252, R3, 0x7632, R252 ;  /* 0x0000763203fc7816 */ /* 0x000fe400000000fc */
[----:B------:R-:W-:Y:S02]  /*5650*/  F2FP.BF16.PACK_AB R3, R218, R219 ;  /* 0x000000dbda03723e */ /* 0x000fe400000010ff */
[----:B------:R-:W-:Y:S02]  /*5660*/  PRMT R241, R0, 0x7632, R241 ;  /* 0x0000763200f17816 */ /* 0x000fe400000000f1 */
[C---:B------:R-:W-:Y:S02]  /*5670*/  PRMT R249, R3.reuse, 0x7610, R249 ;  /* 0x0000761003f97816 */ /* 0x040fe400000000f9 */
[----:B------:R-:W-:Y:S02]  /*5680*/  PRMT R248, R3, 0x7632, R248 ;  /* 0x0000763203f87816 */ /* 0x000fe400000000f8 */
[----:B------:R-:W-:-:S02]  /*5690*/  F2FP.BF16.PACK_AB R3, R142, R143 ;  /* 0x0000008f8e03723e */ /* 0x000fc400000010ff */
[----:B----4-:R-:W-:Y:S01]  /*56a0*/  F2FP.BF16.PACK_AB R0, R132, R122 ;  /* 0x0000007a8400723e */ /* 0x010fe200000010ff */
[----:B-1----:R-:W-:Y:S01]  /*56b0*/  FFMA.FTZ R2, R87, c[0x0][0x23c], -R21 ;  /* 0x00008f0057027a23 */ /* 0x002fe20000010815 */
[C---:B------:R-:W-:Y:S02]  /*56c0*/  PRMT R50, R3.reuse, 0x7610, R50 ;  /* 0x0000761003327816 */ /* 0x040fe40000000032 */
[----:B------:R-:W-:Y:S01]  /*56d0*/  PRMT R51, R3, 0x7632, R51 ;  /* 0x0000763203337816 */ /* 0x000fe20000000033 */
[----:B------:R1:W2:Y:S01]  /*56e0*/  MUFU.EX2 R136, R2 ;  /* 0x0000000200887308 */ /* 0x0002a20000000800 */
[----:B------:R-:W-:Y:S02]  /*56f0*/  F2FP.BF16.PACK_AB R3, R140, R141 ;  /* 0x0000008d8c03723e */ /* 0x000fe400000010ff */
[----:B------:R-:W-:Y:S02]  /*5700*/  PRMT R238, R0, 0x7610, R238 ;  /* 0x0000761000ee7816 */ /* 0x000fe400000000ee */
[----:B------:R-:W-:-:S02]  /*5710*/  PRMT R244, R3, 0x7610, R244 ;  /* 0x0000761003f47816 */ /* 0x000fc400000000f4 */
[----:B------:R-:W-:Y:S02]  /*5720*/  PRMT R242, R3, 0x7632, R242 ;  /* 0x0000763203f27816 */ /* 0x000fe400000000f2 */
[----:B------:R-:W-:Y:S02]  /*5730*/  F2FP.BF16.PACK_AB R3, R148, R146 ;  /* 0x000000929403723e */ /* 0x000fe400000010ff */
[----:B------:R-:W-:Y:S01]  /*5740*/  PRMT R237, R0, 0x7632, R237 ;  /* 0x0000763200ed7816 */ /* 0x000fe200000000ed */
[----:B------:R-:W-:Y:S01]  /*5750*/  HSET2.LE.AND R0, R28, R48, PT ;  /* 0x000000301c007233 */ /* 0x000fe20003803000 */
[C---:B------:R-:W-:Y:S02]  /*5760*/  PRMT R236, R3.reuse, 0x7610, R236 ;  /* 0x0000761003ec7816 */ /* 0x040fe400000000ec */
[----:B------:R-:W-:Y:S02]  /*5770*/  PRMT R235, R3, 0x7632, R235 ;  /* 0x0000763203eb7816 */ /* 0x000fe400000000eb */
[----:B-1----:R-:W-:-:S02]  /*5780*/  F2FP.BF16.PACK_AB R2, R147, R139 ;  /* 0x0000008b9302723e */ /* 0x002fc400000010ff */
[----:B------:R-:W-:Y:S02]  /*5790*/  PRMT R3, R81, 0x5410, R80 ;  /* 0x0000541051037816 */ /* 0x000fe40000000050 */
[C---:B------:R-:W-:Y:S02]  /*57a0*/  PRMT R240, R2.reuse, 0x7610, R240 ;  /* 0x0000761002f07816 */ /* 0x040fe400000000f0 */
[----:B------:R-:W-:Y:S02]  /*57b0*/  PRMT R239, R2, 0x7632, R239 ;  /* 0x0000763202ef7816 */ /* 0x000fe400000000ef */
[----:B--2---:R-:W-:Y:S02]  /*57c0*/  F2FP.BF16.PACK_AB R2, R136, R127 ;  /* 0x0000007f8802723e */ /* 0x004fe400000010ff */
[----:B------:R-:W-:Y:S01]  /*57d0*/  LOP3.LUT R72, R0, R3, RZ, 0xc0, !PT ;  /* 0x0000000300487212 */ /* 0x000fe200078ec0ff */
[----:B------:R-:W-:Y:S01]  /*57e0*/  HSET2.LE.AND R0, R33, R48, PT ;  /* 0x0000003021007233 */ /* 0x000fe20003803000 */
[----:B------:R-:W-:-:S02]  /*57f0*/  PRMT R234, R2, 0x7610, R234 ;  /* 0x0000761002ea7816 */ /* 0x000fc400000000ea */
[----:B------:R-:W-:Y:S01]  /*5800*/  PRMT R232, R2, 0x7632, R232 ;  /* 0x0000763202e87816 */ /* 0x000fe200000000e8 */
[--C-:B------:R-:W-:Y:S01]  /*5810*/  HSET2.LE.AND R2, R25, R48.reuse, PT ;  /* 0x0000003019027233 */ /* 0x100fe20003803000 */
[----:B------:R-:W-:Y:S02]  /*5820*/  PRMT R3, R83, 0x5410, R96 ;  /* 0x0000541053037816 */ /* 0x000fe40000000060 */
[----:B------:R-:W-:Y:S02]  /*5830*/  PRMT R5, R238, 0x5410, R237 ;  /* 0x00005410ee057816 */ /* 0x000fe400000000ed */
[----:B------:R-:W-:Y:S01]  /*5840*/  LOP3.LUT R73, R2, R3, RZ, 0xc0, !PT ;  /* 0x0000000302497212 */ /* 0x000fe200078ec0ff */
[----:B------:R-:W-:Y:S01]  /*5850*/  HSET2.LE.AND R2, R31, R48, PT ;  /* 0x000000301f027233 */ /* 0x000fe20003803000 */
[----:B------:R-:W-:-:S04]  /*5860*/  PRMT R3, R100, 0x5410, R99 ;  /* 0x0000541064037816 */ /* 0x000fc80000000063 */
        /* <DEDUP_REMOVED lines=13> */
[--C-:B------:R-:W-:Y:S01]  /*5940*/  HSET2.LE.AND R0, R8, R48.reuse, PT ;  /* 0x0000003008007233 */ /* 0x100fe20003803000 */
[----:B------:R-:W-:Y:S01]  /*5950*/  PRMT R3, R50, 0x5410, R51 ;  /* 0x0000541032037816 */ /* 0x000fe20000000033 */
[----:B------:R-:W-:Y:S03]  /*5960*/  HMMA.16816.F32.BF16 R8, R72, R112, RZ ;  /* 0x000000704808723c */ /* 0x000fe600000418ff */
        /* <DEDUP_REMOVED lines=12> */
[----:B------:R-:W-:Y:S01]  /*5a30*/  PRMT R3, R246, 0x5410, R247 ;  /* 0x00005410f6037816 */ /* 0x000fe200000000f7 */
[----:B------:R-:W-:-:S03]  /*5a40*/  IMAD.WIDE.U32 R6, R76, -0x2daee0ad, RZ ;  /* 0xd2511f534c067825 */ /* 0x000fc600078e00ff */
[----:B------:R-:W-:Y:S01]  /*5a50*/  LOP3.LUT R71, R2, R3, RZ, 0xc0, !PT ;  /* 0x0000000302477212 */ /* 0x000fe200078ec0ff */
[----:B------:R-:W-:Y:S01]  /*5a60*/  HSET2.LE.AND R3, R14, R48, PT ;  /* 0x000000300e037233 */ /* 0x000fe20003803000 */
[----:B------:R-:W-:Y:S01]  /*5a70*/  PRMT R2, R240, 0x5410, R239 ;  /* 0x00005410f0027816 */ /* 0x000fe200000000ef */
[----:B------:R-:W-:-:S03]  /*5a80*/  IMAD.WIDE.U32 R14, R55, -0x2daee0ad, RZ ;  /* 0xd2511f53370e7825 */ /* 0x000fc600078e00ff */
[----:B------:R-:W-:Y:S01]  /*5a90*/  LOP3.LUT R56, R0, R2, RZ, 0xc0, !PT ;  /* 0x0000000200387212 */ /* 0x000fe200078ec0ff */
[--C-:B------:R-:W-:Y:S01]  /*5aa0*/  HSET2.LE.AND R2, R26, R48.reuse, PT ;  /* 0x000000301a027233 */ /* 0x100fe20003803000 */
[----:B------:R-:W-:Y:S01]  /*5ab0*/  LOP3.LUT R57, R3, R5, RZ, 0xc0, !PT ;  /* 0x0000000503397212 */ /* 0x000fe200078ec0ff */
[----:B------:R-:W-:Y:S01]  /*5ac0*/  HSET2.LE.AND R0, R23, R48, PT ;  /* 0x0000003017007233 */ /* 0x000fe20003803000 */
[----:B------:R-:W-:Y:S01]  /*5ad0*/  PRMT R3, R236, 0x5410, R235 ;  /* 0x00005410ec037816 */ /* 0x000fe200000000eb */
[----:B------:R-:W-:Y:S01]  /*5ae0*/  HMMA.16816.F32.BF16 R8, R68, R108, R8 ;  /* 0x0000006c4408723c */ /* 0x000fe20000041808 */
[----:B------:R-:W-:Y:S02]  /*5af0*/  IMAD.MOV.U32 R48, RZ, RZ, R60 ;  /* 0x000000ffff307224 */ /* 0x000fe400078e003c */
[----:B------:R-:W-:Y:S02]  /*5b00*/  LOP3.LUT R58, R2, R3, RZ, 0xc0, !PT ;  /* 0x00000003023a7212 */ /* 0x000fe400078ec0ff */
[----:B------:R-:W-:-:S04]  /*5b10*/  PRMT R2, R234, 0x5410, R232 ;  /* 0x00005410ea027816 */ /* 0x000fc800000000e8 */
[----:B------:R-:W-:Y:S01]  /*5b20*/  LOP3.LUT R59, R0, R2, RZ, 0xc0, !PT ;  /* 0x00000002003b7212 */ /* 0x000fe200078ec0ff */
[----:B------:R-:W-:-:S05]  /*5b30*/  IMAD.WIDE.U32 R2, R35, -0x326172a9, RZ ;  /* 0xcd9e8d5723027825 */ /* 0x000fca00078e00ff */
[----:B------:R-:W-:Y:S01]  /*5b40*/  LOP3.LUT R26, R2, 0xffff, RZ, 0xc0, !PT ;  /* 0x0000ffff021a7812 */ /* 0x000fe200078ec0ff */
[----:B------:R-:W-:Y:S01]  /*5b50*/  HMMA.16816.F32.BF16 R16, R56, R108, R16 ;  /* 0x0000006c3810723c */ /* 0x000fe20000041810 */
[----:B------:R-:W-:-:S06]  /*5b60*/  SHF.R.U32.HI R27, RZ, 0x10, R2 ;  /* 0x00000010ff1b7819 */ /* 0x000fcc0000011602 */
[----:B------:R-:W-:Y:S02]  /*5b70*/  IMAD.MOV.U32 R108, RZ, RZ, R36 ;  /* 0x000000ffff6c7224 */ /* 0x000fe400078e0024 */
[----:B------:R-:W-:Y:S02]  /*5b80*/  IMAD.MOV.U32 R60, RZ, RZ, R9 ;  /* 0x000000ffff3c7224 */ /* 0x000fe400078e0009 */
[----:B------:R-:W-:Y:S02]  /*5b90*/  IMAD.MOV.U32 R112, RZ, RZ, R8 ;  /* 0x000000ffff707224 */ /* 0x000fe400078e0008 */
[----:B------:R-:W-:-:S04]  /*5ba0*/  IMAD.WIDE.U32 R8, R39, -0x326172a9, RZ ;  /* 0xcd9e8d5727087825 */ /* 0x000fc800078e00ff */
[----:B------:R-:W-:Y:S01]  /*5bb0*/  IMAD.MOV.U32 R87, RZ, RZ, R10 ;  /* 0x000000ffff577224 */ /* 0x000fe200078e000a */
[----:B------:R-:W-:Y:S01]  /*5bc0*/  LOP3.LUT R10, R15, UR14, R6, 0x96, !PT ;  /* 0x0000000e0f0a7c12 */ /* 0x000fe2000f8e9606 */
[----:B------:R-:W-:Y:S01]  /*5bd0*/  IMAD.MOV.U32 R86, RZ, RZ, R11 ;  /* 0x000000ffff567224 */ /* 0x000fe200078e000b */
[----:B------:R-:W-:Y:S01]  /*5be0*/  LOP3.LUT R11, R7, UR26, R46, 0x96, !PT ;  /* 0x0000001a070b7c12 */ /* 0x000fe2000f8e962e */
[----:B------:R-:W-:Y:S01]  /*5bf0*/  IMAD.WIDE.U32 R6, R77, -0x2daee0ad, RZ ;  /* 0xd2511f534d067825 */ /* 0x000fe200078e00ff */
[----:B------:R-:W-:Y:S02]  /*5c00*/  LOP3.LUT R23, R9, UR9, R44, 0x96, !PT ;  /* 0x0000000909177c12 */ /* 0x000fe4000f8e962c */
[----:B------:R-:W-:Y:S01]  /*5c10*/  LOP3.LUT R15, R3, UR6, R8, 0x96, !PT ;  /* 0x00000006030f7c12 */ /* 0x000fe2000f8e9608 */
[----:B------:R-:W-:Y:S01]  /*5c20*/  IMAD.WIDE.U32 R8, R41, -0x2daee0ad, RZ ;  /* 0xd2511f5329087825 */ /* 0x000fe200078e00ff */
[----:B------:R-:W-:-:S03]  /*5c30*/  LOP3.LUT R5, R7, UR26, R46, 0x96, !PT ;  /* 0x0000001a07057c12 */ /* 0x000fc6000f8e962e */
[----:B------:R-:W-:Y:S01]  /*5c40*/  IMAD.MOV.U32 R90, RZ, RZ, R16 ;  /* 0x000000ffff5a7224 */ /* 0x000fe200078e0010 */
[----:B------:R-:W-:Y:S01]  /*5c50*/  SHF.R.U32.HI R16, RZ, 0x18, R2 ;  /* 0x00000018ff107819 */ /* 0x000fe20000011602 */
[----:B------:R-:W-:Y:S01]  /*5c60*/  IMAD.MOV.U32 R61, RZ, RZ, R17 ;  /* 0x000000ffff3d7224 */ /* 0x000fe200078e0011 */
[----:B------:R-:W-:Y:S01]  /*5c70*/  LOP3.LUT R17, R2, 0xff, RZ, 0xc0, !PT ;  /* 0x000000ff02117812 */ /* 0x000fe200078ec0ff */
[----:B------:R-:W-:Y:S01]  /*5c80*/  IMAD.WIDE.U32 R2, R11, -0x326172a9, RZ ;  /* 0xcd9e8d570b027825 */ /* 0x000fe200078e00ff */
[----:B------:R-:W-:Y:S02]  /*5c90*/  LOP3.LUT R0, R9, UR14, R6, 0x96, !PT ;  /* 0x0000000e09007c12 */ /* 0x000fe4000f8e9606 */
[----:B------:R-:W-:Y:S01]  /*5ca0*/  ISETP.GE.U32.AND P2, PT, R233, R16, PT ;  /* 0x00000010e900720c */ /* 0x000fe20003f46070 */
[----:B------:R-:W-:Y:S01]  /*5cb0*/  IMAD.WIDE.U32 R10, R10, -0x326172a9, RZ ;  /* 0xcd9e8d570a0a7825 */ /* 0x000fe200078e00ff */
[----:B------:R-:W-:Y:S02]  /*5cc0*/  LOP3.LUT R7, R3, UR15, R78, 0x96, !PT ;  /* 0x0000000f03077c12 */ /* 0x000fe4000f8e964e */
[----:B------:R-:W-:Y:S01]  /*5cd0*/  ISETP.GE.U32.AND P5, PT, R233, R17, PT ;  /* 0x00000011e900720c */ /* 0x000fe20003fa6070 */
[----:B------:R-:W-:Y:S01]  /*5ce0*/  IMAD.WIDE.U32 R12, R0, -0x326172a9, RZ ;  /* 0xcd9e8d57000c7825 */ /* 0x000fe200078e00ff */
[----:B------:R-:W-:-:S03]  /*5cf0*/  LOP3.LUT R6, R11, UR13, R2, 0x96, !PT ;  /* 0x0000000d0b067c12 */ /* 0x000fc6000f8e9602 */
[----:B------:R-:W-:-:S04]  /*5d00*/  IMAD.WIDE.U32 R2, R5, -0x326172a9, RZ ;  /* 0xcd9e8d5705027825 */ /* 0x000fc800078e00ff */
[----:B------:R-:W-:Y:S01]  /*5d10*/  IMAD.MOV.U32 R94, RZ, RZ, R19 ;  /* 0x000000ffff5e7224 */ /* 0x000fe200078e0013 */
[----:B------:R-:W-:Y:S01]  /*5d20*/  LOP3.LUT R5, R3, UR15, R78, 0x96, !PT ;  /* 0x0000000f03057c12 */ /* 0x000fe2000f8e964e */
[----:B------:R-:W-:Y:S01]  /*5d30*/  IMAD.MOV.U32 R91, RZ, RZ, R18 ;  /* 0x000000ffff5b7224 */ /* 0x000fe200078e0012 */
[----:B------:R-:W-:Y:S01]  /*5d40*/  LOP3.LUT R0, R13, UR13, R2, 0x96, !PT ;  /* 0x0000000d0d007c12 */ /* 0x000fe2000f8e9602 */
[----:B------:R-:W-:Y:S01]  /*5d50*/  IMAD.WIDE.U32 R2, R7, -0x2daee0ad, RZ ;  /* 0xd2511f5307027825 */ /* 0x000fe200078e00ff */
[----:B------:R-:W-:Y:S02]  /*5d60*/  @!P5 HFMA2.BF16_V2 R137, -RZ.H0_H0, RZ.H0_H0, -R100.H0_H0 ;  /* 0x200000ffff89d231 */ /* 0x000fe40000340964 */
[----:B------:R-:W-:Y:S01]  /*5d70*/  @!P2 HFMA2.BF16_V2 R145, -RZ.H0_H0, RZ.H0_H0, -R107.H0_H0 ;  /* 0x200000ffff91a231 */ /* 0x000fe2000034096b */
[----:B------:R-:W-:Y:S01]  /*5d80*/  IMAD.WIDE.U32 R18, R6, -0x2daee0ad, RZ ;  /* 0xd2511f5306127825 */ /* 0x000fe200078e00ff */
[----:B------:R-:W-:Y:S02]  /*5d90*/  LOP3.LUT R6, R3, UR10, R14, 0x96, !PT ;  /* 0x0000000a03067c12 */ /* 0x000fe4000f8e960e */
[----:B------:R-:W-:Y:S01]  /*5da0*/  @!P5 PRMT R100, R137, 0x5410, RZ ;  /* 0x000054108964d816 */ /* 0x000fe200000000ff */
[----:B------:R-:W-:Y:S01]  /*5db0*/  IMAD.MOV.U32 R109, RZ, RZ, R37 ;  /* 0x000000ffff6d7224 */ /* 0x000fe200078e0025 */
[----:B------:R-:W-:Y:S01]  /*5dc0*/  LOP3.LUT R9, R19, UR5, R2, 0x96, !PT ;  /* 0x0000000513097c12 */ /* 0x000fe2000f8e9602 */
[----:B------:R-:W-:Y:S01]  /*5dd0*/  IMAD.WIDE.U32 R2, R5, -0x2daee0ad, RZ ;  /* 0xd2511f5305027825 */ /* 0x000fe200078e00ff */
[----:B------:R-:W-:-:S03]  /*5de0*/  @!P2 PRMT R107, R145, 0x5410, RZ ;  /* 0x00005410916ba816 */ /* 0x000fc600000000ff */
[----:B------:R-:W-:Y:S01]  /*5df0*/  IMAD.WIDE.U32 R36, R0, -0x2daee0ad, RZ ;  /* 0xd2511f5300247825 */ /* 0x000fe200078e00ff */
[----:B------:R-:W-:-:S03]  /*5e00*/  LOP3.LUT R5, R3, UR10, R8, 0x96, !PT ;  /* 0x0000000a03057c12 */ /* 0x000fc6000f8e9608 */
[----:B------:R-:W-:Y:S01]  /*5e10*/  IMAD.WIDE.U32 R6, R6, -0x326172a9, RZ ;  /* 0xcd9e8d5706067825 */ /* 0x000fe200078e00ff */
[----:B------:R-:W-:-:S03]  /*5e20*/  LOP3.LUT R0, R37, UR5, R2, 0x96, !PT ;  /* 0x0000000525007c12 */ /* 0x000fc6000f8e9602 */
[----:B------:R-:W-:Y:S01]  /*5e30*/  IMAD.WIDE.U32 R2, R9, -0x326172a9, RZ ;  /* 0xcd9e8d5709027825 */ /* 0x000fe200078e00ff */
[----:B------:R-:W-:-:S03]  /*5e40*/  LOP3.LUT R37, R7, UR9, R10, 0x96, !PT ;  /* 0x0000000907257c12 */ /* 0x000fc6000f8e960a */
[----:B------:R-:W-:Y:S01]  /*5e50*/  IMAD.WIDE.U32 R8, R79, -0x326172a9, RZ ;  /* 0xcd9e8d574f087825 */ /* 0x000fe200078e00ff */
[----:B------:R-:W-:Y:S02]  /*5e60*/  LOP3.LUT R14, R3, UR6, R6, 0x96, !PT ;  /* 0x00000006030e7c12 */ /* 0x000fe4000f8e9606 */
[C---:B------:R-:W-:Y:S01]  /*5e70*/  LOP3.LUT R11, R2.reuse, 0xff, RZ, 0xc0, !PT ;  /* 0x000000ff020b7812 */ /* 0x040fe200078ec0ff */
[----:B------:R-:W-:Y:S01]  /*5e80*/  IMAD.WIDE.U32 R6, R5, -0x326172a9, RZ ;  /* 0xcd9e8d5705067825 */ /* 0x000fe200078e00ff */
[----:B------:R-:W-:Y:S02]  /*5e90*/  LOP3.LUT R41, R2, 0xffff, RZ, 0xc0, !PT ;  /* 0x0000ffff02297812 */ /* 0x000fe400078ec0ff */
[----:B------:R-:W-:Y:S01]  /*5ea0*/  SHF.R.U32.HI R35, RZ, 0x10, R2 ;  /* 0x00000010ff237819 */ /* 0x000fe20000011602 */
[----:B------:R-:W-:Y:S01]  /*5eb0*/  IMAD.MOV.U32 R44, RZ, RZ, R48 ;  /* 0x000000ffff2c7224 */ /* 0x000fe200078e0030 */
[----:B------:R-:W-:Y:S01]  /*5ec0*/  SHF.R.U32.HI R10, RZ, 0x18, R2 ;  /* 0x00000018ff0a7819 */ /* 0x000fe20000011602 */
[----:B------:R-:W-:Y:S01]  /*5ed0*/  IMAD.WIDE.U32 R2, R0, -0x326172a9, RZ ;  /* 0xcd9e8d5700027825 */ /* 0x000fe200078e00ff */
[----:B------:R-:W-:-:S02]  /*5ee0*/  LOP3.LUT R78, R7, UR9, R12, 0x96, !PT ;  /* 0x00000009074e7c12 */ /* 0x000fc4000f8e960c */
[----:B------:R-:W-:Y:S01]  /*5ef0*/  ISETP.GE.U32.AND P1, PT, R233, R11, PT ;  /* 0x0000000be900720c */ /* 0x000fe20003f26070 */
[----:B------:R-:W-:Y:S01]  /*5f00*/  IMAD.MOV.U32 R109, RZ, RZ, R60 ;  /* 0x000000ffff6d7224 */ /* 0x000fe200078e003c */
[----:B------:R-:W-:Y:S02]  /*5f10*/  LOP3.LUT R25, R3, UR6, R6, 0x96, !PT ;  /* 0x0000000603197c12 */ /* 0x000fe4000f8e9606 */
[C---:B------:R-:W-:Y:S02]  /*5f20*/  LOP3.LUT R53, R2.reuse, 0xffff, RZ, 0xc0, !PT ;  /* 0x0000ffff02357812 */ /* 0x040fe400078ec0ff */
[----:B------:R-:W-:Y:S02]  /*5f30*/  LOP3.LUT R77, R2, 0xff, RZ, 0xc0, !PT ;  /* 0x000000ff024d7812 */ /* 0x000fe400078ec0ff */
[--C-:B------:R-:W-:Y:S02]  /*5f40*/  SHF.R.U32.HI R55, RZ, 0x10, R2.reuse ;  /* 0x00000010ff377819 */ /* 0x100fe40000011602 */
[----:B------:R-:W-:Y:S01]  /*5f50*/  SHF.R.U32.HI R76, RZ, 0x18, R2 ;  /* 0x00000018ff4c7819 */ /* 0x000fe20000011602 */
[----:B------:R-:W-:Y:S01]  /*5f60*/  IMAD.WIDE.U32 R2, R89, -0x326172a9, RZ ;  /* 0xcd9e8d5759027825 */ /* 0x000fe200078e00ff */
[----:B------:R-:W-:-:S03]  /*5f70*/  ISETP.GE.U32.AND P3, PT, R233, R10, PT ;  /* 0x0000000ae900720c */ /* 0x000fc60003f66070 */
[----:B------:R-:W-:Y:S01]  /*5f80*/  IMAD.WIDE.U32 R10, R144, -0x2daee0ad, RZ ;  /* 0xd2511f53900a7825 */ /* 0x000fe200078e00ff */
[----:B------:R-:W-:Y:S02]  /*5f90*/  LOP3.LUT R0, R3, UR15, R40, 0x96, !PT ;  /* 0x0000000f03007c12 */ /* 0x000fe4000f8e9628 */
[----:B------:R-:W-:-:S03]  /*5fa0*/  LOP3.LUT R2, R9, UR13, R2, 0x96, !PT ;  /* 0x0000000d09027c12 */ /* 0x000fc6000f8e9602 */
[----:B------:R-:W-:-:S04]  /*5fb0*/  IMAD.WIDE.U32 R6, R0, -0x2daee0ad, RZ ;  /* 0xd2511f5300067825 */ /* 0x000fc800078e00ff */
[----:B------:R-:W-:Y:S01]  /*5fc0*/  IMAD.WIDE.U32 R12, R2, -0x2daee0ad, RZ ;  /* 0xd2511f53020c7825 */ /* 0x000fe200078e00ff */
[----:B------:R-:W-:-:S03]  /*5fd0*/  LOP3.LUT R7, R7, UR10, R38, 0x96, !PT ;  /* 0x0000000a07077c12 */ /* 0x000fc6000f8e9626 */
[----:B------:R-:W-:Y:S01]  /*5fe0*/  IMAD.WIDE.U32 R2, R23, -0x2daee0ad, RZ ;  /* 0xd2511f5317027825 */ /* 0x000fe200078e00ff */
[----:B------:R-:W-:-:S03]  /*5ff0*/  LOP3.LUT R0, R13, UR5, R6, 0x96, !PT ;  /* 0x000000050d007c12 */ /* 0x000fc6000f8e9606 */
[----:B------:R-:W-:Y:S01]  /*6000*/  IMAD.WIDE.U32 R6, R7, -0x326172a9, RZ ;  /* 0xcd9e8d5707067825 */ /* 0x000fe200078e00ff */
[----:B------:R-:W-:Y:S02]  /*6010*/  LOP3.LUT R13, R3, UR7, R34, 0x96, !PT ;  /* 0x00000007030d7c12 */ /* 0x000fe4000f8e9622 */
[C---:B------:R-:W-:Y:S02]  /*6020*/  LOP3.LUT R23, R2.reuse, 0xff, RZ, 0xc0, !PT ;  /* 0x000000ff02177812 */ /* 0x040fe400078ec0ff */
[----:B------:R-:W-:Y:S02]  /*6030*/  LOP3.LUT R30, R2, 0xffff, RZ, 0xc0, !PT ;  /* 0x0000ffff021e7812 */ /* 0x000fe400078ec0ff */
[--C-:B------:R-:W-:Y:S02]  /*6040*/  SHF.R.U32.HI R31, RZ, 0x10, R2.reuse ;  /* 0x00000010ff1f7819 */ /* 0x100fe40000011602 */
[----:B------:R-:W-:Y:S01]  /*6050*/  SHF.R.U32.HI R19, RZ, 0x18, R2 ;  /* 0x00000018ff137819 */ /* 0x000fe20000011602 */
[----:B------:R-:W-:Y:S01]  /*6060*/  IMAD.WIDE.U32 R2, R0, -0x326172a9, RZ ;  /* 0xcd9e8d5700027825 */ /* 0x000fe200078e00ff */
[----:B------:R-:W-:-:S02]  /*6070*/  LOP3.LUT R0, R15, 0xff, RZ, 0xc0, !PT ;  /* 0x000000ff0f007812 */ /* 0x000fc400078ec0ff */
[----:B------:R-:W-:Y:S02]  /*6080*/  LOP3.LUT R5, R7, UR9, R8, 0x96, !PT ;  /* 0x0000000907057c12 */ /* 0x000fe4000f8e9608 */
[----:B------:R-:W-:Y:S02]  /*6090*/  ISETP.GE.U32.AND P4, PT, R233, R0, PT ;  /* 0x00000000e900720c */ /* 0x000fe40003f86070 */
[----:B------:R-:W-:Y:S02]  /*60a0*/  LOP3.LUT R0, R15, 0xffff, RZ, 0xc0, !PT ;  /* 0x0000ffff0f007812 */ /* 0x000fe400078ec0ff */
[----:B------:R-:W-:Y:S02]  /*60b0*/  LOP3.LUT R16, R3, UR6, R6, 0x96, !PT ;  /* 0x0000000603107c12 */ /* 0x000fe4000f8e9606 */
[----:B------:R-:W-:Y:S02]  /*60c0*/  SHF.R.U32.HI R0, RZ, 0x8, R0 ;  /* 0x00000008ff007819 */ /* 0x000fe40000011600 */
[----:B------:R-:W-:-:S02]  /*60d0*/  LOP3.LUT R34, R2, 0xff, RZ, 0xc0, !PT ;  /* 0x000000ff02227812 */ /* 0x000fc400078ec0ff */
[----:B------:R-:W-:Y:S02]  /*60e0*/  LOP3.LUT R0, R0, 0xffff, RZ, 0xc0, !PT ;  /* 0x0000ffff00007812 */ /* 0x000fe400078ec0ff */
[----:B------:R-:W-:Y:S01]  /*60f0*/  LOP3.LUT R42, R2, 0xffff, RZ, 0xc0, !PT ;  /* 0x0000ffff022a7812 */ /* 0x000fe200078ec0ff */
[----:B------:R-:W-:Y:S01]  /*6100*/  @!P4 HFMA2.BF16_V2 R103, -RZ.H0_H0, RZ.H0_H0, -R81.H0_H0 ;  /* 0x200000ffff67c231 */ /* 0x000fe20000340951 */
[----:B------:R-:W-:Y:S02]  /*6110*/  ISETP.GE.U32.AND P6, PT, R233, R0, PT ;  /* 0x00000000e900720c */ /* 0x000fe40003fc6070 */
[----:B------:R-:W-:Y:S02]  /*6120*/  SHF.R.U32.HI R0, RZ, 0x18, R15 ;  /* 0x00000018ff007819 */ /* 0x000fe4000001160f */
[--C-:B------:R-:W-:Y:S02]  /*6130*/  SHF.R.U32.HI R47, RZ, 0x10, R2.reuse ;  /* 0x00000010ff2f7819 */ /* 0x100fe40000011602 */
[----:B------:R-:W-:Y:S01]  /*6140*/  SHF.R.U32.HI R33, RZ, 0x18, R2 ;  /* 0x00000018ff217819 */ /* 0x000fe20000011602 */
[----:B------:R-:W-:Y:S01]  /*6150*/  IMAD.WIDE.U32 R2, R153, -0x2daee0ad, RZ ;  /* 0xd2511f5399027825 */ /* 0x000fe200078e00ff */
[----:B------:R-:W-:-:S02]  /*6160*/  @!P4 PRMT R81, R103, 0x5410, RZ ;  /* 0x000054106751c816 */ /* 0x000fc400000000ff */
[----:B------:R-:W-:Y:S02]  /*6170*/  ISETP.GE.U32.AND P4, PT, R233, R0, PT ;  /* 0x00000000e900720c */ /* 0x000fe40003f86070 */
[----:B------:R-:W-:Y:S01]  /*6180*/  SHF.R.U32.HI R0, RZ, 0x10, R15 ;  /* 0x00000010ff007819 */ /* 0x000fe2000001160f */
[----:B------:R-:W-:Y:S01]  /*6190*/  @!P6 HFMA2.BF16_V2 R104, -RZ.H0_H0, RZ.H0_H0, -R80.H0_H0 ;  /* 0x200000ffff68e231 */ /* 0x000fe20000340950 */
[----:B------:R-:W-:Y:S02]  /*61a0*/  LOP3.LUT R3, R3, UR26, R54, 0x96, !PT ;  /* 0x0000001a03037c12 */ /* 0x000fe4000f8e9636 */
[----:B------:R-:W-:Y:S02]  /*61b0*/  LOP3.LUT R0, R0, 0xff, RZ, 0xc0, !PT ;  /* 0x000000ff00007812 */ /* 0x000fe400078ec0ff */
[----:B------:R-:W-:Y:S01]  /*61c0*/  LOP3.LUT R8, R11, UR14, R2, 0x96, !PT ;  /* 0x0000000e0b087c12 */ /* 0x000fe2000f8e9602 */
[----:B------:R-:W-:Y:S01]  /*61d0*/  IMAD.WIDE.U32 R6, R3, -0x326172a9, RZ ;  /* 0xcd9e8d5703067825 */ /* 0x000fe200078e00ff */
[----:B------:R-:W-:-:S02]  /*61e0*/  @!P6 PRMT R80, R104, 0x5410, RZ ;  /* 0x000054106850e816 */ /* 0x000fc400000000ff */
[----:B------:R-:W-:Y:S01]  /*61f0*/  ISETP.GE.U32.AND P6, PT, R233, R0, PT ;  /* 0x00000000e900720c */ /* 0x000fe20003fc6070 */
[----:B------:R-:W-:Y:S01]  /*6200*/  IMAD.WIDE.U32 R8, R8, -0x326172a9, RZ ;  /* 0xcd9e8d5708087825 */ /* 0x000fe200078e00ff */
[----:B------:R-:W-:Y:S01]  /*6210*/  SHF.R.U32.HI R0, RZ, 0x8, R26 ;  /* 0x00000008ff007819 */ /* 0x000fe2000001161a */
[----:B------:R-:W-:Y:S02]  /*6220*/  @!P4 HFMA2.BF16_V2 R105, -RZ.H0_H0, RZ.H0_H0, -R96.H0_H0 ;  /* 0x200000ffff69c231 */ /* 0x000fe40000340960 */
[----:B------:R-:W-:Y:S01]  /*6230*/  IMAD.WIDE.U32 R2, R5, -0x2daee0ad, RZ ;  /* 0xd2511f5305027825 */ /* 0x000fe200078e00ff */
[----:B------:R-:W-:Y:S02]  /*6240*/  LOP3.LUT R5, R7, UR15, R40, 0x96, !PT ;  /* 0x0000000f07057c12 */ /* 0x000fe4000f8e9628 */
[----:B------:R-:W-:Y:S02]  /*6250*/  LOP3.LUT R6, R9, UR13, R6, 0x96, !PT ;  /* 0x0000000d09067c12 */ /* 0x000fe4000f8e9606 */
[----:B------:R-:W-:-:S02]  /*6260*/  LOP3.LUT R17, R3, UR7, R12, 0x96, !PT ;  /* 0x0000000703117c12 */ /* 0x000fc4000f8e960c */
[----:B------:R-:W-:Y:S01]  /*6270*/  LOP3.LUT R32, R2, 0xff, RZ, 0xc0, !PT ;  /* 0x000000ff02207812 */ /* 0x000fe200078ec0ff */
[----:B------:R-:W-:Y:S01]  /*6280*/  IMAD.WIDE.U32 R28, R6, -0x2daee0ad, RZ ;  /* 0xd2511f53061c7825 */ /* 0x000fe200078e00ff */
[----:B------:R-:W-:Y:S01]  /*6290*/  LOP3.LUT R48, R2, 0xffff, RZ, 0xc0, !PT ;  /* 0x0000ffff02307812 */ /* 0x000fe200078ec0ff */
[----:B------:R-:W-:Y:S01]  /*62a0*/  @!P6 HFMA2.BF16_V2 R106, -RZ.H0_H0, RZ.H0_H0, -R83.H0_H0 ;  /* 0x200000ffff6ae231 */ /* 0x000fe20000340953 */
[--C-:B------:R-:W-:Y:S02]  /*62b0*/  SHF.R.U32.HI R52, RZ, 0x10, R2.reuse ;  /* 0x00000010ff347819 */ /* 0x100fe40000011602 */
[----:B------:R-:W-:Y:S01]  /*62c0*/  SHF.R.U32.HI R40, RZ, 0x18, R2 ;  /* 0x00000018ff287819 */ /* 0x000fe20000011602 */
[----:B------:R-:W-:Y:S01]  /*62d0*/  IMAD.WIDE.U32 R2, R5, -0x2daee0ad, RZ ;  /* 0xd2511f5305027825 */ /* 0x000fe200078e00ff */
[----:B------:R-:W-:Y:S02]  /*62e0*/  LOP3.LUT R0, R0, 0xffff, RZ, 0xc0, !PT ;  /* 0x0000ffff00007812 */ /* 0x000fe400078ec0ff */
[----:B------:R-:W-:-:S02]  /*62f0*/  @!P4 PRMT R96, R105, 0x5410, RZ ;  /* 0x000054106960c816 */ /* 0x000fc400000000ff */
[----:B------:R-:W-:Y:S02]  /*6300*/  ISETP.GE.U32.AND P4, PT, R233, R0, PT ;  /* 0x00000000e900720c */ /* 0x000fe40003f86070 */
[----:B------:R-:W-:Y:S02]  /*6310*/  LOP3.LUT R0, R27, 0xff, RZ, 0xc0, !PT ;  /* 0x000000ff1b007812 */ /* 0x000fe400078ec0ff */
[----:B------:R-:W-:Y:S01]  /*6320*/  LOP3.LUT R3, R3, UR10, R10, 0x96, !PT ;  /* 0x0000000a03037c12 */ /* 0x000fe2000f8e960a */
[----:B------:R-:W-:Y:S01]  /*6330*/  IMAD.WIDE.U32 R10, R177, -0x2daee0ad, RZ ;  /* 0xd2511f53b10a7825 */ /* 0x000fe200078e00ff */
[----:B------:R-:W-:Y:S02]  /*6340*/  LOP3.LUT R2, R29, UR5, R2, 0x96, !PT ;  /* 0x000000051d027c12 */ /* 0x000fe4000f8e9602 */
[----:B------:R-:W-:Y:S01]  /*6350*/  @!P6 PRMT R83, R106, 0x5410, RZ ;  /* 0x000054106a53e816 */ /* 0x000fe200000000ff */
[----:B------:R-:W-:Y:S01]  /*6360*/  IMAD.WIDE.U32 R6, R3, -0x326172a9, RZ ;  /* 0xcd9e8d5703067825 */ /* 0x000fe200078e00ff */
[----:B------:R-:W-:-:S02]  /*6370*/  ISETP.GE.U32.AND P6, PT, R233, R0, PT ;  /* 0x00000000e900720c */ /* 0x000fc40003fc6070 */
[----:B------:R-:W-:Y:S01]  /*6380*/  LOP3.LUT R0, R13, 0xffff, RZ, 0xc0, !PT ;  /* 0x0000ffff0d007812 */ /* 0x000fe200078ec0ff */
[----:B------:R-:W-:Y:S01]  /*6390*/  IMAD.WIDE.U32 R2, R2, -0x326172a9, RZ ;  /* 0xcd9e8d5702027825 */ /* 0x000fe200078e00ff */
[----:B------:R-:W-:Y:S01]  /*63a0*/  LOP3.LUT R39, R7, UR9, R8, 0x96, !PT ;  /* 0x0000000907277c12 */ /* 0x000fe2000f8e9608 */
[----:B------:R-:W-:Y:S01]  /*63b0*/  @!P4 HFMA2.BF16_V2 R138, -RZ.H0_H0, RZ.H0_H0, -R99.H0_H0 ;  /* 0x200000ffff8ac231 */ /* 0x000fe20000340963 */
[----:B------:R-:W-:Y:S02]  /*63c0*/  SHF.R.U32.HI R0, RZ, 0x8, R0 ;  /* 0x00000008ff007819 */ /* 0x000fe40000011600 */
[----:B------:R-:W-:Y:S02]  /*63d0*/  LOP3.LUT R15, R3, UR6, R6, 0x96, !PT ;  /* 0x00000006030f7c12 */ /* 0x000fe4000f8e9606 */
[C---:B------:R-:W-:Y:S02]  /*63e0*/  LOP3.LUT R38, R2.reuse, 0xff, RZ, 0xc0, !PT ;  /* 0x000000ff02267812 */ /* 0x040fe400078ec0ff */
[----:B------:R-:W-:Y:S01]  /*63f0*/  LOP3.LUT R54, R2, 0xffff, RZ, 0xc0, !PT ;  /* 0x0000ffff02367812 */ /* 0x000fe200078ec0ff */
[----:B------:R-:W-:Y:S01]  /*6400*/  @!P6 HFMA2.BF16_V2 R152, -RZ.H0_H0, RZ.H0_H0, -R102.H0_H0 ;  /* 0x200000ffff98e231 */ /* 0x000fe20000340966 */
[----:B------:R-:W-:-:S02]  /*6410*/  SHF.R.U32.HI R49, RZ, 0x10, R2 ;  /* 0x00000010ff317819 */ /* 0x000fc40000011602 */
[----:B------:R-:W-:Y:S01]  /*6420*/  SHF.R.U32.HI R29, RZ, 0x18, R2 ;  /* 0x00000018ff1d7819 */ /* 0x000fe20000011602 */
[----:B------:R-:W-:Y:S01]  /*6430*/  IMAD.WIDE.U32 R2, R182, -0x2daee0ad, RZ ;  /* 0xd2511f53b6027825 */ /* 0x000fe200078e00ff */
[----:B------:R-:W-:Y:S02]  /*6440*/  LOP3.LUT R0, R0, 0xffff, RZ, 0xc0, !PT ;  /* 0x0000ffff00007812 */ /* 0x000fe400078ec0ff */
[----:B------:R-:W-:Y:S02]  /*6450*/  @!P4 PRMT R99, R138, 0x5410, RZ ;  /* 0x000054108a63c816 */ /* 0x000fe400000000ff */
[----:B------:R-:W-:Y:S02]  /*6460*/  ISETP.GE.U32.AND P5, PT, R233, R0, PT ;  /* 0x00000000e900720c */ /* 0x000fe40003fa6070 */
[----:B------:R-:W-:Y:S02]  /*6470*/  LOP3.LUT R0, R3, UR26, R108, 0x96, !PT ;  /* 0x0000001a03007c12 */ /* 0x000fe4000f8e966c */
[----:B------:R-:W-:-:S02]  /*6480*/  LOP3.LUT R2, R11, UR14, R2, 0x96, !PT ;  /* 0x0000000e0b027c12 */ /* 0x000fc4000f8e9602 */
[----:B------:R-:W-:Y:S01]  /*6490*/  @!P6 PRMT R102, R152, 0x5410, RZ ;  /* 0x000054109866e816 */ /* 0x000fe200000000ff */
[----:B------:R-:W-:Y:S01]  /*64a0*/  IMAD.WIDE.U32 R6, R0, -0x326172a9, RZ ;  /* 0xcd9e8d5700067825 */ /* 0x000fe200078e00ff */
[----:B------:R-:W-:-:S03]  /*64b0*/  LOP3.LUT R0, R13, 0xff, RZ, 0xc0, !PT ;  /* 0x000000ff0d007812 */ /* 0x000fc600078ec0ff */
[----:B------:R-:W-:Y:S01]  /*64c0*/  IMAD.WIDE.U32 R8, R2, -0x326172a9, RZ ;  /* 0xcd9e8d5702087825 */ /* 0x000fe200078e00ff */
[----:B------:R-:W-:Y:S01]  /*64d0*/  LOP3.LUT R3, R7, UR15, R44, 0x96, !PT ;  /* 0x0000000f07037c12 */ /* 0x000fe2000f8e962c */
[----:B------:R-:W-:Y:S01]  /*64e0*/  @!P5 HFMA2.BF16_V2 R154, -RZ.H0_H0, RZ.H0_H0, -R252.H0_H0 ;  /* 0x200000ffff9ad231 */ /* 0x000fe200003409fc */
[----:B------:R-:W-:Y:S02]  /*64f0*/  ISETP.GE.U32.AND P4, PT, R233, R0, PT ;  /* 0x00000000e900720c */ /* 0x000fe40003f86070 */
[--C-:B------:R-:W-:Y:S01]  /*6500*/  SHF.R.U32.HI R0, RZ, 0x18, R13.reuse ;  /* 0x00000018ff007819 */ /* 0x100fe2000001160d */
[----:B------:R-:W-:Y:S01]  /*6510*/  IMAD.WIDE.U32 R2, R3, -0x2daee0ad, RZ ;  /* 0xd2511f5303027825 */ /* 0x000fe200078e00ff */
[----:B------:R-:W-:Y:S02]  /*6520*/  LOP3.LUT R6, R9, UR13, R6, 0x96, !PT ;  /* 0x0000000d09067c12 */ /* 0x000fe4000f8e9606 */
[----:B------:R-:W-:Y:S02]  /*6530*/  ISETP.GE.U32.AND P2, PT, R233, R0, PT ;  /* 0x00000000e900720c */ /* 0x000fe40003f46070 */
[----:B------:R-:W-:Y:S01]  /*6540*/  LOP3.LUT R3, R3, UR10, R10, 0x96, !PT ;  /* 0x0000000a03037c12 */ /* 0x000fe2000f8e960a */
[----:B------:R-:W-:Y:S01]  /*6550*/  IMAD.WIDE.U32 R26, R6, -0x2daee0ad, RZ ;  /* 0xd2511f53061a7825 */ /* 0x000fe200078e00ff */
[----:B------:R1:W2:Y:S01]  /*6560*/  LDL.LU.S16 R10, [R1+0x4] ;  /* 0x00000400010a7983 */ /* 0x0002a20000300600 */
[----:B------:R-:W-:-:S02]  /*6570*/  SHF.R.U32.HI R0, RZ, 0x10, R13 ;  /* 0x00000010ff007819 */ /* 0x000fc4000001160d */
[----:B------:R-:W-:Y:S01]  /*6580*/  @!P4 HFMA2.BF16_V2 R156, -RZ.H0_H0, RZ.H0_H0, -R95.H0_H0 ;  /* 0x200000ffff9cc231 */ /* 0x000fe2000034095f */
[----:B------:R-:W-:Y:S01]  /*6590*/  LOP3.LUT R2, R27, UR5, R2, 0x96, !PT ;  /* 0x000000051b027c12 */ /* 0x000fe2000f8e9602 */
[----:B------:R-:W-:Y:S01]  /*65a0*/  IMAD.WIDE.U32 R6, R3, -0x326172a9, RZ ;  /* 0xcd9e8d5703067825 */ /* 0x000fe200078e00ff */
[----:B------:R-:W-:Y:S02]  /*65b0*/  LOP3.LUT R0, R0, 0xff, RZ, 0xc0, !PT ;  /* 0x000000ff00007812 */ /* 0x000fe400078ec0ff */
[----:B------:R-:W-:Y:S01]  /*65c0*/  @!P4 PRMT R95, R156, 0x5410, RZ ;  /* 0x000054109c5fc816 */ /* 0x000fe200000000ff */
[----:B------:R-:W-:Y:S01]  /*65d0*/  @!P2 HFMA2.BF16_V2 R160, -RZ.H0_H0, RZ.H0_H0, -R251.H0_H0 ;  /* 0x200000ffffa0a231 */ /* 0x000fe200003409fb */
[----:B------:R-:W-:Y:S01]  /*65e0*/  ISETP.GE.U32.AND P6, PT, R233, R0, PT ;  /* 0x00000000e900720c */ /* 0x000fe20003fc6070 */
[----:B------:R-:W-:Y:S01]  /*65f0*/  IMAD.WIDE.U32 R2, R2, -0x326172a9, RZ ;  /* 0xcd9e8d5702027825 */ /* 0x000fe200078e00ff */
[----:B------:R-:W-:Y:S02]  /*6600*/  LOP3.LUT R0, R35, 0xff, RZ, 0xc0, !PT ;  /* 0x000000ff23007812 */ /* 0x000fe400078ec0ff */
[----:B------:R-:W-:Y:S01]  /*6610*/  ISETP.GE.U32.AND P4, PT, R233, R23, PT ;  /* 0x00000017e900720c */ /* 0x000fe20003f86070 */
[----:B------:R-:W-:Y:S01]  /*6620*/  IMAD.MOV.U32 R13, RZ, RZ, R63 ;  /* 0x000000ffff0d7224 */ /* 0x000fe200078e003f */
[----:B------:R-:W-:-:S02]  /*6630*/  @!P2 PRMT R251, R160, 0x5410, RZ ;  /* 0x00005410a0fba816 */ /* 0x000fc400000000ff */
[----:B------:R-:W-:Y:S02]  /*6640*/  ISETP.GE.U32.AND P2, PT, R233, R0, PT ;  /* 0x00000000e900720c */ /* 0x000fe40003f46070 */
[----:B------:R-:W-:Y:S02]  /*6650*/  SHF.R.U32.HI R0, RZ, 0x8, R30 ;  /* 0x00000008ff007819 */ /* 0x000fe4000001161e */
[----:B------:R-:W-:Y:S01]  /*6660*/  LOP3.LUT R12, R3, UR6, R6, 0x96, !PT ;  /* 0x00000006030c7c12 */ /* 0x000fe2000f8e9606 */
[----:B------:R-:W-:Y:S01]  /*6670*/  @!P6 HFMA2.BF16_V2 R159, -RZ.H0_H0, RZ.H0_H0, -R250.H0_H0 ;  /* 0x200000ffff9fe231 */ /* 0x000fe200003409fa */
[----:B------:R-:W-:Y:S02]  /*6680*/  LOP3.LUT R0, R0, 0xffff, RZ, 0xc0, !PT ;  /* 0x0000ffff00007812 */ /* 0x000fe400078ec0ff */
[----:B------:R-:W-:Y:S01]  /*6690*/  LOP3.LUT R43, R2, 0xffff, RZ, 0xc0, !PT ;  /* 0x0000ffff022b7812 */ /* 0x000fe200078ec0ff */
[----:B------:R-:W-:Y:S01]  /*66a0*/  @!P4 HFMA2.BF16_V2 R161, -RZ.H0_H0, RZ.H0_H0, -R249.H0_H0 ;  /* 0x200000ffffa1c231 */ /* 0x000fe200003409f9 */
[----:B------:R-:W-:-:S02]  /*66b0*/  @!P6 PRMT R250, R159, 0x5410, RZ ;  /* 0x000054109ffae816 */ /* 0x000fc400000000ff */
[----:B------:R-:W-:Y:S02]  /*66c0*/  ISETP.GE.U32.AND P6, PT, R233, R0, PT ;  /* 0x00000000e900720c */ /* 0x000fe40003fc6070 */
[----:B------:R-:W-:Y:S02]  /*66d0*/  LOP3.LUT R0, R31, 0xff, RZ, 0xc0, !PT ;  /* 0x000000ff1f007812 */ /* 0x000fe400078ec0ff */
[----:B------:R-:W-:Y:S02]  /*66e0*/  @!P4 PRMT R249, R161, 0x5410, RZ ;  /* 0x00005410a1f9c816 */ /* 0x000fe400000000ff */
[----:B------:R-:W-:Y:S02]  /*66f0*/  LOP3.LUT R46, R2, 0xff, RZ, 0xc0, !PT ;  /* 0x000000ff022e7812 */ /* 0x000fe400078ec0ff */
[--C-:B------:R-:W-:Y:S02]  /*6700*/  SHF.R.U32.HI R45, RZ, 0x10, R2.reuse ;  /* 0x00000010ff2d7819 */ /* 0x100fe40000011602 */
[----:B------:R-:W-:Y:S01]  /*6710*/  SHF.R.U32.HI R44, RZ, 0x18, R2 ;  /* 0x00000018ff2c7819 */ /* 0x000fe20000011602 */
[----:B------:R-:W-:Y:S01]  /*6720*/  IMAD.WIDE.U32 R2, R37, -0x2daee0ad, RZ ;  /* 0xd2511f5325027825 */ /* 0x000fe200078e00ff */
[----:B------:R-:W-:Y:S01]  /*6730*/  ISETP.GE.U32.AND P4, PT, R233, R0, PT ;  /* 0x00000000e900720c */ /* 0x000fe20003f86070 */
[----:B------:R-:W-:Y:S01]  /*6740*/  @!P6 HFMA2.BF16_V2 R162, -RZ.H0_H0, RZ.H0_H0, -R248.H0_H0 ;  /* 0x200000ffffa2e231 */ /* 0x000fe200003409f8 */
[----:B------:R-:W-:Y:S01]  /*6750*/  @!P5 PRMT R252, R154, 0x5410, RZ ;  /* 0x000054109afcd816 */ /* 0x000fe200000000ff */
[----:B------:R-:W-:Y:S01]  /*6760*/  FFMA.FTZ R0, R85, c[0x0][0x23c], -R22 ;  /* 0x00008f0055007a23 */ /* 0x000fe20000010816 */
[----:B------:R-:W-:Y:S01]  /*6770*/  ISETP.GE.U32.AND P5, PT, R233, R19, PT ;  /* 0x00000013e900720c */ /* 0x000fe20003fa6070 */
[----:B------:R-:W-:Y:S01]  /*6780*/  IMAD.MOV.U32 R19, RZ, RZ, R62 ;  /* 0x000000ffff137224 */ /* 0x000fe200078e003e */
[----:B------:R-:W-:Y:S01]  /*6790*/  LOP3.LUT R27, R7, UR9, R8, 0x96, !PT ;  /* 0x00000009071b7c12 */ /* 0x000fe2000f8e9608 */
[----:B------:R3:W-:Y:S01]  /*67a0*/  MUFU.EX2 R31, R0 ;  /* 0x00000000001f7308 */ /* 0x0007e20000000800 */
[----:B------:R-:W-:-:S02]  /*67b0*/  LOP3.LUT R6, R2, 0xff, RZ, 0xc0, !PT ;  /* 0x000000ff02067812 */ /* 0x000fc400078ec0ff */
[----:B------:R-:W-:Y:S02]  /*67c0*/  LOP3.LUT R7, R2, 0xffff, RZ, 0xc0, !PT ;  /* 0x0000ffff02077812 */ /* 0x000fe400078ec0ff */
[--C-:B------:R-:W-:Y:S01]  /*67d0*/  SHF.R.U32.HI R9, RZ, 0x10, R2.reuse ;  /* 0x00000010ff097819 */ /* 0x100fe20000011602 */
[----:B------:R-:W-:Y:S01]  /*67e0*/  @!P4 HFMA2.BF16_V2 R166, -RZ.H0_H0, RZ.H0_H0, -R246.H0_H0 ;  /* 0x200000ffffa6c231 */ /* 0x000fe200003409f6 */
[----:B------:R-:W-:Y:S01]  /*67f0*/  SHF.R.U32.HI R8, RZ, 0x18, R2 ;  /* 0x00000018ff087819 */ /* 0x000fe20000011602 */
[----:B------:R-:W-:Y:S01]  /*6800*/  FFMA.FTZ R2, R84, c[0x0][0x23c], -R22 ;  /* 0x00008f0054027a23 */ /* 0x000fe20000010816 */
[----:B------:R-:W-:Y:S01]  /*6810*/  @!P6 PRMT R248, R162, 0x5410, RZ ;  /* 0x00005410a2f8e816 */ /* 0x000fe200000000ff */
[----:B------:R-:W-:Y:S01]  /*6820*/  @!P5 HFMA2.BF16_V2 R165, -RZ.H0_H0, RZ.H0_H0, -R247.H0_H0 ;  /* 0x200000ffffa5d231 */ /* 0x000fe200003409f7 */
[----:B------:R-:W-:Y:S01]  /*6830*/  @!P4 PRMT R246, R166, 0x5410, RZ ;  /* 0x00005410a6f6c816 */ /* 0x000fe200000000ff */
[----:B------:R4:W1:Y:S01]  /*6840*/  MUFU.EX2 R106, R2 ;  /* 0x00000002006a7308 */ /* 0x0008620000000800 */
[----:B------:R-:W-:-:S02]  /*6850*/  LOP3.LUT R5, R3, UR7, R18, 0x96, !PT ;  /* 0x0000000703057c12 */ /* 0x000fc4000f8e9612 */
[----:B------:R-:W-:Y:S02]  /*6860*/  @!P5 PRMT R247, R165, 0x5410, RZ ;  /* 0x00005410a5f7d816 */ /* 0x000fe400000000ff */
[----:B---3--:R-:W-:Y:S01]  /*6870*/  LOP3.LUT R0, R14, 0xff, RZ, 0xc0, !PT ;  /* 0x000000ff0e007812 */ /* 0x008fe200078ec0ff */
[----:B----4-:R-:W-:-:S03]  /*6880*/  FFMA.FTZ R2, R101, c[0x0][0x23c], -R20 ;  /* 0x00008f0065027a23 */ /* 0x010fc60000010814 */
[----:B------:R-:W-:Y:S01]  /*6890*/  ISETP.GE.U32.AND P6, PT, R233, R0, PT ;  /* 0x00000000e900720c */ /* 0x000fe20003fc6070 */
[----:B------:R-:W-:Y:S01]  /*68a0*/  FFMA.FTZ R3, R88, c[0x0][0x23c], -R22 ;  /* 0x00008f0058037a23 */ /* 0x000fe20000010816 */
[----:B------:R-:W-:Y:S01]  /*68b0*/  LOP3.LUT R0, R14, 0xffff, RZ, 0xc0, !PT ;  /* 0x0000ffff0e007812 */ /* 0x000fe200078ec0ff */
[----:B------:R1:W-:Y:S01]  /*68c0*/  MUFU.EX2 R30, R2 ;  /* 0x00000002001e7308 */ /* 0x0003e20000000800 */
[----:B------:R-:W-:Y:S02]  /*68d0*/  IMAD.MOV.U32 R18, RZ, RZ, R95 ;  /* 0x000000ffff127224 */ /* 0x000fe400078e005f */
[----:B------:R-:W-:-:S04]  /*68e0*/  SHF.R.U32.HI R0, RZ, 0x8, R0 ;  /* 0x00000008ff007819 */ /* 0x000fc80000011600 */
[----:B------:R-:W-:-:S04]  /*68f0*/  LOP3.LUT R0, R0, 0xffff, RZ, 0xc0, !PT ;  /* 0x0000ffff00007812 */ /* 0x000fc800078ec0ff */
[----:B------:R-:W-:Y:S01]  /*6900*/  ISETP.GE.U32.AND P5, PT, R233, R0, PT ;  /* 0x00000000e900720c */ /* 0x000fe20003fa6070 */
[----:B------:R-:W-:Y:S01]  /*6910*/  FFMA.FTZ R0, R93, c[0x0][0x23c], -R20 ;  /* 0x00008f005d007a23 */ /* 0x000fe20000010814 */
[----:B-1----:R-:W-:-:S03]  /*6920*/  F2FP.BF16.PACK_AB R2, R106, R31 ;  /* 0x0000001f6a02723e */ /* 0x002fc600000010ff */
[----:B------:R1:W3:Y:S01]  /*6930*/  MUFU.EX2 R103, R0 ;  /* 0x0000000000677308 */ /* 0x0002e20000000800 */
[C---:B------:R-:W-:Y:S02]  /*6940*/  PRMT R214, R2.reuse, 0x7610, R214 ;  /* 0x0000761002d67816 */ /* 0x040fe400000000d6 */
[----:B------:R-:W-:-:S03]  /*6950*/  PRMT R213, R2, 0x7632, R213 ;  /* 0x0000763202d57816 */ /* 0x000fc600000000d5 */
[----:B------:R-:W-:Y:S01]  /*6960*/  @!P6 HFMA2.BF16_V2 R171, -RZ.H0_H0, RZ.H0_H0, -R214.H0_H0 ;  /* 0x200000ffffabe231 */ /* 0x000fe200003409d6 */
[----:B------:R-:W-:Y:S01]  /*6970*/  PRMT R156, R214, 0x5410, R213 ;  /* 0x00005410d69c7816 */ /* 0x000fe200000000d5 */
[----:B------:R-:W-:Y:S01]  /*6980*/  MUFU.EX2 R85, R3 ;  /* 0x0000000300557308 */ /* 0x000fe20000000800 */
[----:B------:R-:W-:Y:S02]  /*6990*/  @!P5 HFMA2.BF16_V2 R178, -RZ.H0_H0, RZ.H0_H0, -R213.H0_H0 ;  /* 0x200000ffffb2d231 */ /* 0x000fe400003409d5 */
[----:B------:R-:W-:Y:S01]  /*69a0*/  @!P6 PRMT R214, R171, 0x5410, RZ ;  /* 0x00005410abd6e816 */ /* 0x000fe200000000ff */
[----:B------:R-:W-:Y:S01]  /*69b0*/  IMAD.MOV.U32 R171, RZ, RZ, R91 ;  /* 0x000000ffffab7224 */ /* 0x000fe200078e005b */
[----:B-1----:R-:W-:Y:S02]  /*69c0*/  SHF.R.U32.HI R0, RZ, 0x18, R14 ;  /* 0x00000018ff007819 */ /* 0x002fe4000001160e */
[----:B---3--:R-:W-:Y:S02]  /*69d0*/  F2FP.BF16.PACK_AB R2, R103, R30 ;  /* 0x0000001e6702723e */ /* 0x008fe400000010ff */
[----:B------:R-:W-:-:S02]  /*69e0*/  ISETP.GE.U32.AND P4, PT, R233, R0, PT ;  /* 0x00000000e900720c */ /* 0x000fc40003f86070 */
[----:B------:R-:W-:Y:S01]  /*69f0*/  SHF.R.U32.HI R0, RZ, 0x10, R14 ;  /* 0x00000010ff007819 */ /* 0x000fe2000001160e */
[----:B------:R-:W-:Y:S01]  /*6a00*/  IMAD.MOV.U32 R14, RZ, RZ, R94 ;  /* 0x000000ffff0e7224 */ /* 0x000fe200078e005e */
[----:B------:R-:W-:Y:S02]  /*6a10*/  PRMT R211, R2, 0x7610, R211 ;  /* 0x0000761002d37816 */ /* 0x000fe400000000d3 */
[----:B------:R-:W-:Y:S02]  /*6a20*/  LOP3.LUT R0, R0, 0xff, RZ, 0xc0, !PT ;  /* 0x000000ff00007812 */ /* 0x000fe400078ec0ff */
[----:B------:R-:W-:Y:S02]  /*6a30*/  PRMT R212, R2, 0x7632, R212 ;  /* 0x0000763202d47816 */ /* 0x000fe400000000d4 */
[----:B------:R-:W-:Y:S01]  /*6a40*/  ISETP.GE.U32.AND P6, PT, R233, R0, PT ;  /* 0x00000000e900720c */ /* 0x000fe20003fc6070 */
[----:B------:R-:W-:Y:S01]  /*6a50*/  FFMA.FTZ R0, R116, c[0x0][0x23c], -R22 ;  /* 0x00008f0074007a23 */ /* 0x000fe20000010816 */
[----:B------:R-:W-:Y:S01]  /*6a60*/  PRMT R154, R211, 0x5410, R212 ;  /* 0x00005410d39a7816 */ /* 0x000fe200000000d4 */
[----:B------:R-:W-:-:S02]  /*6a70*/  IMAD.MOV.U32 R116, RZ, RZ, R61 ;  /* 0x000000ffff747224 */ /* 0x000fc400078e003d */
[----:B------:R1:W-:Y:S08]  /*6a80*/  MUFU.EX2 R105, R0 ;  /* 0x0000000000697308 */ /* 0x0003f00000000800 */
[----:B------:R-:W-:Y:S01]  /*6a90*/  @!P6 HFMA2.BF16_V2 R181, -RZ.H0_H0, RZ.H0_H0, -R211.H0_H0 ;  /* 0x200000ffffb5e231 */ /* 0x000fe200003409d3 */
[----:B-1----:R-:W-:-:S04]  /*6aa0*/  FFMA.FTZ R0, R119, c[0x0][0x23c], -R22 ;  /* 0x00008f0077007a23 */ /* 0x002fc80000010816 */
[----:B------:R-:W-:Y:S01]  /*6ab0*/  @!P6 PRMT R211, R181, 0x5410, RZ ;  /* 0x00005410b5d3e816 */ /* 0x000fe200000000ff */
[----:B------:R-:W-:Y:S01]  /*6ac0*/  IMAD.MOV.U32 R119, RZ, RZ, R90 ;  /* 0x000000ffff777224 */ /* 0x000fe200078e005a */
[----:B------:R1:W3:Y:S02]  /*6ad0*/  MUFU.EX2 R113, R0 ;  /* 0x0000000000717308 */ /* 0x0002e40000000800 */
[----:B-1----:R-:W-:-:S04]  /*6ae0*/  SHF.R.U32.HI R0, RZ, 0x8, R41 ;  /* 0x00000008ff007819 */ /* 0x002fc80000011629 */
[----:B------:R-:W-:-:S04]  /*6af0*/  LOP3.LUT R0, R0, 0xffff, RZ, 0xc0, !PT ;  /* 0x0000ffff00007812 */ /* 0x000fc800078ec0ff */
[----:B------:R-:W-:Y:S01]  /*6b00*/  ISETP.GE.U32.AND P6, PT, R233, R0, PT ;  /* 0x00000000e900720c */ /* 0x000fe20003fc6070 */
[----:B------:R-:W-:-:S04]  /*6b10*/  FFMA.FTZ R0, R121, c[0x0][0x23c], -R20 ;  /* 0x00008f0079007a23 */ /* 0x000fc80000010814 */
[----:B------:R1:W-:Y:S01]  /*6b20*/  MUFU.EX2 R101, R0 ;  /* 0x0000000000657308 */ /* 0x0003e20000000800 */
[----:B---3--:R-:W-:Y:S01]  /*6b30*/  F2FP.BF16.PACK_AB R2, R113, R105 ;  /* 0x000000697102723e */ /* 0x008fe200000010ff */
[----:B-1----:R-:W-:-:S06]  /*6b40*/  FFMA.FTZ R0, R133, c[0x0][0x23c], -R20 ;  /* 0x00008f0085007a23 */ /* 0x002fcc0000010814 */
[----:B------:R1:W3:Y:S01]  /*6b50*/  MUFU.EX2 R165, R0 ;  /* 0x0000000000a57308 */ /* 0x0002e20000000800 */
[C---:B------:R-:W-:Y:S02]  /*6b60*/  PRMT R210, R2.reuse, 0x7610, R210 ;  /* 0x0000761002d27816 */ /* 0x040fe400000000d2 */
[----:B------:R-:W-:Y:S01]  /*6b70*/  PRMT R209, R2, 0x7632, R209 ;  /* 0x0000763202d17816 */ /* 0x000fe200000000d1 */
[----:B-1----:R-:W-:Y:S01]  /*6b80*/  FFMA.FTZ R0, R120, c[0x0][0x23c], -R22 ;  /* 0x00008f0078007a23 */ /* 0x002fe20000010816 */
[----:B---3--:R-:W-:-:S03]  /*6b90*/  F2FP.BF16.PACK_AB R2, R165, R101 ;  /* 0x00000065a502723e */ /* 0x008fc600000010ff */
[----:B------:R1:W-:Y:S01]  /*6ba0*/  MUFU.EX2 R166, R0 ;  /* 0x0000000000a67308 */ /* 0x0003e20000000800 */
[C---:B------:R-:W-:Y:S02]  /*6bb0*/  PRMT R208, R2.reuse, 0x7632, R208 ;  /* 0x0000763202d07816 */ /* 0x040fe400000000d0 */
[----:B------:R-:W-:-:S03]  /*6bc0*/  PRMT R207, R2, 0x7610, R207 ;  /* 0x0000761002cf7816 */ /* 0x000fc600000000cf */
[----:B------:R-:W-:Y:S01]  /*6bd0*/  @!P3 HFMA2.BF16_V2 R185, -RZ.H0_H0, RZ.H0_H0, -R208.H0_H0 ;  /* 0x200000ffffb9b231 */ /* 0x000fe200003409d0 */
[----:B-1----:R-:W-:-:S04]  /*6be0*/  FFMA.FTZ R0, R118, c[0x0][0x23c], -R22 ;  /* 0x00008f0076007a23 */ /* 0x002fc80000010816 */
[----:B------:R1:W3:Y:S01]  /*6bf0*/  MUFU.EX2 R35, R0 ;  /* 0x0000000000237308 */ /* 0x0002e20000000800 */
[----:B------:R-:W-:Y:S01]  /*6c00*/  LOP3.LUT R2, R5, 0xff, RZ, 0xc0, !PT ;  /* 0x000000ff05027812 */ /* 0x000fe200078ec0ff */
[----:B------:R-:W-:Y:S01]  /*6c10*/  @!P2 HFMA2.BF16_V2 R186, -RZ.H0_H0, RZ.H0_H0, -R207.H0_H0 ;  /* 0x200000ffffbaa231 */ /* 0x000fe200003409cf */
[----:B------:R-:W-:Y:S02]  /*6c20*/  PRMT R152, R207, 0x5410, R208 ;  /* 0x00005410cf987816 */ /* 0x000fe400000000d0 */
[----:B------:R-:W-:Y:S02]  /*6c30*/  @!P3 PRMT R208, R185, 0x5410, RZ ;  /* 0x00005410b9d0b816 */ /* 0x000fe400000000ff */
[----:B------:R-:W-:Y:S02]  /*6c40*/  ISETP.GE.U32.AND P3, PT, R233, R2, PT ;  /* 0x00000002e900720c */ /* 0x000fe40003f66070 */
[----:B-1----:R-:W-:-:S04]  /*6c50*/  LOP3.LUT R0, R5, 0xffff, RZ, 0xc0, !PT ;  /* 0x0000ffff05007812 */ /* 0x002fc800078ec0ff */
[----:B------:R-:W-:-:S04]  /*6c60*/  SHF.R.U32.HI R0, RZ, 0x8, R0 ;  /* 0x00000008ff007819 */ /* 0x000fc80000011600 */
[----:B------:R-:W-:Y:S02]  /*6c70*/  LOP3.LUT R0, R0, 0xffff, RZ, 0xc0, !PT ;  /* 0x0000ffff00007812 */ /* 0x000fe400078ec0ff */
[----:B------:R-:W-:Y:S02]  /*6c80*/  @!P2 PRMT R207, R186, 0x5410, RZ ;  /* 0x00005410bacfa816 */ /* 0x000fe400000000ff */
[----:B------:R-:W-:Y:S01]  /*6c90*/  ISETP.GE.U32.AND P2, PT, R233, R0, PT ;  /* 0x00000000e900720c */ /* 0x000fe20003f46070 */
[----:B------:R-:W-:Y:S01]  /*6ca0*/  FFMA.FTZ R0, R135, c[0x0][0x23c], -R20 ;  /* 0x00008f0087007a23 */ /* 0x000fe20000010814 */
[----:B---3--:R-:W-:-:S03]  /*6cb0*/  F2FP.BF16.PACK_AB R2, R35, R166 ;  /* 0x000000a62302723e */ /* 0x008fc600000010ff */
[----:B------:R1:W-:Y:S01]  /*6cc0*/  MUFU.EX2 R84, R0 ;  /* 0x0000000000547308 */ /* 0x0003e20000000800 */
[C---:B------:R-:W-:Y:S02]  /*6cd0*/  PRMT R206, R2.reuse, 0x7610, R206 ;  /* 0x0000761002ce7816 */ /* 0x040fe400000000ce */
[----:B------:R-:W-:-:S03]  /*6ce0*/  PRMT R205, R2, 0x7632, R205 ;  /* 0x0000763202cd7816 */ /* 0x000fc600000000cd */
[----:B------:R-:W-:Y:S01]  /*6cf0*/  @!P3 HFMA2.BF16_V2 R187, -RZ.H0_H0, RZ.H0_H0, -R206.H0_H0 ;  /* 0x200000ffffbbb231 */ /* 0x000fe200003409ce */
[----:B------:R-:W-:Y:S01]  /*6d00*/  PRMT R145, R206, 0x5410, R205 ;  /* 0x00005410ce917816 */ /* 0x000fe200000000cd */
[----:B-1----:R-:W-:-:S04]  /*6d10*/  FFMA.FTZ R0, R134, c[0x0][0x23c], -R20 ;  /* 0x00008f0086007a23 */ /* 0x002fc80000010814 */
[----:B------:R1:W3:Y:S01]  /*6d20*/  MUFU.EX2 R41, R0 ;  /* 0x0000000000297308 */ /* 0x0002e20000000800 */
[----:B------:R-:W-:Y:S01]  /*6d30*/  @!P3 PRMT R206, R187, 0x5410, RZ ;  /* 0x00005410bbceb816 */ /* 0x000fe200000000ff */
[----:B------:R-:W-:Y:S01]  /*6d40*/  @!P2 HFMA2.BF16_V2 R190, -RZ.H0_H0, RZ.H0_H0, -R205.H0_H0 ;  /* 0x200000ffffbea231 */ /* 0x000fe200003409cd */
[----:B-1----:R-:W-:-:S04]  /*6d50*/  SHF.R.U32.HI R0, RZ, 0x18, R5 ;  /* 0x00000018ff007819 */ /* 0x002fc80000011605 */
[----:B------:R-:W-:Y:S02]  /*6d60*/  ISETP.GE.U32.AND P3, PT, R233, R0, PT ;  /* 0x00000000e900720c */ /* 0x000fe40003f66070 */
[----:B------:R-:W-:-:S04]  /*6d70*/  SHF.R.U32.HI R0, RZ, 0x10, R5 ;  /* 0x00000010ff007819 */ /* 0x000fc80000011605 */
[----:B------:R-:W-:Y:S02]  /*6d80*/  LOP3.LUT R0, R0, 0xff, RZ, 0xc0, !PT ;  /* 0x000000ff00007812 */ /* 0x000fe400078ec0ff */
[----:B------:R-:W-:Y:S02]  /*6d90*/  @!P2 PRMT R205, R190, 0x5410, RZ ;  /* 0x00005410becda816 */ /* 0x000fe400000000ff */
[----:B------:R-:W-:Y:S01]  /*6da0*/  ISETP.GE.U32.AND P2, PT, R233, R0, PT ;  /* 0x00000000e900720c */ /* 0x000fe20003f46070 */
[----:B------:R-:W-:Y:S01]  /*6db0*/  FFMA.FTZ R2, R92, c[0x0][0x23c], -R22 ;  /* 0x00008f005c027a23 */ /* 0x000fe20000010816 */
[----:B---3--:R-:W-:-:S03]  /*6dc0*/  F2FP.BF16.PACK_AB R0, R41, R84 ;  /* 0x000000542900723e */ /* 0x008fc600000010ff */
[----:B------:R1:W3:Y:S01]  /*6dd0*/  MUFU.EX2 R108, R2 ;  /* 0x00000002006c7308 */ /* 0x0002e20000000800 */
[C---:B------:R-:W-:Y:S02]  /*6de0*/  PRMT R204, R0.reuse, 0x7632, R204 ;  /* 0x0000763200cc7816 */ /* 0x040fe400000000cc */
[----:B------:R-:W-:Y:S02]  /*6df0*/  PRMT R203, R0, 0x7610, R203 ;  /* 0x0000761000cb7816 */ /* 0x000fe400000000cb */
[----:B------:R-:W-:Y:S01]  /*6e00*/  SHF.R.U32.HI R0, RZ, 0x8, R7 ;  /* 0x00000008ff007819 */ /* 0x000fe20000011607 */
[----:B------:R-:W-:Y:S02]  /*6e10*/  @!P3 HFMA2.BF16_V2 R195, -RZ.H0_H0, RZ.H0_H0, -R204.H0_H0 ;  /* 0x200000ffffc3b231 */ /* 0x000fe400003409cc */
[----:B------:R-:W-:Y:S01]  /*6e20*/  @!P6 HFMA2.BF16_V2 R184, -RZ.H0_H0, RZ.H0_H0, -R209.H0_H0 ;  /* 0x200000ffffb8e231 */ /* 0x000fe200003409d1 */
[----:B------:R-:W-:Y:S02]  /*6e30*/  LOP3.LUT R0, R0, 0xffff, RZ, 0xc0, !PT ;  /* 0x0000ffff00007812 */ /* 0x000fe400078ec0ff */
[----:B------:R-:W-:-:S02]  /*6e40*/  PRMT R144, R203, 0x5410, R204 ;  /* 0x00005410cb907816 */ /* 0x000fc400000000cc */
[----:B------:R-:W-:Y:S02]  /*6e50*/  @!P3 PRMT R204, R195, 0x5410, RZ ;  /* 0x00005410c3ccb816 */ /* 0x000fe400000000ff */
[----:B------:R-:W-:Y:S02]  /*6e60*/  PRMT R153, R210, 0x5410, R209 ;  /* 0x00005410d2997816 */ /* 0x000fe400000000d1 */
[----:B------:R-:W-:Y:S01]  /*6e70*/  ISETP.GE.U32.AND P3, PT, R233, R0, PT ;  /* 0x00000000e900720c */ /* 0x000fe20003f66070 */
[--C-:B------:R-:W-:Y:S01]  /*6e80*/  FFMA.FTZ R0, R117, c[0x0][0x23c], -R20.reuse ;  /* 0x00008f0075007a23 */ /* 0x100fe20000010814 */
[----:B------:R-:W-:Y:S02]  /*6e90*/  @!P6 PRMT R209, R184, 0x5410, RZ ;  /* 0x00005410b8d1e816 */ /* 0x000fe400000000ff */
[----:B------:R-:W-:Y:S01]  /*6ea0*/  ISETP.GE.U32.AND P6, PT, R233, R6, PT ;  /* 0x00000006e900720c */ /* 0x000fe20003fc6070 */
[----:B-1----:R-:W-:Y:S01]  /*6eb0*/  FFMA.FTZ R2, R82, c[0x0][0x23c], -R20 ;  /* 0x00008f0052027a23 */ /* 0x002fe20000010814 */
[----:B------:R3:W-:Y:S08]  /*6ec0*/  MUFU.EX2 R104, R0 ;  /* 0x0000000000687308 */ /* 0x0007f00000000800 */
[----:B------:R-:W1:Y:S01]  /*6ed0*/  MUFU.EX2 R79, R2 ;  /* 0x00000002004f7308 */ /* 0x000e620000000800 */
[----:B---3--:R-:W-:-:S04]  /*6ee0*/  F2FP.BF16.PACK_AB R0, R85, R108 ;  /* 0x0000006c5500723e */ /* 0x008fc800000010ff */
[C---:B------:R-:W-:Y:S02]  /*6ef0*/  PRMT R202, R0.reuse, 0x7610, R202 ;  /* 0x0000761000ca7816 */ /* 0x040fe400000000ca */
[----:B------:R-:W-:-:S03]  /*6f00*/  PRMT R201, R0, 0x7632, R201 ;  /* 0x0000763200c97816 */ /* 0x000fc600000000c9 */
[----:B------:R-:W-:Y:S01]  /*6f10*/  @!P6 HFMA2.BF16_V2 R226, -RZ.H0_H0, RZ.H0_H0, -R202.H0_H0 ;  /* 0x200000ffffe2e231 */ /* 0x000fe200003409ca */
[----:B------:R-:W-:Y:S02]  /*6f20*/  LOP3.LUT R0, R9, 0xff, RZ, 0xc0, !PT ;  /* 0x000000ff09007812 */ /* 0x000fe400078ec0ff */
[----:B------:R-:W-:Y:S02]  /*6f30*/  PRMT R138, R202, 0x5410, R201 ;  /* 0x00005410ca8a7816 */ /* 0x000fe400000000c9 */
[----:B------:R-:W-:Y:S02]  /*6f40*/  @!P6 PRMT R202, R226, 0x5410, RZ ;  /* 0x00005410e2cae816 */ /* 0x000fe400000000ff */
[----:B------:R-:W-:Y:S01]  /*6f50*/  ISETP.GE.U32.AND P6, PT, R233, R0, PT ;  /* 0x00000000e900720c */ /* 0x000fe20003fc6070 */
[----:B------:R-:W-:Y:S01]  /*6f60*/  @!P2 HFMA2.BF16_V2 R200, -RZ.H0_H0, RZ.H0_H0, -R203.H0_H0 ;  /* 0x200000ffffc8a231 */ /* 0x000fe200003409cb */
[----:B------:R-:W-:Y:S02]  /*6f70*/  LOP3.LUT R0, R16, 0xffff, RZ, 0xc0, !PT ;  /* 0x0000ffff10007812 */ /* 0x000fe400078ec0ff */
[----:B-1----:R-:W-:-:S02]  /*6f80*/  F2FP.BF16.PACK_AB R2, R79, R104 ;  /* 0x000000684f02723e */ /* 0x002fc400000010ff */
[----:B------:R-:W-:Y:S01]  /*6f90*/  SHF.R.U32.HI R0, RZ, 0x8, R0 ;  /* 0x00000008ff007819 */ /* 0x000fe20000011600 */
[----:B------:R-:W-:Y:S01]  /*6fa0*/  @!P3 HFMA2.BF16_V2 R225, -RZ.H0_H0, RZ.H0_H0, -R201.H0_H0 ;  /* 0x200000ffffe1b231 */ /* 0x000fe200003409c9 */
[----:B------:R-:W-:Y:S02]  /*6fb0*/  @!P2 PRMT R203, R200, 0x5410, RZ ;  /* 0x00005410c8cba816 */ /* 0x000fe400000000ff */
[----:B------:R-:W-:Y:S02]  /*6fc0*/  PRMT R200, R2, 0x7610, R200 ;  /* 0x0000761002c87816 */ /* 0x000fe400000000c8 */
[----:B------:R-:W-:Y:S01]  /*6fd0*/  LOP3.LUT R0, R0, 0xffff, RZ, 0xc0, !PT ;  /* 0x0000ffff00007812 */ /* 0x000fe200078ec0ff */
[----:B------:R-:W-:Y:S01]  /*6fe0*/  IMAD R190, R4, 0x2, R188 ;  /* 0x0000000204be7824 */ /* 0x000fe200078e02bc */
[----:B------:R-:W-:Y:S01]  /*6ff0*/  @!P3 PRMT R201, R225, 0x5410, RZ ;  /* 0x00005410e1c9b816 */ /* 0x000fe200000000ff */
[----:B------:R-:W-:Y:S01]  /*7000*/  @!P6 HFMA2.BF16_V2 R228, -RZ.H0_H0, RZ.H0_H0, -R200.H0_H0 ;  /* 0x200000ffffe4e231 */ /* 0x000fe200003409c8 */
[----:B------:R-:W-:-:S02]  /*7010*/  PRMT R195, R2, 0x7632, R195 ;  /* 0x0000763202c37816 */ /* 0x000fc400000000c3 */
[C---:B------:R-:W-:Y:S01]  /*7020*/  ISETP.GE.U32.AND P2, PT, R233.reuse, R8, PT ;  /* 0x00000008e900720c */ /* 0x040fe20003f46070 */
[----:B------:R-:W1:Y:S01]  /*7030*/  LDSM.16.MT88.4 R88, [R190+0x9000] ;  /* 0x00900000be58783b */ /* 0x000e620000004200 */
[C---:B------:R-:W-:Y:S02]  /*7040*/  ISETP.GE.U32.AND P3, PT, R233.reuse, R0, PT ;  /* 0x00000000e900720c */ /* 0x040fe40003f66070 */
[----:B------:R-:W-:Y:S01]  /*7050*/  LOP3.LUT R0, R16, 0xff, RZ, 0xc0, !PT ;  /* 0x000000ff10007812 */ /* 0x000fe200078ec0ff */
[----:B------:R-:W3:Y:S01]  /*7060*/  LDSM.16.MT88.4 R92, [R190+0x9400] ;  /* 0x00940000be5c783b */ /* 0x000ee20000004200 */
[----:B------:R-:W-:Y:S02]  /*7070*/  PRMT R137, R200, 0x5410, R195 ;  /* 0x00005410c8897816 */ /* 0x000fe400000000c3 */
[----:B------:R-:W-:Y:S02]  /*7080*/  @!P6 PRMT R200, R228, 0x5410, RZ ;  /* 0x00005410e4c8e816 */ /* 0x000fe400000000ff */
[----:B------:R-:W-:-:S03]  /*7090*/  ISETP.GE.U32.AND P6, PT, R233, R0, PT ;  /* 0x00000000e900720c */ /* 0x000fc60003fc6070 */
[----:B------:R-:W-:Y:S01]  /*70a0*/  @!P2 HFMA2.BF16_V2 R227, -RZ.H0_H0, RZ.H0_H0, -R195.H0_H0 ;  /* 0x200000ffffe3a231 */ /* 0x000fe200003409c3 */
[--C-:B------:R-:W-:Y:S02]  /*70b0*/  SHF.R.U32.HI R0, RZ, 0x18, R16.reuse ;  /* 0x00000018ff007819 */ /* 0x100fe40000011610 */
[----:B------:R-:W-:Y:S02]  /*70c0*/  SHF.R.U32.HI R2, RZ, 0x10, R16 ;  /* 0x00000010ff027819 */ /* 0x000fe40000011610 */
[----:B------:R-:W-:Y:S02]  /*70d0*/  @!P2 PRMT R195, R227, 0x5410, RZ ;  /* 0x00005410e3c3a816 */ /* 0x000fe400000000ff */
[----:B------:R-:W-:-:S03]  /*70e0*/  ISETP.GE.U32.AND P2, PT, R233, R0, PT ;  /* 0x00000000e900720c */ /* 0x000fc60003f46070 */
[----:B------:R-:W-:Y:S01]  /*70f0*/  @!P6 HFMA2.BF16_V2 R4, -RZ.H0_H0, RZ.H0_H0, -R50.H0_H0 ;  /* 0x200000ffff04e231 */ /* 0x000fe20000340932 */
[----:B------:R-:W-:-:S04]  /*7100*/  LOP3.LUT R0, R2, 0xff, RZ, 0xc0, !PT ;  /* 0x000000ff02007812 */ /* 0x000fc800078ec0ff */
[----:B------:R-:W-:Y:S02]  /*7110*/  @!P6 PRMT R50, R4, 0x5410, RZ ;  /* 0x000054100432e816 */ /* 0x000fe400000000ff */
[----:B------:R-:W-:Y:S02]  /*7120*/  ISETP.GE.U32.AND P6, PT, R233, R0, PT ;  /* 0x00000000e900720c */ /* 0x000fe40003fc6070 */
[----:B------:R-:W-:Y:S01]  /*7130*/  SHF.R.U32.HI R0, RZ, 0x8, R42 ;  /* 0x00000008ff007819 */ /* 0x000fe2000001162a */
[----:B------:R-:W-:-:S03]  /*7140*/  @!P3 HFMA2.BF16_V2 R229, -RZ.H0_H0, RZ.H0_H0, -R51.H0_H0 ;  /* 0x200000ffffe5b231 */ /* 0x000fc60000340933 */
[----:B------:R-:W-:Y:S02]  /*7150*/  LOP3.LUT R0, R0, 0xffff, RZ, 0xc0, !PT ;  /* 0x0000ffff00007812 */ /* 0x000fe400078ec0ff */
[----:B------:R-:W-:-:S05]  /*7160*/  @!P3 PRMT R51, R229, 0x5410, RZ ;  /* 0x00005410e533b816 */ /* 0x000fca00000000ff */
[----:B--2---:R-:W-:Y:S01]  /*7170*/  @!P6 HFMA2.BF16_V2 R10, -RZ.H0_H0, RZ.H0_H0, -R98.H0_H0 ;  /* 0x200000ffff0ae231 */ /* 0x004fe20000340962 */
[----:B------:R-:W-:-:S04]  /*7180*/  ISETP.GE.U32.AND P3, PT, R233, R0, PT ;  /* 0x00000000e900720c */ /* 0x000fc80003f66070 */
[----:B------:R-:W-:Y:S02]  /*7190*/  PRMT R0, R10, 0x7610, R0 ;  /* 0x000076100a007816 */ /* 0x000fe40000000000 */
[----:B-1----:R-:W-:Y:S01]  /*71a0*/  HMMA.16816.F32.BF16 R8, R72, R88, RZ ;  /* 0x000000584808723c */ /* 0x002fe200000418ff */
[----:B------:R-:W-:Y:S02]  /*71b0*/  @!P4 HFMA2.BF16_V2 R179, -RZ.H0_H0, RZ.H0_H0, -R212.H0_H0 ;  /* 0x200000ffffb3c231 */ /* 0x000fe400003409d4 */
[----:B------:R-:W-:Y:S11]  /*71c0*/  @!P1 HFMA2.BF16_V2 R183, -RZ.H0_H0, RZ.H0_H0, -R210.H0_H0 ;  /* 0x200000ffffb79231 */ /* 0x000ff600003409d2 */
[----:B------:R-:W-:Y:S10]  /*71d0*/  @!UPT UIADD3 URZ, URZ, URZ, URZ ;  /* 0x0000003f3f3ff290 */ /* 0x000ff4000fffe03f */
[----:B---3--:R-:W-:Y:S01]  /*71e0*/  HMMA.16816.F32.BF16 R60, R68, R92, R8 ;  /* 0x0000005c443c723c */ /* 0x008fe20000041808 */
[----:B------:R-:W-:Y:S02]  /*71f0*/  @!P4 PRMT R212, R179, 0x5410, RZ ;  /* 0x00005410b3d4c816 */ /* 0x000fe400000000ff */
[----:B------:R-:W-:Y:S02]  /*7200*/  @!P5 PRMT R213, R178, 0x5410, RZ ;  /* 0x00005410b2d5d816 */ /* 0x000fe400000000ff */
[----:B------:R-:W-:Y:S02]  /*7210*/  ISETP.GE.U32.AND P4, PT, R233, R33, PT ;  /* 0x00000021e900720c */ /* 0x000fe40003f86070 */
[----:B------:R-:W-:Y:S02]  /*7220*/  @!P1 PRMT R210, R183, 0x5410, RZ ;  /* 0x00005410b7d29816 */ /* 0x000fe400000000ff */
[C---:B------:R-:W-:Y:S02]  /*7230*/  ISETP.GE.U32.AND P5, PT, R233.reuse, R34, PT ;  /* 0x00000022e900720c */ /* 0x040fe40003fa6070 */
[----:B------:R-:W-:Y:S11]  /*7240*/  ISETP.GE.U32.AND P1, PT, R233, R32, PT ;  /* 0x00000020e900720c */ /* 0x000ff60003f26070 */
[----:B------:R-:W-:Y:S02]  /*7250*/  @!UPT UIADD3 URZ, URZ, URZ, URZ ;  /* 0x0000003f3f3ff290 */ /* 0x000fe4000fffe03f */
[----:B------:R-:W-:Y:S02]  /*7260*/  IMAD.MOV.U32 R33, RZ, RZ, R62 ;  /* 0x000000ffff217224 */ /* 0x000fe400078e003e */
[----:B------:R-:W-:Y:S02]  /*7270*/  IMAD.MOV.U32 R159, RZ, RZ, R63 ;  /* 0x000000ffff9f7224 */ /* 0x000fe400078e003f */
[----:B------:R-:W-:Y:S01]  /*7280*/  IMAD.MOV.U32 R34, RZ, RZ, R61 ;  /* 0x000000ffff227224 */ /* 0x000fe200078e003d */
[----:B------:R1:W5:Y:S01]  /*7290*/  LDL.LU.64 R62, [R1+0x188] ;  /* 0x00018800013e7983 */ /* 0x0003620000300a00 */
[----:B------:R-:W-:-:S03]  /*72a0*/  IMAD.MOV.U32 R32, RZ, RZ, R60 ;  /* 0x000000ffff207224 */ /* 0x000fc600078e003c */
[----:B------:R1:W5:Y:S04]  /*72b0*/  LDL.LU.64 R60, [R1+0x180] ;  /* 0x00018000013c7983 */ /* 0x0003680000300a00 */
[----:B------:R1:W2:Y:S04]  /*72c0*/  LDL.LU.S16 R11, [R1+0xc] ;  /* 0x00000c00010b7983 */ /* 0x0002a80000300600 */
[----:B------:R1:W3:Y:S01]  /*72d0*/  LDL.LU.S16 R10, [R1+0x8] ;  /* 0x00000800010a7983 */ /* 0x0002e20000300600 */
[----:B------:R-:W-:Y:S01]  /*72e0*/  IMAD.MOV.U32 R181, RZ, RZ, R18 ;  /* 0x000000ffffb57224 */ /* 0x000fe200078e0012 */
[----:B------:R-:W-:Y:S02]  /*72f0*/  HMMA.16816.F32.BF16 R4, R64, R88, RZ ;  /* 0x000000584004723c */ /* 0x000fe400000418ff */
[----:B------:R1:W4:Y:S04]  /*7300*/  LDL.LU.S16 R18, [R1+0x10] ;  /* 0x0000100001127983 */ /* 0x0003280000300600 */
[----:B------:R1:W4:Y:S01]  /*7310*/  LDL.LU.S16 R8, [R1+0x14] ;  /* 0x0000140001087983 */ /* 0x0003220000300600 */
[----:B------:R-:W-:-:S03]  /*7320*/  @!P2 HFMA2.BF16_V2 R231, -RZ.H0_H0, RZ.H0_H0, -R97.H0_H0 ;  /* 0x200000ffffe7a231 */ /* 0x000fc60000340961 */
[----:B------:R1:W4:Y:S02]  /*7330*/  LDL.LU.S16 R16, [R1+0x18] ;  /* 0x0000180001107983 */ /* 0x0003240000300600 */
[----:B------:R-:W-:Y:S02]  /*7340*/  @!P2 PRMT R97, R231, 0x5410, RZ ;  /* 0x00005410e761a816 */ /* 0x000fe400000000ff */
[----:B------:R-:W-:Y:S02]  /*7350*/  ISETP.GE.U32.AND P2, PT, R233, R38, PT ;  /* 0x00000026e900720c */ /* 0x000fe40003f46070 */
[----:B------:R1:W4:Y:S01]  /*7360*/  LDL.LU.S16 R38, [R1+0x1c] ;  /* 0x00001c0001267983 */ /* 0x0003220000300600 */
[----:B------:R-:W-:Y:S01]  /*7370*/  @!P5 HFMA2.BF16_V2 R230, -RZ.H0_H0, RZ.H0_H0, -R244.H0_H0 ;  /* 0x200000ffffe6d231 */ /* 0x000fe200003409f4 */
[----:B------:R-:W-:Y:S02]  /*7380*/  IMAD.WIDE.U32 R2, R39, -0x2daee0ad, RZ ;  /* 0xd2511f5327027825 */ /* 0x000fe400078e00ff */
[----:B------:R1:W4:Y:S04]  /*7390*/  LDL.LU.S16 R37, [R1+0x20] ;  /* 0x0000200001257983 */ /* 0x0003280000300600 */
[----:B------:R-:W-:Y:S01]  /*73a0*/  HMMA.16816.F32.BF16 R4, R56, R92, R4 ;  /* 0x0000005c3804723c */ /* 0x000fe20000041804 */
[----:B------:R-:W-:-:S02]  /*73b0*/  @!P5 PRMT R244, R230, 0x5410, RZ ;  /* 0x00005410e6f4d816 */ /* 0x000fc400000000ff */
[----:B------:R-:W-:Y:S02]  /*73c0*/  ISETP.GE.U32.AND P5, PT, R233, R29, PT ;  /* 0x0000001de900720c */ /* 0x000fe40003fa6070 */
[----:B------:R1:W4:Y:S11]  /*73d0*/  LDL.LU.S16 R29, [R1+0x24] ;  /* 0x00002400011d7983 */ /* 0x0003360000300600 */
[----:B------:R-:W-:Y:S08]  /*73e0*/  @!UPT UIADD3 URZ, URZ, URZ, URZ ;  /* 0x0000003f3f3ff290 */ /* 0x000ff0000fffe03f */
[----:B------:R-:W-:Y:S01]  /*73f0*/  IMAD.MOV.U32 R229, RZ, RZ, R7 ;  /* 0x000000ffffe57224 */ /* 0x000fe200078e0007 */
[----:B------:R-:W-:Y:S02]  /*7400*/  LOP3.LUT R7, R3, UR7, R28, 0x96, !PT ;  /* 0x0000000703077c12 */ /* 0x000fe4000f8e961c */
[----:B------:R1:W4:Y:S01]  /*7410*/  LDL.LU.S16 R28, [R1+0x28] ;  /* 0x00002800011c7983 */ /* 0x0003220000300600 */
[----:B------:R-:W-:Y:S01]  /*7420*/  @!P3 HFMA2.BF16_V2 R245, -RZ.H0_H0, RZ.H0_H0, -R242.H0_H0 ;  /* 0x200000fffff5b231 */ /* 0x000fe200003409f2 */
[----:B------:R-:W-:Y:S02]  /*7430*/  @!P6 PRMT R98, R0, 0x5410, RZ ;  /* 0x000054100062e816 */ /* 0x000fe400000000ff */
[----:B------:R-:W-:Y:S02]  /*7440*/  LOP3.LUT R0, R47, 0xff, RZ, 0xc0, !PT ;  /* 0x000000ff2f007812 */ /* 0x000fe400078ec0ff */
[----:B------:R-:W-:Y:S02]  /*7450*/  @!P3 PRMT R242, R245, 0x5410, RZ ;  /* 0x00005410f5f2b816 */ /* 0x000fe400000000ff */
[----:B------:R-:W-:-:S02]  /*7460*/  ISETP.GE.U32.AND P3, PT, R233, R0, PT ;  /* 0x00000000e900720c */ /* 0x000fc40003f66070 */
[----:B------:R-:W-:Y:S01]  /*7470*/  LOP3.LUT R0, R55, 0xff, RZ, 0xc0, !PT ;  /* 0x000000ff37007812 */ /* 0x000fe200078ec0ff */
[----:B------:R-:W-:-:S03]  /*7480*/  IMAD.MOV.U32 R161, RZ, RZ, R5 ;  /* 0x000000ffffa17224 */ /* 0x000fc600078e0005 */
[----:B------:R-:W-:Y:S01]  /*7490*/  PRMT R120, R0, 0x5410, R76 ;  /* 0x0000541000787816 */ /* 0x000fe2000000004c */
[----:B------:R-:W-:Y:S01]  /*74a0*/  IMAD.MOV.U32 R162, RZ, RZ, R6 ;  /* 0x000000ffffa27224 */ /* 0x000fe200078e0006 */
[----:B------:R-:W-:Y:S02]  /*74b0*/  LOP3.LUT R0, R17, 0xffff, RZ, 0xc0, !PT ;  /* 0x0000ffff11007812 */ /* 0x000fe400078ec0ff */
[C---:B------:R-:W-:Y:S02]  /*74c0*/  LOP3.LUT R6, R2.reuse, 0xff, RZ, 0xc0, !PT ;  /* 0x000000ff02067812 */ /* 0x040fe400078ec0ff */
[----:B------:R-:W-:Y:S02]  /*74d0*/  LOP3.LUT R22, R2, 0xffff, RZ, 0xc0, !PT ;  /* 0x0000ffff02167812 */ /* 0x000fe400078ec0ff */
[--C-:B------:R-:W-:Y:S02]  /*74e0*/  SHF.R.U32.HI R20, RZ, 0x10, R2.reuse ;  /* 0x00000010ff147819 */ /* 0x100fe40000011602 */
[----:B------:R-:W-:-:S02]  /*74f0*/  SHF.R.U32.HI R5, RZ, 0x18, R2 ;  /* 0x00000018ff057819 */ /* 0x000fc40000011602 */
[----:B------:R-:W-:Y:S02]  /*7500*/  LOP3.LUT R2, R17, 0xff, RZ, 0xc0, !PT ;  /* 0x000000ff11027812 */ /* 0x000fe400078ec0ff */
[----:B------:R-:W-:-:S04]  /*7510*/  SHF.R.U32.HI R0, RZ, 0x8, R0 ;  /* 0x00000008ff007819 */ /* 0x000fc80000011600 */
[----:B------:R-:W-:Y:S01]  /*7520*/  LOP3.LUT R0, R0, 0xffff, RZ, 0xc0, !PT ;  /* 0x0000ffff00007812 */ /* 0x000fe200078ec0ff */
[----:B------:R-:W-:Y:S02]  /*7530*/  IMAD.MOV.U32 R133, RZ, RZ, R181 ;  /* 0x000000ffff857224 */ /* 0x000fe400078e00b5 */
[----:B------:R-:W-:Y:S02]  /*7540*/  IMAD.MOV.U32 R181, RZ, RZ, R119 ;  /* 0x000000ffffb57224 */ /* 0x000fe400078e0077 */
[----:B------:R-:W-:Y:S02]  /*7550*/  IMAD.MOV.U32 R117, RZ, RZ, R171 ;  /* 0x000000ffff757224 */ /* 0x000fe400078e00ab */
[----:B------:R-:W-:Y:S02]  /*7560*/  IMAD.MOV.U32 R171, RZ, RZ, R14 ;  /* 0x000000ffffab7224 */ /* 0x000fe400078e000e */
[----:B------:R-:W-:Y:S02]  /*7570*/  IMAD.MOV.U32 R119, RZ, RZ, R13 ;  /* 0x000000ffff777224 */ /* 0x000fe400078e000d */
[----:B------:R-:W-:-:S02]  /*7580*/  IMAD.MOV.U32 R118, RZ, RZ, R19 ;  /* 0x000000ffff767224 */ /* 0x000fc400078e0013 */
[----:B------:R-:W-:Y:S01]  /*7590*/  IMAD.MOV.U32 R160, RZ, RZ, R4 ;  /* 0x000000ffffa07224 */ /* 0x000fe200078e0004 */
[----:B------:R-:W-:-:S04]  /*75a0*/  SHF.R.U32.HI R4, RZ, 0x8, R53 ;  /* 0x00000008ff047819 */ /* 0x000fc80000011635 */
[----:B------:R-:W-:Y:S01]  /*75b0*/  PRMT R121, R77, 0x5410, R4 ;  /* 0x000054104d797816 */ /* 0x000fe20000000004 */
[----:B--2---:R-:W-:Y:S02]  /*75c0*/  @!P3 HFMA2.BF16_V2 R11, -RZ.H0_H0, RZ.H0_H0, -R243.H0_H0 ;  /* 0x200000ffff0bb231 */ /* 0x004fe400003409f3 */
[----:B---3--:R-:W-:-:S03]  /*75d0*/  @!P4 HFMA2.BF16_V2 R10, -RZ.H0_H0, RZ.H0_H0, -R241.H0_H0 ;  /* 0x200000ffff0ac231 */ /* 0x008fc600003409f1 */
[----:B------:R-:W-:-:S04]  /*75e0*/  PRMT R9, R11, 0x7610, R9 ;  /* 0x000076100b097816 */ /* 0x000fc80000000009 */
[----:B------:R-:W-:Y:S02]  /*75f0*/  @!P3 PRMT R243, R9, 0x5410, RZ ;  /* 0x0000541009f3b816 */ /* 0x000fe400000000ff */
[----:B------:R-:W-:Y:S02]  /*7600*/  PRMT R3, R10, 0x7610, R3 ;  /* 0x000076100a037816 */ /* 0x000fe40000000003 */
[----:B------:R-:W-:Y:S02]  /*7610*/  ISETP.GE.U32.AND P3, PT, R233, R2, PT ;  /* 0x00000002e900720c */ /* 0x000fe40003f66070 */
[----:B------:R-:W-:Y:S02]  /*7620*/  @!P4 PRMT R241, R3, 0x5410, RZ ;  /* 0x0000541003f1c816 */ /* 0x000fe400000000ff */
[----:B------:R-:W-:Y:S01]  /*7630*/  ISETP.GE.U32.AND P4, PT, R233, R0, PT ;  /* 0x00000000e900720c */ /* 0x000fe20003f86070 */
[----:B------:R-:W-:Y:S01]  /*7640*/  IMAD.WIDE.U32 R2, R78, -0x2daee0ad, RZ ;  /* 0xd2511f534e027825 */ /* 0x000fe200078e00ff */
[----:B------:R-:W-:-:S07]  /*7650*/  SHF.R.U32.HI R0, RZ, 0x10, R17 ;  /* 0x00000010ff007819 */ /* 0x000fce0000011611 */
[----:B----4-:R-:W-:Y:S01]  /*7660*/  @!P3 HFMA2.BF16_V2 R18, -RZ.H0_H0, RZ.H0_H0, -R240.H0_H0 ;  /* 0x200000ffff12b231 */ /* 0x010fe200003409f0 */
[----:B------:R-:W-:Y:S02]  /*7670*/  LOP3.LUT R9, R3, UR7, R36, 0x96, !PT ;  /* 0x0000000703097c12 */ /* 0x000fe4000f8e9624 */
[----:B------:R-:W-:Y:S01]  /*7680*/  LOP3.LUT R10, R2, 0xffff, RZ, 0xc0, !PT ;  /* 0x0000ffff020a7812 */ /* 0x000fe200078ec0ff */
[----:B------:R-:W-:Y:S01]  /*7690*/  @!P4 HFMA2.BF16_V2 R8, -RZ.H0_H0, RZ.H0_H0, -R239.H0_H0 ;  /* 0x200000ffff08c231 */ /* 0x000fe200003409ef */
[----:B------:R-:W-:Y:S02]  /*76a0*/  PRMT R3, R18, 0x7610, R3 ;  /* 0x0000761012037816 */ /* 0x000fe40000000003 */
[----:B------:R-:W-:Y:S02]  /*76b0*/  LOP3.LUT R0, R0, 0xff, RZ, 0xc0, !PT ;  /* 0x000000ff00007812 */ /* 0x000fe400078ec0ff */
[----:B------:R-:W-:Y:S02]  /*76c0*/  LOP3.LUT R14, R2, 0xff, RZ, 0xc0, !PT ;  /* 0x000000ff020e7812 */ /* 0x000fe400078ec0ff */
[----:B------:R-:W-:-:S02]  /*76d0*/  SHF.R.U32.HI R13, RZ, 0x10, R2 ;  /* 0x00000010ff0d7819 */ /* 0x000fc40000011602 */
[--C-:B------:R-:W-:Y:S02]  /*76e0*/  SHF.R.U32.HI R11, RZ, 0x18, R2.reuse ;  /* 0x00000018ff0b7819 */ /* 0x100fe40000011602 */
[----:B------:R-:W-:Y:S02]  /*76f0*/  @!P3 PRMT R240, R3, 0x5410, RZ ;  /* 0x0000541003f0b816 */ /* 0x000fe400000000ff */
[----:B------:R-:W-:Y:S02]  /*7700*/  ISETP.GE.U32.AND P3, PT, R233, R0, PT ;  /* 0x00000000e900720c */ /* 0x000fe40003f66070 */
[----:B------:R-:W-:Y:S02]  /*7710*/  PRMT R2, R8, 0x7610, R2 ;  /* 0x0000761008027816 */ /* 0x000fe40000000002 */
[----:B------:R-:W-:Y:S02]  /*7720*/  SHF.R.U32.HI R0, RZ, 0x18, R17 ;  /* 0x00000018ff007819 */ /* 0x000fe40000011611 */
[----:B------:R-:W-:-:S02]  /*7730*/  @!P4 PRMT R239, R2, 0x5410, RZ ;  /* 0x0000541002efc816 */ /* 0x000fc400000000ff */
[----:B------:R-:W-:Y:S01]  /*7740*/  ISETP.GE.U32.AND P4, PT, R233, R0, PT ;  /* 0x00000000e900720c */ /* 0x000fe20003f86070 */
[----:B------:R-:W-:Y:S01]  /*7750*/  IMAD.WIDE.U32 R2, R27, -0x2daee0ad, RZ ;  /* 0xd2511f531b027825 */ /* 0x000fe200078e00ff */
[----:B------:R-:W-:-:S03]  /*7760*/  SHF.R.U32.HI R0, RZ, 0x8, R48 ;  /* 0x00000008ff007819 */ /* 0x000fc60000011630 */
[----:B------:R-:W-:Y:S01]  /*7770*/  @!P3 HFMA2.BF16_V2 R16, -RZ.H0_H0, RZ.H0_H0, -R238.H0_H0 ;  /* 0x200000ffff10b231 */ /* 0x000fe200003409ee */
[--C-:B------:R-:W-:Y:S02]  /*7780*/  LOP3.LUT R8, R3, UR7, R26.reuse, 0x96, !PT ;  /* 0x0000000703087c12 */ /* 0x100fe4000f8e961a */
[----:B------:R-:W-:Y:S02]  /*7790*/  LOP3.LUT R0, R0, 0xffff, RZ, 0xc0, !PT ;  /* 0x0000ffff00007812 */ /* 0x000fe400078ec0ff */
[----:B------:R-:W-:-:S03]  /*77a0*/  PRMT R26, R16, 0x7610, R26 ;  /* 0x00007610101a7816 */ /* 0x000fc6000000001a */
[----:B------:R-:W-:Y:S01]  /*77b0*/  @!P4 HFMA2.BF16_V2 R38, -RZ.H0_H0, RZ.H0_H0, -R237.H0_H0 ;  /* 0x200000ffff26c231 */ /* 0x000fe200003409ed */
[C---:B------:R-:W-:Y:S02]  /*77c0*/  LOP3.LUT R16, R2.reuse, 0xffff, RZ, 0xc0, !PT ;  /* 0x0000ffff02107812 */ /* 0x040fe400078ec0ff */
[----:B------:R-:W-:Y:S02]  /*77d0*/  LOP3.LUT R19, R2, 0xff, RZ, 0xc0, !PT ;  /* 0x000000ff02137812 */ /* 0x000fe400078ec0ff */
[--C-:B------:R-:W-:Y:S02]  /*77e0*/  SHF.R.U32.HI R18, RZ, 0x10, R2.reuse ;  /* 0x00000010ff127819 */ /* 0x100fe40000011602 */
[----:B------:R-:W-:Y:S02]  /*77f0*/  SHF.R.U32.HI R17, RZ, 0x18, R2 ;  /* 0x00000018ff117819 */ /* 0x000fe40000011602 */
[----:B------:R-:W-:Y:S02]  /*7800*/  @!P3 PRMT R238, R26, 0x5410, RZ ;  /* 0x000054101aeeb816 */ /* 0x000fe400000000ff */
[----:B------:R-:W-:-:S02]  /*7810*/  ISETP.GE.U32.AND P3, PT, R233, R0, PT ;  /* 0x00000000e900720c */ /* 0x000fc40003f66070 */
[----:B------:R-:W-:Y:S02]  /*7820*/  PRMT R2, R38, 0x7610, R2 ;  /* 0x0000761026027816 */ /* 0x000fe40000000002 */
[----:B------:R-:W-:Y:S01]  /*7830*/  LOP3.LUT R0, R52, 0xff, RZ, 0xc0, !PT ;  /* 0x000000ff34007812 */ /* 0x000fe200078ec0ff */
[----:B------:R1:W2:Y:S01]  /*7840*/  LDL.LU.S16 R38, [R1+0x2c] ;  /* 0x00002c0001267983 */ /* 0x0002a20000300600 */
[----:B------:R-:W-:Y:S02]  /*7850*/  @!P4 PRMT R237, R2, 0x5410, RZ ;  /* 0x0000541002edc816 */ /* 0x000fe400000000ff */
[----:B------:R-:W-:Y:S01]  /*7860*/  ISETP.GE.U32.AND P4, PT, R233, R0, PT ;  /* 0x00000000e900720c */ /* 0x000fe20003f86070 */
[----:B------:R-:W-:Y:S01]  /*7870*/  @!P1 HFMA2.BF16_V2 R37, -RZ.H0_H0, RZ.H0_H0, -R236.H0_H0 ;  /* 0x200000ffff259231 */ /* 0x000fe200003409ec */
[----:B------:R-:W-:-:S04]  /*7880*/  SHF.R.U32.HI R0, RZ, 0x10, R15 ;  /* 0x00000010ff007819 */ /* 0x000fc8000001160f */
[----:B------:R-:W-:Y:S02]  /*7890*/  PRMT R23, R37, 0x7610, R23 ;  /* 0x0000761025177816 */ /* 0x000fe40000000017 */
[----:B------:R1:W3:Y:S05]  /*78a0*/  LDL.LU.S16 R37, [R1+0x30] ;  /* 0x0000300001257983 */ /* 0x0002ea0000300600 */
[----:B------:R-:W-:Y:S01]  /*78b0*/  @!P4 HFMA2.BF16_V2 R28, -RZ.H0_H0, RZ.H0_H0, -R234.H0_H0 ;  /* 0x200000ffff1cc231 */ /* 0x000fe200003409ea */
[----:B------:R-:W-:Y:S01]  /*78c0*/  LOP3.LUT R0, R0, 0xff, RZ, 0xc0, !PT ;  /* 0x000000ff00007812 */ /* 0x000fe200078ec0ff */
[----:B------:R-:W-:Y:S01]  /*78d0*/  FFMA.FTZ R2, R168, c[0x0][0x23c], -R24 ;  /* 0x00008f00a8027a23 */ /* 0x000fe20000010818 */
[----:B------:R-:W-:Y:S01]  /*78e0*/  @!P1 PRMT R236, R23, 0x5410, RZ ;  /* 0x0000541017ec9816 */ /* 0x000fe200000000ff */
[----:B------:R-:W-:Y:S01]  /*78f0*/  @!P3 HFMA2.BF16_V2 R29, -RZ.H0_H0, RZ.H0_H0, -R235.H0_H0 ;  /* 0x200000ffff1db231 */ /* 0x000fe200003409eb */
[----:B------:R-:W-:Y:S01]  /*7900*/  PRMT R4, R28, 0x7610, R4 ;  /* 0x000076101c047816 */ /* 0x000fe20000000004 */
[----:B------:R1:W4:Y:S01]  /*7910*/  LDL.LU.S16 R26, [R1+0x38] ;  /* 0x00003800011a7983 */ /* 0x0003220000300600 */
[----:B------:R-:W-:Y:S01]  /*7920*/  ISETP.GE.U32.AND P1, PT, R233, R0, PT ;  /* 0x00000000e900720c */ /* 0x000fe20003f26070 */
[----:B------:R-:W-:Y:S01]  /*7930*/  FFMA.FTZ R0, R167, c[0x0][0x23c], -R24 ;  /* 0x00008f00a7007a23 */ /* 0x000fe20000010818 */
[----:B------:R-:W-:-:S02]  /*7940*/  @!P4 PRMT R234, R4, 0x5410, RZ ;  /* 0x0000541004eac816 */ /* 0x000fc400000000ff */
[----:B------:R1:W4:Y:S01]  /*7950*/  LDL.LU.S16 R4, [R1+0x34] ;  /* 0x0000340001047983 */ /* 0x0003220000300600 */
[----:B------:R1:W-:Y:S02]  /*7960*/  MUFU.EX2 R23, R2 ;  /* 0x0000000200177308 */ /* 0x0003e40000000800 */
[----:B-1----:R-:W-:-:S06]  /*7970*/  PRMT R2, R29, 0x7610, R2 ;  /* 0x000076101d027816 */ /* 0x002fcc0000000002 */
[----:B------:R1:W1:Y:S01]  /*7980*/  MUFU.EX2 R29, R0 ;  /* 0x00000000001d7308 */ /* 0x0002620000000800 */
[----:B------:R-:W-:Y:S02]  /*7990*/  @!P3 PRMT R235, R2, 0x5410, RZ ;  /* 0x0000541002ebb816 */ /* 0x000fe400000000ff */
[----:B-1----:R-:W-:-:S04]  /*79a0*/  LOP3.LUT R0, R15, 0xff, RZ, 0xc0, !PT ;  /* 0x000000ff0f007812 */ /* 0x002fc800078ec0ff */
[----:B------:R-:W-:Y:S02]  /*79b0*/  ISETP.GE.U32.AND P3, PT, R233, R0, PT ;  /* 0x00000000e900720c */ /* 0x000fe40003f66070 */
[----:B------:R-:W-:-:S04]  /*79c0*/  LOP3.LUT R0, R15, 0xffff, RZ, 0xc0, !PT ;  /* 0x0000ffff0f007812 */ /* 0x000fc800078ec0ff */
[----:B------:R-:W-:-:S04]  /*79d0*/  SHF.R.U32.HI R0, RZ, 0x8, R0 ;  /* 0x00000008ff007819 */ /* 0x000fc80000011600 */
[----:B------:R-:W-:-:S04]  /*79e0*/  LOP3.LUT R0, R0, 0xffff, RZ, 0xc0, !PT ;  /* 0x0000ffff00007812 */ /* 0x000fc800078ec0ff */
[C---:B------:R-:W-:Y:S02]  /*79f0*/  ISETP.GE.U32.AND P4, PT, R233.reuse, R0, PT ;  /* 0x00000000e900720c */ /* 0x040fe40003f86070 */
[----:B------:R-:W-:Y:S02]  /*7a00*/  SHF.R.U32.HI R0, RZ, 0x18, R15 ;  /* 0x00000018ff007819 */ /* 0x000fe4000001160f */
[----:B------:R1:W4:Y:S01]  /*7a10*/  LDL.LU.S16 R15, [R1+0x3c] ;  /* 0x00003c00010f7983 */ /* 0x0003220000300600 */
[----:B------:R-:W-:Y:S01]  /*7a20*/  FFMA.FTZ R2, R170, c[0x0][0x23c], -R21 ;  /* 0x00008f00aa027a23 */ /* 0x000fe20000010815 */
[----:B------:R-:W-:-:S03]  /*7a30*/  ISETP.GE.U32.AND P6, PT, R233, R40, PT ;  /* 0x00000028e900720c */ /* 0x000fc60003fc6070 */
[----:B------:R1:W-:Y:S01]  /*7a40*/  MUFU.EX2 R27, R2 ;  /* 0x00000002001b7308 */ /* 0x0003e20000000800 */
[----:B------:R-:W-:Y:S01]  /*7a50*/  F2FP.BF16.PACK_AB R3, R29, R23 ;  /* 0x000000171d03723e */ /* 0x000fe200000010ff */
[----:B-1----:R-:W-:-:S06]  /*7a60*/  FFMA.FTZ R2, R169, c[0x0][0x23c], -R21 ;  /* 0x00008f00a9027a23 */ /* 0x002fcc0000010815 */
[----:B------:R-:W1:Y:S01]  /*7a70*/  MUFU.EX2 R28, R2 ;  /* 0x00000002001c7308 */ /* 0x000e620000000800 */
[C---:B------:R-:W-:Y:S02]  /*7a80*/  PRMT R187, R3.reuse, 0x7610, R187 ;  /* 0x0000761003bb7816 */ /* 0x040fe400000000bb */
[----:B------:R-:W-:Y:S01]  /*7a90*/  PRMT R186, R3, 0x7632, R186 ;  /* 0x0000763203ba7816 */ /* 0x000fe200000000ba */
[----:B------:R-:W-:-:S03]  /*7aa0*/  IMAD.MOV.U32 R226, RZ, RZ, R119 ;  /* 0x000000ffffe27224 */ /* 0x000fc600078e0077 */
[----:B------:R-:W-:Y:S01]  /*7ab0*/  PRMT R119, R187, 0x5410, R186 ;  /* 0x00005410bb777816 */ /* 0x000fe200000000ba */
[----:B------:R-:W-:Y:S02]  /*7ac0*/  IMAD.MOV.U32 R82, RZ, RZ, R118 ;  /* 0x000000ffff527224 */ /* 0x000fe400078e0076 */
[----:B------:R-:W-:Y:S02]  /*7ad0*/  IMAD.MOV.U32 R228, RZ, RZ, R116 ;  /* 0x000000ffffe47224 */ /* 0x000fe400078e0074 */
[----:B------:R-:W-:Y:S02]  /*7ae0*/  IMAD.MOV.U32 R42, RZ, RZ, R108 ;  /* 0x000000ffff2a7224 */ /* 0x000fe400078e006c */
[----:B------:R-:W-:Y:S02]  /*7af0*/  IMAD.MOV.U32 R89, RZ, RZ, R79 ;  /* 0x000000ffff597224 */ /* 0x000fe400078e004f */
[----:B------:R-:W-:Y:S01]  /*7b00*/  IMAD.MOV.U32 R79, RZ, RZ, R109 ;  /* 0x000000ffff4f7224 */ /* 0x000fe200078e006d */
[----:B--2---:R-:W-:-:S05]  /*7b10*/  @!P6 HFMA2.BF16_V2 R38, -RZ.H0_H0, RZ.H0_H0, -R232.H0_H0 ;  /* 0x200000ffff26e231 */ /* 0x004fca00003409e8 */
[----:B------:R-:W-:-:S04]  /*7b20*/  PRMT R36, R38, 0x7610, R36 ;  /* 0x0000761026247816 */ /* 0x000fc80000000024 */
[----:B------:R-:W-:Y:S01]  /*7b30*/  @!P6 PRMT R232, R36, 0x5410, RZ ;  /* 0x0000541024e8e816 */ /* 0x000fe200000000ff */
[----:B---3--:R-:W-:Y:S01]  /*7b40*/  @!P3 HFMA2.BF16_V2 R37, -RZ.H0_H0, RZ.H0_H0, -R187.H0_H0 ;  /* 0x200000ffff25b231 */ /* 0x008fe200003409bb */
[----:B------:R-:W-:Y:S02]  /*7b50*/  ISETP.GE.U32.AND P6, PT, R233, R0, PT ;  /* 0x00000000e900720c */ /* 0x000fe40003fc6070 */
[----:B-1----:R-:W-:Y:S02]  /*7b60*/  F2FP.BF16.PACK_AB R0, R28, R27 ;  /* 0x0000001b1c00723e */ /* 0x002fe400000010ff */
[----:B------:R-:W-:Y:S02]  /*7b70*/  PRMT R2, R37, 0x7610, R2 ;  /* 0x0000761025027816 */ /* 0x000fe40000000002 */
[----:B------:R-:W-:Y:S02]  /*7b80*/  PRMT R185, R0, 0x7610, R185 ;  /* 0x0000761000b97816 */ /* 0x000fe400000000b9 */
[----:B------:R-:W-:-:S02]  /*7b90*/  @!P3 PRMT R187, R2, 0x5410, RZ ;  /* 0x0000541002bbb816 */ /* 0x000fc400000000ff */
[----:B------:R-:W-:Y:S01]  /*7ba0*/  LOP3.LUT R2, R49, 0xff, RZ, 0xc0, !PT ;  /* 0x000000ff31027812 */ /* 0x000fe200078ec0ff */
[----:B----4-:R-:W-:-:S03]  /*7bb0*/  @!P1 HFMA2.BF16_V2 R4, -RZ.H0_H0, RZ.H0_H0, -R185.H0_H0 ;  /* 0x200000ffff049231 */ /* 0x010fc600003409b9 */
[----:B------:R-:W-:Y:S01]  /*7bc0*/  ISETP.GE.U32.AND P3, PT, R233, R2, PT ;  /* 0x00000002e900720c */ /* 0x000fe20003f66070 */
[----:B------:R-:W-:Y:S01]  /*7bd0*/  @!P4 HFMA2.BF16_V2 R26, -RZ.H0_H0, RZ.H0_H0, -R186.H0_H0 ;  /* 0x200000ffff1ac231 */ /* 0x000fe200003409ba */
[----:B------:R-:W-:Y:S02]  /*7be0*/  PRMT R184, R0, 0x7632, R184 ;  /* 0x0000763200b87816 */ /* 0x000fe400000000b8 */
[----:B------:R-:W-:Y:S02]  /*7bf0*/  PRMT R2, R4, 0x7610, R2 ;  /* 0x0000761004027816 */ /* 0x000fe40000000002 */
[----:B------:R-:W-:Y:S02]  /*7c00*/  LOP3.LUT R0, R25, 0xffff, RZ, 0xc0, !PT ;  /* 0x0000ffff19007812 */ /* 0x000fe400078ec0ff */
[----:B------:R-:W-:Y:S02]  /*7c10*/  PRMT R118, R185, 0x5410, R184 ;  /* 0x00005410b9767816 */ /* 0x000fe400000000b8 */
[----:B------:R-:W-:-:S02]  /*7c20*/  @!P1 PRMT R185, R2, 0x5410, RZ ;  /* 0x0000541002b99816 */ /* 0x000fc400000000ff */
[----:B------:R-:W-:Y:S02]  /*7c30*/  PRMT R3, R26, 0x7610, R3 ;  /* 0x000076101a037816 */ /* 0x000fe40000000003 */
[----:B------:R-:W-:Y:S02]  /*7c40*/  SHF.R.U32.HI R2, RZ, 0x8, R0 ;  /* 0x00000008ff027819 */ /* 0x000fe40000011600 */
[----:B------:R-:W-:Y:S01]  /*7c50*/  LOP3.LUT R0, R25, 0xff, RZ, 0xc0, !PT ;  /* 0x000000ff19007812 */ /* 0x000fe200078ec0ff */
[--C-:B------:R-:W-:Y:S01]  /*7c60*/  FFMA.FTZ R4, R176, c[0x0][0x23c], -R24.reuse ;  /* 0x00008f00b0047a23 */ /* 0x100fe20000010818 */
[----:B------:R-:W-:Y:S01]  /*7c70*/  @!P4 PRMT R186, R3, 0x5410, RZ ;  /* 0x0000541003bac816 */ /* 0x000fe200000000ff */
[----:B------:R-:W-:Y:S01]  /*7c80*/  FFMA.FTZ R3, R174, c[0x0][0x23c], -R24 ;  /* 0x00008f00ae037a23 */ /* 0x000fe20000010818 */
[----:B------:R-:W-:Y:S02]  /*7c90*/  PRMT R116, R0, 0x5410, R2 ;  /* 0x0000541000747816 */ /* 0x000fe40000000002 */
[----:B------:R-:W-:Y:S01]  /*7ca0*/  SHF.R.U32.HI R0, RZ, 0x10, R25 ;  /* 0x00000010ff007819 */ /* 0x000fe20000011619 */
[----:B------:R1:W-:Y:S01]  /*7cb0*/  MUFU.EX2 R26, R3 ;  /* 0x00000003001a7308 */ /* 0x0003e20000000800 */
[----:B------:R-:W-:-:S02]  /*7cc0*/  ISETP.GE.U32.AND P4, PT, R233, R6, PT ;  /* 0x00000006e900720c */ /* 0x000fc40003f86070 */
[----:B------:R2:W3:Y:S05]  /*7cd0*/  LDL.LU.S16 R6, [R1+0x40] ;  /* 0x0000400001067983 */ /* 0x0004ea0000300600 */
[----:B------:R-:W4:Y:S01]  /*7ce0*/  MUFU.EX2 R167, R4 ;  /* 0x0000000400a77308 */ /* 0x000f220000000800 */
[----:B------:R-:W-:Y:S02]  /*7cf0*/  SHF.R.U32.HI R2, RZ, 0x8, R43 ;  /* 0x00000008ff027819 */ /* 0x000fe4000001162b */
[----:B-1----:R-:W-:Y:S02]  /*7d00*/  LOP3.LUT R3, R0, 0xff, RZ, 0xc0, !PT ;  /* 0x000000ff00037812 */ /* 0x002fe400078ec0ff */
[----:B------:R-:W-:-:S04]  /*7d10*/  LOP3.LUT R0, R45, 0xff, RZ, 0xc0, !PT ;  /* 0x000000ff2d007812 */ /* 0x000fc800078ec0ff */
[----:B------:R-:W-:Y:S02]  /*7d20*/  PRMT R108, R0, 0x5410, R44 ;  /* 0x00005410006c7816 */ /* 0x000fe4000000002c */
[----:B------:R-:W-:Y:S02]  /*7d30*/  SHF.R.U32.HI R0, RZ, 0x8, R54 ;  /* 0x00000008ff007819 */ /* 0x000fe40000011636 */
[----:B------:R-:W-:Y:S01]  /*7d40*/  PRMT R109, R46, 0x5410, R2 ;  /* 0x000054102e6d7816 */ /* 0x000fe20000000002 */
[----:B------:R-:W-:Y:S01]  /*7d50*/  @!P6 HFMA2.BF16_V2 R15, -RZ.H0_H0, RZ.H0_H0, -R184.H0_H0 ;  /* 0x200000ffff0fe231 */ /* 0x000fe200003409b8 */
[----:B------:R-:W-:-:S04]  /*7d60*/  LOP3.LUT R0, R0, 0xffff, RZ, 0xc0, !PT ;  /* 0x0000ffff00007812 */ /* 0x000fc800078ec0ff */
[----:B------:R-:W-:-:S04]  /*7d70*/  PRMT R2, R15, 0x7610, R2 ;  /* 0x000076100f027816 */ /* 0x000fc80000000002 */
[----:B------:R-:W-:Y:S02]  /*7d80*/  @!P6 PRMT R184, R2, 0x5410, RZ ;  /* 0x0000541002b8e816 */ /* 0x000fe400000000ff */
[----:B------:R-:W-:Y:S02]  /*7d90*/  ISETP.GE.U32.AND P6, PT, R233, R0, PT ;  /* 0x00000000e900720c */ /* 0x000fe40003fc6070 */
[----:B----4-:R-:W-:-:S04]  /*7da0*/  F2FP.BF16.PACK_AB R0, R167, R26 ;  /* 0x0000001aa700723e */ /* 0x010fc800000010ff */
[C---:B------:R-:W-:Y:S02]  /*7db0*/  PRMT R183, R0.reuse, 0x7610, R183 ;  /* 0x0000761000b77816 */ /* 0x040fe400000000b7 */
[----:B------:R-:W-:Y:S02]  /*7dc0*/  PRMT R182, R0, 0x7632, R182 ;  /* 0x0000763200b67816 */ /* 0x000fe400000000b6 */
[----:B------:R-:W-:Y:S02]  /*7dd0*/  SHF.R.U32.HI R0, RZ, 0x8, R10 ;  /* 0x00000008ff007819 */ /* 0x000fe4000001160a */
[----:B------:R2:W4:Y:S01]  /*7de0*/  LDL.LU.S16 R10, [R1+0x7c] ;  /* 0x00007c00010a7983 */ /* 0x0005220000300600 */
[----:B------:R-:W-:Y:S02]  /*7df0*/  ISETP.GE.U32.AND P1, PT, R233, R5, PT ;  /* 0x00000005e900720c */ /* 0x000fe40003f26070 */
[----:B------:R-:W-:Y:S01]  /*7e00*/  SHF.R.U32.HI R5, RZ, 0x18, R25 ;  /* 0x00000018ff057819 */ /* 0x000fe20000011619 */
[----:B------:R-:W-:Y:S01]  /*7e10*/  IMAD.MOV.U32 R227, RZ, RZ, R85 ;  /* 0x000000ffffe37224 */ /* 0x000fe200078e0055 */
[----:B------:R-:W-:Y:S01]  /*7e20*/  LOP3.LUT R2, R20, 0xff, RZ, 0xc0, !PT ;  /* 0x000000ff14027812 */ /* 0x000fe200078ec0ff */
[----:B------:R-:W-:Y:S01]  /*7e30*/  IMAD.MOV.U32 R85, RZ, RZ, R112 ;  /* 0x000000ffff557224 */ /* 0x000fe200078e0070 */
[----:B------:R-:W-:Y:S01]  /*7e40*/  PRMT R112, R3, 0x5410, R5 ;  /* 0x0000541003707816 */ /* 0x000fe20000000005 */
[----:B------:R-:W-:Y:S01]  /*7e50*/  IMAD.MOV.U32 R225, RZ, RZ, R117 ;  /* 0x000000ffffe17224 */ /* 0x000fe200078e0075 */
[----:B------:R-:W-:Y:S01]  /*7e60*/  PRMT R117, R183, 0x5410, R182 ;  /* 0x00005410b7757816 */ /* 0x000fe200000000b6 */
[----:B------:R-:W-:Y:S01]  /*7e70*/  FFMA.FTZ R4, R198, c[0x0][0x23c], -R21 ;  /* 0x00008f00c6047a23 */ /* 0x000fe20000010815 */
[----:B------:R-:W-:Y:S01]  /*7e80*/  SHF.R.U32.HI R5, RZ, 0x18, R12 ;  /* 0x00000018ff057819 */ /* 0x000fe2000001160c */
[----:B------:R-:W-:Y:S01]  /*7e90*/  IMAD.MOV.U32 R38, RZ, RZ, R227 ;  /* 0x000000ffff267224 */ /* 0x000fe200078e00e3 */
[----:B------:R2:W2:Y:S01]  /*7ea0*/  LDL.LU.S16 R15, [R1+0xa0] ;  /* 0x0000a000010f7983 */ /* 0x0004a20000300600 */
[----:B------:R-:W-:-:S02]  /*7eb0*/  IMAD.MOV.U32 R227, RZ, RZ, R226 ;  /* 0x000000ffffe37224 */ /* 0x000fc400078e00e2 */
[----:B------:R-:W-:Y:S02]  /*7ec0*/  IMAD.MOV.U32 R231, RZ, RZ, R42 ;  /* 0x000000ffffe77224 */ /* 0x000fe400078e002a */
[----:B------:R-:W-:Y:S02]  /*7ed0*/  IMAD.MOV.U32 R226, RZ, RZ, R35 ;  /* 0x000000ffffe27224 */ /* 0x000fe400078e0023 */
[----:B------:R-:W-:Y:S01]  /*7ee0*/  IMAD.MOV.U32 R42, RZ, RZ, R225 ;  /* 0x000000ffff2a7224 */ /* 0x000fe200078e00e1 */
[----:B------:R-:W-:Y:S01]  /*7ef0*/  MUFU.EX2 R35, R4 ;  /* 0x0000000400237308 */ /* 0x000fe20000000800 */
[----:B------:R-:W-:Y:S01]  /*7f00*/  IMAD.MOV.U32 R230, RZ, RZ, R104 ;  /* 0x000000ffffe67224 */ /* 0x000fe200078e0068 */
[----:B------:R-:W-:Y:S01]  /*7f10*/  PRMT R104, R14, 0x5410, R0 ;  /* 0x000054100e687816 */ /* 0x000fe20000000000 */
[----:B------:R-:W-:Y:S01]  /*7f20*/  IMAD.MOV.U32 R225, RZ, RZ, R82 ;  /* 0x000000ffffe17224 */ /* 0x000fe200078e0052 */
[----:B------:R-:W-:-:S04]  /*7f30*/  LOP3.LUT R0, R13, 0xff, RZ, 0xc0, !PT ;  /* 0x000000ff0d007812 */ /* 0x000fc800078ec0ff */
[----:B------:R-:W-:Y:S02]  /*7f40*/  PRMT R93, R0, 0x5410, R11 ;  /* 0x00005410005d7816 */ /* 0x000fe4000000000b */
[----:B------:R-:W-:Y:S01]  /*7f50*/  LOP3.LUT R0, R12, 0xffff, RZ, 0xc0, !PT ;  /* 0x0000ffff0c007812 */ /* 0x000fe200078ec0ff */
[----:B------:R-:W-:Y:S01]  /*7f60*/  IMAD.MOV.U32 R88, RZ, RZ, R89 ;  /* 0x000000ffff587224 */ /* 0x000fe200078e0059 */
[----:B---3--:R-:W-:-:S05]  /*7f70*/  @!P2 HFMA2.BF16_V2 R6, -RZ.H0_H0, RZ.H0_H0, -R183.H0_H0 ;  /* 0x200000ffff06a231 */ /* 0x008fca00003409b7 */
[----:B------:R-:W-:-:S04]  /*7f80*/  PRMT R3, R6, 0x7610, R3 ;  /* 0x0000761006037816 */ /* 0x000fc80000000003 */
[----:B------:R-:W-:Y:S02]  /*7f90*/  @!P2 PRMT R183, R3, 0x5410, RZ ;  /* 0x0000541003b7a816 */ /* 0x000fe400000000ff */
[----:B------:R-:W-:Y:S01]  /*7fa0*/  ISETP.GE.U32.AND P2, PT, R233, R2, PT ;  /* 0x00000002e900720c */ /* 0x000fe20003f46070 */
[----:B------:R-:W-:-:S04]  /*7fb0*/  FFMA.FTZ R2, R199, c[0x0][0x23c], -R21 ;  /* 0x00008f00c7027a23 */ /* 0x000fc80000010815 */
[----:B------:R1:W3:Y:S02]  /*7fc0*/  MUFU.EX2 R25, R2 ;  /* 0x0000000200197308 */ /* 0x0002e40000000800 */
[----:B-1----:R-:W-:-:S04]  /*7fd0*/  SHF.R.U32.HI R2, RZ, 0x10, R12 ;  /* 0x00000010ff027819 */ /* 0x002fc8000001160c */
[----:B------:R-:W-:-:S04]  /*7fe0*/  LOP3.LUT R2, R2, 0xff, RZ, 0xc0, !PT ;  /* 0x000000ff02027812 */ /* 0x000fc800078ec0ff */
[----:B------:R-:W-:Y:S01]  /*7ff0*/  PRMT R82, R2, 0x5410, R5 ;  /* 0x0000541002527816 */ /* 0x000fe20000000005 */
[----:B----4-:R-:W-:-:S05]  /*8000*/  @!P6 HFMA2.BF16_V2 R10, -RZ.H0_H0, RZ.H0_H0, -R182.H0_H0 ;  /* 0x200000ffff0ae231 */ /* 0x010fca00003409b6 */
[----:B------:R-:W-:Y:S02]  /*8010*/  PRMT R5, R10, 0x7610, R5 ;  /* 0x000076100a057816 */ /* 0x000fe40000000005 */
[----:B------:R1:W4:Y:S01]  /*8020*/  LDL.LU.S16 R10, [R1+0xa4] ;  /* 0x0000a400010a7983 */ /* 0x0003220000300600 */
[----:B------:R-:W-:Y:S02]  /*8030*/  LOP3.LUT R6, R12, 0xff, RZ, 0xc0, !PT ;  /* 0x000000ff0c067812 */ /* 0x000fe400078ec0ff */
[----:B------:R-:W-:Y:S02]  /*8040*/  SHF.R.U32.HI R3, RZ, 0x8, R0 ;  /* 0x00000008ff037819 */ /* 0x000fe40000011600 */
[----:B------:R-:W-:Y:S02]  /*8050*/  @!P6 PRMT R182, R5, 0x5410, RZ ;  /* 0x0000541005b6e816 */ /* 0x000fe400000000ff */
[----:B------:R1:W4:Y:S01]  /*8060*/  LDL.LU.S16 R5, [R1+0xa8] ;  /* 0x0000a80001057983 */ /* 0x0003220000300600 */
[----:B------:R-:W-:-:S02]  /*8070*/  PRMT R89, R6, 0x5410, R3 ;  /* 0x0000541006597816 */ /* 0x000fc40000000003 */
[----:B---3--:R-:W-:-:S04]  /*8080*/  F2FP.BF16.PACK_AB R3, R35, R25 ;  /* 0x000000192303723e */ /* 0x008fc800000010ff */
[C---:B------:R-:W-:Y:S02]  /*8090*/  PRMT R179, R3.reuse, 0x7610, R179 ;  /* 0x0000761003b37816 */ /* 0x040fe400000000b3 */
[----:B------:R-:W-:Y:S02]  /*80a0*/  PRMT R178, R3, 0x7632, R178 ;  /* 0x0000763203b27816 */ /* 0x000fe400000000b2 */
[----:B------:R1:W3:Y:S01]  /*80b0*/  LDL.LU.S16 R3, [R1+0xac] ;  /* 0x0000ac0001037983 */ /* 0x0002e20000300600 */
[----:B------:R-:W-:-:S04]  /*80c0*/  SHF.R.U32.HI R0, RZ, 0x8, R16 ;  /* 0x00000008ff007819 */ /* 0x000fc80000011610 */
[----:B------:R-:W-:Y:S02]  /*80d0*/  PRMT R19, R19, 0x5410, R0 ;  /* 0x0000541013137816 */ /* 0x000fe40000000000 */
[----:B------:R-:W-:Y:S01]  /*80e0*/  LOP3.LUT R0, R18, 0xff, RZ, 0xc0, !PT ;  /* 0x000000ff12007812 */ /* 0x000fe200078ec0ff */
[----:B------:R-:W-:-:S03]  /*80f0*/  FFMA.FTZ R2, R197, c[0x0][0x23c], -R24 ;  /* 0x00008f00c5027a23 */ /* 0x000fc60000010818 */
[----:B------:R-:W-:Y:S01]  /*8100*/  PRMT R49, R0, 0x5410, R17 ;  /* 0x0000541000317816 */ /* 0x000fe20000000011 */
[----:B------:R-:W-:Y:S01]  /*8110*/  FFMA.FTZ R0, R196, c[0x0][0x23c], -R24 ;  /* 0x00008f00c4007a23 */ /* 0x000fe20000010818 */
[----:B------:R1:W-:Y:S01]  /*8120*/  MUFU.EX2 R20, R2 ;  /* 0x0000000200147308 */ /* 0x0003e20000000800 */
[----:B------:R-:W-:-:S07]  /*8130*/  IMAD.MOV.U32 R40, RZ, RZ, R228 ;  /* 0x000000ffff287224 */ /* 0x000fce00078e00e4 */
[----:B------:R1:W1:Y:S01]  /*8140*/  MUFU.EX2 R228, R0 ;  /* 0x0000000000e47308 */ /* 0x0002620000000800 */
[----:B------:R-:W-:Y:S01]  /*8150*/  IMAD.MOV.U32 R47, RZ, RZ, R231 ;  /* 0x000000ffff2f7224 */ /* 0x000fe200078e00e7 */
[----:B--2---:R-:W-:Y:S01]  /*8160*/  @!P3 HFMA2.BF16_V2 R15, -RZ.H0_H0, RZ.H0_H0, -R179.H0_H0 ;  /* 0x200000ffff0fb231 */ /* 0x004fe200003409b3 */
[----:B-1----:R-:W-:Y:S02]  /*8170*/  LOP3.LUT R2, R7, 0xff, RZ, 0xc0, !PT ;  /* 0x000000ff07027812 */ /* 0x002fe400078ec0ff */
[----:B------:R-:W-:Y:S02]  /*8180*/  IMAD.MOV.U32 R55, RZ, RZ, R47 ;  /* 0x000000ffff377224 */ /* 0x000fe400078e002f */
[----:B------:R-:W-:Y:S02]  /*8190*/  ISETP.GE.U32.AND P6, PT, R233, R2, PT ;  /* 0x00000002e900720c */ /* 0x000fe40003fc6070 */
[----:B------:R-:W-:Y:S01]  /*81a0*/  LOP3.LUT R0, R7, 0xffff, RZ, 0xc0, !PT ;  /* 0x0000ffff07007812 */ /* 0x000fe200078ec0ff */
[----:B------:R-:W-:-:S02]  /*81b0*/  IMAD.MOV.U32 R37, RZ, RZ, R230 ;  /* 0x000000ffff257224 */ /* 0x000fc400078e00e6 */
[----:B------:R-:W-:Y:S01]  /*81c0*/  IMAD.MOV.U32 R36, RZ, RZ, R166 ;  /* 0x000000ffff247224 */ /* 0x000fe200078e00a6 */
[----:B------:R-:W-:Y:S01]  /*81d0*/  SHF.R.U32.HI R0, RZ, 0x8, R0 ;  /* 0x00000008ff007819 */ /* 0x000fe20000011600 */
[----:B------:R-:W-:Y:S01]  /*81e0*/  IMAD.MOV.U32 R53, RZ, RZ, R84 ;  /* 0x000000ffff357224 */ /* 0x000fe200078e0054 */
[----:B------:R-:W-:Y:S01]  /*81f0*/  PRMT R11, R15, 0x7610, R11 ;  /* 0x000076100f0b7816 */ /* 0x000fe2000000000b */
[----:B------:R-:W-:Y:S01]  /*8200*/  IMAD.MOV.U32 R230, RZ, RZ, R85 ;  /* 0x000000ffffe67224 */ /* 0x000fe200078e0055 */
[----:B------:R-:W-:Y:S01]  /*8210*/  F2FP.BF16.PACK_AB R2, R228, R20 ;  /* 0x00000014e402723e */ /* 0x000fe200000010ff */
[----:B------:R-:W-:Y:S02]  /*8220*/  IMAD.MOV.U32 R166, RZ, RZ, R87 ;  /* 0x000000ffffa67224 */ /* 0x000fe400078e0057 */
[----:B------:R-:W-:Y:S01]  /*8230*/  IMAD.MOV.U32 R47, RZ, RZ, R86 ;  /* 0x000000ffff2f7224 */ /* 0x000fe200078e0056 */
[----:B------:R-:W-:Y:S01]  /*8240*/  LOP3.LUT R0, R0, 0xffff, RZ, 0xc0, !PT ;  /* 0x0000ffff00007812 */ /* 0x000fe200078ec0ff */
[----:B------:R-:W1:Y:S01]  /*8250*/  LDSM.16.MT88.4 R84, [R188+0xa000] ;  /* 0x00a00000bc54783b */ /* 0x000e620000004200 */
[----:B------:R-:W-:-:S02]  /*8260*/  PRMT R92, R179, 0x5410, R178 ;  /* 0x00005410b35c7816 */ /* 0x000fc400000000b2 */
[----:B------:R-:W-:Y:S02]  /*8270*/  @!P3 PRMT R179, R11, 0x5410, RZ ;  /* 0x000054100bb3b816 */ /* 0x000fe400000000ff */
[C---:B------:R-:W-:Y:S02]  /*8280*/  PRMT R177, R2.reuse, 0x7610, R177 ;  /* 0x0000761002b17816 */ /* 0x040fe400000000b1 */
[----:B------:R-:W-:Y:S02]  /*8290*/  ISETP.GE.U32.AND P3, PT, R233, R0, PT ;  /* 0x00000000e900720c */ /* 0x000fe40003f66070 */
[----:B------:R-:W-:Y:S02]  /*82a0*/  SHF.R.U32.HI R0, RZ, 0x18, R7 ;  /* 0x00000018ff007819 */ /* 0x000fe40000011607 */
[----:B------:R-:W-:Y:S01]  /*82b0*/  PRMT R176, R2, 0x7632, R176 ;  /* 0x0000763202b07816 */ /* 0x000fe200000000b0 */
[----:B------:R-:W-:-:S03]  /*82c0*/  IMAD.MOV.U32 R231, RZ, RZ, R88 ;  /* 0x000000ffffe77224 */ /* 0x000fc600078e0058 */
[----:B------:R-:W-:Y:S01]  /*82d0*/  PRMT R88, R177, 0x5410, R176 ;  /* 0x00005410b1587816 */ /* 0x000fe200000000b0 */
[----:B------:R-:W-:Y:S02]  /*82e0*/  IMAD.MOV.U32 R52, RZ, RZ, R165 ;  /* 0x000000ffff347224 */ /* 0x000fe400078e00a5 */
[----:B------:R-:W-:Y:S02]  /*82f0*/  IMAD.MOV.U32 R165, RZ, RZ, R79 ;  /* 0x000000ffffa57224 */ /* 0x000fe400078e004f */
[----:B------:R-:W2:Y:S01]  /*8300*/  LDSM.16.MT88.4 R76, [R188+0xa400] ;  /* 0x00a40000bc4c783b */ /* 0x000ea20000004200 */
[----:B----4-:R-:W-:-:S05]  /*8310*/  @!P5 HFMA2.BF16_V2 R10, -RZ.H0_H0, RZ.H0_H0, -R178.H0_H0 ;  /* 0x200000ffff0ad231 */ /* 0x010fca00003409b2 */
[----:B------:R-:W-:Y:S01]  /*8320*/  PRMT R6, R10, 0x7610, R6 ;  /* 0x000076100a067816 */ /* 0x000fe20000000006 */
[----:B------:R-:W-:-:S03]  /*8330*/  @!P6 HFMA2.BF16_V2 R5, -RZ.H0_H0, RZ.H0_H0, -R177.H0_H0 ;  /* 0x200000ffff05e231 */ /* 0x000fc600003409b1 */
[----:B------:R-:W-:Y:S02]  /*8340*/  @!P5 PRMT R178, R6, 0x5410, RZ ;  /* 0x0000541006b2d816 */ /* 0x000fe400000000ff */
[----:B------:R-:W-:Y:S02]  /*8350*/  ISETP.GE.U32.AND P5, PT, R233, R0, PT ;  /* 0x00000000e900720c */ /* 0x000fe40003fa6070 */
[----:B------:R-:W-:Y:S02]  /*8360*/  SHF.R.U32.HI R0, RZ, 0x10, R7 ;  /* 0x00000010ff007819 */ /* 0x000fe40000011607 */
[----:B------:R-:W-:Y:S02]  /*8370*/  PRMT R4, R5, 0x7610, R4 ;  /* 0x0000761005047816 */ /* 0x000fe40000000004 */
[----:B------:R-:W-:Y:S01]  /*8380*/  LOP3.LUT R0, R0, 0xff, RZ, 0xc0, !PT ;  /* 0x000000ff00007812 */ /* 0x000fe200078ec0ff */
[----:B---3--:R-:W-:Y:S01]  /*8390*/  @!P3 HFMA2.BF16_V2 R3, -RZ.H0_H0, RZ.H0_H0, -R176.H0_H0 ;  /* 0x200000ffff03b231 */ /* 0x008fe200003409b0 */
[----:B------:R-:W-:-:S02]  /*83a0*/  @!P6 PRMT R177, R4, 0x5410, RZ ;  /* 0x0000541004b1e816 */ /* 0x000fc400000000ff */
[----:B------:R-:W-:Y:S02]  /*83b0*/  ISETP.GE.U32.AND P6, PT, R233, R0, PT ;  /* 0x00000000e900720c */ /* 0x000fe40003fc6070 */
[----:B------:R-:W-:Y:S02]  /*83c0*/  SHF.R.U32.HI R0, RZ, 0x8, R22 ;  /* 0x00000008ff007819 */ /* 0x000fe40000011616 */
[----:B------:R-:W-:Y:S02]  /*83d0*/  PRMT R2, R3, 0x7610, R2 ;  /* 0x0000761003027816 */ /* 0x000fe40000000002 */
[----:B------:R-:W-:Y:S02]  /*83e0*/  LOP3.LUT R0, R0, 0xffff, RZ, 0xc0, !PT ;  /* 0x0000ffff00007812 */ /* 0x000fe400078ec0ff */
[----:B------:R-:W-:Y:S02]  /*83f0*/  @!P3 PRMT R176, R2, 0x5410, RZ ;  /* 0x0000541002b0b816 */ /* 0x000fe400000000ff */
[----:B------:R-:W-:-:S02]  /*8400*/  ISETP.GE.U32.AND P3, PT, R233, R0, PT ;  /* 0x00000000e900720c */ /* 0x000fc40003f66070 */
[----:B------:R-:W-:-:S04]  /*8410*/  LOP3.LUT R0, R9, 0xffff, RZ, 0xc0, !PT ;  /* 0x0000ffff09007812 */ /* 0x000fc800078ec0ff */
[----:B------:R-:W-:Y:S02]  /*8420*/  SHF.R.U32.HI R2, RZ, 0x8, R0 ;  /* 0x00000008ff027819 */ /* 0x000fe40000011600 */
[----:B------:R-:W-:Y:S02]  /*8430*/  LOP3.LUT R0, R9, 0xff, RZ, 0xc0, !PT ;  /* 0x000000ff09007812 */ /* 0x000fe400078ec0ff */
[--C-:B------:R-:W-:Y:S02]  /*8440*/  SHF.R.U32.HI R7, RZ, 0x18, R9.reuse ;  /* 0x00000018ff077819 */ /* 0x100fe40000011609 */
[----:B------:R-:W-:Y:S02]  /*8450*/  PRMT R48, R0, 0x5410, R2 ;  /* 0x0000541000307816 */ /* 0x000fe40000000002 */
[----:B------:R-:W-:Y:S02]  /*8460*/  SHF.R.U32.HI R2, RZ, 0x10, R9 ;  /* 0x00000010ff027819 */ /* 0x000fe40000011609 */
[----:B------:R-:W-:-:S02]  /*8470*/  LOP3.LUT R0, R8, 0xffff, RZ, 0xc0, !PT ;  /* 0x0000ffff08007812 */ /* 0x000fc400078ec0ff */
[----:B------:R-:W-:Y:S02]  /*8480*/  LOP3.LUT R6, R8, 0xff, RZ, 0xc0, !PT ;  /* 0x000000ff08067812 */ /* 0x000fe400078ec0ff */
[--C-:B------:R-:W-:Y:S02]  /*8490*/  SHF.R.U32.HI R3, RZ, 0x10, R8.reuse ;  /* 0x00000010ff037819 */ /* 0x100fe40000011608 */
[----:B------:R-:W-:Y:S02]  /*84a0*/  SHF.R.U32.HI R5, RZ, 0x18, R8 ;  /* 0x00000018ff057819 */ /* 0x000fe40000011608 */
[----:B-1----:R-:W-:Y:S11]  /*84b0*/  HMMA.16816.F32.BF16 R8, R72, R84, RZ ;  /* 0x000000544808723c */ /* 0x002ff600000418ff */
[----:B------:R-:W-:Y:S11]  /*84c0*/  @!UPT UIADD3 URZ, URZ, URZ, URZ ;  /* 0x0000003f3f3ff290 */ /* 0x000ff6000fffe03f */
[----:B------:R-:W-:Y:S02]  /*84d0*/  @!UPT UIADD3 URZ, URZ, URZ, URZ ;  /* 0x0000003f3f3ff290 */ /* 0x000fe4000fffe03f */
[----:B--2---:R-:W-:Y:S01]  /*84e0*/  HMMA.16816.F32.BF16 R196, R68, R76, R8 ;  /* 0x0000004c44c4723c */ /* 0x004fe20000041808 */
[----:B------:R1:W2:Y:S01]  /*84f0*/  LDL.LU.S16 R8, [R1+0xb0] ;  /* 0x0000b00001087983 */ /* 0x0002a20000300600 */
[----:B------:R-:W-:Y:S02]  /*8500*/  LOP3.LUT R4, R2, 0xff, RZ, 0xc0, !PT ;  /* 0x000000ff02047812 */ /* 0x000fe400078ec0ff */
[----:B------:R-:W-:Y:S02]  /*8510*/  SHF.R.U32.HI R2, RZ, 0x8, R0 ;  /* 0x00000008ff027819 */ /* 0x000fe40000011600 */
[----:B------:R-:W-:Y:S02]  /*8520*/  LOP3.LUT R0, R3, 0xff, RZ, 0xc0, !PT ;  /* 0x000000ff03007812 */ /* 0x000fe400078ec0ff */
[----:B------:R-:W-:Y:S02]  /*8530*/  PRMT R39, R4, 0x5410, R7 ;  /* 0x0000541004277816 */ /* 0x000fe40000000007 */
[----:B------:R-:W-:-:S02]  /*8540*/  PRMT R17, R6, 0x5410, R2 ;  /* 0x0000541006117816 */ /* 0x000fc40000000002 */
[----:B------:R-:W-:Y:S02]  /*8550*/  PRMT R18, R0, 0x5410, R5 ;  /* 0x0000541000127816 */ /* 0x000fe40000000005 */
[----:B------:R-:W-:Y:S01]  /*8560*/  HMMA.16816.F32.BF16 R4, R64, R84, RZ ;  /* 0x000000544004723c */ /* 0x000fe200000418ff */
[----:B------:R-:W-:Y:S02]  /*8570*/  FFMA.FTZ R2, R220, c[0x0][0x23c], -R24 ;  /* 0x00008f00dc027a23 */ /* 0x000fe40000010818 */
[--C-:B------:R-:W-:Y:S02]  /*8580*/  FFMA.FTZ R0, R224, c[0x0][0x23c], -R21.reuse ;  /* 0x00008f00e0007a23 */ /* 0x100fe40000010815 */
[----:B------:R-:W-:Y:S02]  /*8590*/  FFMA.FTZ R12, R223, c[0x0][0x23c], -R21 ;  /* 0x00008f00df0c7a23 */ /* 0x000fe40000010815 */
[----:B------:R-:W-:Y:S02]  /*85a0*/  IMAD.MOV.U32 R168, RZ, RZ, R52 ;  /* 0x000000ffffa87224 */ /* 0x000fe400078e0034 */
[----:B------:R-:W-:-:S02]  /*85b0*/  IMAD.MOV.U32 R52, RZ, RZ, R55 ;  /* 0x000000ffff347224 */ /* 0x000fc400078e0037 */
[----:B------:R-:W-:Y:S01]  /*85c0*/  IMAD.MOV.U32 R55, RZ, RZ, R38 ;  /* 0x000000ffff377224 */ /* 0x000fe200078e0026 */
[----:B------:R3:W-:Y:S01]  /*85d0*/  MUFU.EX2 R245, R2 ;  /* 0x0000000200f57308 */ /* 0x0007e20000000800 */
[----:B------:R-:W-:Y:S02]  /*85e0*/  IMAD.MOV.U32 R46, RZ, RZ, R225 ;  /* 0x000000ffff2e7224 */ /* 0x000fe400078e00e1 */
[----:B------:R-:W-:Y:S02]  /*85f0*/  IMAD.MOV.U32 R38, RZ, RZ, R226 ;  /* 0x000000ffff267224 */ /* 0x000fe400078e00e2 */
[----:B------:R-:W-:Y:S02]  /*8600*/  FADD.FTZ R3, R215, R180 ;  /* 0x000000b4d7037221 */ /* 0x000fe40000010000 */
[--C-:B------:R-:W-:Y:S01]  /*8610*/  FFMA.FTZ R14, R222, c[0x0][0x23c], -R21.reuse ;  /* 0x00008f00de0e7a23 */ /* 0x100fe20000010815 */
[----:B------:R4:W-:Y:S01]  /*8620*/  MUFU.EX2 R225, R0 ;  /* 0x0000000000e17308 */ /* 0x0009e20000000800 */
[----:B------:R-:W-:-:S03]  /*8630*/  FFMA.FTZ R16, R221, c[0x0][0x23c], -R21 ;  /* 0x00008f00dd107a23 */ /* 0x000fc60000010815 */
[----:B------:R-:W-:Y:S04]  /*8640*/  HMMA.16816.F32.BF16 R220, R56, R76, R4 ;  /* 0x0000004c38dc723c */ /* 0x000fe80000041804 */
[----:B------:R-:W1:Y:S01]  /*8650*/  MUFU.EX2 R226, R12 ;  /* 0x0000000c00e27308 */ /* 0x000e620000000800 */
[----:B---3--:R-:W-:Y:S02]  /*8660*/  FADD.FTZ R2, R158, R155 ;  /* 0x0000009b9e027221 */ /* 0x008fe40000010000 */
[----:B------:R-:W-:Y:S02]  /*8670*/  FADD.FTZ R4, R126, R125 ;  /* 0x0000007d7e047221 */ /* 0x000fe40000010000 */
[----:B------:R-:W-:Y:S02]  /*8680*/  FADD.FTZ R5, R175, R3 ;  /* 0x00000003af057221 */ /* 0x000fe40000010000 */
[----:B----4-:R-:W-:-:S02]  /*8690*/  FADD.FTZ R0, R143, R142 ;  /* 0x0000008e8f007221 */ /* 0x010fc40000010000 */
[----:B------:R-:W-:Y:S02]  /*86a0*/  FADD.FTZ R3, R151, R2 ;  /* 0x0000000297037221 */ /* 0x000fe40000010000 */
[----:B------:R-:W-:Y:S02]  /*86b0*/  FADD.FTZ R2, R141, R0 ;  /* 0x000000008d027221 */ /* 0x000fe40000010000 */
[----:B------:R-:W-:Y:S01]  /*86c0*/  FADD.FTZ R0, R124, R4 ;  /* 0x000000047c007221 */ /* 0x000fe20000010000 */
[----:B------:R3:W-:Y:S03]  /*86d0*/  MUFU.EX2 R215, R14 ;  /* 0x0000000e00d77308 */ /* 0x0007e60000000800 */
[----:B------:R-:W-:Y:S02]  /*86e0*/  FADD.FTZ R0, R123, R0 ;  /* 0x000000007b007221 */ /* 0x000fe40000010000 */
[----:B------:R-:W-:-:S02]  /*86f0*/  FFMA.FTZ R13, R217, c[0x0][0x23c], -R24 ;  /* 0x00008f00d90d7a23 */ /* 0x000fc40000010818 */
[----:B------:R4:W4:Y:S01]  /*8700*/  LDL.LU.S16 R24, [R1+0xb4] ;  /* 0x0000b40001187983 */ /* 0x0009220000300600 */
[----:B------:R-:W-:-:S03]  /*8710*/  IMAD.MOV.U32 R170, RZ, RZ, R36 ;  /* 0x000000ffffaa7224 */ /* 0x000fc600078e0024 */
[----:B------:R2:W4:Y:S04]  /*8720*/  LDL.LU.S16 R11, [R1+0xc0] ;  /* 0x0000c000010b7983 */ /* 0x0005280000300600 */
[----:B------:R2:W4:Y:S01]  /*8730*/  LDL.LU.S16 R10, [R1+0xcc] ;  /* 0x0000cc00010a7983 */ /* 0x0005220000300600 */
[----:B---3--:R-:W-:Y:S01]  /*8740*/  FADD.FTZ R14, R122, R0 ;  /* 0x000000007a0e7221 */ /* 0x008fe20000010000 */
[----:B-1----:R-:W-:-:S04]  /*8750*/  F2FP.BF16.PACK_AB R0, R226, R225 ;  /* 0x000000e1e200723e */ /* 0x002fc800000010ff */
[C---:B------:R-:W-:Y:S02]  /*8760*/  PRMT R175, R0.reuse, 0x7610, R175 ;  /* 0x0000761000af7816 */ /* 0x040fe400000000af */
[----:B------:R-:W-:-:S04]  /*8770*/  PRMT R174, R0, 0x7632, R174 ;  /* 0x0000763200ae7816 */ /* 0x000fc800000000ae */
[----:B------:R-:W-:Y:S01]  /*8780*/  PRMT R36, R175, 0x5410, R174 ;  /* 0x00005410af247816 */ /* 0x000fe200000000ae */
[----:B--2---:R-:W-:-:S05]  /*8790*/  @!P6 HFMA2.BF16_V2 R8, -RZ.H0_H0, RZ.H0_H0, -R175.H0_H0 ;  /* 0x200000ffff08e231 */ /* 0x004fca00003409af */
[----:B------:R-:W-:Y:S02]  /*87a0*/  PRMT R7, R8, 0x7610, R7 ;  /* 0x0000761008077816 */ /* 0x000fe40000000007 */
[----:B------:R1:W2:Y:S02]  /*87b0*/  LDL.LU.S16 R8, [R1+0xc8] ;  /* 0x0000c80001087983 */ /* 0x0002a40000300600 */
[----:B------:R-:W-:Y:S02]  /*87c0*/  @!P6 PRMT R175, R7, 0x5410, RZ ;  /* 0x0000541007afe816 */ /* 0x000fe400000000ff */
[----:B------:R1:W3:Y:S01]  /*87d0*/  LDL.LU.S16 R7, [R1+0xc4] ;  /* 0x0000c40001077983 */ /* 0x0002e20000300600 */
[----:B------:R-:W-:Y:S02]  /*87e0*/  IMAD.MOV.U32 R45, RZ, RZ, R37 ;  /* 0x000000ffff2d7224 */ /* 0x000fe400078e0025 */
[----:B------:R-:W-:Y:S02]  /*87f0*/  IMAD.MOV.U32 R54, RZ, RZ, R170 ;  /* 0x000000ffff367224 */ /* 0x000fe400078e00aa */
[----:B------:R-:W-:-:S02]  /*8800*/  IMAD.MOV.U32 R170, RZ, RZ, R168 ;  /* 0x000000ffffaa7224 */ /* 0x000fc400078e00a8 */
[----:B------:R-:W-:Y:S02]  /*8810*/  IMAD.MOV.U32 R84, RZ, RZ, R220 ;  /* 0x000000ffff547224 */ /* 0x000fe400078e00dc */
[----:B------:R-:W-:Y:S02]  /*8820*/  IMAD.MOV.U32 R22, RZ, RZ, R20 ;  /* 0x000000ffff167224 */ /* 0x000fe400078e0014 */
[----:B------:R-:W-:Y:S02]  /*8830*/  IMAD.MOV.U32 R168, RZ, RZ, R53 ;  /* 0x000000ffffa87224 */ /* 0x000fe400078e0035 */
[----:B------:R-:W-:Y:S02]  /*8840*/  IMAD.MOV.U32 R220, RZ, RZ, R46 ;  /* 0x000000ffffdc7224 */ /* 0x000fe400078e002e */
[----:B------:R-:W-:Y:S02]  /*8850*/  IMAD.MOV.U32 R20, RZ, RZ, R45 ;  /* 0x000000ffff147224 */ /* 0x000fe400078e002d */
[----:B------:R-:W-:-:S02]  /*8860*/  IMAD.MOV.U32 R53, RZ, RZ, R47 ;  /* 0x000000ffff357224 */ /* 0x000fc400078e002f */
[----:B------:R-:W1:Y:S01]  /*8870*/  LDSM.16.MT88.4 R44, [R190+0xa000] ;  /* 0x00a00000be2c783b */ /* 0x000e620000004200 */
[----:B------:R-:W-:Y:S02]  /*8880*/  IMAD.MOV.U32 R37, RZ, RZ, R227 ;  /* 0x000000ffff257224 */ /* 0x000fe400078e00e3 */
[----:B------:R-:W4:Y:S01]  /*8890*/  MUFU.EX2 R227, R13 ;  /* 0x0000000d00e37308 */ /* 0x000f220000000800 */
[----:B------:R-:W-:-:S07]  /*88a0*/  FADD.FTZ R2, R140, R2 ;  /* 0x000000028c027221 */ /* 0x000fce0000010000 */
[----:B------:R-:W1:Y:S01]  /*88b0*/  MUFU.EX2 R224, R16 ;  /* 0x0000001000e07308 */ /* 0x000e620000000800 */
[----:B------:R-:W-:Y:S02]  /*88c0*/  IMAD.MOV.U32 R169, RZ, RZ, R223 ;  /* 0x000000ffffa97224 */ /* 0x000fe400078e00df */
[----:B------:R-:W-:Y:S02]  /*88d0*/  FADD.FTZ R4, R173, R5 ;  /* 0x00000005ad047221 */ /* 0x000fe40000010000 */
[----:B------:R-:W-:Y:S02]  /*88e0*/  FADD.FTZ R15, R139, R2 ;  /* 0x000000028b0f7221 */ /* 0x000fe40000010000 */
[----:B------:R-:W-:Y:S01]  /*88f0*/  IMAD.MOV.U32 R21, RZ, RZ, R222 ;  /* 0x000000ffff157224 */ /* 0x000fe200078e00de */
[----:B----4-:R-:W-:Y:S01]  /*8900*/  F2FP.BF16.PACK_AB R2, R227, R245 ;  /* 0x000000f5e302723e */ /* 0x010fe200000010ff */
[----:B------:R-:W-:Y:S02]  /*8910*/  IMAD.MOV.U32 R223, RZ, RZ, R20 ;  /* 0x000000ffffdf7224 */ /* 0x000fe400078e0014 */
[----:B------:R-:W-:-:S02]  /*8920*/  IMAD.MOV.U32 R222, RZ, RZ, R22 ;  /* 0x000000ffffde7224 */ /* 0x000fc400078e0016 */
[----:B------:R-:W-:Y:S02]  /*8930*/  IMAD.MOV.U32 R20, RZ, RZ, R170 ;  /* 0x000000ffff147224 */ /* 0x000fe400078e00aa */
[----:B------:R-:W-:Y:S01]  /*8940*/  IMAD.MOV.U32 R217, RZ, RZ, R54 ;  /* 0x000000ffffd97224 */ /* 0x000fe200078e0036 */
[----:B------:R-:W-:Y:S01]  /*8950*/  @!P5 HFMA2.BF16_V2 R24, -RZ.H0_H0, RZ.H0_H0, -R174.H0_H0 ;  /* 0x200000ffff18d231 */ /* 0x000fe200003409ae */
[----:B------:R-:W-:Y:S02]  /*8960*/  IMAD.MOV.U32 R22, RZ, RZ, R52 ;  /* 0x000000ffff167224 */ /* 0x000fe400078e0034 */
[----:B------:R-:W-:Y:S02]  /*8970*/  IMAD.MOV.U32 R170, RZ, RZ, R55 ;  /* 0x000000ffffaa7224 */ /* 0x000fe400078e0037 */
[----:B------:R-:W-:Y:S01]  /*8980*/  PRMT R9, R24, 0x7610, R9 ;  /* 0x0000761018097816 */ /* 0x000fe20000000009 */
[----:B------:R-:W-:Y:S02]  /*8990*/  IMAD.MOV.U32 R24, RZ, RZ, R167 ;  /* 0x000000ffff187224 */ /* 0x000fe400078e00a7 */
[----:B------:R-:W-:Y:S01]  /*89a0*/  IMAD.MOV.U32 R167, RZ, RZ, R53 ;  /* 0x000000ffffa77224 */ /* 0x000fe200078e0035 */
[----:B------:R-:W-:Y:S01]  /*89b0*/  PRMT R173, R2, 0x7610, R173 ;  /* 0x0000761002ad7816 */ /* 0x000fe200000000ad */
[----:B------:R-:W-:Y:S01]  /*89c0*/  FADD.FTZ R4, R172, R4 ;  /* 0x00000004ac047221 */ /* 0x000fe20000010000 */
[----:B------:R-:W4:Y:S01]  /*89d0*/  LDSM.16.MT88.4 R52, [R190+0xa400] ;  /* 0x00a40000be34783b */ /* 0x000f220000004200 */
[----:B-1----:R-:W-:-:S02]  /*89e0*/  F2FP.BF16.PACK_AB R0, R224, R215 ;  /* 0x000000d7e000723e */ /* 0x002fc400000010ff */
[----:B------:R-:W-:Y:S01]  /*89f0*/  PRMT R172, R2, 0x7632, R172 ;  /* 0x0000763202ac7816 */ /* 0x000fe200000000ac */
[----:B------:R-:W-:Y:S01]  /*8a00*/  @!P4 HFMA2.BF16_V2 R11, -RZ.H0_H0, RZ.H0_H0, -R173.H0_H0 ;  /* 0x200000ffff0bc231 */ /* 0x000fe200003409ad */
[----:B------:R-:W-:-:S03]  /*8a10*/  PRMT R134, R0, 0x7632, R134 ;  /* 0x0000763200867816 */ /* 0x000fc60000000086 */
[----:B------:R-:W-:Y:S01]  /*8a20*/  @!P3 HFMA2.BF16_V2 R10, -RZ.H0_H0, RZ.H0_H0, -R172.H0_H0 ;  /* 0x200000ffff0ab231 */ /* 0x000fe200003409ac */
[----:B------:R-:W-:Y:S01]  /*8a30*/  PRMT R6, R11, 0x7610, R6 ;  /* 0x000076100b067816 */ /* 0x000fe20000000006 */
[----:B------:R-:W-:-:S03]  /*8a40*/  IMAD.MOV.U32 R11, RZ, RZ, R37 ;  /* 0x000000ffff0b7224 */ /* 0x000fc600078e0025 */
[----:B------:R-:W-:Y:S01]  /*8a50*/  PRMT R5, R10, 0x7610, R5 ;  /* 0x000076100a057816 */ /* 0x000fe20000000005 */
[----:B------:R-:W-:Y:S01]  /*8a60*/  FADD.FTZ R13, R216, R4 ;  /* 0x00000004d80d7221 */ /* 0x000fe20000010000 */
[----:B------:R-:W-:Y:S02]  /*8a70*/  PRMT R135, R0, 0x7610, R135 ;  /* 0x0000761000877816 */ /* 0x000fe40000000087 */
[----:B------:R-:W-:Y:S02]  /*8a80*/  PRMT R37, R173, 0x5410, R172 ;  /* 0x00005410ad257816 */ /* 0x000fe400000000ac */
[----:B------:R-:W-:Y:S02]  /*8a90*/  @!P4 PRMT R173, R6, 0x5410, RZ ;  /* 0x0000541006adc816 */ /* 0x000fe400000000ff */
[----:B------:R-:W-:Y:S01]  /*8aa0*/  @!P3 PRMT R172, R5, 0x5410, RZ ;  /* 0x0000541005acb816 */ /* 0x000fe200000000ff */
[----:B------:R-:W-:Y:S02]  /*8ab0*/  IMAD.MOV.U32 R85, RZ, RZ, R220 ;  /* 0x000000ffff557224 */ /* 0x000fe400078e00dc */
[----:B------:R-:W-:-:S02]  /*8ac0*/  IMAD.MOV.U32 R43, RZ, RZ, R221 ;  /* 0x000000ffff2b7224 */ /* 0x000fc400078e00dd */
[----:B------:R-:W-:Y:S01]  /*8ad0*/  IMAD.MOV.U32 R221, RZ, RZ, R38 ;  /* 0x000000ffffdd7224 */ /* 0x000fe200078e0026 */
[----:B------:R-:W-:Y:S01]  /*8ae0*/  PRMT R38, R135, 0x5410, R134 ;  /* 0x0000541087267816 */ /* 0x000fe20000000086 */
[----:B------:R-:W-:Y:S02]  /*8af0*/  IMAD.MOV.U32 R220, RZ, RZ, R168 ;  /* 0x000000ffffdc7224 */ /* 0x000fe400078e00a8 */
[----:B------:R-:W-:Y:S02]  /*8b00*/  FADD.FTZ R3, R150, R3 ;  /* 0x0000000396037221 */ /* 0x000fe40000010000 */
[----:B------:R-:W-:Y:S02]  /*8b10*/  IMAD.MOV.U32 R168, RZ, RZ, R230 ;  /* 0x000000ffffa87224 */ /* 0x000fe400078e00e6 */
[----:B------:R-:W-:Y:S02]  /*8b20*/  IMAD.MOV.U32 R230, RZ, RZ, R40 ;  /* 0x000000ffffe67224 */ /* 0x000fe400078e0028 */
[----:B------:R-:W-:-:S02]  /*8b30*/  IMAD.MOV.U32 R40, RZ, RZ, R42 ;  /* 0x000000ffff287224 */ /* 0x000fc400078e002a */
[----:B------:R-:W-:Y:S02]  /*8b40*/  IMAD.MOV.U32 R42, RZ, RZ, R181 ;  /* 0x000000ffff2a7224 */ /* 0x000fe400078e00b5 */
[----:B------:R-:W-:Y:S02]  /*8b50*/  FADD.FTZ R3, R149, R3 ;  /* 0x0000000395037221 */ /* 0x000fe40000010000 */
[----:B------:R-:W-:Y:S02]  /*8b60*/  IMAD.MOV.U32 R143, RZ, RZ, R133 ;  /* 0x000000ffff8f7224 */ /* 0x000fe400078e0085 */
[----:B------:R-:W-:Y:S02]  /*8b70*/  FADD.FTZ R12, R157, R3 ;  /* 0x000000039d0c7221 */ /* 0x000fe40000010000 */
[----:B------:R-:W-:Y:S02]  /*8b80*/  IMAD.MOV.U32 R158, RZ, RZ, R221 ;  /* 0x000000ffff9e7224 */ /* 0x000fe400078e00dd */
[----:B------:R-:W-:-:S02]  /*8b90*/  IMAD.MOV.U32 R142, RZ, RZ, R222 ;  /* 0x000000ffff8e7224 */ /* 0x000fc400078e00de */
[----:B------:R-:W-:Y:S01]  /*8ba0*/  IMAD.MOV.U32 R155, RZ, RZ, R223 ;  /* 0x000000ffff9b7224 */ /* 0x000fe200078e00df */
[----:B------:R-:W-:Y:S01]  /*8bb0*/  @!P5 PRMT R174, R9, 0x5410, RZ ;  /* 0x0000541009aed816 */ /* 0x000fe200000000ff */
[----:B------:R-:W-:Y:S02]  /*8bc0*/  IMAD.MOV.U32 R139, RZ, RZ, R43 ;  /* 0x000000ffff8b7224 */ /* 0x000fe400078e002b */
[----:B------:R-:W-:-:S04]  /*8bd0*/  FADD.FTZ R3, R219, R13 ;  /* 0x0000000ddb037221 */ /* 0x000fc80000010000 */
[----:B------:R-:W-:-:S04]  /*8be0*/  FADD.FTZ R3, R218, R3 ;  /* 0x00000003da037221 */ /* 0x000fc80000010000 */
[----:B------:R-:W-:Y:S02]  /*8bf0*/  FADD.FTZ R3, R31, R3 ;  /* 0x000000031f037221 */ /* 0x000fe40000010000 */
[----:B------:R-:W-:Y:S01]  /*8c00*/  IMAD.MOV.U32 R126, RZ, RZ, R84 ;  /* 0x000000ffff7e7224 */ /* 0x000fe200078e0054 */
[----:B---3--:R-:W-:-:S05]  /*8c10*/  @!P1 HFMA2.BF16_V2 R7, -RZ.H0_H0, RZ.H0_H0, -R134.H0_H0 ;  /* 0x200000ffff079231 */ /* 0x008fca0000340986 */
[----:B------:R-:W-:Y:S02]  /*8c20*/  PRMT R0, R7, 0x7610, R0 ;  /* 0x0000761007007816 */ /* 0x000fe40000000000 */
[----:B------:R-:W-:Y:S01]  /*8c30*/  HMMA.16816.F32.BF16 R4, R64, R44, RZ ;  /* 0x0000002c4004723c */ /* 0x000fe200000418ff */
[----:B--2---:R-:W-:Y:S01]  /*8c40*/  @!P2 HFMA2.BF16_V2 R8, -RZ.H0_H0, RZ.H0_H0, -R135.H0_H0 ;  /* 0x200000ffff08a231 */ /* 0x004fe20000340987 */
[----:B------:R-:W-:Y:S01]  /*8c50*/  @!P1 PRMT R134, R0, 0x5410, RZ ;  /* 0x0000541000869816 */ /* 0x000fe200000000ff */
[----:B------:R-:W-:Y:S01]  /*8c60*/  FADD.FTZ R0, R132, R14 ;  /* 0x0000000e84007221 */ /* 0x000fe20000010000 */
[C---:B------:R-:W-:Y:S01]  /*8c70*/  LEA R180, P1, R85.reuse, c[0x0][0x1f8], 0x1 ;  /* 0x00007e0055b47a11 */ /* 0x040fe200078208ff */
[----:B------:R-:W-:Y:S01]  /*8c80*/  IMAD.MOV.U32 R14, RZ, RZ, c[0x0][0x228] ;  /* 0x00008a00ff0e7624 */ /* 0x000fe200078e00ff */
[----:B------:R-:W-:Y:S02]  /*8c90*/  PRMT R2, R8, 0x7610, R2 ;  /* 0x0000761008027816 */ /* 0x000fe40000000002 */
[----:B------:R-:W-:Y:S01]  /*8ca0*/  LEA.HI.X R181, R85, c[0x0][0x1fc], R11, 0x1, P1 ;  /* 0x00007f0055b57a11 */ /* 0x000fe200008f0c0b */
[----:B------:R-:W-:Y:S01]  /*8cb0*/  IMAD.SHL.U32 R132, R14, 0x8, RZ ;  /* 0x000000080e847824 */ /* 0x000fe200078e00ff */
[----:B------:R-:W-:Y:S01]  /*8cc0*/  @!P2 PRMT R135, R2, 0x5410, RZ ;  /* 0x000054100287a816 */ /* 0x000fe200000000ff */
[----:B------:R-:W-:-:S02]  /*8cd0*/  IMAD.MOV.U32 R85, RZ, RZ, R217 ;  /* 0x000000ffff557224 */ /* 0x000fc400078e00d9 */
[----:B------:R-:W-:Y:S02]  /*8ce0*/  IMAD.MOV.U32 R217, RZ, RZ, R24 ;  /* 0x000000ffffd97224 */ /* 0x000fe400078e0018 */
[----:B------:R-:W-:Y:S01]  /*8cf0*/  IMAD.WIDE R132, R132, 0x2, R180 ;  /* 0x0000000284847825 */ /* 0x000fe200078e02b4 */
[----:B------:R-:W-:Y:S03]  /*8d00*/  STG.E.U16 [R180.64], R81 ;  /* 0x00000051b4007986 */ /* 0x000fe6000c101526 */
[----:B------:R-:W-:Y:S02]  /*8d10*/  IMAD.MOV.U32 R24, RZ, RZ, R220 ;  /* 0x000000ffff187224 */ /* 0x000fe400078e00dc */
[----:B------:R-:W-:Y:S01]  /*8d20*/  FADD.FTZ R2, R147, R15 ;  /* 0x0000000f93027221 */ /* 0x000fe20000010000 */
[----:B------:R-:W-:Y:S02]  /*8d30*/  STG.E.U16 [R180.64+0x2], R80 ;  /* 0x00000250b4007986 */ /* 0x000fe4000c101526 */
[----:B----4-:R-:W-:Y:S02]  /*8d40*/  HMMA.16816.F32.BF16 R220, R56, R52, R4 ;  /* 0x0000003438dc723c */ /* 0x010fe40000041804 */
[----:B------:R1:W-:Y:S05]  /*8d50*/  STG.E.U16 [R132.64+0x2], R96 ;  /* 0x0000026084007986 */ /* 0x0003ea000c101526 */
[----:B------:R-:W-:Y:S01]  /*8d60*/  FADD.FTZ R6, R163, R12 ;  /* 0x0000000ca3067221 */ /* 0x000fe20000010000 */
[----:B------:R2:W-:Y:S01]  /*8d70*/  STG.E.U16 [R132.64], R83 ;  /* 0x0000005384007986 */ /* 0x0005e2000c101526 */
[----:B------:R-:W-:Y:S01]  /*8d80*/  FADD.FTZ R5, R146, R2 ;  /* 0x0000000292057221 */ /* 0x000fe20000010000 */
[----:B------:R-:W-:Y:S01]  /*8d90*/  HMMA.16816.F32.BF16 R8, R72, R44, RZ ;  /* 0x0000002c4808723c */ /* 0x000fe200000418ff */
[----:B------:R-:W-:-:S02]  /*8da0*/  IMAD.MOV.U32 R146, RZ, RZ, R142 ;  /* 0x000000ffff927224 */ /* 0x000fc400078e008e */
[----:B------:R-:W-:Y:S02]  /*8db0*/  IMAD.MOV.U32 R142, RZ, RZ, R158 ;  /* 0x000000ffff8e7224 */ /* 0x000fe400078e009e */
[----:B------:R-:W-:Y:S02]  /*8dc0*/  FADD.FTZ R2, R164, R6 ;  /* 0x00000006a4027221 */ /* 0x000fe40000010000 */
[----:B------:R-:W-:Y:S02]  /*8dd0*/  IMAD.MOV.U32 R158, RZ, RZ, R85 ;  /* 0x000000ffff9e7224 */ /* 0x000fe400078e0055 */
[----:B------:R-:W-:Y:S02]  /*8de0*/  IMAD.MOV.U32 R164, RZ, RZ, R231 ;  /* 0x000000ffffa47224 */ /* 0x000fe400078e00e7 */
[----:B------:R-:W-:Y:S02]  /*8df0*/  IMAD.MOV.U32 R85, RZ, RZ, R35 ;  /* 0x000000ffff557224 */ /* 0x000fe400078e0023 */
[----:B------:R-:W-:-:S02]  /*8e00*/  IMAD.MOV.U32 R231, RZ, RZ, R32 ;  /* 0x000000ffffe77224 */ /* 0x000fc400078e0020 */
[----:B-1----:R-:W-:Y:S02]  /*8e10*/  IMAD.MOV.U32 R96, RZ, RZ, R170 ;  /* 0x000000ffff607224 */ /* 0x002fe400078e00aa */
[----:B------:R-:W-:Y:S02]  /*8e20*/  IMAD.MOV.U32 R170, RZ, RZ, R168 ;  /* 0x000000ffffaa7224 */ /* 0x000fe400078e00a8 */
[----:B------:R-:W-:Y:S02]  /*8e30*/  IMAD.MOV.U32 R168, RZ, RZ, R230 ;  /* 0x000000ffffa87224 */ /* 0x000fe400078e00e6 */
[----:B--2---:R-:W-:Y:S02]  /*8e40*/  IMAD.MOV.U32 R83, RZ, RZ, R155 ;  /* 0x000000ffff537224 */ /* 0x004fe400078e009b */
[----:B------:R-:W-:Y:S02]  /*8e50*/  IMAD.MOV.U32 R155, RZ, RZ, R21 ;  /* 0x000000ffff9b7224 */ /* 0x000fe400078e0015 */
[----:B------:R-:W-:-:S02]  /*8e60*/  IMAD.MOV.U32 R21, RZ, RZ, R34 ;  /* 0x000000ffff157224 */ /* 0x000fc400078e0022 */
[----:B------:R-:W-:Y:S02]  /*8e70*/  IMAD.MOV.U32 R230, RZ, RZ, R33 ;  /* 0x000000ffffe67224 */ /* 0x000fe400078e0021 */
[----:B------:R-:W1:Y:S01]  /*8e80*/  LDSM.16.MT88.4 R32, [R188+0xb000] ;  /* 0x00b00000bc20783b */ /* 0x000e620000004200 */
[----:B------:R-:W-:Y:S01]  /*8e90*/  IMAD.MOV.U32 R124, RZ, RZ, R155 ;  /* 0x000000ffff7c7224 */ /* 0x000fe200078e009b */
[----:B------:R-:W-:Y:S01]  /*8ea0*/  HMMA.16816.F32.BF16 R8, R68, R52, R8 ;  /* 0x000000344408723c */ /* 0x000fe20000041808 */
[----:B------:R-:W-:Y:S02]  /*8eb0*/  IMAD.MOV.U32 R155, RZ, RZ, R169 ;  /* 0x000000ffff9b7224 */ /* 0x000fe400078e00a9 */
[----:B------:R-:W-:Y:S02]  /*8ec0*/  IMAD.MOV.U32 R169, RZ, RZ, R168 ;  /* 0x000000ffffa97224 */ /* 0x000fe400078e00a8 */
[----:B------:R-:W-:Y:S02]  /*8ed0*/  IMAD.MOV.U32 R168, RZ, RZ, R42 ;  /* 0x000000ffffa87224 */ /* 0x000fe400078e002a */
[----:B------:R-:W-:-:S02]  /*8ee0*/  IMAD.MOV.U32 R53, RZ, RZ, R170 ;  /* 0x000000ffff357224 */ /* 0x000fc400078e00aa */
[----:B------:R-:W-:Y:S02]  /*8ef0*/  IMAD.MOV.U32 R170, RZ, RZ, R40 ;  /* 0x000000ffffaa7224 */ /* 0x000fe400078e0028 */
[----:B------:R-:W-:Y:S02]  /*8f00*/  IMAD.MOV.U32 R52, RZ, RZ, R41 ;  /* 0x000000ffff347224 */ /* 0x000fe400078e0029 */
[----:B------:R-:W2:Y:S01]  /*8f10*/  LDSM.16.MT88.4 R40, [R188+0xb400] ;  /* 0x00b40000bc28783b */ /* 0x000ea20000004200 */
[----:B------:R-:W-:Y:S02]  /*8f20*/  IMAD.SHL.U32 R44, R14, 0x40, RZ ;  /* 0x000000400e2c7824 */ /* 0x000fe400078e00ff */
[----:B------:R-:W-:Y:S02]  /*8f30*/  FADD.FTZ R4, R127, R0 ;  /* 0x000000007f047221 */ /* 0x000fe40000010000 */
[----:B------:R-:W-:-:S04]  /*8f40*/  IMAD.WIDE R44, R44, 0x2, R180 ;  /* 0x000000022c2c7825 */ /* 0x000fc800078e02b4 */
[----:B------:R-:W-:Y:S02]  /*8f50*/  FADD.FTZ R0, R148, R5 ;  /* 0x0000000594007221 */ /* 0x000fe40000010000 */
[----:B------:R-:W-:Y:S01]  /*8f60*/  FADD.FTZ R12, R136, R4 ;  /* 0x00000004880c7221 */ /* 0x000fe20000010000 */
[----:B------:R3:W-:Y:S01]  /*8f70*/  STG.E.U16 [R44.64+0x2], R51 ;  /* 0x000002332c007986 */ /* 0x0007e2000c101526 */
[----:B------:R-:W-:Y:S02]  /*8f80*/  IMAD.MOV.U32 R157, RZ, RZ, R21 ;  /* 0x000000ffff9d7224 */ /* 0x000fe400078e0015 */
[----:B------:R-:W-:Y:S02]  /*8f90*/  FADD.FTZ R13, R23, R0 ;  /* 0x00000000170d7221 */ /* 0x000fe40000010000 */
[----:B------:R-:W-:Y:S01]  /*8fa0*/  IMAD.MOV.U32 R127, RZ, RZ, R22 ;  /* 0x000000ffff7f7224 */ /* 0x000fe200078e0016 */
[----:B-1----:R-:W-:Y:S01]  /*8fb0*/  HMMA.16816.F32.BF16 R4, R64, R32, RZ ;  /* 0x000000204004723c */ /* 0x002fe200000418ff */
[----:B---3--:R-:W-:-:S02]  /*8fc0*/  IMAD.MOV.U32 R51, RZ, RZ, R85 ;  /* 0x000000ffff337224 */ /* 0x008fc400078e0055 */
[----:B------:R-:W-:Y:S02]  /*8fd0*/  IMAD.MOV.U32 R85, RZ, RZ, R20 ;  /* 0x000000ffff557224 */ /* 0x000fe400078e0014 */
[----:B------:R-:W1:Y:S01]  /*8fe0*/  LDSM.16.MT88.4 R20, [R190+0xb000] ;  /* 0x00b00000be14783b */ /* 0x000e620000004200 */
[----:B------:R-:W-:Y:S02]  /*8ff0*/  IMAD.MOV.U32 R123, RZ, RZ, R11 ;  /* 0x000000ffff7b7224 */ /* 0x000fe400078e000b */
[----:B------:R-:W-:Y:S02]  /*9000*/  IMAD.MOV.U32 R122, RZ, RZ, R10 ;  /* 0x000000ffff7a7224 */ /* 0x000fe400078e000a */
[----:B------:R-:W-:Y:S02]  /*9010*/  IMAD.MOV.U32 R77, RZ, RZ, R9 ;  /* 0x000000ffff4d7224 */ /* 0x000fe400078e0009 */
[----:B------:R-:W-:Y:S02]  /*9020*/  IMAD.MOV.U32 R76, RZ, RZ, R8 ;  /* 0x000000ffff4c7224 */ /* 0x000fe400078e0008 */
[----:B------:R-:W-:Y:S01]  /*9030*/  HMMA.16816.F32.BF16 R8, R72, R32, RZ ;  /* 0x000000204808723c */ /* 0x000fe200000418ff */
[----:B------:R-:W-:-:S02]  /*9040*/  FADD.FTZ R2, R30, R2 ;  /* 0x000000021e027221 */ /* 0x000fc40000010000 */
[----:B------:R-:W-:-:S07]  /*9050*/  FADD.FTZ R0, R27, R12 ;  /* 0x0000000c1b007221 */ /* 0x000fce0000010000 */
[----:B--2---:R-:W-:Y:S01]  /*9060*/  HMMA.16816.F32.BF16 R148, R56, R40, R4 ;  /* 0x000000283894723c */ /* 0x004fe20000041804 */
[----:B------:R-:W-:-:S06]  /*9070*/  FADD.FTZ R0, R28, R0 ;  /* 0x000000001c007221 */ /* 0x000fcc0000010000 */
[----:B------:R-:W-:Y:S02]  /*9080*/  FADD.FTZ R4, R106, R3 ;  /* 0x000000036a047221 */ /* 0x000fe40000010000 */
[----:B------:R-:W-:Y:S02]  /*9090*/  FADD.FTZ R3, R103, R2 ;  /* 0x0000000267037221 */ /* 0x000fe40000010000 */
[----:B------:R-:W-:Y:S02]  /*90a0*/  FADD.FTZ R2, R29, R13 ;  /* 0x0000000d1d027221 */ /* 0x000fe40000010000 */
[----:B------:R-:W2:Y:S01]  /*90b0*/  LDSM.16.MT88.4 R28, [R190+0xb400] ;  /* 0x00b40000be1c783b */ /* 0x000ea20000004200 */
[----:B------:R-:W-:-:S03]  /*90c0*/  IMAD.MOV.U32 R163, RZ, RZ, R24 ;  /* 0x000000ffffa37224 */ /* 0x000fc600078e0018 */
[----:B------:R3:W-:Y:S01]  /*90d0*/  STG.E.U16 [R44.64], R50 ;  /* 0x000000322c007986 */ /* 0x0007e2000c101526 */
[----:B------:R-:W-:Y:S02]  /*90e0*/  IMAD.MOV.U32 R147, RZ, RZ, R231 ;  /* 0x000000ffff937224 */ /* 0x000fe400078e00e7 */
[----:B------:R-:W-:Y:S02]  /*90f0*/  IMAD.MOV.U32 R81, RZ, RZ, R229 ;  /* 0x000000ffff517224 */ /* 0x000fe400078e00e5 */
[----:B------:R-:W-:Y:S02]  /*9100*/  IMAD.MOV.U32 R80, RZ, RZ, R228 ;  /* 0x000000ffff507224 */ /* 0x000fe400078e00e4 */
[----:B------:R-:W-:Y:S02]  /*9110*/  FADD.FTZ R24, R105, R4 ;  /* 0x0000000469187221 */ /* 0x000fe40000010000 */
[----:B-1----:R-:W-:Y:S01]  /*9120*/  HMMA.16816.F32.BF16 R4, R64, R20, RZ ;  /* 0x000000144004723c */ /* 0x002fe200000418ff */
[----:B---3--:R-:W-:-:S02]  /*9130*/  IMAD.MOV.U32 R50, RZ, RZ, R158 ;  /* 0x000000ffff327224 */ /* 0x008fc400078e009e */
[----:B------:R-:W-:-:S05]  /*9140*/  IMAD.MOV.U32 R158, RZ, RZ, R230 ;  /* 0x000000ffff9e7224 */ /* 0x000fca00078e00e6 */
[----:B------:R-:W-:Y:S08]  /*9150*/  HMMA.16816.F32.BF16 R228, R68, R40, R8 ;  /* 0x0000002844e4723c */ /* 0x000ff00000041808 */
[----:B------:R-:W-:Y:S01]  /*9160*/  HMMA.16816.F32.BF16 R8, R72, R20, RZ ;  /* 0x000000144808723c */ /* 0x000fe200000418ff */
[----:B------:R-:W-:Y:S02]  /*9170*/  IMAD R40, R233, 0x10000, R233 ;  /* 0x00010000e9287824 */ /* 0x000fe400078e02e9 */
[----:B------:R-:W-:-:S02]  /*9180*/  FADD.FTZ R84, R101, R3 ;  /* 0x0000000365547221 */ /* 0x000fc40000010000 */
[----:B------:R-:W-:Y:S01]  /*9190*/  FADD.FTZ R101, R25, R0 ;  /* 0x0000000019657221 */ /* 0x000fe20000010000 */
[--C-:B------:R-:W-:Y:S01]  /*91a0*/  HSET2.LE.AND R0, R121, R40.reuse, PT ;  /* 0x0000002879007233 */ /* 0x100fe20003803000 */
[----:B------:R-:W-:Y:S02]  /*91b0*/  IMAD R32, R14, 0x48, RZ ;  /* 0x000000480e207824 */ /* 0x000fe400078e02ff */
[----:B------:R-:W-:Y:S01]  /*91c0*/  FADD.FTZ R103, R26, R2 ;  /* 0x000000021a677221 */ /* 0x000fe20000010000 */
[--C-:B------:R-:W-:Y:S01]  /*91d0*/  HSET2.LE.AND R2, R120, R40.reuse, PT ;  /* 0x0000002878027233 */ /* 0x100fe20003803000 */
[----:B------:R-:W-:Y:S02]  /*91e0*/  IMAD.MOV.U32 R136, RZ, RZ, R143 ;  /* 0x000000ffff887224 */ /* 0x000fe400078e008f */
[----:B------:R-:W-:Y:S02]  /*91f0*/  IMAD.MOV.U32 R125, RZ, RZ, R142 ;  /* 0x000000ffff7d7224 */ /* 0x000fe400078e008e */
[----:B------:R-:W-:Y:S01]  /*9200*/  IMAD.MOV.U32 R41, RZ, RZ, R217 ;  /* 0x000000ffff297224 */ /* 0x000fe200078e00d9 */
[----:B--2---:R-:W-:Y:S01]  /*9210*/  HMMA.16816.F32.BF16 R140, R56, R28, R4 ;  /* 0x0000001c388c723c */ /* 0x004fe20000041804 */
[----:B------:R-:W-:Y:S01]  /*9220*/  IMAD.WIDE R32, R32, 0x2, R180 ;  /* 0x0000000220207825 */ /* 0x000fe200078e02b4 */
[----:B------:R-:W-:-:S02]  /*9230*/  HSET2.LE.AND R14, R108, R40, PT ;  /* 0x000000286c0e7233 */ /* 0x000fc40003803000 */
[--C-:B------:R-:W-:Y:S02]  /*9240*/  HSET2.LE.AND R15, R89, R40.reuse, PT ;  /* 0x00000028590f7233 */ /* 0x100fe40003803000 */
[--C-:B------:R-:W-:Y:S02]  /*9250*/  HSET2.LE.AND R16, R82, R40.reuse, PT ;  /* 0x0000002852107233 */ /* 0x100fe40003803000 */
[----:B------:R-:W-:Y:S01]  /*9260*/  HMMA.16816.F32.BF16 R216, R68, R28, R8 ;  /* 0x0000001c44d8723c */ /* 0x000fe20000041808 */
[--C-:B------:R-:W-:Y:S02]  /*9270*/  HSET2.LE.AND R4, R112, R40.reuse, PT ;  /* 0x0000002870047233 */ /* 0x100fe40003803000 */
[--C-:B------:R-:W-:Y:S02]  /*9280*/  HSET2.LE.AND R7, R104, R40.reuse, PT ;  /* 0x0000002868077233 */ /* 0x100fe40003803000 */
[--C-:B------:R-:W-:Y:S02]  /*9290*/  HSET2.LE.AND R5, R93, R40.reuse, PT ;  /* 0x000000285d057233 */ /* 0x100fe40003803000 */
[----:B------:R-:W-:Y:S01]  /*92a0*/  LOP3.LUT R10, R0, R153, RZ, 0xc0, !PT ;  /* 0x00000099000a7212 */ /* 0x000fe200078ec0ff */
[--C-:B------:R-:W-:Y:S01]  /*92b0*/  HSET2.LE.AND R3, R116, R40.reuse, PT ;  /* 0x0000002874037233 */ /* 0x100fe20003803000 */
[----:B------:R-:W-:Y:S01]  /*92c0*/  IMAD.MOV.U32 R0, RZ, RZ, R80 ;  /* 0x000000ffff007224 */ /* 0x000fe200078e0050 */
[----:B------:R-:W-:Y:S01]  /*92d0*/  LOP3.LUT R11, R2, R152, RZ, 0xc0, !PT ;  /* 0x00000098020b7212 */ /* 0x000fe200078ec0ff */
[--C-:B------:R-:W-:Y:S01]  /*92e0*/  HSET2.LE.AND R19, R19, R40.reuse, PT ;  /* 0x0000002813137233 */ /* 0x100fe20003803000 */
[----:B------:R-:W-:Y:S01]  /*92f0*/  FADD.FTZ R89, R113, R24 ;  /* 0x0000001871597221 */ /* 0x000fe20000010000 */
[--C-:B------:R-:W-:Y:S01]  /*9300*/  HSET2.LE.AND R20, R49, R40.reuse, PT ;  /* 0x0000002831147233 */ /* 0x100fe20003803000 */
[----:B------:R-:W-:Y:S01]  /*9310*/  IMAD.MOV.U32 R80, RZ, RZ, R81 ;  /* 0x000000ffff507224 */ /* 0x000fe200078e0051 */
[--C-:B------:R-:W-:Y:S01]  /*9320*/  HSET2.LE.AND R17, R17, R40.reuse, PT ;  /* 0x0000002811117233 */ /* 0x100fe20003803000 */
[----:B------:R-:W-:Y:S01]  /*9330*/  IMAD.MOV.U32 R2, RZ, RZ, R52 ;  /* 0x000000ffff027224 */ /* 0x000fe200078e0034 */
[--C-:B------:R-:W-:Y:S01]  /*9340*/  HSET2.LE.AND R18, R18, R40.reuse, PT ;  /* 0x0000002812127233 */ /* 0x100fe20003803000 */
[----:B------:R-:W-:Y:S01]  /*9350*/  IMAD.MOV.U32 R113, RZ, RZ, R127 ;  /* 0x000000ffff717224 */ /* 0x000fe200078e007f */
[--C-:B------:R-:W-:Y:S01]  /*9360*/  HSET2.LE.AND R13, R48, R40.reuse, PT ;  /* 0x00000028300d7233 */ /* 0x100fe20003803000 */
[----:B------:R-:W-:Y:S01]  /*9370*/  IMAD.MOV.U32 R81, RZ, RZ, R147 ;  /* 0x000000ffff517224 */ /* 0x000fe200078e0093 */
[----:B------:R-:W-:Y:S01]  /*9380*/  HSET2.LE.AND R12, R39, R40, PT ;  /* 0x00000028270c7233 */ /* 0x000fe20003803000 */
[----:B------:R-:W-:Y:S01]  /*9390*/  IMAD.MOV.U32 R52, RZ, RZ, R126 ;  /* 0x000000ffff347224 */ /* 0x000fe200078e007e */
[----:B------:R-:W-:Y:S01]  /*93a0*/  STG.E.U16 [R32.64], R98 ;  /* 0x0000006220007986 */ /* 0x000fe2000c101526 */
[----:B------:R-:W-:Y:S01]  /*93b0*/  LOP3.LUT R9, R4, R154, RZ, 0xc0, !PT ;  /* 0x0000009a04097212 */ /* 0x000fe200078ec0ff */
[----:B------:R-:W-:Y:S01]  /*93c0*/  IMAD.MOV.U32 R147, RZ, RZ, R53 ;  /* 0x000000ffff937224 */ /* 0x000fe200078e0035 */
[----:B------:R-:W-:Y:S01]  /*93d0*/  LOP3.LUT R126, R7, R138, RZ, 0xc0, !PT ;  /* 0x0000008a077e7212 */ /* 0x000fe200078ec0ff */
[----:B------:R-:W-:Y:S01]  /*93e0*/  STG.E.U16 [R32.64+0x2], R97 ;  /* 0x0000026120007986 */ /* 0x000fe2000c101526 */
        /* <DEDUP_REMOVED lines=11> */
[----:B------:R1:W-:Y:S01]  /*94a0*/  STG.E.U16 [R132.64+0x10], R102 ;  /* 0x0000106684007986 */ /* 0x0003e2000c101526 */
[----:B------:R-:W-:Y:S01]  /*94b0*/  IMAD.MOV.U32 R118, RZ, RZ, R122 ;  /* 0x000000ffff767224 */ /* 0x000fe200078e007a */
[----:B------:R-:W-:Y:S01]  /*94c0*/  LOP3.LUT R121, R18, R36, RZ, 0xc0, !PT ;  /* 0x0000002412797212 */ /* 0x000fe200078ec0ff */
        /* <DEDUP_REMOVED lines=9> */
[----:B------:R-:W-:Y:S01]  /*9560*/  HMMA.16816.F32.BF16 R36, R64, R86, RZ ;  /* 0x000000564024723c */ /* 0x000fe200000418ff */
[----:B------:R-:W-:-:S07]  /*9570*/  IMAD.MOV.U32 R156, RZ, RZ, R81 ;  /* 0x000000ffff9c7224 */ /* 0x000fce00078e0051 */
[----:B------:R-:W-:Y:S01]  /*9580*/  HMMA.16816.F32.BF16 R80, R64, R114, RZ ;  /* 0x000000724050723c */ /* 0x000fe200000418ff */
[----:B-1----:R-:W-:-:S07]  /*9590*/  IMAD.MOV.U32 R102, RZ, RZ, R51 ;  /* 0x000000ffff667224 */ /* 0x002fce00078e0033 */
[C---:B------:R-:W-:Y:S08]  /*95a0*/  HMMA.16816.F32.BF16 R24, R64.reuse, R46, RZ ;  /* 0x0000002e4018723c */ /* 0x040ff000000418ff */
[C---:B------:R-:W-:Y:S08]  /*95b0*/  HMMA.16816.F32.BF16 R48, R64.reuse, R90, RZ ;  /* 0x0000005a4030723c */ /* 0x040ff000000418ff */
[C---:B------:R-:W-:Y:S08]  /*95c0*/  HMMA.16816.F32.BF16 R16, R64.reuse, R34, RZ ;  /* 0x000000224010723c */ /* 0x040ff000000418ff */
[----:B------:R-:W-:Y:S01]  /*95d0*/  HMMA.16816.F32.BF16 R12, R64, R22, RZ ;  /* 0x00000016400c723c */ /* 0x000fe200000418ff */
[----:B------:R-:W-:Y:S01]  /*95e0*/  IMAD.MOV.U32 R108, RZ, RZ, R96 ;  /* 0x000000ffff6c7224 */ /* 0x000fe200078e0060 */
[----:B------:R1:W-:Y:S06]  /*95f0*/  STG.E.U16 [R132.64+0x12], R107 ;  /* 0x0000126b84007986 */ /* 0x0003ec000c101526 */
[C---:B------:R-:W-:Y:S08]  /*9600*/  HMMA.16816.F32.BF16 R80, R56.reuse, R110, R80 ;  /* 0x0000006e3850723c */ /* 0x040ff00000041850 */
[C---:B------:R-:W-:Y:S08]  /*9610*/  HMMA.16816.F32.BF16 R48, R56.reuse, R94, R48 ;  /* 0x0000005e3830723c */ /* 0x040ff00000041830 */
[C---:B------:R-:W-:Y:S08]  /*9620*/  HMMA.16816.F32.BF16 R64, R56.reuse, R78, R36 ;  /* 0x0000004e3840723c */ /* 0x040ff00000041824 */
[C---:B------:R-:W-:Y:S08]  /*9630*/  HMMA.16816.F32.BF16 R96, R56.reuse, R54, R24 ;  /* 0x000000363860723c */ /* 0x040ff00000041818 */
[C---:B-1----:R-:W-:Y:S08]  /*9640*/  HMMA.16816.F32.BF16 R104, R56.reuse, R42, R16 ;  /* 0x0000002a3868723c */ /* 0x042ff00000041810 */
[----:B------:R-:W-:Y:S08]  /*9650*/  HMMA.16816.F32.BF16 R56, R56, R30, R12 ;  /* 0x0000001e3838723c */ /* 0x000ff0000004180c */
[C---:B------:R-:W-:Y:S08]  /*9660*/  HMMA.16816.F32.BF16 R12, R72.reuse, R114, RZ ;  /* 0x00000072480c723c */ /* 0x040ff000000418ff */
[----:B------:R-:W-:Y:S11]  /*9670*/  HMMA.16816.F32.BF16 R16, R72, R90, RZ ;  /* 0x0000005a4810723c */ /* 0x000ff600000418ff */
[----:B------:R-:W-:Y:S05]  /*9680*/  @!UPT UIADD3 URZ, URZ, URZ, URZ ;  /* 0x0000003f3f3ff290 */ /* 0x000fea000fffe03f */
[----:B------:R-:W-:Y:S08]  /*9690*/  HMMA.16816.F32.BF16 R24, R68, R110, R12 ;  /* 0x0000006e4418723c */ /* 0x000ff0000004180c */
[----:B------:R-:W-:Y:S01]  /*96a0*/  HMMA.16816.F32.BF16 R12, R72, R86, RZ ;  /* 0x00000056480c723c */ /* 0x000fe200000418ff */
[----:B------:R-:W-:Y:S02]  /*96b0*/  IMAD.MOV.U32 R88, RZ, RZ, R77 ;  /* 0x000000ffff587224 */ /* 0x000fe400078e004d */
[----:B------:R-:W-:-:S05]  /*96c0*/  IMAD.MOV.U32 R115, RZ, RZ, R76 ;  /* 0x000000ffff737224 */ /* 0x000fca00078e004c */
[----:B------:R-:W-:Y:S08]  /*96d0*/  HMMA.16816.F32.BF16 R36, R68, R94, R16 ;  /* 0x0000005e4424723c */ /* 0x000ff00000041810 */
[----:B------:R-:W-:Y:S08]  /*96e0*/  HMMA.16816.F32.BF16 R16, R72, R46, RZ ;  /* 0x0000002e4810723c */ /* 0x000ff000000418ff */
[----:B------:R-:W-:Y:S08]  /*96f0*/  HMMA.16816.F32.BF16 R76, R68, R78, R12 ;  /* 0x0000004e444c723c */ /* 0x000ff0000004180c */
[C---:B------:R-:W-:Y:S08]  /*9700*/  HMMA.16816.F32.BF16 R12, R72.reuse, R34, RZ ;  /* 0x00000022480c723c */ /* 0x040ff000000418ff */
[----:B------:R-:W-:Y:S01]  /*9710*/  HMMA.16816.F32.BF16 R20, R72, R22, RZ ;  /* 0x000000164814723c */ /* 0x000fe200000418ff */
[----:B------:R-:W-:Y:S01]  /*9720*/  HSET2.LE.AND R6, R109, R40, PT ;  /* 0x000000286d067233 */ /* 0x000fe20003803000 */
[----:B------:R-:W-:-:S05]  /*9730*/  IMAD.MOV.U32 R100, RZ, RZ, R41 ;  /* 0x000000ffff647224 */ /* 0x000fca00078e0029 */
[----:B------:R-:W-:Y:S02]  /*9740*/  IMAD.MOV.U32 R72, RZ, RZ, R52 ;  /* 0x000000ffff487224 */ /* 0x000fe400078e0034 */
[----:B------:R-:W-:Y:S02]  /*9750*/  IMAD.MOV.U32 R73, RZ, RZ, R53 ;  /* 0x000000ffff497224 */ /* 0x000fe400078e0035 */
[C---:B------:R-:W-:Y:S01]  /*9760*/  HMMA.16816.F32.BF16 R52, R68.reuse, R54, R16 ;  /* 0x000000364434723c */ /* 0x040fe20000041810 */
[----:B------:R-:W1:Y:S07]  /*9770*/  LDSM.16.MT88.4 R16, [R190+0x9800] ;  /* 0x00980000be10783b */ /* 0x000e6e0000004200 */
[C---:B------:R-:W-:Y:S01]  /*9780*/  HMMA.16816.F32.BF16 R40, R68.reuse, R42, R12 ;  /* 0x0000002a4428723c */ /* 0x040fe2000004180c */
[----:B------:R-:W-:Y:S07]  /*9790*/  LDSM.16.MT88.4 R12, [R188+0xa800] ;  /* 0x00a80000bc0c783b */ /* 0x000fee0000004200 */
[----:B------:R-:W-:Y:S01]  /*97a0*/  HMMA.16816.F32.BF16 R28, R68, R30, R20 ;  /* 0x0000001e441c723c */ /* 0x000fe20000041814 */
[----:B------:R-:W2:Y:S01]  /*97b0*/  LDSM.16.MT88.4 R20, [R188+0x9800] ;  /* 0x00980000bc14783b */ /* 0x000ea20000004200 */
[----:B------:R-:W-:Y:S01]  /*97c0*/  IMAD.MOV.U32 R109, RZ, RZ, R164 ;  /* 0x000000ffff6d7224 */ /* 0x000fe200078e00a4 */
[----:B------:R-:W-:Y:S01]  /*97d0*/  LOP3.LUT R6, R6, R117, RZ, 0xc0, !PT ;  /* 0x0000007506067212 */ /* 0x000fe200078ec0ff */
[----:B------:R-:W-:-:S02]  /*97e0*/  IMAD.MOV.U32 R164, RZ, RZ, R147 ;  /* 0x000000ffffa47224 */ /* 0x000fc400078e0093 */
[----:B------:R-:W-:Y:S02]  /*97f0*/  IMAD.MOV.U32 R74, RZ, RZ, R139 ;  /* 0x000000ffff4a7224 */ /* 0x000fe400078e008b */
[----:B------:R-:W-:Y:S02]  /*9800*/  IMAD.MOV.U32 R75, RZ, RZ, R155 ;  /* 0x000000ffff4b7224 */ /* 0x000fe400078e009b */
[----:B------:R-:W-:Y:S02]  /*9810*/  IMAD.MOV.U32 R117, RZ, RZ, R146 ;  /* 0x000000ffff757224 */ /* 0x000fe400078e0092 */
[----:B------:R-:W-:Y:S01]  /*9820*/  IMAD.MOV.U32 R112, RZ, RZ, R136 ;  /* 0x000000ffff707224 */ /* 0x000fe200078e0088 */
[----:B-1----:R-:W-:Y:S08]  /*9830*/  HMMA.16816.F32.BF16 R144, R8, R16, R156 ;  /* 0x000000100890723c */ /* 0x002ff0000004189c */
[----:B------:R-:W-:Y:S08]  /*9840*/  HMMA.16816.F32.BF16 R156, R4, R18, R48 ;  /* 0x00000012049c723c */ /* 0x000ff00000041830 */
[----:B--2---:R-:W-:Y:S08]  /*9850*/  HMMA.16816.F32.BF16 R152, R8, R20, R164 ;  /* 0x000000140898723c */ /* 0x004ff000000418a4 */
[C---:B------:R-:W-:Y:S08]  /*9860*/  HMMA.16816.F32.BF16 R68, R4.reuse, R12, R72 ;  /* 0x0000000c0444723c */ /* 0x040ff00000041848 */
[C---:B------:R-:W-:Y:S08]  /*9870*/  HMMA.16816.F32.BF16 R168, R4.reuse, R20, R168 ;  /* 0x0000001404a8723c */ /* 0x040ff000000418a8 */
[-C--:B------:R-:W-:Y:S08]  /*9880*/  HMMA.16816.F32.BF16 R164, R4, R22.reuse, R80 ;  /* 0x0000001604a4723c */ /* 0x080ff00000041850 */
[----:B------:R-:W-:Y:S01]  /*9890*/  HMMA.16816.F32.BF16 R24, R8, R22, R24 ;  /* 0x000000160818723c */ /* 0x000fe20000041818 */
[----:B------:R-:W-:Y:S07]  /*98a0*/  LDSM.16.MT88.4 R20, [R190+0xa800] ;  /* 0x00a80000be14783b */ /* 0x000fee0000004200 */
[----:B------:R-:W-:Y:S08]  /*98b0*/  HMMA.16816.F32.BF16 R160, R4, R16, R160 ;  /* 0x0000001004a0723c */ /* 0x000ff000000418a0 */
[C---:B------:R-:W-:Y:S01]  /*98c0*/  HMMA.16816.F32.BF16 R136, R8.reuse, R18, R36 ;  /* 0x000000120888723c */ /* 0x040fe20000041824 */
[----:B------:R-:W1:Y:S07]  /*98d0*/  LDSM.16.MT88.4 R16, [R188+0xb800] ;  /* 0x00b80000bc10783b */ /* 0x000e6e0000004200 */
[----:B------:R-:W-:Y:S08]  /*98e0*/  HMMA.16816.F32.BF16 R196, R8, R12, R196 ;  /* 0x0000000c08c4723c */ /* 0x000ff000000418c4 */
[-C--:B------:R-:W-:Y:S08]  /*98f0*/  HMMA.16816.F32.BF16 R72, R4, R14.reuse, R64 ;  /* 0x0000000e0448723c */ /* 0x080ff00000041840 */
[----:B------:R-:W-:Y:S01]  /*9900*/  HMMA.16816.F32.BF16 R48, R8, R14, R76 ;  /* 0x0000000e0830723c */ /* 0x000fe2000004184c */
[----:B------:R-:W2:Y:S01]  /*9910*/  LDSM.16.MT88.4 R12, [R190+0xb800] ;  /* 0x00b80000be0c783b */ /* 0x000ea20000004200 */
[----:B------:R-:W-:-:S02]  /*9920*/  IMAD.MOV.U32 R80, RZ, RZ, R115 ;  /* 0x000000ffff507224 */ /* 0x000fc400078e0073 */
[----:B------:R-:W-:Y:S01]  /*9930*/  IMAD.MOV.U32 R35, RZ, RZ, R92 ;  /* 0x000000ffff237224 */ /* 0x000fe200078e005c */
[----:B------:R-:W-:Y:S01]  /*9940*/  LDSM.16.MT88.4 R76, [R188+0xac00] ;  /* 0x00ac0000bc4c783b */ /* 0x000fe20000004200 */
[----:B------:R-:W-:Y:S02]  /*9950*/  IMAD.MOV.U32 R47, RZ, RZ, R3 ;  /* 0x000000ffff2f7224 */ /* 0x000fe400078e0003 */
[----:B------:R-:W-:Y:S02]  /*9960*/  IMAD.MOV.U32 R94, RZ, RZ, R2 ;  /* 0x000000ffff5e7224 */ /* 0x000fe400078e0002 */
[----:B------:R-:W-:Y:S02]  /*9970*/  IMAD.MOV.U32 R95, RZ, RZ, R0 ;  /* 0x000000ffff5f7224 */ /* 0x000fe400078e0000 */
[----:B------:R-:W-:Y:S02]  /*9980*/  IMAD.MOV.U32 R110, RZ, RZ, R113 ;  /* 0x000000ffff6e7224 */ /* 0x000fe400078e0071 */
[----:B------:R-:W-:-:S02]  /*9990*/  IMAD.MOV.U32 R111, RZ, RZ, R93 ;  /* 0x000000ffff6f7224 */ /* 0x000fc400078e005d */
[----:B------:R-:W-:Y:S02]  /*99a0*/  IMAD.MOV.U32 R114, RZ, RZ, R108 ;  /* 0x000000ffff727224 */ /* 0x000fe400078e006c */
[----:B------:R-:W-:Y:S02]  /*99b0*/  IMAD.MOV.U32 R115, RZ, RZ, R109 ;  /* 0x000000ffff737224 */ /* 0x000fe400078e006d */
[----:B------:R-:W-:Y:S01]  /*99c0*/  IMAD.MOV.U32 R92, RZ, RZ, R112 ;  /* 0x000000ffff5c7224 */ /* 0x000fe200078e0070 */
[----:B-1----:R-:W-:Y:S01]  /*99d0*/  HMMA.16816.F32.BF16 R104, R4, R18, R104 ;  /* 0x000000120468723c */ /* 0x002fe20000041868 */
[----:B------:R-:W-:Y:S02]  /*99e0*/  IMAD.MOV.U32 R81, RZ, RZ, R88 ;  /* 0x000000ffff517224 */ /* 0x000fe400078e0058 */
[----:B------:R-:W-:Y:S02]  /*99f0*/  IMAD.MOV.U32 R82, RZ, RZ, R118 ;  /* 0x000000ffff527224 */ /* 0x000fe400078e0076 */
[----:B------:R-:W-:-:S02]  /*9a00*/  IMAD.MOV.U32 R83, RZ, RZ, R119 ;  /* 0x000000ffff537224 */ /* 0x000fc400078e0077 */
[----:B------:R-:W-:Y:S02]  /*9a10*/  IMAD.MOV.U32 R46, RZ, RZ, R117 ;  /* 0x000000ffff2e7224 */ /* 0x000fe400078e0075 */
[----:B------:R-:W-:Y:S02]  /*9a20*/  IMAD.MOV.U32 R3, RZ, RZ, R116 ;  /* 0x000000ffff037224 */ /* 0x000fe400078e0074 */
[----:B------:R-:W-:Y:S02]  /*9a30*/  IMAD.MOV.U32 R2, RZ, RZ, R89 ;  /* 0x000000ffff027224 */ /* 0x000fe400078e0059 */
[----:B------:R-:W-:Y:S01]  /*9a40*/  IMAD.MOV.U32 R0, RZ, RZ, R102 ;  /* 0x000000ffff007224 */ /* 0x000fe200078e0066 */
[----:B------:R-:W-:Y:S01]  /*9a50*/  HMMA.16816.F32.BF16 R88, R4, R22, R96 ;  /* 0x000000160458723c */ /* 0x000fe20000041860 */
[----:B------:R-:W-:Y:S02]  /*9a60*/  IMAD.MOV.U32 R113, RZ, RZ, R101 ;  /* 0x000000ffff717224 */ /* 0x000fe400078e0065 */
[----:B------:R-:W-:-:S02]  /*9a70*/  IMAD.MOV.U32 R93, RZ, RZ, R100 ;  /* 0x000000ffff5d7224 */ /* 0x000fc400078e0064 */
[----:B------:R-:W-:Y:S02]  /*9a80*/  IMAD.MOV.U32 R108, RZ, RZ, R103 ;  /* 0x000000ffff6c7224 */ /* 0x000fe400078e0067 */
[----:B------:R-:W-:Y:S01]  /*9a90*/  IMAD.MOV.U32 R109, RZ, RZ, R85 ;  /* 0x000000ffff6d7224 */ /* 0x000fe200078e0055 */
[C---:B------:R-:W-:Y:S01]  /*9aa0*/  HMMA.16816.F32.BF16 R100, R4.reuse, R16, R148 ;  /* 0x000000100464723c */ /* 0x040fe20000041894 */
[----:B------:R-:W-:Y:S01]  /*9ab0*/  IMAD.MOV.U32 R112, RZ, RZ, R84 ;  /* 0x000000ffff707224 */ /* 0x000fe200078e0054 */
[----:B------:R-:W-:Y:S06]  /*9ac0*/  LDSM.16.MT88.4 R148, [R188+0x9c00] ;  /* 0x009c0000bc94783b */ /* 0x000fec0000004200 */
[C---:B------:R-:W-:Y:S08]  /*9ad0*/  HMMA.16816.F32.BF16 R84, R4.reuse, R20, R220 ;  /* 0x000000140454723c */ /* 0x040ff000000418dc */
[C---:B--2---:R-:W-:Y:S08]  /*9ae0*/  HMMA.16816.F32.BF16 R116, R4.reuse, R12, R140 ;  /* 0x0000000c0474723c */ /* 0x044ff0000004188c */
[----:B------:R-:W-:Y:S01]  /*9af0*/  HMMA.16816.F32.BF16 R36, R4, R14, R56 ;  /* 0x0000000e0424723c */ /* 0x000fe20000041838 */
[----:B------:R-:W1:Y:S01]  /*9b00*/  LDSM.16.MT88.4 R4, [R190+0xbc00] ;  /* 0x00bc0000be04783b */ /* 0x000e620000004200 */
[----:B------:R-:W-:-:S02]  /*9b10*/  IMAD.MOV.U32 R221, RZ, RZ, R3 ;  /* 0x000000ffffdd7224 */ /* 0x000fc400078e0003 */
[----:B------:R-:W-:Y:S01]  /*9b20*/  IMAD.MOV.U32 R223, RZ, RZ, R35 ;  /* 0x000000ffffdf7224 */ /* 0x000fe200078e0023 */
[----:B------:R-:W2:Y:S01]  /*9b30*/  LDSM.16.MT88.4 R140, [R190+0x9c00] ;  /* 0x009c0000be8c783b */ /* 0x000ea20000004200 */
[----:B------:R-:W-:Y:S02]  /*9b40*/  IMAD.MOV.U32 R220, RZ, RZ, R2 ;  /* 0x000000ffffdc7224 */ /* 0x000fe400078e0002 */
        /* <DEDUP_REMOVED lines=8> */
[----:B------:R-:W3:Y:S01]  /*9bd0*/  LDSM.16.MT88.4 R92, [R190+0xac00] ;  /* 0x00ac0000be5c783b */ /* 0x000ee20000004200 */
[----:B------:R-:W-:-:S03]  /*9be0*/  IMAD.MOV.U32 R2, RZ, RZ, R109 ;  /* 0x000000ffff027224 */ /* 0x000fc600078e006d */
[----:B------:R-:W4:Y:S01]  /*9bf0*/  LDSM.16.MT88.4 R108, [R188+0xbc00] ;  /* 0x00bc0000bc6c783b */ /* 0x000f220000004200 */
[----:B------:R-:W-:Y:S02]  /*9c00*/  IMAD.MOV.U32 R64, RZ, RZ, R46 ;  /* 0x000000ffff407224 */ /* 0x000fe400078e002e */
[----:B------:R-:W-:Y:S02]  /*9c10*/  IMAD.MOV.U32 R65, RZ, RZ, R47 ;  /* 0x000000ffff417224 */ /* 0x000fe400078e002f */
[----:B------:R-:W-:Y:S02]  /*9c20*/  IMAD.MOV.U32 R46, RZ, RZ, R114 ;  /* 0x000000ffff2e7224 */ /* 0x000fe400078e0072 */
[----:B------:R-:W-:Y:S02]  /*9c30*/  IMAD.MOV.U32 R47, RZ, RZ, R115 ;  /* 0x000000ffff2f7224 */ /* 0x000fe400078e0073 */
[----:B------:R-:W-:Y:S02]  /*9c40*/  IMAD.MOV.U32 R59, RZ, RZ, R113 ;  /* 0x000000ffff3b7224 */ /* 0x000fe400078e0071 */
[----:B------:R-:W-:-:S02]  /*9c50*/  IMAD.MOV.U32 R57, RZ, RZ, R112 ;  /* 0x000000ffff397224 */ /* 0x000fc400078e0070 */
[C---:B------:R-:W-:Y:S01]  /*9c60*/  HMMA.16816.F32.BF16 R112, R8.reuse, R12, R216 ;  /* 0x0000000c0870723c */ /* 0x040fe200000418d8 */
[----:B------:R-:W-:Y:S04]  /*9c70*/  STG.E.U16 [R44.64+0x10], R244 ;  /* 0x000010f42c007986 */ /* 0x000fe8000c101526 */
[----:B------:R-:W-:Y:S03]  /*9c80*/  STG.E.U16 [R44.64+0x12], R242 ;  /* 0x000012f22c007986 */ /* 0x000fe6000c101526 */
        /* <DEDUP_REMOVED lines=12> */
[----:B------:R-:W-:Y:S01]  /*9d50*/  HMMA.16816.F32.BF16 R28, R8, R14, R28 ;  /* 0x0000000e081c723c */ /* 0x000fe2000004181c */
[----:B------:R-:W-:Y:S04]  /*9d60*/  STG.E.U16 [R32.64+0x20], R238 ;  /* 0x000020ee20007986 */ /* 0x000fe8000c101526 */
[----:B------:R-:W-:Y:S04]  /*9d70*/  STG.E.U16 [R32.64+0x22], R237 ;  /* 0x000022ed20007986 */ /* 0x000fe8000c101526 */
[----:B------:R-:W-:Y:S04]  /*9d80*/  STG.E.U16 [R180.64+0x30], R249 ;  /* 0x000030f9b4007986 */ /* 0x000fe8000c101526 */
[----:B------:R-:W-:Y:S04]  /*9d90*/  STG.E.U16 [R180.64+0x32], R248 ;  /* 0x000032f8b4007986 */ /* 0x000fe8000c101526 */
[----:B------:R-:W-:Y:S04]  /*9da0*/  STG.E.U16 [R132.64+0x30], R246 ;  /* 0x000030f684007986 */ /* 0x000fe8000c101526 */
[----:B------:R-:W-:Y:S04]  /*9db0*/  STG.E.U16 [R132.64+0x32], R247 ;  /* 0x000032f784007986 */ /* 0x000fe8000c101526 */
[----:B------:R-:W-:Y:S04]  /*9dc0*/  STG.E.U16 [R44.64+0x30], R236 ;  /* 0x000030ec2c007986 */ /* 0x000fe8000c101526 */
[----:B------:R-:W-:Y:S01]  /*9dd0*/  STG.E.U16 [R44.64+0x32], R235 ;  /* 0x000032eb2c007986 */ /* 0x000fe2000c101526 */
[----:B------:R-:W-:-:S03]  /*9de0*/  FADD.FTZ R2, R2, R57 ;  /* 0x0000003902027221 */ /* 0x000fc60000010000 */
[----:B------:R-:W-:Y:S04]  /*9df0*/  STG.E.U16 [R32.64+0x30], R234 ;  /* 0x000030ea20007986 */ /* 0x000fe8000c101526 */
[----:B------:R2:W-:Y:S01]  /*9e00*/  STG.E.U16 [R32.64+0x32], R232 ;  /* 0x000032e820007986 */ /* 0x0005e2000c101526 */
[----:B------:R-:W-:-:S03]  /*9e10*/  FADD.FTZ R0, R0, R58 ;  /* 0x0000003a00007221 */ /* 0x000fc60000010000 */
[----:B------:R-:W-:Y:S04]  /*9e20*/  STG.E.U16 [R180.64+0x40], R214 ;  /* 0x000040d6b4007986 */ /* 0x000fe8000c101526 */
[----:B------:R-:W-:Y:S01]  /*9e30*/  STG.E.U16 [R180.64+0x42], R213 ;  /* 0x000042d5b4007986 */ /* 0x000fe2000c101526 */
[----:B------:R-:W-:-:S03]  /*9e40*/  FADD.FTZ R3, R3, R59 ;  /* 0x0000003b03037221 */ /* 0x000fc60000010000 */
[----:B------:R-:W-:Y:S04]  /*9e50*/  STG.E.U16 [R132.64+0x40], R211 ;  /* 0x000040d384007986 */ /* 0x000fe8000c101526 */
[----:B------:R-:W-:Y:S01]  /*9e60*/  STG.E.U16 [R132.64+0x42], R212 ;  /* 0x000042d484007986 */ /* 0x000fe2000c101526 */
[-C--:B-1----:R-:W-:Y:S03]  /*9e70*/  HMMA.16816.F32.BF16 R116, R120, R4.reuse, R116 ;  /* 0x000000047874723c */ /* 0x082fe60000041874 */
[----:B------:R-:W-:Y:S04]  /*9e80*/  STG.E.U16 [R44.64+0x40], R187 ;  /* 0x000040bb2c007986 */ /* 0x000fe8000c101526 */
[----:B------:R-:W-:Y:S01]  /*9e90*/  STG.E.U16 [R44.64+0x42], R186 ;  /* 0x000042ba2c007986 */ /* 0x000fe2000c101526 */
[----:B------:R-:W-:Y:S03]  /*9ea0*/  HMMA.16816.F32.BF16 R112, R124, R4, R112 ;  /* 0x000000047c70723c */ /* 0x000fe60000041870 */
[----:B------:R-:W-:Y:S04]  /*9eb0*/  STG.E.U16 [R32.64+0x40], R185 ;  /* 0x000040b920007986 */ /* 0x000fe8000c101526 */
[----:B------:R-:W-:Y:S01]  /*9ec0*/  STG.E.U16 [R32.64+0x42], R184 ;  /* 0x000042b820007986 */ /* 0x000fe2000c101526 */
[----:B------:R-:W-:-:S03]  /*9ed0*/  FADD.FTZ R4, R223, R2 ;  /* 0x00000002df047221 */ /* 0x000fc60000010000 */
[----:B------:R-:W-:Y:S01]  /*9ee0*/  STG.E.U16 [R180.64+0x50], R210 ;  /* 0x000050d2b4007986 */ /* 0x000fe2000c101526 */
[----:B------:R-:W-:-:S03]  /*9ef0*/  FADD.FTZ R2, R64, R0 ;  /* 0x0000000040027221 */ /* 0x000fc60000010000 */
[----:B------:R-:W-:Y:S01]  /*9f00*/  STG.E.U16 [R180.64+0x52], R209 ;  /* 0x000052d1b4007986 */ /* 0x000fe2000c101526 */
[----:B------:R-:W-:-:S03]  /*9f10*/  FADD.FTZ R5, R221, R220 ;  /* 0x000000dcdd057221 */ /* 0x000fc60000010000 */
[----:B------:R-:W-:Y:S01]  /*9f20*/  STG.E.U16 [R132.64+0x50], R207 ;  /* 0x000050cf84007986 */ /* 0x000fe2000c101526 */
[----:B------:R-:W-:-:S03]  /*9f30*/  FADD.FTZ R0, R225, R3 ;  /* 0x00000003e1007221 */ /* 0x000fc60000010000 */
        /* <DEDUP_REMOVED lines=14> */
[----:B------:R-:W-:Y:S01]  /*a020*/  STG.E.U16 [R44.64+0x62], R176 ;  /* 0x000062b02c007986 */ /* 0x000fe2000c101526 */
[C---:B--2---:R-:W-:Y:S03]  /*a030*/  HMMA.16816.F32.BF16 R160, R120.reuse, R140, R160 ;  /* 0x0000008c78a0723c */ /* 0x044fe600000418a0 */
[----:B------:R-:W-:Y:S04]  /*a040*/  STG.E.U16 [R32.64+0x60], R175 ;  /* 0x000060af20007986 */ /* 0x000fe8000c101526 */
[----:B------:R-:W-:Y:S01]  /*a050*/  STG.E.U16 [R32.64+0x62], R174 ;  /* 0x000062ae20007986 */ /* 0x000fe2000c101526 */
[----:B------:R-:W-:Y:S03]  /*a060*/  HMMA.16816.F32.BF16 R156, R120, R142, R156 ;  /* 0x0000008e789c723c */ /* 0x000fe6000004189c */
[----:B------:R-:W-:Y:S04]  /*a070*/  STG.E.U16 [R180.64+0x70], R202 ;  /* 0x000070cab4007986 */ /* 0x000fe8000c101526 */
[----:B------:R-:W-:Y:S01]  /*a080*/  STG.E.U16 [R180.64+0x72], R201 ;  /* 0x000072c9b4007986 */ /* 0x000fe2000c101526 */
[----:B------:R-:W-:Y:S03]  /*a090*/  HMMA.16816.F32.BF16 R144, R124, R140, R144 ;  /* 0x0000008c7c90723c */ /* 0x000fe60000041890 */
[----:B------:R-:W-:Y:S01]  /*a0a0*/  STG.E.U16 [R132.64+0x70], R200 ;  /* 0x000070c884007986 */ /* 0x000fe2000c101526 */
[----:B------:R-:W-:-:S03]  /*a0b0*/  FADD.FTZ R5, R34, R5 ;  /* 0x0000000522057221 */ /* 0x000fc60000010000 */
[----:B------:R-:W-:Y:S01]  /*a0c0*/  STG.E.U16 [R132.64+0x72], R195 ;  /* 0x000072c384007986 */ /* 0x000fe2000c101526 */
[----:B------:R-:W-:Y:S01]  /*a0d0*/  HMMA.16816.F32.BF16 R140, R124, R142, R136 ;  /* 0x0000008e7c8c723c */ /* 0x000fe20000041888 */
[----:B------:R-:W-:Y:S02]  /*a0e0*/  FADD.FTZ R3, R35, R3 ;  /* 0x0000000323037221 */ /* 0x000fe40000010000 */
[----:B------:R-:W-:Y:S01]  /*a0f0*/  STG.E.U16 [R44.64+0x70], R173 ;  /* 0x000070ad2c007986 */ /* 0x000fe2000c101526 */
[----:B------:R-:W-:-:S03]  /*a100*/  FADD.FTZ R2, R245, R2 ;  /* 0x00000002f5027221 */ /* 0x000fc60000010000 */
[----:B------:R-:W-:Y:S01]  /*a110*/  STG.E.U16 [R44.64+0x72], R172 ;  /* 0x000072ac2c007986 */ /* 0x000fe2000c101526 */
[-C--:B------:R-:W-:Y:S01]  /*a120*/  HMMA.16816.F32.BF16 R152, R124, R148.reuse, R152 ;  /* 0x000000947c98723c */ /* 0x080fe20000041898 */
[----:B------:R-:W-:Y:S02]  /*a130*/  FADD.FTZ R0, R215, R0 ;  /* 0x00000000d7007221 */ /* 0x000fe40000010000 */
[----:B------:R1:W-:Y:S05]  /*a140*/  STG.E.U16 [R32.64+0x70], R135 ;  /* 0x0000708720007986 */ /* 0x0003ea000c101526 */
[----:B------:R-:W-:Y:S01]  /*a150*/  HMMA.16816.F32.BF16 R168, R120, R148, R168 ;  /* 0x0000009478a8723c */ /* 0x000fe200000418a8 */
[----:B------:R2:W-:Y:S01]  /*a160*/  STG.E.U16 [R32.64+0x72], R134 ;  /* 0x0000728620007986 */ /* 0x0005e2000c101526 */
[----:B------:R-:W-:-:S06]  /*a170*/  FADD.FTZ R230, R46, R5 ;  /* 0x000000052ee67221 */ /* 0x000fcc0000010000 */
[----:B------:R-:W-:Y:S01]  /*a180*/  HMMA.16816.F32.BF16 R164, R120, R150, R164 ;  /* 0x0000009678a4723c */ /* 0x000fe200000418a4 */
[----:B------:R-:W-:Y:S02]  /*a190*/  FADD.FTZ R232, R47, R3 ;  /* 0x000000032fe87221 */ /* 0x000fe40000010000 */
[----:B------:R-:W-:-:S05]  /*a1a0*/  FADD.FTZ R236, R227, R2 ;  /* 0x00000002e3ec7221 */ /* 0x000fca0000010000 */
[----:B------:R-:W-:Y:S01]  /*a1b0*/  HMMA.16816.F32.BF16 R68, R120, R76, R68 ;  /* 0x0000004c7844723c */ /* 0x000fe20000041844 */
[----:B------:R-:W-:Y:S01]  /*a1c0*/  FADD.FTZ R237, R224, R0 ;  /* 0x00000000e0ed7221 */ /* 0x000fe20000010000 */
[----:B-1----:R-:W-:-:S06]  /*a1d0*/  IADD3 R135, P1, R180, -0x80, RZ ;  /* 0xffffff80b4877810 */ /* 0x002fcc0007f3e0ff */
[C---:B------:R-:W-:Y:S08]  /*a1e0*/  HMMA.16816.F32.BF16 R72, R120.reuse, R78, R72 ;  /* 0x0000004e7848723c */ /* 0x040ff00000041848 */
[----:B---3--:R-:W-:Y:S01]  /*a1f0*/  HMMA.16816.F32.BF16 R84, R120, R92, R84 ;  /* 0x0000005c7854723c */ /* 0x008fe20000041854 */
[----:B--2---:R-:W-:-:S07]  /*a200*/  IADD3.X R134, R181, -0x1, RZ, P1, !PT ;  /* 0xffffffffb5867810 */ /* 0x004fce0000ffe4ff */
        /* <DEDUP_REMOVED lines=12> */
[----:B------:R-:W-:Y:S11]  /*a2d0*/  @!P0 BRA `(.L_x_472) ;  /* 0x0001218000008947 */ /* 0x000ff60003800000 */
[----:B------:R-:W2:Y:S01]  /*a2e0*/  LDL.64 R66, [R1+0x108] ;  /* 0x0001080001427983 */ /* 0x000ea20000100a00 */
[----:B------:R-:W-:-:S04]  /*a2f0*/  DEPBAR.LE SB0, 0x0 ;  /* 0x000080000000791a */ /* 0x000fc80000000000 */
[----:B------:R-:W3:Y:S04]  /*a300*/  LDL R47, [R1+0x120] ;  /* 0x00012000012f7983 */ /* 0x000ee80000100800 */
[----:B------:R-:W4:Y:S04]  /*a310*/  LDL R46, [R1+0x124] ;  /* 0x00012400012e7983 */ /* 0x000f280000100800 */
[----:B------:R-:W4:Y:S01]  /*a320*/  LDL.64 R34, [R1+0x128] ;  /* 0x0001280001227983 */ /* 0x000f220000100a00 */
[----:B------:R-:W-:Y:S02]  /*a330*/  UIADD3 UR5, UR24, -0x2, URZ ;  /* 0xfffffffe18057890 */ /* 0x000fe4000fffe03f */
[----:B------:R-:W-:-:S02]  /*a340*/  UISETP.GE.AND UP0, UPT, UR24, 0x3, UPT ;  /* 0x000000031800788c */ /* 0x000fc4000bf06270 */
[----:B------:R-:W-:Y:S02]  /*a350*/  USHF.R.S32.HI UR4, URZ, 0x1f, UR5 ;  /* 0x0000001f3f047899 */ /* 0x000fe40008011405 */
[----:B------:R-:W-:-:S04]  /*a360*/  UIMAD UR9, UR16, UR5, URZ ;  /* 0x00000005100972a4 */ /* 0x000fc8000f8e023f */
[----:B------:R-:W-:Y:S01]  /*a370*/  UIMAD UR4, UR4, UR17, UR9 ;  /* 0x00000011040472a4 */ /* 0x000fe2000f8e0209 */
        /* <DEDUP_REMOVED lines=34> */
[----:B------:R-:W-:Y:S01]  /*a5a0*/  PLOP3.LUT P0, PT, PT, PT, UP0, 0x40, 0x0 ;  /* 0x000000000000781c */ /* 0x000fe20003f0e808 */
        /* <DEDUP_REMOVED lines=19> */
[----:B--2---:R-:W-:Y:S04]  /*a6e0*/  LDSM.16.M88.4 R8, [R192+0x1000] ;  /* 0x00100000c008783b */ /* 0x004fe80000000200 */
[----:B------:R-:W2:Y:S04]  /*a6f0*/  LDSM.16.M88.4 R28, [R189+0x6400] ;  /* 0x00640000bd1c783b */ /* 0x000ea80000000200 */
[----:B------:R-:W-:Y:S04]  /*a700*/  LDSM.16.M88.4 R24, [R189+0x6800] ;  /* 0x00680000bd18783b */ /* 0x000fe80000000200 */
[----:B-1----:R-:W1:Y:S04]  /*a710*/  LDSM.16.M88.4 R12, [R192] ;  /* 0x00000000c00c783b */ /* 0x002e680000000200 */
[----:B------:R-:W4:Y:S04]  /*a720*/  LDSM.16.M88.4 R32, [R189+0x6000] ;  /* 0x00600000bd20783b */ /* 0x000f280000000200 */
[----:B------:R-:W4:Y:S04]  /*a730*/  LDSM.16.M88.4 R20, [R189+0x6c00] ;  /* 0x006c0000bd14783b */ /* 0x000f280000000200 */
[----:B---3--:R-:W-:Y:S04]  /*a740*/  LDSM.16.M88.4 R4, [R193+0x1000] ;  /* 0x00100000c104783b */ /* 0x008fe80000000200 */
[----:B------:R-:W3:Y:S04]  /*a750*/  LDSM.16.M88.4 R52, [R191+0x6400] ;  /* 0x00640000bf34783b */ /* 0x000ee80000000200 */
[----:B------:R-:W-:Y:S04]  /*a760*/  LDSM.16.M88.4 R48, [R191+0x6800] ;  /* 0x00680000bf30783b */ /* 0x000fe80000000200 */
[----:B------:R-:W3:Y:S04]  /*a770*/  LDSM.16.M88.4 R16, [R193] ;  /* 0x00000000c110783b */ /* 0x000ee80000000200 */
[----:B------:R-:W3:Y:S04]  /*a780*/  LDSM.16.M88.4 R36, [R191+0x6000] ;  /* 0x00600000bf24783b */ /* 0x000ee80000000200 */
[----:B------:R-:W3:Y:S01]  /*a790*/  LDSM.16.M88.4 R40, [R191+0x6c00] ;  /* 0x006c0000bf28783b */ /* 0x000ee20000000200 */
[----:B--2---:R-:W-:Y:S03]  /*a7a0*/  HMMA.16816.F32.BF16 R184, R8, R30, RZ ;  /* 0x0000001e08b8723c */ /* 0x004fe600000418ff */
[----:B------:R-:W0:Y:S05]  /*a7b0*/  LDGDEPBAR ;  /* 0x00000000000079af */ /* 0x000e2a0000000000 */
[----:B-1----:R-:W-:Y:S08]  /*a7c0*/  HMMA.16816.F32.BF16 R220, R12, R24, RZ ;  /* 0x000000180cdc723c */ /* 0x002ff000000418ff */
[C---:B----4-:R-:W-:Y:S08]  /*a7d0*/  HMMA.16816.F32.BF16 R176, R8.reuse, R32, RZ ;  /* 0x0000002008b0723c */ /* 0x050ff000000418ff */
[C---:B------:R-:W-:Y:S08]  /*a7e0*/  HMMA.16816.F32.BF16 R64, R8.reuse, R24, RZ ;  /* 0x000000180840723c */ /* 0x040ff000000418ff */
[C---:B------:R-:W-:Y:S08]  /*a7f0*/  HMMA.16816.F32.BF16 R56, R8.reuse, R20, RZ ;  /* 0x000000140838723c */ /* 0x040ff000000418ff */
[C---:B------:R-:W-:Y:S08]  /*a800*/  HMMA.16816.F32.BF16 R132, R8.reuse, R28, RZ ;  /* 0x0000001c0884723c */ /* 0x040ff000000418ff */
[C---:B------:R-:W-:Y:S08]  /*a810*/  HMMA.16816.F32.BF16 R172, R8.reuse, R34, RZ ;  /* 0x0000002208ac723c */ /* 0x040ff000000418ff */
[C---:B------:R-:W-:Y:S08]  /*a820*/  HMMA.16816.F32.BF16 R196, R8.reuse, R26, RZ ;  /* 0x0000001a08c4723c */ /* 0x040ff000000418ff */
[----:B------:R-:W-:Y:S08]  /*a830*/  HMMA.16816.F32.BF16 R8, R8, R22, RZ ;  /* 0x000000160808723c */ /* 0x000ff000000418ff */
[C---:B------:R-:W-:Y:S08]  /*a840*/  HMMA.16816.F32.BF16 R200, R12.reuse, R32, RZ ;  /* 0x000000200cc8723c */ /* 0x040ff000000418ff */
[C---:B------:R-:W-:Y:S08]  /*a850*/  HMMA.16816.F32.BF16 R240, R12.reuse, R34, RZ ;  /* 0x000000220cf0723c */ /* 0x040ff000000418ff */
[----:B------:R-:W-:Y:S08]  /*a860*/  HMMA.16816.F32.BF16 R224, R12, R28, RZ ;  /* 0x0000001c0ce0723c */ /* 0x000ff000000418ff */
[----:B---3--:R-:W-:Y:S08]  /*a870*/  HMMA.16816.F32.BF16 R32, R4, R54, R184 ;  /* 0x000000360420723c */ /* 0x008ff000000418b8 */
[----:B------:R-:W-:Y:S08]  /*a880*/  HMMA.16816.F32.BF16 R184, R16, R48, R220 ;  /* 0x0000003010b8723c */ /* 0x000ff000000418dc */
[----:B------:R-:W-:Y:S08]  /*a890*/  HMMA.16816.F32.BF16 R216, R12, R20, RZ ;  /* 0x000000140cd8723c */ /* 0x000ff000000418ff */
[C---:B------:R-:W-:Y:S08]  /*a8a0*/  HMMA.16816.F32.BF16 R204, R4.reuse, R36, R176 ;  /* 0x0000002404cc723c */ /* 0x040ff000000418b0 */
[----:B------:R-:W-:Y:S01]  /*a8b0*/  HMMA.16816.F32.BF16 R176, R4, R48, R64 ;  /* 0x0000003004b0723c */ /* 0x000fe20000041840 */
[----:B------:R-:W-:Y:S01]  /*a8c0*/  IMAD.MOV.U32 R3, RZ, RZ, R185 ;  /* 0x000000ffff037224 */ /* 0x000fe200078e00b9 */
[----:B------:R-:W-:Y:S01]  /*a8d0*/  MOV R0, R187 ;  /* 0x000000bb00007202 */ /* 0x000fe20000000f00 */
[----:B------:R-:W-:-:S05]  /*a8e0*/  IMAD.MOV.U32 R2, RZ, RZ, R186 ;  /* 0x000000ffff027224 */ /* 0x000fca00078e00ba */
[C---:B------:R-:W-:Y:S08]  /*a8f0*/  HMMA.16816.F32.BF16 R64, R4.reuse, R40, R56 ;  /* 0x000000280440723c */ /* 0x040ff00000041838 */
[C---:B------:R-:W-:Y:S08]  /*a900*/  HMMA.16816.F32.BF16 R212, R4.reuse, R52, R132 ;  /* 0x0000003404d4723c */ /* 0x040ff00000041884 */
[----:B------:R-:W-:Y:S08]  /*a910*/  HMMA.16816.F32.BF16 R56, R4, R38, R172 ;  /* 0x000000260438723c */ /* 0x000ff000000418ac */
[----:B------:R-:W-:Y:S01]  /*a920*/  HMMA.16816.F32.BF16 R244, R12, R26, RZ ;  /* 0x0000001a0cf4723c */ /* 0x000fe200000418ff */
[----:B------:R-:W-:Y:S07]  /*a930*/  LDSM.16.M88.4 R24, [R189+0x7800] ;  /* 0x00780000bd18783b */ /* 0x000fee0000000200 */
[C---:B------:R-:W-:Y:S08]  /*a940*/  HMMA.16816.F32.BF16 R172, R4.reuse, R50, R196 ;  /* 0x0000003204ac723c */ /* 0x040ff000000418c4 */
[----:B------:R-:W-:Y:S01]  /*a950*/  HMMA.16816.F32.BF16 R132, R4, R42, R8 ;  /* 0x0000002a0484723c */ /* 0x000fe20000041808 */
[----:B------:R-:W1:Y:S04]  /*a960*/  LDSM.16.M88.4 R4, [R192+0x3000] ;  /* 0x00300000c004783b */ /* 0x000e680000000200 */
[----:B------:R-:W-:Y:S03]  /*a970*/  LDSM.16.M88.4 R8, [R192+0x2000] ;  /* 0x00200000c008783b */ /* 0x000fe60000000200 */
[C---:B------:R-:W-:Y:S01]  /*a980*/  HMMA.16816.F32.BF16 R208, R12.reuse, R22, RZ ;  /* 0x000000160cd0723c */ /* 0x040fe200000418ff */
[----:B------:R-:W2:Y:S07]  /*a990*/  LDSM.16.M88.4 R20, [R189+0x7c00] ;  /* 0x007c0000bd14783b */ /* 0x000eae0000000200 */
[----:B------:R-:W-:Y:S01]  /*a9a0*/  HMMA.16816.F32.BF16 R248, R12, R30, RZ ;  /* 0x0000001e0cf8723c */ /* 0x000fe200000418ff */
[----:B------:R-:W3:Y:S04]  /*a9b0*/  LDSM.16.M88.4 R28, [R189+0x7400] ;  /* 0x00740000bd1c783b */ /* 0x000ee80000000200 */
[----:B------:R-:W4:Y:S03]  /*a9c0*/  LDSM.16.M88.4 R12, [R189+0x7000] ;  /* 0x00700000bd0c783b */ /* 0x000f260000000200 */
[C---:B------:R-:W-:Y:S07]  /*a9d0*/  HMMA.16816.F32.BF16 R200, R16.reuse, R36, R200 ;  /* 0x0000002410c8723c */ /* 0x040fee00000418c8 */
[----:B------:R-:W-:Y:S01]  /*a9e0*/  MOV R36, R184 ;  /* 0x000000b800247202 */ /* 0x000fe20000000f00 */
[C---:B------:R-:W-:Y:S08]  /*a9f0*/  HMMA.16816.F32.BF16 R224, R16.reuse, R52, R224 ;  /* 0x0000003410e0723c */ /* 0x040ff000000418e0 */
[C---:B------:R-:W-:Y:S08]  /*aa00*/  HMMA.16816.F32.BF16 R184, R16.reuse, R40, R216 ;  /* 0x0000002810b8723c */ /* 0x040ff000000418d8 */
[C---:B------:R-:W-:Y:S08]  /*aa10*/  HMMA.16816.F32.BF16 R196, R16.reuse, R42, R208 ;  /* 0x0000002a10c4723c */ /* 0x040ff000000418d0 */
[----:B------:R-:W-:Y:S01]  /*aa20*/  IMAD.MOV.U32 R182, RZ, RZ, R224 ;  /* 0x000000ffffb67224 */ /* 0x000fe200078e00e0 */
[----:B------:R-:W-:Y:S01]  /*aa30*/  MOV R53, R225 ;  /* 0x000000e100357202 */ /* 0x000fe20000000f00 */
[----:B------:R-:W-:Y:S01]  /*aa40*/  IMAD.MOV.U32 R52, RZ, RZ, R226 ;  /* 0x000000ffff347224 */ /* 0x000fe200078e00e2 */
[----:B------:R-:W-:Y:S01]  /*aa50*/  HMMA.16816.F32.BF16 R240, R16, R38, R240 ;  /* 0x0000002610f0723c */ /* 0x000fe200000418f0 */
[----:B------:R-:W-:-:S04]  /*aa60*/  IMAD.MOV.U32 R47, RZ, RZ, R227 ;  /* 0x000000ffff2f7224 */ /* 0x000fc800078e00e3 */
[----:B------:R-:W-:Y:S01]  /*aa70*/  MOV R40, R186 ;  /* 0x000000ba00287202 */ /* 0x000fe20000000f00 */
[----:B------:R-:W-:Y:S02]  /*aa80*/  IMAD.MOV.U32 R41, RZ, RZ, R185 ;  /* 0x000000ffff297224 */ /* 0x000fe400078e00b9 */
[----:B------:R-:W-:Y:S01]  /*aa90*/  HMMA.16816.F32.BF16 R224, R16, R54, R248 ;  /* 0x0000003610e0723c */ /* 0x000fe200000418f8 */
[----:B------:R-:W-:Y:S02]  /*aaa0*/  IMAD.MOV.U32 R37, RZ, RZ, R187 ;  /* 0x000000ffff257224 */ /* 0x000fe400078e00bb */
[----:B------:R-:W-:Y:S02]  /*aab0*/  IMAD.MOV.U32 R209, RZ, RZ, R41 ;  /* 0x000000ffffd17224 */ /* 0x000fe400078e0029 */
[----:B------:R-:W-:Y:S01]  /*aac0*/  IMAD.MOV.U32 R210, RZ, RZ, R40 ;  /* 0x000000ffffd27224 */ /* 0x000fe200078e0028 */
[----:B------:R-:W-:Y:S01]  /*aad0*/  MOV R211, R37 ;  /* 0x0000002500d37202 */ /* 0x000fe20000000f00 */
[----:B------:R-:W-:Y:S01]  /*aae0*/  IMAD.MOV.U32 R248, RZ, RZ, R182 ;  /* 0x000000fffff87224 */ /* 0x000fe200078e00b6 */
[----:B------:R-:W-:Y:S01]  /*aaf0*/  MOV R249, R53 ;  /* 0x0000003500f97202 */ /* 0x000fe20000000f00 */
[----:B------:R-:W-:Y:S01]  /*ab00*/  IMAD.MOV.U32 R250, RZ, RZ, R52 ;  /* 0x000000fffffa7224 */ /* 0x000fe200078e0034 */
[----:B-1----:R-:W-:Y:S01]  /*ab10*/  HMMA.16816.F32.BF16 R40, R4, R26, R172 ;  /* 0x0000001a0428723c */ /* 0x002fe200000418ac */
[----:B------:R-:W-:Y:S01]  /*ab20*/  IMAD.MOV.U32 R251, RZ, RZ, R47 ;  /* 0x000000fffffb7224 */ /* 0x000fe200078e002f */
[----:B------:R-:W-:Y:S01]  /*ab30*/  LDSM.16.M88.4 R52, [R191+0x7800] ;  /* 0x00780000bf34783b */ /* 0x000fe20000000200 */
[----:B------:R-:W-:-:S04]  /*ab40*/  IMAD.MOV.U32 R46, RZ, RZ, R184 ;  /* 0x000000ffff2e7224 */ /* 0x000fc800078e00b8 */
[----:B------:R-:W-:Y:S01]  /*ab50*/  IMAD.MOV.U32 R172, RZ, RZ, R36 ;  /* 0x000000ffffac7224 */ /* 0x000fe200078e0024 */
[----:B------:R-:W-:Y:S01]  /*ab60*/  HMMA.16816.F32.BF16 R220, R16, R50, R244 ;  /* 0x0000003210dc723c */ /* 0x000fe200000418f4 */
[----:B------:R-:W-:Y:S01]  /*ab70*/  LDSM.16.M88.4 R48, [R191+0x7c00] ;  /* 0x007c0000bf30783b */ /* 0x000fe20000000200 */
[----:B------:R-:W-:Y:S01]  /*ab80*/  IMAD.MOV.U32 R173, RZ, RZ, R3 ;  /* 0x000000ffffad7224 */ /* 0x000fe200078e0003 */
[----:B------:R-:W-:Y:S01]  /*ab90*/  MOV R174, R2 ;  /* 0x0000000200ae7202 */ /* 0x000fe20000000f00 */
[----:B------:R-:W-:Y:S01]  /*aba0*/  IMAD.MOV.U32 R175, RZ, RZ, R0 ;  /* 0x000000ffffaf7224 */ /* 0x000fe200078e0000 */
[----:B------:R-:W-:Y:S01]  /*abb0*/  LDSM.16.M88.4 R16, [R193+0x2000] ;  /* 0x00200000c110783b */ /* 0x000fe20000000200 */
[----:B------:R-:W-:Y:S02]  /*abc0*/  MOV R208, R46 ;  /* 0x0000002e00d07202 */ /* 0x000fe40000000f00 */
[----:B--2---:R-:W-:Y:S08]  /*abd0*/  HMMA.16816.F32.BF16 R36, R4, R22, R132 ;  /* 0x000000160424723c */ /* 0x004ff00000041884 */
[----:B---3--:R-:W-:Y:S08]  /*abe0*/  HMMA.16816.F32.BF16 R132, R8, R28, R248 ;  /* 0x0000001c0884723c */ /* 0x008ff000000418f8 */
[C---:B------:R-:W-:Y:S08]  /*abf0*/  HMMA.16816.F32.BF16 R216, R4.reuse, R24, R176 ;  /* 0x0000001804d8723c */ /* 0x040ff000000418b0 */
[C---:B------:R-:W-:Y:S08]  /*ac00*/  HMMA.16816.F32.BF16 R244, R4.reuse, R20, R64 ;  /* 0x0000001404f4723c */ /* 0x040ff00000041840 */
[C---:B----4-:R-:W-:Y:S08]  /*ac10*/  HMMA.16816.F32.BF16 R184, R4.reuse, R12, R204 ;  /* 0x0000000c04b8723c */ /* 0x050ff000000418cc */
[C---:B------:R-:W-:Y:S07]  /*ac20*/  HMMA.16816.F32.BF16 R212, R4.reuse, R28, R212 ;  /* 0x0000001c04d4723c */ /* 0x040fee00000418d4 */
[----:B------:R-:W-:Y:S01]  /*ac30*/  MOV R28, R132 ;  /* 0x00000084001c7202 */ /* 0x000fe20000000f00 */
[C---:B------:R-:W-:Y:S01]  /*ac40*/  HMMA.16816.F32.BF16 R176, R4.reuse, R14, R56 ;  /* 0x0000000e04b0723c */ /* 0x040fe20000041838 */
[----:B------:R-:W-:Y:S07]  /*ac50*/  LDSM.16.M88.4 R56, [R191+0x7400] ;  /* 0x00740000bf38783b */ /* 0x000fee0000000200 */
[----:B------:R-:W-:Y:S01]  /*ac60*/  HMMA.16816.F32.BF16 R64, R4, R30, R32 ;  /* 0x0000001e0440723c */ /* 0x000fe20000041820 */
[----:B------:R-:W-:Y:S04]  /*ac70*/  LDSM.16.M88.4 R4, [R193+0x3000] ;  /* 0x00300000c104783b */ /* 0x000fe80000000200 */
[----:B------:R-:W1:Y:S03]  /*ac80*/  LDSM.16.M88.4 R32, [R191+0x7000] ;  /* 0x00700000bf20783b */ /* 0x000e660000000200 */
[C---:B------:R-:W-:Y:S07]  /*ac90*/  HMMA.16816.F32.BF16 R204, R8.reuse, R12, R200 ;  /* 0x0000000c08cc723c */ /* 0x040fee00000418c8 */
[----:B------:R-:W-:Y:S01]  /*aca0*/  MOV R13, R135 ;  /* 0x00000087000d7202 */ /* 0x000fe20000000f00 */
[C---:B------:R-:W-:Y:S07]  /*acb0*/  HMMA.16816.F32.BF16 R240, R8.reuse, R14, R240 ;  /* 0x0000000e08f0723c */ /* 0x040fee00000418f0 */
[----:B------:R-:W-:Y:S01]  /*acc0*/  IMAD.MOV.U32 R15, RZ, RZ, R133 ;  /* 0x000000ffff0f7224 */ /* 0x000fe200078e0085 */
[----:B------:R-:W-:Y:S01]  /*acd0*/  HMMA.16816.F32.BF16 R248, R8, R30, R224 ;  /* 0x0000001e08f8723c */ /* 0x000fe200000418e0 */
[----:B------:R-:W-:-:S07]  /*ace0*/  IMAD.MOV.U32 R14, RZ, RZ, R134 ;  /* 0x000000ffff0e7224 */ /* 0x000fce00078e0086 */
[C---:B------:R-:W-:Y:S08]  /*acf0*/  HMMA.16816.F32.BF16 R132, R8.reuse, R24, R172 ;  /* 0x000000180884723c */ /* 0x040ff000000418ac */
[----:B------:R-:W-:Y:S01]  /*ad00*/  IMAD.MOV.U32 R12, RZ, RZ, R240 ;  /* 0x000000ffff0c7224 */ /* 0x000fe200078e00f0 */
[----:B------:R-:W-:Y:S01]  /*ad10*/  MOV R3, R241 ;  /* 0x000000f100037202 */ /* 0x000fe20000000f00 */
[----:B------:R-:W-:Y:S01]  /*ad20*/  IMAD.MOV.U32 R2, RZ, RZ, R242 ;  /* 0x000000ffff027224 */ /* 0x000fe200078e00f2 */
[----:B------:R-:W-:Y:S01]  /*ad30*/  HMMA.16816.F32.BF16 R224, R8, R20, R208 ;  /* 0x0000001408e0723c */ /* 0x000fe200000418d0 */
[----:B------:R-:W-:-:S07]  /*ad40*/  IMAD.MOV.U32 R0, RZ, RZ, R243 ;  /* 0x000000ffff007224 */ /* 0x000fce00078e00f3 */
[C---:B------:R-:W-:Y:S05]  /*ad50*/  HMMA.16816.F32.BF16 R240, R8.reuse, R26, R220 ;  /* 0x0000001a08f0723c */ /* 0x040fea00000418dc */
[----:B------:R-:W-:Y:S01]  /*ad60*/  IMAD.MOV.U32 R29, RZ, RZ, R133 ;  /* 0x000000ffff1d7224 */ /* 0x000fe200078e0085 */
[----:B------:R-:W-:Y:S01]  /*ad70*/  MOV R25, R134 ;  /* 0x0000008600197202 */ /* 0x000fe20000000f00 */
[----:B------:R-:W-:Y:S01]  /*ad80*/  IMAD.MOV.U32 R30, RZ, RZ, R132 ;  /* 0x000000ffff1e7224 */ /* 0x000fe200078e0084 */
[----:B------:R-:W-:Y:S01]  /*ad90*/  HMMA.16816.F32.BF16 R220, R8, R22, R196 ;  /* 0x0000001608dc723c */ /* 0x000fe200000418c4 */
[----:B------:R-:W-:Y:S01]  /*ada0*/  IMAD.MOV.U32 R24, RZ, RZ, R135 ;  /* 0x000000ffff187224 */ /* 0x000fe200078e0087 */
[----:B------:R-:W-:Y:S04]  /*adb0*/  LDSM.16.M88.4 R8, [R189+0x8000] ;  /* 0x00800000bd08783b */ /* 0x000fe80000000200 */
[----:B------:R-:W-:Y:S02]  /*adc0*/  LDSM.16.M88.4 R20, [R189+0x8400] ;  /* 0x00840000bd14783b */ /* 0x000fe40000000200 */
[C---:B-1----:R-:W-:Y:S08]  /*add0*/  HMMA.16816.F32.BF16 R208, R4.reuse, R32, R184 ;  /* 0x0000002004d0723c */ /* 0x042ff000000418b8 */
[C---:B------:R-:W-:Y:S07]  /*ade0*/  HMMA.16816.F32.BF16 R196, R4.reuse, R56, R212 ;  /* 0x0000003804c4723c */ /* 0x040fee00000418d4 */
[----:B------:R-:W-:Y:S01]  /*adf0*/  IMAD.MOV.U32 R212, RZ, RZ, R30 ;  /* 0x000000ffffd47224 */ /* 0x000fe200078e001e */
[----:B------:R-:W-:Y:S01]  /*ae00*/  HMMA.16816.F32.BF16 R184, R4, R58, R64 ;  /* 0x0000003a04b8723c */ /* 0x000fe20000041840 */
[----:B------:R-:W-:Y:S01]  /*ae10*/  MOV R213, R29 ;  /* 0x0000001d00d57202 */ /* 0x000fe20000000f00 */
[----:B------:R-:W-:-:S02]  /*ae20*/  IMAD.MOV.U32 R214, RZ, RZ, R25 ;  /* 0x000000ffffd67224 */ /* 0x000fc400078e0019 */
[----:B------:R-:W-:-:S03]  /*ae30*/  IMAD.MOV.U32 R215, RZ, RZ, R24 ;  /* 0x000000ffffd77224 */ /* 0x000fc600078e0018 */
[----:B------:R-:W-:Y:S01]  /*ae40*/  MOV R64, R28 ;  /* 0x0000001c00407202 */ /* 0x000fe20000000f00 */
[----:B------:R-:W-:Y:S01]  /*ae50*/  HMMA.16816.F32.BF16 R200, R4, R34, R176 ;  /* 0x0000002204c8723c */ /* 0x000fe200000418b0 */
[----:B------:R-:W-:Y:S01]  /*ae60*/  IMAD.MOV.U32 R65, RZ, RZ, R15 ;  /* 0x000000ffff417224 */ /* 0x000fe200078e000f */
[----:B------:R-:W-:Y:S01]  /*ae70*/  MOV R67, R13 ;  /* 0x0000000d00437202 */ /* 0x000fe20000000f00 */
[----:B------:R-:W-:-:S05]  /*ae80*/  IMAD.MOV.U32 R66, RZ, RZ, R14 ;  /* 0x000000ffff427224 */ /* 0x000fca00078e000e */
[C---:B------:R-:W-:Y:S07]  /*ae90*/  HMMA.16816.F32.BF16 R176, R4.reuse, R52, R216 ;  /* 0x0000003404b0723c */ /* 0x040fee00000418d8 */
[----:B------:R-:W-:Y:S01]  /*aea0*/  IMAD.MOV.U32 R216, RZ, RZ, R12 ;  /* 0x000000ffffd87224 */ /* 0x000fe200078e000c */
[C---:B------:R-:W-:Y:S01]  /*aeb0*/  HMMA.16816.F32.BF16 R172, R4.reuse, R54, R40 ;  /* 0x0000003604ac723c */ /* 0x040fe20000041828 */
[----:B------:R-:W-:Y:S01]  /*aec0*/  LDSM.16.M88.4 R40, [R189+0x8800] ;  /* 0x00880000bd28783b */ /* 0x000fe20000000200 */
[----:B------:R-:W-:Y:S01]  /*aed0*/  MOV R217, R3 ;  /* 0x0000000300d97202 */ /* 0x000fe20000000f00 */
[----:B------:R-:W-:Y:S01]  /*aee0*/  IMAD.MOV.U32 R218, RZ, RZ, R2 ;  /* 0x000000ffffda7224 */ /* 0x000fe200078e0002 */
[----:B------:R-:W-:Y:S01]  /*aef0*/  MOV R219, R0 ;  /* 0x0000000000db7202 */ /* 0x000fe20000000f00 */
[----:B------:R-:W-:Y:S03]  /*af00*/  LDSM.16.M88.4 R12, [R192+0x4000] ;  /* 0x00400000c00c783b */ /* 0x000fe60000000200 */
[C---:B------:R-:W-:Y:S08]  /*af10*/  HMMA.16816.F32.BF16 R132, R4.reuse, R48, R244 ;  /* 0x000000300484723c */ /* 0x040ff000000418f4 */
[----:B------:R-:W-:Y:S01]  /*af20*/  HMMA.16816.F32.BF16 R28, R4, R50, R36 ;  /* 0x00000032041c723c */ /* 0x000fe20000041824 */
[----:B------:R-:W1:Y:S04]  /*af30*/  LDSM.16.M88.4 R4, [R192+0x5000] ;  /* 0x00500000c004783b */ /* 0x000e680000000200 */
[----:B------:R-:W2:Y:S03]  /*af40*/  LDSM.16.M88.4 R36, [R189+0x8c00] ;  /* 0x008c0000bd24783b */ /* 0x000ea60000000200 */
        /* <DEDUP_REMOVED lines=11> */
[C---:B------:R-:W-:Y:S08]  /*b000*/  HMMA.16816.F32.BF16 R208, R4.reuse, R22, R184 ;  /* 0x0000001604d0723c */ /* 0x040ff000000418b8 */
[C---:B------:R-:W-:Y:S08]  /*b010*/  HMMA.16816.F32.BF16 R196, R4.reuse, R42, R172 ;  /* 0x0000002a04c4723c */ /* 0x040ff000000418ac */
[C---:B--2---:R-:W-:Y:S08]  /*b020*/  HMMA.16816.F32.BF16 R184, R4.reuse, R36, R132 ;  /* 0x0000002404b8723c */ /* 0x044ff00000041884 */
[----:B------:R-:W-:Y:S08]  /*b030*/  HMMA.16816.F32.BF16 R216, R4, R10, R200 ;  /* 0x0000000a04d8723c */ /* 0x000ff000000418c8 */
[C---:B------:R-:W-:Y:S01]  /*b040*/  HMMA.16816.F32.BF16 R172, R12.reuse, R8, R24 ;  /* 0x000000080cac723c */ /* 0x040fe20000041818 */
[----:B------:R-:W-:Y:S07]  /*b050*/  LDSM.16.M88.4 R24, [R191+0x8400] ;  /* 0x00840000bf18783b */ /* 0x000fee0000000200 */
[C---:B------:R-:W-:Y:S01]  /*b060*/  HMMA.16816.F32.BF16 R132, R12.reuse, R10, R32 ;  /* 0x0000000a0c84723c */ /* 0x040fe20000041820 */
[----:B------:R-:W1:Y:S07]  /*b070*/  LDSM.16.M88.4 R8, [R193+0x4000] ;  /* 0x00400000c108783b */ /* 0x000e6e0000000200 */
[C---:B------:R-:W-:Y:S08]  /*b080*/  HMMA.16816.F32.BF16 R56, R12.reuse, R20, R64 ;  /* 0x000000140c38723c */ /* 0x040ff00000041840 */
[----:B------:R-:W-:Y:S01]  /*b090*/  HMMA.16816.F32.BF16 R52, R12, R22, R204 ;  /* 0x000000160c34723c */ /* 0x000fe200000418cc */
[----:B------:R-:W2:Y:S07]  /*b0a0*/  LDSM.16.M88.4 R20, [R191+0x8800] ;  /* 0x00880000bf14783b */ /* 0x000eae0000000200 */
[C---:B------:R-:W-:Y:S08]  /*b0b0*/  HMMA.16816.F32.BF16 R200, R4.reuse, R40, R176 ;  /* 0x0000002804c8723c */ /* 0x040ff000000418b0 */
[----:B------:R-:W-:Y:S01]  /*b0c0*/  HMMA.16816.F32.BF16 R176, R4, R38, R28 ;  /* 0x0000002604b0723c */ /* 0x000fe2000004181c */
[----:B------:R-:W-:Y:S04]  /*b0d0*/  LDSM.16.M88.4 R4, [R193+0x5000] ;  /* 0x00500000c104783b */ /* 0x000fe80000000200 */
[----:B------:R-:W3:Y:S01]  /*b0e0*/  LDSM.16.M88.4 R28, [R191+0x8000] ;  /* 0x00800000bf1c783b */ /* 0x000ee20000000200 */
[----:B------:R-:W-:-:S04]  /*b0f0*/  DEPBAR.LE SB0, 0x0 ;  /* 0x000080000000791a */ /* 0x000fc80000000000 */
[C---:B------:R-:W-:Y:S08]  /*b100*/  HMMA.16816.F32.BF16 R48, R12.reuse, R40, R248 ;  /* 0x000000280c30723c */ /* 0x040ff000000418f8 */
[C---:B------:R-:W-:Y:S08]  /*b110*/  HMMA.16816.F32.BF16 R40, R12.reuse, R42, R244 ;  /* 0x0000002a0c28723c */ /* 0x040ff000000418f4 */
[C---:B------:R-:W-:Y:S08]  /*b120*/  HMMA.16816.F32.BF16 R32, R12.reuse, R36, R240 ;  /* 0x000000240c20723c */ /* 0x040ff000000418f0 */
[----:B------:R-:W-:Y:S08]  /*b130*/  HMMA.16816.F32.BF16 R12, R12, R38, R224 ;  /* 0x000000260c0c723c */ /* 0x000ff000000418e0 */
[C---:B-1----:R-:W-:Y:S08]  /*b140*/  HMMA.16816.F32.BF16 R64, R8.reuse, R24, R56 ;  /* 0x000000180840723c */ /* 0x042ff00000041838 */
[C---:B------:R-:W-:Y:S08]  /*b150*/  HMMA.16816.F32.BF16 R56, R8.reuse, R26, R52 ;  /* 0x0000001a0838723c */ /* 0x040ff00000041834 */
[C---:B--2---:R-:W-:Y:S08]  /*b160*/  HMMA.16816.F32.BF16 R52, R8.reuse, R20, R48 ;  /* 0x000000140834723c */ /* 0x044ff00000041830 */
[----:B------:R-:W-:Y:S08]  /*b170*/  HMMA.16816.F32.BF16 R48, R8, R22, R40 ;  /* 0x000000160830723c */ /* 0x000ff00000041828 */
[C---:B---3--:R-:W-:Y:S08]  /*b180*/  HMMA.16816.F32.BF16 R220, R4.reuse, R28, R220 ;  /* 0x0000001c04dc723c */ /* 0x048ff000000418dc */
        /* <DEDUP_REMOVED lines=10> */
[----:B------:R-:W-:Y:S01]  /*b230*/  HMMA.16816.F32.BF16 R36, R8, R18, R12 ;  /* 0x000000120824723c */ /* 0x000fe2000004180c */
[----:B------:R-:W-:Y:S06]  /*b240*/  BAR.SYNC.DEFER_BLOCKING 0x0 ;  /* 0x0000000000007b1d */ /* 0x000fec0000010000 */
[----:B------:R-:W-:Y:S05]  /*b250*/  @P0 BRA `(.L_x_473) ;  /* 0x000003a000000947 */ /* 0x000fea0003800000 */
[----:B------:R-:W2:Y:S01]  /*b260*/  LDL.64 R228, [R1+0x110] ;  /* 0x0001100001e47983 */ /* 0x000ea20000100a00 */
[----:B------:R-:W-:Y:S01]  /*b270*/  UIADD3 UR5, UR24, -0x3, URZ ;  /* 0xfffffffd18057890 */ /* 0x000fe2000fffe03f */
[----:B------:R-:W-:Y:S01]  /*b280*/  IMAD.U32 R47, RZ, RZ, UR12 ;  /* 0x0000000cff2f7e24 */ /* 0x000fe2000f8e00ff */
[----:B------:R-:W-:Y:S01]  /*b290*/  BSSY B0, `(.L_x_474) ;  /* 0x0000035000007945 */ /* 0x000fe20003800000 */
[----:B------:R1:W-:Y:S01]  /*b2a0*/  @P4 STS [R194+0x6000], RZ ;  /* 0x006000ffc2004388 */ /* 0x0003e20000000800 */
[----:B------:R-:W-:-:S02]  /*b2b0*/  USHF.R.S32.HI UR4, URZ, 0x1f, UR5 ;  /* 0x0000001f3f047899 */ /* 0x000fc40008011405 */
[----:B------:R-:W-:Y:S01]  /*b2c0*/  UIMAD UR11, UR11, UR5, URZ ;  /* 0x000000050b0b72a4 */ /* 0x000fe2000f8e023f */
[----:B------:R1:W-:Y:S03]  /*b2d0*/  @P4 STS [R194+0x6004], RZ ;  /* 0x006004ffc2004388 */ /* 0x0003e60000000800 */
[----:B------:R-:W-:Y:S01]  /*b2e0*/  UIMAD UR4, UR4, UR12, UR11 ;  /* 0x0000000c040472a4 */ /* 0x000fe2000f8e020b */
[----:B------:R1:W-:Y:S01]  /*b2f0*/  @P4 STS.64 [R194+0x6008], RZ ;  /* 0x006008ffc2004388 */ /* 0x0003e20000000a00 */
[----:B--2---:R-:W-:-:S05]  /*b300*/  IMAD.WIDE.U32 R2, R47, UR5, R228 ;  /* 0x000000052f027c25 */ /* 0x004fca000f8e00e4 */
[C---:B------:R-:W-:Y:S02]  /*b310*/  @!P4 LEA R12, P6, R2.reuse, c[0x0][0x168], 0x1 ;  /* 0x00005a00020cca11 */ /* 0x040fe400078c08ff */
[----:B------:R-:W-:Y:S02]  /*b320*/  IADD3 R3, R3, UR4, RZ ;  /* 0x0000000403037c10 */ /* 0x000fe4000fffe0ff */
        /* <DEDUP_REMOVED lines=43> */
.L_x_475:
[----:B------:R-:W-:Y:S05]  /*b5e0*/  BSYNC B0 ;  /* 0x0000000000007941 */ /* 0x000fea0003800000 */
.L_x_474:
[----:B------:R-:W0:Y:S02]  /*b5f0*/  LDGDEPBAR ;  /* 0x00000000000079af */ /* 0x000e240000000000 */
.L_x_473:
[----:B------:R-:W3:Y:S01]  /*b600*/  S2R R0, SR_TID.X ;  /* 0x0000000000007919 */ /* 0x000ee20000002100 */
[----:B------:R-:W-:-:S03]  /*b610*/  UIADD3 UR12, UR24, -0x2, URZ ;  /* 0xfffffffe180c7890 */ /* 0x000fc6000fffe03f */
[----:B------:R-:W-:Y:S03]  /*b620*/  STL.64 [R1+0x1b8], R44 ;  /* 0x0001b82c01007387 */ /* 0x000fe60000100a00 */
[----:B--2---:R-:W-:Y:S01]  /*b630*/  IMAD.U32 R2, RZ, RZ, UR12 ;  /* 0x0000000cff027e24 */ /* 0x004fe2000f8e00ff */
[----:B------:R-:W-:Y:S04]  /*b640*/  STL [R1+0x1a8], R188 ;  /* 0x0001a8bc01007387 */ /* 0x000fe80000100800 */
[----:B------:R-:W-:Y:S04]  /*b650*/  STL [R1+0x1a4], R190 ;  /* 0x0001a4be01007387 */ /* 0x000fe80000100800 */
[----:B------:R-:W-:Y:S04]  /*b660*/  STL [R1+0x18c], R194 ;  /* 0x00018cc201007387 */ /* 0x000fe80000100800 */
[----:B------:R-:W-:Y:S01]  /*b670*/  STL [R1+0x188], R193 ;  /* 0x000188c101007387 */ /* 0x000fe20000100800 */
[----:B---3--:R-:W-:-:S03]  /*b680*/  IMAD.SHL.U32 R0, R0, 0x2, RZ ;  /* 0x0000000200007824 */ /* 0x008fc600078e00ff */
[----:B------:R2:W-:Y:S02]  /*b690*/  STL [R1+0x184], R192 ;  /* 0x000184c001007387 */ /* 0x0005e40000100800 */
[----:B------:R-:W-:Y:S02]  /*b6a0*/  LOP3.LUT R0, R0, 0x6, RZ, 0xc0, !PT ;  /* 0x0000000600007812 */ /* 0x000fe400078ec0ff */
[----:B------:R-:W3:Y:S03]  /*b6b0*/  LDL R251, [R1+0x78] ;  /* 0x0000780001fb7983 */ /* 0x000ee60000100800 */
[----:B------:R-:W-:-:S05]  /*b6c0*/  IMAD R2, R2, 0x40, R0 ;  /* 0x0000004002027824 */ /* 0x000fca00078e0200 */
[CC--:B-----5:R-:W-:Y:S02]  /*b6d0*/  ISETP.GE.AND P0, PT, R2.reuse, R60.reuse, PT ;  /* 0x0000003c0200720c */ /* 0x0e0fe40003f06270 */
[----:B------:R-:W-:Y:S02]  /*b6e0*/  IADD3 R14, R2, 0x1, RZ ;  /* 0x00000001020e7810 */ /* 0x000fe40007ffe0ff */
[----:B------:R-:W-:Y:S02]  /*b6f0*/  FSEL R3, R172, -INF , !P0 ;  /* 0xff800000ac037808 */ /* 0x000fe40004000000 */
[-C--:B------:R-:W-:Y:S02]  /*b700*/  ISETP.GE.AND P5, PT, R14, R60.reuse, PT ;  /* 0x0000003c0e00720c */ /* 0x080fe40003fa6270 */
[C---:B-1----:R-:W-:Y:S02]  /*b710*/  IADD3 R13, R2.reuse, 0x8, RZ ;  /* 0x00000008020d7810 */ /* 0x042fe40007ffe0ff */
[----:B------:R-:W-:Y:S01]  /*b720*/  IADD3 R12, R2, 0x9, RZ ;  /* 0x00000009020c7810 */ /* 0x000fe20007ffe0ff */
[----:B--2---:R-:W2:Y:S01]  /*b730*/  LDL.64 R192, [R1+0x50] ;  /* 0x0000500001c07983 */ /* 0x004ea20000100a00 */
[----:B------:R-:W-:-:S02]  /*b740*/  ISETP.GE.AND P1, PT, R13, R60, PT ;  /* 0x0000003c0d00720c */ /* 0x000fc40003f26270 */
[----:B------:R-:W-:Y:S01]  /*b750*/  FSEL R16, R173, -INF , !P5 ;  /* 0xff800000ad107808 */ /* 0x000fe20006800000 */
[----:B------:R-:W4:Y:S01]  /*b760*/  LDL.LU.64 R44, [R1+0xb8] ;  /* 0x0000b800012c7983 */ /* 0x000f220000300a00 */
[----:B------:R-:W-:Y:S02]  /*b770*/  FMNMX.FTZ R0, R128, R3, !PT ;  /* 0x0000000380007209 */ /* 0x000fe40007810000 */
[----:B------:R-:W-:Y:S02]  /*b780*/  IADD3 R11, R2, 0x10, RZ ;  /* 0x00000010020b7810 */ /* 0x000fe40007ffe0ff */
[----:B------:R-:W-:Y:S02]  /*b790*/  ISETP.GE.AND P0, PT, R12, R60, PT ;  /* 0x0000003c0c00720c */ /* 0x000fe40003f06270 */
[----:B------:R-:W-:Y:S02]  /*b7a0*/  FSEL R33, R132, -INF , !P1 ;  /* 0xff80000084217808 */ /* 0x000fe40004800000 */
[----:B------:R-:W-:-:S02]  /*b7b0*/  FMNMX.FTZ R0, R16, R0, !PT ;  /* 0x0000000010007209 */ /* 0x000fc40007810000 */
[----:B------:R-:W-:Y:S02]  /*b7c0*/  ISETP.GE.AND P6, PT, R11, R60, PT ;  /* 0x0000003c0b00720c */ /* 0x000fe40003fc6270 */
[C---:B------:R-:W-:Y:S02]  /*b7d0*/  IADD3 R10, R2.reuse, 0x11, RZ ;  /* 0x00000011020a7810 */ /* 0x040fe40007ffe0ff */
[----:B------:R-:W-:Y:S02]  /*b7e0*/  FSEL R32, R133, -INF , !P0 ;  /* 0xff80000085207808 */ /* 0x000fe40004000000 */
[----:B------:R-:W-:Y:S02]  /*b7f0*/  FMNMX.FTZ R0, R33, R0, !PT ;  /* 0x0000000021007209 */ /* 0x000fe40007810000 */
[----:B------:R-:W-:Y:S02]  /*b800*/  IADD3 R9, R2, 0x18, RZ ;  /* 0x0000001802097810 */ /* 0x000fe40007ffe0ff */
[----:B------:R-:W-:-:S02]  /*b810*/  ISETP.GE.AND P5, PT, R10, R60, PT ;  /* 0x0000003c0a00720c */ /* 0x000fc40003fa6270 */
[----:B------:R-:W-:Y:S02]  /*b820*/  FSEL R31, R64, -INF , !P6 ;  /* 0xff800000401f7808 */ /* 0x000fe40007000000 */
[----:B------:R-:W-:Y:S02]  /*b830*/  FMNMX.FTZ R0, R32, R0, !PT ;  /* 0x0000000020007209 */ /* 0x000fe40007810000 */
[----:B------:R-:W-:Y:S02]  /*b840*/  ISETP.GE.AND P1, PT, R9, R60, PT ;  /* 0x0000003c0900720c */ /* 0x000fe40003f26270 */
[----:B------:R-:W-:Y:S02]  /*b850*/  IADD3 R8, R2, 0x19, RZ ;  /* 0x0000001902087810 */ /* 0x000fe40007ffe0ff */
[----:B------:R-:W-:Y:S02]  /*b860*/  FSEL R30, R65, -INF , !P5 ;  /* 0xff800000411e7808 */ /* 0x000fe40006800000 */
[----:B------:R-:W-:-:S02]  /*b870*/  FMNMX.FTZ R0, R31, R0, !PT ;  /* 0x000000001f007209 */ /* 0x000fc40007810000 */
[----:B------:R-:W-:Y:S02]  /*b880*/  IADD3 R7, R2, 0x20, RZ ;  /* 0x0000002002077810 */ /* 0x000fe40007ffe0ff */
[----:B------:R-:W-:Y:S02]  /*b890*/  ISETP.GE.AND P0, PT, R8, R60, PT ;  /* 0x0000003c0800720c */ /* 0x000fe40003f06270 */
[----:B------:R-:W-:Y:S02]  /*b8a0*/  FSEL R29, R56, -INF , !P1 ;  /* 0xff800000381d7808 */ /* 0x000fe40004800000 */
[----:B------:R-:W-:Y:S02]  /*b8b0*/  FMNMX.FTZ R0, R30, R0, !PT ;  /* 0x000000001e007209 */ /* 0x000fe40007810000 */
[----:B------:R-:W-:Y:S02]  /*b8c0*/  ISETP.GE.AND P6, PT, R7, R60, PT ;  /* 0x0000003c0700720c */ /* 0x000fe40003fc6270 */
[----:B------:R-:W-:-:S02]  /*b8d0*/  IADD3 R6, R2, 0x21, RZ ;  /* 0x0000002102067810 */ /* 0x000fc40007ffe0ff */
        /* <DEDUP_REMOVED lines=15> */
[----:B------:R-:W-:Y:S02]  /*b9d0*/  FSEL R24, R49, -INF , !P0 ;  /* 0xff80000031187808 */ /* 0x000fe40004000000 */
[----:B------:R-:W-:Y:S02]  /*b9e0*/  IADD3 R17, R2, 0x31, RZ ;  /* 0x0000003102117810 */ /* 0x000fe40007ffe0ff */
[----:B------:R-:W-:-:S02]  /*b9f0*/  FMNMX.FTZ R0, R25, R0, !PT ;  /* 0x0000000019007209 */ /* 0x000fc40007810000 */
[----:B------:R-:W-:Y:S02]  /*ba00*/  IADD3 R18, R2, 0x38, RZ ;  /* 0x0000003802127810 */ /* 0x000fe40007ffe0ff */
[----:B------:R-:W-:Y:S02]  /*ba10*/  ISETP.GE.AND P1, PT, R17, R60, PT ;  /* 0x0000003c1100720c */ /* 0x000fe40003f26270 */
[----:B------:R-:W-:Y:S02]  /*ba20*/  FSEL R23, R40, -INF , !P5 ;  /* 0xff80000028177808 */ /* 0x000fe40006800000 */
[----:B------:R-:W-:Y:S02]  /*ba30*/  FMNMX.FTZ R0, R24, R0, !PT ;  /* 0x0000000018007209 */ /* 0x000fe40007810000 */
[----:B------:R-:W-:Y:S02]  /*ba40*/  ISETP.GE.AND P0, PT, R18, R60, PT ;  /* 0x0000003c1200720c */ /* 0x000fe40003f06270 */
[----:B------:R-:W-:-:S02]  /*ba50*/  FSEL R22, R41, -INF , !P1 ;  /* 0xff80000029167808 */ /* 0x000fc40004800000 */
[----:B------:R-:W-:Y:S02]  /*ba60*/  IADD3 R21, R2, 0x39, RZ ;  /* 0x0000003902157810 */ /* 0x000fe40007ffe0ff */
[----:B------:R-:W-:Y:S02]  /*ba70*/  FMNMX.FTZ R0, R23, R0, !PT ;  /* 0x0000000017007209 */ /* 0x000fe40007810000 */
[----:B------:R-:W-:Y:S02]  /*ba80*/  ISETP.GE.AND P1, PT, R21, R60, PT ;  /* 0x0000003c1500720c */ /* 0x000fe40003f26270 */
[----:B------:R-:W-:Y:S02]  /*ba90*/  FSEL R20, R36, -INF , !P0 ;  /* 0xff80000024147808 */ /* 0x000fe40004000000 */
[----:B------:R-:W-:Y:S02]  /*baa0*/  FMNMX.FTZ R0, R22, R0, !PT ;  /* 0x0000000016007209 */ /* 0x000fe40007810000 */
[----:B------:R-:W-:-:S02]  /*bab0*/  FSEL R19, R37, -INF , !P1 ;  /* 0xff80000025137808 */ /* 0x000fc40004800000 */
[----:B------:R-:W-:-:S04]  /*bac0*/  FMNMX.FTZ R0, R20, R0, !PT ;  /* 0x0000000014007209 */ /* 0x000fc80007810000 */
[----:B------:R-:W-:-:S05]  /*bad0*/  FMNMX.FTZ R0, R19, R0, !PT ;  /* 0x0000000013007209 */ /* 0x000fca0007810000 */
[----:B------:R-:W1:Y:S02]  /*bae0*/  SHFL.BFLY PT, R34, R0, 0x2, 0x1f ;  /* 0x0c401f0000227f89 */ /* 0x000e6400000e0000 */
[----:B-1----:R-:W-:-:S05]  /*baf0*/  FMNMX.FTZ R0, R0, R34, !PT ;  /* 0x0000002200007209 */ /* 0x002fca0007810000 */
[----:B------:R-:W1:Y:S04]  /*bb00*/  SHFL.BFLY PT, R34, R0, 0x1, 0x1f ;  /* 0x0c201f0000227f89 */ /* 0x000e6800000e0000 */
[----:B------:R1:W-:Y:S02]  /*bb10*/  STL [R1+0x180], R191 ;  /* 0x000180bf01007387 */ /* 0x0003e40000100800 */
[----:B-1----:R-:W-:-:S04]  /*bb20*/  FMNMX.FTZ R191, R0, R34, !PT ;  /* 0x0000002200bf7209 */ /* 0x002fc80007810000 */
[----:B------:R-:W-:-:S04]  /*bb30*/  FSETP.NEU.FTZ.AND P0, PT, R191, -INF , PT ;  /* 0xff800000bf00780b */ /* 0x000fc80003f1d000 */
[----:B------:R-:W-:-:S05]  /*bb40*/  FSEL R0, R191, RZ, P0 ;  /* 0x000000ffbf007208 */ /* 0x000fca0000000000 */
[----:B------:R-:W-:Y:S02]  /*bb50*/  FADD.FTZ R34, R128, -R0 ;  /* 0x8000000080227221 */ /* 0x000fe40000010000 */
[----:B------:R-:W-:Y:S02]  /*bb60*/  FMUL.FTZ R0, R191, c[0x0][0x23c] ;  /* 0x00008f00bf007a20 */ /* 0x000fe40000410000 */
[----:B------:R-:W-:-:S03]  /*bb70*/  FMUL.FTZ R36, R34, c[0x0][0x23c] ;  /* 0x00008f0022247a20 */ /* 0x000fc60000410000 */
[----:B------:R-:W-:-:S05]  /*bb80*/  FSEL R0, R0, RZ, P0 ;  /* 0x000000ff00007208 */ /* 0x000fca0000000000 */
[--C-:B------:R-:W-:Y:S02]  /*bb90*/  FFMA.FTZ R34, R3, c[0x0][0x23c], -R0.reuse ;  /* 0x00008f0003227a23 */ /* 0x100fe40000010800 */
[----:B------:R-:W1:Y:S01]  /*bba0*/  MUFU.EX2 R3, R36 ;  /* 0x0000002400037308 */ /* 0x000e620000000800 */
[--C-:B------:R-:W-:Y:S01]  /*bbb0*/  FFMA.FTZ R225, R19, c[0x0][0x23c], -R0.reuse ;  /* 0x00008f0013e17a23 */ /* 0x100fe20000010800 */
[----:B------:R1:W-:Y:S01]  /*bbc0*/  STL [R1+0x178], R189 ;  /* 0x000178bd01007387 */ /* 0x0003e20000100800 */
[--C-:B------:R-:W-:Y:S02]  /*bbd0*/  FFMA.FTZ R35, R16, c[0x0][0x23c], -R0.reuse ;  /* 0x00008f0010237a23 */ /* 0x100fe40000010800 */
[--C-:B------:R-:W-:Y:S01]  /*bbe0*/  FFMA.FTZ R128, R33, c[0x0][0x23c], -R0.reuse ;  /* 0x00008f0021807a23 */ /* 0x100fe20000010800 */
[----:B------:R-:W-:Y:S01]  /*bbf0*/  STL [R1+0x190], R60 ;  /* 0x0001903c01007387 */ /* 0x000fe20000100800 */
[--C-:B------:R-:W-:Y:S01]  /*bc00*/  FFMA.FTZ R132, R32, c[0x0][0x23c], -R0.reuse ;  /* 0x00008f0020847a23 */ /* 0x100fe20000010800 */
[----:B------:R-:W1:Y:S01]  /*bc10*/  MUFU.EX2 R16, R34 ;  /* 0x0000002200107308 */ /* 0x000e620000000800 */
[----:B------:R-:W-:-:S02]  /*bc20*/  FFMA.FTZ R133, R31, c[0x0][0x23c], -R0 ;  /* 0x00008f001f857a23 */ /* 0x000fc40000010800 */
[--C-:B------:R-:W-:Y:S02]  /*bc30*/  FFMA.FTZ R172, R30, c[0x0][0x23c], -R0.reuse ;  /* 0x00008f001eac7a23 */ /* 0x100fe40000010800 */
[--C-:B------:R-:W-:Y:S02]  /*bc40*/  FFMA.FTZ R182, R29, c[0x0][0x23c], -R0.reuse ;  /* 0x00008f001db67a23 */ /* 0x100fe40000010800 */
[----:B-1----:R-:W-:Y:S02]  /*bc50*/  FMUL.FTZ R19, R152, R3 ;  /* 0x0000000398137220 */ /* 0x002fe40000410000 */
[--C-:B------:R-:W-:Y:S02]  /*bc60*/  FFMA.FTZ R173, R28, c[0x0][0x23c], -R0.reuse ;  /* 0x00008f001cad7a23 */ /* 0x100fe40000010800 */
[--C-:B------:R-:W-:Y:S02]  /*bc70*/  FFMA.FTZ R183, R27, c[0x0][0x23c], -R0.reuse ;  /* 0x00008f001bb77a23 */ /* 0x100fe40000010800 */
[----:B------:R-:W-:-:S02]  /*bc80*/  FFMA.FTZ R195, R26, c[0x0][0x23c], -R0 ;  /* 0x00008f001ac37a23 */ /* 0x000fc40000010800 */
[--C-:B------:R-:W-:Y:S02]  /*bc90*/  FFMA.FTZ R204, R25, c[0x0][0x23c], -R0.reuse ;  /* 0x00008f0019cc7a23 */ /* 0x100fe40000010800 */
[--C-:B------:R-:W-:Y:S02]  /*bca0*/  FFMA.FTZ R205, R24, c[0x0][0x23c], -R0.reuse ;  /* 0x00008f0018cd7a23 */ /* 0x100fe40000010800 */
[--C-:B------:R-:W-:Y:S02]  /*bcb0*/  FFMA.FTZ R206, R23, c[0x0][0x23c], -R0.reuse ;  /* 0x00008f0017ce7a23 */ /* 0x100fe40000010800 */
[--C-:B------:R-:W-:Y:S02]  /*bcc0*/  FFMA.FTZ R207, R22, c[0x0][0x23c], -R0.reuse ;  /* 0x00008f0016cf7a23 */ /* 0x100fe40000010800 */
[----:B------:R-:W-:Y:S01]  /*bcd0*/  FFMA.FTZ R224, R20, c[0x0][0x23c], -R0 ;  /* 0x00008f0014e07a23 */ /* 0x000fe20000010800 */
[----:B------:R-:W-:Y:S01]  /*bce0*/  STL [R1+0x34], R191 ;  /* 0x000034bf01007387 */ /* 0x000fe20000100800 */
[----:B------:R-:W-:-:S02]  /*bcf0*/  FMUL.FTZ R0, R153, R3 ;  /* 0x0000000399007220 */ /* 0x000fc40000410000 */
[-C--:B------:R-:W-:Y:S01]  /*bd00*/  FMUL.FTZ R22, R92, R3.reuse ;  /* 0x000000035c167220 */ /* 0x080fe20000410000 */
[----:B------:R1:W-:Y:S01]  /*bd10*/  STL [R1+0x80], R19 ;  /* 0x0000801301007387 */ /* 0x0003e20000100800 */
[----:B------:R-:W-:-:S03]  /*bd20*/  FMUL.FTZ R20, R93, R3 ;  /* 0x000000035d147220 */ /* 0x000fc60000410000 */
[----:B------:R-:W-:Y:S04]  /*bd30*/  STL [R1+0x84], R0 ;  /* 0x0000840001007387 */ /* 0x000fe80000100800 */
[----:B------:R3:W-:Y:S04]  /*bd40*/  STL [R1+0x130], R22 ;  /* 0x0001301601007387 */ /* 0x0007e80000100800 */
[----:B------:R3:W-:Y:S01]  /*bd50*/  STL [R1+0x134], R20 ;  /* 0x0001341401007387 */ /* 0x0007e20000100800 */
[-C--:B------:R-:W-:Y:S02]  /*bd60*/  FMUL.FTZ R189, R81, R3.reuse ;  /* 0x0000000351bd7220 */ /* 0x080fe40000410000 */
[----:B-1----:R-:W-:-:S05]  /*bd70*/  FMUL.FTZ R19, R96, R3 ;  /* 0x0000000360137220 */ /* 0x002fca0000410000 */
[----:B------:R1:W-:Y:S01]  /*bd80*/  STL [R1+0x13c], R19 ;  /* 0x00013c1301007387 */ /* 0x0003e20000100800 */
[-C--:B---3--:R-:W-:Y:S02]  /*bd90*/  FMUL.FTZ R22, R97, R3.reuse ;  /* 0x0000000361167220 */ /* 0x088fe40000410000 */
[----:B------:R-:W-:-:S03]  /*bda0*/  FMUL.FTZ R20, R108, R3 ;  /* 0x000000036c147220 */ /* 0x000fc60000410000 */
[----:B------:R-:W-:Y:S01]  /*bdb0*/  STL [R1+0x140], R22 ;  /* 0x0001401601007387 */ /* 0x000fe20000100800 */
[----:B------:R-:W-:-:S03]  /*bdc0*/  FMUL.FTZ R0, R145, R3 ;  /* 0x0000000391007220 */ /* 0x000fc60000410000 */
[----:B------:R3:W-:Y:S01]  /*bdd0*/  STL [R1+0x14c], R20 ;  /* 0x00014c1401007387 */ /* 0x0007e20000100800 */
[-C--:B------:R-:W-:Y:S02]  /*bde0*/  FMUL.FTZ R37, R148, R3.reuse ;  /* 0x0000000394257220 */ /* 0x080fe40000410000 */
[-C--:B------:R-:W-:Y:S02]  /*bdf0*/  FMUL.FTZ R41, R149, R3.reuse ;  /* 0x0000000395297220 */ /* 0x080fe40000410000 */
[-C--:B------:R-:W-:Y:S02]  /*be00*/  FMUL.FTZ R52, R144, R3.reuse ;  /* 0x0000000390347220 */ /* 0x080fe40000410000 */
[-C--:B------:R-:W-:Y:S02]  /*be10*/  FMUL.FTZ R49, R140, R3.reuse ;  /* 0x000000038c317220 */ /* 0x080fe40000410000 */
[-C--:B-1----:R-:W-:Y:S02]  /*be20*/  FMUL.FTZ R19, R109, R3.reuse ;  /* 0x000000036d137220 */ /* 0x082fe40000410000 */
[----:B------:R-:W-:-:S02]  /*be30*/  FMUL.FTZ R152, R141, R3 ;  /* 0x000000038d987220 */ /* 0x000fc40000410000 */
[-C--:B------:R-:W-:Y:S01]  /*be40*/  FMUL.FTZ R190, R136, R3.reuse ;  /* 0x0000000388be7220 */ /* 0x080fe20000410000 */
[----:B------:R1:W-:Y:S01]  /*be50*/  STL [R1+0x150], R19 ;  /* 0x0001501301007387 */ /* 0x0003e20000100800 */
[-C--:B------:R-:W-:Y:S02]  /*be60*/  FMUL.FTZ R153, R137, R3.reuse ;  /* 0x0000000389997220 */ /* 0x080fe40000410000 */
[-C--:B------:R-:W-:Y:S02]  /*be70*/  FMUL.FTZ R194, R76, R3.reuse ;  /* 0x000000034cc27220 */ /* 0x080fe40000410000 */
[-C--:B------:R-:W-:Y:S02]  /*be80*/  FMUL.FTZ R252, R77, R3.reuse ;  /* 0x000000034dfc7220 */ /* 0x080fe40000410000 */
[-C--:B------:R-:W-:Y:S02]  /*be90*/  FMUL.FTZ R188, R80, R3.reuse ;  /* 0x0000000350bc7220 */ /* 0x080fe40000410000 */
[----:B------:R-:W-:-:S02]  /*bea0*/  FMUL.FTZ R97, R112, R3 ;  /* 0x0000000370617220 */ /* 0x000fc40000410000 */
[-C--:B------:R-:W-:Y:S02]  /*beb0*/  FMUL.FTZ R81, R113, R3.reuse ;  /* 0x0000000371517220 */ /* 0x080fe40000410000 */
[-C--:B---3--:R-:W-:Y:S02]  /*bec0*/  FMUL.FTZ R20, R124, R3.reuse ;  /* 0x000000037c147220 */ /* 0x088fe40000410000 */
[-C--:B-1----:R-:W-:Y:S02]  /*bed0*/  FMUL.FTZ R19, R125, R3.reuse ;  /* 0x000000037d137220 */ /* 0x082fe40000410000 */
[----:B------:R-:W-:Y:S02]  /*bee0*/  FFMA.FTZ R3, R230, R3, R16 ;  /* 0x00000003e6037223 */ /* 0x000fe40000010010 */
[----:B------:R-:W-:Y:S02]  /*bef0*/  IMAD.MOV.U32 R230, RZ, RZ, R0 ;  /* 0x000000ffffe67224 */ /* 0x000fe400078e0000 */
[----:B------:R-:W1:Y:S01]  /*bf00*/  MUFU.EX2 R0, R35 ;  /* 0x0000002300007308 */ /* 0x000e620000000800 */
[----:B------:R-:W-:-:S02]  /*bf10*/  ISETP.GE.AND P1, PT, R2, R61, PT ;  /* 0x0000003d0200720c */ /* 0x000fc40003f26270 */
[-C--:B------:R-:W-:Y:S01]  /*bf20*/  ISETP.GE.AND P0, PT, R14, R61.reuse, PT ;  /* 0x0000003d0e00720c */ /* 0x080fe20003f06270 */
[----:B-1----:R-:W-:Y:S01]  /*bf30*/  FADD.FTZ R57, R0, R3 ;  /* 0x0000000300397221 */ /* 0x002fe20000010000 */
[----:B------:R-:W-:Y:S02]  /*bf40*/  FSEL R3, R174, -INF , !P1 ;  /* 0xff800000ae037808 */ /* 0x000fe40004800000 */
[----:B------:R-:W-:Y:S02]  /*bf50*/  F2FP.BF16.PACK_AB R64, R0, R16 ;  /* 0x000000100040723e */ /* 0x000fe400000010ff */
[----:B------:R-:W-:Y:S02]  /*bf60*/  FSEL R16, R175, -INF , !P0 ;  /* 0xff800000af107808 */ /* 0x000fe40004000000 */
[----:B------:R-:W-:Y:S02]  /*bf70*/  ISETP.GE.AND P1, PT, R13, R61, PT ;  /* 0x0000003d0d00720c */ /* 0x000fe40003f26270 */
[----:B------:R-:W-:-:S02]  /*bf80*/  FMNMX.FTZ R0, R131, R3, !PT ;  /* 0x0000000383007209 */ /* 0x000fc40007810000 */
[-C--:B------:R-:W-:Y:S02]  /*bf90*/  ISETP.GE.AND P0, PT, R12, R61.reuse, PT ;  /* 0x0000003d0c00720c */ /* 0x080fe40003f06270 */
[----:B------:R-:W-:Y:S02]  /*bfa0*/  FSEL R33, R134, -INF , !P1 ;  /* 0xff80000086217808 */ /* 0x000fe40004800000 */
[----:B------:R-:W-:Y:S02]  /*bfb0*/  FMNMX.FTZ R0, R16, R0, !PT ;  /* 0x0000000010007209 */ /* 0x000fe40007810000 */
        /* <DEDUP_REMOVED lines=31> */
[-C--:B------:R-:W-:Y:S02]  /*c1b0*/  ISETP.GE.AND P1, PT, R18, R61.reuse, PT ;  /* 0x0000003d1200720c */ /* 0x080fe40003f26270 */
[----:B------:R-:W-:Y:S01]  /*c1c0*/  FMNMX.FTZ R0, R23, R0, !PT ;  /* 0x0000000017007209 */ /* 0x000fe20007810000 */
[----:B------:R1:W-:Y:S01]  /*c1d0*/  STL [R1+0x15c], R20 ;  /* 0x00015c1401007387 */ /* 0x0003e20000100800 */
[----:B------:R-:W-:-:S02]  /*c1e0*/  ISETP.GE.AND P0, PT, R21, R61, PT ;  /* 0x0000003d1500720c */ /* 0x000fc40003f06270 */
[----:B------:R-:W-:Y:S01]  /*c1f0*/  FMNMX.FTZ R0, R22, R0, !PT ;  /* 0x0000000016007209 */ /* 0x000fe20007810000 */
[----:B------:R3:W-:Y:S01]  /*c200*/  STL [R1+0x160], R19 ;  /* 0x0001601301007387 */ /* 0x0007e20000100800 */
[----:B-1----:R-:W-:Y:S02]  /*c210*/  FSEL R20, R38, -INF , !P1 ;  /* 0xff80000026147808 */ /* 0x002fe40004800000 */
[----:B---3--:R-:W-:Y:S02]  /*c220*/  FSEL R19, R39, -INF , !P0 ;  /* 0xff80000027137808 */ /* 0x008fe40004000000 */
[----:B------:R-:W-:-:S04]  /*c230*/  FMNMX.FTZ R0, R20, R0, !PT ;  /* 0x0000000014007209 */ /* 0x000fc80007810000 */
[----:B------:R-:W-:-:S05]  /*c240*/  FMNMX.FTZ R0, R19, R0, !PT ;  /* 0x0000000013007209 */ /* 0x000fca0007810000 */
[----:B------:R-:W1:Y:S02]  /*c250*/  SHFL.BFLY PT, R34, R0, 0x2, 0x1f ;  /* 0x0c401f0000227f89 */ /* 0x000e6400000e0000 */
[----:B-1----:R-:W-:-:S05]  /*c260*/  FMNMX.FTZ R0, R0, R34, !PT ;  /* 0x0000002200007209 */ /* 0x002fca0007810000 */
[----:B------:R-:W1:Y:S02]  /*c270*/  SHFL.BFLY PT, R34, R0, 0x1, 0x1f ;  /* 0x0c201f0000227f89 */ /* 0x000e6400000e0000 */
        /* <DEDUP_REMOVED lines=9> */
[--C-:B------:R-:W-:Y:S02]  /*c310*/  FFMA.FTZ R42, R16, c[0x0][0x23c], -R0.reuse ;  /* 0x00008f00102a7a23 */ /* 0x100fe40000010800 */
[--C-:B------:R-:W-:Y:S02]  /*c320*/  FFMA.FTZ R50, R33, c[0x0][0x23c], -R0.reuse ;  /* 0x00008f0021327a23 */ /* 0x100fe40000010800 */
[--C-:B------:R-:W-:Y:S02]  /*c330*/  FFMA.FTZ R51, R32, c[0x0][0x23c], -R0.reuse ;  /* 0x00008f0020337a23 */ /* 0x100fe40000010800 */
[--C-:B------:R-:W-:Y:S02]  /*c340*/  FFMA.FTZ R65, R31, c[0x0][0x23c], -R0.reuse ;  /* 0x00008f001f417a23 */ /* 0x100fe40000010800 */
[----:B------:R-:W-:-:S02]  /*c350*/  FFMA.FTZ R66, R30, c[0x0][0x23c], -R0 ;  /* 0x00008f001e427a23 */ /* 0x000fc40000010800 */
[--C-:B------:R-:W-:Y:S02]  /*c360*/  FFMA.FTZ R92, R29, c[0x0][0x23c], -R0.reuse ;  /* 0x00008f001d5c7a23 */ /* 0x100fe40000010800 */
        /* <DEDUP_REMOVED lines=8> */
[----:B------:R-:W-:Y:S02]  /*c3f0*/  FFMA.FTZ R145, R19, c[0x0][0x23c], -R0 ;  /* 0x00008f0013917a23 */ /* 0x000fe40000010800 */
[----:B-1----:R-:W-:Y:S02]  /*c400*/  FMUL.FTZ R0, R154, R3 ;  /* 0x000000039a007220 */ /* 0x002fe40000410000 */
[----:B------:R-:W-:-:S02]  /*c410*/  IMAD.MOV.U32 R38, RZ, RZ, R188 ;  /* 0x000000ffff267224 */ /* 0x000fc400078e00bc */
[-C--:B------:R-:W-:Y:S01]  /*c420*/  FMUL.FTZ R188, R155, R3.reuse ;  /* 0x000000039bbc7220 */ /* 0x080fe20000410000 */
[----:B------:R-:W-:Y:S04]  /*c430*/  STL [R1+0x194], R61 ;  /* 0x0001943d01007387 */ /* 0x000fe80000100800 */
[----:B------:R-:W-:Y:S01]  /*c440*/  STL [R1+0x30], R174 ;  /* 0x000030ae01007387 */ /* 0x000fe20000100800 */
[----:B------:R-:W-:-:S03]  /*c450*/  FMUL.FTZ R22, R94, R3 ;  /* 0x000000035e167220 */ /* 0x000fc60000410000 */
[----:B------:R-:W-:Y:S04]  /*c460*/  STL [R1+0x88], R0 ;  /* 0x0000880001007387 */ /* 0x000fe80000100800 */
[----:B------:R1:W-:Y:S01]  /*c470*/  STL [R1+0x1ac], R188 ;  /* 0x0001acbc01007387 */ /* 0x0003e20000100800 */
[-C--:B------:R-:W-:Y:S02]  /*c480*/  FMUL.FTZ R24, R99, R3.reuse ;  /* 0x0000000363187220 */ /* 0x080fe40000410000 */
[-C--:B------:R-:W-:Y:S02]  /*c490*/  FMUL.FTZ R23, R110, R3.reuse ;  /* 0x000000036e177220 */ /* 0x080fe40000410000 */
[----:B-1----:R-:W-:-:S05]  /*c4a0*/  FMUL.FTZ R188, R83, R3 ;  /* 0x0000000353bc7220 */ /* 0x002fca0000410000 */
[----:B------:R-:W-:Y:S04]  /*c4b0*/  STL [R1+0x1b0], R188 ;  /* 0x0001b0bc01007387 */ /* 0x000fe80000100800 */
[----:B------:R1:W-:Y:S02]  /*c4c0*/  STL [R1+0x138], R22 ;  /* 0x0001381601007387 */ /* 0x0003e40000100800 */
[----:B-1----:R-:W-:-:S05]  /*c4d0*/  FMUL.FTZ R22, R98, R3 ;  /* 0x0000000362167220 */ /* 0x002fca0000410000 */
[----:B------:R1:W-:Y:S04]  /*c4e0*/  STL [R1+0x144], R22 ;  /* 0x0001441601007387 */ /* 0x0003e80000100800 */
[----:B------:R-:W-:Y:S04]  /*c4f0*/  STL [R1+0x148], R24 ;  /* 0x0001481801007387 */ /* 0x000fe80000100800 */
[----:B------:R3:W-:Y:S01]  /*c500*/  STL [R1+0x154], R23 ;  /* 0x0001541701007387 */ /* 0x0007e20000100800 */
[----:B-1----:R-:W-:-:S05]  /*c510*/  FMUL.FTZ R22, R111, R3 ;  /* 0x000000036f167220 */ /* 0x002fca0000410000 */
[----:B------:R1:W-:Y:S01]  /*c520*/  STL [R1+0x158], R22 ;  /* 0x0001581601007387 */ /* 0x0003e20000100800 */
[----:B---3--:R-:W-:-:S05]  /*c530*/  FMUL.FTZ R23, R126, R3 ;  /* 0x000000037e177220 */ /* 0x008fca0000410000 */
[----:B------:R-:W-:Y:S01]  /*c540*/  STL [R1+0x164], R23 ;  /* 0x0001641701007387 */ /* 0x000fe20000100800 */
[----:B-1----:R-:W-:-:S05]  /*c550*/  FMUL.FTZ R22, R127, R3 ;  /* 0x000000037f167220 */ /* 0x002fca0000410000 */
[----:B------:R1:W-:Y:S04]  /*c560*/  STL [R1+0x168], R22 ;  /* 0x0001681601007387 */ /* 0x0003e80000100800 */
[----:B------:R-:W3:Y:S01]  /*c570*/  LDL R188, [R1+0x104] ;  /* 0x0001040001bc7983 */ /* 0x000ee20000100800 */
[-C--:B------:R-:W-:Y:S01]  /*c580*/  ISETP.GE.AND P0, PT, R2, R63.reuse, PT ;  /* 0x0000003f0200720c */ /* 0x080fe20003f06270 */
[----:B------:R2:W1:Y:S01]  /*c590*/  MUFU.EX2 R40, R34 ;  /* 0x0000002200287308 */ /* 0x0004620000000800 */
[----:B------:R-:W-:Y:S01]  /*c5a0*/  ISETP.GE.AND P1, PT, R14, R63, PT ;  /* 0x0000003f0e00720c */ /* 0x000fe20003f26270 */
[----:B------:R-:W-:Y:S02]  /*c5b0*/  FMUL.FTZ R0, R147, R3 ;  /* 0x0000000393007220 */ /* 0x000fe40000410000 */
[----:B------:R-:W-:-:S02]  /*c5c0*/  IMAD.MOV.U32 R36, RZ, RZ, R191 ;  /* 0x000000ffff247224 */ /* 0x000fc400078e00bf */
[----:B------:R-:W-:Y:S02]  /*c5d0*/  IMAD.MOV.U32 R32, RZ, RZ, R230 ;  /* 0x000000ffff207224 */ /* 0x000fe400078e00e6 */
[----:B------:R-:W-:Y:S02]  /*c5e0*/  FMUL.FTZ R20, R151, R3 ;  /* 0x0000000397147220 */ /* 0x000fe40000410000 */
[----:B------:R-:W-:Y:S01]  /*c5f0*/  IMAD.MOV.U32 R151, RZ, RZ, R36 ;  /* 0x000000ffff977224 */ /* 0x000fe200078e0024 */
[----:B--2---:R-:W-:Y:S01]  /*c600*/  FSEL R34, R222, -INF , !P0 ;  /* 0xff800000de227808 */ /* 0x004fe20004000000 */
[----:B------:R-:W-:Y:S01]  /*c610*/  IMAD.MOV.U32 R222, RZ, RZ, R38 ;  /* 0x000000ffffde7224 */ /* 0x000fe200078e0026 */
[----:B------:R-:W-:Y:S02]  /*c620*/  FSEL R38, R223, -INF , !P1 ;  /* 0xff800000df267808 */ /* 0x000fe40004800000 */
[-C--:B------:R-:W-:Y:S02]  /*c630*/  ISETP.GE.AND P0, PT, R13, R63.reuse, PT ;  /* 0x0000003f0d00720c */ /* 0x080fe40003f06270 */
[----:B------:R-:W-:Y:S01]  /*c640*/  ISETP.GE.AND P1, PT, R12, R63, PT ;  /* 0x0000003f0c00720c */ /* 0x000fe20003f26270 */
[----:B------:R-:W-:Y:S01]  /*c650*/  IMAD.MOV.U32 R223, RZ, RZ, R0 ;  /* 0x000000ffffdf7224 */ /* 0x000fe200078e0000 */
[----:B------:R-:W-:Y:S01]  /*c660*/  FSEL R36, R218, -INF , !P0 ;  /* 0xff800000da247808 */ /* 0x000fe20004000000 */
[----:B------:R-:W-:Y:S01]  /*c670*/  IMAD.MOV.U32 R0, RZ, RZ, R32 ;  /* 0x000000ffff007224 */ /* 0x000fe200078e0020 */
[----:B------:R-:W-:-:S02]  /*c680*/  FSEL R32, R219, -INF , !P1 ;  /* 0xff800000db207808 */ /* 0x000fc40004800000 */
[-C--:B------:R-:W-:Y:S02]  /*c690*/  ISETP.GE.AND P0, PT, R11, R63.reuse, PT ;  /* 0x0000003f0b00720c */ /* 0x080fe40003f06270 */
[----:B------:R-:W-:Y:S02]  /*c6a0*/  ISETP.GE.AND P1, PT, R10, R63, PT ;  /* 0x0000003f0a00720c */ /* 0x000fe40003f26270 */
[-C--:B------:R-:W-:Y:S02]  /*c6b0*/  ISETP.GE.AND P5, PT, R2, R62.reuse, PT ;  /* 0x0000003e0200720c */ /* 0x080fe40003fa6270 */
[----:B------:R-:W-:Y:S02]  /*c6c0*/  ISETP.GE.AND P6, PT, R14, R62, PT ;  /* 0x0000003e0e00720c */ /* 0x000fe40003fc6270 */
[----:B------:R-:W-:Y:S02]  /*c6d0*/  FSEL R30, R214, -INF , !P0 ;  /* 0xff800000d61e7808 */ /* 0x000fe40004000000 */
[----:B------:R-:W-:-:S02]  /*c6e0*/  FSEL R28, R215, -INF , !P1 ;  /* 0xff800000d71c7808 */ /* 0x000fc40004800000 */
[-C--:B------:R-:W-:Y:S02]  /*c6f0*/  ISETP.GE.AND P0, PT, R9, R63.reuse, PT ;  /* 0x0000003f0900720c */ /* 0x080fe40003f06270 */
[----:B------:R-:W-:Y:S01]  /*c700*/  ISETP.GE.AND P1, PT, R8, R63, PT ;  /* 0x0000003f0800720c */ /* 0x000fe20003f26270 */
[----:B------:R-:W-:Y:S01]  /*c710*/  IMAD.MOV.U32 R33, RZ, RZ, R190 ;  /* 0x000000ffff217224 */ /* 0x000fe200078e00be */
[----:B------:R-:W-:Y:S02]  /*c720*/  FSEL R35, R220, -INF , !P5 ;  /* 0xff800000dc237808 */ /* 0x000fe40006800000 */
[----:B------:R-:W-:Y:S01]  /*c730*/  FSEL R39, R221, -INF , !P6 ;  /* 0xff800000dd277808 */ /* 0x000fe20007000000 */
[-C--:B------:R-:W-:Y:S01]  /*c740*/  FMUL.FTZ R19, R150, R3.reuse ;  /* 0x0000000396137220 */ /* 0x080fe20000410000 */
[-C--:B------:R-:W-:Y:S02]  /*c750*/  ISETP.GE.AND P5, PT, R13, R62.reuse, PT ;  /* 0x0000003e0d00720c */ /* 0x080fe40003fa6270 */
[----:B------:R-:W-:Y:S01]  /*c760*/  ISETP.GE.AND P6, PT, R12, R62, PT ;  /* 0x0000003e0c00720c */ /* 0x000fe20003fc6270 */
[----:B------:R-:W-:Y:S01]  /*c770*/  FMUL.FTZ R150, R146, R3 ;  /* 0x0000000392967220 */ /* 0x000fe20000410000 */
[----:B------:R-:W-:-:S02]  /*c780*/  FSEL R26, R210, -INF , !P0 ;  /* 0xff800000d21a7808 */ /* 0x000fc40004000000 */
[----:B------:R-:W-:Y:S01]  /*c790*/  FSEL R24, R211, -INF , !P1 ;  /* 0xff800000d3187808 */ /* 0x000fe20004800000 */
[----:B------:R-:W-:Y:S01]  /*c7a0*/  IMAD.MOV.U32 R154, RZ, RZ, R33 ;  /* 0x000000ffff9a7224 */ /* 0x000fe200078e0021 */
[-C--:B------:R-:W-:Y:S01]  /*c7b0*/  ISETP.GE.AND P0, PT, R7, R63.reuse, PT ;  /* 0x0000003f0700720c */ /* 0x080fe20003f06270 */
[----:B------:R-:W-:Y:S01]  /*c7c0*/  IMAD.MOV.U32 R146, RZ, RZ, R37 ;  /* 0x000000ffff927224 */ /* 0x000fe200078e0025 */
[----:B------:R-:W-:Y:S01]  /*c7d0*/  ISETP.GE.AND P1, PT, R6, R63, PT ;  /* 0x0000003f0600720c */ /* 0x000fe20003f26270 */
[----:B------:R-:W-:Y:S01]  /*c7e0*/  IMAD.MOV.U32 R221, RZ, RZ, R19 ;  /* 0x000000ffffdd7224 */ /* 0x000fe200078e0013 */
[----:B------:R-:W-:Y:S02]  /*c7f0*/  FSEL R37, R216, -INF , !P5 ;  /* 0xff800000d8257808 */ /* 0x000fe40006800000 */
[----:B------:R-:W-:Y:S02]  /*c800*/  FSEL R33, R217, -INF , !P6 ;  /* 0xff800000d9217808 */ /* 0x000fe40007000000 */
[----:B------:R-:W-:-:S02]  /*c810*/  ISETP.GE.AND P5, PT, R11, R62, PT ;  /* 0x0000003e0b00720c */ /* 0x000fc40003fa6270 */
[----:B------:R-:W-:Y:S02]  /*c820*/  ISETP.GE.AND P6, PT, R10, R62, PT ;  /* 0x0000003e0a00720c */ /* 0x000fe40003fc6270 */
[----:B-1----:R-:W-:Y:S02]  /*c830*/  FSEL R22, R202, -INF , !P0 ;  /* 0xff800000ca167808 */ /* 0x002fe40004000000 */
[----:B------:R-:W-:Y:S02]  /*c840*/  FSEL R19, R203, -INF , !P1 ;  /* 0xff800000cb137808 */ /* 0x000fe40004800000 */
[-C--:B------:R-:W-:Y:S02]  /*c850*/  ISETP.GE.AND P0, PT, R5, R63.reuse, PT ;  /* 0x0000003f0500720c */ /* 0x080fe40003f06270 */
[----:B------:R-:W-:Y:S02]  /*c860*/  ISETP.GE.AND P1, PT, R4, R63, PT ;  /* 0x0000003f0400720c */ /* 0x000fe40003f26270 */
[----:B------:R-:W-:-:S02]  /*c870*/  FSEL R31, R212, -INF , !P5 ;  /* 0xff800000d41f7808 */ /* 0x000fc40006800000 */
[----:B------:R-:W-:Y:S02]  /*c880*/  FSEL R29, R213, -INF , !P6 ;  /* 0xff800000d51d7808 */ /* 0x000fe40007000000 */
[-C--:B------:R-:W-:Y:S02]  /*c890*/  ISETP.GE.AND P5, PT, R9, R62.reuse, PT ;  /* 0x0000003e0900720c */ /* 0x080fe40003fa6270 */
[----:B------:R-:W-:Y:S02]  /*c8a0*/  ISETP.GE.AND P6, PT, R8, R62, PT ;  /* 0x0000003e0800720c */ /* 0x000fe40003fc6270 */
[----:B------:R-:W-:Y:S02]  /*c8b0*/  FSEL R9, R198, -INF , !P0 ;  /* 0xff800000c6097808 */ /* 0x000fe40004000000 */
[----:B------:R-:W-:Y:S02]  /*c8c0*/  FSEL R8, R199, -INF , !P1 ;  /* 0xff800000c7087808 */ /* 0x000fe40004800000 */
[----:B------:R-:W-:-:S02]  /*c8d0*/  ISETP.GE.AND P0, PT, R15, R63, PT ;  /* 0x0000003f0f00720c */ /* 0x000fc40003f06270 */
[----:B------:R-:W-:Y:S02]  /*c8e0*/  ISETP.GE.AND P1, PT, R17, R63, PT ;  /* 0x0000003f1100720c */ /* 0x000fe40003f26270 */
[----:B------:R-:W-:Y:S02]  /*c8f0*/  FSEL R27, R208, -INF , !P5 ;  /* 0xff800000d01b7808 */ /* 0x000fe40006800000 */
[----:B------:R-:W-:Y:S01]  /*c900*/  FSEL R25, R209, -INF , !P6 ;  /* 0xff800000d1197808 */ /* 0x000fe20007000000 */
[----:B------:R-:W-:Y:S01]  /*c910*/  STL [R1+0x198], R62 ;  /* 0x0001983e01007387 */ /* 0x000fe20000100800 */
[-C--:B------:R-:W-:Y:S02]  /*c920*/  ISETP.GE.AND P5, PT, R7, R62.reuse, PT ;  /* 0x0000003e0700720c */ /* 0x080fe40003fa6270 */
[----:B------:R-:W-:Y:S01]  /*c930*/  ISETP.GE.AND P6, PT, R6, R62, PT ;  /* 0x0000003e0600720c */ /* 0x000fe20003fc6270 */
[----:B------:R1:W-:Y:S01]  /*c940*/  STL [R1+0x19c], R63 ;  /* 0x00019c3f01007387 */ /* 0x0003e20000100800 */
[----:B------:R-:W-:-:S02]  /*c950*/  FSEL R7, R186, -INF , !P0 ;  /* 0xff800000ba077808 */ /* 0x000fc40004000000 */
[----:B------:R-:W-:Y:S02]  /*c960*/  FSEL R6, R187, -INF , !P1 ;  /* 0xff800000bb067808 */ /* 0x000fe40004800000 */
[-C--:B------:R-:W-:Y:S02]  /*c970*/  ISETP.GE.AND P0, PT, R18, R63.reuse, PT ;  /* 0x0000003f1200720c */ /* 0x080fe40003f06270 */
[----:B------:R-:W-:Y:S01]  /*c980*/  ISETP.GE.AND P1, PT, R21, R63, PT ;  /* 0x0000003f1500720c */ /* 0x000fe20003f26270 */
[----:B-1----:R-:W-:Y:S01]  /*c990*/  IMAD.MOV.U32 R63, RZ, RZ, R0 ;  /* 0x000000ffff3f7224 */ /* 0x002fe200078e0000 */
[----:B------:R-:W-:-:S04]  /*c9a0*/  FMNMX.FTZ R0, R130, R35, !PT ;  /* 0x0000002382007209 */ /* 0x000fc80007810000 */
        /* <DEDUP_REMOVED lines=13> */
[----:B------:R-:W-:-:S02]  /*ca80*/  FSEL R23, R200, -INF , !P5 ;  /* 0xff800000c8177808 */ /* 0x000fc40006800000 */
[----:B------:R-:W-:Y:S02]  /*ca90*/  FMNMX.FTZ R2, R25, R2, !PT ;  /* 0x0000000219027209 */ /* 0x000fe40007810000 */
[----:B------:R-:W-:Y:S01]  /*caa0*/  FMNMX.FTZ R0, R24, R0, !PT ;  /* 0x0000000018007209 */ /* 0x000fe20007810000 */
[----:B------:R-:W-:Y:S01]  /*cab0*/  IMAD.MOV.U32 R16, RZ, RZ, R174 ;  /* 0x000000ffff107224 */ /* 0x000fe200078e00ae */
[----:B------:R-:W-:Y:S01]  /*cac0*/  ISETP.GE.AND P5, PT, R5, R62, PT ;  /* 0x0000003e0500720c */ /* 0x000fe20003fa6270 */
[----:B------:R-:W-:Y:S01]  /*cad0*/  IMAD.MOV.U32 R220, RZ, RZ, R20 ;  /* 0x000000ffffdc7224 */ /* 0x000fe200078e0014 */
[----:B------:R-:W-:Y:S02]  /*cae0*/  FSEL R20, R201, -INF , !P6 ;  /* 0xff800000c9147808 */ /* 0x000fe40007000000 */
[----:B------:R-:W-:Y:S02]  /*caf0*/  FMNMX.FTZ R2, R23, R2, !PT ;  /* 0x0000000217027209 */ /* 0x000fe40007810000 */
[----:B------:R-:W-:Y:S01]  /*cb00*/  FMNMX.FTZ R0, R22, R0, !PT ;  /* 0x0000000016007209 */ /* 0x000fe20007810000 */
[----:B------:R-:W-:Y:S01]  /*cb10*/  IMAD.MOV.U32 R155, RZ, RZ, R16 ;  /* 0x000000ffff9b7224 */ /* 0x000fe200078e0010 */
[----:B------:R-:W-:-:S02]  /*cb20*/  ISETP.GE.AND P6, PT, R4, R62, PT ;  /* 0x0000003e0400720c */ /* 0x000fc40003fc6270 */
[----:B------:R-:W-:Y:S02]  /*cb30*/  FSEL R16, R196, -INF , !P5 ;  /* 0xff800000c4107808 */ /* 0x000fe40006800000 */
[----:B------:R-:W-:Y:S02]  /*cb40*/  FMNMX.FTZ R2, R20, R2, !PT ;  /* 0x0000000214027209 */ /* 0x000fe40007810000 */
[----:B------:R-:W-:Y:S02]  /*cb50*/  FMNMX.FTZ R0, R19, R0, !PT ;  /* 0x0000000013007209 */ /* 0x000fe40007810000 */
[----:B------:R-:W-:Y:S02]  /*cb60*/  ISETP.GE.AND P5, PT, R15, R62, PT ;  /* 0x0000003e0f00720c */ /* 0x000fe40003fa6270 */
[----:B------:R-:W-:Y:S02]  /*cb70*/  FSEL R14, R197, -INF , !P6 ;  /* 0xff800000c50e7808 */ /* 0x000fe40007000000 */
[----:B------:R-:W-:-:S02]  /*cb80*/  FMNMX.FTZ R2, R16, R2, !PT ;  /* 0x0000000210027209 */ /* 0x000fc40007810000 */
[----:B------:R-:W-:Y:S01]  /*cb90*/  FMNMX.FTZ R0, R9, R0, !PT ;  /* 0x0000000009007209 */ /* 0x000fe20007810000 */
[----:B------:R-:W-:Y:S01]  /*cba0*/  IMAD.MOV.U32 R230, RZ, RZ, R41 ;  /* 0x000000ffffe67224 */ /* 0x000fe200078e0029 */
[----:B------:R-:W-:Y:S01]  /*cbb0*/  ISETP.GE.AND P6, PT, R17, R62, PT ;  /* 0x0000003e1100720c */ /* 0x000fe20003fc6270 */
[-C--:B------:R-:W-:Y:S01]  /*cbc0*/  FMUL.FTZ R142, R142, R3.reuse ;  /* 0x000000038e8e7220 */ /* 0x080fe20000410000 */
[----:B------:R-:W-:Y:S01]  /*cbd0*/  FSEL R13, R184, -INF , !P5 ;  /* 0xff800000b80d7808 */ /* 0x000fe20006800000 */
[-C--:B------:R-:W-:Y:S01]  /*cbe0*/  FMUL.FTZ R96, R143, R3.reuse ;  /* 0x000000038f607220 */ /* 0x080fe20000410000 */
[----:B------:R-:W-:Y:S01]  /*cbf0*/  FMNMX.FTZ R2, R14, R2, !PT ;  /* 0x000000020e027209 */ /* 0x000fe20007810000 */
[-C--:B------:R-:W-:Y:S02]  /*cc00*/  FMUL.FTZ R149, R138, R3.reuse ;  /* 0x000000038a957220 */ /* 0x080fe40000410000 */
[-C--:B------:R-:W-:Y:S02]  /*cc10*/  FMUL.FTZ R191, R139, R3.reuse ;  /* 0x000000038bbf7220 */ /* 0x080fe40000410000 */
[----:B------:R-:W-:-:S02]  /*cc20*/  FMUL.FTZ R61, R78, R3 ;  /* 0x000000034e3d7220 */ /* 0x000fc40000410000 */
[-C--:B------:R-:W-:Y:S02]  /*cc30*/  FMUL.FTZ R60, R79, R3.reuse ;  /* 0x000000034f3c7220 */ /* 0x080fe40000410000 */
[-C--:B------:R-:W-:Y:S02]  /*cc40*/  FMUL.FTZ R82, R82, R3.reuse ;  /* 0x0000000352527220 */ /* 0x080fe40000410000 */
[-C--:B------:R-:W-:Y:S02]  /*cc50*/  FMUL.FTZ R190, R95, R3.reuse ;  /* 0x000000035fbe7220 */ /* 0x080fe40000410000 */
[-C--:B------:R-:W-:Y:S02]  /*cc60*/  FMUL.FTZ R175, R114, R3.reuse ;  /* 0x0000000372af7220 */ /* 0x080fe40000410000 */
[-C--:B------:R-:W-:Y:S02]  /*cc70*/  FMUL.FTZ R174, R115, R3.reuse ;  /* 0x0000000373ae7220 */ /* 0x080fe40000410000 */
[----:B------:R-:W-:Y:S01]  /*cc80*/  FFMA.FTZ R41, R232, R3, R40 ;  /* 0x00000003e8297223 */ /* 0x000fe20000010028 */
        /* <DEDUP_REMOVED lines=8> */
[----:B------:R-:W-:Y:S02]  /*cd10*/  FSEL R5, R178, -INF , !P0 ;  /* 0xff800000b2057808 */ /* 0x000fe40004000000 */
[----:B------:R-:W-:Y:S02]  /*cd20*/  FMNMX.FTZ R0, R6, R3, !PT ;  /* 0x0000000306007209 */ /* 0x000fe40007810000 */
[----:B------:R-:W-:Y:S02]  /*cd30*/  FSEL R10, R177, -INF , !P6 ;  /* 0xff800000b10a7808 */ /* 0x000fe40007000000 */
[----:B------:R-:W-:Y:S02]  /*cd40*/  FMNMX.FTZ R2, R11, R2, !PT ;  /* 0x000000020b027209 */ /* 0x000fe40007810000 */
[----:B------:R-:W-:-:S02]  /*cd50*/  FSEL R4, R179, -INF , !P1 ;  /* 0xff800000b3047808 */ /* 0x000fc40004800000 */
[----:B------:R-:W-:Y:S02]  /*cd60*/  FMNMX.FTZ R3, R5, R0, !PT ;  /* 0x0000000005037209 */ /* 0x000fe40007810000 */
[----:B------:R-:W-:Y:S02]  /*cd70*/  FMNMX.FTZ R0, R10, R2, !PT ;  /* 0x000000020a007209 */ /* 0x000fe40007810000 */
[----:B------:R-:W-:-:S03]  /*cd80*/  FMNMX.FTZ R3, R4, R3, !PT ;  /* 0x0000000304037209 */ /* 0x000fc60007810000 */
[----:B------:R-:W1:Y:S04]  /*cd90*/  SHFL.BFLY PT, R2, R0, 0x2, 0x1f ;  /* 0x0c401f0000027f89 */ /* 0x000e6800000e0000 */
[----:B------:R-:W2:Y:S01]  /*cda0*/  SHFL.BFLY PT, R15, R3, 0x2, 0x1f ;  /* 0x0c401f00030f7f89 */ /* 0x000ea200000e0000 */
[----:B-1----:R-:W-:Y:S02]  /*cdb0*/  FMNMX.FTZ R2, R0, R2, !PT ;  /* 0x0000000200027209 */ /* 0x002fe40007810000 */
[----:B--2---:R-:W-:-:S03]  /*cdc0*/  FMNMX.FTZ R0, R3, R15, !PT ;  /* 0x0000000f03007209 */ /* 0x004fc60007810000 */
[----:B------:R-:W1:Y:S04]  /*cdd0*/  SHFL.BFLY PT, R15, R2, 0x1, 0x1f ;  /* 0x0c201f00020f7f89 */ /* 0x000e6800000e0000 */
[----:B------:R-:W2:Y:S01]  /*cde0*/  SHFL.BFLY PT, R3, R0, 0x1, 0x1f ;  /* 0x0c201f0000037f89 */ /* 0x000ea200000e0000 */
[----:B------:R-:W-:Y:S02]  /*cdf0*/  IMAD.MOV.U32 R177, RZ, RZ, R152 ;  /* 0x000000ffffb17224 */ /* 0x000fe400078e0098 */
[----:B------:R-:W-:Y:S01]  /*ce00*/  IMAD.MOV.U32 R198, RZ, RZ, R189 ;  /* 0x000000ffffc67224 */ /* 0x000fe200078e00bd */
[----:B------:R-:W-:Y:S01]  /*ce10*/  USHF.L.U32 UR12, UR12, 0x1, URZ ;  /* 0x000000010c0c7899 */ /* 0x000fe2000800063f */
[----:B------:R-:W-:Y:S01]  /*ce20*/  IMAD.MOV.U32 R21, RZ, RZ, R151 ;  /* 0x000000ffff157224 */ /* 0x000fe200078e0097 */
[----:B-1----:R-:W-:-:S02]  /*ce30*/  FMNMX.FTZ R152, R2, R15, !PT ;  /* 0x0000000f02987209 */ /* 0x002fc40007810000 */
[----:B--2---:R-:W-:-:S03]  /*ce40*/  FMNMX.FTZ R189, R0, R3, !PT ;  /* 0x0000000300bd7209 */ /* 0x004fc60007810000 */
[C---:B------:R-:W-:Y:S01]  /*ce50*/  FMUL.FTZ R2, R152.reuse, c[0x0][0x23c] ;  /* 0x00008f0098027a20 */ /* 0x040fe20000410000 */
[----:B------:R-:W-:Y:S02]  /*ce60*/  FSETP.NEU.FTZ.AND P6, PT, R152, -INF , PT ;  /* 0xff8000009800780b */ /* 0x000fe40003fdd000 */
[C---:B------:R-:W-:Y:S01]  /*ce70*/  FSETP.NEU.FTZ.AND P5, PT, R189.reuse, -INF , PT ;  /* 0xff800000bd00780b */ /* 0x040fe20003fbd000 */
[----:B------:R-:W-:Y:S01]  /*ce80*/  FMUL.FTZ R0, R189, c[0x0][0x23c] ;  /* 0x00008f00bd007a20 */ /* 0x000fe20000410000 */
[----:B------:R-:W-:Y:S01]  /*ce90*/  FSEL R2, R2, RZ, P6 ;  /* 0x000000ff02027208 */ /* 0x000fe20003000000 */
[----:B------:R-:W-:-:S03]  /*cea0*/  IMAD.MOV.U32 R197, RZ, RZ, R155 ;  /* 0x000000ffffc57224 */ /* 0x000fc600078e009b */
[----:B------:R-:W-:Y:S01]  /*ceb0*/  FSEL R0, R0, RZ, P5 ;  /* 0x000000ff00007208 */ /* 0x000fe20002800000 */
[----:B------:R-:W-:Y:S01]  /*cec0*/  IMAD.MOV.U32 R155, RZ, RZ, R49 ;  /* 0x000000ffff9b7224 */ /* 0x000fe200078e0031 */
[----:B------:R-:W-:Y:S01]  /*ced0*/  ULOP3.LUT UR4, UR12, UR41, URZ, 0x3c, !UPT ;  /* 0x000000290c047292 */ /* 0x000fe2000f8e3c3f */
[----:B------:R-:W-:Y:S02]  /*cee0*/  IMAD.MOV.U32 R147, RZ, RZ, R52 ;  /* 0x000000ffff937224 */ /* 0x000fe400078e0034 */
[--C-:B------:R-:W-:Y:S02]  /*cef0*/  FFMA.FTZ R151, R14, c[0x0][0x23c], -R2.reuse ;  /* 0x00008f000e977a23 */ /* 0x100fe40000010802 */
[----:B------:R-:W-:Y:S02]  /*cf00*/  FFMA.FTZ R143, R23, c[0x0][0x23c], -R2 ;  /* 0x00008f00178f7a23 */ /* 0x000fe40000010802 */
[----:B------:R-:W-:Y:S02]  /*cf10*/  FFMA.FTZ R98, R19, c[0x0][0x23c], -R0 ;  /* 0x00008f0013627a23 */ /* 0x000fe40000010800 */
[----:B---3--:R-:W-:-:S04]  /*cf20*/  IMAD.WIDE.U32 R14, R188, -0x2daee0ad, RZ ;  /* 0xd2511f53bc0e7825 */ /* 0x008fc800078e00ff */
[----:B------:R-:W-:Y:S02]  /*cf30*/  IMAD.MOV.U32 R185, RZ, RZ, R154 ;  /* 0x000000ffffb97224 */ /* 0x000fe400078e009a */
[----:B------:R-:W-:Y:S02]  /*cf40*/  IMAD.MOV.U32 R23, RZ, RZ, R153 ;  /* 0x000000ffff177224 */ /* 0x000fe400078e0099 */
[----:B------:R-:W-:Y:S02]  /*cf50*/  IMAD.MOV.U32 R19, RZ, RZ, R198 ;  /* 0x000000ffff137224 */ /* 0x000fe400078e00c6 */
[--C-:B------:R-:W-:Y:S02]  /*cf60*/  FFMA.FTZ R153, R13, c[0x0][0x23c], -R2.reuse ;  /* 0x00008f000d997a23 */ /* 0x100fe40000010802 */
[--C-:B------:R-:W-:Y:S02]  /*cf70*/  FFMA.FTZ R154, R12, c[0x0][0x23c], -R2.reuse ;  /* 0x00008f000c9a7a23 */ /* 0x100fe40000010802 */
[----:B------:R-:W-:-:S02]  /*cf80*/  FFMA.FTZ R187, R11, c[0x0][0x23c], -R2 ;  /* 0x00008f000bbb7a23 */ /* 0x000fc40000010802 */
[----:B------:R-:W-:Y:S02]  /*cf90*/  FFMA.FTZ R198, R7, c[0x0][0x23c], -R0 ;  /* 0x00008f0007c67a23 */ /* 0x000fe40000010800 */
[----:B------:R-:W-:Y:S02]  /*cfa0*/  IMAD.MOV.U32 R178, RZ, RZ, R82 ;  /* 0x000000ffffb27224 */ /* 0x000fe400078e0052 */
[----:B------:R-:W-:Y:S02]  /*cfb0*/  FFMA.FTZ R17, R35, c[0x0][0x23c], -R2 ;  /* 0x00008f0023117a23 */ /* 0x000fe40000010802 */
[----:B------:R-:W-:Y:S02]  /*cfc0*/  IMAD.MOV.U32 R11, RZ, RZ, R97 ;  /* 0x000000ffff0b7224 */ /* 0x000fe400078e0061 */
[----:B------:R-:W-:Y:S02]  /*cfd0*/  IMAD.MOV.U32 R176, RZ, RZ, R81 ;  /* 0x000000ffffb07224 */ /* 0x000fe400078e0051 */
[----:B------:R-:W-:-:S02]  /*cfe0*/  IMAD.MOV.U32 R12, RZ, RZ, R147 ;  /* 0x000000ffff0c7224 */ /* 0x000fc400078e0093 */
[----:B------:R-:W-:Y:S02]  /*cff0*/  IMAD.MOV.U32 R13, RZ, RZ, R150 ;  /* 0x000000ffff0d7224 */ /* 0x000fe400078e0096 */
[----:B------:R-:W-:Y:S01]  /*d000*/  IMAD.MOV.U32 R7, RZ, RZ, R155 ;  /* 0x000000ffff077224 */ /* 0x000fe200078e009b */
[----:B------:R-:W-:Y:S01]  /*d010*/  UIADD3 UR5, UR41, -0x4498517b, URZ ;  /* 0xbb67ae8529057890 */ /* 0x000fe2000fffe03f */
        /* <DEDUP_REMOVED lines=13> */
[----:B------:R-:W-:Y:S01]  /*d0f0*/  FFMA.FTZ R184, R4, c[0x0][0x23c], -R0 ;  /* 0x00008f0004b87a23 */ /* 0x000fe20000010800 */
[----:B------:R-:W-:Y:S01]  /*d100*/  LOP3.LUT R0, R15, UR4, RZ, 0x3c, !PT ;  /* 0x000000040f007c12 */ /* 0x000fe2000f8e3cff */
[----:B------:R-:W-:Y:S02]  /*d110*/  IMAD.MOV.U32 R196, RZ, RZ, R146 ;  /* 0x000000ffffc47224 */ /* 0x000fe400078e0092 */
[----:B------:R-:W-:Y:S01]  /*d120*/  FFMA.FTZ R146, R20, c[0x0][0x23c], -R2 ;  /* 0x00008f0014927a23 */ /* 0x000fe20000010802 */
[----:B------:R-:W-:Y:S01]  /*d130*/  UIADD3 UR4, UR40, -0x61c88647, URZ ;  /* 0x9e3779b928047890 */ /* 0x000fe2000fffe03f */
[----:B------:R-:W-:-:S02]  /*d140*/  IMAD.MOV.U32 R20, RZ, RZ, R149 ;  /* 0x000000ffff147224 */ /* 0x000fc400078e0095 */
[--C-:B------:R-:W-:Y:S02]  /*d150*/  FFMA.FTZ R99, R29, c[0x0][0x23c], -R2.reuse ;  /* 0x00008f001d637a23 */ /* 0x100fe40000010802 */
[----:B------:R-:W-:Y:S02]  /*d160*/  FFMA.FTZ R149, R16, c[0x0][0x23c], -R2 ;  /* 0x00008f0010957a23 */ /* 0x000fe40000010802 */
[----:B------:R-:W-:Y:S02]  /*d170*/  IMAD R16, R251, -0x326172a9, RZ ;  /* 0xcd9e8d57fb107824 */ /* 0x000fe400078e02ff */
[----:B------:R-:W-:Y:S01]  /*d180*/  IMAD.WIDE.U32 R28, R0, -0x326172a9, RZ ;  /* 0xcd9e8d57001c7825 */ /* 0x000fe200078e00ff */
[----:B------:R-:W-:Y:S01]  /*d190*/  LOP3.LUT R0, R193, UR5, R14, 0x96, !PT ;  /* 0x00000005c1007c12 */ /* 0x000fe2000f8e960e */
[----:B------:R-:W-:Y:S02]  /*d1a0*/  UIADD3 UR26, UR40, 0x3c6ef372, URZ ;  /* 0x3c6ef372281a7890 */ /* 0x000fe4000fffe03f */
[----:B------:R-:W-:-:S02]  /*d1b0*/  IMAD.MOV.U32 R179, RZ, RZ, R96 ;  /* 0x000000ffffb37224 */ /* 0x000fc400078e0060 */
[--C-:B------:R-:W-:Y:S02]  /*d1c0*/  FFMA.FTZ R39, R39, c[0x0][0x23c], -R2.reuse ;  /* 0x00008f0027277a23 */ /* 0x100fe40000010802 */
[--C-:B------:R-:W-:Y:S02]  /*d1d0*/  FFMA.FTZ R49, R37, c[0x0][0x23c], -R2.reuse ;  /* 0x00008f0025317a23 */ /* 0x100fe40000010802 */
[--C-:B------:R-:W-:Y:S02]  /*d1e0*/  FFMA.FTZ R52, R33, c[0x0][0x23c], -R2.reuse ;  /* 0x00008f0021347a23 */ /* 0x100fe40000010802 */
[--C-:B------:R-:W-:Y:S02]  /*d1f0*/  FFMA.FTZ R96, R31, c[0x0][0x23c], -R2.reuse ;  /* 0x00008f001f607a23 */ /* 0x100fe40000010802 */
[--C-:B------:R-:W-:Y:S02]  /*d200*/  FFMA.FTZ R138, R27, c[0x0][0x23c], -R2.reuse ;  /* 0x00008f001b8a7a23 */ /* 0x100fe40000010802 */
[----:B------:R-:W-:-:S02]  /*d210*/  FFMA.FTZ R139, R25, c[0x0][0x23c], -R2 ;  /* 0x00008f00198b7a23 */ /* 0x000fc40000010802 */
[----:B------:R-:W-:Y:S01]  /*d220*/  FFMA.FTZ R186, R10, c[0x0][0x23c], -R2 ;  /* 0x00008f000aba7a23 */ /* 0x000fe20000010802 */
[----:B------:R-:W-:Y:S01]  /*d230*/  LOP3.LUT R2, R29, UR4, R16, 0x96, !PT ;  /* 0x000000041d027c12 */ /* 0x000fe2000f8e9610 */
[----:B------:R-:W-:Y:S01]  /*d240*/  IMAD.WIDE.U32 R36, R0, -0x326172a9, RZ ;  /* 0xcd9e8d5700247825 */ /* 0x000fe200078e00ff */
[----:B------:R-:W-:-:S03]  /*d250*/  UIADD3 UR15, UR41, 0x76cf5d0a, URZ ;  /* 0x76cf5d0a290f7890 */ /* 0x000fc6000fffe03f */
[----:B------:R-:W-:Y:S01]  /*d260*/  IMAD.WIDE.U32 R2, R2, -0x2daee0ad, RZ ;  /* 0xd2511f5302027825 */ /* 0x000fe200078e00ff */
[----:B------:R-:W-:Y:S01]  /*d270*/  LOP3.LUT R0, R37, UR26, R28, 0x96, !PT ;  /* 0x0000001a25007c12 */ /* 0x000fe2000f8e961c */
[----:B------:R-:W-:-:S03]  /*d280*/  UIADD3 UR13, UR41, 0x32370b8f, URZ ;  /* 0x32370b8f290d7890 */ /* 0x000fc6000fffe03f */
[----:B------:R-:W-:Y:S01]  /*d290*/  LOP3.LUT R3, R3, UR15, R192, 0x96, !PT ;  /* 0x0000000f03037c12 */ /* 0x000fe2000f8e96c0 */
[----:B------:R-:W-:Y:S01]  /*d2a0*/  IMAD.WIDE.U32 R4, R0, -0x2daee0ad, RZ ;  /* 0xd2511f5300047825 */ /* 0x000fe200078e00ff */
[----:B------:R-:W-:-:S03]  /*d2b0*/  UIADD3 UR14, UR40, -0x255992d5, URZ ;  /* 0xdaa66d2b280e7890 */ /* 0x000fc6000fffe03f */
[----:B------:R-:W-:Y:S01]  /*d2c0*/  IMAD.WIDE.U32 R8, R3, -0x326172a9, RZ ;  /* 0xcd9e8d5703087825 */ /* 0x000fe200078e00ff */
[----:B------:R-:W-:Y:S01]  /*d2d0*/  LOP3.LUT R0, R5, UR13, R2, 0x96, !PT ;  /* 0x0000000d05007c12 */ /* 0x000fe2000f8e9602 */
[----:B------:R-:W-:Y:S02]  /*d2e0*/  UIADD3 UR11, UR40, 0x78dde6e4, URZ ;  /* 0x78dde6e4280b7890 */ /* 0x000fe4000fffe03f */
[----:B------:R-:W-:Y:S01]  /*d2f0*/  IMAD.MOV.U32 R5, RZ, RZ, R7 ;  /* 0x000000ffff057224 */ /* 0x000fe200078e0007 */
[----:B------:R-:W-:Y:S01]  /*d300*/  LOP3.LUT R2, R9, UR14, R36, 0x96, !PT ;  /* 0x0000000e09027c12 */ /* 0x000fe2000f8e9624 */
[----:B------:R-:W-:Y:S01]  /*d310*/  IMAD.WIDE.U32 R6, R0, -0x326172a9, RZ ;  /* 0xcd9e8d5700067825 */ /* 0x000fe200078e00ff */
[----:B------:R-:W-:-:S03]  /*d320*/  UIADD3 UR10, UR41, -0x126145ec, URZ ;  /* 0xed9eba14290a7890 */ /* 0x000fc6000fffe03f */
[----:B------:R-:W-:Y:S01]  /*d330*/  IMAD.WIDE.U32 R2, R2, -0x2daee0ad, RZ ;  /* 0xd2511f5302027825 */ /* 0x000fe200078e00ff */
[----:B------:R-:W-:Y:S01]  /*d340*/  LOP3.LUT R0, R7, UR11, R8, 0x96, !PT ;  /* 0x0000000b07007c12 */ /* 0x000fe2000f8e9608 */
[----:B------:R-:W-:-:S03]  /*d350*/  UIADD3 UR5, UR41, -0x56f99767, URZ ;  /* 0xa906689929057890 */ /* 0x000fc6000fffe03f */
[----:B------:R-:W-:Y:S01]  /*d360*/  LOP3.LUT R3, R3, UR10, R4, 0x96, !PT ;  /* 0x0000000a03037c12 */ /* 0x000fe2000f8e9604 */
[----:B------:R-:W-:Y:S01]  /*d370*/  IMAD.WIDE.U32 R8, R0, -0x2daee0ad, RZ ;  /* 0xd2511f5300087825 */ /* 0x000fe200078e00ff */
[----:B------:R-:W-:-:S03]  /*d380*/  UIADD3 UR9, UR40, 0x1715609d, URZ ;  /* 0x1715609d28097890 */ /* 0x000fc6000fffe03f */
[----:B------:R-:W-:Y:S01]  /*d390*/  IMAD.MOV.U32 R0, RZ, RZ, R5 ;  /* 0x000000ffff007224 */ /* 0x000fe200078e0005 */
[----:B------:R-:W-:Y:S01]  /*d3a0*/  LOP3.LUT R2, R9, UR5, R2, 0x96, !PT ;  /* 0x0000000509027c12 */ /* 0x000fe2000f8e9602 */
[----:B------:R-:W-:-:S04]  /*d3b0*/  IMAD.WIDE.U32 R4, R3, -0x326172a9, RZ ;  /* 0xcd9e8d5703047825 */ /* 0x000fc800078e00ff */
[----:B------:R-:W-:Y:S01]  /*d3c0*/  IMAD.MOV.U32 R3, RZ, RZ, R13 ;  /* 0x000000ffff037224 */ /* 0x000fe200078e000d */
[----:B------:R-:W-:-:S03]  /*d3d0*/  LOP3.LUT R13, R5, UR9, R6, 0x96, !PT ;  /* 0x00000009050d7c12 */ /* 0x000fc6000f8e9606 */
[----:B------:R-:W-:Y:S02]  /*d3e0*/  IMAD.MOV.U32 R7, RZ, RZ, R3 ;  /* 0x000000ffff077224 */ /* 0x000fe400078e0003 */
[----:B------:R-:W-:Y:S01]  /*d3f0*/  IMAD.WIDE.U32 R2, R2, -0x326172a9, RZ ;  /* 0xcd9e8d5702027825 */ /* 0x000fe200078e00ff */
[----:B------:R1:W2:Y:S08]  /*d400*/  MUFU.EX2 R6, R128 ;  /* 0x0000008000067308 */ /* 0x0002b00000000800 */
[----:B------:R3:W-:Y:S01]  /*d410*/  MUFU.EX2 R5, R132 ;  /* 0x0000008400057308 */ /* 0x0007e20000000800 */
[----:B-1----:R-:W-:Y:S01]  /*d420*/  IMAD.MOV.U32 R128, RZ, RZ, R0 ;  /* 0x000000ffff807224 */ /* 0x002fe200078e0000 */
[----:B------:R-:W-:-:S04]  /*d430*/  LOP3.LUT R0, R3, UR6, R4, 0x96, !PT ;  /* 0x0000000603007c12 */ /* 0x000fc8000f8e9604 */
[C---:B------:R-:W-:Y:S01]  /*d440*/  LOP3.LUT R4, R0.reuse, 0xff, RZ, 0xc0, !PT ;  /* 0x000000ff00047812 */ /* 0x040fe200078ec0ff */
[----:B---3--:R-:W-:Y:S01]  /*d450*/  IMAD.MOV.U32 R132, RZ, RZ, R7 ;  /* 0x000000ffff847224 */ /* 0x008fe200078e0007 */
[----:B------:R-:W-:Y:S02]  /*d460*/  LOP3.LUT R7, R0, 0xffff, RZ, 0xc0, !PT ;  /* 0x0000ffff00077812 */ /* 0x000fe400078ec0ff */
[----:B------:R-:W-:Y:S02]  /*d470*/  ISETP.GE.U32.AND P0, PT, R233, R4, PT ;  /* 0x00000004e900720c */ /* 0x000fe40003f06070 */
[----:B------:R-:W1:Y:S01]  /*d480*/  MUFU.EX2 R4, R42 ;  /* 0x0000002a00047308 */ /* 0x000e620000000800 */
[----:B------:R-:W-:-:S04]  /*d490*/  SHF.R.U32.HI R7, RZ, 0x8, R7 ;  /* 0x00000008ff077819 */ /* 0x000fc80000011607 */
[----:B------:R-:W-:Y:S02]  /*d4a0*/  LOP3.LUT R7, R7, 0xffff, RZ, 0xc0, !PT ;  /* 0x0000ffff07077812 */ /* 0x000fe400078ec0ff */
[----:B------:R-:W-:Y:S02]  /*d4b0*/  PRMT R34, R64, 0x7610, R34 ;  /* 0x0000761040227816 */ /* 0x000fe40000000022 */
[----:B------:R-:W-:Y:S01]  /*d4c0*/  ISETP.GE.U32.AND P1, PT, R233, R7, PT ;  /* 0x00000007e900720c */ /* 0x000fe20003f26070 */
[----:B--2---:R-:W-:Y:S01]  /*d4d0*/  FADD.FTZ R7, R6, R57 ;  /* 0x0000003906077221 */ /* 0x004fe20000010000 */
[----:B------:R-:W-:Y:S01]  /*d4e0*/  PRMT R33, R64, 0x7632, R33 ;  /* 0x0000763240217816 */ /* 0x000fe20000000021 */
[----:B------:R-:W-:Y:S01]  /*d4f0*/  IMAD.MOV.U32 R57, RZ, RZ, R12 ;  /* 0x000000ffff397224 */ /* 0x000fe200078e000c */
[----:B------:R-:W-:Y:S01]  /*d500*/  @!P0 HFMA2.BF16_V2 R43, -RZ.H0_H0, RZ.H0_H0, -R34.H0_H0 ;  /* 0x200000ffff2b8231 */ /* 0x000fe20000340922 */
[C---:B-1----:R-:W-:Y:S01]  /*d510*/  FADD.FTZ R12, R4.reuse, R41 ;  /* 0x00000029040c7221 */ /* 0x042fe20000010000 */
[----:B------:R-:W-:Y:S01]  /*d520*/  F2FP.BF16.PACK_AB R9, R4, R40 ;  /* 0x000000280409723e */ /* 0x000fe200000010ff */
[----:B------:R-:W-:Y:S01]  /*d530*/  IMAD.MOV.U32 R40, RZ, RZ, R222 ;  /* 0x000000ffff287224 */ /* 0x000fe200078e00de */
[----:B------:R-:W-:-:S02]  /*d540*/  SHF.R.U32.HI R4, RZ, 0x18, R0 ;  /* 0x00000018ff047819 */ /* 0x000fc40000011600 */
[----:B------:R-:W-:Y:S02]  /*d550*/  PRMT R222, R34, 0x5410, R33 ;  /* 0x0000541022de7816 */ /* 0x000fe40000000021 */
[----:B------:R-:W-:Y:S01]  /*d560*/  SHF.R.U32.HI R0, RZ, 0x10, R0 ;  /* 0x00000010ff007819 */ /* 0x000fe20000011600 */
[----:B------:R-:W-:Y:S01]  /*d570*/  @!P1 HFMA2.BF16_V2 R46, -RZ.H0_H0, RZ.H0_H0, -R33.H0_H0 ;  /* 0x200000ffff2e9231 */ /* 0x000fe20000340921 */
[----:B------:R-:W-:Y:S02]  /*d580*/  @!P0 PRMT R34, R43, 0x5410, RZ ;  /* 0x000054102b228816 */ /* 0x000fe400000000ff */
[C---:B------:R-:W-:Y:S02]  /*d590*/  ISETP.GE.U32.AND P0, PT, R233.reuse, R4, PT ;  /* 0x00000004e900720c */ /* 0x040fe40003f06070 */
[----:B------:R-:W-:Y:S02]  /*d5a0*/  LOP3.LUT R0, R0, 0xff, RZ, 0xc0, !PT ;  /* 0x000000ff00007812 */ /* 0x000fe400078ec0ff */
[----:B------:R-:W-:Y:S01]  /*d5b0*/  @!P1 PRMT R33, R46, 0x5410, RZ ;  /* 0x000054102e219816 */ /* 0x000fe200000000ff */
[----:B------:R1:W2:Y:S01]  /*d5c0*/  MUFU.EX2 R4, R133 ;  /* 0x0000008500047308 */ /* 0x0002a20000000800 */
[----:B------:R-:W-:-:S02]  /*d5d0*/  ISETP.GE.U32.AND P1, PT, R233, R0, PT ;  /* 0x00000000e900720c */ /* 0x000fc40003f26070 */
[----:B------:R-:W-:Y:S01]  /*d5e0*/  PRMT R32, R9, 0x7632, R32 ;  /* 0x0000763209207816 */ /* 0x000fe20000000020 */
[----:B------:R-:W-:Y:S01]  /*d5f0*/  FADD.FTZ R7, R5, R7 ;  /* 0x0000000705077221 */ /* 0x000fe20000010000 */
[----:B------:R-:W-:-:S03]  /*d600*/  PRMT R31, R9, 0x7610, R31 ;  /* 0x00007610091f7816 */ /* 0x000fc6000000001f */
[----:B------:R-:W3:Y:S01]  /*d610*/  MUFU.EX2 R0, R172 ;  /* 0x000000ac00007308 */ /* 0x000ee20000000800 */
[----:B------:R-:W-:Y:S01]  /*d620*/  @!P0 HFMA2.BF16_V2 R47, -RZ.H0_H0, RZ.H0_H0, -R32.H0_H0 ;  /* 0x200000ffff2f8231 */ /* 0x000fe20000340920 */
[C---:B------:R-:W-:Y:S02]  /*d630*/  LOP3.LUT R3, R2.reuse, 0xffff, RZ, 0xc0, !PT ;  /* 0x0000ffff02037812 */ /* 0x040fe400078ec0ff */
[----:B------:R-:W-:Y:S02]  /*d640*/  F2FP.BF16.PACK_AB R10, R5, R6 ;  /* 0x00000006050a723e */ /* 0x000fe400000010ff */
[----:B------:R-:W-:Y:S01]  /*d650*/  LOP3.LUT R5, R2, 0xff, RZ, 0xc0, !PT ;  /* 0x000000ff02057812 */ /* 0x000fe200078ec0ff */
[----:B-1----:R-:W-:Y:S02]  /*d660*/  IMAD.MOV.U32 R133, RZ, RZ, R21 ;  /* 0x000000ffff857224 */ /* 0x002fe400078e0015 */
[----:B------:R-:W-:Y:S01]  /*d670*/  IMAD.MOV.U32 R21, RZ, RZ, R197 ;  /* 0x000000ffff157224 */ /* 0x000fe200078e00c5 */
[----:B------:R-:W-:Y:S01]  /*d680*/  SHF.R.U32.HI R3, RZ, 0x8, R3 ;  /* 0x00000008ff037819 */ /* 0x000fe20000011603 */
[----:B------:R-:W-:Y:S01]  /*d690*/  IMAD.MOV.U32 R197, RZ, RZ, R221 ;  /* 0x000000ffffc57224 */ /* 0x000fe200078e00dd */
[----:B------:R-:W-:Y:S01]  /*d6a0*/  PRMT R221, R31, 0x5410, R32 ;  /* 0x000054101fdd7816 */ /* 0x000fe20000000020 */
[----:B------:R-:W-:Y:S01]  /*d6b0*/  @!P1 HFMA2.BF16_V2 R48, -RZ.H0_H0, RZ.H0_H0, -R31.H0_H0 ;  /* 0x200000ffff309231 */ /* 0x000fe2000034091f */
[----:B------:R-:W-:-:S02]  /*d6c0*/  @!P0 PRMT R32, R47, 0x5410, RZ ;  /* 0x000054102f208816 */ /* 0x000fc400000000ff */
[----:B------:R-:W-:Y:S02]  /*d6d0*/  ISETP.GE.U32.AND P0, PT, R233, R5, PT ;  /* 0x00000005e900720c */ /* 0x000fe40003f06070 */
[--C-:B------:R-:W-:Y:S02]  /*d6e0*/  SHF.R.U32.HI R6, RZ, 0x10, R2.reuse ;  /* 0x00000010ff067819 */ /* 0x100fe40000011602 */
[----:B------:R-:W-:Y:S02]  /*d6f0*/  SHF.R.U32.HI R5, RZ, 0x18, R2 ;  /* 0x00000018ff057819 */ /* 0x000fe40000011602 */
[----:B------:R-:W-:Y:S01]  /*d700*/  LOP3.LUT R2, R3, 0xffff, RZ, 0xc0, !PT ;  /* 0x0000ffff03027812 */ /* 0x000fe200078ec0ff */
[----:B--2---:R-:W-:Y:S01]  /*d710*/  FADD.FTZ R3, R4, R7 ;  /* 0x0000000704037221 */ /* 0x004fe20000010000 */
[----:B------:R-:W-:Y:S01]  /*d720*/  @!P1 PRMT R31, R48, 0x5410, RZ ;  /* 0x00005410301f9816 */ /* 0x000fe200000000ff */
[----:B------:R-:W-:Y:S01]  /*d730*/  IMAD.MOV.U32 R64, RZ, RZ, R11 ;  /* 0x000000ffff407224 */ /* 0x000fe200078e000b */
[----:B------:R-:W-:Y:S01]  /*d740*/  ISETP.GE.U32.AND P1, PT, R233, R2, PT ;  /* 0x00000002e900720c */ /* 0x000fe20003f26070 */
[C---:B---3--:R-:W-:Y:S01]  /*d750*/  FADD.FTZ R11, R0.reuse, R3 ;  /* 0x00000003000b7221 */ /* 0x048fe20000010000 */
[----:B------:R-:W-:Y:S01]  /*d760*/  F2FP.BF16.PACK_AB R9, R0, R4 ;  /* 0x000000040009723e */ /* 0x000fe200000010ff */
[----:B------:R-:W-:Y:S01]  /*d770*/  MUFU.EX2 R7, R51 ;  /* 0x0000003300077308 */ /* 0x000fe20000000800 */
[----:B------:R-:W-:-:S07]  /*d780*/  PRMT R27, R10, 0x7632, R27 ;  /* 0x000076320a1b7816 */ /* 0x000fce000000001b */
[----:B------:R1:W2:Y:S01]  /*d790*/  MUFU.EX2 R0, R50 ;  /* 0x0000003200007308 */ /* 0x0002a20000000800 */
[----:B------:R-:W-:Y:S01]  /*d7a0*/  PRMT R30, R10, 0x7610, R30 ;  /* 0x000076100a1e7816 */ /* 0x000fe2000000001e */
[----:B------:R-:W-:Y:S01]  /*d7b0*/  @!P1 HFMA2.BF16_V2 R53, -RZ.H0_H0, RZ.H0_H0, -R27.H0_H0 ;  /* 0x200000ffff359231 */ /* 0x000fe2000034091b */
[----:B------:R-:W-:-:S03]  /*d7c0*/  LOP3.LUT R2, R6, 0xff, RZ, 0xc0, !PT ;  /* 0x000000ff06027812 */ /* 0x000fc600078ec0ff */
[----:B------:R-:W-:Y:S01]  /*d7d0*/  @!P0 HFMA2.BF16_V2 R54, -RZ.H0_H0, RZ.H0_H0, -R30.H0_H0 ;  /* 0x200000ffff368231 */ /* 0x000fe2000034091e */
[----:B-1----:R-:W-:Y:S01]  /*d7e0*/  IMAD.MOV.U32 R50, RZ, RZ, R185 ;  /* 0x000000ffff327224 */ /* 0x002fe200078e00b9 */
[----:B------:R-:W-:Y:S01]  /*d7f0*/  PRMT R185, R30, 0x5410, R27 ;  /* 0x000054101eb97816 */ /* 0x000fe2000000001b */
[----:B--2---:R-:W-:Y:S01]  /*d800*/  FADD.FTZ R10, R0, R12 ;  /* 0x0000000c000a7221 */ /* 0x004fe20000010000 */
[----:B------:R-:W-:Y:S02]  /*d810*/  @!P1 PRMT R27, R53, 0x5410, RZ ;  /* 0x00005410351b9816 */ /* 0x000fe400000000ff */
[----:B------:R-:W-:Y:S01]  /*d820*/  ISETP.GE.U32.AND P1, PT, R233, R2, PT ;  /* 0x00000002e900720c */ /* 0x000fe20003f26070 */
[----:B------:R-:W-:Y:S01]  /*d830*/  IMAD.WIDE.U32 R2, R13, -0x2daee0ad, RZ ;  /* 0xd2511f530d027825 */ /* 0x000fe200078e00ff */
[----:B------:R-:W-:-:S04]  /*d840*/  F2FP.BF16.PACK_AB R0, R7, R0 ;  /* 0x000000000700723e */ /* 0x000fc800000010ff */
[C---:B------:R-:W-:Y:S02]  /*d850*/  PRMT R25, R0.reuse, 0x7632, R25 ;  /* 0x0000763200197816 */ /* 0x040fe40000000019 */
[----:B------:R-:W-:Y:S02]  /*d860*/  PRMT R24, R0, 0x7610, R24 ;  /* 0x0000761000187816 */ /* 0x000fe40000000018 */
[----:B------:R-:W-:Y:S02]  /*d870*/  LOP3.LUT R0, R3, UR7, R8, 0x96, !PT ;  /* 0x0000000703007c12 */ /* 0x000fe4000f8e9608 */
[----:B------:R-:W-:Y:S02]  /*d880*/  @!P0 PRMT R30, R54, 0x5410, RZ ;  /* 0x00005410361e8816 */ /* 0x000fe400000000ff */
[----:B------:R-:W-:Y:S02]  /*d890*/  ISETP.GE.U32.AND P0, PT, R233, R5, PT ;  /* 0x00000005e900720c */ /* 0x000fe40003f06070 */
[----:B------:R-:W-:Y:S01]  /*d8a0*/  LOP3.LUT R4, R0, 0xffff, RZ, 0xc0, !PT ;  /* 0x0000ffff00047812 */ /* 0x000fe200078ec0ff */
[----:B------:R-:W-:-:S03]  /*d8b0*/  @!P1 HFMA2.BF16_V2 R56, -RZ.H0_H0, RZ.H0_H0, -R24.H0_H0 ;  /* 0x200000ffff389231 */ /* 0x000fc60000340918 */
[----:B------:R-:W-:Y:S01]  /*d8c0*/  SHF.R.U32.HI R4, RZ, 0x8, R4 ;  /* 0x00000008ff047819 */ /* 0x000fe20000011604 */
[----:B------:R-:W-:Y:S01]  /*d8d0*/  IMAD.MOV.U32 R54, RZ, RZ, R197 ;  /* 0x000000ffff367224 */ /* 0x000fe200078e00c5 */
[----:B------:R-:W-:Y:S02]  /*d8e0*/  PRMT R197, R24, 0x5410, R25 ;  /* 0x0000541018c57816 */ /* 0x000fe40000000019 */
[----:B------:R-:W-:Y:S02]  /*d8f0*/  LOP3.LUT R4, R4, 0xffff, RZ, 0xc0, !PT ;  /* 0x0000ffff04047812 */ /* 0x000fe400078ec0ff */
[----:B------:R-:W-:Y:S01]  /*d900*/  @!P1 PRMT R24, R56, 0x5410, RZ ;  /* 0x0000541038189816 */ /* 0x000fe200000000ff */
[----:B------:R-:W-:Y:S01]  /*d910*/  @!P0 HFMA2.BF16_V2 R55, -RZ.H0_H0, RZ.H0_H0, -R25.H0_H0 ;  /* 0x200000ffff378231 */ /* 0x000fe20000340919 */
[----:B------:R-:W-:Y:S02]  /*d920*/  ISETP.GE.U32.AND P1, PT, R233, R4, PT ;  /* 0x00000004e900720c */ /* 0x000fe40003f26070 */
[----:B------:R-:W-:Y:S01]  /*d930*/  LOP3.LUT R6, R0, 0xff, RZ, 0xc0, !PT ;  /* 0x000000ff00067812 */ /* 0x000fe200078ec0ff */
[----:B------:R-:W-:Y:S01]  /*d940*/  IMAD.MOV.U32 R172, RZ, RZ, R20 ;  /* 0x000000ffffac7224 */ /* 0x000fe200078e0014 */
[----:B------:R-:W-:Y:S01]  /*d950*/  @!P0 PRMT R25, R55, 0x5410, RZ ;  /* 0x0000541037198816 */ /* 0x000fe200000000ff */
[----:B------:R-:W-:Y:S01]  /*d960*/  MUFU.EX2 R20, R66 ;  /* 0x0000004200147308 */ /* 0x000fe20000000800 */
[----:B------:R-:W-:-:S02]  /*d970*/  ISETP.GE.U32.AND P0, PT, R233, R6, PT ;  /* 0x00000006e900720c */ /* 0x000fc40003f06070 */
[----:B------:R-:W-:Y:S02]  /*d980*/  PRMT R249, R9, 0x7632, R249 ;  /* 0x0000763209f97816 */ /* 0x000fe400000000f9 */
[----:B------:R-:W-:-:S03]  /*d990*/  SHF.R.U32.HI R8, RZ, 0x18, R0 ;  /* 0x00000018ff087819 */ /* 0x000fc60000011600 */
[----:B------:R-:W1:Y:S01]  /*d9a0*/  MUFU.EX2 R6, R65 ;  /* 0x0000004100067308 */ /* 0x000e620000000800 */
[----:B------:R-:W-:Y:S01]  /*d9b0*/  SHF.R.U32.HI R0, RZ, 0x10, R0 ;  /* 0x00000010ff007819 */ /* 0x000fe20000011600 */
[----:B------:R-:W-:Y:S01]  /*d9c0*/  @!P1 HFMA2.BF16_V2 R59, -RZ.H0_H0, RZ.H0_H0, -R249.H0_H0 ;  /* 0x200000ffff3b9231 */ /* 0x000fe200003409f9 */
[----:B------:R-:W-:Y:S01]  /*d9d0*/  PRMT R250, R9, 0x7610, R250 ;  /* 0x0000761009fa7816 */ /* 0x000fe200000000fa */
[----:B------:R-:W-:Y:S01]  /*d9e0*/  IMAD.MOV.U32 R55, RZ, RZ, R196 ;  /* 0x000000ffff377224 */ /* 0x000fe200078e00c4 */
[----:B------:R-:W-:Y:S02]  /*d9f0*/  LOP3.LUT R0, R0, 0xff, RZ, 0xc0, !PT ;  /* 0x000000ff00007812 */ /* 0x000fe400078ec0ff */
[----:B------:R-:W-:Y:S02]  /*da00*/  PRMT R196, R250, 0x5410, R249 ;  /* 0x00005410fac47816 */ /* 0x000fe400000000f9 */
[----:B------:R-:W-:Y:S02]  /*da10*/  @!P1 PRMT R249, R59, 0x5410, RZ ;  /* 0x000054103bf99816 */ /* 0x000fe400000000ff */
[----:B------:R-:W-:Y:S01]  /*da20*/  ISETP.GE.U32.AND P1, PT, R233, R0, PT ;  /* 0x00000000e900720c */ /* 0x000fe20003f26070 */
[----:B------:R-:W-:Y:S01]  /*da30*/  @!P0 HFMA2.BF16_V2 R58, -RZ.H0_H0, RZ.H0_H0, -R250.H0_H0 ;  /* 0x200000ffff3a8231 */ /* 0x000fe200003409fa */
[----:B------:R-:W2:Y:S01]  /*da40*/  MUFU.EX2 R5, R182 ;  /* 0x000000b600057308 */ /* 0x000ea20000000800 */
[----:B-1----:R-:W-:-:S03]  /*da50*/  F2FP.BF16.PACK_AB R0, R20, R6 ;  /* 0x000000061400723e */ /* 0x002fc600000010ff */
[----:B------:R-:W-:Y:S02]  /*da60*/  @!P0 PRMT R250, R58, 0x5410, RZ ;  /* 0x000054103afa8816 */ /* 0x000fe400000000ff */
[C---:B------:R-:W-:Y:S02]  /*da70*/  PRMT R247, R0.reuse, 0x7610, R247 ;  /* 0x0000761000f77816 */ /* 0x040fe400000000f7 */
[----:B------:R-:W1:Y:S01]  /*da80*/  MUFU.EX2 R4, R173 ;  /* 0x000000ad00047308 */ /* 0x000e620000000800 */
[----:B------:R-:W-:Y:S02]  /*da90*/  ISETP.GE.U32.AND P0, PT, R233, R8, PT ;  /* 0x00000008e900720c */ /* 0x000fe40003f06070 */
[----:B------:R-:W-:Y:S01]  /*daa0*/  PRMT R248, R0, 0x7632, R248 ;  /* 0x0000763200f87816 */ /* 0x000fe200000000f8 */
[----:B------:R-:W-:Y:S01]  /*dab0*/  @!P1 HFMA2.BF16_V2 R76, -RZ.H0_H0, RZ.H0_H0, -R247.H0_H0 ;  /* 0x200000ffff4c9231 */ /* 0x000fe200003409f7 */
[C---:B------:R-:W-:Y:S01]  /*dac0*/  LOP3.LUT R0, R2.reuse, 0xffff, RZ, 0xc0, !PT ;  /* 0x0000ffff02007812 */ /* 0x040fe200078ec0ff */
[----:B------:R-:W-:Y:S01]  /*dad0*/  IMAD.MOV.U32 R56, RZ, RZ, R220 ;  /* 0x000000ffff387224 */ /* 0x000fe200078e00dc */
[----:B------:R-:W-:-:S02]  /*dae0*/  LOP3.LUT R3, R2, 0xff, RZ, 0xc0, !PT ;  /* 0x000000ff02037812 */ /* 0x000fc400078ec0ff */
[----:B------:R-:W-:Y:S02]  /*daf0*/  PRMT R220, R247, 0x5410, R248 ;  /* 0x00005410f7dc7816 */ /* 0x000fe400000000f8 */
[----:B------:R-:W-:Y:S02]  /*db00*/  @!P1 PRMT R247, R76, 0x5410, RZ ;  /* 0x000054104cf79816 */ /* 0x000fe400000000ff */
[----:B------:R-:W-:Y:S02]  /*db10*/  ISETP.GE.U32.AND P1, PT, R233, R3, PT ;  /* 0x00000003e900720c */ /* 0x000fe40003f26070 */
[----:B------:R-:W-:Y:S01]  /*db20*/  SHF.R.U32.HI R0, RZ, 0x8, R0 ;  /* 0x00000008ff007819 */ /* 0x000fe20000011600 */
[----:B--2---:R-:W-:Y:S01]  /*db30*/  FADD.FTZ R8, R5, R11 ;  /* 0x0000000b05087221 */ /* 0x004fe20000010000 */
[----:B------:R-:W-:Y:S01]  /*db40*/  @!P0 HFMA2.BF16_V2 R67, -RZ.H0_H0, RZ.H0_H0, -R248.H0_H0 ;  /* 0x200000ffff438231 */ /* 0x000fe200003409f8 */
[----:B-1----:R-:W-:Y:S01]  /*db50*/  F2FP.BF16.PACK_AB R5, R4, R5 ;  /* 0x000000050405723e */ /* 0x002fe200000010ff */
[----:B------:R-:W-:Y:S01]  /*db60*/  IMAD.MOV.U32 R51, RZ, RZ, R23 ;  /* 0x000000ffff337224 */ /* 0x000fe200078e0017 */
[----:B------:R-:W-:Y:S01]  /*db70*/  LOP3.LUT R0, R0, 0xffff, RZ, 0xc0, !PT ;  /* 0x0000ffff00007812 */ /* 0x000fe200078ec0ff */
[----:B------:R-:W-:Y:S01]  /*db80*/  IMAD.MOV.U32 R53, RZ, RZ, R21 ;  /* 0x000000ffff357224 */ /* 0x000fe200078e0015 */
[----:B------:R-:W-:Y:S01]  /*db90*/  MUFU.EX2 R23, R93 ;  /* 0x0000005d00177308 */ /* 0x000fe20000000800 */
[----:B------:R-:W-:-:S02]  /*dba0*/  @!P0 PRMT R248, R67, 0x5410, RZ ;  /* 0x0000541043f88816 */ /* 0x000fc400000000ff */
[----:B------:R-:W-:Y:S02]  /*dbb0*/  PRMT R246, R5, 0x7610, R246 ;  /* 0x0000761005f67816 */ /* 0x000fe400000000f6 */
[----:B------:R-:W-:-:S03]  /*dbc0*/  ISETP.GE.U32.AND P0, PT, R233, R0, PT ;  /* 0x00000000e900720c */ /* 0x000fc60003f06070 */
[----:B------:R-:W1:Y:S01]  /*dbd0*/  MUFU.EX2 R21, R92 ;  /* 0x0000005c00157308 */ /* 0x000e620000000800 */
[----:B------:R-:W-:Y:S01]  /*dbe0*/  SHF.R.U32.HI R0, RZ, 0x10, R2 ;  /* 0x00000010ff007819 */ /* 0x000fe20000011602 */
[----:B------:R-:W-:Y:S01]  /*dbf0*/  @!P1 HFMA2.BF16_V2 R78, -RZ.H0_H0, RZ.H0_H0, -R246.H0_H0 ;  /* 0x200000ffff4e9231 */ /* 0x000fe200003409f6 */
[----:B------:R-:W-:Y:S01]  /*dc00*/  PRMT R245, R5, 0x7632, R245 ;  /* 0x0000763205f57816 */ /* 0x000fe200000000f5 */
[----:B------:R-:W-:Y:S01]  /*dc10*/  FADD.FTZ R8, R4, R8 ;  /* 0x0000000804087221 */ /* 0x000fe20000010000 */
[----:B------:R-:W-:Y:S01]  /*dc20*/  LOP3.LUT R0, R0, 0xff, RZ, 0xc0, !PT ;  /* 0x000000ff00007812 */ /* 0x000fe200078ec0ff */
[----:B------:R2:W-:Y:S01]  /*dc30*/  STL [R1+0x38], R152 ;  /* 0x0000389801007387 */ /* 0x0005e20000100800 */
[----:B------:R-:W-:Y:S01]  /*dc40*/  SHF.R.U32.HI R4, RZ, 0x18, R2 ;  /* 0x00000018ff047819 */ /* 0x000fe20000011602 */
[----:B------:R-:W-:Y:S01]  /*dc50*/  IMAD.MOV.U32 R173, RZ, RZ, R152 ;  /* 0x000000ffffad7224 */ /* 0x000fe200078e0098 */
[----:B------:R-:W3:Y:S01]  /*dc60*/  MUFU.EX2 R2, R183 ;  /* 0x000000b700027308 */ /* 0x000ee20000000800 */
[----:B------:R-:W-:Y:S01]  /*dc70*/  FADD.FTZ R3, R7, R10 ;  /* 0x0000000a07037221 */ /* 0x000fe20000010000 */
[----:B------:R-:W-:-:S03]  /*dc80*/  UIADD3 UR28, UR12, 0x1, URZ ;  /* 0x000000010c1c7890 */ /* 0x000fc6000fffe03f */
[----:B------:R-:W-:Y:S01]  /*dc90*/  FADD.FTZ R47, R6, R3 ;  /* 0x00000003062f7221 */ /* 0x000fe20000010000 */
[----:B------:R-:W-:Y:S01]  /*dca0*/  ULOP3.LUT UR28, UR28, UR41, URZ, 0x3c, !UPT ;  /* 0x000000291c1c7292 */ /* 0x000fe2000f8e3c3f */
[----:B-1----:R-:W-:Y:S01]  /*dcb0*/  F2FP.BF16.PACK_AB R3, R23, R21 ;  /* 0x000000151703723e */ /* 0x002fe200000010ff */
[----:B------:R-:W-:-:S03]  /*dcc0*/  @!P0 HFMA2.BF16_V2 R77, -RZ.H0_H0, RZ.H0_H0, -R245.H0_H0 ;  /* 0x200000ffff4d8231 */ /* 0x000fc600003409f5 */
[C---:B------:R-:W-:Y:S02]  /*dcd0*/  PRMT R244, R3.reuse, 0x7610, R244 ;  /* 0x0000761003f47816 */ /* 0x040fe400000000f4 */
[----:B------:R-:W-:Y:S02]  /*dce0*/  PRMT R243, R3, 0x7632, R243 ;  /* 0x0000763203f37816 */ /* 0x000fe400000000f3 */
[----:B--2---:R-:W-:Y:S02]  /*dcf0*/  PRMT R152, R246, 0x5410, R245 ;  /* 0x00005410f6987816 */ /* 0x004fe400000000f5 */
[----:B------:R-:W-:Y:S02]  /*dd00*/  @!P1 PRMT R246, R78, 0x5410, RZ ;  /* 0x000054104ef69816 */ /* 0x000fe400000000ff */
[----:B------:R-:W-:Y:S02]  /*dd10*/  ISETP.GE.U32.AND P1, PT, R233, R0, PT ;  /* 0x00000000e900720c */ /* 0x000fe40003f26070 */
[----:B------:R-:W1:Y:S01]  /*dd20*/  MUFU.EX2 R0, R195 ;  /* 0x000000c300007308 */ /* 0x000e620000000800 */
[----:B------:R-:W-:-:S02]  /*dd30*/  LOP3.LUT R3, R15, UR28, RZ, 0x3c, !PT ;  /* 0x0000001c0f037c12 */ /* 0x000fc4000f8e3cff */
[----:B------:R-:W-:Y:S02]  /*dd40*/  @!P0 PRMT R245, R77, 0x5410, RZ ;  /* 0x000054104df58816 */ /* 0x000fe400000000ff */
[----:B------:R-:W-:Y:S01]  /*dd50*/  ISETP.GE.U32.AND P0, PT, R233, R4, PT ;  /* 0x00000004e900720c */ /* 0x000fe20003f06070 */
[----:B---3--:R-:W-:Y:S02]  /*dd60*/  FADD.FTZ R4, R2, R8 ;  /* 0x0000000802047221 */ /* 0x008fe40000010000 */
[----:B------:R-:W-:-:S04]  /*dd70*/  IMAD.WIDE.U32 R12, R3, -0x326172a9, RZ ;  /* 0xcd9e8d57030c7825 */ /* 0x000fc800078e00ff */
[----:B------:R-:W-:Y:S02]  /*dd80*/  IMAD.MOV.U32 R46, RZ, RZ, R19 ;  /* 0x000000ffff2e7224 */ /* 0x000fe400078e0013 */
[C---:B-1----:R-:W-:Y:S01]  /*dd90*/  FADD.FTZ R19, R0.reuse, R4 ;  /* 0x0000000400137221 */ /* 0x042fe20000010000 */
[----:B------:R-:W-:Y:S02]  /*dda0*/  F2FP.BF16.PACK_AB R18, R0, R2 ;  /* 0x000000020012723e */ /* 0x000fe400000010ff */
[----:B------:R-:W-:Y:S02]  /*ddb0*/  LOP3.LUT R0, R13, UR4, R16, 0x96, !PT ;  /* 0x000000040d007c12 */ /* 0x000fe4000f8e9610 */
[----:B------:R-:W-:-:S03]  /*ddc0*/  FSEL R2, R173, RZ, P6 ;  /* 0x000000ffad027208 */ /* 0x000fc60003000000 */
[----:B------:R-:W-:-:S04]  /*ddd0*/  IMAD.WIDE.U32 R4, R0, -0x2daee0ad, RZ ;  /* 0xd2511f5300047825 */ /* 0x000fc800078e00ff */
[----:B------:R-:W-:Y:S01]  /*dde0*/  FADD.FTZ R16, R130, -R2 ;  /* 0x8000000282107221 */ /* 0x000fe20000010000 */
[----:B------:R-:W-:Y:S02]  /*ddf0*/  FSEL R2, R189, RZ, P5 ;  /* 0x000000ffbd027208 */ /* 0x000fe40002800000 */
[----:B------:R-:W-:-:S03]  /*de00*/  LOP3.LUT R0, R5, UR15, R192, 0x96, !PT ;  /* 0x0000000f05007c12 */ /* 0x000fc6000f8e96c0 */
[----:B------:R-:W-:Y:S01]  /*de10*/  FADD.FTZ R11, R129, -R2 ;  /* 0x80000002810b7221 */ /* 0x000fe20000010000 */
[----:B------:R-:W-:Y:S01]  /*de20*/  LOP3.LUT R2, R37, UR26, R12, 0x96, !PT ;  /* 0x0000001a25027c12 */ /* 0x000fe2000f8e960c */
[----:B------:R-:W-:-:S04]  /*de30*/  IMAD.WIDE.U32 R6, R0, -0x326172a9, RZ ;  /* 0xcd9e8d5700067825 */ /* 0x000fc800078e00ff */
[----:B------:R-:W-:Y:S01]  /*de40*/  IMAD.WIDE.U32 R2, R2, -0x2daee0ad, RZ ;  /* 0xd2511f5302027825 */ /* 0x000fe200078e00ff */
[----:B------:R-:W-:-:S04]  /*de50*/  LOP3.LUT R0, R7, UR14, R36, 0x96, !PT ;  /* 0x0000000e07007c12 */ /* 0x000fc8000f8e9624 */
[----:B------:R-:W-:Y:S01]  /*de60*/  LOP3.LUT R3, R3, UR13, R4, 0x96, !PT ;  /* 0x0000000d03037c12 */ /* 0x000fe2000f8e9604 */
[----:B------:R-:W-:-:S05]  /*de70*/  IMAD.WIDE.U32 R4, R0, -0x2daee0ad, RZ ;  /* 0xd2511f5300047825 */ /* 0x000fca00078e00ff */
[----:B------:R-:W-:Y:S01]  /*de80*/  LOP3.LUT R5, R5, UR10, R2, 0x96, !PT ;  /* 0x0000000a05057c12 */ /* 0x000fe2000f8e9602 */
[----:B------:R-:W-:-:S05]  /*de90*/  IMAD.WIDE.U32 R2, R3, -0x326172a9, RZ ;  /* 0xcd9e8d5703027825 */ /* 0x000fca00078e00ff */
[----:B------:R-:W-:-:S05]  /*dea0*/  LOP3.LUT R0, R3, UR11, R6, 0x96, !PT ;  /* 0x0000000b03007c12 */ /* 0x000fca000f8e9606 */
[----:B------:R-:W-:-:S05]  /*deb0*/  IMAD.WIDE.U32 R14, R0, -0x2daee0ad, RZ ;  /* 0xd2511f53000e7825 */ /* 0x000fca00078e00ff */
[----:B------:R-:W-:Y:S01]  /*dec0*/  LOP3.LUT R3, R15, UR5, R4, 0x96, !PT ;  /* 0x000000050f037c12 */ /* 0x000fe2000f8e9604 */
[----:B------:R-:W-:Y:S01]  /*ded0*/  IMAD.WIDE.U32 R4, R5, -0x326172a9, RZ ;  /* 0xcd9e8d5705047825 */ /* 0x000fe200078e00ff */
[----:B------:R1:W-:Y:S04]  /*dee0*/  MUFU.EX2 R10, R17 ;  /* 0x00000011000a7308 */ /* 0x0003e80000000800 */
[----:B-1----:R-:W-:Y:S01]  /*def0*/  LOP3.LUT R17, R5, UR9, R2, 0x96, !PT ;  /* 0x0000000905117c12 */ /* 0x002fe2000f8e9602 */
[----:B------:R-:W-:-:S05]  /*df00*/  IMAD.WIDE.U32 R2, R3, -0x326172a9, RZ ;  /* 0xcd9e8d5703027825 */ /* 0x000fca00078e00ff */
[----:B------:R-:W-:-:S04]  /*df10*/  LOP3.LUT R5, R3, UR6, R4, 0x96, !PT ;  /* 0x0000000603057c12 */ /* 0x000fc8000f8e9604 */
[----:B------:R-:W-:Y:S01]  /*df20*/  LOP3.LUT R0, R5, 0xff, RZ, 0xc0, !PT ;  /* 0x000000ff05007812 */ /* 0x000fe200078ec0ff */
[----:B------:R-:W-:-:S03]  /*df30*/  FMUL.FTZ R4, R16, c[0x0][0x23c] ;  /* 0x00008f0010047a20 */ /* 0x000fc60000410000 */
[----:B------:R-:W-:Y:S02]  /*df40*/  ISETP.GE.U32.AND P6, PT, R233, R0, PT ;  /* 0x00000000e900720c */ /* 0x000fe40003fc6070 */
[----:B------:R-:W-:Y:S01]  /*df50*/  LOP3.LUT R0, R5, 0xffff, RZ, 0xc0, !PT ;  /* 0x0000ffff05007812 */ /* 0x000fe200078ec0ff */
[----:B------:R-:W1:Y:S03]  /*df60*/  MUFU.EX2 R4, R4 ;  /* 0x0000000400047308 */ /* 0x000e660000000800 */
[----:B------:R-:W-:Y:S01]  /*df70*/  SHF.R.U32.HI R0, RZ, 0x8, R0 ;  /* 0x00000008ff007819 */ /* 0x000fe20000011600 */
[----:B------:R-:W-:-:S03]  /*df80*/  FMUL.FTZ R6, R11, c[0x0][0x23c] ;  /* 0x00008f000b067a20 */ /* 0x000fc60000410000 */
[----:B------:R-:W-:Y:S01]  /*df90*/  LOP3.LUT R0, R0, 0xffff, RZ, 0xc0, !PT ;  /* 0x0000ffff00007812 */ /* 0x000fe200078ec0ff */
[----:B------:R-:W2:Y:S01]  /*dfa0*/  MUFU.EX2 R9, R39 ;  /* 0x0000002700097308 */ /* 0x000ea20000000800 */
[----:B------:R-:W-:Y:S02]  /*dfb0*/  IMAD.MOV.U32 R41, RZ, RZ, R57 ;  /* 0x000000ffff297224 */ /* 0x000fe400078e0039 */
[----:B------:R-:W-:Y:S01]  /*dfc0*/  IMAD.MOV.U32 R173, RZ, RZ, R55 ;  /* 0x000000ffffad7224 */ /* 0x000fe200078e0037 */
[----:B------:R-:W-:Y:S01]  /*dfd0*/  ISETP.GE.U32.AND P5, PT, R233, R0, PT ;  /* 0x00000000e900720c */ /* 0x000fe20003fa6070 */
[----:B------:R-:W-:Y:S02]  /*dfe0*/  IMAD.MOV.U32 R55, RZ, RZ, R53 ;  /* 0x000000ffff377224 */ /* 0x000fe400078e0035 */
[----:B------:R-:W-:Y:S01]  /*dff0*/  IMAD.MOV.U32 R53, RZ, RZ, R51 ;  /* 0x000000ffff357224 */ /* 0x000fe200078e0033 */
[----:B------:R-:W-:Y:S01]  /*e000*/  MUFU.EX2 R8, R35 ;  /* 0x0000002300087308 */ /* 0x000fe20000000800 */
[----:B------:R-:W-:Y:S01]  /*e010*/  IMAD.MOV.U32 R51, RZ, RZ, R172 ;  /* 0x000000ffff337224 */ /* 0x000fe200078e00ac */
[----:B------:R-:W-:Y:S01]  /*e020*/  @!P0 HFMA2.BF16_V2 R79, -RZ.H0_H0, RZ.H0_H0, -R243.H0_H0 ;  /* 0x200000ffff4f8231 */ /* 0x000fe200003409f3 */
[----:B------:R-:W-:-:S05]  /*e030*/  IMAD.MOV.U32 R172, RZ, RZ, R133 ;  /* 0x000000ffffac7224 */ /* 0x000fca00078e0085 */
[----:B------:R3:W1:Y:S01]  /*e040*/  MUFU.EX2 R0, R6 ;  /* 0x0000000600007308 */ /* 0x0006620000000800 */
[----:B------:R-:W-:Y:S02]  /*e050*/  IMAD.MOV.U32 R133, RZ, RZ, R40 ;  /* 0x000000ffff857224 */ /* 0x000fe400078e0028 */
[----:B------:R-:W-:Y:S01]  /*e060*/  IMAD.MOV.U32 R65, RZ, RZ, R41 ;  /* 0x000000ffff417224 */ /* 0x000fe200078e0029 */
[----:B------:R-:W-:Y:S01]  /*e070*/  @!P1 HFMA2.BF16_V2 R80, -RZ.H0_H0, RZ.H0_H0, -R244.H0_H0 ;  /* 0x200000ffff509231 */ /* 0x000fe200003409f4 */
[----:B------:R-:W-:-:S03]  /*e080*/  IMAD.MOV.U32 R57, RZ, RZ, R132 ;  /* 0x000000ffff397224 */ /* 0x000fc600078e0084 */
[----:B------:R-:W2:Y:S01]  /*e090*/  MUFU.EX2 R7, R38 ;  /* 0x0000002600077308 */ /* 0x000ea20000000800 */
[----:B------:R-:W-:Y:S01]  /*e0a0*/  IMAD.MOV.U32 R132, RZ, RZ, R128 ;  /* 0x000000ffff847224 */ /* 0x000fe200078e0080 */
[----:B------:R-:W-:Y:S02]  /*e0b0*/  PRMT R128, R244, 0x5410, R243 ;  /* 0x00005410f4807816 */ /* 0x000fe400000000f3 */
[--C-:B---3--:R-:W-:Y:S02]  /*e0c0*/  SHF.R.U32.HI R6, RZ, 0x18, R5.reuse ;  /* 0x00000018ff067819 */ /* 0x108fe40000011605 */
[----:B------:R-:W-:Y:S02]  /*e0d0*/  SHF.R.U32.HI R5, RZ, 0x10, R5 ;  /* 0x00000010ff057819 */ /* 0x000fe40000011605 */
[----:B------:R-:W-:Y:S01]  /*e0e0*/  MUFU.EX2 R40, R124 ;  /* 0x0000007c00287308 */ /* 0x000fe20000000800 */
[----:B------:R-:W-:Y:S02]  /*e0f0*/  @!P0 PRMT R243, R79, 0x5410, RZ ;  /* 0x000054104ff38816 */ /* 0x000fe400000000ff */
[----:B------:R-:W-:Y:S01]  /*e100*/  LOP3.LUT R11, R5, 0xff, RZ, 0xc0, !PT ;  /* 0x000000ff050b7812 */ /* 0x000fe200078ec0ff */
[----:B-1----:R-:W-:-:S04]  /*e110*/  FFMA.FTZ R5, R236, R4, R10 ;  /* 0x00000004ec057223 */ /* 0x002fc8000001000a */
[----:B------:R-:W1:Y:S01]  /*e120*/  MUFU.EX2 R41, R125 ;  /* 0x0000007d00297308 */ /* 0x000e620000000800 */
[C---:B------:R-:W-:Y:S02]  /*e130*/  ISETP.GE.U32.AND P0, PT, R233.reuse, R6, PT ;  /* 0x00000006e900720c */ /* 0x040fe40003f06070 */
[----:B------:R-:W-:Y:S02]  /*e140*/  @!P1 PRMT R244, R80, 0x5410, RZ ;  /* 0x0000541050f49816 */ /* 0x000fe400000000ff */
[----:B------:R-:W-:-:S03]  /*e150*/  ISETP.GE.U32.AND P1, PT, R233, R11, PT ;  /* 0x0000000be900720c */ /* 0x000fc60003f26070 */
[----:B------:R-:W3:Y:S01]  /*e160*/  MUFU.EX2 R6, R49 ;  /* 0x0000003100067308 */ /* 0x000ee20000000800 */
[C---:B--2---:R-:W-:Y:S01]  /*e170*/  FADD.FTZ R11, R9.reuse, R5 ;  /* 0x00000005090b7221 */ /* 0x044fe20000010000 */
[----:B------:R-:W-:Y:S01]  /*e180*/  F2FP.BF16.PACK_AB R42, R9, R10 ;  /* 0x0000000a092a723e */ /* 0x000fe200000010ff */
[----:B------:R-:W-:-:S05]  /*e190*/  FFMA.FTZ R9, R237, R0, R8 ;  /* 0x00000000ed097223 */ /* 0x000fca0000010008 */
[----:B------:R-:W2:Y:S01]  /*e1a0*/  MUFU.EX2 R5, R52 ;  /* 0x0000003400057308 */ /* 0x000ea20000000800 */
[C---:B------:R-:W-:Y:S01]  /*e1b0*/  FADD.FTZ R15, R7.reuse, R9 ;  /* 0x00000009070f7221 */ /* 0x040fe20000010000 */
[----:B------:R-:W-:Y:S02]  /*e1c0*/  F2FP.BF16.PACK_AB R22, R7, R8 ;  /* 0x000000080716723e */ /* 0x000fe400000010ff */
[----:B-1----:R-:W-:Y:S02]  /*e1d0*/  F2FP.BF16.PACK_AB R7, R41, R40 ;  /* 0x000000282907723e */ /* 0x002fe400000010ff */
[----:B------:R-:W-:Y:S02]  /*e1e0*/  PRMT R241, R18, 0x7632, R241 ;  /* 0x0000763212f17816 */ /* 0x000fe400000000f1 */
[C---:B------:R-:W-:Y:S01]  /*e1f0*/  PRMT R239, R7.reuse, 0x7610, R239 ;  /* 0x0000761007ef7816 */ /* 0x040fe200000000ef */
[----:B---3--:R-:W-:Y:S01]  /*e200*/  FADD.FTZ R8, R6, R11 ;  /* 0x0000000b06087221 */ /* 0x008fe20000010000 */
[----:B------:R-:W-:Y:S01]  /*e210*/  PRMT R242, R18, 0x7610, R242 ;  /* 0x0000761012f27816 */ /* 0x000fe200000000f2 */
[----:B------:R-:W-:Y:S01]  /*e220*/  @!P5 HFMA2.BF16_V2 R110, -RZ.H0_H0, RZ.H0_H0, -R241.H0_H0 ;  /* 0x200000ffff6ed231 */ /* 0x000fe200003409f1 */
[----:B------:R-:W-:Y:S01]  /*e230*/  PRMT R240, R7, 0x7632, R240 ;  /* 0x0000763207f07816 */ /* 0x000fe200000000f0 */
[----:B------:R-:W-:Y:S01]  /*e240*/  @!P1 HFMA2.BF16_V2 R109, -RZ.H0_H0, RZ.H0_H0, -R239.H0_H0 ;  /* 0x200000ffff6d9231 */ /* 0x000fe200003409ef */
[----:B------:R-:W-:Y:S01]  /*e250*/  PRMT R124, R242, 0x5410, R241 ;  /* 0x00005410f27c7816 */ /* 0x000fe200000000f1 */
[C---:B--2---:R-:W-:Y:S01]  /*e260*/  FADD.FTZ R16, R5.reuse, R8 ;  /* 0x0000000805107221 */ /* 0x044fe20000010000 */
[----:B------:R-:W-:-:S02]  /*e270*/  F2FP.BF16.PACK_AB R43, R5, R6 ;  /* 0x00000006052b723e */ /* 0x000fc400000010ff */
[----:B------:R-:W-:Y:S02]  /*e280*/  LOP3.LUT R5, R2, 0xff, RZ, 0xc0, !PT ;  /* 0x000000ff02057812 */ /* 0x000fe400078ec0ff */
[----:B------:R-:W-:Y:S02]  /*e290*/  @!P5 PRMT R241, R110, 0x5410, RZ ;  /* 0x000054106ef1d816 */ /* 0x000fe400000000ff */
[----:B------:R-:W-:Y:S01]  /*e2a0*/  PRMT R110, R239, 0x5410, R240 ;  /* 0x00005410ef6e7816 */ /* 0x000fe200000000f0 */
[----:B------:R-:W1:Y:S01]  /*e2b0*/  MUFU.EX2 R6, R204 ;  /* 0x000000cc00067308 */ /* 0x000e620000000800 */
[----:B------:R-:W-:Y:S02]  /*e2c0*/  @!P1 PRMT R239, R109, 0x5410, RZ ;  /* 0x000054106def9816 */ /* 0x000fe400000000ff */
[----:B------:R-:W-:Y:S02]  /*e2d0*/  SHF.R.U32.HI R7, RZ, 0x10, R2 ;  /* 0x00000010ff077819 */ /* 0x000fe40000011602 */
[----:B------:R-:W-:-:S02]  /*e2e0*/  LOP3.LUT R9, R2, 0xffff, RZ, 0xc0, !PT ;  /* 0x0000ffff02097812 */ /* 0x000fc400078ec0ff */
[C---:B------:R-:W-:Y:S02]  /*e2f0*/  ISETP.GE.U32.AND P1, PT, R233.reuse, R5, PT ;  /* 0x00000005e900720c */ /* 0x040fe40003f26070 */
[----:B------:R-:W-:Y:S01]  /*e300*/  SHF.R.U32.HI R2, RZ, 0x18, R2 ;  /* 0x00000018ff027819 */ /* 0x000fe20000011602 */
[----:B------:R-:W2:Y:S03]  /*e310*/  MUFU.EX2 R5, R205 ;  /* 0x000000cd00057308 */ /* 0x000ea60000000800 */
[----:B------:R-:W-:Y:S02]  /*e320*/  ISETP.GE.U32.AND P5, PT, R233, R2, PT ;  /* 0x00000002e900720c */ /* 0x000fe40003fa6070 */
[----:B------:R-:W-:Y:S01]  /*e330*/  SHF.R.U32.HI R2, RZ, 0x8, R9 ;  /* 0x00000008ff027819 */ /* 0x000fe20000011609 */
[----:B------:R-:W-:Y:S02]  /*e340*/  @!P6 HFMA2.BF16_V2 R111, -RZ.H0_H0, RZ.H0_H0, -R242.H0_H0 ;  /* 0x200000ffff6fe231 */ /* 0x000fe400003409f2 */
[----:B------:R-:W-:Y:S01]  /*e350*/  @!P0 HFMA2.BF16_V2 R108, -RZ.H0_H0, RZ.H0_H0, -R240.H0_H0 ;  /* 0x200000ffff6c8231 */ /* 0x000fe200003409f0 */
[----:B------:R-:W-:-:S02]  /*e360*/  LOP3.LUT R2, R2, 0xffff, RZ, 0xc0, !PT ;  /* 0x0000ffff02027812 */ /* 0x000fc400078ec0ff */
[----:B------:R-:W-:Y:S02]  /*e370*/  LOP3.LUT R3, R7, 0xff, RZ, 0xc0, !PT ;  /* 0x000000ff07037812 */ /* 0x000fe400078ec0ff */
[----:B------:R-:W-:Y:S02]  /*e380*/  @!P6 PRMT R242, R111, 0x5410, RZ ;  /* 0x000054106ff2e816 */ /* 0x000fe400000000ff */
[C---:B------:R-:W-:Y:S02]  /*e390*/  ISETP.GE.U32.AND P6, PT, R233.reuse, R2, PT ;  /* 0x00000002e900720c */ /* 0x040fe40003fc6070 */
[----:B------:R-:W-:Y:S02]  /*e3a0*/  @!P0 PRMT R240, R108, 0x5410, RZ ;  /* 0x000054106cf08816 */ /* 0x000fe400000000ff */
[----:B------:R-:W-:Y:S01]  /*e3b0*/  ISETP.GE.U32.AND P0, PT, R233, R3, PT ;  /* 0x00000003e900720c */ /* 0x000fe20003f06070 */
[----:B-1----:R-:W-:Y:S01]  /*e3c0*/  FADD.FTZ R3, R6, R19 ;  /* 0x0000001306037221 */ /* 0x002fe20000010000 */
[----:B--2---:R-:W-:-:S04]  /*e3d0*/  F2FP.BF16.PACK_AB R6, R5, R6 ;  /* 0x000000060506723e */ /* 0x004fc800000010ff */
[C---:B------:R-:W-:Y:S02]  /*e3e0*/  PRMT R238, R6.reuse, 0x7610, R238 ;  /* 0x0000761006ee7816 */ /* 0x040fe400000000ee */
[----:B------:R-:W-:-:S03]  /*e3f0*/  PRMT R237, R6, 0x7632, R237 ;  /* 0x0000763206ed7816 */ /* 0x000fc600000000ed */
[----:B------:R-:W-:Y:S02]  /*e400*/  @!P1 HFMA2.BF16_V2 R112, -RZ.H0_H0, RZ.H0_H0, -R238.H0_H0 ;  /* 0x200000ffff709231 */ /* 0x000fe400003409ee */
[----:B------:R-:W-:Y:S01]  /*e410*/  @!P6 HFMA2.BF16_V2 R113, -RZ.H0_H0, RZ.H0_H0, -R237.H0_H0 ;  /* 0x200000ffff71e231 */ /* 0x000fe200003409ed */
[----:B------:R-:W-:Y:S01]  /*e420*/  PRMT R59, R238, 0x5410, R237 ;  /* 0x00005410ee3b7816 */ /* 0x000fe200000000ed */
[----:B------:R1:W-:Y:S01]  /*e430*/  STL [R1+0x1a0], R250 ;  /* 0x0001a0fa01007387 */ /* 0x0003e20000100800 */
[----:B------:R-:W-:Y:S01]  /*e440*/  @!P1 PRMT R238, R112, 0x5410, RZ ;  /* 0x0000541070ee9816 */ /* 0x000fe200000000ff */
[----:B----4-:R-:W-:Y:S01]  /*e450*/  IMAD.MOV.U32 R112, RZ, RZ, R44 ;  /* 0x000000ffff707224 */ /* 0x010fe200078e002c */
[----:B------:R-:W-:Y:S01]  /*e460*/  @!P6 PRMT R237, R113, 0x5410, RZ ;  /* 0x0000541071ede816 */ /* 0x000fe200000000ff */
[----:B------:R-:W-:Y:S02]  /*e470*/  IMAD.MOV.U32 R113, RZ, RZ, R45 ;  /* 0x000000ffff717224 */ /* 0x000fe400078e002d */
[----:B------:R-:W2:Y:S01]  /*e480*/  LDL.LU.64 R44, [R1+0x70] ;  /* 0x00007000012c7983 */ /* 0x000ea20000300a00 */
[----:B------:R-:W3:Y:S08]  /*e490*/  MUFU.EX2 R8, R206 ;  /* 0x000000ce00087308 */ /* 0x000ef00000000800 */
[----:B------:R-:W4:Y:S01]  /*e4a0*/  MUFU.EX2 R7, R207 ;  /* 0x000000cf00077308 */ /* 0x000f220000000800 */
[----:B------:R-:W-:-:S07]  /*e4b0*/  FADD.FTZ R9, R5, R3 ;  /* 0x0000000305097221 */ /* 0x000fce0000010000 */
[----:B------:R-:W-:Y:S01]  /*e4c0*/  MUFU.EX2 R37, R137 ;  /* 0x0000008900257308 */ /* 0x000fe20000000800 */
[----:B------:R-:W-:-:S07]  /*e4d0*/  IMAD.WIDE.U32 R2, R17, -0x2daee0ad, RZ ;  /* 0xd2511f5311027825 */ /* 0x000fce00078e00ff */
[----:B------:R-:W1:Y:S01]  /*e4e0*/  MUFU.EX2 R38, R140 ;  /* 0x0000008c00267308 */ /* 0x000e620000000800 */
[----:B---3--:R-:W-:Y:S01]  /*e4f0*/  FADD.FTZ R9, R8, R9 ;  /* 0x0000000908097221 */ /* 0x008fe20000010000 */
[----:B------:R-:W-:-:S03]  /*e500*/  LOP3.LUT R5, R3, UR7, R14, 0x96, !PT ;  /* 0x0000000703057c12 */ /* 0x000fc6000f8e960e */
[C---:B----4-:R-:W-:Y:S01]  /*e510*/  FADD.FTZ R10, R7.reuse, R9 ;  /* 0x00000009070a7221 */ /* 0x050fe20000010000 */
[----:B------:R-:W-:Y:S02]  /*e520*/  F2FP.BF16.PACK_AB R9, R7, R8 ;  /* 0x000000080709723e */ /* 0x000fe400000010ff */
[----:B------:R-:W-:-:S04]  /*e530*/  SHF.R.U32.HI R6, RZ, 0x10, R5 ;  /* 0x00000010ff067819 */ /* 0x000fc80000011605 */
[----:B------:R-:W-:Y:S02]  /*e540*/  LOP3.LUT R6, R6, 0xff, RZ, 0xc0, !PT ;  /* 0x000000ff06067812 */ /* 0x000fe400078ec0ff */
[----:B-1----:R-:W-:-:S04]  /*e550*/  F2FP.BF16.PACK_AB R8, R38, R37 ;  /* 0x000000252608723e */ /* 0x002fc800000010ff */
[C---:B------:R-:W-:Y:S02]  /*e560*/  PRMT R235, R8.reuse, 0x7610, R235 ;  /* 0x0000761008eb7816 */ /* 0x040fe400000000eb */
[----:B------:R-:W-:Y:S02]  /*e570*/  PRMT R234, R8, 0x7632, R234 ;  /* 0x0000763208ea7816 */ /* 0x000fe400000000ea */
[----:B------:R-:W-:Y:S01]  /*e580*/  ISETP.GE.U32.AND P1, PT, R233, R6, PT ;  /* 0x00000006e900720c */ /* 0x000fe20003f26070 */
[----:B------:R-:W-:Y:S01]  /*e590*/  @!P0 HFMA2.BF16_V2 R115, -RZ.H0_H0, RZ.H0_H0, -R235.H0_H0 ;  /* 0x200000ffff738231 */ /* 0x000fe200003409eb */
[----:B------:R-:W-:Y:S01]  /*e5a0*/  LOP3.LUT R6, R5, 0xff, RZ, 0xc0, !PT ;  /* 0x000000ff05067812 */ /* 0x000fe200078ec0ff */
[----:B------:R-:W-:Y:S01]  /*e5b0*/  @!P5 HFMA2.BF16_V2 R114, -RZ.H0_H0, RZ.H0_H0, -R234.H0_H0 ;  /* 0x200000ffff72d231 */ /* 0x000fe200003409ea */
[----:B------:R-:W-:Y:S01]  /*e5c0*/  PRMT R58, R235, 0x5410, R234 ;  /* 0x00005410eb3a7816 */ /* 0x000fe200000000ea */
[----:B------:R-:W1:Y:S01]  /*e5d0*/  MUFU.EX2 R7, R81 ;  /* 0x0000005100077308 */ /* 0x000e620000000800 */
[----:B------:R-:W-:-:S02]  /*e5e0*/  ISETP.GE.U32.AND P6, PT, R233, R6, PT ;  /* 0x00000006e900720c */ /* 0x000fc40003fc6070 */
[----:B------:R-:W-:Y:S01]  /*e5f0*/  @!P0 PRMT R235, R115, 0x5410, RZ ;  /* 0x0000541073eb8816 */ /* 0x000fe200000000ff */
[----:B------:R-:W-:Y:S01]  /*e600*/  IMAD.MOV.U32 R115, RZ, RZ, R223 ;  /* 0x000000ffff737224 */ /* 0x000fe200078e00df */
[----:B------:R-:W-:Y:S01]  /*e610*/  @!P5 PRMT R234, R114, 0x5410, RZ ;  /* 0x0000541072ead816 */ /* 0x000fe200000000ff */
[----:B------:R-:W-:Y:S02]  /*e620*/  IMAD.MOV.U32 R114, RZ, RZ, R63 ;  /* 0x000000ffff727224 */ /* 0x000fe400078e003f */
[----:B------:R-:W3:Y:S01]  /*e630*/  MUFU.EX2 R6, R82 ;  /* 0x0000005200067308 */ /* 0x000ee20000000800 */
[----:B------:R-:W-:-:S07]  /*e640*/  SHF.R.U32.HI R8, RZ, 0x18, R5 ;  /* 0x00000018ff087819 */ /* 0x000fce0000011605 */
[----:B------:R-:W-:Y:S01]  /*e650*/  MUFU.EX2 R223, R141 ;  /* 0x0000008d00df7308 */ /* 0x000fe20000000800 */
[----:B------:R-:W-:-:S07]  /*e660*/  LOP3.LUT R5, R5, 0xffff, RZ, 0xc0, !PT ;  /* 0x0000ffff05057812 */ /* 0x000fce00078ec0ff */
[----:B------:R-:W4:Y:S01]  /*e670*/  MUFU.EX2 R63, R144 ;  /* 0x00000090003f7308 */ /* 0x000f220000000800 */
[----:B------:R-:W-:Y:S02]  /*e680*/  SHF.R.U32.HI R5, RZ, 0x8, R5 ;  /* 0x00000008ff057819 */ /* 0x000fe40000011605 */
[----:B------:R-:W-:Y:S01]  /*e690*/  ISETP.GE.U32.AND P0, PT, R233, R8, PT ;  /* 0x00000008e900720c */ /* 0x000fe20003f06070 */
[----:B-1----:R-:W-:Y:S01]  /*e6a0*/  FADD.FTZ R8, R7, R15 ;  /* 0x0000000f07087221 */ /* 0x002fe20000010000 */
[----:B------:R-:W-:Y:S02]  /*e6b0*/  LOP3.LUT R5, R5, 0xffff, RZ, 0xc0, !PT ;  /* 0x0000ffff05057812 */ /* 0x000fe400078ec0ff */
[----:B---3--:R-:W-:Y:S02]  /*e6c0*/  F2FP.BF16.PACK_AB R36, R6, R7 ;  /* 0x000000070624723e */ /* 0x008fe400000010ff */
[----:B------:R-:W-:Y:S02]  /*e6d0*/  PRMT R232, R9, 0x7610, R232 ;  /* 0x0000761009e87816 */ /* 0x000fe400000000e8 */
[----:B------:R-:W-:-:S02]  /*e6e0*/  ISETP.GE.U32.AND P5, PT, R233, R5, PT ;  /* 0x00000005e900720c */ /* 0x000fc40003fa6070 */
[----:B----4-:R-:W-:Y:S01]  /*e6f0*/  F2FP.BF16.PACK_AB R7, R63, R223 ;  /* 0x000000df3f07723e */ /* 0x010fe200000010ff */
[----:B------:R-:W-:Y:S01]  /*e700*/  @!P6 HFMA2.BF16_V2 R126, -RZ.H0_H0, RZ.H0_H0, -R232.H0_H0 ;  /* 0x200000ffff7ee231 */ /* 0x000fe200003409e8 */
[----:B------:R-:W-:Y:S01]  /*e710*/  PRMT R231, R9, 0x7632, R231 ;  /* 0x0000763209e77816 */ /* 0x000fe200000000e7 */
[----:B------:R-:W-:Y:S01]  /*e720*/  FADD.FTZ R11, R6, R8 ;  /* 0x00000008060b7221 */ /* 0x000fe20000010000 */
[C---:B------:R-:W-:Y:S01]  /*e730*/  PRMT R228, R7.reuse, 0x7632, R228 ;  /* 0x0000763207e47816 */ /* 0x040fe200000000e4 */
[----:B------:R-:W1:Y:S01]  /*e740*/  MUFU.EX2 R6, R224 ;  /* 0x000000e000067308 */ /* 0x000e620000000800 */
[----:B------:R-:W-:Y:S01]  /*e750*/  LOP3.LUT R8, R2, 0xff, RZ, 0xc0, !PT ;  /* 0x000000ff02087812 */ /* 0x000fe200078ec0ff */
[----:B------:R-:W-:Y:S01]  /*e760*/  IMAD.MOV.U32 R141, RZ, RZ, R57 ;  /* 0x000000ffff8d7224 */ /* 0x000fe200078e0039 */
[----:B------:R-:W-:Y:S01]  /*e770*/  PRMT R57, R232, 0x5410, R231 ;  /* 0x00005410e8397816 */ /* 0x000fe200000000e7 */
[----:B------:R-:W-:Y:S01]  /*e780*/  @!P0 HFMA2.BF16_V2 R127, -RZ.H0_H0, RZ.H0_H0, -R228.H0_H0 ;  /* 0x200000ffff7f8231 */ /* 0x000fe200003409e4 */
[----:B------:R-:W-:-:S02]  /*e790*/  PRMT R229, R7, 0x7610, R229 ;  /* 0x0000761007e57816 */ /* 0x000fc400000000e5 */
[----:B------:R-:W-:Y:S01]  /*e7a0*/  @!P6 PRMT R232, R126, 0x5410, RZ ;  /* 0x000054107ee8e816 */ /* 0x000fe200000000ff */
[----:B------:R-:W3:Y:S01]  /*e7b0*/  MUFU.EX2 R5, R225 ;  /* 0x000000e100057308 */ /* 0x000ee20000000800 */
[----:B------:R-:W-:Y:S02]  /*e7c0*/  LOP3.LUT R3, R2, 0xffff, RZ, 0xc0, !PT ;  /* 0x0000ffff02037812 */ /* 0x000fe400078ec0ff */
[----:B------:R-:W-:Y:S02]  /*e7d0*/  ISETP.GE.U32.AND P6, PT, R233, R8, PT ;  /* 0x00000008e900720c */ /* 0x000fe40003fc6070 */
[--C-:B------:R-:W-:Y:S02]  /*e7e0*/  SHF.R.U32.HI R8, RZ, 0x18, R2.reuse ;  /* 0x00000018ff087819 */ /* 0x100fe40000011602 */
[----:B------:R-:W-:Y:S01]  /*e7f0*/  SHF.R.U32.HI R9, RZ, 0x10, R2 ;  /* 0x00000010ff097819 */ /* 0x000fe20000011602 */
[----:B------:R4:W-:Y:S01]  /*e800*/  MUFU.EX2 R250, R145 ;  /* 0x0000009100fa7308 */ /* 0x0009e20000000800 */
[----:B------:R-:W-:Y:S01]  /*e810*/  SHF.R.U32.HI R3, RZ, 0x8, R3 ;  /* 0x00000008ff037819 */ /* 0x000fe20000011603 */
[----:B------:R-:W-:-:S02]  /*e820*/  @!P5 HFMA2.BF16_V2 R130, -RZ.H0_H0, RZ.H0_H0, -R231.H0_H0 ;  /* 0x200000ffff82d231 */ /* 0x000fc400003409e7 */
[----:B------:R-:W-:-:S04]  /*e830*/  @!P1 HFMA2.BF16_V2 R129, -RZ.H0_H0, RZ.H0_H0, -R229.H0_H0 ;  /* 0x200000ffff819231 */ /* 0x000fc800003409e5 */
[----:B------:R-:W1:Y:S01]  /*e840*/  MUFU.EX2 R7, R96 ;  /* 0x0000006000077308 */ /* 0x000e620000000800 */
[----:B------:R-:W-:Y:S01]  /*e850*/  LOP3.LUT R3, R3, 0xffff, RZ, 0xc0, !PT ;  /* 0x0000ffff03037812 */ /* 0x000fe200078ec0ff */
[----:B----4-:R-:W-:Y:S01]  /*e860*/  IMAD.MOV.U32 R145, RZ, RZ, R56 ;  /* 0x000000ffff917224 */ /* 0x010fe200078e0038 */
[----:B------:R-:W-:-:S05]  /*e870*/  PRMT R56, R229, 0x5410, R228 ;  /* 0x00005410e5387816 */ /* 0x000fca00000000e4 */
[----:B------:R-:W4:Y:S01]  /*e880*/  MUFU.EX2 R2, R99 ;  /* 0x0000006300027308 */ /* 0x000f220000000800 */
[----:B------:R-:W-:Y:S02]  /*e890*/  @!P0 PRMT R228, R127, 0x5410, RZ ;  /* 0x000054107fe48816 */ /* 0x000fe400000000ff */
[----:B------:R-:W-:Y:S02]  /*e8a0*/  ISETP.GE.U32.AND P0, PT, R233, R8, PT ;  /* 0x00000008e900720c */ /* 0x000fe40003f06070 */
[----:B------:R-:W-:-:S03]  /*e8b0*/  LOP3.LUT R8, R9, 0xff, RZ, 0xc0, !PT ;  /* 0x000000ff09087812 */ /* 0x000fc600078ec0ff */
[----:B------:R-:W4:Y:S01]  /*e8c0*/  MUFU.EX2 R144, R148 ;  /* 0x0000009400907308 */ /* 0x000f220000000800 */
[----:B------:R-:W-:Y:S02]  /*e8d0*/  @!P5 PRMT R231, R130, 0x5410, RZ ;  /* 0x0000541082e7d816 */ /* 0x000fe400000000ff */
[----:B------:R-:W-:Y:S02]  /*e8e0*/  @!P1 PRMT R229, R129, 0x5410, RZ ;  /* 0x0000541081e59816 */ /* 0x000fe400000000ff */
[----:B------:R-:W-:-:S03]  /*e8f0*/  ISETP.GE.U32.AND P1, PT, R233, R8, PT ;  /* 0x00000008e900720c */ /* 0x000fc60003f26070 */
[----:B------:R-:W4:Y:S01]  /*e900*/  MUFU.EX2 R9, R83 ;  /* 0x0000005300097308 */ /* 0x000f220000000800 */
[----:B------:R-:W-:Y:S01]  /*e910*/  ISETP.GE.U32.AND P5, PT, R233, R3, PT ;  /* 0x00000003e900720c */ /* 0x000fe20003fa6070 */
[----:B-1----:R-:W-:Y:S01]  /*e920*/  FADD.FTZ R3, R6, R10 ;  /* 0x0000000a06037221 */ /* 0x002fe20000010000 */
[----:B---3--:R-:W-:Y:S01]  /*e930*/  F2FP.BF16.PACK_AB R10, R5, R6 ;  /* 0x00000006050a723e */ /* 0x008fe200000010ff */
[----:B------:R-:W-:-:S04]  /*e940*/  IMAD.MOV.U32 R130, RZ, RZ, R65 ;  /* 0x000000ffff827224 */ /* 0x000fc800078e0041 */
[----:B------:R-:W1:Y:S01]  /*e950*/  MUFU.EX2 R8, R94 ;  /* 0x0000005e00087308 */ /* 0x000e620000000800 */
[----:B------:R-:W-:Y:S02]  /*e960*/  IMAD.MOV.U32 R65, RZ, RZ, R230 ;  /* 0x000000ffff417224 */ /* 0x000fe400078e00e6 */
[----:B------:R-:W-:Y:S02]  /*e970*/  FADD.FTZ R230, R5, R3 ;  /* 0x0000000305e67221 */ /* 0x000fe40000010000 */
[----:B------:R-:W-:-:S03]  /*e980*/  FADD.FTZ R3, R7, R16 ;  /* 0x0000001007037221 */ /* 0x000fc60000010000 */
[----:B------:R3:W1:Y:S01]  /*e990*/  MUFU.EX2 R6, R26 ;  /* 0x0000001a00067308 */ /* 0x0006620000000800 */
[----:B----4-:R-:W-:-:S07]  /*e9a0*/  FADD.FTZ R14, R2, R3 ;  /* 0x00000003020e7221 */ /* 0x010fce0000010000 */
[----:B------:R-:W4:Y:S01]  /*e9b0*/  MUFU.EX2 R5, R95 ;  /* 0x0000005f00057308 */ /* 0x000f220000000800 */
[----:B---3--:R-:W-:Y:S02]  /*e9c0*/  F2FP.BF16.PACK_AB R26, R2, R7 ;  /* 0x00000007021a723e */ /* 0x008fe400000010ff */
[----:B------:R-:W-:-:S05]  /*e9d0*/  F2FP.BF16.PACK_AB R2, R250, R144 ;  /* 0x00000090fa02723e */ /* 0x000fca00000010ff */
[----:B------:R-:W3:Y:S01]  /*e9e0*/  MUFU.EX2 R3, R97 ;  /* 0x0000006100037308 */ /* 0x000ee20000000800 */
[----:B------:R-:W-:Y:S01]  /*e9f0*/  FADD.FTZ R7, R9, R11 ;  /* 0x0000000b09077221 */ /* 0x000fe20000010000 */
[C---:B------:R-:W-:Y:S02]  /*ea00*/  PRMT R225, R2.reuse, 0x7610, R225 ;  /* 0x0000761002e17816 */ /* 0x040fe400000000e1 */
[----:B------:R-:W-:Y:S01]  /*ea10*/  PRMT R224, R2, 0x7632, R224 ;  /* 0x0000763202e07816 */ /* 0x000fe200000000e0 */
[----:B-1----:R-:W-:-:S03]  /*ea20*/  FADD.FTZ R7, R8, R7 ;  /* 0x0000000708077221 */ /* 0x002fc60000010000 */
[----:B------:R-:W1:Y:S01]  /*ea30*/  MUFU.EX2 R2, R98 ;  /* 0x0000006200027308 */ /* 0x000e620000000800 */
[----:B------:R-:W-:Y:S02]  /*ea40*/  IMAD.MOV.U32 R111, RZ, RZ, R53 ;  /* 0x000000ffff6f7224 */ /* 0x000fe400078e0035 */
[----:B------:R-:W-:Y:S01]  /*ea50*/  IMAD.MOV.U32 R53, RZ, RZ, R174 ;  /* 0x000000ffff357224 */ /* 0x000fe200078e00ae */
[----:B------:R-:W-:Y:S01]  /*ea60*/  PRMT R227, R10, 0x7610, R227 ;  /* 0x000076100ae37816 */ /* 0x000fe200000000e3 */
[----:B------:R-:W-:Y:S01]  /*ea70*/  FADD.FTZ R7, R6, R7 ;  /* 0x0000000706077221 */ /* 0x000fe20000010000 */
[----:B------:R-:W-:Y:S01]  /*ea80*/  PRMT R226, R10, 0x7632, R226 ;  /* 0x000076320ae27816 */ /* 0x000fe200000000e2 */
[----:B------:R-:W-:Y:S02]  /*ea90*/  FADD.FTZ R10, R20, R47 ;  /* 0x0000002f140a7221 */ /* 0x000fe40000010000 */
[----:B------:R-:W-:Y:S01]  /*eaa0*/  IMAD.MOV.U32 R47, RZ, RZ, R53 ;  /* 0x000000ffff2f7224 */ /* 0x000fe200078e0035 */
[----:B------:R-:W-:Y:S01]  /*eab0*/  IADD3 R53, R251, 0x4, RZ ;  /* 0x00000004fb357810 */ /* 0x000fe20007ffe0ff */
[----:B----4-:R-:W-:-:S02]  /*eac0*/  FADD.FTZ R7, R5, R7 ;  /* 0x0000000705077221 */ /* 0x010fc40000010000 */
[----:B------:R-:W-:Y:S02]  /*ead0*/  IMAD.MOV.U32 R108, RZ, RZ, R50 ;  /* 0x000000ffff6c7224 */ /* 0x000fe400078e0032 */
[----:B---3--:R-:W-:Y:S02]  /*eae0*/  FADD.FTZ R7, R3, R7 ;  /* 0x0000000703077221 */ /* 0x008fe40000010000 */
[----:B------:R-:W-:Y:S01]  /*eaf0*/  IMAD R11, R53, -0x326172a9, RZ ;  /* 0xcd9e8d57350b7824 */ /* 0x000fe200078e02ff */
[C---:B-1----:R-:W-:Y:S01]  /*eb00*/  F2FP.BF16.PACK_AB R48, R2.reuse, R3 ;  /* 0x000000030230723e */ /* 0x042fe200000010ff */
[----:B------:R-:W-:Y:S02]  /*eb10*/  IMAD.MOV.U32 R50, RZ, RZ, R46 ;  /* 0x000000ffff327224 */ /* 0x000fe400078e002e */
[----:B------:R-:W-:Y:S01]  /*eb20*/  FADD.FTZ R46, R2, R7 ;  /* 0x00000007022e7221 */ /* 0x000fe20000010000 */
[----:B------:R-:W-:Y:S01]  /*eb30*/  LOP3.LUT R2, R29, UR4, R11, 0x96, !PT ;  /* 0x000000041d027c12 */ /* 0x000fe2000f8e960b */
[----:B------:R-:W-:-:S02]  /*eb40*/  @!P1 HFMA2.BF16_V2 R136, -RZ.H0_H0, RZ.H0_H0, -R225.H0_H0 ;  /* 0x200000ffff889231 */ /* 0x000fc400003409e1 */
[----:B------:R-:W-:Y:S02]  /*eb50*/  @!P5 HFMA2.BF16_V2 R134, -RZ.H0_H0, RZ.H0_H0, -R226.H0_H0 ;  /* 0x200000ffff86d231 */ /* 0x000fe400003409e2 */
[----:B------:R-:W-:Y:S01]  /*eb60*/  @!P0 HFMA2.BF16_V2 R135, -RZ.H0_H0, RZ.H0_H0, -R224.H0_H0 ;  /* 0x200000ffff878231 */ /* 0x000fe200003409e0 */
[----:B------:R-:W-:Y:S01]  /*eb70*/  IMAD.MOV.U32 R126, RZ, RZ, R55 ;  /* 0x000000ffff7e7224 */ /* 0x000fe200078e0037 */
[----:B------:R-:W-:Y:S01]  /*eb80*/  PRMT R55, R225, 0x5410, R224 ;  /* 0x00005410e1377816 */ /* 0x000fe200000000e0 */
[----:B------:R-:W-:Y:S01]  /*eb90*/  IMAD.WIDE.U32 R2, R2, -0x2daee0ad, RZ ;  /* 0xd2511f5302027825 */ /* 0x000fe200078e00ff */
[----:B------:R-:W-:Y:S01]  /*eba0*/  @!P1 PRMT R225, R136, 0x5410, RZ ;  /* 0x0000541088e19816 */ /* 0x000fe200000000ff */
[----:B------:R-:W-:Y:S02]  /*ebb0*/  @!P6 HFMA2.BF16_V2 R131, -RZ.H0_H0, RZ.H0_H0, -R227.H0_H0 ;  /* 0x200000ffff83e231 */ /* 0x000fe400003409e3 */
[----:B------:R-:W-:Y:S01]  /*ebc0*/  IMAD.MOV.U32 R129, RZ, RZ, R54 ;  /* 0x000000ffff817224 */ /* 0x000fe200078e0036 */
[----:B------:R-:W-:Y:S01]  /*ebd0*/  PRMT R54, R227, 0x5410, R226 ;  /* 0x00005410e3367816 */ /* 0x000fe200000000e2 */
[----:B------:R-:W-:Y:S01]  /*ebe0*/  IMAD.MOV.U32 R109, RZ, RZ, R179 ;  /* 0x000000ffff6d7224 */ /* 0x000fe200078e00b3 */
[----:B------:R-:W-:Y:S01]  /*ebf0*/  @!P5 PRMT R226, R134, 0x5410, RZ ;  /* 0x0000541086e2d816 */ /* 0x000fe200000000ff */
[----:B------:R-:W-:Y:S01]  /*ec00*/  IMAD.MOV.U32 R52, RZ, RZ, R178 ;  /* 0x000000ffff347224 */ /* 0x000fe200078e00b2 */
[----:B------:R-:W-:Y:S01]  /*ec10*/  @!P0 PRMT R224, R135, 0x5410, RZ ;  /* 0x0000541087e08816 */ /* 0x000fe200000000ff */
[----:B------:R-:W-:-:S02]  /*ec20*/  IMAD.MOV.U32 R136, RZ, RZ, R175 ;  /* 0x000000ffff887224 */ /* 0x000fc400078e00af */
[-C--:B------:R-:W-:Y:S02]  /*ec30*/  FMUL.FTZ R98, R158, R0.reuse ;  /* 0x000000009e627220 */ /* 0x080fe40000410000 */
[-C--:B------:R-:W-:Y:S02]  /*ec40*/  FMUL.FTZ R99, R159, R0.reuse ;  /* 0x000000009f637220 */ /* 0x080fe40000410000 */
[-C--:B------:R-:W-:Y:S02]  /*ec50*/  FMUL.FTZ R170, R170, R0.reuse ;  /* 0x00000000aaaa7220 */ /* 0x080fe40000410000 */
        /* <DEDUP_REMOVED lines=20> */
[----:B------:R-:W-:Y:S01]  /*eda0*/  FMUL.FTZ R179, R123, R0 ;  /* 0x000000007bb37220 */ /* 0x000fe20000410000 */
[----:B------:R-:W-:Y:S01]  /*edb0*/  LOP3.LUT R0, R3, UR15, R112, 0x96, !PT ;  /* 0x0000000f03007c12 */ /* 0x000fe2000f8e9670 */
[----:B------:R-:W-:Y:S01]  /*edc0*/  IMAD.MOV.U32 R236, RZ, RZ, R51 ;  /* 0x000000ffffec7224 */ /* 0x000fe200078e0033 */
[----:B------:R-:W-:Y:S01]  /*edd0*/  @!P6 PRMT R227, R131, 0x5410, RZ ;  /* 0x0000541083e3e816 */ /* 0x000fe200000000ff */
[----:B------:R-:W-:Y:S01]  /*ede0*/  IMAD.MOV.U32 R131, RZ, RZ, R65 ;  /* 0x000000ffff837224 */ /* 0x000fe200078e0041 */
[----:B------:R-:W-:Y:S01]  /*edf0*/  F2FP.BF16.PACK_AB R39, R5, R6 ;  /* 0x000000060527723e */ /* 0x000fe200000010ff */
[----:B------:R-:W-:-:S02]  /*ee00*/  IMAD.MOV.U32 R127, RZ, RZ, R173 ;  /* 0x000000ffff7f7224 */ /* 0x000fc400078e00ad */
[----:B------:R-:W-:Y:S02]  /*ee10*/  IMAD.MOV.U32 R125, RZ, RZ, R172 ;  /* 0x000000ffff7d7224 */ /* 0x000fe400078e00ac */
[----:B------:R-:W-:Y:S02]  /*ee20*/  IMAD.MOV.U32 R49, RZ, RZ, R133 ;  /* 0x000000ffff317224 */ /* 0x000fe400078e0085 */
[----:B------:R-:W-:Y:S02]  /*ee30*/  IMAD.MOV.U32 R148, RZ, RZ, R64 ;  /* 0x000000ffff947224 */ /* 0x000fe400078e0040 */
[----:B------:R-:W-:Y:S02]  /*ee40*/  IMAD.MOV.U32 R140, RZ, RZ, R132 ;  /* 0x000000ffff8c7224 */ /* 0x000fe400078e0084 */
[----:B------:R-:W-:Y:S01]  /*ee50*/  IMAD.MOV.U32 R51, RZ, RZ, R177 ;  /* 0x000000ffff337224 */ /* 0x000fe200078e00b1 */
[----:B--2---:R-:W-:Y:S01]  /*ee60*/  LOP3.LUT R3, R45, UR26, R28, 0x96, !PT ;  /* 0x0000001a2d037c12 */ /* 0x004fe2000f8e961c */
        /* <DEDUP_REMOVED lines=25> */
[----:B------:R-:W-:Y:S01]  /*f000*/  IMAD.WIDE.U32 R4, R3, -0x2daee0ad, RZ ;  /* 0xd2511f5303047825 */ /* 0x000fe200078e00ff */
[----:B------:R-:W-:-:S03]  /*f010*/  F2FP.BF16.PACK_AB R35, R8, R9 ;  /* 0x000000090823723e */ /* 0x000fc600000010ff */
[----:B------:R-:W-:Y:S01]  /*f020*/  IMAD.WIDE.U32 R8, R0, -0x326172a9, RZ ;  /* 0xcd9e8d5700087825 */ /* 0x000fe200078e00ff */
[----:B------:R-:W-:-:S05]  /*f030*/  LOP3.LUT R0, R5, UR13, R2, 0x96, !PT ;  /* 0x0000000d05007c12 */ /* 0x000fca000f8e9602 */
        /* <DEDUP_REMOVED lines=8> */
[----:B------:R-:W-:-:S05]  /*f0c0*/  IMAD.WIDE.U32 R2, R2, -0x326172a9, RZ ;  /* 0xcd9e8d5702027825 */ /* 0x000fca00078e00ff */
[----:B------:R-:W-:-:S04]  /*f0d0*/  LOP3.LUT R0, R3, UR6, R4, 0x96, !PT ;  /* 0x0000000603007c12 */ /* 0x000fc8000f8e9604 */
[----:B------:R-:W-:-:S04]  /*f0e0*/  LOP3.LUT R4, R0, 0xff, RZ, 0xc0, !PT ;  /* 0x000000ff00047812 */ /* 0x000fc800078ec0ff */
[----:B------:R-:W-:Y:S02]  /*f0f0*/  ISETP.GE.U32.AND P6, PT, R233, R4, PT ;  /* 0x00000004e900720c */ /* 0x000fe40003fc6070 */
[----:B------:R-:W-:-:S04]  /*f100*/  LOP3.LUT R4, R0, 0xffff, RZ, 0xc0, !PT ;  /* 0x0000ffff00047812 */ /* 0x000fc800078ec0ff */
[----:B------:R-:W-:-:S04]  /*f110*/  SHF.R.U32.HI R4, RZ, 0x8, R4 ;  /* 0x00000008ff047819 */ /* 0x000fc80000011604 */
[----:B------:R-:W-:-:S04]  /*f120*/  LOP3.LUT R4, R4, 0xffff, RZ, 0xc0, !PT ;  /* 0x0000ffff04047812 */ /* 0x000fc800078ec0ff */
[----:B------:R-:W-:Y:S02]  /*f130*/  ISETP.GE.U32.AND P5, PT, R233, R4, PT ;  /* 0x00000004e900720c */ /* 0x000fe40003fa6070 */
[----:B------:R-:W-:-:S04]  /*f140*/  SHF.R.U32.HI R4, RZ, 0x10, R0 ;  /* 0x00000010ff047819 */ /* 0x000fc80000011600 */
[----:B------:R-:W-:Y:S02]  /*f150*/  LOP3.LUT R4, R4, 0xff, RZ, 0xc0, !PT ;  /* 0x000000ff04047812 */ /* 0x000fe400078ec0ff */
[----:B------:R-:W-:Y:S01]  /*f160*/  LOP3.LUT R6, R5, UR9, R6, 0x96, !PT ;  /* 0x0000000905067c12 */ /* 0x000fe2000f8e9606 */
[----:B------:R-:W-:Y:S01]  /*f170*/  IMAD.MOV.U32 R5, RZ, RZ, R45 ;  /* 0x000000ffff057224 */ /* 0x000fe200078e002d */
[----:B------:R-:W-:Y:S01]  /*f180*/  ISETP.GE.U32.AND P1, PT, R233, R4, PT ;  /* 0x00000004e900720c */ /* 0x000fe20003f26070 */
[----:B------:R-:W-:Y:S01]  /*f190*/  IMAD.MOV.U32 R4, RZ, RZ, R44 ;  /* 0x000000ffff047224 */ /* 0x000fe200078e002c */
[----:B------:R-:W-:Y:S02]  /*f1a0*/  LOP3.LUT R9, R45, UR26, R12, 0x96, !PT ;  /* 0x0000001a2d097c12 */ /* 0x000fe4000f8e960c */
[----:B------:R-:W2:Y:S01]  /*f1b0*/  LDL.LU.64 R44, [R1+0x1b8] ;  /* 0x0001b800012c7983 */ /* 0x000ea20000300a00 */
[----:B------:R-:W-:-:S04]  /*f1c0*/  SHF.R.U32.HI R0, RZ, 0x18, R0 ;  /* 0x00000018ff007819 */ /* 0x000fc80000011600 */
[----:B------:R-:W-:Y:S02]  /*f1d0*/  ISETP.GE.U32.AND P0, PT, R233, R0, PT ;  /* 0x00000000e900720c */ /* 0x000fe40003f06070 */
[C---:B------:R-:W-:Y:S02]  /*f1e0*/  PRMT R19, R22.reuse, 0x7632, R19 ;  /* 0x0000763216137816 */ /* 0x040fe40000000013 */
[----:B------:R-:W-:Y:S01]  /*f1f0*/  PRMT R20, R22, 0x7610, R20 ;  /* 0x0000761016147816 */ /* 0x000fe20000000014 */
[----:B------:R-:W-:Y:S01]  /*f200*/  FADD.FTZ R0, R21, R10 ;  /* 0x0000000a15007221 */ /* 0x000fe20000010000 */
[C---:B------:R-:W-:Y:S02]  /*f210*/  PRMT R17, R42.reuse, 0x7632, R17 ;  /* 0x000076322a117816 */ /* 0x040fe40000000011 */
[----:B------:R-:W-:Y:S01]  /*f220*/  PRMT R18, R42, 0x7610, R18 ;  /* 0x000076102a127816 */ /* 0x000fe20000000012 */
[----:B------:R-:W-:Y:S01]  /*f230*/  @!P1 HFMA2.BF16_V2 R69, -RZ.H0_H0, RZ.H0_H0, -R20.H0_H0 ;  /* 0x200000ffff459231 */ /* 0x000fe20000340914 */
[----:B------:R-:W-:-:S03]  /*f240*/  IMAD.MOV.U32 R42, RZ, RZ, R137 ;  /* 0x000000ffff2a7224 */ /* 0x000fc600078e0089 */
[----:B------:R-:W-:Y:S01]  /*f250*/  @!P0 HFMA2.BF16_V2 R68, -RZ.H0_H0, RZ.H0_H0, -R19.H0_H0 ;  /* 0x200000ffff448231 */ /* 0x000fe20000340913 */
[----:B------:R-:W-:Y:S01]  /*f260*/  IMAD.MOV.U32 R137, RZ, RZ, R52 ;  /* 0x000000ffff897224 */ /* 0x000fe200078e0034 */
[----:B------:R-:W-:Y:S01]  /*f270*/  @!P5 HFMA2.BF16_V2 R70, -RZ.H0_H0, RZ.H0_H0, -R17.H0_H0 ;  /* 0x200000ffff46d231 */ /* 0x000fe20000340911 */
[----:B------:R-:W-:Y:S01]  /*f280*/  FADD.FTZ R23, R23, R0 ;  /* 0x0000000017177221 */ /* 0x000fe20000010000 */
[----:B------:R-:W-:Y:S01]  /*f290*/  PRMT R52, R20, 0x5410, R19 ;  /* 0x0000541014347816 */ /* 0x000fe20000000013 */
[----:B------:R-:W-:Y:S01]  /*f2a0*/  IMAD.MOV.U32 R10, RZ, RZ, R112 ;  /* 0x000000ffff0a7224 */ /* 0x000fe200078e0070 */
[----:B------:R-:W-:Y:S01]  /*f2b0*/  @!P0 PRMT R19, R68, 0x5410, RZ ;  /* 0x0000541044138816 */ /* 0x000fe200000000ff */
[----:B------:R-:W-:Y:S01]  /*f2c0*/  IMAD.MOV.U32 R68, RZ, RZ, R4 ;  /* 0x000000ffff447224 */ /* 0x000fe200078e0004 */
[----:B------:R-:W-:Y:S01]  /*f2d0*/  LOP3.LUT R0, R2, 0xff, RZ, 0xc0, !PT ;  /* 0x000000ff02007812 */ /* 0x000fe200078ec0ff */
[----:B------:R-:W-:Y:S01]  /*f2e0*/  IMAD.MOV.U32 R112, RZ, RZ, R51 ;  /* 0x000000ffff707224 */ /* 0x000fe200078e0033 */
[----:B------:R-:W-:Y:S01]  /*f2f0*/  @!P1 PRMT R20, R69, 0x5410, RZ ;  /* 0x0000541045149816 */ /* 0x000fe200000000ff */
[----:B------:R-:W-:Y:S01]  /*f300*/  IMAD.MOV.U32 R69, RZ, RZ, R5 ;  /* 0x000000ffff457224 */ /* 0x000fe200078e0005 */
[----:B------:R-:W1:Y:S01]  /*f310*/  MUFU.EX2 R4, R138 ;  /* 0x0000008a00047308 */ /* 0x000e620000000800 */
[----:B------:R-:W-:-:S02]  /*f320*/  PRMT R51, R18, 0x5410, R17 ;  /* 0x0000541012337816 */ /* 0x000fc40000000011 */
[----:B------:R-:W-:Y:S02]  /*f330*/  LOP3.LUT R3, R2, 0xffff, RZ, 0xc0, !PT ;  /* 0x0000ffff02037812 */ /* 0x000fe400078ec0ff */
[--C-:B------:R-:W-:Y:S02]  /*f340*/  SHF.R.U32.HI R5, RZ, 0x10, R2.reuse ;  /* 0x00000010ff057819 */ /* 0x100fe40000011602 */
[----:B------:R-:W-:Y:S02]  /*f350*/  @!P5 PRMT R17, R70, 0x5410, RZ ;  /* 0x000054104611d816 */ /* 0x000fe400000000ff */
[----:B------:R-:W-:Y:S02]  /*f360*/  SHF.R.U32.HI R2, RZ, 0x18, R2 ;  /* 0x00000018ff027819 */ /* 0x000fe40000011602 */
[C---:B------:R-:W-:Y:S02]  /*f370*/  ISETP.GE.U32.AND P5, PT, R233.reuse, R0, PT ;  /* 0x00000000e900720c */ /* 0x040fe40003fa6070 */
[----:B------:R-:W3:Y:S01]  /*f380*/  MUFU.EX2 R0, R139 ;  /* 0x0000008b00007308 */ /* 0x000ee20000000800 */
[----:B------:R-:W-:-:S02]  /*f390*/  ISETP.GE.U32.AND P1, PT, R233, R2, PT ;  /* 0x00000002e900720c */ /* 0x000fc40003f26070 */
[----:B------:R-:W-:Y:S01]  /*f3a0*/  SHF.R.U32.HI R2, RZ, 0x8, R3 ;  /* 0x00000008ff027819 */ /* 0x000fe20000011603 */
[----:B------:R-:W-:-:S03]  /*f3b0*/  @!P6 HFMA2.BF16_V2 R71, -RZ.H0_H0, RZ.H0_H0, -R18.H0_H0 ;  /* 0x200000ffff47e231 */ /* 0x000fc60000340912 */
[----:B------:R-:W-:Y:S02]  /*f3c0*/  LOP3.LUT R2, R2, 0xffff, RZ, 0xc0, !PT ;  /* 0x0000ffff02027812 */ /* 0x000fe400078ec0ff */
[----:B------:R-:W-:Y:S02]  /*f3d0*/  LOP3.LUT R3, R5, 0xff, RZ, 0xc0, !PT ;  /* 0x000000ff05037812 */ /* 0x000fe400078ec0ff */
[----:B------:R-:W-:Y:S01]  /*f3e0*/  ISETP.GE.U32.AND P0, PT, R233, R2, PT ;  /* 0x00000002e900720c */ /* 0x000fe20003f06070 */
[----:B-1----:R-:W-:Y:S01]  /*f3f0*/  FADD.FTZ R2, R4, R14 ;  /* 0x0000000e04027221 */ /* 0x002fe20000010000 */
[----:B------:R-:W-:Y:S02]  /*f400*/  @!P6 PRMT R18, R71, 0x5410, RZ ;  /* 0x000054104712e816 */ /* 0x000fe400000000ff */
[----:B------:R-:W-:Y:S01]  /*f410*/  ISETP.GE.U32.AND P6, PT, R233, R3, PT ;  /* 0x00000003e900720c */ /* 0x000fe20003fc6070 */
[----:B---3--:R-:W-:Y:S02]  /*f420*/  FADD.FTZ R22, R0, R2 ;  /* 0x0000000200167221 */ /* 0x008fe40000010000 */
[----:B------:R-:W-:Y:S01]  /*f430*/  IMAD.WIDE.U32 R2, R6, -0x2daee0ad, RZ ;  /* 0xd2511f5306027825 */ /* 0x000fe200078e00ff */
[----:B------:R-:W-:-:S02]  /*f440*/  PRMT R16, R43, 0x7610, R16 ;  /* 0x000076102b107816 */ /* 0x000fc40000000010 */
[----:B------:R-:W-:Y:S02]  /*f450*/  LOP3.LUT R7, R13, UR4, R11, 0x96, !PT ;  /* 0x000000040d077c12 */ /* 0x000fe4000f8e960b */
[----:B------:R-:W-:Y:S02]  /*f460*/  F2FP.BF16.PACK_AB R13, R0, R4 ;  /* 0x00000004000d723e */ /* 0x000fe400000010ff */
[----:B------:R-:W-:Y:S01]  /*f470*/  LOP3.LUT R0, R3, UR7, R8, 0x96, !PT ;  /* 0x0000000703007c12 */ /* 0x000fe2000f8e9608 */
[----:B------:R-:W-:Y:S01]  /*f480*/  @!P5 HFMA2.BF16_V2 R72, -RZ.H0_H0, RZ.H0_H0, -R16.H0_H0 ;  /* 0x200000ffff48d231 */ /* 0x000fe20000340910 */
[----:B------:R-:W-:Y:S01]  /*f490*/  PRMT R15, R43, 0x7632, R15 ;  /* 0x000076322b0f7816 */ /* 0x000fe2000000000f */
[----:B------:R-:W-:Y:S01]  /*f4a0*/  IMAD.MOV.U32 R12, RZ, RZ, R136 ;  /* 0x000000ffff0c7224 */ /* 0x000fe200078e0088 */
[----:B------:R-:W-:Y:S01]  /*f4b0*/  LOP3.LUT R4, R0, 0xff, RZ, 0xc0, !PT ;  /* 0x000000ff00047812 */ /* 0x000fe200078ec0ff */
[----:B------:R-:W-:Y:S01]  /*f4c0*/  IMAD.MOV.U32 R136, RZ, RZ, R50 ;  /* 0x000000ffff887224 */ /* 0x000fe200078e0032 */
[----:B------:R-:W-:Y:S01]  /*f4d0*/  PRMT R50, R16, 0x5410, R15 ;  /* 0x0000541010327816 */ /* 0x000fe2000000000f */
[----:B------:R-:W-:Y:S01]  /*f4e0*/  @!P0 HFMA2.BF16_V2 R73, -RZ.H0_H0, RZ.H0_H0, -R15.H0_H0 ;  /* 0x200000ffff498231 */ /* 0x000fe2000034090f */
[----:B------:R-:W-:-:S02]  /*f4f0*/  @!P5 PRMT R16, R72, 0x5410, RZ ;  /* 0x000054104810d816 */ /* 0x000fc400000000ff */
[----:B------:R-:W-:Y:S02]  /*f500*/  ISETP.GE.U32.AND P5, PT, R233, R4, PT ;  /* 0x00000004e900720c */ /* 0x000fe40003fa6070 */
[--C-:B------:R-:W-:Y:S02]  /*f510*/  SHF.R.U32.HI R4, RZ, 0x18, R0.reuse ;  /* 0x00000018ff047819 */ /* 0x100fe40000011600 */
[----:B------:R-:W-:Y:S02]  /*f520*/  @!P0 PRMT R15, R73, 0x5410, RZ ;  /* 0x00005410490f8816 */ /* 0x000fe400000000ff */
[----:B------:R-:W-:Y:S02]  /*f530*/  ISETP.GE.U32.AND P0, PT, R233, R4, PT ;  /* 0x00000004e900720c */ /* 0x000fe40003f06070 */
[----:B------:R-:W-:Y:S02]  /*f540*/  SHF.R.U32.HI R4, RZ, 0x10, R0 ;  /* 0x00000010ff047819 */ /* 0x000fe40000011600 */
[----:B------:R-:W-:-:S02]  /*f550*/  LOP3.LUT R0, R0, 0xffff, RZ, 0xc0, !PT ;  /* 0x0000ffff00007812 */ /* 0x000fc400078ec0ff */
[C---:B------:R-:W-:Y:S02]  /*f560*/  PRMT R21, R36.reuse, 0x7632, R21 ;  /* 0x0000763224157816 */ /* 0x040fe40000000015 */
[----:B------:R-:W-:Y:S02]  /*f570*/  SHF.R.U32.HI R0, RZ, 0x8, R0 ;  /* 0x00000008ff007819 */ /* 0x000fe40000011600 */
[----:B------:R-:W-:Y:S01]  /*f580*/  PRMT R14, R36, 0x7610, R14 ;  /* 0x00007610240e7816 */ /* 0x000fe2000000000e */
[----:B------:R-:W-:Y:S01]  /*f590*/  @!P1 HFMA2.BF16_V2 R75, -RZ.H0_H0, RZ.H0_H0, -R21.H0_H0 ;  /* 0x200000ffff4b9231 */ /* 0x000fe20000340915 */
[----:B------:R-:W-:Y:S01]  /*f5a0*/  PRMT R219, R26, 0x7610, R219 ;  /* 0x000076101adb7816 */ /* 0x000fe200000000db */
[----:B------:R-:W-:Y:S01]  /*f5b0*/  IMAD.MOV.U32 R11, RZ, RZ, R113 ;  /* 0x000000ffff0b7224 */ /* 0x000fe200078e0071 */
[----:B------:R-:W-:Y:S01]  /*f5c0*/  LOP3.LUT R0, R0, 0xffff, RZ, 0xc0, !PT ;  /* 0x0000ffff00007812 */ /* 0x000fe200078ec0ff */
[----:B------:R-:W-:Y:S01]  /*f5d0*/  IMAD.MOV.U32 R71, RZ, RZ, R49 ;  /* 0x000000ffff477224 */ /* 0x000fe200078e0031 */
[----:B------:R-:W-:Y:S01]  /*f5e0*/  PRMT R49, R14, 0x5410, R21 ;  /* 0x000054100e317816 */ /* 0x000fe20000000015 */
[----:B------:R-:W-:Y:S01]  /*f5f0*/  IMAD.MOV.U32 R138, RZ, RZ, R10 ;  /* 0x000000ffff8a7224 */ /* 0x000fe200078e000a */
[----:B------:R-:W-:Y:S01]  /*f600*/  @!P1 PRMT R21, R75, 0x5410, RZ ;  /* 0x000054104b159816 */ /* 0x000fe200000000ff */
[----:B------:R-:W-:Y:S01]  /*f610*/  IMAD.MOV.U32 R139, RZ, RZ, R11 ;  /* 0x000000ffff8b7224 */ /* 0x000fe200078e000b */
[----:B------:R-:W-:Y:S01]  /*f620*/  ISETP.GE.U32.AND P1, PT, R233, R0, PT ;  /* 0x00000000e900720c */ /* 0x000fe20003f26070 */
[----:B------:R-:W-:Y:S01]  /*f630*/  @!P5 HFMA2.BF16_V2 R84, -RZ.H0_H0, RZ.H0_H0, -R219.H0_H0 ;  /* 0x200000ffff54d231 */ /* 0x000fe200003409db */
[----:B------:R-:W-:-:S02]  /*f640*/  PRMT R218, R26, 0x7632, R218 ;  /* 0x000076321ada7816 */ /* 0x000fc400000000da */
[C---:B------:R-:W-:Y:S02]  /*f650*/  LOP3.LUT R0, R2.reuse, 0xff, RZ, 0xc0, !PT ;  /* 0x000000ff02007812 */ /* 0x040fe400078ec0ff */
[----:B------:R-:W-:Y:S02]  /*f660*/  LOP3.LUT R6, R2, 0xffff, RZ, 0xc0, !PT ;  /* 0x0000ffff02067812 */ /* 0x000fe400078ec0ff */
[--C-:B------:R-:W-:Y:S02]  /*f670*/  SHF.R.U32.HI R10, RZ, 0x10, R2.reuse ;  /* 0x00000010ff0a7819 */ /* 0x100fe40000011602 */
[----:B------:R-:W-:Y:S01]  /*f680*/  SHF.R.U32.HI R11, RZ, 0x18, R2 ;  /* 0x00000018ff0b7819 */ /* 0x000fe20000011602 */
[----:B------:R-:W-:Y:S01]  /*f690*/  IMAD.WIDE.U32 R2, R7, -0x2daee0ad, RZ ;  /* 0xd2511f5307027825 */ /* 0x000fe200078e00ff */
[----:B------:R-:W-:-:S03]  /*f6a0*/  @!P6 HFMA2.BF16_V2 R74, -RZ.H0_H0, RZ.H0_H0, -R14.H0_H0 ;  /* 0x200000ffff4ae231 */ /* 0x000fc6000034090e */
[----:B------:R-:W-:Y:S01]  /*f6b0*/  IMAD.MOV.U32 R113, RZ, RZ, R142 ;  /* 0x000000ffff717224 */ /* 0x000fe200078e008e */
[----:B------:R-:W-:Y:S02]  /*f6c0*/  PRMT R142, R219, 0x5410, R218 ;  /* 0x00005410db8e7816 */ /* 0x000fe400000000da */
[----:B------:R-:W-:Y:S02]  /*f6d0*/  @!P5 PRMT R219, R84, 0x5410, RZ ;  /* 0x0000541054dbd816 */ /* 0x000fe400000000ff */
[----:B------:R-:W-:Y:S01]  /*f6e0*/  ISETP.GE.U32.AND P5, PT, R233, R0, PT ;  /* 0x00000000e900720c */ /* 0x000fe20003fa6070 */
[----:B------:R-:W-:Y:S01]  /*f6f0*/  IMAD.WIDE.U32 R8, R9, -0x2daee0ad, RZ ;  /* 0xd2511f5309087825 */ /* 0x000fe200078e00ff */
[----:B------:R-:W-:Y:S02]  /*f700*/  LOP3.LUT R4, R4, 0xff, RZ, 0xc0, !PT ;  /* 0x000000ff04047812 */ /* 0x000fe400078ec0ff */
[----:B------:R-:W-:Y:S02]  /*f710*/  LOP3.LUT R0, R3, UR15, R138, 0x96, !PT ;  /* 0x0000000f03007c12 */ /* 0x000fe4000f8e968a */
[----:B------:R-:W-:-:S02]  /*f720*/  @!P6 PRMT R14, R74, 0x5410, RZ ;  /* 0x000054104a0ee816 */ /* 0x000fc400000000ff */
[----:B------:R-:W-:Y:S01]  /*f730*/  ISETP.GE.U32.AND P6, PT, R233, R4, PT ;  /* 0x00000004e900720c */ /* 0x000fe20003fc6070 */
[----:B------:R-:W-:Y:S01]  /*f740*/  IMAD.WIDE.U32 R4, R0, -0x326172a9, RZ ;  /* 0xcd9e8d5700047825 */ /* 0x000fe200078e00ff */
[----:B------:R-:W-:Y:S02]  /*f750*/  LOP3.LUT R2, R9, UR13, R2, 0x96, !PT ;  /* 0x0000000d09027c12 */ /* 0x000fe4000f8e9602 */
[----:B------:R-:W-:Y:S01]  /*f760*/  SHF.R.U32.HI R0, RZ, 0x8, R6 ;  /* 0x00000008ff007819 */ /* 0x000fe20000011606 */
[----:B------:R-:W-:Y:S01]  /*f770*/  @!P1 HFMA2.BF16_V2 R85, -RZ.H0_H0, RZ.H0_H0, -R218.H0_H0 ;  /* 0x200000ffff559231 */ /* 0x000fe200003409da */
[----:B------:R-:W-:Y:S01]  /*f780*/  LOP3.LUT R3, R5, UR14, R68, 0x96, !PT ;  /* 0x0000000e05037c12 */ /* 0x000fe2000f8e9644 */
[----:B------:R-:W-:Y:S01]  /*f790*/  IMAD.WIDE.U32 R6, R2, -0x326172a9, RZ ;  /* 0xcd9e8d5702067825 */ /* 0x000fe200078e00ff */
[----:B------:R-:W-:Y:S02]  /*f7a0*/  LOP3.LUT R0, R0, 0xffff, RZ, 0xc0, !PT ;  /* 0x0000ffff00007812 */ /* 0x000fe400078ec0ff */
[----:B------:R-:W-:Y:S01]  /*f7b0*/  @!P1 PRMT R218, R85, 0x5410, RZ ;  /* 0x0000541055da9816 */ /* 0x000fe200000000ff */
[----:B------:R-:W-:Y:S01]  /*f7c0*/  IMAD.WIDE.U32 R2, R3, -0x2daee0ad, RZ ;  /* 0xd2511f5303027825 */ /* 0x000fe200078e00ff */
[----:B------:R-:W-:-:S02]  /*f7d0*/  ISETP.GE.U32.AND P1, PT, R233, R0, PT ;  /* 0x00000000e900720c */ /* 0x000fc40003f26070 */
[----:B------:R-:W-:Y:S02]  /*f7e0*/  LOP3.LUT R0, R7, UR11, R4, 0x96, !PT ;  /* 0x0000000b07007c12 */ /* 0x000fe4000f8e9604 */
[----:B------:R-:W-:-:S03]  /*f7f0*/  LOP3.LUT R3, R3, UR10, R8, 0x96, !PT ;  /* 0x0000000a03037c12 */ /* 0x000fc6000f8e9608 */
[----:B------:R-:W-:-:S05]  /*f800*/  IMAD.WIDE.U32 R8, R0, -0x2daee0ad, RZ ;  /* 0xd2511f5300087825 */ /* 0x000fca00078e00ff */
[----:B------:R-:W-:Y:S01]  /*f810*/  LOP3.LUT R2, R9, UR5, R2, 0x96, !PT ;  /* 0x0000000509027c12 */ /* 0x000fe2000f8e9602 */
[----:B------:R-:W-:-:S04]  /*f820*/  IMAD.WIDE.U32 R4, R3, -0x326172a9, RZ ;  /* 0xcd9e8d5703047825 */ /* 0x000fc800078e00ff */
[----:B------:R-:W-:-:S05]  /*f830*/  IMAD.WIDE.U32 R2, R2, -0x326172a9, RZ ;  /* 0xcd9e8d5702027825 */ /* 0x000fca00078e00ff */
[----:B------:R-:W-:Y:S01]  /*f840*/  LOP3.LUT R7, R3, UR6, R4, 0x96, !PT ;  /* 0x0000000603077c12 */ /* 0x000fe2000f8e9604 */
[----:B------:R-:W-:Y:S01]  /*f850*/  FADD.FTZ R4, R40, R23 ;  /* 0x0000001728047221 */ /* 0x000fe20000010000 */
[C---:B------:R-:W-:Y:S02]  /*f860*/  PRMT R214, R13.reuse, 0x7610, R214 ;  /* 0x000076100dd67816 */ /* 0x040fe400000000d6 */
[----:B------:R-:W-:Y:S01]  /*f870*/  PRMT R213, R13, 0x7632, R213 ;  /* 0x000076320dd57816 */ /* 0x000fe200000000d5 */
[----:B------:R-:W-:Y:S02]  /*f880*/  FADD.FTZ R13, R41, R4 ;  /* 0x00000004290d7221 */ /* 0x000fe40000010000 */
[----:B------:R-:W1:Y:S01]  /*f890*/  MUFU.EX2 R4, R147 ;  /* 0x0000009300047308 */ /* 0x000e620000000800 */
[----:B------:R-:W-:Y:S02]  /*f8a0*/  IMAD.MOV.U32 R69, RZ, RZ, R42 ;  /* 0x000000ffff457224 */ /* 0x000fe400078e002a */
[----:B------:R-:W-:-:S02]  /*f8b0*/  IMAD.MOV.U32 R42, RZ, RZ, c[0x0][0x228] ;  /* 0x00008a00ff2a7624 */ /* 0x000fc400078e00ff */
[----:B------:R-:W-:Y:S02]  /*f8c0*/  IMAD.MOV.U32 R74, RZ, RZ, R130 ;  /* 0x000000ffff4a7224 */ /* 0x000fe400078e0082 */
[----:B------:R-:W-:Y:S02]  /*f8d0*/  IMAD.MOV.U32 R70, RZ, RZ, R47 ;  /* 0x000000ffff467224 */ /* 0x000fe400078e002f */
[----:B-1----:R-:W-:Y:S02]  /*f8e0*/  FADD.FTZ R130, R4, R46 ;  /* 0x0000002e04827221 */ /* 0x002fe40000010000 */
[C---:B------:R-:W-:Y:S02]  /*f8f0*/  IMAD.SHL.U32 R46, R42.reuse, 0x8, RZ ;  /* 0x000000082a2e7824 */ /* 0x040fe400078e00ff */
[----:B------:R-:W-:Y:S02]  /*f900*/  IMAD R42, R42, 0x48, RZ ;  /* 0x000000482a2a7824 */ /* 0x000fe400078e02ff */
[--C-:B------:R-:W-:Y:S01]  /*f910*/  IMAD.WIDE R46, R46, 0x2, R180.reuse ;  /* 0x000000022e2e7825 */ /* 0x100fe200078e02b4 */
[----:B------:R-:W-:Y:S03]  /*f920*/  STG.E.U16 [R180.64+-0x80], R34 ;  /* 0xffff8022b4007986 */ /* 0x000fe6000c101526 */
[----:B------:R-:W-:Y:S01]  /*f930*/  IMAD.WIDE R42, R42, 0x2, R180 ;  /* 0x000000022a2a7825 */ /* 0x000fe200078e02b4 */
[----:B------:R-:W-:Y:S04]  /*f940*/  STG.E.U16 [R180.64+-0x7e], R33 ;  /* 0xffff8221b4007986 */ /* 0x000fe8000c101526 */
[----:B------:R-:W-:Y:S04]  /*f950*/  STG.E.U16 [R46.64+-0x80], R31 ;  /* 0xffff801f2e007986 */ /* 0x000fe8000c101526 */
[----:B------:R-:W-:Y:S04]  /*f960*/  STG.E.U16 [R46.64+-0x7e], R32 ;  /* 0xffff82202e007986 */ /* 0x000fe8000c101526 */
[----:B--2---:R-:W-:Y:S04]  /*f970*/  STG.E.U16 [R44.64+-0x80], R18 ;  /* 0xffff80122c007986 */ /* 0x004fe8000c101526 */
[----:B------:R-:W-:Y:S04]  /*f980*/  STG.E.U16 [R44.64+-0x7e], R17 ;  /* 0xffff82112c007986 */ /* 0x000fe8000c101526 */
        /* <DEDUP_REMOVED lines=8> */
[----:B------:R1:W-:Y:S02]  /*fa10*/  STG.E.U16 [R42.64+-0x70], R14 ;  /* 0xffff900e2a007986 */ /* 0x0003e4000c101526 */
[----:B-1----:R-:W-:-:S02]  /*fa20*/  IMAD.WIDE.U32 R14, R188, -0x2daee0ad, RZ ;  /* 0xd2511f53bc0e7825 */ /* 0x002fc400078e00ff */
[----:B------:R-:W2:Y:S01]  /*fa30*/  LDL.LU R188, [R1+0x1b0] ;  /* 0x0001b00001bc7983 */ /* 0x000ea20000300800 */
[C---:B------:R-:W-:Y:S02]  /*fa40*/  PRMT R216, R35.reuse, 0x7610, R216 ;  /* 0x0000761023d87816 */ /* 0x040fe400000000d8 */
[----:B------:R-:W-:-:S03]  /*fa50*/  PRMT R215, R35, 0x7632, R215 ;  /* 0x0000763223d77816 */ /* 0x000fc600000000d7 */
[----:B------:R-:W-:Y:S01]  /*fa60*/  @!P6 HFMA2.BF16_V2 R86, -RZ.H0_H0, RZ.H0_H0, -R216.H0_H0 ;  /* 0x200000ffff56e231 */ /* 0x000fe200003409d8 */
[----:B------:R-:W-:Y:S01]  /*fa70*/  LOP3.LUT R0, R10, 0xff, RZ, 0xc0, !PT ;  /* 0x000000ff0a007812 */ /* 0x000fe200078ec0ff */
[----:B------:R-:W-:Y:S01]  /*fa80*/  IMAD.MOV.U32 R36, RZ, RZ, R141 ;  /* 0x000000ffff247224 */ /* 0x000fe200078e008d */
[----:B------:R-:W-:Y:S02]  /*fa90*/  PRMT R141, R216, 0x5410, R215 ;  /* 0x00005410d88d7816 */ /* 0x000fe400000000d7 */
[----:B------:R-:W-:Y:S02]  /*faa0*/  @!P6 PRMT R216, R86, 0x5410, RZ ;  /* 0x0000541056d8e816 */ /* 0x000fe400000000ff */
[----:B------:R-:W-:Y:S01]  /*fab0*/  ISETP.GE.U32.AND P6, PT, R233, R0, PT ;  /* 0x00000000e900720c */ /* 0x000fe20003fc6070 */
[----:B------:R-:W-:Y:S01]  /*fac0*/  @!P0 HFMA2.BF16_V2 R87, -RZ.H0_H0, RZ.H0_H0, -R215.H0_H0 ;  /* 0x200000ffff578231 */ /* 0x000fe200003409d7 */
[C---:B------:R-:W-:Y:S01]  /*fad0*/  LOP3.LUT R0, R2.reuse, 0xff, RZ, 0xc0, !PT ;  /* 0x000000ff02007812 */ /* 0x040fe200078ec0ff */
[----:B------:R-:W-:Y:S01]  /*fae0*/  IMAD.MOV.U32 R68, RZ, RZ, R12 ;  /* 0x000000ffff447224 */ /* 0x000fe200078e000c */
[----:B------:R-:W-:Y:S01]  /*faf0*/  LOP3.LUT R12, R5, UR9, R6, 0x96, !PT ;  /* 0x00000009050c7c12 */ /* 0x000fe2000f8e9606 */
[----:B------:R-:W-:Y:S01]  /*fb00*/  @!P1 HFMA2.BF16_V2 R89, -RZ.H0_H0, RZ.H0_H0, -R213.H0_H0 ;  /* 0x200000ffff599231 */ /* 0x000fe200003409d5 */
[----:B------:R-:W-:Y:S01]  /*fb10*/  @!P0 PRMT R215, R87, 0x5410, RZ ;  /* 0x0000541057d78816 */ /* 0x000fe200000000ff */
[----:B------:R-:W-:Y:S01]  /*fb20*/  @!P5 HFMA2.BF16_V2 R88, -RZ.H0_H0, RZ.H0_H0, -R214.H0_H0 ;  /* 0x200000ffff58d231 */ /* 0x000fe200003409d6 */
[----:B------:R-:W-:-:S02]  /*fb30*/  LOP3.LUT R5, R2, 0xffff, RZ, 0xc0, !PT ;  /* 0x0000ffff02057812 */ /* 0x000fc400078ec0ff */
[----:B------:R-:W-:Y:S01]  /*fb40*/  PRMT R212, R39, 0x7610, R212 ;  /* 0x0000761027d47816 */ /* 0x000fe200000000d4 */
[----:B------:R-:W-:Y:S01]  /*fb50*/  IMAD.MOV.U32 R86, RZ, RZ, R140 ;  /* 0x000000ffff567224 */ /* 0x000fe200078e008c */
[--C-:B------:R-:W-:Y:S02]  /*fb60*/  SHF.R.U32.HI R3, RZ, 0x10, R2.reuse ;  /* 0x00000010ff037819 */ /* 0x100fe40000011602 */
[----:B------:R-:W-:Y:S01]  /*fb70*/  ISETP.GE.U32.AND P0, PT, R233, R0, PT ;  /* 0x00000000e900720c */ /* 0x000fe20003f06070 */
[----:B------:R-:W-:Y:S01]  /*fb80*/  MUFU.EX2 R6, R146 ;  /* 0x0000009200067308 */ /* 0x000fe20000000800 */
[----:B------:R-:W-:Y:S02]  /*fb90*/  SHF.R.U32.HI R2, RZ, 0x18, R2 ;  /* 0x00000018ff027819 */ /* 0x000fe40000011602 */
[----:B------:R-:W-:Y:S01]  /*fba0*/  PRMT R140, R214, 0x5410, R213 ;  /* 0x00005410d68c7816 */ /* 0x000fe200000000d5 */
[----:B------:R-:W-:Y:S01]  /*fbb0*/  @!P6 HFMA2.BF16_V2 R90, -RZ.H0_H0, RZ.H0_H0, -R212.H0_H0 ;  /* 0x200000ffff5ae231 */ /* 0x000fe200003409d4 */
[----:B------:R-:W-:-:S03]  /*fbc0*/  @!P1 PRMT R213, R89, 0x5410, RZ ;  /* 0x0000541059d59816 */ /* 0x000fc600000000ff */
[----:B------:R-:W1:Y:S01]  /*fbd0*/  MUFU.EX2 R0, R143 ;  /* 0x0000008f00007308 */ /* 0x000e620000000800 */
[----:B------:R-:W-:Y:S02]  /*fbe0*/  @!P5 PRMT R214, R88, 0x5410, RZ ;  /* 0x0000541058d6d816 */ /* 0x000fe400000000ff */
[----:B------:R-:W-:Y:S02]  /*fbf0*/  ISETP.GE.U32.AND P1, PT, R233, R11, PT ;  /* 0x0000000be900720c */ /* 0x000fe40003f26070 */
[----:B------:R-:W-:Y:S02]  /*fc00*/  PRMT R211, R39, 0x7632, R211 ;  /* 0x0000763227d37816 */ /* 0x000fe400000000d3 */
[----:B------:R-:W-:Y:S02]  /*fc10*/  ISETP.GE.U32.AND P5, PT, R233, R2, PT ;  /* 0x00000002e900720c */ /* 0x000fe40003fa6070 */
[----:B------:R-:W-:Y:S02]  /*fc20*/  LOP3.LUT R2, R7, 0xff, RZ, 0xc0, !PT ;  /* 0x000000ff07027812 */ /* 0x000fe400078ec0ff */
[----:B------:R-:W-:-:S02]  /*fc30*/  PRMT R23, R212, 0x5410, R211 ;  /* 0x00005410d4177816 */ /* 0x000fc400000000d3 */
[----:B------:R-:W-:Y:S02]  /*fc40*/  @!P6 PRMT R212, R90, 0x5410, RZ ;  /* 0x000054105ad4e816 */ /* 0x000fe400000000ff */
[----:B------:R-:W-:Y:S02]  /*fc50*/  ISETP.GE.U32.AND P6, PT, R233, R2, PT ;  /* 0x00000002e900720c */ /* 0x000fe40003fc6070 */
[----:B------:R-:W-:Y:S01]  /*fc60*/  LOP3.LUT R2, R7, 0xffff, RZ, 0xc0, !PT ;  /* 0x0000ffff07027812 */ /* 0x000fe200078ec0ff */
[----:B------:R-:W-:Y:S01]  /*fc70*/  @!P1 HFMA2.BF16_V2 R91, -RZ.H0_H0, RZ.H0_H0, -R211.H0_H0 ;  /* 0x200000ffff5b9231 */ /* 0x000fe200003409d3 */
[----:B-1----:R-:W-:Y:S02]  /*fc80*/  FADD.FTZ R10, R0, R22 ;  /* 0x00000016000a7221 */ /* 0x002fe40000010000 */
[----:B------:R-:W-:Y:S02]  /*fc90*/  SHF.R.U32.HI R2, RZ, 0x8, R2 ;  /* 0x00000008ff027819 */ /* 0x000fe40000011602 */
[----:B------:R-:W-:-:S02]  /*fca0*/  F2FP.BF16.PACK_AB R0, R6, R0 ;  /* 0x000000000600723e */ /* 0x000fc400000010ff */
[----:B------:R-:W-:Y:S02]  /*fcb0*/  LOP3.LUT R2, R2, 0xffff, RZ, 0xc0, !PT ;  /* 0x0000ffff02027812 */ /* 0x000fe400078ec0ff */
[----:B------:R-:W-:Y:S02]  /*fcc0*/  @!P1 PRMT R211, R91, 0x5410, RZ ;  /* 0x000054105bd39816 */ /* 0x000fe400000000ff */
[C---:B------:R-:W-:Y:S02]  /*fcd0*/  PRMT R210, R0.reuse, 0x7610, R210 ;  /* 0x0000761000d27816 */ /* 0x040fe400000000d2 */
[----:B------:R-:W-:Y:S01]  /*fce0*/  ISETP.GE.U32.AND P1, PT, R233, R2, PT ;  /* 0x00000002e900720c */ /* 0x000fe20003f26070 */
[----:B------:R-:W-:Y:S01]  /*fcf0*/  MUFU.EX2 R9, R149 ;  /* 0x0000009500097308 */ /* 0x000fe20000000800 */
[----:B------:R-:W-:Y:S01]  /*fd00*/  PRMT R209, R0, 0x7632, R209 ;  /* 0x0000763200d17816 */ /* 0x000fe200000000d1 */
[----:B------:R-:W-:Y:S01]  /*fd10*/  @!P6 HFMA2.BF16_V2 R100, -RZ.H0_H0, RZ.H0_H0, -R210.H0_H0 ;  /* 0x200000ffff64e231 */ /* 0x000fe200003409d2 */
[----:B------:R-:W-:Y:S01]  /*fd20*/  IMAD.MOV.U32 R75, RZ, RZ, R115 ;  /* 0x000000ffff4b7224 */ /* 0x000fe200078e0073 */
[----:B------:R-:W-:-:S04]  /*fd30*/  LOP3.LUT R0, R3, 0xff, RZ, 0xc0, !PT ;  /* 0x000000ff03007812 */ /* 0x000fc800078ec0ff */
[----:B------:R-:W1:Y:S01]  /*fd40*/  MUFU.EX2 R11, R151 ;  /* 0x00000097000b7308 */ /* 0x000e620000000800 */
[----:B------:R-:W-:Y:S01]  /*fd50*/  IMAD.MOV.U32 R115, RZ, RZ, R191 ;  /* 0x000000ffff737224 */ /* 0x000fe200078e00bf */
[----:B------:R-:W-:Y:S02]  /*fd60*/  PRMT R191, R210, 0x5410, R209 ;  /* 0x00005410d2bf7816 */ /* 0x000fe400000000d1 */
[----:B------:R-:W-:Y:S02]  /*fd70*/  @!P6 PRMT R210, R100, 0x5410, RZ ;  /* 0x0000541064d2e816 */ /* 0x000fe400000000ff */
[----:B------:R-:W-:Y:S02]  /*fd80*/  ISETP.GE.U32.AND P6, PT, R233, R0, PT ;  /* 0x00000000e900720c */ /* 0x000fe40003fc6070 */
[----:B------:R-:W-:Y:S01]  /*fd90*/  SHF.R.U32.HI R0, RZ, 0x8, R5 ;  /* 0x00000008ff007819 */ /* 0x000fe20000011605 */
[----:B------:R-:W-:Y:S01]  /*fda0*/  @!P1 HFMA2.BF16_V2 R101, -RZ.H0_H0, RZ.H0_H0, -R209.H0_H0 ;  /* 0x200000ffff659231 */ /* 0x000fe200003409d1 */
[----:B------:R-:W-:-:S02]  /*fdb0*/  IMAD.WIDE.U32 R2, R12, -0x2daee0ad, RZ ;  /* 0xd2511f530c027825 */ /* 0x000fc400078e00ff */
[----:B------:R-:W-:Y:S02]  /*fdc0*/  LOP3.LUT R0, R0, 0xffff, RZ, 0xc0, !PT ;  /* 0x0000ffff00007812 */ /* 0x000fe400078ec0ff */
[----:B------:R-:W-:Y:S01]  /*fdd0*/  @!P1 PRMT R209, R101, 0x5410, RZ ;  /* 0x0000541065d19816 */ /* 0x000fe200000000ff */
[----:B------:R-:W-:Y:S01]  /*fde0*/  IMAD.MOV.U32 R26, RZ, RZ, R114 ;  /* 0x000000ffff1a7224 */ /* 0x000fe200078e0072 */
[----:B------:R-:W-:Y:S01]  /*fdf0*/  ISETP.GE.U32.AND P1, PT, R233, R0, PT ;  /* 0x00000000e900720c */ /* 0x000fe20003f26070 */
[----:B------:R-:W-:Y:S01]  /*fe00*/  IMAD.MOV.U32 R114, RZ, RZ, R236 ;  /* 0x000000ffff727224 */ /* 0x000fe200078e00ec */
[----:B-1----:R-:W-:Y:S01]  /*fe10*/  F2FP.BF16.PACK_AB R5, R11, R9 ;  /* 0x000000090b05723e */ /* 0x002fe200000010ff */
[----:B------:R-:W1:Y:S01]  /*fe20*/  MUFU.EX2 R236, R150 ;  /* 0x0000009600ec7308 */ /* 0x000e620000000800 */
[----:B------:R-:W-:Y:S01]  /*fe30*/  LOP3.LUT R0, R3, UR7, R8, 0x96, !PT ;  /* 0x0000000703007c12 */ /* 0x000fe2000f8e9608 */
[----:B------:R-:W-:Y:S01]  /*fe40*/  IMAD.MOV.U32 R35, RZ, RZ, R112 ;  /* 0x000000ffff237224 */ /* 0x000fe200078e0070 */
[----:B------:R-:W-:-:S02]  /*fe50*/  PRMT R208, R5, 0x7610, R208 ;  /* 0x0000761005d07816 */ /* 0x000fc400000000d0 */
[----:B------:R-:W-:Y:S01]  /*fe60*/  PRMT R207, R5, 0x7632, R207 ;  /* 0x0000763205cf7816 */ /* 0x000fe200000000cf */
[----:B------:R-:W-:Y:S01]  /*fe70*/  IMAD.MOV.U32 R112, RZ, RZ, R108 ;  /* 0x000000ffff707224 */ /* 0x000fe200078e006c */
[----:B------:R-:W-:Y:S01]  /*fe80*/  LOP3.LUT R5, R0, 0xffff, RZ, 0xc0, !PT ;  /* 0x0000ffff00057812 */ /* 0x000fe200078ec0ff */
[----:B------:R-:W-:Y:S01]  /*fe90*/  IMAD.MOV.U32 R108, RZ, RZ, R194 ;  /* 0x000000ffff6c7224 */ /* 0x000fe200078e00c2 */
[----:B------:R-:W-:Y:S02]  /*fea0*/  MUFU.EX2 R154, R154 ;  /* 0x0000009a009a7308 */ /* 0x000fe40000000800 */
[----:B------:R-:W-:Y:S01]  /*feb0*/  SHF.R.U32.HI R5, RZ, 0x8, R5 ;  /* 0x00000008ff057819 */ /* 0x000fe20000011605 */
[----:B------:R-:W-:-:S05]  /*fec0*/  @!P0 HFMA2.BF16_V2 R102, -RZ.H0_H0, RZ.H0_H0, -R208.H0_H0 ;  /* 0x200000ffff668231 */ /* 0x000fca00003409d0 */
[----:B------:R-:W3:Y:S01]  /*fed0*/  MUFU.EX2 R194, R153 ;  /* 0x0000009900c27308 */ /* 0x000ee20000000800 */
[----:B------:R-:W-:Y:S01]  /*fee0*/  LOP3.LUT R5, R5, 0xffff, RZ, 0xc0, !PT ;  /* 0x0000ffff05057812 */ /* 0x000fe200078ec0ff */
[----:B------:R-:W-:Y:S01]  /*fef0*/  IMAD.MOV.U32 R139, RZ, RZ, R61 ;  /* 0x000000ffff8b7224 */ /* 0x000fe200078e003d */
[----:B------:R-:W-:Y:S01]  /*ff00*/  PRMT R61, R208, 0x5410, R207 ;  /* 0x00005410d03d7816 */ /* 0x000fe200000000cf */
[----:B------:R-:W-:Y:S01]  /*ff10*/  @!P1 HFMA2.BF16_V2 R103, -RZ.H0_H0, RZ.H0_H0, -R207.H0_H0 ;  /* 0x200000ffff679231 */ /* 0x000fe200003409cf */
[----:B------:R-:W-:Y:S02]  /*ff20*/  @!P0 PRMT R208, R102, 0x5410, RZ ;  /* 0x0000541066d08816 */ /* 0x000fe400000000ff */
[----:B------:R-:W-:Y:S02]  /*ff30*/  ISETP.GE.U32.AND P0, PT, R233, R5, PT ;  /* 0x00000005e900720c */ /* 0x000fe40003f06070 */
[----:B-1----:R-:W-:Y:S02]  /*ff40*/  F2FP.BF16.PACK_AB R5, R236, R4 ;  /* 0x00000004ec05723e */ /* 0x002fe400000010ff */
[----:B------:R-:W-:-:S02]  /*ff50*/  LOP3.LUT R4, R0, 0xff, RZ, 0xc0, !PT ;  /* 0x000000ff00047812 */ /* 0x000fc400078ec0ff */
[----:B------:R-:W-:Y:S02]  /*ff60*/  @!P1 PRMT R207, R103, 0x5410, RZ ;  /* 0x0000541067cf9816 */ /* 0x000fe400000000ff */
[----:B------:R-:W-:Y:S02]  /*ff70*/  ISETP.GE.U32.AND P1, PT, R233, R4, PT ;  /* 0x00000004e900720c */ /* 0x000fe40003f26070 */
[C---:B------:R-:W-:Y:S02]  /*ff80*/  PRMT R206, R5.reuse, 0x7610, R206 ;  /* 0x0000761005ce7816 */ /* 0x040fe400000000ce */
[----:B---3--:R-:W-:Y:S02]  /*ff90*/  F2FP.BF16.PACK_AB R4, R154, R194 ;  /* 0x000000c29a04723e */ /* 0x008fe400000010ff */
[----:B------:R-:W-:Y:S01]  /*ffa0*/  PRMT R205, R5, 0x7632, R205 ;  /* 0x0000763205cd7816 */ /* 0x000fe200000000cd */
[----:B------:R-:W-:Y:S01]  /*ffb0*/  @!P6 HFMA2.BF16_V2 R104, -RZ.H0_H0, RZ.H0_H0, -R206.H0_H0 ;  /* 0x200000ffff68e231 */ /* 0x000fe200003409ce */
[C---:B------:R-:W-:Y:S01]  /*ffc0*/  PRMT R203, R4.reuse, 0x7632, R203 ;  /* 0x0000763204cb7816 */ /* 0x040fe200000000cb */
[----:B------:R-:W-:Y:S01]  /*ffd0*/  IMAD.MOV.U32 R85, RZ, RZ, R113 ;  /* 0x000000ffff557224 */ /* 0x000fe200078e0071 */
[----:B------:R-:W-:Y:S01]  /*ffe0*/  PRMT R204, R4, 0x7610, R204 ;  /* 0x0000761004cc7816 */ /* 0x000fe200000000cc */
[----:B------:R-:W-:Y:S01]  /*fff0*/  IMAD.MOV.U32 R113, RZ, RZ, R111 ;  /* 0x000000ffff717224 */ /* 0x000fe200078e006f */
[----:B------:R-:W-:Y:S01]  /*10000*/  LOP3.LUT R4, R2, 0xff, RZ, 0xc0, !PT ;  /* 0x000000ff02047812 */ /* 0x000fe200078ec0ff */
[----:B------:R-:W-:Y:S01]  /*10010*/  IMAD.MOV.U32 R138, RZ, RZ, R129 ;  /* 0x000000ffff8a7224 */ /* 0x000fe200078e0081 */
[----:B------:R-:W-:Y:S01]  /*10020*/  PRMT R150, R206, 0x5410, R205 ;  /* 0x00005410ce967816 */ /* 0x000fe200000000cd */
[----:B------:R-:W-:Y:S01]  /*10030*/  IMAD.MOV.U32 R111, RZ, RZ, R60 ;  /* 0x000000ffff6f7224 */ /* 0x000fe200078e003c */
[----:B------:R-:W-:Y:S01]  /*10040*/  @!P0 HFMA2.BF16_V2 R105, -RZ.H0_H0, RZ.H0_H0, -R203.H0_H0 ;  /* 0x200000ffff698231 */ /* 0x000fe200003409cb */
[----:B------:R-:W-:Y:S01]  /*10050*/  @!P6 PRMT R206, R104, 0x5410, RZ ;  /* 0x0000541068cee816 */ /* 0x000fe200000000ff */
[----:B------:R-:W-:Y:S01]  /*10060*/  MUFU.EX2 R60, R187 ;  /* 0x000000bb003c7308 */ /* 0x000fe20000000800 */
[----:B------:R-:W-:Y:S01]  /*10070*/  ISETP.GE.U32.AND P6, PT, R233, R4, PT ;  /* 0x00000004e900720c */ /* 0x000fe20003fc6070 */
[----:B------:R-:W-:Y:S01]  /*10080*/  IMAD.MOV.U32 R88, RZ, RZ, R192 ;  /* 0x000000ffff587224 */ /* 0x000fe200078e00c0 */
[----:B------:R-:W-:-:S02]  /*10090*/  SHF.R.U32.HI R4, RZ, 0x18, R2 ;  /* 0x00000018ff047819 */ /* 0x000fc40000011602 */
[----:B------:R-:W-:-:S03]  /*100a0*/  LOP3.LUT R3, R2, 0xffff, RZ, 0xc0, !PT ;  /* 0x0000ffff02037812 */ /* 0x000fc600078ec0ff */
[----:B------:R-:W1:Y:S01]  /*100b0*/  MUFU.EX2 R129, R186 ;  /* 0x000000ba00817308 */ /* 0x000e620000000800 */
[----:B------:R-:W-:Y:S02]  /*100c0*/  PRMT R192, R204, 0x5410, R203 ;  /* 0x00005410ccc07816 */ /* 0x000fe400000000cb */
[----:B------:R-:W-:Y:S02]  /*100d0*/  @!P0 PRMT R203, R105, 0x5410, RZ ;  /* 0x0000541069cb8816 */ /* 0x000fe400000000ff */
[----:B------:R-:W-:Y:S02]  /*100e0*/  SHF.R.U32.HI R2, RZ, 0x10, R2 ;  /* 0x00000010ff027819 */ /* 0x000fe40000011602 */
[----:B------:R-:W-:Y:S02]  /*100f0*/  ISETP.GE.U32.AND P0, PT, R233, R4, PT ;  /* 0x00000004e900720c */ /* 0x000fe40003f06070 */
[----:B------:R-:W-:Y:S01]  /*10100*/  SHF.R.U32.HI R4, RZ, 0x8, R3 ;  /* 0x00000008ff047819 */ /* 0x000fe20000011603 */
[----:B------:R-:W-:Y:S01]  /*10110*/  @!P5 HFMA2.BF16_V2 R107, -RZ.H0_H0, RZ.H0_H0, -R205.H0_H0 ;  /* 0x200000ffff6bd231 */ /* 0x000fe200003409cd */
[----:B------:R-:W-:Y:S01]  /*10120*/  LOP3.LUT R3, R2, 0xff, RZ, 0xc0, !PT ;  /* 0x000000ff02037812 */ /* 0x000fe200078ec0ff */
[----:B------:R-:W-:Y:S01]  /*10130*/  IMAD.MOV.U32 R73, RZ, RZ, R131 ;  /* 0x000000ffff497224 */ /* 0x000fe200078e0083 */
[----:B------:R-:W-:Y:S01]  /*10140*/  LOP3.LUT R2, R4, 0xffff, RZ, 0xc0, !PT ;  /* 0x0000ffff04027812 */ /* 0x000fe200078ec0ff */
[----:B------:R-:W-:Y:S01]  /*10150*/  IMAD.MOV.U32 R40, RZ, RZ, R36 ;  /* 0x000000ffff287224 */ /* 0x000fe200078e0024 */
[----:B------:R-:W-:Y:S01]  /*10160*/  @!P5 PRMT R205, R107, 0x5410, RZ ;  /* 0x000054106bcdd816 */ /* 0x000fe200000000ff */
[----:B------:R-:W-:Y:S01]  /*10170*/  IMAD.MOV.U32 R36, RZ, RZ, R73 ;  /* 0x000000ffff247224 */ /* 0x000fe200078e0049 */
[----:B------:R-:W-:Y:S01]  /*10180*/  ISETP.GE.U32.AND P5, PT, R233, R2, PT ;  /* 0x00000002e900720c */ /* 0x000fe20003fa6070 */
[----:B------:R-:W-:Y:S01]  /*10190*/  IMAD.MOV.U32 R73, RZ, RZ, R138 ;  /* 0x000000ffff497224 */ /* 0x000fe200078e008a */
[----:B-1----:R-:W-:Y:S01]  /*101a0*/  F2FP.BF16.PACK_AB R2, R129, R60 ;  /* 0x0000003c8102723e */ /* 0x002fe200000010ff */
[----:B------:R-:W-:-:S02]  /*101b0*/  IMAD.MOV.U32 R138, RZ, RZ, R69 ;  /* 0x000000ffff8a7224 */ /* 0x000fc400078e0045 */
[----:B------:R-:W-:Y:S01]  /*101c0*/  IMAD.MOV.U32 R69, RZ, RZ, R68 ;  /* 0x000000ffff457224 */ /* 0x000fe200078e0044 */
[----:B------:R-:W-:Y:S01]  /*101d0*/  PRMT R202, R2, 0x7610, R202 ;  /* 0x0000761002ca7816 */ /* 0x000fe200000000ca */
[----:B------:R-:W-:Y:S02]  /*101e0*/  IMAD.MOV.U32 R68, RZ, RZ, R70 ;  /* 0x000000ffff447224 */ /* 0x000fe400078e0046 */
[----:B------:R-:W-:Y:S01]  /*101f0*/  IMAD.MOV.U32 R70, RZ, RZ, R71 ;  /* 0x000000ffff467224 */ /* 0x000fe200078e0047 */
[----:B------:R-:W-:Y:S01]  /*10200*/  MUFU.EX2 R155, R155 ;  /* 0x0000009b009b7308 */ /* 0x000fe20000000800 */
[----:B------:R-:W-:Y:S02]  /*10210*/  IMAD.MOV.U32 R72, RZ, RZ, R145 ;  /* 0x000000ffff487224 */ /* 0x000fe400078e0091 */
[----:B------:R-:W-:Y:S02]  /*10220*/  IMAD.MOV.U32 R71, RZ, RZ, R136 ;  /* 0x000000ffff477224 */ /* 0x000fe400078e0088 */
[----:B------:R-:W-:Y:S01]  /*10230*/  IMAD.MOV.U32 R136, RZ, RZ, R137 ;  /* 0x000000ffff887224 */ /* 0x000fe200078e0089 */
[----:B------:R-:W-:-:S02]  /*10240*/  @!P6 HFMA2.BF16_V2 R116, -RZ.H0_H0, RZ.H0_H0, -R202.H0_H0 ;  /* 0x200000ffff74e231 */ /* 0x000fc400003409ca */
[----:B------:R-:W1:Y:S01]  /*10250*/  MUFU.EX2 R145, R184 ;  /* 0x000000b800917308 */ /* 0x000e620000000800 */
[----:B------:R-:W-:Y:S02]  /*10260*/  PRMT R201, R2, 0x7632, R201 ;  /* 0x0000763202c97816 */ /* 0x000fe400000000c9 */
[----:B------:R-:W-:Y:S02]  /*10270*/  SHF.R.U32.HI R2, RZ, 0x18, R7 ;  /* 0x00000018ff027819 */ /* 0x000fe40000011607 */
[----:B------:R-:W-:Y:S02]  /*10280*/  PRMT R187, R202, 0x5410, R201 ;  /* 0x00005410cabb7816 */ /* 0x000fe400000000c9 */
[----:B------:R-:W-:Y:S02]  /*10290*/  @!P6 PRMT R202, R116, 0x5410, RZ ;  /* 0x0000541074cae816 */ /* 0x000fe400000000ff */
[----:B------:R-:W-:Y:S01]  /*102a0*/  ISETP.GE.U32.AND P6, PT, R233, R2, PT ;  /* 0x00000002e900720c */ /* 0x000fe20003fc6070 */
[----:B------:R-:W-:Y:S01]  /*102b0*/  IMAD.MOV.U32 R84, RZ, RZ, R109 ;  /* 0x000000ffff547224 */ /* 0x000fe200078e006d */
[----:B------:R-:W-:Y:S01]  /*102c0*/  SHF.R.U32.HI R2, RZ, 0x10, R7 ;  /* 0x00000010ff027819 */ /* 0x000fe20000011607 */
[----:B------:R-:W-:Y:S01]  /*102d0*/  IMAD.MOV.U32 R109, RZ, RZ, R252 ;  /* 0x000000ffff6d7224 */ /* 0x000fe200078e00fc */
[----:B------:R-:W-:Y:S01]  /*102e0*/  @!P5 HFMA2.BF16_V2 R117, -RZ.H0_H0, RZ.H0_H0, -R201.H0_H0 ;  /* 0x200000ffff75d231 */ /* 0x000fe200003409c9 */
[----:B------:R-:W-:Y:S01]  /*102f0*/  IMAD.MOV.U32 R87, RZ, RZ, R251 ;  /* 0x000000ffff577224 */ /* 0x000fe200078e00fb */
[----:B------:R-:W-:Y:S01]  /*10300*/  MUFU.EX2 R252, R198 ;  /* 0x000000c600fc7308 */ /* 0x000fe20000000800 */
[----:B------:R-:W-:-:S02]  /*10310*/  LOP3.LUT R2, R2, 0xff, RZ, 0xc0, !PT ;  /* 0x000000ff02027812 */ /* 0x000fc400078ec0ff */
[----:B------:R-:W-:-:S05]  /*10320*/  @!P5 PRMT R201, R117, 0x5410, RZ ;  /* 0x0000541075c9d816 */ /* 0x000fca00000000ff */
[----:B------:R-:W3:Y:S01]  /*10330*/  MUFU.EX2 R251, R199 ;  /* 0x000000c700fb7308 */ /* 0x000ee20000000800 */
[----:B-1----:R-:W-:Y:S02]  /*10340*/  F2FP.BF16.PACK_AB R217, R145, R155 ;  /* 0x0000009b91d9723e */ /* 0x002fe400000010ff */
[----:B------:R-:W-:Y:S02]  /*10350*/  ISETP.GE.U32.AND P5, PT, R233, R2, PT ;  /* 0x00000002e900720c */ /* 0x000fe40003fa6070 */
[--C-:B------:R-:W-:Y:S02]  /*10360*/  SHF.R.U32.HI R2, RZ, 0x18, R0.reuse ;  /* 0x00000018ff027819 */ /* 0x100fe40000011600 */
[----:B------:R-:W-:Y:S01]  /*10370*/  SHF.R.U32.HI R0, RZ, 0x10, R0 ;  /* 0x00000010ff007819 */ /* 0x000fe20000011600 */
[----:B------:R-:W-:Y:S01]  /*10380*/  @!P0 HFMA2.BF16_V2 R119, -RZ.H0_H0, RZ.H0_H0, -R217.H1_H1 ;  /* 0x200000ffff778231 */ /* 0x000fe200003609d9 */
[----:B------:R-:W-:Y:S02]  /*10390*/  @P0 PRMT R62, R217, 0x7632, R62 ;  /* 0x00007632d93e0816 */ /* 0x000fe4000000003e */
[----:B------:R-:W-:Y:S01]  /*103a0*/  LOP3.LUT R0, R0, 0xff, RZ, 0xc0, !PT ;  /* 0x000000ff00007812 */ /* 0x000fe200078ec0ff */
[----:B------:R-:W-:Y:S01]  /*103b0*/  UIADD3 UR27, UR41, -0x4498517b, URZ ;  /* 0xbb67ae85291b7890 */ /* 0x000fe2000fffe03f */
[----:B------:R-:W-:Y:S01]  /*103c0*/  @!P0 PRMT R62, R119, 0x5410, RZ ;  /* 0x00005410773e8816 */ /* 0x000fe200000000ff */
[----:B------:R-:W-:Y:S01]  /*103d0*/  IMAD.MOV.U32 R89, RZ, RZ, R193 ;  /* 0x000000ffff597224 */ /* 0x000fe200078e00c1 */
[----:B------:R-:W-:-:S02]  /*103e0*/  ISETP.GE.U32.AND P0, PT, R233, R0, PT ;  /* 0x00000000e900720c */ /* 0x000fc40003f06070 */
[----:B---3--:R-:W-:-:S04]  /*103f0*/  F2FP.BF16.PACK_AB R0, R251, R252 ;  /* 0x000000fcfb00723e */ /* 0x008fc800000010ff */
[C---:B------:R-:W-:Y:S02]  /*10400*/  PRMT R183, R0.reuse, 0x7610, R183 ;  /* 0x0000761000b77816 */ /* 0x040fe400000000b7 */
[----:B------:R-:W-:Y:S02]  /*10410*/  PRMT R182, R0, 0x7632, R182 ;  /* 0x0000763200b67816 */ /* 0x000fe400000000b6 */
[----:B------:R-:W-:Y:S01]  /*10420*/  LOP3.LUT R0, R89, UR27, R14, 0x96, !PT ;  /* 0x0000001b59007c12 */ /* 0x000fe2000f8e960e */
[----:B--2---:R-:W-:Y:S02]  /*10430*/  IMAD.MOV.U32 R137, RZ, RZ, R188 ;  /* 0x000000ffff897224 */ /* 0x004fe400078e00bc */
[----:B------:R-:W2:Y:S04]  /*10440*/  LDL.LU R188, [R1+0x1ac] ;  /* 0x0001ac0001bc7983 */ /* 0x000ea80000300800 */
[----:B------:R-:W3:Y:S01]  /*10450*/  LDL R89, [R1+0x100] ;  /* 0x0001000001597983 */ /* 0x000ee20000100800 */
[----:B------:R-:W-:-:S05]  /*10460*/  @!P1 HFMA2.BF16_V2 R106, -RZ.H0_H0, RZ.H0_H0, -R204.H0_H0 ;  /* 0x200000ffff6a9231 */ /* 0x000fca00003409cc */
[----:B------:R-:W-:Y:S02]  /*10470*/  @!P1 PRMT R204, R106, 0x5410, RZ ;  /* 0x000054106acc9816 */ /* 0x000fe400000000ff */
[----:B------:R-:W-:Y:S01]  /*10480*/  ISETP.GE.U32.AND P1, PT, R233, R3, PT ;  /* 0x00000003e900720c */ /* 0x000fe20003f26070 */
[----:B------:R-:W-:Y:S01]  /*10490*/  FADD.FTZ R6, R6, R10 ;  /* 0x0000000a06067221 */ /* 0x000fe20000010000 */
[----:B------:R-:W-:-:S03]  /*104a0*/  UIADD3 UR9, UR40, -0x61c88647, URZ ;  /* 0x9e3779b928097890 */ /* 0x000fc6000fffe03f */
[----:B------:R-:W-:Y:S01]  /*104b0*/  FADD.FTZ R4, R9, R6 ;  /* 0x0000000609047221 */ /* 0x000fe20000010000 */
[----:B------:R-:W-:Y:S01]  /*104c0*/  UIADD3 UR11, UR40, 0x3c6ef372, URZ ;  /* 0x3c6ef372280b7890 */ /* 0x000fe2000fffe03f */
[----:B------:R-:W-:Y:S02]  /*104d0*/  FADD.FTZ R3, R37, R13 ;  /* 0x0000000d25037221 */ /* 0x000fe40000010000 */
[----:B------:R-:W-:Y:S02]  /*104e0*/  FADD.FTZ R143, R11, R4 ;  /* 0x000000040b8f7221 */ /* 0x000fe40000010000 */
[----:B------:R-:W-:Y:S02]  /*104f0*/  IMAD R13, R87, -0x326172a9, RZ ;  /* 0xcd9e8d57570d7824 */ /* 0x000fe400078e02ff */
[----:B------:R-:W-:Y:S01]  /*10500*/  @!P1 HFMA2.BF16_V2 R118, -RZ.H0_H0, RZ.H0_H0, -R217.H0_H0 ;  /* 0x200000ffff769231 */ /* 0x000fe200003409d9 */
[----:B------:R-:W-:Y:S01]  /*10510*/  IMAD.WIDE.U32 R10, R0, -0x326172a9, RZ ;  /* 0xcd9e8d57000a7825 */ /* 0x000fe200078e00ff */
[----:B------:R-:W-:-:S03]  /*10520*/  @P1 PRMT R153, R217, 0x7610, R153 ;  /* 0x00007610d9991816 */ /* 0x000fc60000000099 */
[----:B------:R-:W-:Y:S02]  /*10530*/  @!P1 PRMT R153, R118, 0x5410, RZ ;  /* 0x0000541076999816 */ /* 0x000fe400000000ff */
[----:B------:R-:W-:Y:S02]  /*10540*/  ISETP.GE.U32.AND P1, PT, R233, R2, PT ;  /* 0x00000002e900720c */ /* 0x000fe40003f26070 */
[----:B------:R-:W-:Y:S02]  /*10550*/  LOP3.LUT R2, R29, UR9, R13, 0x96, !PT ;  /* 0x000000091d027c12 */ /* 0x000fe4000f8e960d */
[----:B------:R-:W-:Y:S01]  /*10560*/  LOP3.LUT R0, R11, UR11, R28, 0x96, !PT ;  /* 0x0000000b0b007c12 */ /* 0x000fe2000f8e961c */
[----:B------:R-:W-:Y:S01]  /*10570*/  FADD.FTZ R193, R38, R3 ;  /* 0x0000000326c17221 */ /* 0x000fe20000010000 */
[----:B------:R-:W-:Y:S01]  /*10580*/  UIADD3 UR26, UR41, 0x76cf5d0a, URZ ;  /* 0x76cf5d0a291a7890 */ /* 0x000fe2000fffe03f */
[----:B------:R-:W-:Y:S01]  /*10590*/  IMAD.WIDE.U32 R2, R2, -0x2daee0ad, RZ ;  /* 0xd2511f5302027825 */ /* 0x000fe200078e00ff */
[----:B------:R-:W-:-:S03]  /*105a0*/  UIADD3 UR10, UR41, 0x32370b8f, URZ ;  /* 0x32370b8f290a7890 */ /* 0x000fc6000fffe03f */
[----:B------:R-:W-:Y:S01]  /*105b0*/  IMAD.WIDE.U32 R4, R0, -0x2daee0ad, RZ ;  /* 0xd2511f5300047825 */ /* 0x000fe200078e00ff */
[----:B------:R-:W-:Y:S01]  /*105c0*/  LOP3.LUT R3, R3, UR26, R88, 0x96, !PT ;  /* 0x0000001a03037c12 */ /* 0x000fe2000f8e9658 */
[----:B------:R-:W-:-:S03]  /*105d0*/  UIADD3 UR15, UR40, -0x255992d5, URZ ;  /* 0xdaa66d2b280f7890 */ /* 0x000fc6000fffe03f */
[----:B------:R-:W-:Y:S01]  /*105e0*/  LOP3.LUT R0, R5, UR10, R2, 0x96, !PT ;  /* 0x0000000a05007c12 */ /* 0x000fe2000f8e9602 */
[----:B------:R-:W-:Y:S01]  /*105f0*/  IMAD.WIDE.U32 R8, R3, -0x326172a9, RZ ;  /* 0xcd9e8d5703087825 */ /* 0x000fe200078e00ff */
[----:B------:R-:W-:-:S03]  /*10600*/  UIADD3 UR14, UR40, 0x78dde6e4, URZ ;  /* 0x78dde6e4280e7890 */ /* 0x000fc6000fffe03f */
[----:B------:R-:W-:Y:S01]  /*10610*/  IMAD.WIDE.U32 R6, R0, -0x326172a9, RZ ;  /* 0xcd9e8d5700067825 */ /* 0x000fe200078e00ff */
[----:B------:R-:W-:Y:S01]  /*10620*/  LOP3.LUT R2, R9, UR15, R10, 0x96, !PT ;  /* 0x0000000f09027c12 */ /* 0x000fe2000f8e960a */
[----:B------:R-:W-:-:S03]  /*10630*/  UIADD3 UR13, UR41, -0x126145ec, URZ ;  /* 0xed9eba14290d7890 */ /* 0x000fc6000fffe03f */
[----:B------:R-:W-:Y:S01]  /*10640*/  LOP3.LUT R0, R7, UR14, R8, 0x96, !PT ;  /* 0x0000000e07007c12 */ /* 0x000fe2000f8e9608 */
[----:B------:R-:W-:Y:S01]  /*10650*/  IMAD.WIDE.U32 R2, R2, -0x2daee0ad, RZ ;  /* 0xd2511f5302027825 */ /* 0x000fe200078e00ff */
[----:B------:R-:W-:-:S03]  /*10660*/  UIADD3 UR4, UR41, -0x56f99767, URZ ;  /* 0xa906689929047890 */ /* 0x000fc6000fffe03f */
[----:B------:R-:W-:Y:S01]  /*10670*/  IMAD.WIDE.U32 R8, R0, -0x2daee0ad, RZ ;  /* 0xd2511f5300087825 */ /* 0x000fe200078e00ff */
[----:B------:R-:W-:-:S04]  /*10680*/  LOP3.LUT R3, R3, UR13, R4, 0x96, !PT ;  /* 0x0000000d03037c12 */ /* 0x000fc8000f8e9604 */
[----:B------:R-:W-:Y:S01]  /*10690*/  LOP3.LUT R2, R9, UR4, R2, 0x96, !PT ;  /* 0x0000000409027c12 */ /* 0x000fe2000f8e9602 */
[----:B------:R-:W-:-:S04]  /*106a0*/  IMAD.WIDE.U32 R4, R3, -0x326172a9, RZ ;  /* 0xcd9e8d5703047825 */ /* 0x000fc800078e00ff */
[----:B------:R-:W-:-:S05]  /*106b0*/  IMAD.WIDE.U32 R2, R2, -0x326172a9, RZ ;  /* 0xcd9e8d5702027825 */ /* 0x000fca00078e00ff */
[C---:B------:R-:W-:Y:S02]  /*106c0*/  LOP3.LUT R0, R2.reuse, 0xffff, RZ, 0xc0, !PT ;  /* 0x0000ffff02007812 */ /* 0x040fe400078ec0ff */
[----:B------:R-:W-:Y:S02]  /*106d0*/  LOP3.LUT R4, R3, UR6, R4, 0x96, !PT ;  /* 0x0000000603047c12 */ /* 0x000fe4000f8e9604 */
[----:B------:R-:W-:Y:S02]  /*106e0*/  SHF.R.U32.HI R3, RZ, 0x8, R0 ;  /* 0x00000008ff037819 */ /* 0x000fe40000011600 */
[----:B------:R-:W-:Y:S02]  /*106f0*/  LOP3.LUT R0, R2, 0xff, RZ, 0xc0, !PT ;  /* 0x000000ff02007812 */ /* 0x000fe400078ec0ff */
[----:B------:R-:W-:Y:S02]  /*10700*/  PRMT R20, R233, 0x7054, R233 ;  /* 0x00007054e9147816 */ /* 0x000fe400000000e9 */
[----:B------:R-:W-:Y:S01]  /*10710*/  PRMT R0, R0, 0x5410, R3 ;  /* 0x0000541000007816 */ /* 0x000fe20000000003 */
[----:B------:R-:W-:-:S04]  /*10720*/  UIADD3 UR5, UR40, 0x1715609d, URZ ;  /* 0x1715609d28057890 */ /* 0x000fc8000fffe03f */
[----:B------:R-:W-:-:S05]  /*10730*/  HSET2.LE.AND R0, R0, R20, PT ;  /* 0x0000001400007233 */ /* 0x000fca0003803000 */
[----:B------:R-:W-:Y:S02]  /*10740*/  LOP3.LUT R18, R0, R185, RZ, 0xc0, !PT ;  /* 0x000000b900127212 */ /* 0x000fe400078ec0ff */
[----:B------:R-:W-:Y:S02]  /*10750*/  SHF.R.U32.HI R0, RZ, 0x10, R2 ;  /* 0x00000010ff007819 */ /* 0x000fe40000011602 */
[----:B------:R-:W-:Y:S02]  /*10760*/  LOP3.LUT R6, R5, UR5, R6, 0x96, !PT ;  /* 0x0000000505067c12 */ /* 0x000fe4000f8e9606 */
[----:B------:R-:W-:Y:S02]  /*10770*/  SHF.R.U32.HI R2, RZ, 0x18, R2 ;  /* 0x00000018ff027819 */ /* 0x000fe40000011602 */
[----:B------:R-:W-:-:S04]  /*10780*/  LOP3.LUT R0, R0, 0xff, RZ, 0xc0, !PT ;  /* 0x000000ff00007812 */ /* 0x000fc800078ec0ff */
[----:B------:R-:W-:Y:S01]  /*10790*/  PRMT R12, R0, 0x5410, R2 ;  /* 0x00005410000c7816 */ /* 0x000fe20000000002 */
[----:B------:R-:W-:-:S05]  /*107a0*/  IMAD.WIDE.U32 R2, R6, -0x2daee0ad, RZ ;  /* 0xd2511f5306027825 */ /* 0x000fca00078e00ff */
[----:B------:R-:W-:Y:S02]  /*107b0*/  LOP3.LUT R0, R3, UR7, R8, 0x96, !PT ;  /* 0x0000000703007c12 */ /* 0x000fe4000f8e9608 */
[C---:B------:R-:W-:Y:S02]  /*107c0*/  LOP3.LUT R3, R2.reuse, 0xffff, RZ, 0xc0, !PT ;  /* 0x0000ffff02037812 */ /* 0x040fe400078ec0ff */
[--C-:B------:R-:W-:Y:S02]  /*107d0*/  SHF.R.U32.HI R7, RZ, 0x10, R2.reuse ;  /* 0x00000010ff077819 */ /* 0x100fe40000011602 */
[----:B------:R-:W-:Y:S02]  /*107e0*/  SHF.R.U32.HI R5, RZ, 0x8, R3 ;  /* 0x00000008ff057819 */ /* 0x000fe40000011603 */
[----:B------:R-:W-:Y:S02]  /*107f0*/  LOP3.LUT R3, R2, 0xff, RZ, 0xc0, !PT ;  /* 0x000000ff02037812 */ /* 0x000fe400078ec0ff */
[----:B------:R-:W-:-:S02]  /*10800*/  SHF.R.U32.HI R6, RZ, 0x18, R2 ;  /* 0x00000018ff067819 */ /* 0x000fc40000011602 */
[C---:B------:R-:W-:Y:S02]  /*10810*/  LOP3.LUT R2, R4.reuse, 0xffff, RZ, 0xc0, !PT ;  /* 0x0000ffff04027812 */ /* 0x040fe400078ec0ff */
[----:B------:R-:W-:Y:S02]  /*10820*/  PRMT R8, R3, 0x5410, R5 ;  /* 0x0000541003087816 */ /* 0x000fe40000000005 */
[----:B------:R-:W-:Y:S02]  /*10830*/  SHF.R.U32.HI R3, RZ, 0x8, R2 ;  /* 0x00000008ff037819 */ /* 0x000fe40000011602 */
[----:B------:R-:W-:-:S04]  /*10840*/  LOP3.LUT R2, R4, 0xff, RZ, 0xc0, !PT ;  /* 0x000000ff04027812 */ /* 0x000fc800078ec0ff */
[----:B------:R-:W-:Y:S02]  /*10850*/  PRMT R9, R2, 0x5410, R3 ;  /* 0x0000541002097816 */ /* 0x000fe40000000003 */
[--C-:B------:R-:W-:Y:S02]  /*10860*/  SHF.R.U32.HI R3, RZ, 0x10, R4.reuse ;  /* 0x00000010ff037819 */ /* 0x100fe40000011604 */
[----:B------:R-:W-:Y:S02]  /*10870*/  LOP3.LUT R2, R7, 0xff, RZ, 0xc0, !PT ;  /* 0x000000ff07027812 */ /* 0x000fe400078ec0ff */
[----:B------:R-:W-:Y:S02]  /*10880*/  SHF.R.U32.HI R4, RZ, 0x18, R4 ;  /* 0x00000018ff047819 */ /* 0x000fe40000011604 */
[----:B------:R-:W-:Y:S02]  /*10890*/  LOP3.LUT R3, R3, 0xff, RZ, 0xc0, !PT ;  /* 0x000000ff03037812 */ /* 0x000fe400078ec0ff */
[----:B------:R-:W-:-:S02]  /*108a0*/  PRMT R5, R2, 0x5410, R6 ;  /* 0x0000541002057816 */ /* 0x000fc40000000006 */
[C---:B------:R-:W-:Y:S02]  /*108b0*/  LOP3.LUT R2, R0.reuse, 0xffff, RZ, 0xc0, !PT ;  /* 0x0000ffff00027812 */ /* 0x040fe400078ec0ff */
[----:B------:R-:W-:Y:S02]  /*108c0*/  PRMT R7, R3, 0x5410, R4 ;  /* 0x0000541003077816 */ /* 0x000fe40000000004 */
[----:B------:R-:W-:Y:S02]  /*108d0*/  SHF.R.U32.HI R3, RZ, 0x8, R2 ;  /* 0x00000008ff037819 */ /* 0x000fe40000011602 */
[----:B------:R-:W-:Y:S02]  /*108e0*/  LOP3.LUT R2, R0, 0xff, RZ, 0xc0, !PT ;  /* 0x000000ff00027812 */ /* 0x000fe400078ec0ff */
[----:B------:R-:W-:Y:S02]  /*108f0*/  SHF.R.U32.HI R4, RZ, 0x18, R0 ;  /* 0x00000018ff047819 */ /* 0x000fe40000011600 */
[----:B------:R-:W-:-:S02]  /*10900*/  PRMT R6, R2, 0x5410, R3 ;  /* 0x0000541002067816 */ /* 0x000fc40000000003 */
[----:B------:R-:W-:Y:S01]  /*10910*/  SHF.R.U32.HI R2, RZ, 0x10, R0 ;  /* 0x00000010ff027819 */ /* 0x000fe20000011600 */
[----:B------:R-:W-:Y:S01]  /*10920*/  HSET2.LE.AND R0, R8, R20, PT ;  /* 0x0000001408007233 */ /* 0x000fe20003803000 */
[----:B------:R-:W-:-:S04]  /*10930*/  IMAD.MOV.U32 R87, RZ, RZ, R26 ;  /* 0x000000ffff577224 */ /* 0x000fc800078e001a */
[----:B------:R-:W-:Y:S01]  /*10940*/  LOP3.LUT R26, R0, R152, RZ, 0xc0, !PT ;  /* 0x00000098001a7212 */ /* 0x000fe200078ec0ff */
[--C-:B------:R-:W-:Y:S01]  /*10950*/  HSET2.LE.AND R0, R5, R20.reuse, PT ;  /* 0x0000001405007233 */ /* 0x100fe20003803000 */
[----:B------:R-:W-:Y:S01]  /*10960*/  LOP3.LUT R3, R2, 0xff, RZ, 0xc0, !PT ;  /* 0x000000ff02037812 */ /* 0x000fe200078ec0ff */
[----:B------:R-:W-:-:S03]  /*10970*/  HSET2.LE.AND R2, R12, R20, PT ;  /* 0x000000140c027233 */ /* 0x000fc60003803000 */
[----:B------:R-:W-:Y:S02]  /*10980*/  LOP3.LUT R27, R0, R128, RZ, 0xc0, !PT ;  /* 0x00000080001b7212 */ /* 0x000fe400078ec0ff */
[----:B------:R-:W-:Y:S02]  /*10990*/  LOP3.LUT R0, R15, UR28, RZ, 0x3c, !PT ;  /* 0x0000001c0f007c12 */ /* 0x000fe4000f8e3cff */
[----:B------:R-:W-:Y:S01]  /*109a0*/  LOP3.LUT R19, R2, R197, RZ, 0xc0, !PT ;  /* 0x000000c502137212 */ /* 0x000fe200078ec0ff */
[--C-:B------:R-:W-:Y:S02]  /*109b0*/  HSET2.LE.AND R2, R7, R20.reuse, PT ;  /* 0x0000001407027233 */ /* 0x100fe40003803000 */
[----:B------:R-:W-:Y:S01]  /*109c0*/  IMAD.WIDE.U32 R38, R0, -0x326172a9, RZ ;  /* 0xcd9e8d5700267825 */ /* 0x000fe200078e00ff */
[--C-:B------:R-:W-:Y:S01]  /*109d0*/  HSET2.LE.AND R0, R6, R20.reuse, PT ;  /* 0x0000001406007233 */ /* 0x100fe20003803000 */
[----:B------:R-:W-:Y:S01]  /*109e0*/  PRMT R12, R3, 0x5410, R4 ;  /* 0x00005410030c7816 */ /* 0x000fe20000000004 */
[----:B------:R-:W-:Y:S01]  /*109f0*/  HSET2.LE.AND R3, R9, R20, PT ;  /* 0x0000001409037233 */ /* 0x000fe20003803000 */
[----:B------:R-:W-:-:S02]  /*10a00*/  LOP3.LUT R17, R2, R221, RZ, 0xc0, !PT ;  /* 0x000000dd02117212 */ /* 0x000fc400078ec0ff */
[----:B------:R-:W-:Y:S02]  /*10a10*/  LOP3.LUT R2, R39, UR9, R13, 0x96, !PT ;  /* 0x0000000927027c12 */ /* 0x000fe4000f8e960d */
[----:B------:R-:W-:Y:S02]  /*10a20*/  LOP3.LUT R24, R0, R196, RZ, 0xc0, !PT ;  /* 0x000000c400187212 */ /* 0x000fe400078ec0ff */
[----:B------:R-:W-:Y:S02]  /*10a30*/  LOP3.LUT R0, R11, UR11, R38, 0x96, !PT ;  /* 0x0000000b0b007c12 */ /* 0x000fe4000f8e9626 */
[----:B------:R-:W-:Y:S01]  /*10a40*/  LOP3.LUT R16, R3, R222, RZ, 0xc0, !PT ;  /* 0x000000de03107212 */ /* 0x000fe200078ec0ff */
        /* <DEDUP_REMOVED lines=12> */
[----:B------:R-:W-:Y:S01]  /*10b10*/  IMAD.WIDE.U32 R4, R3, -0x326172a9, RZ ;  /* 0xcd9e8d5703047825 */ /* 0x000fe200078e00ff */
[----:B------:R-:W-:-:S03]  /*10b20*/  HSET2.LE.AND R0, R12, R20, PT ;  /* 0x000000140c007233 */ /* 0x000fc60003803000 */
[----:B------:R-:W-:Y:S01]  /*10b30*/  IMAD.WIDE.U32 R2, R2, -0x326172a9, RZ ;  /* 0xcd9e8d5702027825 */ /* 0x000fe200078e00ff */
[----:B------:R-:W-:Y:S02]  /*10b40*/  LOP3.LUT R7, R5, UR5, R6, 0x96, !PT ;  /* 0x0000000505077c12 */ /* 0x000fe4000f8e9606 */
[----:B------:R-:W-:Y:S02]  /*10b50*/  LOP3.LUT R25, R0, R220, RZ, 0xc0, !PT ;  /* 0x000000dc00197212 */ /* 0x000fe400078ec0ff */
[----:B------:R-:W-:Y:S02]  /*10b60*/  SHF.R.U32.HI R5, RZ, 0x10, R2 ;  /* 0x00000010ff057819 */ /* 0x000fe40000011602 */
[----:B------:R-:W-:Y:S02]  /*10b70*/  LOP3.LUT R0, R3, UR6, R4, 0x96, !PT ;  /* 0x0000000603007c12 */ /* 0x000fe4000f8e9604 */
[C---:B------:R-:W-:Y:S02]  /*10b80*/  LOP3.LUT R3, R2.reuse, 0xffff, RZ, 0xc0, !PT ;  /* 0x0000ffff02037812 */ /* 0x040fe400078ec0ff */
[----:B------:R-:W-:-:S02]  /*10b90*/  LOP3.LUT R6, R2, 0xff, RZ, 0xc0, !PT ;  /* 0x000000ff02067812 */ /* 0x000fc400078ec0ff */
[----:B------:R-:W-:Y:S02]  /*10ba0*/  SHF.R.U32.HI R4, RZ, 0x18, R2 ;  /* 0x00000018ff047819 */ /* 0x000fe40000011602 */
[----:B------:R-:W-:Y:S02]  /*10bb0*/  LOP3.LUT R2, R5, 0xff, RZ, 0xc0, !PT ;  /* 0x000000ff05027812 */ /* 0x000fe400078ec0ff */
[----:B------:R-:W-:Y:S02]  /*10bc0*/  SHF.R.U32.HI R3, RZ, 0x8, R3 ;  /* 0x00000008ff037819 */ /* 0x000fe40000011603 */
[----:B------:R-:W-:Y:S02]  /*10bd0*/  PRMT R10, R2, 0x5410, R4 ;  /* 0x00005410020a7816 */ /* 0x000fe40000000004 */
[----:B------:R-:W-:Y:S02]  /*10be0*/  LOP3.LUT R2, R0, 0xffff, RZ, 0xc0, !PT ;  /* 0x0000ffff00027812 */ /* 0x000fe400078ec0ff */
[----:B------:R-:W-:-:S02]  /*10bf0*/  PRMT R11, R6, 0x5410, R3 ;  /* 0x00005410060b7816 */ /* 0x000fc40000000003 */
[----:B------:R-:W-:Y:S02]  /*10c00*/  SHF.R.U32.HI R3, RZ, 0x8, R2 ;  /* 0x00000008ff037819 */ /* 0x000fe40000011602 */
[----:B------:R-:W-:Y:S02]  /*10c10*/  LOP3.LUT R2, R0, 0xff, RZ, 0xc0, !PT ;  /* 0x000000ff00027812 */ /* 0x000fe400078ec0ff */
[--C-:B------:R-:W-:Y:S02]  /*10c20*/  SHF.R.U32.HI R4, RZ, 0x10, R0.reuse ;  /* 0x00000010ff047819 */ /* 0x100fe40000011600 */
[----:B------:R-:W-:Y:S01]  /*10c30*/  PRMT R12, R2, 0x5410, R3 ;  /* 0x00005410020c7816 */ /* 0x000fe20000000003 */
[----:B------:R-:W-:Y:S01]  /*10c40*/  IMAD.WIDE.U32 R2, R7, -0x2daee0ad, RZ ;  /* 0xd2511f5307027825 */ /* 0x000fe200078e00ff */
[----:B------:R-:W-:Y:S02]  /*10c50*/  SHF.R.U32.HI R5, RZ, 0x18, R0 ;  /* 0x00000018ff057819 */ /* 0x000fe40000011600 */
[----:B------:R-:W-:-:S02]  /*10c60*/  LOP3.LUT R4, R4, 0xff, RZ, 0xc0, !PT ;  /* 0x000000ff04047812 */ /* 0x000fc400078ec0ff */
[----:B------:R-:W-:Y:S02]  /*10c70*/  LOP3.LUT R0, R3, UR7, R8, 0x96, !PT ;  /* 0x0000000703007c12 */ /* 0x000fe4000f8e9608 */
[----:B------:R-:W-:Y:S02]  /*10c80*/  PRMT R8, R4, 0x5410, R5 ;  /* 0x0000541004087816 */ /* 0x000fe40000000005 */
[----:B------:R-:W-:Y:S01]  /*10c90*/  LOP3.LUT R4, R0, 0xffff, RZ, 0xc0, !PT ;  /* 0x0000ffff00047812 */ /* 0x000fe200078ec0ff */
[----:B------:R-:W-:-:S03]  /*10ca0*/  IMAD.MOV.U32 R88, RZ, RZ, R87 ;  /* 0x000000ffff587224 */ /* 0x000fc600078e0057 */
[----:B------:R-:W-:Y:S02]  /*10cb0*/  SHF.R.U32.HI R5, RZ, 0x8, R4 ;  /* 0x00000008ff057819 */ /* 0x000fe40000011604 */
[----:B------:R-:W-:Y:S01]  /*10cc0*/  LOP3.LUT R4, R0, 0xff, RZ, 0xc0, !PT ;  /* 0x000000ff00047812 */ /* 0x000fe200078ec0ff */
[----:B------:R-:W-:Y:S02]  /*10cd0*/  IMAD.MOV.U32 R149, RZ, RZ, R72 ;  /* 0x000000ffff957224 */ /* 0x000fe400078e0048 */
[----:B------:R-:W-:Y:S01]  /*10ce0*/  IMAD.MOV.U32 R90, RZ, RZ, R88 ;  /* 0x000000ffff5a7224 */ /* 0x000fe200078e0058 */
[----:B------:R-:W-:Y:S01]  /*10cf0*/  PRMT R9, R4, 0x5410, R5 ;  /* 0x0000541004097816 */ /* 0x000fe20000000005 */
[----:B------:R-:W-:Y:S01]  /*10d00*/  IMAD.MOV.U32 R151, RZ, RZ, R73 ;  /* 0x000000ffff977224 */ /* 0x000fe200078e0049 */
[----:B------:R-:W4:Y:S01]  /*10d10*/  LDL.LU R72, [R1+0x80] ;  /* 0x0000800001487983 */ /* 0x000f220000300800 */
[----:B------:R-:W-:Y:S01]  /*10d20*/  SHF.R.U32.HI R5, RZ, 0x10, R0 ;  /* 0x00000010ff057819 */ /* 0x000fe20000011600 */
[----:B------:R-:W-:-:S02]  /*10d30*/  IMAD.MOV.U32 R88, RZ, RZ, R75 ;  /* 0x000000ffff587224 */ /* 0x000fc400078e004b */
[----:B------:R-:W-:Y:S01]  /*10d40*/  IMAD.MOV.U32 R146, RZ, RZ, R74 ;  /* 0x000000ffff927224 */ /* 0x000fe200078e004a */
[----:B------:R-:W4:Y:S01]  /*10d50*/  LDL.LU R73, [R1+0x84] ;  /* 0x0000840001497983 */ /* 0x000f220000300800 */
[----:B------:R-:W-:-:S03]  /*10d60*/  SHF.R.U32.HI R4, RZ, 0x18, R0 ;  /* 0x00000018ff047819 */ /* 0x000fc60000011600 */
[----:B------:R-:W4:Y:S01]  /*10d70*/  LDL.LU R74, [R1+0x88] ;  /* 0x00008800014a7983 */ /* 0x000f220000300800 */
[----:B------:R-:W-:Y:S01]  /*10d80*/  LOP3.LUT R0, R5, 0xff, RZ, 0xc0, !PT ;  /* 0x000000ff05007812 */ /* 0x000fe200078ec0ff */
[----:B--2---:R-:W-:Y:S02]  /*10d90*/  IMAD.MOV.U32 R75, RZ, RZ, R188 ;  /* 0x000000ffff4b7224 */ /* 0x004fe400078e00bc */
[----:B------:R-:W2:Y:S01]  /*10da0*/  LDL.LU R188, [R1+0x1a8] ;  /* 0x0001a80001bc7983 */ /* 0x000ea20000300800 */
[----:B------:R-:W-:Y:S02]  /*10db0*/  PRMT R7, R0, 0x5410, R4 ;  /* 0x0000541000077816 */ /* 0x000fe40000000004 */
[----:B------:R-:W-:-:S04]  /*10dc0*/  LOP3.LUT R0, R2, 0xffff, RZ, 0xc0, !PT ;  /* 0x0000ffff02007812 */ /* 0x000fc800078ec0ff */
[----:B------:R-:W-:Y:S02]  /*10dd0*/  SHF.R.U32.HI R3, RZ, 0x8, R0 ;  /* 0x00000008ff037819 */ /* 0x000fe40000011600 */
[----:B------:R-:W-:Y:S02]  /*10de0*/  LOP3.LUT R0, R2, 0xff, RZ, 0xc0, !PT ;  /* 0x000000ff02007812 */ /* 0x000fe400078ec0ff */
[----:B------:R-:W-:Y:S02]  /*10df0*/  PRMT R220, R233, 0x7054, R233 ;  /* 0x00007054e9dc7816 */ /* 0x000fe400000000e9 */
[----:B------:R-:W-:Y:S02]  /*10e00*/  PRMT R6, R0, 0x5410, R3 ;  /* 0x0000541000067816 */ /* 0x000fe40000000003 */
[--C-:B------:R-:W-:Y:S02]  /*10e10*/  SHF.R.U32.HI R3, RZ, 0x10, R2.reuse ;  /* 0x00000010ff037819 */ /* 0x100fe40000011602 */
[----:B------:R-:W-:Y:S01]  /*10e20*/  SHF.R.U32.HI R4, RZ, 0x18, R2 ;  /* 0x00000018ff047819 */ /* 0x000fe20000011602 */
[--C-:B------:R-:W-:Y:S01]  /*10e30*/  HSET2.LE.AND R2, R11, R220.reuse, PT ;  /* 0x000000dc0b027233 */ /* 0x100fe20003803000 */
[----:B------:R-:W-:Y:S01]  /*10e40*/  LOP3.LUT R3, R3, 0xff, RZ, 0xc0, !PT ;  /* 0x000000ff03037812 */ /* 0x000fe200078ec0ff */
[----:B------:R-:W-:-:S03]  /*10e50*/  HSET2.LE.AND R0, R10, R220, PT ;  /* 0x000000dc0a007233 */ /* 0x000fc60003803000 */
[----:B------:R-:W-:Y:S02]  /*10e60*/  PRMT R10, R3, 0x5410, R4 ;  /* 0x00005410030a7816 */ /* 0x000fe40000000004 */
[----:B------:R-:W-:Y:S01]  /*10e70*/  LOP3.LUT R34, R2, R59, RZ, 0xc0, !PT ;  /* 0x0000003b02227212 */ /* 0x000fe200078ec0ff */
[----:B------:R-:W-:-:S04]  /*10e80*/  IMAD.WIDE.U32 R2, R53, -0x326172a9, RZ ;  /* 0xcd9e8d5735027825 */ /* 0x000fc800078e00ff */
[----:B------:R-:W-:Y:S01]  /*10e90*/  IMAD.MOV.U32 R101, RZ, RZ, R127 ;  /* 0x000000ffff657224 */ /* 0x000fe200078e007f */
[----:B---3--:R-:W-:Y:S01]  /*10ea0*/  LOP3.LUT R3, R3, R89, RZ, 0x3c, !PT ;  /* 0x0000005903037212 */ /* 0x008fe200078e3cff */
        /* <DEDUP_REMOVED lines=20> */
[----:B------:R-:W3:Y:S01]  /*10ff0*/  LDL.LU R70, [R1+0x130] ;  /* 0x0001300001467983 */ /* 0x000ee20000300800 */
[----:B------:R-:W-:Y:S02]  /*11000*/  IMAD.MOV.U32 R84, RZ, RZ, R68 ;  /* 0x000000ffff547224 */ /* 0x000fe400078e0044 */
[----:B------:R-:W-:Y:S02]  /*11010*/  IMAD.MOV.U32 R138, RZ, RZ, R71 ;  /* 0x000000ffff8a7224 */ /* 0x000fe400078e0047 */
[----:B------:R-:W-:Y:S01]  /*11020*/  IMAD.MOV.U32 R69, RZ, RZ, R136 ;  /* 0x000000ffff457224 */ /* 0x000fe200078e0088 */
[----:B------:R-:W3:Y:S01]  /*11030*/  LDL.LU R71, [R1+0x134] ;  /* 0x0001340001477983 */ /* 0x000ee20000300800 */
[----:B------:R-:W-:-:S02]  /*11040*/  IMAD.MOV.U32 R68, RZ, RZ, R137 ;  /* 0x000000ffff447224 */ /* 0x000fc400078e0089 */
[----:B------:R-:W-:Y:S01]  /*11050*/  IMAD.MOV.U32 R137, RZ, RZ, R190 ;  /* 0x000000ffff897224 */ /* 0x000fe200078e00be */
[----:B------:R-:W3:Y:S04]  /*11060*/  LDL.LU R136, [R1+0x138] ;  /* 0x0001380001887983 */ /* 0x000ee80000300800 */
[----:B------:R-:W3:Y:S01]  /*11070*/  LDL.LU R190, [R1+0x1a4] ;  /* 0x0001a40001be7983 */ /* 0x000ee20000300800 */
[--C-:B------:R-:W-:Y:S01]  /*11080*/  HSET2.LE.AND R4, R12, R220.reuse, PT ;  /* 0x000000dc0c047233 */ /* 0x100fe20003803000 */
[----:B------:R-:W-:Y:S01]  /*11090*/  IMAD.WIDE.U32 R40, R3, -0x2daee0ad, RZ ;  /* 0xd2511f5303287825 */ /* 0x000fe200078e00ff */
[----:B------:R-:W-:Y:S01]  /*110a0*/  LOP3.LUT R35, R0, R58, RZ, 0xc0, !PT ;  /* 0x0000003a00237212 */ /* 0x000fe200078ec0ff */
[----:B------:R-:W-:Y:S02]  /*110b0*/  HSET2.LE.AND R0, R8, R220, PT ;  /* 0x000000dc08007233 */ /* 0x000fe40003803000 */
[----:B------:R-:W-:-:S02]  /*110c0*/  LOP3.LUT R32, R4, R124, RZ, 0xc0, !PT ;  /* 0x0000007c04207212 */ /* 0x000fc400078ec0ff */
[----:B------:R-:W-:Y:S02]  /*110d0*/  LOP3.LUT R4, R41, UR27, R14, 0x96, !PT ;  /* 0x0000001b29047c12 */ /* 0x000fe4000f8e960e */
[----:B------:R-:W-:Y:S01]  /*110e0*/  LOP3.LUT R33, R0, R110, RZ, 0xc0, !PT ;  /* 0x0000006e00217212 */ /* 0x000fe200078ec0ff */
[--C-:B------:R-:W-:Y:S02]  /*110f0*/  HSET2.LE.AND R0, R6, R220.reuse, PT ;  /* 0x000000dc06007233 */ /* 0x100fe40003803000 */
[----:B------:R-:W-:Y:S01]  /*11100*/  IMAD.WIDE.U32 R36, R4, -0x326172a9, RZ ;  /* 0xcd9e8d5704247825 */ /* 0x000fe200078e00ff */
[--C-:B------:R-:W-:Y:S01]  /*11110*/  LOP3.LUT R5, R29, UR9, R2.reuse, 0x96, !PT ;  /* 0x000000091d057c12 */ /* 0x100fe2000f8e9602 */
[--C-:B------:R-:W-:Y:S01]  /*11120*/  HSET2.LE.AND R3, R9, R220.reuse, PT ;  /* 0x000000dc09037233 */ /* 0x100fe20003803000 */
[----:B------:R-:W-:Y:S01]  /*11130*/  LOP3.LUT R39, R39, UR9, R2, 0x96, !PT ;  /* 0x0000000927277c12 */ /* 0x000fe2000f8e9602 */
[----:B------:R-:W-:Y:S01]  /*11140*/  IMAD.MOV.U32 R91, RZ, RZ, R126 ;  /* 0x000000ffff5b7224 */ /* 0x000fe200078e007e */
[----:B------:R-:W-:Y:S01]  /*11150*/  HSET2.LE.AND R2, R7, R220, PT ;  /* 0x000000dc07027233 */ /* 0x000fe20003803000 */
[----:B------:R-:W-:-:S02]  /*11160*/  LOP3.LUT R126, R0, R54, RZ, 0xc0, !PT ;  /* 0x00000036007e7212 */ /* 0x000fc400078ec0ff */
[----:B------:R-:W-:Y:S01]  /*11170*/  LOP3.LUT R0, R37, UR11, R28, 0x96, !PT ;  /* 0x0000000b25007c12 */ /* 0x000fe2000f8e961c */
[----:B------:R-:W-:Y:S01]  /*11180*/  IMAD.MOV.U32 R22, RZ, RZ, R125 ;  /* 0x000000ffff167224 */ /* 0x000fe200078e007d */
[----:B------:R-:W-:Y:S02]  /*11190*/  LOP3.LUT R124, R3, R57, RZ, 0xc0, !PT ;  /* 0x00000039037c7212 */ /* 0x000fe400078ec0ff */
        /* <DEDUP_REMOVED lines=9> */
[----:B------:R1:W-:Y:S01]  /*11230*/  STG.E.U16 [R42.64+-0x6e], R21 ;  /* 0xffff92152a007986 */ /* 0x0003e2000c101526 */
[----:B------:R-:W-:-:S05]  /*11240*/  IMAD.WIDE.U32 R2, R3, -0x2daee0ad, RZ ;  /* 0xd2511f5303027825 */ /* 0x000fca00078e00ff */
[----:B------:R-:W-:-:S05]  /*11250*/  LOP3.LUT R3, R3, UR13, R4, 0x96, !PT ;  /* 0x0000000d03037c12 */ /* 0x000fca000f8e9604 */
[----:B------:R-:W-:-:S04]  /*11260*/  IMAD.WIDE.U32 R4, R3, -0x326172a9, RZ ;  /* 0xcd9e8d5703047825 */ /* 0x000fc800078e00ff */
[----:B-1----:R-:W-:-:S05]  /*11270*/  IMAD.WIDE.U32 R20, R0, -0x2daee0ad, RZ ;  /* 0xd2511f5300147825 */ /* 0x002fca00078e00ff */
[----:B------:R-:W-:Y:S01]  /*11280*/  LOP3.LUT R2, R21, UR4, R2, 0x96, !PT ;  /* 0x0000000415027c12 */ /* 0x000fe2000f8e9602 */
[----:B------:R-:W-:-:S04]  /*11290*/  HSET2.LE.AND R0, R10, R220, PT ;  /* 0x000000dc0a007233 */ /* 0x000fc80003803000 */
        /* <DEDUP_REMOVED lines=14> */
[----:B------:R-:W-:-:S04]  /*11380*/  LOP3.LUT R2, R0, 0xff, RZ, 0xc0, !PT ;  /* 0x000000ff00027812 */ /* 0x000fc800078ec0ff */
[----:B------:R-:W-:Y:S02]  /*11390*/  PRMT R4, R2, 0x5410, R3 ;  /* 0x0000541002047816 */ /* 0x000fe40000000003 */
[--C-:B------:R-:W-:Y:S02]  /*113a0*/  SHF.R.U32.HI R3, RZ, 0x10, R0.reuse ;  /* 0x00000010ff037819 */ /* 0x100fe40000011600 */
[----:B------:R-:W-:Y:S02]  /*113b0*/  SHF.R.U32.HI R2, RZ, 0x18, R0 ;  /* 0x00000018ff027819 */ /* 0x000fe40000011600 */
[----:B------:R-:W-:-:S04]  /*113c0*/  LOP3.LUT R0, R3, 0xff, RZ, 0xc0, !PT ;  /* 0x000000ff03007812 */ /* 0x000fc800078ec0ff */
[----:B------:R-:W-:Y:S01]  /*113d0*/  PRMT R12, R0, 0x5410, R2 ;  /* 0x00005410000c7816 */ /* 0x000fe20000000002 */
[--C-:B------:R-:W-:Y:S02]  /*113e0*/  HSET2.LE.AND R0, R6, R220.reuse, PT ;  /* 0x000000dc06007233 */ /* 0x100fe40003803000 */
[--C-:B------:R-:W-:Y:S02]  /*113f0*/  HSET2.LE.AND R2, R5, R220.reuse, PT ;  /* 0x000000dc05027233 */ /* 0x100fe40003803000 */
[--C-:B------:R-:W-:Y:S01]  /*11400*/  HSET2.LE.AND R3, R4, R220.reuse, PT ;  /* 0x000000dc04037233 */ /* 0x100fe20003803000 */
[----:B------:R-:W-:Y:S01]  /*11410*/  LOP3.LUT R6, R0, R50, RZ, 0xc0, !PT ;  /* 0x0000003200067212 */ /* 0x000fe200078ec0ff */
[----:B------:R-:W-:Y:S01]  /*11420*/  HSET2.LE.AND R0, R12, R220, PT ;  /* 0x000000dc0c007233 */ /* 0x000fe20003803000 */
[----:B------:R-:W-:Y:S02]  /*11430*/  LOP3.LUT R7, R2, R49, RZ, 0xc0, !PT ;  /* 0x0000003102077212 */ /* 0x000fe400078ec0ff */
[----:B------:R-:W-:-:S02]  /*11440*/  LOP3.LUT R4, R3, R51, RZ, 0xc0, !PT ;  /* 0x0000003303047212 */ /* 0x000fc400078ec0ff */
[----:B------:R-:W-:Y:S02]  /*11450*/  LOP3.LUT R5, R0, R52, RZ, 0xc0, !PT ;  /* 0x0000003400057212 */ /* 0x000fe400078ec0ff */
[C---:B------:R-:W-:Y:S02]  /*11460*/  PRMT R200, R48.reuse, 0x7610, R200 ;  /* 0x0000761030c87816 */ /* 0x040fe400000000c8 */
[----:B------:R-:W-:Y:S01]  /*11470*/  PRMT R195, R48, 0x7632, R195 ;  /* 0x0000763230c37816 */ /* 0x000fe200000000c3 */
[----:B--2---:R-:W4:Y:S01]  /*11480*/  LDSM.16.MT88.4 R8, [R188+0x9000] ;  /* 0x00900000bc08783b */ /* 0x004f220000004200 */
[----:B------:R-:W-:Y:S01]  /*11490*/  IMAD.MOV.U32 R147, RZ, RZ, R91 ;  /* 0x000000ffff937224 */ /* 0x000fe200078e005b */
[----:B------:R-:W-:Y:S01]  /*114a0*/  @!P1 HFMA2.BF16_V2 R122, -RZ.H0_H0, RZ.H0_H0, -R182.H0_H0 ;  /* 0x200000ffff7a9231 */ /* 0x000fe200003409b6 */
[----:B------:R-:W-:Y:S01]  /*114b0*/  PRMT R186, R183, 0x5410, R182 ;  /* 0x00005410b7ba7816 */ /* 0x000fe200000000b6 */
[----:B------:R-:W-:Y:S01]  /*114c0*/  @!P0 HFMA2.BF16_V2 R123, -RZ.H0_H0, RZ.H0_H0, -R183.H0_H0 ;  /* 0x200000ffff7b8231 */ /* 0x000fe200003409b7 */
[----:B------:R-:W-:Y:S01]  /*114d0*/  LDSM.16.MT88.4 R12, [R188+0xb000] ;  /* 0x00b00000bc0c783b */ /* 0x000fe20000004200 */
[-C--:B----4-:R-:W-:Y:S08]  /*114e0*/  HMMA.16816.F32.BF16 R72, R16, R8.reuse, R72 ;  /* 0x000000081048723c */ /* 0x090ff00000041848 */
[C---:B------:R-:W-:Y:S08]  /*114f0*/  HMMA.16816.F32.BF16 R52, R4.reuse, R8, R168 ;  /* 0x000000080434723c */ /* 0x040ff000000418a8 */
[-C--:B------:R-:W-:Y:S08]  /*11500*/  HMMA.16816.F32.BF16 R48, R4, R10.reuse, R164 ;  /* 0x0000000a0430723c */ /* 0x080ff000000418a4 */
[----:B------:R-:W-:Y:S01]  /*11510*/  HMMA.16816.F32.BF16 R28, R16, R10, R104 ;  /* 0x0000000a101c723c */ /* 0x000fe20000041868 */
[----:B---3--:R-:W1:Y:S06]  /*11520*/  LDSM.16.MT88.4 R8, [R190+0x9000] ;  /* 0x00900000be08783b */ /* 0x008e6c0000004200 */
        /* <DEDUP_REMOVED lines=18> */
[----:B------:R-:W-:Y:S01]  /*11650*/  IMAD.MOV.U32 R71, RZ, RZ, R137 ;  /* 0x000000ffff477224 */ /* 0x000fe200078e0089 */
[----:B------:R-:W2:Y:S01]  /*11660*/  LDL.LU R136, [R1+0x14c] ;  /* 0x00014c0001887983 */ /* 0x000ea20000300800 */
[----:B------:R-:W-:Y:S01]  /*11670*/  IMAD.MOV.U32 R85, RZ, RZ, R138 ;  /* 0x000000ffff557224 */ /* 0x000fe200078e008a */
[----:B-1----:R-:W-:Y:S01]  /*11680*/  HMMA.16816.F32.BF16 R116, R16, R8, R104 ;  /* 0x000000081074723c */ /* 0x002fe20000041868 */
[----:B------:R-:W-:Y:S01]  /*11690*/  IMAD.MOV.U32 R84, RZ, RZ, R139 ;  /* 0x000000ffff547224 */ /* 0x000fe200078e008b */
[----:B------:R-:W2:Y:S01]  /*116a0*/  LDL.LU R137, [R1+0x150] ;  /* 0x0001500001897983 */ /* 0x000ea20000300800 */
[----:B------:R-:W-:-:S03]  /*116b0*/  IMAD.MOV.U32 R91, RZ, RZ, R89 ;  /* 0x000000ffff5b7224 */ /* 0x000fc600078e0059 */
[----:B------:R-:W2:Y:S01]  /*116c0*/  LDL.LU R138, [R1+0x154] ;  /* 0x00015400018a7983 */ /* 0x000ea20000300800 */
[----:B------:R-:W-:Y:S02]  /*116d0*/  IMAD.MOV.U32 R106, RZ, RZ, R149 ;  /* 0x000000ffff6a7224 */ /* 0x000fe400078e0095 */
[----:B------:R-:W-:Y:S01]  /*116e0*/  IMAD.MOV.U32 R149, RZ, RZ, R146 ;  /* 0x000000ffff957224 */ /* 0x000fe200078e0092 */
[----:B------:R-:W2:Y:S01]  /*116f0*/  LDL.LU R139, [R1+0x158] ;  /* 0x00015800018b7983 */ /* 0x000ea20000300800 */
[----:B------:R-:W-:Y:S02]  /*11700*/  IMAD.MOV.U32 R107, RZ, RZ, R22 ;  /* 0x000000ffff6b7224 */ /* 0x000fe400078e0016 */
[----:B------:R-:W-:Y:S01]  /*11710*/  IMAD.MOV.U32 R146, RZ, RZ, R88 ;  /* 0x000000ffff927224 */ /* 0x000fe200078e0058 */
[----:B------:R-:W3:Y:S01]  /*11720*/  LDL.LU R89, [R1+0x140] ;  /* 0x0001400001597983 */ /* 0x000ee20000300800 */
[----:B------:R-:W-:-:S03]  /*11730*/  IMAD.MOV.U32 R22, RZ, RZ, R90 ;  /* 0x000000ffff167224 */ /* 0x000fc600078e005a */
[----:B------:R-:W4:Y:S04]  /*11740*/  LDL.LU R88, [R1+0x144] ;  /* 0x0001440001587983 */ /* 0x000f280000300800 */
[----:B------:R-:W2:Y:S01]  /*11750*/  LDL.LU R90, [R1+0x13c] ;  /* 0x00013c00015a7983 */ /* 0x000ea20000300800 */
[----:B------:R-:W-:Y:S02]  /*11760*/  IMAD.MOV.U32 R184, RZ, RZ, R151 ;  /* 0x000000ffffb87224 */ /* 0x000fe400078e0097 */
[----:B------:R-:W-:Y:S02]  /*11770*/  IMAD.MOV.U32 R151, RZ, RZ, R146 ;  /* 0x000000ffff977224 */ /* 0x000fe400078e0092 */
[----:B------:R-:W2:Y:S01]  /*11780*/  LDL.LU R146, [R1+0x148] ;  /* 0x0001480001927983 */ /* 0x000ea20000300800 */
[----:B------:R-:W-:-:S02]  /*11790*/  @!P6 HFMA2.BF16_V2 R120, -RZ.H0_H0, RZ.H0_H0, -R195.H0_H0 ;  /* 0x200000ffff78e231 */ /* 0x000fc400003409c3 */
[----:B------:R-:W-:Y:S01]  /*117a0*/  @!P5 HFMA2.BF16_V2 R121, -RZ.H0_H0, RZ.H0_H0, -R200.H0_H0 ;  /* 0x200000ffff79d231 */ /* 0x000fe200003409c8 */
[----:B------:R-:W-:Y:S01]  /*117b0*/  PRMT R131, R200, 0x5410, R195 ;  /* 0x00005410c8837816 */ /* 0x000fe200000000c3 */
[----:B------:R-:W-:Y:S01]  /*117c0*/  IMAD.MOV.U32 R198, RZ, RZ, R147 ;  /* 0x000000ffffc67224 */ /* 0x000fe200078e0093 */
[----:B------:R-:W-:Y:S01]  /*117d0*/  @!P6 PRMT R195, R120, 0x5410, RZ ;  /* 0x0000541078c3e816 */ /* 0x000fe200000000ff */
[----:B------:R-:W-:Y:S01]  /*117e0*/  IMAD.MOV.U32 R120, RZ, RZ, R149 ;  /* 0x000000ffff787224 */ /* 0x000fe200078e0095 */
[----:B------:R-:W-:Y:S01]  /*117f0*/  @!P5 PRMT R200, R121, 0x5410, RZ ;  /* 0x0000541079c8d816 */ /* 0x000fe200000000ff */
[----:B------:R-:W-:Y:S02]  /*11800*/  IMAD.MOV.U32 R121, RZ, RZ, R150 ;  /* 0x000000ffff797224 */ /* 0x000fe400078e0096 */
[----:B------:R-:W-:Y:S02]  /*11810*/  IMAD.MOV.U32 R149, RZ, RZ, R22 ;  /* 0x000000ffff957224 */ /* 0x000fe400078e0016 */
[----:B------:R-:W-:-:S02]  /*11820*/  IMAD.MOV.U32 R150, RZ, RZ, R91 ;  /* 0x000000ffff967224 */ /* 0x000fc400078e005b */
[----:B------:R-:W-:Y:S01]  /*11830*/  IMAD.MOV.U32 R128, RZ, RZ, R121 ;  /* 0x000000ffff807224 */ /* 0x000fe200078e0079 */
[----:B------:R-:W-:Y:S01]  /*11840*/  @!P1 PRMT R182, R122, 0x5410, RZ ;  /* 0x000054107ab69816 */ /* 0x000fe200000000ff */
[----:B------:R-:W-:Y:S02]  /*11850*/  IMAD.MOV.U32 R104, RZ, RZ, R101 ;  /* 0x000000ffff687224 */ /* 0x000fe400078e0065 */
[----:B------:R-:W-:Y:S01]  /*11860*/  IMAD.MOV.U32 R105, RZ, RZ, R100 ;  /* 0x000000ffff697224 */ /* 0x000fe200078e0064 */
[----:B------:R-:W-:Y:S01]  /*11870*/  HMMA.16816.F32.BF16 R96, R4, R10, R96 ;  /* 0x0000000a0460723c */ /* 0x000fe20000041860 */
[----:B---3--:R-:W-:Y:S02]  /*11880*/  IMAD.MOV.U32 R22, RZ, RZ, R89 ;  /* 0x000000ffff167224 */ /* 0x008fe400078e0059 */
[----:B----4-:R-:W-:Y:S02]  /*11890*/  IMAD.MOV.U32 R91, RZ, RZ, R88 ;  /* 0x000000ffff5b7224 */ /* 0x010fe400078e0058 */
[----:B--2---:R-:W-:-:S02]  /*118a0*/  IMAD.MOV.U32 R147, RZ, RZ, R90 ;  /* 0x000000ffff937224 */ /* 0x004fc400078e005a */
[----:B------:R-:W2:Y:S04]  /*118b0*/  LDL.LU R90, [R1+0x15c] ;  /* 0x00015c00015a7983 */ /* 0x000ea80000300800 */
[----:B------:R-:W3:Y:S04]  /*118c0*/  LDL.LU R89, [R1+0x160] ;  /* 0x0001600001597983 */ /* 0x000ee80000300800 */
[----:B------:R-:W4:Y:S04]  /*118d0*/  LDL.LU R88, [R1+0x164] ;  /* 0x0001640001587983 */ /* 0x000f280000300800 */
[----:B------:R-:W4:Y:S01]  /*118e0*/  LDL.LU R121, [R1+0x168] ;  /* 0x0001680001797983 */ /* 0x000f220000300800 */
[----:B------:R-:W-:-:S03]  /*118f0*/  IMAD.MOV.U32 R122, RZ, RZ, R146 ;  /* 0x000000ffff7a7224 */ /* 0x000fc600078e0092 */
[----:B------:R-:W4:Y:S01]  /*11900*/  LDL R146, [R1+0x38] ;  /* 0x0000380001927983 */ /* 0x000f220000100800 */
[----:B------:R-:W-:Y:S08]  /*11910*/  HMMA.16816.F32.BF16 R100, R4, R8, R160 ;  /* 0x000000080464723c */ /* 0x000ff000000418a0 */
[----:B------:R-:W-:Y:S01]  /*11920*/  HMMA.16816.F32.BF16 R104, R16, R10, R104 ;  /* 0x0000000a1068723c */ /* 0x000fe20000041868 */
[----:B------:R-:W1:Y:S01]  /*11930*/  LDSM.16.MT88.4 R8, [R188+0xa000] ;  /* 0x00a00000bc08783b */ /* 0x000e620000004200 */
[----:B------:R-:W-:Y:S01]  /*11940*/  IMAD.MOV.U32 R110, RZ, RZ, R120 ;  /* 0x000000ffff6e7224 */ /* 0x000fe200078e0078 */
[----:B------:R-:W-:Y:S01]  /*11950*/  @!P0 PRMT R183, R123, 0x5410, RZ ;  /* 0x000054107bb78816 */ /* 0x000fe200000000ff */
[----:B------:R-:W-:-:S02]  /*11960*/  IMAD.MOV.U32 R185, RZ, RZ, R91 ;  /* 0x000000ffffb97224 */ /* 0x000fc400078e005b */
[----:B------:R-:W-:Y:S02]  /*11970*/  IMAD.MOV.U32 R197, RZ, RZ, R22 ;  /* 0x000000ffffc57224 */ /* 0x000fe400078e0016 */
[----:B------:R-:W-:Y:S02]  /*11980*/  IMAD.MOV.U32 R22, RZ, RZ, R250 ;  /* 0x000000ffff167224 */ /* 0x000fe400078e00fa */
[----:B------:R-:W4:Y:S01]  /*11990*/  LDL.LU R250, [R1+0x1a0] ;  /* 0x0001a00001fa7983 */ /* 0x000f220000300800 */
[-C--:B-1----:R-:W-:Y:S08]  /*119a0*/  HMMA.16816.F32.BF16 R112, R16, R8.reuse, R112 ;  /* 0x000000081070723c */ /* 0x082ff00000041870 */
[----:B------:R-:W-:Y:S08]  /*119b0*/  HMMA.16816.F32.BF16 R92, R4, R8, R92 ;  /* 0x00000008045c723c */ /* 0x000ff0000004185c */
[----:B------:R-:W-:Y:S01]  /*119c0*/  HMMA.16816.F32.BF16 R108, R16, R10, R108 ;  /* 0x0000000a106c723c */ /* 0x000fe2000004186c */
[----:B------:R-:W-:-:S02]  /*119d0*/  IMAD.MOV.U32 R2, RZ, RZ, R128 ;  /* 0x000000ffff027224 */ /* 0x000fc400078e0080 */
[----:B------:R-:W-:Y:S02]  /*119e0*/  IMAD.MOV.U32 R163, RZ, RZ, R122 ;  /* 0x000000ffffa37224 */ /* 0x000fe400078e007a */
[----:B------:R-:W-:Y:S02]  /*119f0*/  IMAD.MOV.U32 R222, RZ, RZ, R131 ;  /* 0x000000ffffde7224 */ /* 0x000fe400078e0083 */
[----:B------:R-:W-:Y:S02]  /*11a00*/  IMAD.MOV.U32 R0, RZ, RZ, R130 ;  /* 0x000000ffff007224 */ /* 0x000fe400078e0082 */
[----:B------:R-:W-:Y:S02]  /*11a10*/  IMAD.MOV.U32 R3, RZ, RZ, R129 ;  /* 0x000000ffff037224 */ /* 0x000fe400078e0081 */
[----:B------:R-:W-:Y:S02]  /*11a20*/  IMAD.MOV.U32 R152, RZ, RZ, R147 ;  /* 0x000000ffff987224 */ /* 0x000fe400078e0093 */
[----:B------:R-:W-:-:S02]  /*11a30*/  IMAD.MOV.U32 R147, RZ, RZ, R63 ;  /* 0x000000ffff937224 */ /* 0x000fc400078e003f */
[----:B------:R1:W5:Y:S01]  /*11a40*/  LDL.LU R63, [R1+0x19c] ;  /* 0x00019c00013f7983 */ /* 0x0003620000300800 */
        /* <DEDUP_REMOVED lines=13> */
[----:B--2---:R-:W-:Y:S02]  /*11b20*/  IMAD.MOV.U32 R123, RZ, RZ, R90 ;  /* 0x000000ffff7b7224 */ /* 0x004fe400078e005a */
[----:B---3--:R-:W-:Y:S02]  /*11b30*/  IMAD.MOV.U32 R199, RZ, RZ, R89 ;  /* 0x000000ffffc77224 */ /* 0x008fe400078e0059 */
[----:B----4-:R-:W-:Y:S02]  /*11b40*/  IMAD.MOV.U32 R120, RZ, RZ, R88 ;  /* 0x000000ffff787224 */ /* 0x010fe400078e0058 */
[----:B------:R-:W-:Y:S01]  /*11b50*/  HMMA.16816.F32.BF16 R88, R4, R10, R64 ;  /* 0x0000000a0458723c */ /* 0x000fe20000041840 */
[----:B------:R-:W2:Y:S01]  /*11b60*/  LDSM.16.MT88.4 R8, [R190+0xa000] ;  /* 0x00a00000be08783b */ /* 0x000ea20000004200 */
[----:B------:R-:W-:Y:S02]  /*11b70*/  IMAD.MOV.U32 R164, RZ, RZ, R123 ;  /* 0x000000ffffa47224 */ /* 0x000fe400078e007b */
[----:B------:R-:W-:-:S02]  /*11b80*/  IMAD.MOV.U32 R166, RZ, RZ, R120 ;  /* 0x000000ffffa67224 */ /* 0x000fc400078e0078 */
[----:B------:R-:W-:Y:S02]  /*11b90*/  IMAD.MOV.U32 R167, RZ, RZ, R121 ;  /* 0x000000ffffa77224 */ /* 0x000fe400078e0079 */
[----:B------:R-:W-:Y:S02]  /*11ba0*/  IMAD.MOV.U32 R165, RZ, RZ, R199 ;  /* 0x000000ffffa57224 */ /* 0x000fe400078e00c7 */
[----:B------:R-:W-:Y:S02]  /*11bb0*/  IMAD.MOV.U32 R199, RZ, RZ, R62 ;  /* 0x000000ffffc77224 */ /* 0x000fe400078e003e */
[----:B------:R1:W5:Y:S04]  /*11bc0*/  LDL.LU R62, [R1+0x198] ;  /* 0x00019800013e7983 */ /* 0x0003680000300800 */
[----:B------:R1:W5:Y:S04]  /*11bd0*/  LDL.LU R61, [R1+0x194] ;  /* 0x00019400013d7983 */ /* 0x0003680000300800 */
[----:B------:R1:W5:Y:S04]  /*11be0*/  LDL.LU R60, [R1+0x190] ;  /* 0x00019000013c7983 */ /* 0x0003680000300800 */
[----:B------:R1:W5:Y:S04]  /*11bf0*/  LDL.LU R194, [R1+0x18c] ;  /* 0x00018c0001c27983 */ /* 0x0003680000300800 */
[----:B------:R1:W5:Y:S04]  /*11c00*/  LDL.LU R193, [R1+0x188] ;  /* 0x0001880001c17983 */ /* 0x0003680000300800 */
[----:B------:R1:W5:Y:S04]  /*11c10*/  LDL.LU R192, [R1+0x184] ;  /* 0x0001840001c07983 */ /* 0x0003680000300800 */
[----:B------:R1:W5:Y:S04]  /*11c20*/  LDL.LU R191, [R1+0x180] ;  /* 0x0001800001bf7983 */ /* 0x0003680000300800 */
[----:B------:R1:W5:Y:S01]  /*11c30*/  LDL.LU R189, [R1+0x178] ;  /* 0x0001780001bd7983 */ /* 0x0003620000300800 */
[-C--:B--2---:R-:W-:Y:S08]  /*11c40*/  HMMA.16816.F32.BF16 R120, R16, R8.reuse, R84 ;  /* 0x000000081078723c */ /* 0x084ff00000041854 */
[C---:B------:R-:W-:Y:S08]  /*11c50*/  HMMA.16816.F32.BF16 R80, R4.reuse, R8, R80 ;  /* 0x000000080450723c */ /* 0x040ff00000041850 */
[-C--:B------:R-:W-:Y:S08]  /*11c60*/  HMMA.16816.F32.BF16 R76, R4, R10.reuse, R76 ;  /* 0x0000000a044c723c */ /* 0x080ff0000004184c */
[----:B------:R-:W-:Y:S01]  /*11c70*/  HMMA.16816.F32.BF16 R128, R16, R10, R68 ;  /* 0x0000000a1080723c */ /* 0x000fe20000041844 */
[----:B------:R-:W2:Y:S07]  /*11c80*/  LDSM.16.MT88.4 R8, [R190+0xb000] ;  /* 0x00b00000be08783b */ /* 0x000eae0000004200 */
[C---:B------:R-:W-:Y:S08]  /*11c90*/  HMMA.16816.F32.BF16 R68, R4.reuse, R12, R132 ;  /* 0x0000000c0444723c */ /* 0x040ff00000041884 */
[----:B------:R-:W-:Y:S08]  /*11ca0*/  HMMA.16816.F32.BF16 R64, R4, R14, R156 ;  /* 0x0000000e0440723c */ /* 0x000ff0000004189c */
[----:B------:R-:W-:Y:S01]  /*11cb0*/  HMMA.16816.F32.BF16 R132, R16, R12, R160 ;  /* 0x0000000c1084723c */ /* 0x000fe200000418a0 */
[----:B------:R-:W3:Y:S07]  /*11cc0*/  LDSM.16.MT88.4 R12, [R188+0x9400] ;  /* 0x00940000bc0c783b */ /* 0x000eee0000004200 */
[----:B--2---:R-:W-:Y:S08]  /*11cd0*/  HMMA.16816.F32.BF16 R84, R4, R8, R172 ;  /* 0x000000080454723c */ /* 0x004ff000000418ac */
[----:B------:R-:W-:Y:S07]  /*11ce0*/  HMMA.16816.F32.BF16 R172, R16, R10, R164 ;  /* 0x0000000a10ac723c */ /* 0x000fee00000418a4 */
[----:B------:R-:W-:-:S02]  /*11cf0*/  IMAD.MOV.U32 R167, RZ, RZ, R2 ;  /* 0x000000ffffa77224 */ /* 0x000fc400078e0002 */
[----:B------:R-:W-:Y:S01]  /*11d00*/  IMAD.WIDE.U32 R2, R21, -0x2daee0ad, RZ ;  /* 0xd2511f5315027825 */ /* 0x000fe200078e00ff */
[----:B------:R-:W-:Y:S04]  /*11d10*/  HMMA.16816.F32.BF16 R56, R4, R10, R176 ;  /* 0x0000000a0438723c */ /* 0x000fe800000418b0 */
[----:B------:R-:W-:Y:S02]  /*11d20*/  LOP3.LUT R0, R3, UR7, R20, 0x96, !PT ;  /* 0x0000000703007c12 */ /* 0x000fe4000f8e9614 */
[C---:B------:R-:W-:Y:S02]  /*11d30*/  LOP3.LUT R3, R2.reuse, 0xffff, RZ, 0xc0, !PT ;  /* 0x0000ffff02037812 */ /* 0x040fe400078ec0ff */
[----:B------:R-:W-:Y:S01]  /*11d40*/  HMMA.16816.F32.BF16 R148, R16, R8, R148 ;  /* 0x000000081094723c */ /* 0x000fe20000041894 */
[----:B------:R-:W-:Y:S01]  /*11d50*/  SHF.R.U32.HI R5, RZ, 0x10, R2 ;  /* 0x00000010ff057819 */ /* 0x000fe20000011602 */
[----:B------:R-:W2:Y:S01]  /*11d60*/  LDSM.16.MT88.4 R16, [R190+0xa400] ;  /* 0x00a40000be10783b */ /* 0x000ea20000004200 */
[----:B------:R-:W-:-:S02]  /*11d70*/  LOP3.LUT R6, R2, 0xff, RZ, 0xc0, !PT ;  /* 0x000000ff02067812 */ /* 0x000fc400078ec0ff */
[----:B------:R-:W-:Y:S02]  /*11d80*/  SHF.R.U32.HI R4, RZ, 0x18, R2 ;  /* 0x00000018ff047819 */ /* 0x000fe40000011602 */
[----:B------:R-:W-:Y:S02]  /*11d90*/  LOP3.LUT R2, R5, 0xff, RZ, 0xc0, !PT ;  /* 0x000000ff05027812 */ /* 0x000fe400078ec0ff */
[----:B------:R-:W-:Y:S02]  /*11da0*/  SHF.R.U32.HI R3, RZ, 0x8, R3 ;  /* 0x00000008ff037819 */ /* 0x000fe40000011603 */
[----:B------:R-:W-:Y:S02]  /*11db0*/  PRMT R8, R2, 0x5410, R4 ;  /* 0x0000541002087816 */ /* 0x000fe40000000004 */
[----:B------:R-:W-:Y:S02]  /*11dc0*/  PRMT R7, R6, 0x5410, R3 ;  /* 0x0000541006077816 */ /* 0x000fe40000000003 */
[----:B------:R-:W-:-:S02]  /*11dd0*/  LOP3.LUT R2, R0, 0xffff, RZ, 0xc0, !PT ;  /* 0x0000ffff00027812 */ /* 0x000fc400078ec0ff */
[----:B------:R-:W-:Y:S02]  /*11de0*/  SHF.R.U32.HI R3, RZ, 0x10, R0 ;  /* 0x00000010ff037819 */ /* 0x000fe40000011600 */
[----:B------:R-:W-:Y:S02]  /*11df0*/  SHF.R.U32.HI R4, RZ, 0x8, R2 ;  /* 0x00000008ff047819 */ /* 0x000fe40000011602 */
[----:B------:R-:W-:Y:S02]  /*11e00*/  LOP3.LUT R6, R0, 0xff, RZ, 0xc0, !PT ;  /* 0x000000ff00067812 */ /* 0x000fe400078ec0ff */
[----:B------:R-:W-:Y:S02]  /*11e10*/  SHF.R.U32.HI R5, RZ, 0x18, R0 ;  /* 0x00000018ff057819 */ /* 0x000fe40000011600 */
[----:B------:R-:W-:Y:S01]  /*11e20*/  LOP3.LUT R2, R3, 0xff, RZ, 0xc0, !PT ;  /* 0x000000ff03027812 */ /* 0x000fe200078ec0ff */
[----:B------:R-:W-:Y:S01]  /*11e30*/  HSET2.LE.AND R0, R7, R220, PT ;  /* 0x000000dc07007233 */ /* 0x000fe20003803000 */
[----:B------:R-:W-:-:S02]  /*11e40*/  PRMT R4, R6, 0x5410, R4 ;  /* 0x0000541006047816 */ /* 0x000fc40000000004 */
[----:B------:R-:W-:Y:S02]  /*11e50*/  PRMT R3, R2, 0x5410, R5 ;  /* 0x0000541002037816 */ /* 0x000fe40000000005 */
[----:B------:R-:W-:Y:S01]  /*11e60*/  LOP3.LUT R6, R0, R140, RZ, 0xc0, !PT ;  /* 0x0000008c00067212 */ /* 0x000fe200078ec0ff */
[--C-:B------:R-:W-:Y:S02]  /*11e70*/  HSET2.LE.AND R0, R8, R220.reuse, PT ;  /* 0x000000dc08007233 */ /* 0x100fe40003803000 */
[--C-:B------:R-:W-:Y:S02]  /*11e80*/  HSET2.LE.AND R2, R4, R220.reuse, PT ;  /* 0x000000dc04027233 */ /* 0x100fe40003803000 */
[----:B------:R-:W-:Y:S01]  /*11e90*/  HSET2.LE.AND R3, R3, R220, PT ;  /* 0x000000dc03037233 */ /* 0x000fe20003803000 */
[----:B------:R-:W-:Y:S01]  /*11ea0*/  LOP3.LUT R7, R0, R23, RZ, 0xc0, !PT ;  /* 0x0000001700077212 */ /* 0x000fe200078ec0ff */
[----:B------:R-:W-:Y:S01]  /*11eb0*/  IMAD.MOV.U32 R140, RZ, RZ, R196 ;  /* 0x000000ffff8c7224 */ /* 0x000fe200078e00c4 */
[----:B------:R-:W-:Y:S01]  /*11ec0*/  LOP3.LUT R4, R2, R142, RZ, 0xc0, !PT ;  /* 0x0000008e02047212 */ /* 0x000fe200078ec0ff */
[----:B------:R-:W4:Y:S01]  /*11ed0*/  LDSM.16.MT88.4 R8, [R188+0xa400] ;  /* 0x00a40000bc08783b */ /* 0x000f220000004200 */
[----:B------:R-:W-:Y:S01]  /*11ee0*/  LOP3.LUT R5, R3, R141, RZ, 0xc0, !PT ;  /* 0x0000008d03057212 */ /* 0x000fe200078ec0ff */
[----:B------:R-:W-:-:S02]  /*11ef0*/  IMAD.MOV.U32 R0, RZ, RZ, R221 ;  /* 0x000000ffff007224 */ /* 0x000fc400078e00dd */
[----:B------:R-:W-:Y:S02]  /*11f00*/  IMAD.MOV.U32 R2, RZ, RZ, R222 ;  /* 0x000000ffff027224 */ /* 0x000fe400078e00de */
[----:B------:R-:W-:Y:S02]  /*11f10*/  IMAD.MOV.U32 R3, RZ, RZ, R223 ;  /* 0x000000ffff037224 */ /* 0x000fe400078e00df */
[----:B---3--:R-:W-:Y:S01]  /*11f20*/  HMMA.16816.F32.BF16 R220, R24, R12, R72 ;  /* 0x0000000c18dc723c */ /* 0x008fe20000041848 */
[----:B------:R-:W-:Y:S02]  /*11f30*/  IMAD.MOV.U32 R196, RZ, RZ, R197 ;  /* 0x000000ffffc47224 */ /* 0x000fe400078e00c5 */
[----:B------:R-:W-:Y:S02]  /*11f40*/  IMAD.MOV.U32 R141, RZ, RZ, R170 ;  /* 0x000000ffff8d7224 */ /* 0x000fe400078e00aa */
[----:B------:R-:W-:Y:S02]  /*11f50*/  IMAD.MOV.U32 R142, RZ, RZ, R171 ;  /* 0x000000ffff8e7224 */ /* 0x000fe400078e00ab */
[----:B------:R-:W-:-:S02]  /*11f60*/  IMAD.MOV.U32 R74, RZ, RZ, R168 ;  /* 0x000000ffff4a7224 */ /* 0x000fc400078e00a8 */
[----:B------:R-:W-:Y:S02]  /*11f70*/  IMAD.MOV.U32 R73, RZ, RZ, R169 ;  /* 0x000000ffff497224 */ /* 0x000fe400078e00a9 */
[----:B------:R-:W-:Y:S01]  /*11f80*/  IMAD.MOV.U32 R197, RZ, RZ, R199 ;  /* 0x000000ffffc57224 */ /* 0x000fe200078e00c7 */
[----:B------:R-:W-:Y:S01]  /*11f90*/  HMMA.16816.F32.BF16 R168, R4, R12, R52 ;  /* 0x0000000c04a8723c */ /* 0x000fe20000041834 */
[----:B------:R-:W-:Y:S02]  /*11fa0*/  IMAD.MOV.U32 R199, RZ, RZ, R198 ;  /* 0x000000ffffc77224 */ /* 0x000fe400078e00c6 */
[----:B------:R-:W-:Y:S02]  /*11fb0*/  IMAD.MOV.U32 R198, RZ, RZ, R184 ;  /* 0x000000ffffc67224 */ /* 0x000fe400078e00b8 */
[----:B------:R-:W-:Y:S02]  /*11fc0*/  IMAD.MOV.U32 R75, RZ, RZ, R167 ;  /* 0x000000ffff4b7224 */ /* 0x000fe400078e00a7 */
[----:B------:R-:W-:-:S02]  /*11fd0*/  IMAD.MOV.U32 R55, RZ, RZ, R185 ;  /* 0x000000ffff377224 */ /* 0x000fc400078e00b9 */
[----:B------:R-:W-:Y:S02]  /*11fe0*/  IMAD.MOV.U32 R54, RZ, RZ, R186 ;  /* 0x000000ffff367224 */ /* 0x000fe400078e00ba */
[----:B------:R-:W-:Y:S01]  /*11ff0*/  IMAD.MOV.U32 R53, RZ, RZ, R187 ;  /* 0x000000ffff357224 */ /* 0x000fe200078e00bb */
[-C--:B------:R-:W-:Y:S08]  /*12000*/  HMMA.16816.F32.BF16 R164, R4, R14.reuse, R48 ;  /* 0x0000000e04a4723c */ /* 0x080ff00000041830 */
[----:B------:R-:W-:Y:S01]  /*12010*/  HMMA.16816.F32.BF16 R184, R24, R14, R28 ;  /* 0x0000000e18b8723c */ /* 0x000fe2000004181c */
[----:B------:R-:W-:Y:S01]  /*12020*/  IMAD.MOV.U32 R51, RZ, RZ, R147 ;  /* 0x000000ffff337224 */ /* 0x000fe200078e0093 */
[----:B------:R-:W3:Y:S05]  /*12030*/  LDSM.16.MT88.4 R12, [R190+0x9400] ;  /* 0x00940000be0c783b */ /* 0x000eea0000004200 */
[----:B------:R-:W-:-:S02]  /*12040*/  IMAD.MOV.U32 R29, RZ, RZ, R146 ;  /* 0x000000ffff1d7224 */ /* 0x000fc400078e0092 */
[----:B------:R-:W-:Y:S02]  /*12050*/  IMAD.MOV.U32 R30, RZ, RZ, R145 ;  /* 0x000000ffff1e7224 */ /* 0x000fe400078e0091 */
[----:B------:R-:W-:Y:S02]  /*12060*/  IMAD.MOV.U32 R31, RZ, RZ, R144 ;  /* 0x000000ffff1f7224 */ /* 0x000fe400078e0090 */
[----:B--2---:R-:W-:Y:S07]  /*12070*/  HMMA.16816.F32.BF16 R144, R4, R16, R80 ;  /* 0x000000100490723c */ /* 0x004fee0000041850 */
[----:B------:R-:W-:-:S02]  /*12080*/  IMAD.MOV.U32 R80, RZ, RZ, R141 ;  /* 0x000000ffff507224 */ /* 0x000fc400078e008d */
[----:B------:R-:W-:Y:S02]  /*12090*/  IMAD.MOV.U32 R81, RZ, RZ, R142 ;  /* 0x000000ffff517224 */ /* 0x000fe400078e008e */
[----:B------:R-:W-:Y:S02]  /*120a0*/  IMAD.MOV.U32 R82, RZ, RZ, R140 ;  /* 0x000000ffff527224 */ /* 0x000fe400078e008c */
[----:B------:R-:W-:Y:S02]  /*120b0*/  IMAD.MOV.U32 R83, RZ, RZ, R143 ;  /* 0x000000ffff537224 */ /* 0x000fe400078e008f */
[----:B------:R-:W-:Y:S07]  /*120c0*/  HMMA.16816.F32.BF16 R140, R4, R18, R76 ;  /* 0x00000012048c723c */ /* 0x000fee000004184c */
[----:B------:R-:W-:-:S02]  /*120d0*/  IMAD.MOV.U32 R76, RZ, RZ, R29 ;  /* 0x000000ffff4c7224 */ /* 0x000fc400078e001d */
[----:B------:R-:W-:Y:S02]  /*120e0*/  IMAD.MOV.U32 R77, RZ, RZ, R30 ;  /* 0x000000ffff4d7224 */ /* 0x000fe400078e001e */
[----:B------:R-:W-:Y:S02]  /*120f0*/  IMAD.MOV.U32 R78, RZ, RZ, R31 ;  /* 0x000000ffff4e7224 */ /* 0x000fe400078e001f */
[----:B------:R-:W2:Y:S01]  /*12100*/  LDSM.16.MT88.4 R28, [R190+0xb400] ;  /* 0x00b40000be1c783b */ /* 0x000ea20000004200 */
[----:B------:R-:W-:-:S03]  /*12110*/  IMAD.MOV.U32 R49, RZ, RZ, R22 ;  /* 0x000000ffff317224 */ /* 0x000fc600078e0016 */
[----:B------:R-:W1:Y:S01]  /*12120*/  LDSM.16.MT88.4 R20, [R188+0xb400] ;  /* 0x00b40000bc14783b */ /* 0x000e620000004200 */
[----:B----4-:R-:W-:Y:S01]  /*12130*/  HMMA.16816.F32.BF16 R156, R4, R8, R92 ;  /* 0x00000008049c723c */ /* 0x010fe2000004185c */
[----:B------:R-:W-:Y:S02]  /*12140*/  IMAD.MOV.U32 R79, RZ, RZ, R196 ;  /* 0x000000ffff4f7224 */ /* 0x000fe400078e00c4 */
[----:B------:R-:W-:Y:S02]  /*12150*/  IMAD.MOV.U32 R72, RZ, RZ, R152 ;  /* 0x000000ffff487224 */ /* 0x000fe400078e0098 */
[----:B------:R-:W-:-:S03]  /*12160*/  IMAD.MOV.U32 R52, RZ, RZ, R153 ;  /* 0x000000ffff347224 */ /* 0x000fc600078e0099 */
[----:B---3--:R-:W-:Y:S01]  /*12170*/  HMMA.16816.F32.BF16 R176, R4, R14, R96 ;  /* 0x0000000e04b0723c */ /* 0x008fe20000041860 */
[----:B------:R-:W-:Y:S02]  /*12180*/  IMAD.MOV.U32 R50, RZ, RZ, R154 ;  /* 0x000000ffff327224 */ /* 0x000fe400078e009a */
[----:B------:R-:W-:-:S05]  /*12190*/  IMAD.MOV.U32 R48, RZ, RZ, R155 ;  /* 0x000000ffff307224 */ /* 0x000fca00078e009b */
[C---:B------:R-:W-:Y:S08]  /*121a0*/  HMMA.16816.F32.BF16 R152, R4.reuse, R10, R88 ;  /* 0x0000000a0498723c */ /* 0x040ff00000041858 */
[C---:B------:R-:W-:Y:S08]  /*121b0*/  HMMA.16816.F32.BF16 R160, R4.reuse, R12, R100 ;  /* 0x0000000c04a0723c */ /* 0x040ff00000041864 */
[----:B--2---:R-:W-:Y:S08]  /*121c0*/  HMMA.16816.F32.BF16 R92, R4, R28, R84 ;  /* 0x0000001c045c723c */ /* 0x004ff00000041854 */
[----:B------:R-:W-:Y:S07]  /*121d0*/  HMMA.16816.F32.BF16 R84, R24, R14, R104 ;  /* 0x0000000e1854723c */ /* 0x000fee0000041868 */
[----:B------:R-:W-:-:S02]  /*121e0*/  IMAD.MOV.U32 R105, RZ, RZ, R80 ;  /* 0x000000ffff697224 */ /* 0x000fc400078e0050 */
[----:B------:R-:W-:Y:S02]  /*121f0*/  IMAD.MOV.U32 R104, RZ, RZ, R81 ;  /* 0x000000ffff687224 */ /* 0x000fe400078e0051 */
[----:B------:R-:W-:Y:S02]  /*12200*/  IMAD.MOV.U32 R15, RZ, RZ, R82 ;  /* 0x000000ffff0f7224 */ /* 0x000fe400078e0052 */
[----:B------:R-:W-:Y:S02]  /*12210*/  IMAD.MOV.U32 R14, RZ, RZ, R83 ;  /* 0x000000ffff0e7224 */ /* 0x000fe400078e0053 */
[----:B------:R-:W-:Y:S01]  /*12220*/  HMMA.16816.F32.BF16 R80, R24, R8, R112 ;  /* 0x000000081850723c */ /* 0x000fe20000041870 */
[----:B------:R-:W-:Y:S02]  /*12230*/  IMAD.MOV.U32 R107, RZ, RZ, R76 ;  /* 0x000000ffff6b7224 */ /* 0x000fe400078e004c */
[----:B------:R-:W-:-:S04]  /*12240*/  IMAD.MOV.U32 R106, RZ, RZ, R77 ;  /* 0x000000ffff6a7224 */ /* 0x000fc800078e004d */
[----:B------:R-:W-:Y:S02]  /*12250*/  IMAD.MOV.U32 R115, RZ, RZ, R78 ;  /* 0x000000ffff737224 */ /* 0x000fe400078e004e */
[----:B------:R-:W-:Y:S02]  /*12260*/  IMAD.MOV.U32 R114, RZ, RZ, R79 ;  /* 0x000000ffff727224 */ /* 0x000fe400078e004f */
[----:B------:R-:W-:Y:S07]  /*12270*/  HMMA.16816.F32.BF16 R76, R24, R10, R108 ;  /* 0x0000000a184c723c */ /* 0x000fee000004186c */
[----:B------:R-:W-:Y:S01]  /*12280*/  IMAD.MOV.U32 R11, RZ, RZ, R0 ;  /* 0x000000ffff0b7224 */ /* 0x000fe200078e0000 */
[----:B------:R-:W-:Y:S01]  /*12290*/  LOP3.LUT R0, R37, UR11, R38, 0x96, !PT ;  /* 0x0000000b25007c12 */ /* 0x000fe2000f8e9626 */
[----:B-1----:R-:W-:Y:S01]  /*122a0*/  HMMA.16816.F32.BF16 R100, R4, R20, R68 ;  /* 0x000000140464723c */ /* 0x002fe20000041844 */
[----:B------:R-:W-:-:S02]  /*122b0*/  IMAD.MOV.U32 R109, RZ, RZ, R3 ;  /* 0x000000ffff6d7224 */ /* 0x000fc400078e0003 */
[----:B------:R-:W-:Y:S02]  /*122c0*/  IMAD.MOV.U32 R108, RZ, RZ, R2 ;  /* 0x000000ffff6c7224 */ /* 0x000fe400078e0002 */
[----:B------:R-:W-:-:S03]  /*122d0*/  IMAD.WIDE.U32 R2, R39, -0x2daee0ad, RZ ;  /* 0xd2511f5327027825 */ /* 0x000fc600078e00ff */
[----:B------:R-:W-:Y:S02]  /*122e0*/  HMMA.16816.F32.BF16 R96, R4, R22, R64 ;  /* 0x000000160460723c */ /* 0x000fe40000041840 */
[----:B------:R-:W-:-:S06]  /*122f0*/  LOP3.LUT R3, R3, UR26, R40, 0x96, !PT ;  /* 0x0000001a03037c12 */ /* 0x000fcc000f8e9628 */
[----:B------:R-:W-:Y:S07]  /*12300*/  HMMA.16816.F32.BF16 R88, R4, R30, R56 ;  /* 0x0000001e0458723c */ /* 0x000fee0000041838 */
[----:B------:R-:W-:-:S05]  /*12310*/  IMAD.WIDE.U32 R4, R0, -0x2daee0ad, RZ ;  /* 0xd2511f5300047825 */ /* 0x000fca00078e00ff */
        /* <DEDUP_REMOVED lines=15> */
[--C-:B------:R-:W-:Y:S02]  /*12410*/  SHF.R.U32.HI R3, RZ, 0x10, R2.reuse ;  /* 0x00000010ff037819 */ /* 0x100fe40000011602 */
[----:B------:R-:W-:-:S02]  /*12420*/  SHF.R.U32.HI R7, RZ, 0x18, R2 ;  /* 0x00000018ff077819 */ /* 0x000fc40000011602 */
[----:B------:R-:W-:Y:S02]  /*12430*/  LOP3.LUT R2, R0, 0xffff, RZ, 0xc0, !PT ;  /* 0x0000ffff00027812 */ /* 0x000fe400078ec0ff */
[----:B------:R-:W-:Y:S02]  /*12440*/  PRMT R8, R4, 0x5410, R5 ;  /* 0x0000541004087816 */ /* 0x000fe40000000005 */
[----:B------:R-:W-:Y:S02]  /*12450*/  LOP3.LUT R6, R0, 0xff, RZ, 0xc0, !PT ;  /* 0x000000ff00067812 */ /* 0x000fe400078ec0ff */
[--C-:B------:R-:W-:Y:S02]  /*12460*/  SHF.R.U32.HI R4, RZ, 0x10, R0.reuse ;  /* 0x00000010ff047819 */ /* 0x100fe40000011600 */
[----:B------:R-:W-:Y:S01]  /*12470*/  SHF.R.U32.HI R5, RZ, 0x18, R0 ;  /* 0x00000018ff057819 */ /* 0x000fe20000011600 */
[----:B------:R-:W-:Y:S01]  /*12480*/  IMAD.MOV.U32 R113, RZ, RZ, R48 ;  /* 0x000000ffff717224 */ /* 0x000fe200078e0030 */
[----:B------:R-:W-:Y:S01]  /*12490*/  SHF.R.U32.HI R0, RZ, 0x8, R2 ;  /* 0x00000008ff007819 */ /* 0x000fe20000011602 */
[----:B------:R-:W-:-:S02]  /*124a0*/  IMAD.MOV.U32 R112, RZ, RZ, R49 ;  /* 0x000000ffff707224 */ /* 0x000fc400078e0031 */
[----:B------:R-:W-:Y:S02]  /*124b0*/  IMAD.MOV.U32 R9, RZ, RZ, R50 ;  /* 0x000000ffff097224 */ /* 0x000fe400078e0032 */
[----:B------:R-:W-:Y:S02]  /*124c0*/  IMAD.MOV.U32 R111, RZ, RZ, R51 ;  /* 0x000000ffff6f7224 */ /* 0x000fe400078e0033 */
[----:B------:R-:W-:Y:S02]  /*124d0*/  IMAD.MOV.U32 R51, RZ, RZ, R72 ;  /* 0x000000ffff337224 */ /* 0x000fe400078e0048 */
[----:B------:R-:W-:Y:S02]  /*124e0*/  IMAD.MOV.U32 R50, RZ, RZ, R73 ;  /* 0x000000ffff327224 */ /* 0x000fe400078e0049 */
[----:B------:R-:W-:Y:S02]  /*124f0*/  IMAD.MOV.U32 R49, RZ, RZ, R74 ;  /* 0x000000ffff317224 */ /* 0x000fe400078e004a */
[----:B------:R-:W-:Y:S01]  /*12500*/  IMAD.MOV.U32 R48, RZ, RZ, R75 ;  /* 0x000000ffff307224 */ /* 0x000fe200078e004b */
[----:B------:R-:W-:Y:S01]  /*12510*/  PRMT R0, R6, 0x5410, R0 ;  /* 0x0000541006007816 */ /* 0x000fe20000000000 */
[----:B------:R-:W-:Y:S01]  /*12520*/  HMMA.16816.F32.BF16 R72, R24, R16, R120 ;  /* 0x000000101848723c */ /* 0x000fe20000041878 */
[----:B------:R-:W-:-:S06]  /*12530*/  LOP3.LUT R2, R4, 0xff, RZ, 0xc0, !PT ;  /* 0x000000ff04027812 */ /* 0x000fcc00078ec0ff */
[----:B------:R-:W-:Y:S02]  /*12540*/  PRMT R123, R233, 0x7054, R233 ;  /* 0x00007054e97b7816 */ /* 0x000fe400000000e9 */
[----:B------:R-:W-:-:S03]  /*12550*/  PRMT R2, R2, 0x5410, R5 ;  /* 0x0000541002027816 */ /* 0x000fc60000000005 */
[--C-:B------:R-:W-:Y:S01]  /*12560*/  HSET2.LE.AND R0, R0, R123.reuse, PT ;  /* 0x0000007b00007233 */ /* 0x100fe20003803000 */
[----:B------:R-:W-:Y:S02]  /*12570*/  IMAD.MOV.U32 R70, RZ, RZ, R199 ;  /* 0x000000ffff467224 */ /* 0x000fe400078e00c7 */
[----:B------:R-:W-:Y:S02]  /*12580*/  IMAD.MOV.U32 R71, RZ, RZ, R198 ;  /* 0x000000ffff477224 */ /* 0x000fe400078e00c6 */
[----:B------:R-:W-:Y:S01]  /*12590*/  LOP3.LUT R4, R0, R11, RZ, 0xc0, !PT ;  /* 0x0000000b00047212 */ /* 0x000fe200078ec0ff */
[----:B------:R-:W-:Y:S01]  /*125a0*/  IMAD.MOV.U32 R110, RZ, RZ, R55 ;  /* 0x000000ffff6e7224 */ /* 0x000fe200078e0037 */
[--C-:B------:R-:W-:Y:S01]  /*125b0*/  HSET2.LE.AND R0, R8, R123.reuse, PT ;  /* 0x0000007b08007233 */ /* 0x100fe20003803000 */
[----:B------:R-:W-:Y:S01]  /*125c0*/  IMAD.MOV.U32 R69, RZ, RZ, R197 ;  /* 0x000000ffff457224 */ /* 0x000fe200078e00c5 */
[----:B------:R-:W-:Y:S01]  /*125d0*/  HSET2.LE.AND R2, R2, R123, PT ;  /* 0x0000007b02027233 */ /* 0x000fe20003803000 */
[----:B------:R-:W-:Y:S01]  /*125e0*/  HMMA.16816.F32.BF16 R196, R24, R12, R116 ;  /* 0x0000000c18c4723c */ /* 0x000fe20000041874 */
[----:B------:R-:W-:Y:S01]  /*125f0*/  IMAD.MOV.U32 R121, RZ, RZ, R111 ;  /* 0x000000ffff797224 */ /* 0x000fe200078e006f */
[----:B------:R-:W-:Y:S01]  /*12600*/  LOP3.LUT R6, R0, R110, RZ, 0xc0, !PT ;  /* 0x0000006e00067212 */ /* 0x000fe200078ec0ff */
[----:B------:R-:W-:Y:S01]  /*12610*/  IMAD.MOV.U32 R110, RZ, RZ, R114 ;  /* 0x000000ffff6e7224 */ /* 0x000fe200078e0072 */
[----:B------:R-:W-:Y:S01]  /*12620*/  LOP3.LUT R5, R2, R108, RZ, 0xc0, !PT ;  /* 0x0000006c02057212 */ /* 0x000fe200078ec0ff */
        /* <DEDUP_REMOVED lines=14> */
[----:B------:R-:W-:Y:S01]  /*12710*/  IMAD.MOV.U32 R116, RZ, RZ, R69 ;  /* 0x000000ffff747224 */ /* 0x000fe200078e0045 */
[----:B------:R-:W1:Y:S01]  /*12720*/  LDSM.16.MT88.4 R12, [R188+0xa800] ;  /* 0x00a80000bc0c783b */ /* 0x000e620000004200 */
[C---:B------:R-:W-:Y:S01]  /*12730*/  HMMA.16816.F32.BF16 R68, R24.reuse, R18, R128 ;  /* 0x000000121844723c */ /* 0x040fe20000041880 */
[----:B------:R-:W-:Y:S02]  /*12740*/  IMAD.MOV.U32 R117, RZ, RZ, R52 ;  /* 0x000000ffff757224 */ /* 0x000fe400078e0034 */
[----:B------:R-:W-:Y:S01]  /*12750*/  IMAD.MOV.U32 R118, RZ, RZ, R53 ;  /* 0x000000ffff767224 */ /* 0x000fe200078e0035 */
[----:B------:R-:W-:Y:S01]  /*12760*/  LDSM.16.MT88.4 R16, [R190+0x9800] ;  /* 0x00980000be10783b */ /* 0x000fe20000004200 */
[----:B------:R-:W-:Y:S02]  /*12770*/  IMAD.MOV.U32 R119, RZ, RZ, R54 ;  /* 0x000000ffff777224 */ /* 0x000fe400078e0036 */
[----:B------:R-:W-:Y:S01]  /*12780*/  IMAD.MOV.U32 R128, RZ, RZ, R48 ;  /* 0x000000ffff807224 */ /* 0x000fe200078e0030 */
[----:B------:R-:W-:Y:S01]  /*12790*/  HMMA.16816.F32.BF16 R64, R24, R20, R132 ;  /* 0x000000141840723c */ /* 0x000fe20000041884 */
[----:B------:R-:W-:-:S02]  /*127a0*/  IMAD.MOV.U32 R129, RZ, RZ, R49 ;  /* 0x000000ffff817224 */ /* 0x000fc400078e0031 */
[----:B------:R-:W-:Y:S02]  /*127b0*/  IMAD.MOV.U32 R130, RZ, RZ, R50 ;  /* 0x000000ffff827224 */ /* 0x000fe400078e0032 */
[----:B------:R-:W-:-:S03]  /*127c0*/  IMAD.MOV.U32 R131, RZ, RZ, R51 ;  /* 0x000000ffff837224 */ /* 0x000fc600078e0033 */
[----:B------:R-:W-:Y:S01]  /*127d0*/  HMMA.16816.F32.BF16 R56, R24, R22, R136 ;  /* 0x000000161838723c */ /* 0x000fe20000041888 */
[----:B------:R-:W2:Y:S01]  /*127e0*/  LDSM.16.MT88.4 R20, [R188+0xb800] ;  /* 0x00b80000bc14783b */ /* 0x000ea20000004200 */
[----:B------:R-:W-:-:S03]  /*127f0*/  IMAD.MOV.U32 R122, RZ, RZ, R9 ;  /* 0x000000ffff7a7224 */ /* 0x000fc600078e0009 */
[----:B------:R-:W-:Y:S03]  /*12800*/  LDSM.16.MT88.4 R8, [R190+0xa800] ;  /* 0x00a80000be08783b */ /* 0x000fe60000004200 */
[C---:B------:R-:W-:Y:S08]  /*12810*/  HMMA.16816.F32.BF16 R52, R24.reuse, R28, R148 ;  /* 0x0000001c1834723c */ /* 0x040ff00000041894 */
[----:B------:R-:W-:Y:S01]  /*12820*/  HMMA.16816.F32.BF16 R48, R24, R30, R172 ;  /* 0x0000001e1830723c */ /* 0x000fe200000418ac */
[----:B------:R-:W3:Y:S04]  /*12830*/  LDSM.16.MT88.4 R28, [R190+0xb800] ;  /* 0x00b80000be1c783b */ /* 0x000ee80000004200 */
[----:B------:R-:W4:Y:S01]  /*12840*/  LDSM.16.MT88.4 R24, [R188+0x9800] ;  /* 0x00980000bc18783b */ /* 0x000f220000004200 */
[----:B------:R-:W-:-:S04]  /*12850*/  LOP3.LUT R3, R3, 0xff, RZ, 0xc0, !PT ;  /* 0x000000ff03037812 */ /* 0x000fc800078ec0ff */
[----:B------:R-:W-:-:S05]  /*12860*/  PRMT R3, R3, 0x5410, R7 ;  /* 0x0000541003037816 */ /* 0x000fca0000000007 */
[----:B------:R-:W-:-:S05]  /*12870*/  HSET2.LE.AND R0, R3, R123, PT ;  /* 0x0000007b03007233 */ /* 0x000fca0003803000 */
[----:B------:R-:W-:Y:S01]  /*12880*/  LOP3.LUT R7, R0, R128, RZ, 0xc0, !PT ;  /* 0x0000008000077212 */ /* 0x000fe200078ec0ff */
[----:B------:R-:W-:Y:S02]  /*12890*/  IMAD.MOV.U32 R175, RZ, RZ, R131 ;  /* 0x000000ffffaf7224 */ /* 0x000fe400078e0083 */
[----:B------:R-:W-:Y:S02]  /*128a0*/  IMAD.MOV.U32 R174, RZ, RZ, R120 ;  /* 0x000000ffffae7224 */ /* 0x000fe400078e0078 */
[----:B------:R-:W-:Y:S02]  /*128b0*/  IMAD.MOV.U32 R2, RZ, RZ, R130 ;  /* 0x000000ffff027224 */ /* 0x000fe400078e0082 */
[----:B-1----:R-:W-:Y:S01]  /*128c0*/  HMMA.16816.F32.BF16 R132, R4, R12, R156 ;  /* 0x0000000c0484723c */ /* 0x002fe2000004189c */
[----:B------:R-:W-:Y:S02]  /*128d0*/  IMAD.MOV.U32 R150, RZ, RZ, R104 ;  /* 0x000000ffff967224 */ /* 0x000fe400078e0068 */
[----:B------:R-:W-:-:S02]  /*128e0*/  IMAD.MOV.U32 R151, RZ, RZ, R105 ;  /* 0x000000ffff977224 */ /* 0x000fc400078e0069 */
[----:B------:R-:W-:Y:S02]  /*128f0*/  IMAD.MOV.U32 R120, RZ, RZ, R106 ;  /* 0x000000ffff787224 */ /* 0x000fe400078e006a */
[----:B------:R-:W-:Y:S02]  /*12900*/  IMAD.MOV.U32 R159, RZ, RZ, R121 ;  /* 0x000000ffff9f7224 */ /* 0x000fe400078e0079 */
[----:B------:R-:W-:Y:S02]  /*12910*/  IMAD.MOV.U32 R121, RZ, RZ, R107 ;  /* 0x000000ffff797224 */ /* 0x000fe400078e006b */
[----:B------:R-:W-:Y:S01]  /*12920*/  IMAD.MOV.U32 R136, RZ, RZ, R108 ;  /* 0x000000ffff887224 */ /* 0x000fe200078e006c */
[----:B--2---:R-:W-:Y:S01]  /*12930*/  HMMA.16816.F32.BF16 R104, R4, R22, R96 ;  /* 0x000000160468723c */ /* 0x004fe20000041860 */
[----:B------:R-:W-:Y:S02]  /*12940*/  IMAD.MOV.U32 R137, RZ, RZ, R109 ;  /* 0x000000ffff897224 */ /* 0x000fe400078e006d */
[----:B------:R-:W-:-:S02]  /*12950*/  IMAD.MOV.U32 R138, RZ, RZ, R110 ;  /* 0x000000ffff8a7224 */ /* 0x000fc400078e006e */
[----:B------:R-:W-:Y:S02]  /*12960*/  IMAD.MOV.U32 R139, RZ, RZ, R111 ;  /* 0x000000ffff8b7224 */ /* 0x000fe400078e006f */
[----:B------:R-:W-:Y:S01]  /*12970*/  IMAD.MOV.U32 R158, RZ, RZ, R122 ;  /* 0x000000ffff9e7224 */ /* 0x000fe200078e007a */
        /* <DEDUP_REMOVED lines=11> */
[----:B------:R-:W-:Y:S01]  /*12a30*/  IMAD.MOV.U32 R89, RZ, RZ, R2 ;  /* 0x000000ffff597224 */ /* 0x000fe200078e0002 */
[----:B------:R-:W-:Y:S01]  /*12a40*/  LOP3.LUT R2, R37, UR5, R40, 0x96, !PT ;  /* 0x0000000525027c12 */ /* 0x000fe2000f8e9628 */
[----:B------:R-:W-:Y:S01]  /*12a50*/  IMAD.MOV.U32 R87, RZ, RZ, R136 ;  /* 0x000000ffff577224 */ /* 0x000fe200078e0088 */
[----:B------:R-:W-:Y:S01]  /*12a60*/  HMMA.16816.F32.BF16 R128, R4, R14, R152 ;  /* 0x0000000e0480723c */ /* 0x000fe20000041898 */
[----:B------:R-:W-:-:S02]  /*12a70*/  IMAD.MOV.U32 R86, RZ, RZ, R137 ;  /* 0x000000ffff567224 */ /* 0x000fc400078e0089 */
[----:B------:R-:W-:Y:S02]  /*12a80*/  IMAD.MOV.U32 R85, RZ, RZ, R138 ;  /* 0x000000ffff557224 */ /* 0x000fe400078e008a */
[----:B------:R-:W-:-:S03]  /*12a90*/  IMAD.MOV.U32 R84, RZ, RZ, R139 ;  /* 0x000000ffff547224 */ /* 0x000fc600078e008b */
[----:B------:R-:W-:Y:S01]  /*12aa0*/  HMMA.16816.F32.BF16 R136, R32, R12, R80 ;  /* 0x0000000c2088723c */ /* 0x000fe20000041850 */
[----:B------:R-:W-:Y:S02]  /*12ab0*/  IMAD.MOV.U32 R157, RZ, RZ, R112 ;  /* 0x000000ffff9d7224 */ /* 0x000fe400078e0070 */
[----:B------:R-:W-:Y:S02]  /*12ac0*/  IMAD.MOV.U32 R156, RZ, RZ, R113 ;  /* 0x000000ffff9c7224 */ /* 0x000fe400078e0071 */
[----:B------:R-:W-:-:S03]  /*12ad0*/  IMAD.MOV.U32 R88, RZ, RZ, R148 ;  /* 0x000000ffff587224 */ /* 0x000fc600078e0094 */
[----:B----4-:R-:W-:Y:S01]  /*12ae0*/  HMMA.16816.F32.BF16 R152, R32, R24, R220 ;  /* 0x000000182098723c */ /* 0x010fe200000418dc */
[----:B------:R-:W-:-:S06]  /*12af0*/  IMAD.WIDE.U32 R2, R2, -0x2daee0ad, RZ ;  /* 0xd2511f5302027825 */ /* 0x000fcc00078e00ff */
[----:B------:R-:W-:Y:S01]  /*12b00*/  IMAD.MOV.U32 R222, RZ, RZ, R120 ;  /* 0x000000ffffde7224 */ /* 0x000fe200078e0078 */
[----:B------:R-:W-:Y:S01]  /*12b10*/  HMMA.16816.F32.BF16 R80, R32, R8, R72 ;  /* 0x000000082050723c */ /* 0x000fe20000041848 */
[----:B------:R-:W-:Y:S02]  /*12b20*/  IMAD.MOV.U32 R221, RZ, RZ, R121 ;  /* 0x000000ffffdd7224 */ /* 0x000fe400078e0079 */
[----:B------:R-:W-:Y:S02]  /*12b30*/  IMAD.MOV.U32 R220, RZ, RZ, R150 ;  /* 0x000000ffffdc7224 */ /* 0x000fe400078e0096 */
[----:B------:R-:W-:Y:S02]  /*12b40*/  IMAD.MOV.U32 R223, RZ, RZ, R151 ;  /* 0x000000ffffdf7224 */ /* 0x000fe400078e0097 */
[----:B------:R-:W-:Y:S01]  /*12b50*/  IMAD.MOV.U32 R74, RZ, RZ, R122 ;  /* 0x000000ffff4a7224 */ /* 0x000fe200078e007a */
[----:B------:R-:W-:Y:S01]  /*12b60*/  HMMA.16816.F32.BF16 R168, R4, R24, R168 ;  /* 0x0000001804a8723c */ /* 0x000fe200000418a8 */
[----:B------:R-:W-:-:S02]  /*12b70*/  IMAD.MOV.U32 R75, RZ, RZ, R149 ;  /* 0x000000ffff4b7224 */ /* 0x000fc400078e0095 */
[----:B------:R-:W-:Y:S01]  /*12b80*/  IMAD.MOV.U32 R73, RZ, RZ, R108 ;  /* 0x000000ffff497224 */ /* 0x000fe200078e006c */
[----:B------:R-:W1:Y:S01]  /*12b90*/  LDSM.16.MT88.4 R148, [R188+0x9c00] ;  /* 0x009c0000bc94783b */ /* 0x000e620000004200 */
[----:B------:R-:W-:Y:S02]  /*12ba0*/  IMAD.MOV.U32 R122, RZ, RZ, R109 ;  /* 0x000000ffff7a7224 */ /* 0x000fe400078e006d */
[----:B------:R-:W-:Y:S01]  /*12bb0*/  IMAD.MOV.U32 R121, RZ, RZ, R110 ;  /* 0x000000ffff797224 */ /* 0x000fe200078e006e */
[-C--:B------:R-:W-:Y:S01]  /*12bc0*/  HMMA.16816.F32.BF16 R164, R4, R26.reuse, R164 ;  /* 0x0000001a04a4723c */ /* 0x080fe200000418a4 */
[----:B------:R-:W-:Y:S02]  /*12bd0*/  IMAD.MOV.U32 R120, RZ, RZ, R111 ;  /* 0x000000ffff787224 */ /* 0x000fe400078e006f */
[----:B------:R-:W-:Y:S05]  /*12be0*/  LDSM.16.MT88.4 R108, [R188+0xbc00] ;  /* 0x00bc0000bc6c783b */ /* 0x000fea0000004200 */
[----:B------:R-:W-:Y:S01]  /*12bf0*/  HMMA.16816.F32.BF16 R184, R32, R26, R184 ;  /* 0x0000001a20b8723c */ /* 0x000fe200000418b8 */
[----:B------:R-:W-:Y:S01]  /*12c00*/  STG.E.U16 [R180.64+-0x60], R250 ;  /* 0xffffa0fab4007986 */ /* 0x000fe2000c101526 */
[----:B------:R-:W-:-:S06]  /*12c10*/  LOP3.LUT R0, R2, 0xffff, RZ, 0xc0, !PT ;  /* 0x0000ffff02007812 */ /* 0x000fcc00078ec0ff */
[C---:B------:R-:W-:Y:S01]  /*12c20*/  HMMA.16816.F32.BF16 R112, R4.reuse, R10, R140 ;  /* 0x0000000a0470723c */ /* 0x040fe2000004188c */
[----:B------:R-:W2:Y:S07]  /*12c30*/  LDSM.16.MT88.4 R140, [R190+0x9c00] ;  /* 0x009c0000be8c783b */ /* 0x000eae0000004200 */
[----:B------:R-:W-:Y:S01]  /*12c40*/  HMMA.16816.F32.BF16 R116, R4, R28, R92 ;  /* 0x0000001c0474723c */ /* 0x000fe2000004185c */
[----:B------:R-:W-:Y:S07]  /*12c50*/  LDSM.16.MT88.4 R92, [R190+0xac00] ;  /* 0x00ac0000be5c783b */ /* 0x000fee0000004200 */
[----:B------:R-:W-:Y:S01]  /*12c60*/  HMMA.16816.F32.BF16 R24, R32, R14, R76 ;  /* 0x0000000e2018723c */ /* 0x000fe2000004184c */
[----:B------:R-:W3:Y:S04]  /*12c70*/  LDSM.16.MT88.4 R76, [R188+0xac00] ;  /* 0x00ac0000bc4c783b */ /* 0x000ee80000004200 */
[----:B------:R-:W4:Y:S04]  /*12c80*/  LDSM.16.MT88.4 R12, [R190+0xbc00] ;  /* 0x00bc0000be0c783b */ /* 0x000f280000004200 */
[----:B------:R-:W-:Y:S01]  /*12c90*/  STG.E.U16 [R180.64+-0x5e], R249 ;  /* 0xffffa2f9b4007986 */ /* 0x000fe2000c101526 */
[C---:B------:R-:W-:Y:S03]  /*12ca0*/  HMMA.16816.F32.BF16 R160, R4.reuse, R16, R160 ;  /* 0x0000001004a0723c */ /* 0x040fe600000418a0 */
[----:B------:R-:W-:Y:S04]  /*12cb0*/  STG.E.U16 [R46.64+-0x60], R247 ;  /* 0xffffa0f72e007986 */ /* 0x000fe8000c101526 */
[----:B------:R-:W-:Y:S01]  /*12cc0*/  STG.E.U16 [R46.64+-0x5e], R248 ;  /* 0xffffa2f82e007986 */ /* 0x000fe2000c101526 */
[C---:B------:R-:W-:Y:S03]  /*12cd0*/  HMMA.16816.F32.BF16 R176, R4.reuse, R18, R176 ;  /* 0x0000001204b0723c */ /* 0x040fe600000418b0 */
[----:B------:R-:W-:Y:S04]  /*12ce0*/  STG.E.U16 [R44.64+-0x60], R219 ;  /* 0xffffa0db2c007986 */ /* 0x000fe8000c101526 */
[----:B------:R-:W-:Y:S01]  /*12cf0*/  STG.E.U16 [R44.64+-0x5e], R218 ;  /* 0xffffa2da2c007986 */ /* 0x000fe2000c101526 */
[C---:B------:R-:W-:Y:S03]  /*12d00*/  HMMA.16816.F32.BF16 R144, R4.reuse, R8, R144 ;  /* 0x000000080490723c */ /* 0x040fe60000041890 */
[----:B------:R-:W-:Y:S04]  /*12d10*/  STG.E.U16 [R42.64+-0x60], R216 ;  /* 0xffffa0d82a007986 */ /* 0x000fe8000c101526 */
[----:B------:R-:W-:Y:S01]  /*12d20*/  STG.E.U16 [R42.64+-0x5e], R215 ;  /* 0xffffa2d72a007986 */ /* 0x000fe2000c101526 */
[----:B------:R-:W-:Y:S03]  /*12d30*/  HMMA.16816.F32.BF16 R100, R4, R20, R100 ;  /* 0x000000140464723c */ /* 0x000fe60000041864 */
[----:B------:R-:W-:Y:S04]  /*12d40*/  STG.E.U16 [R180.64+-0x50], R246 ;  /* 0xffffb0f6b4007986 */ /* 0x000fe8000c101526 */
[----:B------:R-:W-:Y:S01]  /*12d50*/  STG.E.U16 [R180.64+-0x4e], R245 ;  /* 0xffffb2f5b4007986 */ /* 0x000fe2000c101526 */
[----:B------:R-:W-:-:S02]  /*12d60*/  SHF.R.U32.HI R4, RZ, 0x8, R0 ;  /* 0x00000008ff047819 */ /* 0x000fc40000011600 */
[----:B------:R-:W-:Y:S01]  /*12d70*/  LOP3.LUT R5, R2, 0xff, RZ, 0xc0, !PT ;  /* 0x000000ff02057812 */ /* 0x000fe200078ec0ff */
[----:B------:R-:W-:Y:S01]  /*12d80*/  STG.E.U16 [R46.64+-0x50], R244 ;  /* 0xffffb0f42e007986 */ /* 0x000fe2000c101526 */
[----:B------:R-:W-:-:S03]  /*12d90*/  LOP3.LUT R0, R3, UR7, R38, 0x96, !PT ;  /* 0x0000000703007c12 */ /* 0x000fc6000f8e9626 */
[----:B------:R-:W-:Y:S01]  /*12da0*/  STG.E.U16 [R46.64+-0x4e], R243 ;  /* 0xffffb2f32e007986 */ /* 0x000fe2000c101526 */
[----:B------:R-:W-:-:S03]  /*12db0*/  SHF.R.U32.HI R6, RZ, 0x10, R2 ;  /* 0x00000010ff067819 */ /* 0x000fc60000011602 */
[----:B------:R-:W-:Y:S01]  /*12dc0*/  STG.E.U16 [R44.64+-0x50], R214 ;  /* 0xffffb0d62c007986 */ /* 0x000fe2000c101526 */
[----:B------:R-:W-:-:S03]  /*12dd0*/  SHF.R.U32.HI R8, RZ, 0x18, R2 ;  /* 0x00000018ff087819 */ /* 0x000fc60000011602 */
[----:B------:R-:W-:Y:S01]  /*12de0*/  STG.E.U16 [R44.64+-0x4e], R213 ;  /* 0xffffb2d52c007986 */ /* 0x000fe2000c101526 */
[----:B------:R-:W-:-:S03]  /*12df0*/  PRMT R9, R5, 0x5410, R4 ;  /* 0x0000541005097816 */ /* 0x000fc60000000004 */
[----:B------:R-:W-:Y:S01]  /*12e00*/  STG.E.U16 [R42.64+-0x50], R212 ;  /* 0xffffb0d42a007986 */ /* 0x000fe2000c101526 */
[----:B------:R-:W-:-:S03]  /*12e10*/  LOP3.LUT R2, R0, 0xffff, RZ, 0xc0, !PT ;  /* 0x0000ffff00027812 */ /* 0x000fc600078ec0ff */
[----:B------:R-:W-:Y:S01]  /*12e20*/  STG.E.U16 [R42.64+-0x4e], R211 ;  /* 0xffffb2d32a007986 */ /* 0x000fe2000c101526 */
[----:B------:R-:W-:-:S03]  /*12e30*/  LOP3.LUT R7, R0, 0xff, RZ, 0xc0, !PT ;  /* 0x000000ff00077812 */ /* 0x000fc600078ec0ff */
[----:B------:R-:W-:Y:S01]  /*12e40*/  STG.E.U16 [R180.64+-0x40], R242 ;  /* 0xffffc0f2b4007986 */ /* 0x000fe2000c101526 */
[----:B------:R-:W-:-:S03]  /*12e50*/  SHF.R.U32.HI R3, RZ, 0x10, R0 ;  /* 0x00000010ff037819 */ /* 0x000fc60000011600 */
[----:B------:R-:W-:Y:S01]  /*12e60*/  STG.E.U16 [R180.64+-0x3e], R241 ;  /* 0xffffc2f1b4007986 */ /* 0x000fe2000c101526 */
[----:B------:R-:W-:-:S03]  /*12e70*/  SHF.R.U32.HI R5, RZ, 0x18, R0 ;  /* 0x00000018ff057819 */ /* 0x000fc60000011600 */
[----:B------:R-:W-:Y:S01]  /*12e80*/  STG.E.U16 [R46.64+-0x40], R239 ;  /* 0xffffc0ef2e007986 */ /* 0x000fe2000c101526 */
[----:B------:R-:W-:-:S03]  /*12e90*/  LOP3.LUT R0, R6, 0xff, RZ, 0xc0, !PT ;  /* 0x000000ff06007812 */ /* 0x000fc600078ec0ff */
[----:B------:R-:W-:Y:S04]  /*12ea0*/  STG.E.U16 [R46.64+-0x3e], R240 ;  /* 0xffffc2f02e007986 */ /* 0x000fe8000c101526 */
[----:B------:R-:W-:Y:S04]  /*12eb0*/  STG.E.U16 [R44.64+-0x40], R210 ;  /* 0xffffc0d22c007986 */ /* 0x000fe8000c101526 */
[----:B------:R-:W-:Y:S01]  /*12ec0*/  STG.E.U16 [R44.64+-0x3e], R209 ;  /* 0xffffc2d12c007986 */ /* 0x000fe2000c101526 */
[----:B------:R-:W-:Y:S03]  /*12ed0*/  HMMA.16816.F32.BF16 R196, R32, R16, R196 ;  /* 0x0000001020c4723c */ /* 0x000fe600000418c4 */
[----:B------:R-:W-:Y:S01]  /*12ee0*/  STG.E.U16 [R42.64+-0x40], R200 ;  /* 0xffffc0c82a007986 */ /* 0x000fe2000c101526 */
[----:B------:R-:W-:-:S03]  /*12ef0*/  SHF.R.U32.HI R4, RZ, 0x8, R2 ;  /* 0x00000008ff047819 */ /* 0x000fc60000011602 */
[----:B------:R-:W-:Y:S01]  /*12f00*/  STG.E.U16 [R42.64+-0x3e], R195 ;  /* 0xffffc2c32a007986 */ /* 0x000fe2000c101526 */
[----:B------:R-:W-:Y:S03]  /*12f10*/  HMMA.16816.F32.BF16 R64, R32, R20, R64 ;  /* 0x000000142040723c */ /* 0x000fe60000041840 */
[----:B------:R-:W-:Y:S01]  /*12f20*/  STG.E.U16 [R180.64+-0x30], R238 ;  /* 0xffffd0eeb4007986 */ /* 0x000fe2000c101526 */
[----:B------:R-:W-:-:S03]  /*12f30*/  LOP3.LUT R2, R3, 0xff, RZ, 0xc0, !PT ;  /* 0x000000ff03027812 */ /* 0x000fc600078ec0ff */
[----:B------:R-:W-:Y:S01]  /*12f40*/  STG.E.U16 [R180.64+-0x2e], R237 ;  /* 0xffffd2edb4007986 */ /* 0x000fe2000c101526 */
[----:B------:R-:W-:Y:S03]  /*12f50*/  HMMA.16816.F32.BF16 R16, R32, R10, R68 ;  /* 0x0000000a2010723c */ /* 0x000fe60000041844 */
[----:B------:R-:W-:Y:S01]  /*12f60*/  STG.E.U16 [R46.64+-0x30], R235 ;  /* 0xffffd0eb2e007986 */ /* 0x000fe2000c101526 */
[----:B------:R-:W-:-:S03]  /*12f70*/  PRMT R0, R0, 0x5410, R8 ;  /* 0x0000541000007816 */ /* 0x000fc60000000008 */
[----:B------:R1:W-:Y:S01]  /*12f80*/  STG.E.U16 [R46.64+-0x2e], R234 ;  /* 0xffffd2ea2e007986 */ /* 0x0003e2000c101526 */
[C---:B------:R-:W-:Y:S03]  /*12f90*/  HMMA.16816.F32.BF16 R56, R32.reuse, R22, R56 ;  /* 0x000000162038723c */ /* 0x040fe60000041838 */
[----:B------:R-:W-:Y:S04]  /*12fa0*/  STG.E.U16 [R44.64+-0x30], R208 ;  /* 0xffffd0d02c007986 */ /* 0x000fe8000c101526 */
[----:B------:R-:W-:Y:S01]  /*12fb0*/  STG.E.U16 [R44.64+-0x2e], R207 ;  /* 0xffffd2cf2c007986 */ /* 0x000fe2000c101526 */
[----:B------:R-:W-:Y:S03]  /*12fc0*/  HMMA.16816.F32.BF16 R52, R32, R28, R52 ;  /* 0x0000001c2034723c */ /* 0x000fe60000041834 */
[----:B------:R-:W-:Y:S01]  /*12fd0*/  STG.E.U16 [R42.64+-0x30], R206 ;  /* 0xffffd0ce2a007986 */ /* 0x000fe2000c101526 */
[----:B------:R-:W-:-:S03]  /*12fe0*/  IMAD.MOV.U32 R37, RZ, RZ, R73 ;  /* 0x000000ffff257224 */ /* 0x000fc600078e0049 */
[----:B------:R-:W-:Y:S01]  /*12ff0*/  STG.E.U16 [R42.64+-0x2e], R205 ;  /* 0xffffd2cd2a007986 */ /* 0x000fe2000c101526 */
[----:B------:R-:W-:Y:S01]  /*13000*/  HMMA.16816.F32.BF16 R48, R32, R30, R48 ;  /* 0x0000001e2030723c */ /* 0x000fe20000041830 */
[----:B------:R-:W-:Y:S02]  /*13010*/  IMAD.MOV.U32 R40, RZ, RZ, R74 ;  /* 0x000000ffff287224 */ /* 0x000fe400078e004a */
[----:B------:R1:W-:Y:S01]  /*13020*/  STG.E.U16 [R180.64+-0x20], R232 ;  /* 0xffffe0e8b4007986 */ /* 0x0003e2000c101526 */
[----:B------:R-:W-:-:S03]  /*13030*/  PRMT R3, R7, 0x5410, R4 ;  /* 0x0000541007037816 */ /* 0x000fc60000000004 */
[----:B------:R1:W-:Y:S01]  /*13040*/  STG.E.U16 [R180.64+-0x1e], R231 ;  /* 0xffffe2e7b4007986 */ /* 0x0003e2000c101526 */
[----:B------:R-:W-:-:S03]  /*13050*/  PRMT R2, R2, 0x5410, R5 ;  /* 0x0000541002027816 */ /* 0x000fc60000000005 */
[----:B------:R1:W-:Y:S04]  /*13060*/  STG.E.U16 [R46.64+-0x20], R229 ;  /* 0xffffe0e52e007986 */ /* 0x0003e8000c101526 */
[----:B------:R1:W-:Y:S01]  /*13070*/  STG.E.U16 [R46.64+-0x1e], R228 ;  /* 0xffffe2e42e007986 */ /* 0x0003e2000c101526 */
[----:B------:R-:W-:-:S03]  /*13080*/  HSET2.LE.AND R0, R0, R123, PT ;  /* 0x0000007b00007233 */ /* 0x000fc60003803000 */
[----:B------:R1:W-:Y:S01]  /*13090*/  STG.E.U16 [R44.64+-0x20], R204 ;  /* 0xffffe0cc2c007986 */ /* 0x0003e2000c101526 */
[----:B------:R-:W-:-:S03]  /*130a0*/  IMAD.MOV.U32 R5, RZ, RZ, R217 ;  /* 0x000000ffff057224 */ /* 0x000fc600078e00d9 */
[----:B------:R1:W-:Y:S04]  /*130b0*/  STG.E.U16 [R44.64+-0x1e], R203 ;  /* 0xffffe2cb2c007986 */ /* 0x0003e8000c101526 */
[----:B------:R1:W-:Y:S04]  /*130c0*/  STG.E.U16 [R42.64+-0x20], R183 ;  /* 0xffffe0b72a007986 */ /* 0x0003e8000c101526 */
[----:B------:R1:W-:Y:S01]  /*130d0*/  STG.E.U16 [R42.64+-0x1e], R182 ;  /* 0xffffe2b62a007986 */ /* 0x0003e2000c101526 */
[----:B------:R-:W-:-:S03]  /*130e0*/  IMAD.MOV.U32 R31, RZ, RZ, R89 ;  /* 0x000000ffff1f7224 */ /* 0x000fc600078e0059 */
[----:B------:R1:W-:Y:S04]  /*130f0*/  STG.E.U16 [R180.64+-0x10], R227 ;  /* 0xfffff0e3b4007986 */ /* 0x0003e8000c101526 */
[----:B------:R1:W-:Y:S01]  /*13100*/  STG.E.U16 [R180.64+-0xe], R226 ;  /* 0xfffff2e2b4007986 */ /* 0x0003e2000c101526 */
[----:B------:R-:W-:-:S03]  /*13110*/  HSET2.LE.AND R3, R3, R123, PT ;  /* 0x0000007b03037233 */ /* 0x000fc60003803000 */
[----:B------:R1:W-:Y:S01]  /*13120*/  STG.E.U16 [R46.64+-0x10], R225 ;  /* 0xfffff0e12e007986 */ /* 0x0003e2000c101526 */
[----:B------:R-:W-:-:S03]  /*13130*/  HSET2.LE.AND R2, R2, R123, PT ;  /* 0x0000007b02027233 */ /* 0x000fc60003803000 */
[----:B------:R1:W-:Y:S01]  /*13140*/  STG.E.U16 [R46.64+-0xe], R224 ;  /* 0xfffff2e02e007986 */ /* 0x0003e2000c101526 */
[----:B------:R-:W-:-:S03]  /*13150*/  HSET2.LE.AND R4, R9, R123, PT ;  /* 0x0000007b09047233 */ /* 0x000fc60003803000 */
[----:B------:R1:W-:Y:S04]  /*13160*/  STG.E.U16 [R44.64+-0x10], R202 ;  /* 0xfffff0ca2c007986 */ /* 0x0003e8000c101526 */
[----:B------:R1:W-:Y:S01]  /*13170*/  STG.E.U16 [R44.64+-0xe], R201 ;  /* 0xfffff2c92c007986 */ /* 0x0003e2000c101526 */
[----:B------:R-:W-:-:S03]  /*13180*/  LOP3.LUT R123, R0, R5, RZ, 0xc0, !PT ;  /* 0x00000005007b7212 */ /* 0x000fc600078ec0ff */
[----:B------:R1:W-:Y:S04]  /*13190*/  STG.E.U16 [R42.64+-0x10], R37 ;  /* 0xfffff0252a007986 */ /* 0x0003e8000c101526 */
[----:B------:R2:W-:Y:S01]  /*131a0*/  STG.E.U16 [R42.64+-0xe], R40 ;  /* 0xfffff2282a007986 */ /* 0x0005e2000c101526 */
[----:B------:R-:W-:Y:S01]  /*131b0*/  IMAD.MOV.U32 R29, RZ, RZ, R90 ;  /* 0x000000ffff1d7224 */ /* 0x000fe200078e005a */
[----:B------:R-:W-:Y:S01]  /*131c0*/  PLOP3.LUT P0, PT, PT, PT, UP0, 0x40, 0x0 ;  /* 0x000000000000781c */ /* 0x000fe20003f0e808 */
[----:B------:R-:W-:Y:S02]  /*131d0*/  IMAD.MOV.U32 R39, RZ, RZ, R91 ;  /* 0x000000ffff277224 */ /* 0x000fe400078e005b */
[----:B------:R-:W-:Y:S02]  /*131e0*/  IMAD.MOV.U32 R38, RZ, RZ, R156 ;  /* 0x000000ffff267224 */ /* 0x000fe400078e009c */
[----:B------:R-:W-:-:S02]  /*131f0*/  IMAD.MOV.U32 R28, RZ, RZ, R157 ;  /* 0x000000ffff1c7224 */ /* 0x000fc400078e009d */
[----:B------:R-:W-:Y:S01]  /*13200*/  FADD.FTZ R0, R236, R31 ;  /* 0x0000001fec007221 */ /* 0x000fe20000010000 */
[----:B------:R-:W-:Y:S02]  /*13210*/  LOP3.LUT R120, R3, R120, RZ, 0xc0, !PT ;  /* 0x0000007803787212 */ /* 0x000fe400078ec0ff */
[----:B------:R-:W-:Y:S02]  /*13220*/  LOP3.LUT R121, R2, R121, RZ, 0xc0, !PT ;  /* 0x0000007902797212 */ /* 0x000fe400078ec0ff */
[----:B------:R-:W-:Y:S01]  /*13230*/  LOP3.LUT R122, R4, R122, RZ, 0xc0, !PT ;  /* 0x0000007a047a7212 */ /* 0x000fe200078ec0ff */
[----:B------:R-:W-:Y:S02]  /*13240*/  IMAD.MOV.U32 R23, RZ, RZ, R158 ;  /* 0x000000ffff177224 */ /* 0x000fe400078e009e */
[----:B------:R-:W-:Y:S02]  /*13250*/  IMAD.MOV.U32 R22, RZ, RZ, R159 ;  /* 0x000000ffff167224 */ /* 0x000fe400078e009f */
[----:B------:R-:W-:-:S02]  /*13260*/  FADD.FTZ R2, R39, R38 ;  /* 0x0000002627027221 */ /* 0x000fc40000010000 */
[----:B------:R-:W-:Y:S02]  /*13270*/  FADD.FTZ R236, R29, R28 ;  /* 0x0000001c1dec7221 */ /* 0x000fe40000010000 */
[----:B------:R-:W-:Y:S01]  /*13280*/  FADD.FTZ R0, R252, R0 ;  /* 0x00000000fc007221 */ /* 0x000fe20000010000 */
[C---:B-1----:R-:W-:Y:S01]  /*13290*/  HMMA.16816.F32.BF16 R168, R120.reuse, R148, R168 ;  /* 0x0000009478a8723c */ /* 0x042fe200000418a8 */
[----:B------:R-:W-:Y:S02]  /*132a0*/  IMAD.MOV.U32 R36, RZ, RZ, R75 ;  /* 0x000000ffff247224 */ /* 0x000fe400078e004b */
[----:B------:R-:W-:Y:S02]  /*132b0*/  IMAD.MOV.U32 R41, RZ, RZ, R84 ;  /* 0x000000ffff297224 */ /* 0x000fe400078e0054 */
[----:B------:R-:W-:Y:S02]  /*132c0*/  IMAD.MOV.U32 R20, RZ, RZ, R85 ;  /* 0x000000ffff147224 */ /* 0x000fe400078e0055 */
[----:B------:R-:W-:Y:S01]  /*132d0*/  IMAD.MOV.U32 R21, RZ, RZ, R86 ;  /* 0x000000ffff157224 */ /* 0x000fe200078e0056 */
[----:B------:R-:W-:Y:S01]  /*132e0*/  HMMA.16816.F32.BF16 R164, R120, R150, R164 ;  /* 0x0000009678a4723c */ /* 0x000fe200000418a4 */
[----:B------:R-:W-:-:S02]  /*132f0*/  IMAD.MOV.U32 R10, RZ, RZ, R87 ;  /* 0x000000ffff0a7224 */ /* 0x000fc400078e0057 */
[----:B------:R-:W-:Y:S02]  /*13300*/  IMAD.MOV.U32 R11, RZ, RZ, R88 ;  /* 0x000000ffff0b7224 */ /* 0x000fe400078e0058 */
[----:B------:R-:W-:Y:S02]  /*13310*/  FADD.FTZ R2, R22, R2 ;  /* 0x0000000216027221 */ /* 0x000fe40000010000 */
[----:B------:R-:W-:Y:S01]  /*13320*/  FADD.FTZ R236, R23, R236 ;  /* 0x000000ec17ec7221 */ /* 0x000fe20000010000 */
[----:B--2---:R-:W-:Y:S01]  /*13330*/  HMMA.16816.F32.BF16 R160, R120, R140, R160 ;  /* 0x0000008c78a0723c */ /* 0x004fe200000418a0 */
[----:B------:R-:W-:Y:S01]  /*13340*/  FADD.FTZ R0, R251, R0 ;  /* 0x00000000fb007221 */ /* 0x000fe20000010000 */
[----:B------:R-:W-:Y:S01]  /*13350*/  UIADD3 UR4, UR24, -0x2, URZ ;  /* 0xfffffffe18047890 */ /* 0x000fe2000fffe03f */
[----:B------:R-:W-:Y:S02]  /*13360*/  IMAD.MOV.U32 R234, RZ, RZ, R36 ;  /* 0x000000ffffea7224 */ /* 0x000fe400078e0024 */
[----:B------:R-:W-:-:S03]  /*13370*/  FADD.FTZ R232, R41, R2 ;  /* 0x0000000229e87221 */ /* 0x000fc60000010000 */
[----:B------:R-:W-:Y:S01]  /*13380*/  HMMA.16816.F32.BF16 R156, R120, R142, R176 ;  /* 0x0000008e789c723c */ /* 0x000fe200000418b0 */
[----:B------:R-:W-:Y:S02]  /*13390*/  FADD.FTZ R236, R20, R236 ;  /* 0x000000ec14ec7221 */ /* 0x000fe40000010000 */
[----:B------:R-:W-:-:S05]  /*133a0*/  FADD.FTZ R0, R21, R0 ;  /* 0x0000000015007221 */ /* 0x000fca0000010000 */
[----:B---3--:R-:W-:Y:S01]  /*133b0*/  HMMA.16816.F32.BF16 R68, R120, R76, R132 ;  /* 0x0000004c7844723c */ /* 0x008fe20000041884 */
[----:B------:R-:W-:-:S07]  /*133c0*/  FADD.FTZ R232, R10, R232 ;  /* 0x000000e80ae87221 */ /* 0x000fce0000010000 */
[----:B------:R-:W-:Y:S01]  /*133d0*/  HMMA.16816.F32.BF16 R72, R120, R78, R128 ;  /* 0x0000004e7848723c */ /* 0x000fe20000041880 */
[----:B------:R-:W-:-:S07]  /*133e0*/  IADD3 R135, P1, R180, -0x100, RZ ;  /* 0xffffff00b4877810 */ /* 0x000fce0007f3e0ff */
[----:B------:R-:W-:Y:S01]  /*133f0*/  HMMA.16816.F32.BF16 R84, R120, R92, R144 ;  /* 0x0000005c7854723c */ /* 0x000fe20000041890 */
[----:B------:R-:W-:-:S07]  /*13400*/  FADD.FTZ R236, R11, R236 ;  /* 0x000000ec0bec7221 */ /* 0x000fce0000010000 */
[----:B------:R-:W-:Y:S01]  /*13410*/  HMMA.16816.F32.BF16 R88, R120, R94, R112 ;  /* 0x0000005e7858723c */ /* 0x000fe20000041870 */
[----:B------:R-:W-:-:S07]  /*13420*/  FADD.FTZ R237, R220, R0 ;  /* 0x00000000dced7221 */ /* 0x000fce0000010000 */
[----:B------:R-:W-:Y:S01]  /*13430*/  HMMA.16816.F32.BF16 R100, R120, R108, R100 ;  /* 0x0000006c7864723c */ /* 0x000fe20000041864 */
[----:B------:R-:W-:-:S07]  /*13440*/  IADD3.X R134, R181, -0x1, RZ, P1, !PT ;  /* 0xffffffffb5867810 */ /* 0x000fce0000ffe4ff */
[----:B------:R-:W-:Y:S01]  /*13450*/  HMMA.16816.F32.BF16 R104, R120, R110, R104 ;  /* 0x0000006e7868723c */ /* 0x000fe20000041868 */
[----:B------:R-:W-:-:S07]  /*13460*/  IMAD.MOV.U32 R131, RZ, RZ, R221 ;  /* 0x000000ffff837224 */ /* 0x000fce00078e00dd */
[----:B----4-:R-:W-:Y:S01]  /*13470*/  HMMA.16816.F32.BF16 R116, R120, R12, R116 ;  /* 0x0000000c7874723c */ /* 0x010fe20000041874 */
[----:B------:R-:W-:-:S07]  /*13480*/  IMAD.MOV.U32 R128, RZ, RZ, R222 ;  /* 0x000000ffff807224 */ /* 0x000fce00078e00de */
        /* <DEDUP_REMOVED lines=16> */
[----:B------:R-:W2:Y:S04]  /*13590*/  LDL.64 R220, [R1+0x170] ;  /* 0x0001700001dc7983 */ /* 0x000ea80000100a00 */
[----:B------:R-:W3:Y:S01]  /*135a0*/  LDL.64 R222, [R1+0x128] ;  /* 0x0001280001de7983 */ /* 0x000ee20000100a00 */
        /* <DEDUP_REMOVED lines=13> */
[----:B-----5:R-:W-:Y:S04]  /*13680*/  @P4 STS [R194+0x9000], RZ ;  /* 0x009000ffc2004388 */ /* 0x020fe80000000800 */
[----:B------:R-:W-:Y:S04]  /*13690*/  @P4 STS [R194+0x9004], RZ ;  /* 0x009004ffc2004388 */ /* 0x000fe80000000800 */
[----:B------:R-:W-:Y:S01]  /*136a0*/  @P4 STS.64 [R194+0x9008], RZ ;  /* 0x009008ffc2004388 */ /* 0x000fe20000000a00 */
[----:B--2---:R-:W-:-:S04]  /*136b0*/  LEA R0, P0, R2, R220, 0x6 ;  /* 0x000000dc02007211 */ /* 0x004fc800078030ff */
[----:B------:R-:W-:Y:S02]  /*136c0*/  @!P4 LEA R14, P5, R0, c[0x0][0x170], 0x1 ;  /* 0x00005c00000eca11 */ /* 0x000fe400078a08ff */
[----:B---3--:R-:W-:Y:S02]  /*136d0*/  LEA.HI.X R3, R2, R223, R3, 0x6, P0 ;  /* 0x000000df02037211 */ /* 0x008fe400000f3403 */
        /* <DEDUP_REMOVED lines=43> */
[----:B--2---:R-:W-:Y:S04]  /*13990*/  LDSM.16.M88.4 R8, [R192] ;  /* 0x00000000c008783b */ /* 0x004fe80000000200 */
[----:B------:R-:W2:Y:S04]  /*139a0*/  LDSM.16.M88.4 R28, [R189+0x6000] ;  /* 0x00600000bd1c783b */ /* 0x000ea80000000200 */
[----:B------:R-:W-:Y:S04]  /*139b0*/  LDSM.16.M88.4 R24, [R189+0x6400] ;  /* 0x00640000bd18783b */ /* 0x000fe80000000200 */
[----:B------:R-:W-:Y:S04]  /*139c0*/  LDSM.16.M88.4 R20, [R189+0x6800] ;  /* 0x00680000bd14783b */ /* 0x000fe80000000200 */
[----:B------:R-:W4:Y:S04]  /*139d0*/  LDSM.16.M88.4 R16, [R189+0x6c00] ;  /* 0x006c0000bd10783b */ /* 0x000f280000000200 */
[----:B------:R-:W-:Y:S04]  /*139e0*/  LDSM.16.M88.4 R48, [R191+0x6000] ;  /* 0x00600000bf30783b */ /* 0x000fe80000000200 */
[----:B---3--:R-:W3:Y:S04]  /*139f0*/  LDSM.16.M88.4 R4, [R192+0x1000] ;  /* 0x00100000c004783b */ /* 0x008ee80000000200 */
[----:B-1----:R-:W-:Y:S04]  /*13a00*/  LDSM.16.M88.4 R12, [R193+0x1000] ;  /* 0x00100000c10c783b */ /* 0x002fe80000000200 */
[----:B------:R-:W-:Y:S04]  /*13a10*/  LDSM.16.M88.4 R36, [R191+0x6800] ;  /* 0x00680000bf24783b */ /* 0x000fe80000000200 */
[----:B------:R-:W-:Y:S04]  /*13a20*/  LDSM.16.M88.4 R32, [R191+0x6c00] ;  /* 0x006c0000bf20783b */ /* 0x000fe80000000200 */
[----:B------:R-:W-:Y:S01]  /*13a30*/  LDSM.16.M88.4 R40, [R191+0x6400] ;  /* 0x00640000bf28783b */ /* 0x000fe20000000200 */
[C---:B--2---:R-:W-:Y:S03]  /*13a40*/  HMMA.16816.F32.BF16 R248, R8.reuse, R28, RZ ;  /* 0x0000001c08f8723c */ /* 0x044fe600000418ff */
[----:B------:R-:W0:Y:S05]  /*13a50*/  LDGDEPBAR ;  /* 0x00000000000079af */ /* 0x000e2a0000000000 */
[C---:B------:R-:W-:Y:S08]  /*13a60*/  HMMA.16816.F32.BF16 R244, R8.reuse, R30, RZ ;  /* 0x0000001e08f4723c */ /* 0x040ff000000418ff */
[----:B----4-:R-:W-:Y:S08]  /*13a70*/  HMMA.16816.F32.BF16 R184, R8, R16, RZ ;  /* 0x0000001008b8723c */ /* 0x010ff000000418ff */
        /* <DEDUP_REMOVED lines=9> */
[C---:B------:R-:W-:Y:S08]  /*13b10*/  HMMA.16816.F32.BF16 R204, R8.reuse, R24, RZ ;  /* 0x0000001808cc723c */ /* 0x040ff000000418ff */
[C---:B------:R-:W-:Y:S01]  /*13b20*/  HMMA.16816.F32.BF16 R224, R8.reuse, R26, RZ ;  /* 0x0000001a08e0723c */ /* 0x040fe200000418ff */
[----:B------:R-:W-:Y:S07]  /*13b30*/  LDSM.16.M88.4 R24, [R189+0x7400] ;  /* 0x00740000bd18783b */ /* 0x000fee0000000200 */
[C---:B------:R-:W-:Y:S08]  /*13b40*/  HMMA.16816.F32.BF16 R196, R8.reuse, R20, RZ ;  /* 0x0000001408c4723c */ /* 0x040ff000000418ff */
[C---:B------:R-:W-:Y:S01]  /*13b50*/  HMMA.16816.F32.BF16 R220, R8.reuse, R22, RZ ;  /* 0x0000001608dc723c */ /* 0x040fe200000418ff */
[----:B------:R-:W-:Y:S07]  /*13b60*/  LDSM.16.M88.4 R20, [R189+0x7800] ;  /* 0x00780000bd14783b */ /* 0x000fee0000000200 */
[----:B------:R-:W-:Y:S01]  /*13b70*/  HMMA.16816.F32.BF16 R200, R8, R18, RZ ;  /* 0x0000001208c8723c */ /* 0x000fe200000418ff */
[----:B------:R-:W-:Y:S04]  /*13b80*/  LDSM.16.M88.4 R8, [R192+0x3000] ;  /* 0x00300000c008783b */ /* 0x000fe80000000200 */
[----:B------:R-:W2:Y:S03]  /*13b90*/  LDSM.16.M88.4 R16, [R189+0x7c00] ;  /* 0x007c0000bd10783b */ /* 0x000ea60000000200 */
[----:B-1----:R-:W-:Y:S08]  /*13ba0*/  HMMA.16816.F32.BF16 R248, R4, R48, R248 ;  /* 0x0000003004f8723c */ /* 0x002ff000000418f8 */
[C---:B------:R-:W-:Y:S08]  /*13bb0*/  HMMA.16816.F32.BF16 R216, R12.reuse, R36, R64 ;  /* 0x000000240cd8723c */ /* 0x040ff00000041840 */
[C---:B------:R-:W-:Y:S08]  /*13bc0*/  HMMA.16816.F32.BF16 R64, R12.reuse, R32, R52 ;  /* 0x000000200c40723c */ /* 0x040ff00000041834 */
        /* <DEDUP_REMOVED lines=8> */
[----:B------:R-:W-:Y:S01]  /*13c50*/  HMMA.16816.F32.BF16 R240, R12, R34, R28 ;  /* 0x000000220cf0723c */ /* 0x000fe2000004181c */
[----:B------:R-:W1:Y:S06]  /*13c60*/  LDSM.16.M88.4 R28, [R189+0x7000] ;  /* 0x00700000bd1c783b */ /* 0x000e6c0000000200 */
[----:B------:R-:W-:Y:S01]  /*13c70*/  MOV R12, R248 ;  /* 0x000000f8000c7202 */ /* 0x000fe20000000f00 */
[C---:B------:R-:W-:Y:S08]  /*13c80*/  HMMA.16816.F32.BF16 R184, R4.reuse, R32, R184 ;  /* 0x0000002004b8723c */ /* 0x040ff000000418b8 */
[C---:B------:R-:W-:Y:S08]  /*13c90*/  HMMA.16816.F32.BF16 R248, R4.reuse, R40, R204 ;  /* 0x0000002804f8723c */ /* 0x040ff000000418cc */
[C---:B------:R-:W-:Y:S08]  /*13ca0*/  HMMA.16816.F32.BF16 R196, R4.reuse, R36, R196 ;  /* 0x0000002404c4723c */ /* 0x040ff000000418c4 */
[C---:B------:R-:W-:Y:S01]  /*13cb0*/  HMMA.16816.F32.BF16 R176, R4.reuse, R50, R244 ;  /* 0x0000003204b0723c */ /* 0x040fe200000418f4 */
[----:B------:R-:W-:Y:S06]  /*13cc0*/  LDSM.16.M88.4 R48, [R191+0x7c00] ;  /* 0x007c0000bf30783b */ /* 0x000fec0000000200 */
[----:B------:R-:W-:Y:S01]  /*13cd0*/  MOV R244, R12 ;  /* 0x0000000c00f47202 */ /* 0x000fe20000000f00 */
[----:B------:R-:W-:Y:S01]  /*13ce0*/  HMMA.16816.F32.BF16 R132, R4, R42, R224 ;  /* 0x0000002a0484723c */ /* 0x000fe200000418e0 */
[----:B------:R-:W-:Y:S01]  /*13cf0*/  IMAD.MOV.U32 R245, RZ, RZ, R3 ;  /* 0x000000fffff57224 */ /* 0x000fe200078e0003 */
[----:B------:R-:W-:Y:S01]  /*13d00*/  LDSM.16.M88.4 R12, [R193+0x3000] ;  /* 0x00300000c10c783b */ /* 0x000fe20000000200 */
[----:B------:R-:W-:-:S02]  /*13d10*/  IMAD.MOV.U32 R246, RZ, RZ, R2 ;  /* 0x000000fffff67224 */ /* 0x000fc400078e0002 */
[----:B------:R-:W-:-:S03]  /*13d20*/  IMAD.MOV.U32 R247, RZ, RZ, R0 ;  /* 0x000000fffff77224 */ /* 0x000fc600078e0000 */
[C---:B------:R-:W-:Y:S08]  /*13d30*/  HMMA.16816.F32.BF16 R128, R4.reuse, R38, R220 ;  /* 0x000000260480723c */ /* 0x040ff000000418dc */
[----:B------:R-:W-:Y:S01]  /*13d40*/  HMMA.16816.F32.BF16 R32, R4, R34, R200 ;  /* 0x000000220420723c */ /* 0x000fe200000418c8 */
[----:B------:R-:W3:Y:S07]  /*13d50*/  LDSM.16.M88.4 R4, [R192+0x2000] ;  /* 0x00200000c004783b */ /* 0x000eee0000000200 */
[C---:B--2---:R-:W-:Y:S01]  /*13d60*/  HMMA.16816.F32.BF16 R224, R8.reuse, R16, R64 ;  /* 0x0000001008e0723c */ /* 0x044fe20000041840 */
[----:B------:R-:W2:Y:S07]  /*13d70*/  LDSM.16.M88.4 R64, [R191+0x7000] ;  /* 0x00700000bf40783b */ /* 0x000eae0000000200 */
[C---:B-1----:R-:W-:Y:S01]  /*13d80*/  HMMA.16816.F32.BF16 R36, R8.reuse, R30, R52 ;  /* 0x0000001e0824723c */ /* 0x042fe20000041834 */
[----:B------:R-:W-:Y:S07]  /*13d90*/  LDSM.16.M88.4 R52, [R191+0x7800] ;  /* 0x00780000bf34783b */ /* 0x000fee0000000200 */
[C---:B------:R-:W-:Y:S01]  /*13da0*/  HMMA.16816.F32.BF16 R200, R8.reuse, R22, R56 ;  /* 0x0000001608c8723c */ /* 0x040fe20000041838 */
[----:B------:R-:W1:Y:S07]  /*13db0*/  LDSM.16.M88.4 R56, [R191+0x7400] ;  /* 0x00740000bf38783b */ /* 0x000e6e0000000200 */
[C---:B------:R-:W-:Y:S08]  /*13dc0*/  HMMA.16816.F32.BF16 R40, R8.reuse, R28, R212 ;  /* 0x0000001c0828723c */ /* 0x040ff000000418d4 */
[----:B------:R-:W-:Y:S08]  /*13dd0*/  HMMA.16816.F32.BF16 R204, R8, R24, R208 ;  /* 0x0000001808cc723c */ /* 0x000ff000000418d0 */
[C---:B---3--:R-:W-:Y:S08]  /*13de0*/  HMMA.16816.F32.BF16 R176, R4.reuse, R30, R176 ;  /* 0x0000001e04b0723c */ /* 0x048ff000000418b0 */
[----:B------:R-:W-:Y:S08]  /*13df0*/  HMMA.16816.F32.BF16 R244, R4, R28, R244 ;  /* 0x0000001c04f4723c */ /* 0x000ff000000418f4 */
[C---:B------:R-:W-:Y:S08]  /*13e00*/  HMMA.16816.F32.BF16 R216, R8.reuse, R20, R216 ;  /* 0x0000001408d8723c */ /* 0x040ff000000418d8 */
[----:B------:R-:W-:Y:S01]  /*13e10*/  HMMA.16816.F32.BF16 R172, R8, R26, R172 ;  /* 0x0000001a08ac723c */ /* 0x000fe200000418ac */
[----:B------:R-:W-:Y:S01]  /*13e20*/  MOV R28, R176 ;  /* 0x000000b0001c7202 */ /* 0x000fe20000000f00 */
[----:B------:R-:W-:Y:S01]  /*13e30*/  IMAD.MOV.U32 R3, RZ, RZ, R177 ;  /* 0x000000ffff037224 */ /* 0x000fe200078e00b1 */
[----:B------:R-:W-:Y:S01]  /*13e40*/  MOV R0, R179 ;  /* 0x000000b300007202 */ /* 0x000fe20000000f00 */
[----:B------:R-:W-:-:S04]  /*13e50*/  IMAD.MOV.U32 R2, RZ, RZ, R178 ;  /* 0x000000ffff027224 */ /* 0x000fc800078e00b2 */
[----:B------:R-:W-:Y:S07]  /*13e60*/  HMMA.16816.F32.BF16 R212, R8, R18, R240 ;  /* 0x0000001208d4723c */ /* 0x000fee00000418f0 */
[----:B------:R-:W-:Y:S01]  /*13e70*/  MOV R11, R244 ;  /* 0x000000f4000b7202 */ /* 0x000fe20000000f00 */
[----:B------:R-:W-:Y:S01]  /*13e80*/  IMAD.MOV.U32 R10, RZ, RZ, R245 ;  /* 0x000000ffff0a7224 */ /* 0x000fe200078e00f5 */
[----:B------:R-:W-:Y:S01]  /*13e90*/  HMMA.16816.F32.BF16 R176, R4, R24, R248 ;  /* 0x0000001804b0723c */ /* 0x000fe200000418f8 */
[----:B------:R-:W-:-:S02]  /*13ea0*/  IMAD.MOV.U32 R9, RZ, RZ, R246 ;  /* 0x000000ffff097224 */ /* 0x000fc400078e00f6 */
[----:B------:R-:W-:-:S05]  /*13eb0*/  IMAD.MOV.U32 R8, RZ, RZ, R247 ;  /* 0x000000ffff087224 */ /* 0x000fca00078e00f7 */
[C---:B------:R-:W-:Y:S07]  /*13ec0*/  HMMA.16816.F32.BF16 R244, R4.reuse, R20, R196 ;  /* 0x0000001404f4723c */ /* 0x040fee00000418c4 */
[----:B------:R-:W-:Y:S01]  /*13ed0*/  IMAD.MOV.U32 R20, RZ, RZ, R11 ;  /* 0x000000ffff147224 */ /* 0x000fe200078e000b */
[----:B------:R-:W-:Y:S01]  /*13ee0*/  HMMA.16816.F32.BF16 R240, R4, R22, R128 ;  /* 0x0000001604f0723c */ /* 0x000fe20000041880 */
[----:B------:R-:W-:-:S06]  /*13ef0*/  MOV R21, R10 ;  /* 0x0000000a00157202 */ /* 0x000fcc0000000f00 */
[----:B------:R-:W-:Y:S01]  /*13f00*/  IMAD.MOV.U32 R22, RZ, RZ, R9 ;  /* 0x000000ffff167224 */ /* 0x000fe200078e0009 */
[----:B------:R-:W-:Y:S01]  /*13f10*/  MOV R25, R178 ;  /* 0x000000b200197202 */ /* 0x000fe20000000f00 */
[----:B------:R-:W-:Y:S01]  /*13f20*/  IMAD.MOV.U32 R23, RZ, RZ, R8 ;  /* 0x000000ffff177224 */ /* 0x000fe200078e0008 */
[C---:B------:R-:W-:Y:S01]  /*13f30*/  HMMA.16816.F32.BF16 R248, R4.reuse, R26, R132 ;  /* 0x0000001a04f8723c */ /* 0x040fe20000041884 */
[----:B------:R-:W3:Y:S01]  /*13f40*/  LDSM.16.M88.4 R8, [R193+0x2000] ;  /* 0x00200000c108783b */ /* 0x000ee20000000200 */
[----:B------:R-:W-:Y:S02]  /*13f50*/  IMAD.MOV.U32 R30, RZ, RZ, R176 ;  /* 0x000000ffff1e7224 */ /* 0x000fe400078e00b0 */
[----:B------:R-:W-:Y:S02]  /*13f60*/  IMAD.MOV.U32 R24, RZ, RZ, R179 ;  /* 0x000000ffff187224 */ /* 0x000fe400078e00b3 */
[----:B------:R-:W-:Y:S02]  /*13f70*/  IMAD.MOV.U32 R29, RZ, RZ, R177 ;  /* 0x000000ffff1d7224 */ /* 0x000fe400078e00b1 */
[C---:B------:R-:W-:Y:S08]  /*13f80*/  HMMA.16816.F32.BF16 R220, R4.reuse, R16, R184 ;  /* 0x0000001004dc723c */ /* 0x040ff000000418b8 */
[----:B------:R-:W-:Y:S01]  /*13f90*/  HMMA.16816.F32.BF16 R208, R4, R18, R32 ;  /* 0x0000001204d0723c */ /* 0x000fe20000041820 */
[----:B------:R-:W-:Y:S04]  /*13fa0*/  LDSM.16.M88.4 R4, [R192+0x5000] ;  /* 0x00500000c004783b */ /* 0x000fe80000000200 */
[----:B------:R-:W4:Y:S03]  /*13fb0*/  LDSM.16.M88.4 R16, [R189+0x8000] ;  /* 0x00800000bd10783b */ /* 0x000f260000000200 */
[C---:B--2---:R-:W-:Y:S01]  /*13fc0*/  HMMA.16816.F32.BF16 R196, R12.reuse, R64, R40 ;  /* 0x000000400cc4723c */ /* 0x044fe20000041828 */
[----:B------:R-:W2:Y:S04]  /*13fd0*/  LDSM.16.M88.4 R32, [R189+0x8400] ;  /* 0x00840000bd20783b */ /* 0x000ea80000000200 */
[----:B------:R-:W2:Y:S03]  /*13fe0*/  LDSM.16.M88.4 R40, [R189+0x8800] ;  /* 0x00880000bd28783b */ /* 0x000ea60000000200 */
[C---:B------:R-:W-:Y:S01]  /*13ff0*/  HMMA.16816.F32.BF16 R184, R12.reuse, R66, R36 ;  /* 0x000000420cb8723c */ /* 0x040fe20000041824 */
[----:B------:R-:W2:Y:S07]  /*14000*/  LDSM.16.M88.4 R36, [R189+0x8c00] ;  /* 0x008c0000bd24783b */ /* 0x000eae0000000200 */
[C---:B-1----:R-:W-:Y:S07]  /*14010*/  HMMA.16816.F32.BF16 R176, R12.reuse, R56, R204 ;  /* 0x000000380cb0723c */ /* 0x042fee00000418cc */
[----:B------:R-:W-:Y:S01]  /*14020*/  MOV R204, R30 ;  /* 0x0000001e00cc7202 */ /* 0x000fe20000000f00 */
[----:B------:R-:W-:Y:S01]  /*14030*/  HMMA.16816.F32.BF16 R132, R12, R52, R216 ;  /* 0x000000340c84723c */ /* 0x000fe200000418d8 */
[----:B------:R-:W-:Y:S01]  /*14040*/  IMAD.MOV.U32 R205, RZ, RZ, R29 ;  /* 0x000000ffffcd7224 */ /* 0x000fe200078e001d */
[----:B------:R-:W-:Y:S01]  /*14050*/  MOV R207, R24 ;  /* 0x0000001800cf7202 */ /* 0x000fe20000000f00 */
[----:B------:R-:W-:-:S04]  /*14060*/  IMAD.MOV.U32 R206, RZ, RZ, R25 ;  /* 0x000000ffffce7224 */ /* 0x000fc800078e0019 */
[----:B------:R-:W-:Y:S01]  /*14070*/  IMAD.MOV.U32 R216, RZ, RZ, R28 ;  /* 0x000000ffffd87224 */ /* 0x000fe200078e001c */
[----:B------:R-:W-:Y:S01]  /*14080*/  HMMA.16816.F32.BF16 R172, R12, R58, R172 ;  /* 0x0000003a0cac723c */ /* 0x000fe200000418ac */
[----:B------:R-:W-:Y:S01]  /*14090*/  IMAD.MOV.U32 R217, RZ, RZ, R3 ;  /* 0x000000ffffd97224 */ /* 0x000fe200078e0003 */
[----:B------:R-:W-:Y:S01]  /*140a0*/  MOV R218, R2 ;  /* 0x0000000200da7202 */ /* 0x000fe20000000f00 */
[----:B------:R-:W-:-:S05]  /*140b0*/  IMAD.MOV.U32 R219, RZ, RZ, R0 ;  /* 0x000000ffffdb7224 */ /* 0x000fca00078e0000 */
[C---:B------:R-:W-:Y:S08]  /*140c0*/  HMMA.16816.F32.BF16 R128, R12.reuse, R54, R200 ;  /* 0x000000360c80723c */ /* 0x040ff000000418c8 */
[C---:B------:R-:W-:Y:S08]  /*140d0*/  HMMA.16816.F32.BF16 R28, R12.reuse, R48, R224 ;  /* 0x000000300c1c723c */ /* 0x040ff000000418e0 */
[----:B------:R-:W-:Y:S01]  /*140e0*/  HMMA.16816.F32.BF16 R24, R12, R50, R212 ;  /* 0x000000320c18723c */ /* 0x000fe200000418d4 */
[----:B------:R-:W1:Y:S07]  /*140f0*/  LDSM.16.M88.4 R12, [R192+0x4000] ;  /* 0x00400000c00c783b */ /* 0x000e6e0000000200 */
[C---:B---3--:R-:W-:Y:S08]  /*14100*/  HMMA.16816.F32.BF16 R20, R8.reuse, R64, R20 ;  /* 0x000000400814723c */ /* 0x048ff00000041814 */
        /* <DEDUP_REMOVED lines=8> */
[C---:B----4-:R-:W-:Y:S08]  /*14190*/  HMMA.16816.F32.BF16 R208, R4.reuse, R16, R196 ;  /* 0x0000001004d0723c */ /* 0x050ff000000418c4 */
[C---:B------:R-:W-:Y:S08]  /*141a0*/  HMMA.16816.F32.BF16 R204, R4.reuse, R18, R184 ;  /* 0x0000001204cc723c */ /* 0x040ff000000418b8 */
[C---:B--2---:R-:W-:Y:S08]  /*141b0*/  HMMA.16816.F32.BF16 R200, R4.reuse, R32, R176 ;  /* 0x0000002004c8723c */ /* 0x044ff000000418b0 */
[C---:B------:R-:W-:Y:S08]  /*141c0*/  HMMA.16816.F32.BF16 R196, R4.reuse, R34, R172 ;  /* 0x0000002204c4723c */ /* 0x040ff000000418ac */
[C---:B------:R-:W-:Y:S08]  /*141d0*/  HMMA.16816.F32.BF16 R184, R4.reuse, R40, R132 ;  /* 0x0000002804b8723c */ /* 0x040ff00000041884 */
[C---:B------:R-:W-:Y:S08]  /*141e0*/  HMMA.16816.F32.BF16 R176, R4.reuse, R42, R128 ;  /* 0x0000002a04b0723c */ /* 0x040ff00000041880 */
[C---:B------:R-:W-:Y:S01]  /*141f0*/  HMMA.16816.F32.BF16 R172, R4.reuse, R36, R28 ;  /* 0x0000002404ac723c */ /* 0x040fe2000004181c */
[----:B------:R-:W-:Y:S07]  /*14200*/  LDSM.16.M88.4 R28, [R191+0x8000] ;  /* 0x00800000bf1c783b */ /* 0x000fee0000000200 */
[----:B------:R-:W-:Y:S01]  /*14210*/  HMMA.16816.F32.BF16 R132, R4, R38, R24 ;  /* 0x000000260484723c */ /* 0x000fe20000041818 */
[----:B------:R-:W2:Y:S04]  /*14220*/  LDSM.16.M88.4 R4, [R193+0x5000] ;  /* 0x00500000c104783b */ /* 0x000ea80000000200 */
[----:B------:R-:W3:Y:S03]  /*14230*/  LDSM.16.M88.4 R24, [R191+0x8400] ;  /* 0x00840000bf18783b */ /* 0x000ee60000000200 */
[C---:B-1----:R-:W-:Y:S01]  /*14240*/  HMMA.16816.F32.BF16 R128, R12.reuse, R16, R20 ;  /* 0x000000100c80723c */ /* 0x042fe20000041814 */
[----:B------:R-:W1:Y:S07]  /*14250*/  LDSM.16.M88.4 R20, [R191+0x8800] ;  /* 0x00880000bf14783b */ /* 0x000e6e0000000200 */
[----:B------:R-:W-:Y:S01]  /*14260*/  HMMA.16816.F32.BF16 R64, R12, R18, R64 ;  /* 0x000000120c40723c */ /* 0x000fe20000041840 */
[----:B------:R-:W4:Y:S01]  /*14270*/  LDSM.16.M88.4 R16, [R191+0x8c00] ;  /* 0x008c0000bf10783b */ /* 0x000f220000000200 */
[----:B------:R-:W-:-:S06]  /*14280*/  DEPBAR.LE SB0, 0x0 ;  /* 0x000080000000791a */ /* 0x000fcc0000000000 */
[C---:B------:R-:W-:Y:S08]  /*14290*/  HMMA.16816.F32.BF16 R56, R12.reuse, R32, R216 ;  /* 0x000000200c38723c */ /* 0x040ff000000418d8 */
[C---:B------:R-:W-:Y:S08]  /*142a0*/  HMMA.16816.F32.BF16 R52, R12.reuse, R34, R248 ;  /* 0x000000220c34723c */ /* 0x040ff000000418f8 */
[C---:B------:R-:W-:Y:S08]  /*142b0*/  HMMA.16816.F32.BF16 R48, R12.reuse, R40, R244 ;  /* 0x000000280c30723c */ /* 0x040ff000000418f4 */
[C---:B------:R-:W-:Y:S08]  /*142c0*/  HMMA.16816.F32.BF16 R40, R12.reuse, R42, R240 ;  /* 0x0000002a0c28723c */ /* 0x040ff000000418f0 */
[C---:B------:R-:W-:Y:S08]  /*142d0*/  HMMA.16816.F32.BF16 R32, R12.reuse, R36, R220 ;  /* 0x000000240c20723c */ /* 0x040ff000000418dc */
[----:B------:R-:W-:Y:S08]  /*142e0*/  HMMA.16816.F32.BF16 R12, R12, R38, R212 ;  /* 0x000000260c0c723c */ /* 0x000ff000000418d4 */
[C---:B--2---:R-:W-:Y:S08]  /*142f0*/  HMMA.16816.F32.BF16 R208, R4.reuse, R28, R208 ;  /* 0x0000001c04d0723c */ /* 0x044ff000000418d0 */
[----:B------:R-:W-:Y:S08]  /*14300*/  HMMA.16816.F32.BF16 R204, R4, R30, R204 ;  /* 0x0000001e04cc723c */ /* 0x000ff000000418cc */
[C---:B------:R-:W-:Y:S08]  /*14310*/  HMMA.16816.F32.BF16 R128, R8.reuse, R28, R128 ;  /* 0x0000001c0880723c */ /* 0x040ff00000041880 */
[----:B------:R-:W-:Y:S08]  /*14320*/  HMMA.16816.F32.BF16 R64, R8, R30, R64 ;  /* 0x0000001e0840723c */ /* 0x000ff00000041840 */
[C---:B---3--:R-:W-:Y:S08]  /*14330*/  HMMA.16816.F32.BF16 R200, R4.reuse, R24, R200 ;  /* 0x0000001804c8723c */ /* 0x048ff000000418c8 */
[----:B------:R-:W-:Y:S08]  /*14340*/  HMMA.16816.F32.BF16 R196, R4, R26, R196 ;  /* 0x0000001a04c4723c */ /* 0x000ff000000418c4 */
[C---:B------:R-:W-:Y:S08]  /*14350*/  HMMA.16816.F32.BF16 R56, R8.reuse, R24, R56 ;  /* 0x000000180838723c */ /* 0x040ff00000041838 */
[----:B------:R-:W-:Y:S08]  /*14360*/  HMMA.16816.F32.BF16 R28, R8, R26, R52 ;  /* 0x0000001a081c723c */ /* 0x000ff00000041834 */
[C---:B-1----:R-:W-:Y:S08]  /*14370*/  HMMA.16816.F32.BF16 R184, R4.reuse, R20, R184 ;  /* 0x0000001404b8723c */ /* 0x042ff000000418b8 */
[C---:B------:R-:W-:Y:S08]  /*14380*/  HMMA.16816.F32.BF16 R212, R4.reuse, R22, R176 ;  /* 0x0000001604d4723c */ /* 0x040ff000000418b0 */
[----:B----4-:R-:W-:Y:S08]  /*14390*/  HMMA.16816.F32.BF16 R216, R4, R18, R132 ;  /* 0x0000001204d8723c */ /* 0x010ff00000041884 */
[----:B------:R-:W-:Y:S08]  /*143a0*/  HMMA.16816.F32.BF16 R24, R8, R20, R48 ;  /* 0x000000140818723c */ /* 0x000ff00000041830 */
[----:B------:R-:W-:Y:S08]  /*143b0*/  HMMA.16816.F32.BF16 R220, R4, R16, R172 ;  /* 0x0000001004dc723c */ /* 0x000ff000000418ac */
[C---:B------:R-:W-:Y:S08]  /*143c0*/  HMMA.16816.F32.BF16 R20, R8.reuse, R22, R40 ;  /* 0x000000160814723c */ /* 0x040ff00000041828 */
[C---:B------:R-:W-:Y:S08]  /*143d0*/  HMMA.16816.F32.BF16 R132, R8.reuse, R16, R32 ;  /* 0x000000100884723c */ /* 0x040ff00000041820 */
[----:B------:R-:W-:Y:S01]  /*143e0*/  HMMA.16816.F32.BF16 R52, R8, R18, R12 ;  /* 0x000000120834723c */ /* 0x000fe2000004180c */
[----:B------:R-:W-:Y:S06]  /*143f0*/  BAR.SYNC.DEFER_BLOCKING 0x0 ;  /* 0x0000000000007b1d */ /* 0x000fec0000010000 */
[----:B------:R-:W-:Y:S05]  /*14400*/  @!P0 BRA `(.L_x_476) ;  /* 0x0000040000008947 */ /* 0x000fea0003800000 */
[----:B------:R-:W2:Y:S04]  /*14410*/  LDL.64 R228, [R1+0x118] ;  /* 0x0001180001e47983 */ /* 0x000ea80000100a00 */
[----:B------:R-:W3:Y:S01]  /*14420*/  LDL.64 R238, [R1+0x110] ;  /* 0x0001100001ee7983 */ /* 0x000ee20000100a00 */
[----:B------:R-:W-:-:S02]  /*14430*/  UIADD3 UR14, UR24, -0x4, URZ ;  /* 0xfffffffc180e7890 */ /* 0x000fc4000fffe03f */
[----:B------:R-:W-:Y:S02]  /*14440*/  ULDC.64 UR4, c[0x0][0x198] ;  /* 0x0000660000047ab9 */ /* 0x000fe40000000a00 */
[----:B------:R-:W-:-:S04]  /*14450*/  USHF.R.S32.HI UR13, URZ, 0x1f, UR14 ;  /* 0x0000001f3f0d7899 */ /* 0x000fc8000801140e */
[----:B------:R-:W-:Y:S02]  /*14460*/  UIMAD UR13, UR13, UR4, URZ ;  /* 0x000000040d0d72a4 */ /* 0x000fe4000f8e023f */
[----:B------:R-:W-:Y:S02]  /*14470*/  UIMAD.WIDE.U32 UR26, UR14, UR4, URZ ;  /* 0x000000040e1a72a5 */ /* 0x000fe4000f8e003f */
[----:B------:R-:W-:-:S04]  /*14480*/  UIMAD UR5, UR14, UR5, UR13 ;  /* 0x000000050e0572a4 */ /* 0x000fc8000f8e020d */
[----:B------:R-:W-:Y:S01]  /*14490*/  UIADD3 UR5, UR27, UR5, URZ ;  /* 0x000000051b057290 */ /* 0x000fe2000fffe03f */
[----:B------:R-:W-:Y:S02]  /*144a0*/  IMAD.U32 R0, RZ, RZ, UR26 ;  /* 0x0000001aff007e24 */ /* 0x000fe4000f8e00ff */
[----:B------:R-:W-:-:S03]  /*144b0*/  IMAD.U32 R2, RZ, RZ, UR26 ;  /* 0x0000001aff027e24 */ /* 0x000fc6000f8e00ff */
[----:B------:R-:W-:Y:S01]  /*144c0*/  IMAD.U32 R3, RZ, RZ, UR5 ;  /* 0x00000005ff037e24 */ /* 0x000fe2000f8e00ff */
[----:B------:R1:W-:Y:S04]  /*144d0*/  @P4 STS [R194+0x6000], RZ ;  /* 0x006000ffc2004388 */ /* 0x0003e80000000800 */
[----:B------:R1:W-:Y:S04]  /*144e0*/  @P4 STS [R194+0x6004], RZ ;  /* 0x006004ffc2004388 */ /* 0x0003e80000000800 */
[----:B------:R1:W-:Y:S01]  /*144f0*/  @P4 STS.64 [R194+0x6008], RZ ;  /* 0x006008ffc2004388 */ /* 0x0003e20000000a00 */
[----:B------:R-:W-:Y:S01]  /*14500*/  BSSY B0, `(.L_x_477) ;  /* 0x000002f000007945 */ /* 0x000fe20003800000 */
        /* <DEDUP_REMOVED lines=12> */
[----:B------:R-:W-:Y:S02]  /*145d0*/  @!P2 LEA.HI.X R7, R0, c[0x0][0x16c], R3, 0x1, P1 ;  /* 0x00005b000007aa11 */ /* 0x000fe400008f0c03 */
[C---:B------:R-:W-:Y:S02]  /*145e0*/  @!P4 LEA R10, P5, R2.reuse, c[0x0][0x168], 0x1 ;  /* 0x00005a00020aca11 */ /* 0x040fe400078a08ff */
[----:B------:R-:W-:Y:S02]  /*145f0*/  IADD3.X R3, R3, UR18, RZ, P6, !PT ;  /* 0x0000001203037c10 */ /* 0x000fe4000b7fe4ff */
[C---:B------:R-:W-:Y:S01]  /*14600*/  @!P3 LEA R4, P1, R2.reuse, c[0x0][0x168], 0x1 ;  /* 0x00005a000204ba11 */ /* 0x040fe200078208ff */
        /* <DEDUP_REMOVED lines=30> */
.L_x_478:
[----:B------:R-:W-:Y:S05]  /*147f0*/  BSYNC B0 ;  /* 0x0000000000007941 */ /* 0x000fea0003800000 */
.L_x_477:
[----:B------:R-:W0:Y:S02]  /*14800*/  LDGDEPBAR ;  /* 0x00000000000079af */ /* 0x000e240000000000 */
.L_x_476:
[----:B------:R-:W-:Y:S04]  /*14810*/  STL.64 [R1+0x1e8], R118 ;  /* 0x0001e87601007387 */ /* 0x000fe80000100a00 */
[----:B------:R-:W-:Y:S04]  /*14820*/  STL [R1+0x1e0], R123 ;  /* 0x0001e07b01007387 */ /* 0x000fe80000100800 */
[----:B------:R-:W-:Y:S04]  /*14830*/  STL [R1+0x1c4], R180 ;  /* 0x0001c4b401007387 */ /* 0x000fe80000100800 */
[----:B------:R-:W-:Y:S04]  /*14840*/  STL [R1+0x1c0], R181 ;  /* 0x0001c0b501007387 */ /* 0x000fe80000100800 */
[----:B------:R-:W-:Y:S04]  /*14850*/  STL [R1+0x1bc], R44 ;  /* 0x0001bc2c01007387 */ /* 0x000fe80000100800 */
[----:B------:R-:W-:Y:S04]  /*14860*/  STL [R1+0x1b8], R45 ;  /* 0x0001b82d01007387 */ /* 0x000fe80000100800 */
[----:B------:R2:W-:Y:S04]  /*14870*/  STL [R1+0x1b0], R188 ;  /* 0x0001b0bc01007387 */ /* 0x0005e80000100800 */
[----:B--2---:R-:W2:Y:S04]  /*14880*/  LDL R188, [R1+0x78] ;  /* 0x0000780001bc7983 */ /* 0x004ea80000100800 */
[----:B------:R3:W-:Y:S04]  /*14890*/  STL [R1+0x1ac], R190 ;  /* 0x0001acbe01007387 */ /* 0x0007e80000100800 */
[----:B------:R-:W4:Y:S04]  /*148a0*/  LDL R44, [R1+0x104] ;  /* 0x00010400012c7983 */ /* 0x000f280000100800 */
[----:B------:R-:W2:Y:S04]  /*148b0*/  LDL.LU R181, [R1+0x34] ;  /* 0x0000340001b57983 */ /* 0x000ea80000300800 */
[----:B------:R-:W4:Y:S04]  /*148c0*/  LDL.LU R180, [R1+0x30] ;  /* 0x0000300001b47983 */ /* 0x000f280000300800 */
[----:B------:R-:W4:Y:S04]  /*148d0*/  LDL.64 R118, [R1+0x50] ;  /* 0x0000500001767983 */ /* 0x000f280000100a00 */
[----:B------:R-:W4:Y:S04]  /*148e0*/  LDL.LU R123, [R1+0x38] ;  /* 0x00003800017b7983 */ /* 0x000f280000300800 */
[----:B------:R-:W1:Y:S01]  /*148f0*/  S2R R2, SR_TID.X ;  /* 0x0000000000027919 */ /* 0x000e620000002100 */
[----:B------:R-:W-:Y:S01]  /*14900*/  UIADD3 UR4, UR24, -0x3, URZ ;  /* 0xfffffffd18047890 */ /* 0x000fe2000fffe03f */
[----:B---3--:R-:W-:-:S05]  /*14910*/  IMAD.MOV.U32 R190, RZ, RZ, R234 ;  /* 0x000000ffffbe7224 */ /* 0x008fca00078e00ea */
[----:B------:R-:W-:Y:S02]  /*14920*/  IMAD.U32 R0, RZ, RZ, UR4 ;  /* 0x00000004ff007e24 */ /* 0x000fe4000f8e00ff */
[----:B-1----:R-:W-:-:S05]  /*14930*/  IMAD.SHL.U32 R2, R2, 0x2, RZ ;  /* 0x0000000202027824 */ /* 0x002fca00078e00ff */
[----:B------:R-:W-:-:S05]  /*14940*/  LOP3.LUT R2, R2, 0x6, RZ, 0xc0, !PT ;  /* 0x0000000602027812 */ /* 0x000fca00078ec0ff */
[----:B------:R-:W-:-:S05]  /*14950*/  IMAD R0, R0, 0x40, R2 ;  /* 0x0000004000007824 */ /* 0x000fca00078e0202 */
[C---:B------:R-:W-:Y:S02]  /*14960*/  IADD3 R15, R0.reuse, 0x1, RZ ;  /* 0x00000001000f7810 */ /* 0x040fe40007ffe0ff */
[-C--:B------:R-:W-:Y:S02]  /*14970*/  ISETP.GE.AND P1, PT, R0, R61.reuse, PT ;  /* 0x0000003d0000720c */ /* 0x080fe40003f26270 */
[C---:B------:R-:W-:Y:S02]  /*14980*/  ISETP.GE.AND P2, PT, R15.reuse, R60, PT ;  /* 0x0000003c0f00720c */ /* 0x040fe40003f46270 */
[----:B------:R-:W-:Y:S02]  /*14990*/  FSEL R17, R130, -INF , !P1 ;  /* 0xff80000082117808 */ /* 0x000fe40004800000 */
[----:B------:R-:W-:Y:S02]  /*149a0*/  IADD3 R14, R0, 0x8, RZ ;  /* 0x00000008000e7810 */ /* 0x000fe40007ffe0ff */
[----:B------:R-:W-:-:S02]  /*149b0*/  ISETP.GE.AND P1, PT, R15, R61, PT ;  /* 0x0000003d0f00720c */ /* 0x000fc40003f26270 */
[C---:B------:R-:W-:Y:S02]  /*149c0*/  IADD3 R13, R0.reuse, 0x9, RZ ;  /* 0x00000009000d7810 */ /* 0x040fe40007ffe0ff */
[----:B------:R-:W-:Y:S02]  /*149d0*/  FSEL R48, R129, -INF , !P2 ;  /* 0xff80000081307808 */ /* 0x000fe40005000000 */
[----:B------:R-:W-:Y:S02]  /*149e0*/  ISETP.GE.AND P3, PT, R0, R60, PT ;  /* 0x0000003c0000720c */ /* 0x000fe40003f66270 */
[----:B------:R-:W-:Y:S02]  /*149f0*/  ISETP.GE.AND P2, PT, R14, R61, PT ;  /* 0x0000003d0e00720c */ /* 0x000fe40003f46270 */
[----:B------:R-:W-:Y:S02]  /*14a00*/  FSEL R37, R131, -INF , !P1 ;  /* 0xff80000083257808 */ /* 0x000fe40004800000 */
[----:B------:R-:W-:-:S02]  /*14a10*/  IADD3 R12, R0, 0x10, RZ ;  /* 0x00000010000c7810 */ /* 0x000fc40007ffe0ff */
[CC--:B------:R-:W-:Y:S02]  /*14a20*/  ISETP.GE.AND P1, PT, R13.reuse, R61.reuse, PT ;  /* 0x0000003d0d00720c */ /* 0x0c0fe40003f26270 */
[----:B------:R-:W-:Y:S02]  /*14a30*/  IADD3 R11, R0, 0x11, RZ ;  /* 0x00000011000b7810 */ /* 0x000fe40007ffe0ff */
[----:B------:R-:W-:Y:S02]  /*14a40*/  FSEL R18, R128, -INF , !P3 ;  /* 0xff80000080127808 */ /* 0x000fe40005800000 */
[----:B------:R-:W-:Y:S02]  /*14a50*/  FSEL R36, R66, -INF , !P2 ;  /* 0xff80000042247808 */ /* 0x000fe40005000000 */
[----:B------:R-:W-:Y:S02]  /*14a60*/  ISETP.GE.AND P3, PT, R13, R60, PT ;  /* 0x0000003c0d00720c */ /* 0x000fe40003f66270 */
[----:B------:R-:W-:-:S02]  /*14a70*/  ISETP.GE.AND P2, PT, R12, R61, PT ;  /* 0x0000003d0c00720c */ /* 0x000fc40003f46270 */
[----:B------:R-:W-:Y:S02]  /*14a80*/  FSEL R35, R67, -INF , !P1 ;  /* 0xff80000043237808 */ /* 0x000fe40004800000 */
        /* <DEDUP_REMOVED lines=8> */
[----:B------:R-:W-:Y:S02]  /*14b10*/  FSEL R47, R64, -INF , !P4 ;  /* 0xff800000402f7808 */ /* 0x000fe40006000000 */
[----:B------:R-:W-:Y:S02]  /*14b20*/  FSEL R33, R59, -INF , !P1 ;  /* 0xff8000003b217808 */ /* 0x000fe40004800000 */
[----:B------:R-:W-:-:S02]  /*14b30*/  IADD3 R8, R0, 0x20, RZ ;  /* 0x0000002000087810 */ /* 0x000fc40007ffe0ff */
[-C--:B------:R-:W-:Y:S02]  /*14b40*/  ISETP.GE.AND P4, PT, R12, R60.reuse, PT ;  /* 0x0000003c0c00720c */ /* 0x080fe40003f86270 */
[----:B------:R-:W-:Y:S02]  /*14b50*/  ISETP.GE.AND P1, PT, R9, R61, PT ;  /* 0x0000003d0900720c */ /* 0x000fe40003f26270 */
[----:B------:R-:W-:Y:S02]  /*14b60*/  IADD3 R7, R0, 0x21, RZ ;  /* 0x0000002100077810 */ /* 0x000fe40007ffe0ff */
[----:B------:R-:W-:Y:S02]  /*14b70*/  FSEL R42, R57, -INF , !P3 ;  /* 0xff800000392a7808 */ /* 0x000fe40005800000 */
[----:B------:R-:W-:Y:S02]  /*14b80*/  FSEL R32, R30, -INF , !P2 ;  /* 0xff8000001e207808 */ /* 0x000fe40005000000 */
[----:B------:R-:W-:-:S02]  /*14b90*/  ISETP.GE.AND P3, PT, R9, R60, PT ;  /* 0x0000003c0900720c */ /* 0x000fc40003f66270 */
[-C--:B------:R-:W-:Y:S02]  /*14ba0*/  ISETP.GE.AND P2, PT, R8, R61.reuse, PT ;  /* 0x0000003d0800720c */ /* 0x080fe40003f46270 */
[----:B------:R-:W-:Y:S02]  /*14bb0*/  FSEL R43, R56, -INF , !P4 ;  /* 0xff800000382b7808 */ /* 0x000fe40006000000 */
[----:B------:R-:W-:Y:S02]  /*14bc0*/  FSEL R31, R31, -INF , !P1 ;  /* 0xff8000001f1f7808 */ /* 0x000fe40004800000 */
[----:B------:R-:W-:Y:S02]  /*14bd0*/  IADD3 R5, R0, 0x29, RZ ;  /* 0x0000002900057810 */ /* 0x000fe40007ffe0ff */
[----:B------:R-:W-:Y:S02]  /*14be0*/  ISETP.GE.AND P4, PT, R10, R60, PT ;  /* 0x0000003c0a00720c */ /* 0x000fe40003f86270 */
[----:B------:R-:W-:-:S02]  /*14bf0*/  ISETP.GE.AND P1, PT, R7, R61, PT ;  /* 0x0000003d0700720c */ /* 0x000fc40003f26270 */
[----:B------:R-:W-:Y:S02]  /*14c00*/  IADD3 R4, R0, 0x30, RZ ;  /* 0x0000003000047810 */ /* 0x000fe40007ffe0ff */
[----:B------:R-:W-:Y:S02]  /*14c10*/  FSEL R40, R29, -INF , !P3 ;  /* 0xff8000001d287808 */ /* 0x000fe40005800000 */
[----:B------:R-:W-:Y:S02]  /*14c20*/  FSEL R30, R26, -INF , !P2 ;  /* 0xff8000001a1e7808 */ /* 0x000fe40005000000 */
[-C--:B------:R-:W-:Y:S02]  /*14c30*/  ISETP.GE.AND P3, PT, R7, R60.reuse, PT ;  /* 0x0000003c0700720c */ /* 0x080fe40003f66270 */
[----:B------:R-:W-:Y:S02]  /*14c40*/  IADD3 R6, R0, 0x28, RZ ;  /* 0x0000002800067810 */ /* 0x000fe40007ffe0ff */
[----:B------:R-:W-:-:S02]  /*14c50*/  ISETP.GE.AND P2, PT, R5, R60, PT ;  /* 0x0000003c0500720c */ /* 0x000fc40003f46270 */
[----:B------:R-:W-:Y:S02]  /*14c60*/  FSEL R41, R28, -INF , !P4 ;  /* 0xff8000001c297808 */ /* 0x000fe40006000000 */
[----:B------:R-:W-:Y:S02]  /*14c70*/  FSEL R29, R27, -INF , !P1 ;  /* 0xff8000001b1d7808 */ /* 0x000fe40004800000 */
[-C--:B------:R-:W-:Y:S02]  /*14c80*/  ISETP.GE.AND P4, PT, R8, R60.reuse, PT ;  /* 0x0000003c0800720c */ /* 0x080fe40003f86270 */
[----:B------:R-:W-:Y:S02]  /*14c90*/  ISETP.GE.AND P1, PT, R4, R60, PT ;  /* 0x0000003c0400720c */ /* 0x000fe40003f26270 */
[----:B------:R-:W-:Y:S02]  /*14ca0*/  IADD3 R2, R0, 0x38, RZ ;  /* 0x0000003800027810 */ /* 0x000fe40007ffe0ff */
[----:B------:R-:W-:-:S02]  /*14cb0*/  FSEL R38, R25, -INF , !P3 ;  /* 0xff80000019267808 */ /* 0x000fc40005800000 */
[----:B------:R-:W-:Y:S02]  /*14cc0*/  FSEL R27, R21, -INF , !P2 ;  /* 0xff800000151b7808 */ /* 0x000fe40005000000 */
[CC--:B------:R-:W-:Y:S02]  /*14cd0*/  ISETP.GE.AND P5, PT, R6.reuse, R61.reuse, PT ;  /* 0x0000003d0600720c */ /* 0x0c0fe40003fa6270 */
[----:B------:R-:W-:Y:S02]  /*14ce0*/  ISETP.GE.AND P3, PT, R6, R60, PT ;  /* 0x0000003c0600720c */ /* 0x000fe40003f66270 */
[----:B------:R-:W-:Y:S02]  /*14cf0*/  ISETP.GE.AND P2, PT, R5, R61, PT ;  /* 0x0000003d0500720c */ /* 0x000fe40003f46270 */
[----:B------:R-:W-:Y:S02]  /*14d00*/  FSEL R39, R24, -INF , !P4 ;  /* 0xff80000018277808 */ /* 0x000fe40006000000 */
[----:B------:R-:W-:-:S02]  /*14d10*/  IADD3 R3, R0, 0x31, RZ ;  /* 0x0000003100037810 */ /* 0x000fc40007ffe0ff */
[----:B------:R-:W-:Y:S02]  /*14d20*/  FSEL R26, R132, -INF , !P1 ;  /* 0xff800000841a7808 */ /* 0x000fe40004800000 */
[C---:B------:R-:W-:Y:S02]  /*14d30*/  ISETP.GE.AND P6, PT, R0.reuse, R62, PT ;  /* 0x0000003e0000720c */ /* 0x040fe40003fc6270 */
[----:B------:R-:W-:Y:S02]  /*14d40*/  ISETP.GE.AND P4, PT, R0, R63, PT ;  /* 0x0000003f0000720c */ /* 0x000fe40003f86270 */
[----:B------:R-:W-:Y:S02]  /*14d50*/  ISETP.GE.AND P1, PT, R2, R60, PT ;  /* 0x0000003c0200720c */ /* 0x000fe40003f26270 */
[----:B------:R-:W-:Y:S02]  /*14d60*/  IADD3 R0, R0, 0x39, RZ ;  /* 0x0000003900007810 */ /* 0x000fe40007ffe0ff */
[----:B------:R-:W-:-:S02]  /*14d70*/  FSEL R25, R22, -INF , !P5 ;  /* 0xff80000016197808 */ /* 0x000fc40006800000 */
[----:B------:R-:W-:Y:S02]  /*14d80*/  FSEL R28, R20, -INF , !P3 ;  /* 0xff800000141c7808 */ /* 0x000fe40005800000 */
        /* <DEDUP_REMOVED lines=11> */
[----:B------:R-:W-:Y:S02]  /*14e40*/  FSEL R20, R53, -INF , !P5 ;  /* 0xff80000035147808 */ /* 0x000fe40006800000 */
[CC--:B------:R-:W-:Y:S02]  /*14e50*/  ISETP.GE.AND P5, PT, R15.reuse, R62.reuse, PT ;  /* 0x0000003e0f00720c */ /* 0x0c0fe40003fa6270 */
[----:B------:R-:W-:Y:S02]  /*14e60*/  ISETP.GE.AND P1, PT, R15, R63, PT ;  /* 0x0000003f0f00720c */ /* 0x000fe40003f26270 */
[----:B------:R-:W-:Y:S02]  /*14e70*/  FSEL R16, R54, -INF , !P3 ;  /* 0xff80000036107808 */ /* 0x000fe40005800000 */
[----:B------:R-:W-:Y:S02]  /*14e80*/  FSEL R15, R55, -INF , !P2 ;  /* 0xff800000370f7808 */ /* 0x000fe40005000000 */
[----:B------:R-:W-:-:S02]  /*14e90*/  ISETP.GE.AND P3, PT, R14, R62, PT ;  /* 0x0000003e0e00720c */ /* 0x000fc40003f66270 */
[-C--:B------:R-:W-:Y:S02]  /*14ea0*/  ISETP.GE.AND P2, PT, R14, R63.reuse, PT ;  /* 0x0000003f0e00720c */ /* 0x080fe40003f46270 */
[----:B------:R-:W-:Y:S02]  /*14eb0*/  FSEL R174, R209, -INF , !P5 ;  /* 0xff800000d1ae7808 */ /* 0x000fe40006800000 */
[----:B------:R-:W-:Y:S02]  /*14ec0*/  FSEL R177, R211, -INF , !P1 ;  /* 0xff800000d3b17808 */ /* 0x000fe40004800000 */
[C---:B------:R-:W-:Y:S02]  /*14ed0*/  ISETP.GE.AND P5, PT, R12.reuse, R62, PT ;  /* 0x0000003e0c00720c */ /* 0x040fe40003fa6270 */
        /* <DEDUP_REMOVED lines=9> */
[----:B--2---:R-:W-:Y:S02]  /*14f70*/  FMNMX.FTZ R12, R181, R18, !PT ;  /* 0x00000012b50c7209 */ /* 0x004fe40007810000 */
[----:B----4-:R-:W-:Y:S02]  /*14f80*/  FMNMX.FTZ R11, R180, R17, !PT ;  /* 0x00000011b40b7209 */ /* 0x010fe40007810000 */
        /* <DEDUP_REMOVED lines=29> */
[----:B------:R-:W-:Y:S02]  /*15160*/  FSEL R65, R205, -INF , !P6 ;  /* 0xff800000cd417808 */ /* 0x000fe40007000000 */
[----:B------:R-:W-:Y:S02]  /*15170*/  FMNMX.FTZ R12, R15, R12, !PT ;  /* 0x0000000c0f0c7209 */ /* 0x000fe40007810000 */
[----:B------:R-:W-:Y:S02]  /*15180*/  FSEL R135, R207, -INF , !P4 ;  /* 0xff800000cf877808 */ /* 0x000fe40006000000 */
[----:B------:R-:W-:-:S02]  /*15190*/  ISETP.GE.AND P6, PT, R10, R62, PT ;  /* 0x0000003e0a00720c */ /* 0x000fc40003fc6270 */
[----:B------:R-:W-:Y:S02]  /*151a0*/  ISETP.GE.AND P4, PT, R10, R63, PT ;  /* 0x0000003f0a00720c */ /* 0x000fe40003f86270 */
[----:B------:R-:W1:Y:S04]  /*151b0*/  SHFL.BFLY PT, R10, R11, 0x2, 0x1f ;  /* 0x0c401f000b0a7f89 */ /* 0x000e6800000e0000 */
[----:B------:R-:W2:Y:S01]  /*151c0*/  SHFL.BFLY PT, R13, R12, 0x2, 0x1f ;  /* 0x0c401f000c0d7f89 */ /* 0x000ea200000e0000 */
        /* <DEDUP_REMOVED lines=10> */
[----:B------:R-:W-:Y:S02]  /*15270*/  FSEL R55, R184, -INF , !P3 ;  /* 0xff800000b8377808 */ /* 0x000fe40005800000 */
[----:B------:R-:W-:Y:S02]  /*15280*/  FSEL R66, R186, -INF , !P2 ;  /* 0xff800000ba427808 */ /* 0x000fe40005000000 */
[CC--:B------:R-:W-:Y:S02]  /*15290*/  ISETP.GE.AND P6, PT, R7.reuse, R62.reuse, PT ;  /* 0x0000003e0700720c */ /* 0x0c0fe40003fc6270 */
[----:B------:R-:W-:Y:S02]  /*152a0*/  ISETP.GE.AND P4, PT, R7, R63, PT ;  /* 0x0000003f0700720c */ /* 0x000fe40003f86270 */
[----:B------:R-:W-:-:S02]  /*152b0*/  ISETP.GE.AND P3, PT, R5, R62, PT ;  /* 0x0000003e0500720c */ /* 0x000fc40003f66270 */
[-C--:B------:R-:W-:Y:S02]  /*152c0*/  ISETP.GE.AND P2, PT, R5, R63.reuse, PT ;  /* 0x0000003f0500720c */ /* 0x080fe40003f46270 */
[----:B-1----:R-:W-:Y:S02]  /*152d0*/  FMNMX.FTZ R5, R11, R10, !PT ;  /* 0x0000000a0b057209 */ /* 0x002fe40007810000 */
[----:B------:R-:W-:Y:S02]  /*152e0*/  FSEL R56, R197, -INF , !P5 ;  /* 0xff800000c5387808 */ /* 0x000fe40006800000 */
[----:B------:R-:W-:Y:S02]  /*152f0*/  FSEL R67, R199, -INF , !P1 ;  /* 0xff800000c7437808 */ /* 0x000fe40004800000 */
[C---:B------:R-:W-:Y:S02]  /*15300*/  ISETP.GE.AND P1, PT, R6.reuse, R62, PT ;  /* 0x0000003e0600720c */ /* 0x040fe40003f26270 */
[----:B------:R-:W-:-:S02]  /*15310*/  ISETP.GE.AND P5, PT, R6, R63, PT ;  /* 0x0000003f0600720c */ /* 0x000fc40003fa6270 */
[----:B--2---:R-:W-:Y:S02]  /*15320*/  FMNMX.FTZ R6, R12, R13, !PT ;  /* 0x0000000d0c067209 */ /* 0x004fe40007810000 */
[----:B------:R-:W-:Y:S02]  /*15330*/  FSEL R54, R185, -INF , !P6 ;  /* 0xff800000b9367808 */ /* 0x000fe40007000000 */
[----:B------:R-:W-:Y:S02]  /*15340*/  FSEL R64, R187, -INF , !P4 ;  /* 0xff800000bb407808 */ /* 0x000fe40006000000 */
[C---:B------:R-:W-:Y:S02]  /*15350*/  ISETP.GE.AND P4, PT, R4.reuse, R62, PT ;  /* 0x0000003e0400720c */ /* 0x040fe40003f86270 */
[----:B------:R-:W-:Y:S02]  /*15360*/  ISETP.GE.AND P6, PT, R4, R63, PT ;  /* 0x0000003f0400720c */ /* 0x000fe40003fc6270 */
[----:B------:R-:W1:Y:S04]  /*15370*/  SHFL.BFLY PT, R4, R5, 0x1, 0x1f ;  /* 0x0c201f0005047f89 */ /* 0x000e6800000e0000 */
[----:B------:R-:W2:Y:S01]  /*15380*/  SHFL.BFLY PT, R7, R6, 0x1, 0x1f ;  /* 0x0c201f0006077f89 */ /* 0x000ea200000e0000 */
[----:B------:R-:W-:-:S02]  /*15390*/  FSEL R52, R213, -INF , !P3 ;  /* 0xff800000d5347808 */ /* 0x000fc40005800000 */
[----:B------:R-:W-:Y:S02]  /*153a0*/  FSEL R51, R220, -INF , !P4 ;  /* 0xff800000dc337808 */ /* 0x000fe40006000000 */
[C---:B------:R-:W-:Y:S02]  /*153b0*/  ISETP.GE.AND P3, PT, R2.reuse, R62, PT ;  /* 0x0000003e0200720c */ /* 0x040fe40003f66270 */
[----:B------:R-:W-:Y:S02]  /*153c0*/  ISETP.GE.AND P4, PT, R2, R63, PT ;  /* 0x0000003f0200720c */ /* 0x000fe40003f86270 */
[----:B------:R-:W-:Y:S02]  /*153d0*/  FMNMX.FTZ R2, R123, R172, !PT ;  /* 0x000000ac7b027209 */ /* 0x000fe40007810000 */
[----:B------:R-:W-:Y:S02]  /*153e0*/  FSEL R53, R212, -INF , !P1 ;  /* 0xff800000d4357808 */ /* 0x000fe40004800000 */
[----:B------:R-:W-:-:S02]  /*153f0*/  ISETP.GE.AND P1, PT, R3, R62, PT ;  /* 0x0000003e0300720c */ /* 0x000fc40003f26270 */
[----:B------:R-:W-:Y:S02]  /*15400*/  FMNMX.FTZ R2, R174, R2, !PT ;  /* 0x00000002ae027209 */ /* 0x000fe40007810000 */
[----:B------:R-:W-:Y:S02]  /*15410*/  FSEL R60, R215, -INF , !P2 ;  /* 0xff800000d73c7808 */ /* 0x000fe40005000000 */
[----:B------:R-:W-:Y:S02]  /*15420*/  FSEL R50, R221, -INF , !P1 ;  /* 0xff800000dd327808 */ /* 0x000fe40004800000 */
[C---:B------:R-:W-:Y:S02]  /*15430*/  ISETP.GE.AND P2, PT, R0.reuse, R62, PT ;  /* 0x0000003e0000720c */ /* 0x040fe40003f46270 */
[----:B------:R-:W-:Y:S02]  /*15440*/  ISETP.GE.AND P1, PT, R0, R63, PT ;  /* 0x0000003f0000720c */ /* 0x000fe40003f26270 */
[----:B-1----:R-:W-:-:S02]  /*15450*/  FMNMX.FTZ R128, R5, R4, !PT ;  /* 0x0000000405807209 */ /* 0x002fc40007810000 */
[----:B------:R-:W-:Y:S02]  /*15460*/  FMNMX.FTZ R0, R173, R2, !PT ;  /* 0x00000002ad007209 */ /* 0x000fe40007810000 */
[----:B--2---:R-:W-:Y:S01]  /*15470*/  FMNMX.FTZ R131, R6, R7, !PT ;  /* 0x0000000706837209 */ /* 0x004fe20007810000 */
[----:B------:R-:W-:Y:S01]  /*15480*/  FMUL.FTZ R2, R128, c[0x0][0x23c] ;  /* 0x00008f0080027a20 */ /* 0x000fe20000410000 */
[----:B------:R-:W-:Y:S02]  /*15490*/  FMNMX.FTZ R0, R65, R0, !PT ;  /* 0x0000000041007209 */ /* 0x000fe40007810000 */
[----:B------:R-:W-:Y:S02]  /*154a0*/  FSEL R49, R216, -INF , !P3 ;  /* 0xff800000d8317808 */ /* 0x000fe40005800000 */
[----:B------:R-:W-:Y:S01]  /*154b0*/  FSETP.NEU.FTZ.AND P3, PT, R128, -INF , PT ;  /* 0xff8000008000780b */ /* 0x000fe20003f7d000 */
[----:B------:R-:W-:Y:S01]  /*154c0*/  FMUL.FTZ R4, R131, c[0x0][0x23c] ;  /* 0x00008f0083047a20 */ /* 0x000fe20000410000 */
[----:B------:R-:W-:-:S02]  /*154d0*/  FSEL R11, R217, -INF , !P2 ;  /* 0xff800000d90b7808 */ /* 0x000fc40005000000 */
[----:B------:R-:W-:Y:S02]  /*154e0*/  FMNMX.FTZ R0, R59, R0, !PT ;  /* 0x000000003b007209 */ /* 0x000fe40007810000 */
[----:B------:R-:W-:Y:S02]  /*154f0*/  FSETP.NEU.FTZ.AND P2, PT, R131, -INF , PT ;  /* 0xff8000008300780b */ /* 0x000fe40003f5d000 */
[----:B------:R-:W-:Y:S02]  /*15500*/  FSEL R61, R214, -INF , !P5 ;  /* 0xff800000d63d7808 */ /* 0x000fe40006800000 */
[----:B------:R-:W-:Y:S02]  /*15510*/  FSEL R2, R2, RZ, P3 ;  /* 0x000000ff02027208 */ /* 0x000fe40001800000 */
[----:B------:R-:W-:Y:S02]  /*15520*/  ISETP.GE.AND P5, PT, R3, R63, PT ;  /* 0x0000003f0300720c */ /* 0x000fe40003fa6270 */
[----:B------:R-:W-:-:S02]  /*15530*/  FMNMX.FTZ R3, R58, R0, !PT ;  /* 0x000000003a037209 */ /* 0x000fc40007810000 */
[----:B------:R-:W-:Y:S01]  /*15540*/  FSEL R0, R4, RZ, P2 ;  /* 0x000000ff04007208 */ /* 0x000fe20001000000 */
        /* <DEDUP_REMOVED lines=16> */
[----:B------:R-:W-:Y:S01]  /*15650*/  FMNMX.FTZ R2, R57, R3, !PT ;  /* 0x0000000339027209 */ /* 0x000fe20007810000 */
[----:B------:R-:W-:Y:S01]  /*15660*/  USHF.L.U32 UR13, UR4, 0x1, URZ ;  /* 0x00000001040d7899 */ /* 0x000fe2000800063f */
        /* <DEDUP_REMOVED lines=15> */
[----:B------:R-:W-:Y:S01]  /*15760*/  FFMA.FTZ R221, R15, c[0x0][0x23c], -R0 ;  /* 0x00008f000fdd7a23 */ /* 0x000fe20000010800 */
[----:B------:R-:W-:Y:S01]  /*15770*/  FMNMX.FTZ R0, R190, R175, !PT ;  /* 0x000000afbe007209 */ /* 0x000fe20007810000 */
[----:B------:R-:W-:Y:S01]  /*15780*/  ULOP3.LUT UR13, UR13, UR41, URZ, 0x3c, !UPT ;  /* 0x000000290d0d7292 */ /* 0x000fe2000f8e3c3f */
[----:B------:R-:W-:Y:S01]  /*15790*/  FMNMX.FTZ R2, R56, R2, !PT ;  /* 0x0000000238027209 */ /* 0x000fe20007810000 */
[----:B------:R-:W-:Y:S01]  /*157a0*/  IMAD.WIDE.U32 R44, R44, -0x2daee0ad, RZ ;  /* 0xd2511f532c2c7825 */ /* 0x000fe200078e00ff */
[----:B------:R-:W-:Y:S02]  /*157b0*/  FMNMX.FTZ R0, R177, R0, !PT ;  /* 0x00000000b1007209 */ /* 0x000fe40007810000 */
[----:B------:R-:W-:Y:S02]  /*157c0*/  FMNMX.FTZ R2, R55, R2, !PT ;  /* 0x0000000237027209 */ /* 0x000fe40007810000 */
[----:B------:R-:W-:-:S02]  /*157d0*/  FMNMX.FTZ R3, R176, R0, !PT ;  /* 0x00000000b0037209 */ /* 0x000fc40007810000 */
[----:B------:R-:W-:Y:S02]  /*157e0*/  LOP3.LUT R20, R45, UR13, RZ, 0x3c, !PT ;  /* 0x0000000d2d147c12 */ /* 0x000fe4000f8e3cff */
[----:B------:R-:W-:Y:S01]  /*157f0*/  FMNMX.FTZ R0, R54, R2, !PT ;  /* 0x0000000236007209 */ /* 0x000fe20007810000 */
[----:B------:R-:W-:Y:S01]  /*15800*/  UIADD3 UR5, UR41, -0x4498517b, URZ ;  /* 0xbb67ae8529057890 */ /* 0x000fe2000fffe03f */
[----:B------:R-:W-:Y:S02]  /*15810*/  IMAD R4, R188, -0x326172a9, RZ ;  /* 0xcd9e8d57bc047824 */ /* 0x000fe400078e02ff */
[----:B------:R-:W-:Y:S01]  /*15820*/  FMNMX.FTZ R0, R53, R0, !PT ;  /* 0x0000000035007209 */ /* 0x000fe20007810000 */
[----:B------:R-:W-:Y:S01]  /*15830*/  IMAD.WIDE.U32 R20, R20, -0x326172a9, RZ ;  /* 0xcd9e8d5714147825 */ /* 0x000fe200078e00ff */
[----:B------:R-:W-:Y:S02]  /*15840*/  FMNMX.FTZ R3, R135, R3, !PT ;  /* 0x0000000387037209 */ /* 0x000fe40007810000 */
[----:B------:R-:W-:-:S02]  /*15850*/  LOP3.LUT R8, R119, UR5, R44, 0x96, !PT ;  /* 0x0000000577087c12 */ /* 0x000fc4000f8e962c */
[----:B------:R-:W-:Y:S02]  /*15860*/  FMNMX.FTZ R2, R52, R0, !PT ;  /* 0x0000000034027209 */ /* 0x000fe40007810000 */
[----:B------:R-:W-:Y:S01]  /*15870*/  LOP3.LUT R0, R21, UR9, R4, 0x96, !PT ;  /* 0x0000000915007c12 */ /* 0x000fe2000f8e9604 */
[----:B------:R-:W-:Y:S01]  /*15880*/  STL [R1+0x18c], R194 ;  /* 0x00018cc201007387 */ /* 0x000fe20000100800 */
[----:B------:R-:W-:Y:S01]  /*15890*/  FMNMX.FTZ R3, R134, R3, !PT ;  /* 0x0000000386037209 */ /* 0x000fe20007810000 */
[----:B------:R-:W-:Y:S01]  /*158a0*/  IMAD.WIDE.U32 R8, R8, -0x326172a9, RZ ;  /* 0xcd9e8d5708087825 */ /* 0x000fe200078e00ff */
[----:B------:R-:W-:Y:S01]  /*158b0*/  FMNMX.FTZ R2, R51, R2, !PT ;  /* 0x0000000233027209 */ /* 0x000fe20007810000 */
[----:B------:R-:W-:Y:S02]  /*158c0*/  STL [R1+0x188], R193 ;  /* 0x000188c101007387 */ /* 0x000fe40000100800 */
[----:B------:R-:W-:Y:S02]  /*158d0*/  IMAD.WIDE.U32 R38, R0, -0x2daee0ad, RZ ;  /* 0xd2511f5300267825 */ /* 0x000fe400078e00ff */
[----:B------:R-:W-:Y:S01]  /*158e0*/  STL [R1+0x184], R192 ;  /* 0x000184c001007387 */ /* 0x000fe20000100800 */
[----:B------:R-:W-:-:S03]  /*158f0*/  FMNMX.FTZ R0, R133, R3, !PT ;  /* 0x0000000385007209 */ /* 0x000fc60007810000 */
[----:B------:R-:W-:Y:S01]  /*15900*/  STL [R1+0x180], R191 ;  /* 0x000180bf01007387 */ /* 0x000fe20000100800 */
[----:B------:R-:W-:-:S03]  /*15910*/  FMNMX.FTZ R3, R50, R2, !PT ;  /* 0x0000000232037209 */ /* 0x000fc60007810000 */
[----:B------:R-:W-:Y:S04]  /*15920*/  STL [R1+0x178], R189 ;  /* 0x000178bd01007387 */ /* 0x000fe80000100800 */
[----:B------:R-:W-:Y:S01]  /*15930*/  STL.64 [R1+0xc8], R44 ;  /* 0x0000c82c01007387 */ /* 0x000fe20000100a00 */
[----:B------:R-:W-:-:S03]  /*15940*/  FMNMX.FTZ R130, R49, R3, !PT ;  /* 0x0000000331827209 */ /* 0x000fc60007810000 */
[----:B------:R1:W-:Y:S01]  /*15950*/  STL [R1+0xec], R4 ;  /* 0x0000ec0401007387 */ /* 0x0003e20000100800 */
[----:B------:R-:W-:Y:S01]  /*15960*/  FMNMX.FTZ R0, R132, R0, !PT ;  /* 0x0000000084007209 */ /* 0x000fe20007810000 */
[----:B------:R-:W-:Y:S01]  /*15970*/  UIADD3 UR26, UR41, 0x76cf5d0a, URZ ;  /* 0x76cf5d0a291a7890 */ /* 0x000fe2000fffe03f */
[----:B------:R-:W-:Y:S02]  /*15980*/  FMNMX.FTZ R130, R11, R130, !PT ;  /* 0x000000820b827209 */ /* 0x000fe40007810000 */
[----:B------:R-:W-:-:S03]  /*15990*/  FMNMX.FTZ R0, R67, R0, !PT ;  /* 0x0000000043007209 */ /* 0x000fc60007810000 */
[----:B------:R-:W-:Y:S02]  /*159a0*/  LOP3.LUT R2, R39, UR26, R118, 0x96, !PT ;  /* 0x0000001a27027c12 */ /* 0x000fe4000f8e9676 */
[----:B------:R-:W-:Y:S02]  /*159b0*/  FMNMX.FTZ R0, R66, R0, !PT ;  /* 0x0000000042007209 */ /* 0x000fe40007810000 */
[----:B-1----:R-:W-:-:S05]  /*159c0*/  LOP3.LUT R4, R9, UR11, R20, 0x96, !PT ;  /* 0x0000000b09047c12 */ /* 0x002fca000f8e9614 */
[----:B------:R-:W-:-:S05]  /*159d0*/  IMAD.WIDE.U32 R4, R4, -0x2daee0ad, RZ ;  /* 0xd2511f5304047825 */ /* 0x000fca00078e00ff */
[----:B------:R-:W-:Y:S02]  /*159e0*/  LOP3.LUT R6, R5, UR10, R38, 0x96, !PT ;  /* 0x0000000a05067c12 */ /* 0x000fe4000f8e9626 */
[----:B------:R-:W1:Y:S01]  /*159f0*/  SHFL.BFLY PT, R5, R130, 0x2, 0x1f ;  /* 0x0c401f0082057f89 */ /* 0x000e6200000e0000 */
[----:B------:R-:W-:Y:S01]  /*15a00*/  FMNMX.FTZ R0, R64, R0, !PT ;  /* 0x0000000040007209 */ /* 0x000fe20007810000 */
[----:B------:R-:W-:Y:S01]  /*15a10*/  UIADD3 UR28, UR40, 0x78dde6e4, URZ ;  /* 0x78dde6e4281c7890 */ /* 0x000fe2000fffe03f */
[----:B------:R-:W-:Y:S01]  /*15a20*/  IMAD.WIDE.U32 R2, R2, -0x326172a9, RZ ;  /* 0xcd9e8d5702027825 */ /* 0x000fe200078e00ff */
[----:B------:R-:W-:Y:S01]  /*15a30*/  UIADD3 UR14, UR40, -0x255992d5, URZ ;  /* 0xdaa66d2b280e7890 */ /* 0x000fe2000fffe03f */
[----:B------:R-:W-:Y:S02]  /*15a40*/  FMNMX.FTZ R0, R61, R0, !PT ;  /* 0x000000003d007209 */ /* 0x000fe40007810000 */
[----:B------:R-:W-:Y:S02]  /*15a50*/  IMAD.WIDE.U32 R6, R6, -0x326172a9, RZ ;  /* 0xcd9e8d5706067825 */ /* 0x000fe400078e00ff */
[----:B------:R-:W-:-:S02]  /*15a60*/  FMNMX.FTZ R0, R60, R0, !PT ;  /* 0x000000003c007209 */ /* 0x000fc40007810000 */
[----:B------:R-:W-:Y:S02]  /*15a70*/  LOP3.LUT R3, R3, UR14, R8, 0x96, !PT ;  /* 0x0000000e03037c12 */ /* 0x000fe4000f8e9608 */
[----:B------:R-:W-:Y:S02]  /*15a80*/  LOP3.LUT R12, R7, UR28, R2, 0x96, !PT ;  /* 0x0000001c070c7c12 */ /* 0x000fe4000f8e9602 */
[----:B------:R-:W-:Y:S01]  /*15a90*/  FSEL R7, R222, -INF , !P6 ;  /* 0xff800000de077808 */ /* 0x000fe20007000000 */
[----:B------:R-:W-:Y:S01]  /*15aa0*/  UIADD3 UR27, UR41, -0x126145ec, URZ ;  /* 0xed9eba14291b7890 */ /* 0x000fe2000fffe03f */
[----:B------:R-:W-:Y:S01]  /*15ab0*/  FSEL R15, R223, -INF , !P5 ;  /* 0xff800000df0f7808 */ /* 0x000fe20006800000 */
[----:B------:R-:W-:Y:S01]  /*15ac0*/  IMAD.WIDE.U32 R2, R3, -0x2daee0ad, RZ ;  /* 0xd2511f5303027825 */ /* 0x000fe200078e00ff */
[----:B------:R-:W-:Y:S01]  /*15ad0*/  FMNMX.FTZ R0, R7, R0, !PT ;  /* 0x0000000007007209 */ /* 0x000fe20007810000 */
[----:B------:R-:W-:Y:S02]  /*15ae0*/  UIADD3 UR13, UR41, -0x56f99767, URZ ;  /* 0xa9066899290d7890 */ /* 0x000fe4000fffe03f */
[----:B------:R-:W-:Y:S01]  /*15af0*/  IMAD.WIDE.U32 R12, R12, -0x2daee0ad, RZ ;  /* 0xd2511f530c0c7825 */ /* 0x000fe200078e00ff */
[----:B------:R-:W-:-:S02]  /*15b00*/  FSEL R14, R218, -INF , !P4 ;  /* 0xff800000da0e7808 */ /* 0x000fc40006000000 */
[----:B------:R-:W-:Y:S02]  /*15b10*/  FMNMX.FTZ R0, R15, R0, !PT ;  /* 0x000000000f007209 */ /* 0x000fe40007810000 */
[----:B------:R-:W-:Y:S02]  /*15b20*/  LOP3.LUT R4, R3, UR27, R4, 0x96, !PT ;  /* 0x0000001b03047c12 */ /* 0x000fe4000f8e9604 */
[----:B------:R-:W-:Y:S02]  /*15b30*/  LOP3.LUT R2, R13, UR13, R2, 0x96, !PT ;  /* 0x0000000d0d027c12 */ /* 0x000fe4000f8e9602 */
[----:B------:R-:W-:Y:S02]  /*15b40*/  FSEL R13, R219, -INF , !P1 ;  /* 0xff800000db0d7808 */ /* 0x000fe40004800000 */
[----:B------:R-:W-:Y:S02]  /*15b50*/  FMNMX.FTZ R129, R14, R0, !PT ;  /* 0x000000000e817209 */ /* 0x000fe40007810000 */
[----:B-1----:R-:W-:Y:S01]  /*15b60*/  FMNMX.FTZ R130, R130, R5, !PT ;  /* 0x0000000582827209 */ /* 0x002fe20007810000 */
[----:B------:R-:W-:Y:S01]  /*15b70*/  UIADD3 UR15, UR40, 0x1715609d, URZ ;  /* 0x1715609d280f7890 */ /* 0x000fe2000fffe03f */
[----:B------:R-:W-:Y:S01]  /*15b80*/  IMAD.WIDE.U32 R4, R4, -0x326172a9, RZ ;  /* 0xcd9e8d5704047825 */ /* 0x000fe200078e00ff */
[----:B------:R-:W-:-:S02]  /*15b90*/  FMNMX.FTZ R129, R13, R129, !PT ;  /* 0x000000810d817209 */ /* 0x000fc40007810000 */
[----:B------:R-:W1:Y:S01]  /*15ba0*/  SHFL.BFLY PT, R10, R130, 0x1, 0x1f ;  /* 0x0c201f00820a7f89 */ /* 0x000e6200000e0000 */
[----:B------:R-:W-:Y:S01]  /*15bb0*/  IMAD.WIDE.U32 R2, R2, -0x326172a9, RZ ;  /* 0xcd9e8d5702027825 */ /* 0x000fe200078e00ff */
[----:B------:R-:W-:Y:S02]  /*15bc0*/  LOP3.LUT R16, R5, UR15, R6, 0x96, !PT ;  /* 0x0000000f05107c12 */ /* 0x000fe4000f8e9606 */
[----:B------:R-:W2:Y:S02]  /*15bd0*/  SHFL.BFLY PT, R5, R129, 0x2, 0x1f ;  /* 0x0c401f0081057f89 */ /* 0x000ea400000e0000 */
[----:B------:R-:W-:-:S04]  /*15be0*/  LOP3.LUT R4, R3, UR6, R4, 0x96, !PT ;  /* 0x0000000603047c12 */ /* 0x000fc8000f8e9604 */
[----:B------:R-:W-:-:S04]  /*15bf0*/  LOP3.LUT R0, R4, 0xffff, RZ, 0xc0, !PT ;  /* 0x0000ffff04007812 */ /* 0x000fc800078ec0ff */
[----:B------:R-:W-:-:S04]  /*15c00*/  SHF.R.U32.HI R0, RZ, 0x8, R0 ;  /* 0x00000008ff007819 */ /* 0x000fc80000011600 */
[----:B------:R-:W-:-:S04]  /*15c10*/  LOP3.LUT R0, R0, 0xffff, RZ, 0xc0, !PT ;  /* 0x0000ffff00007812 */ /* 0x000fc800078ec0ff */
[----:B------:R-:W-:Y:S02]  /*15c20*/  ISETP.GE.U32.AND P4, PT, R233, R0, PT ;  /* 0x00000000e900720c */ /* 0x000fe40003f86070 */
[----:B-1----:R-:W-:Y:S02]  /*15c30*/  FMNMX.FTZ R130, R130, R10, !PT ;  /* 0x0000000a82827209 */ /* 0x002fe40007810000 */
[----:B------:R-:W-:Y:S02]  /*15c40*/  LOP3.LUT R0, R4, 0xff, RZ, 0xc0, !PT ;  /* 0x000000ff04007812 */ /* 0x000fe400078ec0ff */
[----:B--2---:R-:W-:Y:S01]  /*15c50*/  FMNMX.FTZ R129, R129, R5, !PT ;  /* 0x0000000581817209 */ /* 0x004fe20007810000 */
[----:B------:R-:W-:Y:S01]  /*15c60*/  FMUL.FTZ R5, R130, c[0x0][0x23c] ;  /* 0x00008f0082057a20 */ /* 0x000fe20000410000 */
[----:B------:R-:W-:Y:S02]  /*15c70*/  ISETP.GE.U32.AND P5, PT, R233, R0, PT ;  /* 0x00000000e900720c */ /* 0x000fe40003fa6070 */
[----:B------:R-:W-:-:S02]  /*15c80*/  SHF.R.U32.HI R0, RZ, 0x18, R4 ;  /* 0x00000018ff007819 */ /* 0x000fc40000011604 */
[----:B------:R-:W-:Y:S02]  /*15c90*/  FSETP.NEU.FTZ.AND P6, PT, R130, -INF , PT ;  /* 0xff8000008200780b */ /* 0x000fe40003fdd000 */
[----:B------:R-:W-:Y:S02]  /*15ca0*/  ISETP.GE.U32.AND P1, PT, R233, R0, PT ;  /* 0x00000000e900720c */ /* 0x000fe40003f26070 */
[----:B------:R-:W-:Y:S02]  /*15cb0*/  FSEL R0, R5, RZ, P6 ;  /* 0x000000ff05007208 */ /* 0x000fe40003000000 */
[----:B------:R-:W1:Y:S01]  /*15cc0*/  SHFL.BFLY PT, R5, R129, 0x1, 0x1f ;  /* 0x0c201f0081057f89 */ /* 0x000e6200000e0000 */
[----:B------:R-:W-:Y:S02]  /*15cd0*/  SHF.R.U32.HI R4, RZ, 0x10, R4 ;  /* 0x00000010ff047819 */ /* 0x000fe40000011604 */
[--C-:B------:R-:W-:Y:S01]  /*15ce0*/  FFMA.FTZ R172, R172, c[0x0][0x23c], -R0.reuse ;  /* 0x00008f00acac7a23 */ /* 0x100fe20000010800 */
[----:B------:R2:W-:Y:S01]  /*15cf0*/  STL [R1+0x1cc], R38 ;  /* 0x0001cc2601007387 */ /* 0x0005e20000100800 */
        /* <DEDUP_REMOVED lines=12> */
[----:B--2---:R-:W-:-:S02]  /*15dc0*/  FFMA.FTZ R38, R51, c[0x0][0x23c], -R0 ;  /* 0x00008f0033267a23 */ /* 0x004fc40000010800 */
[--C-:B------:R-:W-:Y:S02]  /*15dd0*/  FFMA.FTZ R194, R49, c[0x0][0x23c], -R0.reuse ;  /* 0x00008f0031c27a23 */ /* 0x100fe40000010800 */
[----:B------:R-:W-:Y:S01]  /*15de0*/  FFMA.FTZ R19, R11, c[0x0][0x23c], -R0 ;  /* 0x00008f000b137a23 */ /* 0x000fe20000010800 */
[----:B------:R-:W-:Y:S02]  /*15df0*/  LOP3.LUT R0, R4, 0xff, RZ, 0xc0, !PT ;  /* 0x000000ff04007812 */ /* 0x000fe400078ec0ff */
[----:B------:R-:W-:Y:S01]  /*15e00*/  FSEL R4, R128, RZ, P3 ;  /* 0x000000ff80047208 */ /* 0x000fe20001800000 */
[----:B------:R-:W-:Y:S01]  /*15e10*/  STL [R1+0x1c8], R39 ;  /* 0x0001c82701007387 */ /* 0x000fe20000100800 */
[----:B-1----:R-:W-:-:S03]  /*15e20*/  FMNMX.FTZ R129, R129, R5, !PT ;  /* 0x0000000581817209 */ /* 0x002fc60007810000 */
[----:B------:R1:W-:Y:S01]  /*15e30*/  STL [R1+0x58], R6 ;  /* 0x0000580601007387 */ /* 0x0003e20000100800 */
[----:B------:R-:W-:Y:S01]  /*15e40*/  ISETP.GE.U32.AND P3, PT, R233, R0, PT ;  /* 0x00000000e900720c */ /* 0x000fe20003f66070 */
[----:B------:R-:W-:Y:S01]  /*15e50*/  FMUL.FTZ R0, R129, c[0x0][0x23c] ;  /* 0x00008f0081007a20 */ /* 0x000fe20000410000 */
[----:B------:R-:W-:Y:S02]  /*15e60*/  FSEL R5, R131, RZ, P2 ;  /* 0x000000ff83057208 */ /* 0x000fe40001000000 */
[----:B------:R-:W-:Y:S01]  /*15e70*/  FSETP.NEU.FTZ.AND P2, PT, R129, -INF , PT ;  /* 0xff8000008100780b */ /* 0x000fe20003f5d000 */
[----:B------:R-:W-:Y:S03]  /*15e80*/  MUFU.EX2 R11, R48 ;  /* 0x00000030000b7308 */ /* 0x000fe60000000800 */
[----:B------:R-:W-:Y:S01]  /*15e90*/  FSEL R0, R0, RZ, P2 ;  /* 0x000000ff00007208 */ /* 0x000fe20001000000 */
[----:B-1----:R-:W-:-:S04]  /*15ea0*/  FADD.FTZ R6, R181, -R4 ;  /* 0x80000004b5067221 */ /* 0x002fc80000010000 */
[----:B------:R-:W-:Y:S01]  /*15eb0*/  FMUL.FTZ R6, R6, c[0x0][0x23c] ;  /* 0x00008f0006067a20 */ /* 0x000fe20000410000 */
[----:B------:R-:W-:Y:S01]  /*15ec0*/  MUFU.EX2 R4, R18 ;  /* 0x0000001200047308 */ /* 0x000fe20000000800 */
[----:B------:R-:W-:-:S07]  /*15ed0*/  FFMA.FTZ R44, R7, c[0x0][0x23c], -R0 ;  /* 0x00008f00072c7a23 */ /* 0x000fce0000010800 */
[----:B------:R-:W1:Y:S08]  /*15ee0*/  MUFU.EX2 R6, R6 ;  /* 0x0000000600067308 */ /* 0x000e700000000800 */
[----:B------:R-:W-:Y:S08]  /*15ef0*/  MUFU.EX2 R10, R17 ;  /* 0x00000011000a7308 */ /* 0x000ff00000000800 */
[----:B------:R-:W2:Y:S01]  /*15f00*/  MUFU.EX2 R7, R37 ;  /* 0x0000002500077308 */ /* 0x000ea20000000800 */
        /* <DEDUP_REMOVED lines=12> */
[----:B---3--:R-:W-:Y:S02]  /*15fd0*/  FFMA.FTZ R38, R15, c[0x0][0x23c], -R0 ;  /* 0x00008f000f267a23 */ /* 0x008fe40000010800 */
[----:B-1----:R-:W-:Y:S01]  /*15fe0*/  FFMA.FTZ R15, R230, R6, R4 ;  /* 0x00000006e60f7223 */ /* 0x002fe20000010004 */
[----:B------:R-:W-:Y:S01]  /*15ff0*/  F2FP.BF16.PACK_AB R4, R11, R4 ;  /* 0x000000040b04723e */ /* 0x000fe200000010ff */
[----:B------:R-:W-:-:S02]  /*16000*/  FFMA.FTZ R60, R60, c[0x0][0x23c], -R0 ;  /* 0x00008f003c3c7a23 */ /* 0x000fc40000010800 */
[--C-:B------:R-:W-:Y:S02]  /*16010*/  FFMA.FTZ R181, R14, c[0x0][0x23c], -R0.reuse ;  /* 0x00008f000eb57a23 */ /* 0x100fe40000010800 */
[----:B------:R-:W-:Y:S01]  /*16020*/  FFMA.FTZ R39, R13, c[0x0][0x23c], -R0 ;  /* 0x00008f000d277a23 */ /* 0x000fe20000010800 */
[----:B--2---:R-:W-:Y:S02]  /*16030*/  F2FP.BF16.PACK_AB R0, R7, R10 ;  /* 0x0000000a0700723e */ /* 0x004fe400000010ff */
[C---:B------:R-:W-:Y:S02]  /*16040*/  PRMT R31, R4.reuse, 0x7610, R31 ;  /* 0x00007610041f7816 */ /* 0x040fe4000000001f */
[----:B------:R-:W-:Y:S02]  /*16050*/  PRMT R29, R4, 0x7632, R29 ;  /* 0x00007632041d7816 */ /* 0x000fe4000000001d */
[C---:B------:R-:W-:Y:S02]  /*16060*/  PRMT R32, R0.reuse, 0x7632, R32 ;  /* 0x0000763200207816 */ /* 0x040fe40000000020 */
[----:B------:R-:W-:Y:S01]  /*16070*/  PRMT R30, R0, 0x7610, R30 ;  /* 0x00007610001e7816 */ /* 0x000fe2000000001e */
[----:B------:R1:W-:Y:S01]  /*16080*/  STL [R1+0x190], R128 ;  /* 0x0001908001007387 */ /* 0x0003e20000100800 */
[----:B------:R-:W-:Y:S01]  /*16090*/  PRMT R0, R31, 0x5410, R29 ;  /* 0x000054101f007816 */ /* 0x000fe2000000001d */
[----:B------:R-:W-:-:S02]  /*160a0*/  @!P5 HFMA2.BF16_V2 R178, -RZ.H0_H0, RZ.H0_H0, -R31.H0_H0 ;  /* 0x200000ffffb2d231 */ /* 0x000fc4000034091f */
[----:B------:R-:W-:Y:S01]  /*160b0*/  @!P4 HFMA2.BF16_V2 R179, -RZ.H0_H0, RZ.H0_H0, -R29.H0_H0 ;  /* 0x200000ffffb3c231 */ /* 0x000fe2000034091d */
[----:B------:R-:W-:Y:S02]  /*160c0*/  STL [R1+0x194], R131 ;  /* 0x0001948301007387 */ /* 0x000fe40000100800 */
[----:B------:R-:W-:Y:S02]  /*160d0*/  @!P5 PRMT R31, R178, 0x5410, RZ ;  /* 0x00005410b21fd816 */ /* 0x000fe400000000ff */
[----:B------:R-:W-:Y:S01]  /*160e0*/  @!P4 PRMT R29, R179, 0x5410, RZ ;  /* 0x00005410b31dc816 */ /* 0x000fe200000000ff */
[----:B-1----:R-:W2:Y:S04]  /*160f0*/  LDL.LU R128, [R1+0xec] ;  /* 0x0000ec0001807983 */ /* 0x002ea80000300800 */
[----:B------:R-:W-:Y:S04]  /*16100*/  STL [R1+0x1dc], R44 ;  /* 0x0001dc2c01007387 */ /* 0x000fe80000100800 */
[----:B------:R-:W-:Y:S04]  /*16110*/  STL [R1+0x9c], R0 ;  /* 0x00009c0001007387 */ /* 0x000fe80000100800 */
[----:B------:R1:W-:Y:S04]  /*16120*/  STL.64 [R1+0x1d0], R178 ;  /* 0x0001d0b201007387 */ /* 0x0003e80000100a00 */
[----:B-1----:R-:W3:Y:S01]  /*16130*/  LDL.LU.64 R178, [R1+0xc8] ;  /* 0x0000c80001b27983 */ /* 0x002ee20000300a00 */
[----:B------:R-:W-:-:S04]  /*16140*/  FADD.FTZ R5, R180, -R5 ;  /* 0x80000005b4057221 */ /* 0x000fc80000010000 */
[----:B------:R-:W-:-:S06]  /*16150*/  FMUL.FTZ R5, R5, c[0x0][0x23c] ;  /* 0x00008f0005057a20 */ /* 0x000fcc0000410000 */
[----:B------:R-:W1:Y:S01]  /*16160*/  MUFU.EX2 R5, R5 ;  /* 0x0000000500057308 */ /* 0x000e620000000800 */
[----:B------:R-:W-:-:S05]  /*16170*/  PRMT R0, R30, 0x5410, R32 ;  /* 0x000054101e007816 */ /* 0x000fca0000000020 */
[----:B------:R4:W-:Y:S01]  /*16180*/  STL [R1+0x98], R0 ;  /* 0x0000980001007387 */ /* 0x0009e20000100800 */
[----:B------:R-:W-:Y:S01]  /*16190*/  SHF.R.U32.HI R4, RZ, 0x18, R2 ;  /* 0x00000018ff047819 */ /* 0x000fe20000011602 */
[----:B------:R-:W-:Y:S01]  /*161a0*/  MUFU.EX2 R14, R46 ;  /* 0x0000002e000e7308 */ /* 0x000fe20000000800 */
[----:B------:R-:W-:Y:S01]  /*161b0*/  @!P3 HFMA2.BF16_V2 R63, -RZ.H0_H0, RZ.H0_H0, -R30.H0_H0 ;  /* 0x200000ffff3fb231 */ /* 0x000fe2000034091e */
[----:B-1----:R-:W-:-:S06]  /*161c0*/  FFMA.FTZ R232, R232, R5, R10 ;  /* 0x00000005e8e87223 */ /* 0x002fcc000001000a */
[----:B------:R-:W1:Y:S01]  /*161d0*/  MUFU.EX2 R10, R47 ;  /* 0x0000002f000a7308 */ /* 0x000e620000000800 */
[----:B----4-:R-:W-:-:S04]  /*161e0*/  LOP3.LUT R0, R2, 0xff, RZ, 0xc0, !PT ;  /* 0x000000ff02007812 */ /* 0x010fc800078ec0ff */
[----:B------:R-:W-:Y:S02]  /*161f0*/  ISETP.GE.U32.AND P4, PT, R233, R0, PT ;  /* 0x00000000e900720c */ /* 0x000fe40003f86070 */
[----:B------:R-:W-:Y:S02]  /*16200*/  LOP3.LUT R0, R2, 0xffff, RZ, 0xc0, !PT ;  /* 0x0000ffff02007812 */ /* 0x000fe400078ec0ff */
[----:B------:R-:W-:Y:S02]  /*16210*/  SHF.R.U32.HI R2, RZ, 0x10, R2 ;  /* 0x00000010ff027819 */ /* 0x000fe40000011602 */
[----:B------:R-:W-:Y:S02]  /*16220*/  SHF.R.U32.HI R0, RZ, 0x8, R0 ;  /* 0x00000008ff007819 */ /* 0x000fe40000011600 */
[----:B------:R-:W-:Y:S01]  /*16230*/  LOP3.LUT R2, R2, 0xff, RZ, 0xc0, !PT ;  /* 0x000000ff02027812 */ /* 0x000fe200078ec0ff */
[----:B------:R-:W-:Y:S01]  /*16240*/  @!P1 HFMA2.BF16_V2 R62, -RZ.H0_H0, RZ.H0_H0, -R32.H0_H0 ;  /* 0x200000ffff3e9231 */ /* 0x000fe20000340920 */
[----:B------:R-:W-:-:S02]  /*16250*/  @!P3 PRMT R30, R63, 0x5410, RZ ;  /* 0x000054103f1eb816 */ /* 0x000fc400000000ff */
[----:B------:R-:W-:Y:S01]  /*16260*/  ISETP.GE.U32.AND P3, PT, R233, R2, PT ;  /* 0x00000002e900720c */ /* 0x000fe20003f66070 */
[----:B------:R-:W-:Y:S01]  /*16270*/  IMAD.WIDE.U32 R2, R16, -0x2daee0ad, RZ ;  /* 0xd2511f5310027825 */ /* 0x000fe200078e00ff */
[----:B------:R-:W-:Y:S02]  /*16280*/  LOP3.LUT R0, R0, 0xffff, RZ, 0xc0, !PT ;  /* 0x0000ffff00007812 */ /* 0x000fe400078ec0ff */
[----:B------:R-:W-:Y:S01]  /*16290*/  @!P1 PRMT R32, R62, 0x5410, RZ ;  /* 0x000054103e209816 */ /* 0x000fe200000000ff */
[----:B------:R-:W-:Y:S01]  /*162a0*/  FADD.FTZ R15, R11, R15 ;  /* 0x0000000f0b0f7221 */ /* 0x000fe20000010000 */
[C---:B------:R-:W-:Y:S02]  /*162b0*/  ISETP.GE.U32.AND P5, PT, R233.reuse, R0, PT ;  /* 0x00000000e900720c */ /* 0x040fe40003fa6070 */
[----:B------:R-:W-:Y:S02]  /*162c0*/  ISETP.GE.U32.AND P1, PT, R233, R4, PT ;  /* 0x00000004e900720c */ /* 0x000fe40003f26070 */
[----:B------:R-:W-:Y:S01]  /*162d0*/  LOP3.LUT R0, R3, UR7, R12, 0x96, !PT ;  /* 0x0000000703007c12 */ /* 0x000fe2000f8e960c */
[----:B------:R-:W-:Y:S01]  /*162e0*/  MUFU.EX2 R4, R36 ;  /* 0x0000002400047308 */ /* 0x000fe20000000800 */
[----:B-1----:R-:W-:Y:S01]  /*162f0*/  F2FP.BF16.PACK_AB R11, R14, R10 ;  /* 0x0000000a0e0b723e */ /* 0x002fe200000010ff */
[----:B------:R-:W-:Y:S01]  /*16300*/  FADD.FTZ R232, R7, R232 ;  /* 0x000000e807e87221 */ /* 0x000fe20000010000 */
[----:B------:R-:W-:-:S05]  /*16310*/  LOP3.LUT R7, R0, 0xffff, RZ, 0xc0, !PT ;  /* 0x0000ffff00077812 */ /* 0x000fca00078ec0ff */
[----:B------:R-:W1:Y:S01]  /*16320*/  MUFU.EX2 R12, R35 ;  /* 0x00000023000c7308 */ /* 0x000e620000000800 */
[C---:B------:R-:W-:Y:S02]  /*16330*/  PRMT R28, R11.reuse, 0x7610, R28 ;  /* 0x000076100b1c7816 */ /* 0x040fe4000000001c */
[----:B------:R-:W-:Y:S02]  /*16340*/  SHF.R.U32.HI R7, RZ, 0x8, R7 ;  /* 0x00000008ff077819 */ /* 0x000fe40000011607 */
[----:B------:R-:W-:Y:S01]  /*16350*/  PRMT R27, R11, 0x7632, R27 ;  /* 0x000076320b1b7816 */ /* 0x000fe2000000001b */
[----:B------:R-:W-:Y:S01]  /*16360*/  @!P4 HFMA2.BF16_V2 R182, -RZ.H0_H0, RZ.H0_H0, -R28.H0_H0 ;  /* 0x200000ffffb6c231 */ /* 0x000fe2000034091c */
[----:B------:R-:W-:Y:S02]  /*16370*/  LOP3.LUT R7, R7, 0xffff, RZ, 0xc0, !PT ;  /* 0x0000ffff07077812 */ /* 0x000fe400078ec0ff */
[----:B------:R-:W-:Y:S02]  /*16380*/  PRMT R45, R28, 0x5410, R27 ;  /* 0x000054101c2d7816 */ /* 0x000fe4000000001b */
[----:B------:R-:W-:Y:S01]  /*16390*/  @!P4 PRMT R28, R182, 0x5410, RZ ;  /* 0x00005410b61cc816 */ /* 0x000fe200000000ff */
[----:B------:R-:W-:Y:S01]  /*163a0*/  MUFU.EX2 R13, R43 ;  /* 0x0000002b000d7308 */ /* 0x000fe20000000800 */
[----:B------:R-:W-:-:S02]  /*163b0*/  ISETP.GE.U32.AND P4, PT, R233, R7, PT ;  /* 0x00000007e900720c */ /* 0x000fc40003f86070 */
[----:B-1----:R-:W-:-:S05]  /*163c0*/  F2FP.BF16.PACK_AB R7, R12, R4 ;  /* 0x000000040c07723e */ /* 0x002fca00000010ff */
[----:B------:R-:W1:Y:S01]  /*163d0*/  MUFU.EX2 R11, R42 ;  /* 0x0000002a000b7308 */ /* 0x000e620000000800 */
[----:B------:R-:W-:Y:S01]  /*163e0*/  @!P5 HFMA2.BF16_V2 R183, -RZ.H0_H0, RZ.H0_H0, -R27.H0_H0 ;  /* 0x200000ffffb7d231 */ /* 0x000fe2000034091b */
[----:B------:R-:W-:Y:S01]  /*163f0*/  PRMT R244, R7, 0x7632, R244 ;  /* 0x0000763207f47816 */ /* 0x000fe200000000f4 */
[----:B------:R-:W-:Y:S01]  /*16400*/  FADD.FTZ R232, R4, R232 ;  /* 0x000000e804e87221 */ /* 0x000fe20000010000 */
[----:B------:R-:W-:Y:S02]  /*16410*/  LOP3.LUT R4, R0, 0xff, RZ, 0xc0, !PT ;  /* 0x000000ff00047812 */ /* 0x000fe400078ec0ff */
[----:B------:R-:W-:Y:S01]  /*16420*/  @!P5 PRMT R27, R183, 0x5410, RZ ;  /* 0x00005410b71bd816 */ /* 0x000fe200000000ff */
[----:B------:R-:W-:Y:S01]  /*16430*/  @!P1 HFMA2.BF16_V2 R184, -RZ.H0_H0, RZ.H0_H0, -R244.H0_H0 ;  /* 0x200000ffffb89231 */ /* 0x000fe200003409f4 */
[----:B------:R-:W-:Y:S02]  /*16440*/  PRMT R34, R7, 0x7610, R34 ;  /* 0x0000761007227816 */ /* 0x000fe40000000022 */
[----:B------:R-:W-:-:S02]  /*16450*/  ISETP.GE.U32.AND P5, PT, R233, R4, PT ;  /* 0x00000004e900720c */ /* 0x000fc40003fa6070 */
[----:B------:R-:W-:Y:S02]  /*16460*/  SHF.R.U32.HI R4, RZ, 0x18, R0 ;  /* 0x00000018ff047819 */ /* 0x000fe40000011600 */
[----:B------:R-:W-:Y:S02]  /*16470*/  PRMT R180, R34, 0x5410, R244 ;  /* 0x0000541022b47816 */ /* 0x000fe400000000f4 */
[----:B------:R-:W-:Y:S02]  /*16480*/  @!P1 PRMT R244, R184, 0x5410, RZ ;  /* 0x00005410b8f49816 */ /* 0x000fe400000000ff */
[----:B------:R-:W-:Y:S02]  /*16490*/  ISETP.GE.U32.AND P1, PT, R233, R4, PT ;  /* 0x00000004e900720c */ /* 0x000fe40003f26070 */
[----:B-1----:R-:W-:Y:S01]  /*164a0*/  F2FP.BF16.PACK_AB R4, R11, R13 ;  /* 0x0000000d0b04723e */ /* 0x002fe200000010ff */
[----:B------:R-:W-:Y:S02]  /*164b0*/  FADD.FTZ R15, R10, R15 ;  /* 0x0000000f0a0f7221 */ /* 0x000fe40000010000 */
[----:B------:R-:W-:Y:S01]  /*164c0*/  MUFU.EX2 R10, R23 ;  /* 0x00000017000a7308 */ /* 0x000fe20000000800 */
[----:B------:R-:W-:-:S02]  /*164d0*/  PRMT R243, R4, 0x7610, R243 ;  /* 0x0000761004f37816 */ /* 0x000fc400000000f3 */
[----:B------:R-:W-:Y:S02]  /*164e0*/  PRMT R242, R4, 0x7632, R242 ;  /* 0x0000763204f27816 */ /* 0x000fe400000000f2 */
[----:B------:R-:W-:-:S03]  /*164f0*/  SHF.R.U32.HI R0, RZ, 0x10, R0 ;  /* 0x00000010ff007819 */ /* 0x000fc60000011600 */
[----:B------:R-:W1:Y:S01]  /*16500*/  MUFU.EX2 R4, R33 ;  /* 0x0000002100047308 */ /* 0x000e620000000800 */
[----:B------:R-:W-:Y:S01]  /*16510*/  @!P3 HFMA2.BF16_V2 R187, -RZ.H0_H0, RZ.H0_H0, -R34.H0_H0 ;  /* 0x200000ffffbbb231 */ /* 0x000fe20000340922 */
[----:B------:R-:W-:Y:S01]  /*16520*/  LOP3.LUT R0, R0, 0xff, RZ, 0xc0, !PT ;  /* 0x000000ff00007812 */ /* 0x000fe200078ec0ff */
[----:B------:R-:W-:-:S03]  /*16530*/  @!P5 HFMA2.BF16_V2 R186, -RZ.H0_H0, RZ.H0_H0, -R243.H0_H0 ;  /* 0x200000ffffbad231 */ /* 0x000fc600003409f3 */
[----:B------:R-:W-:Y:S02]  /*16540*/  @!P3 PRMT R34, R187, 0x5410, RZ ;  /* 0x00005410bb22b816 */ /* 0x000fe400000000ff */
[----:B------:R-:W-:Y:S02]  /*16550*/  ISETP.GE.U32.AND P3, PT, R233, R0, PT ;  /* 0x00000000e900720c */ /* 0x000fe40003f66070 */
[----:B------:R-:W-:Y:S01]  /*16560*/  LOP3.LUT R0, R2, 0xff, RZ, 0xc0, !PT ;  /* 0x000000ff02007812 */ /* 0x000fe200078ec0ff */
[----:B------:R-:W-:Y:S01]  /*16570*/  FADD.FTZ R17, R14, R15 ;  /* 0x0000000f0e117221 */ /* 0x000fe20000010000 */
[----:B------:R-:W-:Y:S01]  /*16580*/  PRMT R189, R243, 0x5410, R242 ;  /* 0x00005410f3bd7816 */ /* 0x000fe200000000f2 */
[----:B------:R-:W-:Y:S01]  /*16590*/  MUFU.EX2 R7, R41 ;  /* 0x0000002900077308 */ /* 0x000fe20000000800 */
[----:B------:R-:W-:Y:S02]  /*165a0*/  @!P5 PRMT R243, R186, 0x5410, RZ ;  /* 0x00005410baf3d816 */ /* 0x000fe400000000ff */
[----:B------:R-:W-:-:S02]  /*165b0*/  ISETP.GE.U32.AND P5, PT, R233, R0, PT ;  /* 0x00000000e900720c */ /* 0x000fc40003fa6070 */
[----:B-1----:R-:W-:-:S03]  /*165c0*/  F2FP.BF16.PACK_AB R0, R4, R10 ;  /* 0x0000000a0400723e */ /* 0x002fc600000010ff */
[----:B------:R-:W1:Y:S01]  /*165d0*/  MUFU.EX2 R15, R40 ;  /* 0x00000028000f7308 */ /* 0x000e620000000800 */
[C---:B------:R-:W-:Y:S02]  /*165e0*/  PRMT R240, R0.reuse, 0x7632, R240 ;  /* 0x0000763200f07816 */ /* 0x040fe400000000f0 */
[----:B------:R-:W-:Y:S02]  /*165f0*/  PRMT R239, R0, 0x7610, R239 ;  /* 0x0000761000ef7816 */ /* 0x000fe400000000ef */
[----:B------:R-:W-:Y:S01]  /*16600*/  LOP3.LUT R0, R2, 0xffff, RZ, 0xc0, !PT ;  /* 0x0000ffff02007812 */ /* 0x000fe200078ec0ff */
[----:B------:R-:W-:-:S03]  /*16610*/  UIADD3 UR12, UR12, -0x1, URZ ;  /* 0xffffffff0c0c7890 */ /* 0x000fc6000fffe03f */
[----:B------:R-:W-:Y:S01]  /*16620*/  SHF.R.U32.HI R0, RZ, 0x8, R0 ;  /* 0x00000008ff007819 */ /* 0x000fe20000011600 */
[----:B------:R-:W-:Y:S01]  /*16630*/  @!P4 HFMA2.BF16_V2 R185, -RZ.H0_H0, RZ.H0_H0, -R242.H0_H0 ;  /* 0x200000ffffb9c231 */ /* 0x000fe200003409f2 */
[--C-:B------:R-:W-:Y:S01]  /*16640*/  SHF.R.U32.HI R16, RZ, 0x10, R2.reuse ;  /* 0x00000010ff107819 */ /* 0x100fe20000011602 */
[----:B------:R-:W-:Y:S01]  /*16650*/  ULOP3.LUT UR12, UR12, UR41, URZ, 0x3c, !UPT ;  /* 0x000000290c0c7292 */ /* 0x000fe2000f8e3c3f */
[----:B------:R-:W-:Y:S02]  /*16660*/  LOP3.LUT R0, R0, 0xffff, RZ, 0xc0, !PT ;  /* 0x0000ffff00007812 */ /* 0x000fe400078ec0ff */
[----:B------:R-:W-:Y:S02]  /*16670*/  SHF.R.U32.HI R3, RZ, 0x18, R2 ;  /* 0x00000018ff037819 */ /* 0x000fe40000011602 */
[----:B-1----:R-:W-:Y:S02]  /*16680*/  F2FP.BF16.PACK_AB R2, R15, R7 ;  /* 0x000000070f02723e */ /* 0x002fe400000010ff */
[----:B------:R-:W-:Y:S01]  /*16690*/  @!P4 PRMT R242, R185, 0x5410, RZ ;  /* 0x00005410b9f2c816 */ /* 0x000fe200000000ff */
[----:B------:R-:W-:Y:S01]  /*166a0*/  MUFU.EX2 R14, R26 ;  /* 0x0000001a000e7308 */ /* 0x000fe20000000800 */
[----:B------:R-:W-:-:S02]  /*166b0*/  ISETP.GE.U32.AND P4, PT, R233, R0, PT ;  /* 0x00000000e900720c */ /* 0x000fc40003f86070 */
[C---:B------:R-:W-:Y:S02]  /*166c0*/  PRMT R238, R2.reuse, 0x7610, R238 ;  /* 0x0000761002ee7816 */ /* 0x040fe400000000ee */
[----:B------:R-:W-:Y:S02]  /*166d0*/  PRMT R235, R2, 0x7632, R235 ;  /* 0x0000763202eb7816 */ /* 0x000fe400000000eb */
[----:B------:R-:W-:Y:S01]  /*166e0*/  LOP3.LUT R2, R16, 0xff, RZ, 0xc0, !PT ;  /* 0x000000ff10027812 */ /* 0x000fe200078ec0ff */
[----:B------:R-:W1:Y:S01]  /*166f0*/  MUFU.EX2 R0, R24 ;  /* 0x0000001800007308 */ /* 0x000e620000000800 */
[----:B------:R-:W-:Y:S02]  /*16700*/  FADD.FTZ R12, R12, R232 ;  /* 0x000000e80c0c7221 */ /* 0x000fe40000010000 */
[----:B------:R-:W-:Y:S02]  /*16710*/  FADD.FTZ R13, R13, R17 ;  /* 0x000000110d0d7221 */ /* 0x000fe40000010000 */
[----:B------:R-:W-:Y:S01]  /*16720*/  FADD.FTZ R10, R10, R12 ;  /* 0x0000000c0a0a7221 */ /* 0x000fe20000010000 */
[----:B------:R-:W-:Y:S01]  /*16730*/  @!P3 HFMA2.BF16_V2 R196, -RZ.H0_H0, RZ.H0_H0, -R239.H0_H0 ;  /* 0x200000ffffc4b231 */ /* 0x000fe200003409ef */
[----:B------:R-:W-:Y:S01]  /*16740*/  FADD.FTZ R11, R11, R13 ;  /* 0x0000000d0b0b7221 */ /* 0x000fe20000010000 */
[----:B------:R-:W-:Y:S01]  /*16750*/  @!P1 HFMA2.BF16_V2 R195, -RZ.H0_H0, RZ.H0_H0, -R240.H0_H0 ;  /* 0x200000ffffc39231 */ /* 0x000fe200003409f0 */
[----:B------:R-:W-:Y:S01]  /*16760*/  FADD.FTZ R4, R4, R10 ;  /* 0x0000000a04047221 */ /* 0x000fe20000010000 */
[----:B------:R4:W-:Y:S01]  /*16770*/  STL [R1+0x198], R244 ;  /* 0x000198f401007387 */ /* 0x0009e20000100800 */
[----:B------:R-:W-:-:S03]  /*16780*/  FADD.FTZ R23, R7, R11 ;  /* 0x0000000b07177221 */ /* 0x000fc60000010000 */
[----:B------:R-:W-:Y:S01]  /*16790*/  STL [R1+0x19c], R189 ;  /* 0x00019cbd01007387 */ /* 0x000fe20000100800 */
[----:B-1----:R-:W-:-:S03]  /*167a0*/  FADD.FTZ R24, R0, R4 ;  /* 0x0000000400187221 */ /* 0x002fc60000010000 */
[----:B------:R1:W-:Y:S04]  /*167b0*/  STL [R1+0x1a0], R243 ;  /* 0x0001a0f301007387 */ /* 0x0003e80000100800 */
[----:B------:R-:W-:Y:S01]  /*167c0*/  STL [R1+0x1a4], R242 ;  /* 0x0001a4f201007387 */ /* 0x000fe20000100800 */
[----:B----4-:R-:W-:Y:S02]  /*167d0*/  PRMT R244, R239, 0x5410, R240 ;  /* 0x00005410eff47816 */ /* 0x010fe400000000f0 */
[----:B------:R-:W-:Y:S02]  /*167e0*/  @!P3 PRMT R239, R196, 0x5410, RZ ;  /* 0x00005410c4efb816 */ /* 0x000fe400000000ff */
[----:B------:R-:W-:Y:S02]  /*167f0*/  @!P1 PRMT R240, R195, 0x5410, RZ ;  /* 0x00005410c3f09816 */ /* 0x000fe400000000ff */
[----:B------:R-:W-:-:S02]  /*16800*/  ISETP.GE.U32.AND P3, PT, R233, R2, PT ;  /* 0x00000002e900720c */ /* 0x000fc40003f66070 */
[----:B------:R-:W-:Y:S02]  /*16810*/  F2FP.BF16.PACK_AB R2, R14, R0 ;  /* 0x000000000e02723e */ /* 0x000fe400000010ff */
[----:B------:R-:W-:Y:S01]  /*16820*/  FSEL R0, R130, RZ, P6 ;  /* 0x000000ff82007208 */ /* 0x000fe20003000000 */
[----:B------:R4:W-:Y:S04]  /*16830*/  STL [R1+0x1a8], R240 ;  /* 0x0001a8f001007387 */ /* 0x0009e80000100800 */
[----:B------:R2:W-:Y:S01]  /*16840*/  STL [R1+0x1b4], R239 ;  /* 0x0001b4ef01007387 */ /* 0x0005e20000100800 */
[----:B------:R-:W-:Y:S02]  /*16850*/  FADD.FTZ R18, R123, -R0 ;  /* 0x800000007b127221 */ /* 0x000fe40000010000 */
[----:B-1----:R-:W-:Y:S01]  /*16860*/  IMAD.MOV.U32 R243, RZ, RZ, R38 ;  /* 0x000000fffff37224 */ /* 0x002fe200078e0026 */
[----:B------:R-:W-:-:S02]  /*16870*/  PRMT R232, R2, 0x7632, R232 ;  /* 0x0000763202e87816 */ /* 0x000fc400000000e8 */
[----:B------:R-:W-:Y:S02]  /*16880*/  PRMT R231, R2, 0x7610, R231 ;  /* 0x0000761002e77816 */ /* 0x000fe400000000e7 */
[----:B---3--:R-:W-:-:S05]  /*16890*/  LOP3.LUT R16, R179, UR12, RZ, 0x3c, !PT ;  /* 0x0000000cb3107c12 */ /* 0x008fca000f8e3cff */
[----:B------:R-:W-:-:S05]  /*168a0*/  IMAD.WIDE.U32 R16, R16, -0x326172a9, RZ ;  /* 0xcd9e8d5710107825 */ /* 0x000fca00078e00ff */
[----:B--2---:R-:W-:-:S05]  /*168b0*/  LOP3.LUT R10, R17, UR9, R128, 0x96, !PT ;  /* 0x00000009110a7c12 */ /* 0x004fca000f8e9680 */
[----:B------:R-:W-:-:S05]  /*168c0*/  IMAD.WIDE.U32 R10, R10, -0x2daee0ad, RZ ;  /* 0xd2511f530a0a7825 */ /* 0x000fca00078e00ff */
[----:B------:R-:W-:Y:S02]  /*168d0*/  LOP3.LUT R12, R11, UR26, R118, 0x96, !PT ;  /* 0x0000001a0b0c7c12 */ /* 0x000fe4000f8e9676 */
[----:B------:R-:W2:Y:S04]  /*168e0*/  LDL.LU.64 R118, [R1+0x1e8] ;  /* 0x0001e80001767983 */ /* 0x000ea80000300a00 */
[----:B------:R-:W3:Y:S04]  /*168f0*/  LDL.LU R123, [R1+0x1e0] ;  /* 0x0001e000017b7983 */ /* 0x000ee80000300800 */
[----:B------:R-:W2:Y:S01]  /*16900*/  LDL R38, [R1+0x100] ;  /* 0x0001000001267983 */ /* 0x000ea20000100800 */
[----:B------:R-:W-:Y:S01]  /*16910*/  IMAD.WIDE.U32 R12, R12, -0x326172a9, RZ ;  /* 0xcd9e8d570c0c7825 */ /* 0x000fe200078e00ff */
[----:B------:R-:W-:-:S02]  /*16920*/  LOP3.LUT R2, R9, UR11, R16, 0x96, !PT ;  /* 0x0000000b09027c12 */ /* 0x000fc4000f8e9610 */
[----:B------:R-:W-:Y:S02]  /*16930*/  ISETP.GE.U32.AND P1, PT, R233, R3, PT ;  /* 0x00000003e900720c */ /* 0x000fe40003f26070 */
[----:B------:R-:W-:Y:S01]  /*16940*/  LOP3.LUT R8, R13, UR14, R8, 0x96, !PT ;  /* 0x0000000e0d087c12 */ /* 0x000fe2000f8e9608 */
[----:B------:R-:W-:-:S04]  /*16950*/  IMAD.WIDE.U32 R2, R2, -0x2daee0ad, RZ ;  /* 0xd2511f5302027825 */ /* 0x000fc800078e00ff */
[----:B------:R-:W-:Y:S01]  /*16960*/  IMAD.WIDE.U32 R8, R8, -0x2daee0ad, RZ ;  /* 0xd2511f5308087825 */ /* 0x000fe200078e00ff */
[----:B------:R-:W-:-:S04]  /*16970*/  LOP3.LUT R3, R3, UR10, R10, 0x96, !PT ;  /* 0x0000000a03037c12 */ /* 0x000fc8000f8e960a */
[----:B------:R-:W-:Y:S01]  /*16980*/  LOP3.LUT R9, R9, UR27, R2, 0x96, !PT ;  /* 0x0000001b09097c12 */ /* 0x000fe2000f8e9602 */
[----:B------:R-:W-:-:S05]  /*16990*/  IMAD.WIDE.U32 R2, R3, -0x326172a9, RZ ;  /* 0xcd9e8d5703027825 */ /* 0x000fca00078e00ff */
[----:B------:R-:W-:-:S05]  /*169a0*/  LOP3.LUT R10, R3, UR28, R12, 0x96, !PT ;  /* 0x0000001c030a7c12 */ /* 0x000fca000f8e960c */
[----:B------:R-:W-:-:S05]  /*169b0*/  IMAD.WIDE.U32 R10, R10, -0x2daee0ad, RZ ;  /* 0xd2511f530a0a7825 */ /* 0x000fca00078e00ff */
[----:B------:R-:W-:Y:S01]  /*169c0*/  LOP3.LUT R3, R11, UR13, R8, 0x96, !PT ;  /* 0x0000000d0b037c12 */ /* 0x000fe2000f8e9608 */
[----:B------:R-:W-:-:S05]  /*169d0*/  IMAD.WIDE.U32 R8, R9, -0x326172a9, RZ ;  /* 0xcd9e8d5709087825 */ /* 0x000fca00078e00ff */
[----:B------:R-:W-:Y:S01]  /*169e0*/  LOP3.LUT R13, R9, UR15, R2, 0x96, !PT ;  /* 0x0000000f090d7c12 */ /* 0x000fe2000f8e9602 */
[----:B------:R-:W-:Y:S01]  /*169f0*/  IMAD.WIDE.U32 R2, R3, -0x326172a9, RZ ;  /* 0xcd9e8d5703027825 */ /* 0x000fe200078e00ff */
[----:B------:R-:W-:-:S04]  /*16a00*/  @!P5 HFMA2.BF16_V2 R200, -RZ.H0_H0, RZ.H0_H0, -R238.H0_H0 ;  /* 0x200000ffffc8d231 */ /* 0x000fc800003409ee */
[----:B------:R-:W-:Y:S02]  /*16a10*/  LOP3.LUT R0, R3, UR6, R8, 0x96, !PT ;  /* 0x0000000603007c12 */ /* 0x000fe4000f8e9608 */
[----:B------:R-:W-:Y:S02]  /*16a20*/  PRMT R192, R238, 0x5410, R235 ;  /* 0x00005410eec07816 */ /* 0x000fe400000000eb */
[----:B------:R-:W-:Y:S02]  /*16a30*/  LOP3.LUT R4, R0, 0xff, RZ, 0xc0, !PT ;  /* 0x000000ff00047812 */ /* 0x000fe400078ec0ff */
[----:B------:R-:W-:Y:S02]  /*16a40*/  @!P5 PRMT R238, R200, 0x5410, RZ ;  /* 0x00005410c8eed816 */ /* 0x000fe400000000ff */
[----:B------:R-:W-:Y:S02]  /*16a50*/  ISETP.GE.U32.AND P5, PT, R233, R4, PT ;  /* 0x00000004e900720c */ /* 0x000fe40003fa6070 */
[----:B------:R-:W-:-:S04]  /*16a60*/  LOP3.LUT R4, R0, 0xffff, RZ, 0xc0, !PT ;  /* 0x0000ffff00047812 */ /* 0x000fc800078ec0ff */
[----:B------:R-:W-:Y:S01]  /*16a70*/  SHF.R.U32.HI R4, RZ, 0x8, R4 ;  /* 0x00000008ff047819 */ /* 0x000fe20000011604 */
[----:B------:R-:W-:-:S03]  /*16a80*/  IMAD.MOV.U32 R131, RZ, RZ, R22 ;  /* 0x000000ffff837224 */ /* 0x000fc600078e0016 */
[----:B------:R-:W-:Y:S01]  /*16a90*/  LOP3.LUT R4, R4, 0xffff, RZ, 0xc0, !PT ;  /* 0x0000ffff04047812 */ /* 0x000fe200078ec0ff */
[----:B------:R-:W-:Y:S01]  /*16aa0*/  IMAD.MOV.U32 R44, RZ, RZ, R19 ;  /* 0x000000ffff2c7224 */ /* 0x000fe200078e0013 */
[----:B------:R-:W-:Y:S02]  /*16ab0*/  MUFU.EX2 R22, R201 ;  /* 0x000000c900167308 */ /* 0x000fe40000000800 */
[----:B------:R-:W-:Y:S02]  /*16ac0*/  ISETP.GE.U32.AND P6, PT, R233, R4, PT ;  /* 0x00000004e900720c */ /* 0x000fe40003fc6070 */
[----:B------:R-:W-:Y:S01]  /*16ad0*/  SHF.R.U32.HI R4, RZ, 0x10, R0 ;  /* 0x00000010ff047819 */ /* 0x000fe20000011600 */
[----:B------:R-:W-:-:S03]  /*16ae0*/  @!P1 HFMA2.BF16_V2 R197, -RZ.H0_H0, RZ.H0_H0, -R232.H0_H0 ;  /* 0x200000ffffc59231 */ /* 0x000fc600003409e8 */
[----:B------:R-:W1:Y:S01]  /*16af0*/  MUFU.EX2 R19, R202 ;  /* 0x000000ca00137308 */ /* 0x000e620000000800 */
[----:B------:R-:W-:Y:S02]  /*16b00*/  SHF.R.U32.HI R9, RZ, 0x18, R0 ;  /* 0x00000018ff097819 */ /* 0x000fe40000011600 */
[----:B------:R-:W-:Y:S01]  /*16b10*/  LOP3.LUT R0, R4, 0xff, RZ, 0xc0, !PT ;  /* 0x000000ff04007812 */ /* 0x000fe200078ec0ff */
[----:B------:R-:W-:Y:S01]  /*16b20*/  @!P3 HFMA2.BF16_V2 R199, -RZ.H0_H0, RZ.H0_H0, -R231.H0_H0 ;  /* 0x200000ffffc7b231 */ /* 0x000fe200003409e7 */
[----:B------:R-:W-:Y:S02]  /*16b30*/  PRMT R193, R231, 0x5410, R232 ;  /* 0x00005410e7c17816 */ /* 0x000fe400000000e8 */
[----:B------:R-:W-:Y:S02]  /*16b40*/  @!P1 PRMT R232, R197, 0x5410, RZ ;  /* 0x00005410c5e89816 */ /* 0x000fe400000000ff */
[----:B------:R-:W-:Y:S02]  /*16b50*/  ISETP.GE.U32.AND P1, PT, R233, R0, PT ;  /* 0x00000000e900720c */ /* 0x000fe40003f26070 */
[----:B------:R-:W-:Y:S01]  /*16b60*/  LOP3.LUT R0, R2, 0xff, RZ, 0xc0, !PT ;  /* 0x000000ff02007812 */ /* 0x000fe200078ec0ff */
[----:B------:R-:W-:Y:S01]  /*16b70*/  FMUL.FTZ R18, R18, c[0x0][0x23c] ;  /* 0x00008f0012127a20 */ /* 0x000fe20000410000 */
[----:B------:R-:W-:Y:S01]  /*16b80*/  @!P4 HFMA2.BF16_V2 R198, -RZ.H0_H0, RZ.H0_H0, -R235.H0_H0 ;  /* 0x200000ffffc6c231 */ /* 0x000fe200003409eb */
[----:B------:R-:W-:Y:S01]  /*16b90*/  @!P3 PRMT R231, R199, 0x5410, RZ ;  /* 0x00005410c7e7b816 */ /* 0x000fe200000000ff */
[----:B------:R-:W-:Y:S01]  /*16ba0*/  FADD.FTZ R36, R15, R23 ;  /* 0x000000170f247221 */ /* 0x000fe20000010000 */
[----:B------:R-:W-:-:S02]  /*16bb0*/  ISETP.GE.U32.AND P3, PT, R233, R0, PT ;  /* 0x00000000e900720c */ /* 0x000fc40003f66070 */
[----:B------:R-:W-:Y:S01]  /*16bc0*/  LOP3.LUT R15, R2, 0xffff, RZ, 0xc0, !PT ;  /* 0x0000ffff020f7812 */ /* 0x000fe200078ec0ff */
[----:B------:R-:W-:Y:S01]  /*16bd0*/  MUFU.EX2 R8, R172 ;  /* 0x000000ac00087308 */ /* 0x000fe20000000800 */
[--C-:B------:R-:W-:Y:S02]  /*16be0*/  SHF.R.U32.HI R0, RZ, 0x18, R2.reuse ;  /* 0x00000018ff007819 */ /* 0x100fe40000011602 */
[----:B------:R-:W-:Y:S02]  /*16bf0*/  SHF.R.U32.HI R3, RZ, 0x10, R2 ;  /* 0x00000010ff037819 */ /* 0x000fe40000011602 */
[----:B-1----:R-:W-:-:S03]  /*16c00*/  F2FP.BF16.PACK_AB R2, R19, R22 ;  /* 0x000000161302723e */ /* 0x002fc600000010ff */
[----:B------:R-:W1:Y:S01]  /*16c10*/  MUFU.EX2 R4, R18 ;  /* 0x0000001200047308 */ /* 0x000e620000000800 */
[----:B------:R-:W-:Y:S02]  /*16c20*/  @!P4 PRMT R235, R198, 0x5410, RZ ;  /* 0x00005410c6ebc816 */ /* 0x000fe400000000ff */
[----:B------:R-:W-:Y:S02]  /*16c30*/  ISETP.GE.U32.AND P4, PT, R233, R9, PT ;  /* 0x00000009e900720c */ /* 0x000fe40003f86070 */
[----:B------:R-:W-:-:S03]  /*16c40*/  FSEL R9, R129, RZ, P2 ;  /* 0x000000ff81097208 */ /* 0x000fc60001000000 */
[----:B------:R-:W1:Y:S01]  /*16c50*/  MUFU.EX2 R7, R174 ;  /* 0x000000ae00077308 */ /* 0x000e620000000800 */
[C---:B------:R-:W-:Y:S02]  /*16c60*/  PRMT R230, R2.reuse, 0x7610, R230 ;  /* 0x0000761002e67816 */ /* 0x040fe400000000e6 */
[----:B------:R-:W-:Y:S02]  /*16c70*/  ISETP.GE.U32.AND P2, PT, R233, R0, PT ;  /* 0x00000000e900720c */ /* 0x000fe40003f46070 */
[----:B------:R-:W-:-:S03]  /*16c80*/  PRMT R229, R2, 0x7632, R229 ;  /* 0x0000763202e57816 */ /* 0x000fc600000000e5 */
[----:B------:R-:W4:Y:S01]  /*16c90*/  MUFU.EX2 R0, R208 ;  /* 0x000000d000007308 */ /* 0x000f220000000800 */
[----:B------:R-:W-:Y:S01]  /*16ca0*/  @!P5 HFMA2.BF16_V2 R212, -RZ.H0_H0, RZ.H0_H0, -R230.H0_H0 ;  /* 0x200000ffffd4d231 */ /* 0x000fe200003409e6 */
[----:B------:R-:W-:-:S06]  /*16cb0*/  LOP3.LUT R2, R3, 0xff, RZ, 0xc0, !PT ;  /* 0x000000ff03027812 */ /* 0x000fcc00078ec0ff */
[----:B------:R-:W4:Y:S01]  /*16cc0*/  MUFU.EX2 R12, R209 ;  /* 0x000000d1000c7308 */ /* 0x000f220000000800 */
[----:B------:R-:W-:Y:S01]  /*16cd0*/  IMAD.MOV.U32 R63, RZ, RZ, R39 ;  /* 0x000000ffff3f7224 */ /* 0x000fe200078e0027 */
[----:B------:R-:W-:Y:S01]  /*16ce0*/  PRMT R39, R230, 0x5410, R229 ;  /* 0x00005410e6277816 */ /* 0x000fe200000000e5 */
[----:B------:R-:W-:Y:S01]  /*16cf0*/  IMAD.MOV.U32 R37, RZ, RZ, R190 ;  /* 0x000000ffff257224 */ /* 0x000fe200078e00be */
[----:B------:R-:W-:Y:S01]  /*16d00*/  @!P5 PRMT R230, R212, 0x5410, RZ ;  /* 0x00005410d4e6d816 */ /* 0x000fe200000000ff */
[----:B-1----:R-:W-:Y:S01]  /*16d10*/  FFMA.FTZ R236, R236, R4, R8 ;  /* 0x00000004ecec7223 */ /* 0x002fe20000010008 */
[----:B------:R-:W-:Y:S01]  /*16d20*/  ISETP.GE.U32.AND P5, PT, R233, R2, PT ;  /* 0x00000002e900720c */ /* 0x000fe20003fa6070 */
[----:B------:R-:W-:Y:S01]  /*16d30*/  IMAD.WIDE.U32 R2, R13, -0x2daee0ad, RZ ;  /* 0xd2511f530d027825 */ /* 0x000fe200078e00ff */
[----:B------:R-:W-:-:S03]  /*16d40*/  F2FP.BF16.PACK_AB R40, R7, R8 ;  /* 0x000000080728723e */ /* 0x000fc600000010ff */
[----:B------:R-:W-:Y:S02]  /*16d50*/  FADD.FTZ R14, R14, R24 ;  /* 0x000000180e0e7221 */ /* 0x000fe40000010000 */
[----:B------:R-:W-:Y:S01]  /*16d60*/  FADD.FTZ R8, R37, -R9 ;  /* 0x8000000925087221 */ /* 0x000fe20000010000 */
[----:B------:R-:W-:Y:S01]  /*16d70*/  LOP3.LUT R23, R2, 0xffff, RZ, 0xc0, !PT ;  /* 0x0000ffff02177812 */ /* 0x000fe200078ec0ff */
[----:B------:R-:W-:Y:S01]  /*16d80*/  FADD.FTZ R236, R7, R236 ;  /* 0x000000ec07ec7221 */ /* 0x000fe20000010000 */
[----:B------:R-:W-:Y:S01]  /*16d90*/  LOP3.LUT R7, R3, UR7, R10, 0x96, !PT ;  /* 0x0000000703077c12 */ /* 0x000fe2000f8e960a */
[----:B----4-:R-:W-:Y:S01]  /*16da0*/  FADD.FTZ R14, R0, R14 ;  /* 0x0000000e000e7221 */ /* 0x010fe20000010000 */
[----:B------:R-:W-:Y:S01]  /*16db0*/  F2FP.BF16.PACK_AB R3, R12, R0 ;  /* 0x000000000c03723e */ /* 0x000fe200000010ff */
[----:B------:R-:W-:Y:S01]  /*16dc0*/  FMUL.FTZ R0, R8, c[0x0][0x23c] ;  /* 0x00008f0008007a20 */ /* 0x000fe20000410000 */
[----:B------:R-:W-:Y:S01]  /*16dd0*/  MUFU.EX2 R9, R175 ;  /* 0x000000af00097308 */ /* 0x000fe20000000800 */
[----:B------:R-:W-:-:S02]  /*16de0*/  LOP3.LUT R13, R2, 0xff, RZ, 0xc0, !PT ;  /* 0x000000ff020d7812 */ /* 0x000fc400078ec0ff */
[--C-:B------:R-:W-:Y:S02]  /*16df0*/  SHF.R.U32.HI R18, RZ, 0x10, R2.reuse ;  /* 0x00000010ff127819 */ /* 0x100fe40000011602 */
[----:B------:R-:W-:-:S03]  /*16e00*/  SHF.R.U32.HI R10, RZ, 0x18, R2 ;  /* 0x00000018ff0a7819 */ /* 0x000fc60000011602 */
[----:B------:R-:W1:Y:S01]  /*16e10*/  MUFU.EX2 R0, R0 ;  /* 0x0000000000007308 */ /* 0x000e620000000800 */
[----:B------:R-:W-:Y:S02]  /*16e20*/  SHF.R.U32.HI R8, RZ, 0x8, R15 ;  /* 0x00000008ff087819 */ /* 0x000fe4000001160f */
[C---:B------:R-:W-:Y:S02]  /*16e30*/  PRMT R228, R3.reuse, 0x7632, R228 ;  /* 0x0000763203e47816 */ /* 0x040fe400000000e4 */
[----:B------:R-:W-:-:S03]  /*16e40*/  PRMT R227, R3, 0x7610, R227 ;  /* 0x0000761003e37816 */ /* 0x000fc600000000e3 */
[----:B------:R-:W4:Y:S01]  /*16e50*/  MUFU.EX2 R2, R177 ;  /* 0x000000b100027308 */ /* 0x000f220000000800 */
[----:B------:R-:W-:-:S07]  /*16e60*/  LOP3.LUT R3, R8, 0xffff, RZ, 0xc0, !PT ;  /* 0x0000ffff08037812 */ /* 0x000fce00078ec0ff */
[----:B------:R-:W1:Y:S08]  /*16e70*/  MUFU.EX2 R11, R173 ;  /* 0x000000ad000b7308 */ /* 0x000e700000000800 */
[----:B------:R-:W-:Y:S08]  /*16e80*/  MUFU.EX2 R25, R203 ;  /* 0x000000cb00197308 */ /* 0x000ff00000000800 */
[----:B------:R-:W4:Y:S01]  /*16e90*/  MUFU.EX2 R35, R204 ;  /* 0x000000cc00237308 */ /* 0x000f220000000800 */
[----:B------:R-:W-:-:S07]  /*16ea0*/  @!P6 HFMA2.BF16_V2 R215, -RZ.H0_H0, RZ.H0_H0, -R229.H0_H0 ;  /* 0x200000ffffd7e231 */ /* 0x000fce00003409e5 */
[----:B------:R-:W4:Y:S01]  /*16eb0*/  MUFU.EX2 R8, R65 ;  /* 0x0000004100087308 */ /* 0x000f220000000800 */
[----:B-1----:R-:W-:Y:S01]  /*16ec0*/  FFMA.FTZ R237, R237, R0, R9 ;  /* 0x00000000eded7223 */ /* 0x002fe20000010009 */
[----:B------:R-:W-:Y:S01]  /*16ed0*/  @!P1 HFMA2.BF16_V2 R217, -RZ.H0_H0, RZ.H0_H0, -R227.H0_H0 ;  /* 0x200000ffffd99231 */ /* 0x000fe200003409e3 */
[C---:B----4-:R-:W-:Y:S02]  /*16ee0*/  F2FP.BF16.PACK_AB R50, R2.reuse, R9 ;  /* 0x000000090232723e */ /* 0x050fe400000010ff */
[----:B------:R-:W-:Y:S01]  /*16ef0*/  FADD.FTZ R237, R2, R237 ;  /* 0x000000ed02ed7221 */ /* 0x000fe20000010000 */
[----:B------:R-:W-:Y:S01]  /*16f00*/  @!P6 PRMT R229, R215, 0x5410, RZ ;  /* 0x00005410d7e5e816 */ /* 0x000fe200000000ff */
[----:B------:R-:W-:Y:S01]  /*16f10*/  FADD.FTZ R2, R11, R236 ;  /* 0x000000ec0b027221 */ /* 0x000fe20000010000 */
[----:B------:R-:W-:Y:S02]  /*16f20*/  ISETP.GE.U32.AND P6, PT, R233, R3, PT ;  /* 0x00000003e900720c */ /* 0x000fe40003fc6070 */
[----:B------:R-:W-:Y:S01]  /*16f30*/  PRMT R208, R227, 0x5410, R228 ;  /* 0x00005410e3d07816 */ /* 0x000fe200000000e4 */
[----:B------:R-:W1:Y:S01]  /*16f40*/  MUFU.EX2 R3, R176 ;  /* 0x000000b000037308 */ /* 0x000e620000000800 */
[----:B------:R-:W-:-:S02]  /*16f50*/  @!P1 PRMT R227, R217, 0x5410, RZ ;  /* 0x00005410d9e39816 */ /* 0x000fc400000000ff */
[----:B------:R-:W-:Y:S02]  /*16f60*/  ISETP.GE.U32.AND P1, PT, R233, R10, PT ;  /* 0x0000000ae900720c */ /* 0x000fe40003f26070 */
[----:B------:R-:W-:Y:S01]  /*16f70*/  F2FP.BF16.PACK_AB R9, R35, R25 ;  /* 0x000000192309723e */ /* 0x000fe200000010ff */
[C---:B------:R-:W-:Y:S01]  /*16f80*/  FADD.FTZ R10, R8.reuse, R2 ;  /* 0x00000002080a7221 */ /* 0x040fe20000010000 */
[----:B------:R-:W-:Y:S01]  /*16f90*/  F2FP.BF16.PACK_AB R51, R8, R11 ;  /* 0x0000000b0833723e */ /* 0x000fe200000010ff */
[----:B------:R-:W4:Y:S01]  /*16fa0*/  MUFU.EX2 R2, R135 ;  /* 0x0000008700027308 */ /* 0x000f220000000800 */
[----:B------:R-:W-:Y:S02]  /*16fb0*/  LOP3.LUT R8, R7, 0xffff, RZ, 0xc0, !PT ;  /* 0x0000ffff07087812 */ /* 0x000fe400078ec0ff */
[----:B------:R-:W-:Y:S02]  /*16fc0*/  PRMT R226, R9, 0x7610, R226 ;  /* 0x0000761009e27816 */ /* 0x000fe400000000e2 */
[----:B------:R-:W-:-:S02]  /*16fd0*/  SHF.R.U32.HI R8, RZ, 0x8, R8 ;  /* 0x00000008ff087819 */ /* 0x000fc40000011608 */
[----:B------:R-:W-:Y:S01]  /*16fe0*/  PRMT R225, R9, 0x7632, R225 ;  /* 0x0000763209e17816 */ /* 0x000fe200000000e1 */
[----:B------:R-:W-:Y:S01]  /*16ff0*/  @!P3 HFMA2.BF16_V2 R218, -RZ.H0_H0, RZ.H0_H0, -R226.H0_H0 ;  /* 0x200000ffffdab231 */ /* 0x000fe200003409e2 */
[----:B------:R-:W-:Y:S01]  /*17000*/  MUFU.EX2 R26, R211 ;  /* 0x000000d3001a7308 */ /* 0x000fe20000000800 */
[----:B------:R-:W-:Y:S01]  /*17010*/  LOP3.LUT R8, R8, 0xffff, RZ, 0xc0, !PT ;  /* 0x0000ffff08087812 */ /* 0x000fe200078ec0ff */
[----:B------:R-:W-:Y:S01]  /*17020*/  IMAD.MOV.U32 R62, RZ, RZ, R191 ;  /* 0x000000ffff3e7224 */ /* 0x000fe200078e00bf */
[----:B------:R-:W-:-:S05]  /*17030*/  PRMT R191, R226, 0x5410, R225 ;  /* 0x00005410e2bf7816 */ /* 0x000fca00000000e1 */
[----:B------:R-:W4:Y:S01]  /*17040*/  MUFU.EX2 R33, R213 ;  /* 0x000000d500217308 */ /* 0x000f220000000800 */
[----:B------:R-:W-:Y:S01]  /*17050*/  @!P3 PRMT R226, R218, 0x5410, RZ ;  /* 0x00005410dae2b816 */ /* 0x000fe200000000ff */
[----:B-1----:R-:W-:Y:S01]  /*17060*/  FADD.FTZ R9, R3, R237 ;  /* 0x000000ed03097221 */ /* 0x002fe20000010000 */
[----:B------:R-:W-:Y:S02]  /*17070*/  ISETP.GE.U32.AND P3, PT, R233, R8, PT ;  /* 0x00000008e900720c */ /* 0x000fe40003f66070 */
[----:B----4-:R-:W-:-:S03]  /*17080*/  F2FP.BF16.PACK_AB R49, R2, R3 ;  /* 0x000000030231723e */ /* 0x010fc600000010ff */
[----:B------:R-:W1:Y:S01]  /*17090*/  MUFU.EX2 R8, R59 ;  /* 0x0000003b00087308 */ /* 0x000e620000000800 */
[----:B------:R-:W-:-:S07]  /*170a0*/  FADD.FTZ R11, R2, R9 ;  /* 0x00000009020b7221 */ /* 0x000fce0000010000 */
[----:B------:R-:W4:Y:S01]  /*170b0*/  MUFU.EX2 R2, R58 ;  /* 0x0000003a00027308 */ /* 0x000f220000000800 */
[----:B------:R-:W-:Y:S01]  /*170c0*/  F2FP.BF16.PACK_AB R3, R33, R26 ;  /* 0x0000001a2103723e */ /* 0x000fe200000010ff */
[----:B------:R-:W-:-:S03]  /*170d0*/  @!P4 HFMA2.BF16_V2 R216, -RZ.H0_H0, RZ.H0_H0, -R228.H0_H0 ;  /* 0x200000ffffd8c231 */ /* 0x000fc600003409e4 */
[C---:B------:R-:W-:Y:S02]  /*170e0*/  PRMT R219, R3.reuse, 0x7632, R219 ;  /* 0x0000763203db7816 */ /* 0x040fe400000000db */
[----:B------:R-:W-:Y:S01]  /*170f0*/  PRMT R224, R3, 0x7610, R224 ;  /* 0x0000761003e07816 */ /* 0x000fe200000000e0 */
[----:B------:R-:W-:Y:S01]  /*17100*/  MUFU.EX2 R41, R205 ;  /* 0x000000cd00297308 */ /* 0x000fe20000000800 */
[----:B-1----:R-:W-:Y:S01]  /*17110*/  FADD.FTZ R3, R8, R10 ;  /* 0x0000000a08037221 */ /* 0x002fe20000010000 */
[----:B------:R-:W-:Y:S01]  /*17120*/  @!P4 PRMT R228, R216, 0x5410, RZ ;  /* 0x00005410d8e4c816 */ /* 0x000fe200000000ff */
[----:B------:R-:W-:Y:S01]  /*17130*/  @!P2 HFMA2.BF16_V2 R222, -RZ.H0_H0, RZ.H0_H0, -R219.H0_H0 ;  /* 0x200000ffffdea231 */ /* 0x000fe200003409db */
[----:B------:R-:W-:-:S04]  /*17140*/  ISETP.GE.U32.AND P4, PT, R233, R13, PT ;  /* 0x0000000de900720c */ /* 0x000fc80003f86070 */
[----:B------:R-:W1:Y:S01]  /*17150*/  MUFU.EX2 R240, R207 ;  /* 0x000000cf00f07308 */ /* 0x000e620000000800 */
[C---:B----4-:R-:W-:Y:S01]  /*17160*/  FADD.FTZ R13, R2.reuse, R3 ;  /* 0x00000003020d7221 */ /* 0x050fe20000010000 */
[----:B------:R-:W-:Y:S02]  /*17170*/  F2FP.BF16.PACK_AB R48, R2, R8 ;  /* 0x000000080230723e */ /* 0x000fe400000010ff */
[----:B------:R-:W-:Y:S01]  /*17180*/  LOP3.LUT R2, R7, 0xff, RZ, 0xc0, !PT ;  /* 0x000000ff07027812 */ /* 0x000fe200078ec0ff */
[----:B------:R-:W-:Y:S01]  /*17190*/  @!P5 HFMA2.BF16_V2 R223, -RZ.H0_H0, RZ.H0_H0, -R224.H0_H0 ;  /* 0x200000ffffdfd231 */ /* 0x000fe200003409e0 */
[----:B------:R-:W-:Y:S02]  /*171a0*/  PRMT R189, R224, 0x5410, R219 ;  /* 0x00005410e0bd7816 */ /* 0x000fe400000000db */
[----:B------:R-:W-:Y:S02]  /*171b0*/  @!P2 PRMT R219, R222, 0x5410, RZ ;  /* 0x00005410dedba816 */ /* 0x000fe400000000ff */
[----:B------:R-:W-:-:S02]  /*171c0*/  ISETP.GE.U32.AND P2, PT, R233, R2, PT ;  /* 0x00000002e900720c */ /* 0x000fc40003f46070 */
[----:B------:R-:W-:Y:S02]  /*171d0*/  SHF.R.U32.HI R2, RZ, 0x18, R7 ;  /* 0x00000018ff027819 */ /* 0x000fe40000011607 */
[----:B------:R-:W-:Y:S02]  /*171e0*/  @!P5 PRMT R224, R223, 0x5410, RZ ;  /* 0x00005410dfe0d816 */ /* 0x000fe400000000ff */
[----:B------:R-:W-:Y:S02]  /*171f0*/  ISETP.GE.U32.AND P5, PT, R233, R2, PT ;  /* 0x00000002e900720c */ /* 0x000fe40003fa6070 */
[----:B-1----:R-:W-:Y:S01]  /*17200*/  F2FP.BF16.PACK_AB R2, R240, R41 ;  /* 0x00000029f002723e */ /* 0x002fe200000010ff */
[----:B------:R-:W1:Y:S03]  /*17210*/  MUFU.EX2 R3, R134 ;  /* 0x0000008600037308 */ /* 0x000e660000000800 */
[----:B------:R-:W-:-:S02]  /*17220*/  PRMT R218, R2, 0x7610, R218 ;  /* 0x0000761002da7816 */ /* 0x000fc400000000da */
[----:B------:R-:W-:Y:S01]  /*17230*/  PRMT R217, R2, 0x7632, R217 ;  /* 0x0000763202d97816 */ /* 0x000fe200000000d9 */
[----:B------:R-:W-:Y:S02]  /*17240*/  @!P6 HFMA2.BF16_V2 R241, -RZ.H0_H0, RZ.H0_H0, -R225.H0_H0 ;  /* 0x200000fffff1e231 */ /* 0x000fe400003409e1 */
[----:B------:R-:W4:Y:S01]  /*17250*/  MUFU.EX2 R2, R133 ;  /* 0x0000008500027308 */ /* 0x000f220000000800 */
[----:B------:R-:W-:Y:S01]  /*17260*/  SHF.R.U32.HI R7, RZ, 0x10, R7 ;  /* 0x00000010ff077819 */ /* 0x000fe20000011607 */
[----:B------:R-:W-:-:S06]  /*17270*/  @!P2 HFMA2.BF16_V2 R246, -RZ.H0_H0, RZ.H0_H0, -R218.H0_H0 ;  /* 0x200000fffff6a231 */ /* 0x000fcc00003409da */
[----:B------:R-:W-:Y:S01]  /*17280*/  MUFU.EX2 R37, R214 ;  /* 0x000000d600257308 */ /* 0x000fe20000000800 */
[----:B------:R-:W-:-:S07]  /*17290*/  @!P6 PRMT R225, R241, 0x5410, RZ ;  /* 0x00005410f1e1e816 */ /* 0x000fce00000000ff */
[----:B------:R-:W2:Y:S01]  /*172a0*/  MUFU.EX2 R242, R220 ;  /* 0x000000dc00f27308 */ /* 0x000ea20000000800 */
[----:B------:R-:W-:Y:S01]  /*172b0*/  IMAD.MOV.U32 R241, RZ, RZ, R63 ;  /* 0x000000fffff17224 */ /* 0x000fe200078e003f */
[----:B------:R-:W-:Y:S01]  /*172c0*/  LOP3.LUT R8, R18, 0xff, RZ, 0xc0, !PT ;  /* 0x000000ff12087812 */ /* 0x000fe200078ec0ff */
[----:B------:R-:W-:Y:S01]  /*172d0*/  IMAD.MOV.U32 R63, RZ, RZ, R194 ;  /* 0x000000ffff3f7224 */ /* 0x000fe200078e00c2 */
[----:B------:R-:W-:Y:S02]  /*172e0*/  LOP3.LUT R7, R7, 0xff, RZ, 0xc0, !PT ;  /* 0x000000ff07077812 */ /* 0x000fe400078ec0ff */
[----:B------:R-:W-:Y:S02]  /*172f0*/  PRMT R194, R218, 0x5410, R217 ;  /* 0x00005410dac27816 */ /* 0x000fe400000000d9 */
[----:B------:R-:W3:Y:S01]  /*17300*/  MUFU.EX2 R9, R57 ;  /* 0x0000003900097308 */ /* 0x000ee20000000800 */
[----:B------:R-:W-:Y:S02]  /*17310*/  @!P2 PRMT R218, R246, 0x5410, RZ ;  /* 0x00005410f6daa816 */ /* 0x000fe400000000ff */
[----:B------:R-:W-:Y:S01]  /*17320*/  ISETP.GE.U32.AND P2, PT, R233, R8, PT ;  /* 0x00000008e900720c */ /* 0x000fe20003f46070 */
[----:B-1----:R-:W-:Y:S01]  /*17330*/  FADD.FTZ R8, R3, R11 ;  /* 0x0000000b03087221 */ /* 0x002fe20000010000 */
[----:B------:R-:W-:-:S02]  /*17340*/  ISETP.GE.U32.AND P6, PT, R233, R7, PT ;  /* 0x00000007e900720c */ /* 0x000fc40003fc6070 */
[C---:B----4-:R-:W-:Y:S01]  /*17350*/  F2FP.BF16.PACK_AB R47, R2.reuse, R3 ;  /* 0x00000003022f723e */ /* 0x050fe200000010ff */
[----:B------:R-:W1:Y:S01]  /*17360*/  MUFU.EX2 R7, R56 ;  /* 0x0000003800077308 */ /* 0x000e620000000800 */
[----:B------:R-:W-:Y:S01]  /*17370*/  FADD.FTZ R11, R2, R8 ;  /* 0x00000008020b7221 */ /* 0x000fe20000010000 */
[----:B--2---:R-:W-:Y:S02]  /*17380*/  F2FP.BF16.PACK_AB R3, R242, R37 ;  /* 0x00000025f203723e */ /* 0x004fe400000010ff */
[----:B------:R-:W-:-:S04]  /*17390*/  SHF.R.U32.HI R8, RZ, 0x8, R23 ;  /* 0x00000008ff087819 */ /* 0x000fc80000011617 */
[----:B------:R-:W-:Y:S01]  /*173a0*/  MUFU.EX2 R53, R206 ;  /* 0x000000ce00357308 */ /* 0x000fe20000000800 */
[----:B------:R-:W-:Y:S01]  /*173b0*/  @!P3 HFMA2.BF16_V2 R245, -RZ.H0_H0, RZ.H0_H0, -R217.H0_H0 ;  /* 0x200000fffff5b231 */ /* 0x000fe200003409d9 */
[----:B------:R-:W-:-:S06]  /*173c0*/  PRMT R216, R3, 0x7610, R216 ;  /* 0x0000761003d87816 */ /* 0x000fcc00000000d8 */
[----:B------:R-:W2:Y:S01]  /*173d0*/  MUFU.EX2 R190, R210 ;  /* 0x000000d200be7308 */ /* 0x000ea20000000800 */
[----:B------:R-:W-:Y:S02]  /*173e0*/  PRMT R215, R3, 0x7632, R215 ;  /* 0x0000763203d77816 */ /* 0x000fe400000000d7 */
[----:B------:R-:W-:-:S05]  /*173f0*/  LOP3.LUT R3, R8, 0xffff, RZ, 0xc0, !PT ;  /* 0x0000ffff08037812 */ /* 0x000fca00078ec0ff */
[----:B------:R-:W4:Y:S01]  /*17400*/  MUFU.EX2 R10, R132 ;  /* 0x00000084000a7308 */ /* 0x000f220000000800 */
[----:B------:R-:W-:Y:S01]  /*17410*/  @!P3 PRMT R217, R245, 0x5410, RZ ;  /* 0x00005410f5d9b816 */ /* 0x000fe200000000ff */
[----:B------:R-:W-:Y:S01]  /*17420*/  IMAD.MOV.U32 R15, RZ, RZ, R62 ;  /* 0x000000ffff0f7224 */ /* 0x000fe200078e003e */
[----:B------:R-:W-:Y:S01]  /*17430*/  ISETP.GE.U32.AND P3, PT, R233, R3, PT ;  /* 0x00000003e900720c */ /* 0x000fe20003f66070 */
[----:B------:R-:W-:-:S04]  /*17440*/  IMAD.MOV.U32 R239, RZ, RZ, R44 ;  /* 0x000000ffffef7224 */ /* 0x000fc800078e002c */
[----:B------:R-:W4:Y:S01]  /*17450*/  MUFU.EX2 R2, R67 ;  /* 0x0000004300027308 */ /* 0x000f220000000800 */
[----:B---3--:R-:W-:Y:S01]  /*17460*/  FADD.FTZ R3, R9, R13 ;  /* 0x0000000d09037221 */ /* 0x008fe20000010000 */
[----:B-1----:R-:W-:-:S03]  /*17470*/  F2FP.BF16.PACK_AB R46, R7, R9 ;  /* 0x00000009072e723e */ /* 0x002fc600000010ff */
[----:B------:R-:W-:-:S03]  /*17480*/  FADD.FTZ R13, R7, R3 ;  /* 0x00000003070d7221 */ /* 0x000fc60000010000 */
[----:B------:R-:W-:Y:S01]  /*17490*/  MUFU.EX2 R62, R234 ;  /* 0x000000ea003e7308 */ /* 0x000fe20000000800 */
[----:B--2---:R-:W-:-:S07]  /*174a0*/  F2FP.BF16.PACK_AB R3, R190, R53 ;  /* 0x00000035be03723e */ /* 0x004fce00000010ff */
[----:B------:R-:W1:Y:S01]  /*174b0*/  MUFU.EX2 R44, R221 ;  /* 0x000000dd002c7308 */ /* 0x000e620000000800 */
[----:B----4-:R-:W-:-:S07]  /*174c0*/  FADD.FTZ R9, R10, R11 ;  /* 0x0000000b0a097221 */ /* 0x010fce0000010000 */
[----:B------:R-:W2:Y:S01]  /*174d0*/  MUFU.EX2 R8, R66 ;  /* 0x0000004200087308 */ /* 0x000ea20000000800 */
[C---:B------:R-:W-:Y:S02]  /*174e0*/  PRMT R214, R3.reuse, 0x7610, R214 ;  /* 0x0000761003d67816 */ /* 0x040fe400000000d6 */
[----:B------:R-:W-:-:S05]  /*174f0*/  PRMT R213, R3, 0x7632, R213 ;  /* 0x0000763203d57816 */ /* 0x000fca00000000d5 */
[----:B------:R-:W3:Y:S01]  /*17500*/  MUFU.EX2 R7, R64 ;  /* 0x0000004000077308 */ /* 0x000ee20000000800 */
[C---:B------:R-:W-:Y:S01]  /*17510*/  FADD.FTZ R11, R2.reuse, R9 ;  /* 0x00000009020b7221 */ /* 0x040fe20000010000 */
[----:B------:R-:W-:-:S06]  /*17520*/  F2FP.BF16.PACK_AB R42, R2, R10 ;  /* 0x0000000a022a723e */ /* 0x000fcc00000010ff */
[----:B------:R-:W4:Y:S01]  /*17530*/  MUFU.EX2 R3, R61 ;  /* 0x0000003d00037308 */ /* 0x000f220000000800 */
[----:B-1----:R-:W-:Y:S01]  /*17540*/  F2FP.BF16.PACK_AB R9, R44, R62 ;  /* 0x0000003e2c09723e */ /* 0x002fe200000010ff */
[----:B--2---:R-:W-:-:S06]  /*17550*/  FADD.FTZ R10, R8, R11 ;  /* 0x0000000b080a7221 */ /* 0x004fcc0000010000 */
[----:B------:R-:W1:Y:S01]  /*17560*/  MUFU.EX2 R2, R60 ;  /* 0x0000003c00027308 */ /* 0x000e620000000800 */
[C---:B------:R-:W-:Y:S02]  /*17570*/  PRMT R212, R9.reuse, 0x7610, R212 ;  /* 0x0000761009d47816 */ /* 0x040fe400000000d4 */
[----:B------:R-:W-:Y:S01]  /*17580*/  PRMT R207, R9, 0x7632, R207 ;  /* 0x0000763209cf7816 */ /* 0x000fe200000000cf */
[C---:B---3--:R-:W-:Y:S01]  /*17590*/  FADD.FTZ R9, R7.reuse, R10 ;  /* 0x0000000a07097221 */ /* 0x048fe20000010000 */
[----:B------:R-:W-:Y:S02]  /*175a0*/  @!P6 HFMA2.BF16_V2 R248, -RZ.H0_H0, RZ.H0_H0, -R216.H0_H0 ;  /* 0x200000fffff8e231 */ /* 0x000fe400003409d8 */
[----:B------:R-:W-:Y:S02]  /*175b0*/  @!P5 HFMA2.BF16_V2 R247, -RZ.H0_H0, RZ.H0_H0, -R215.H0_H0 ;  /* 0x200000fffff7d231 */ /* 0x000fe400003409d7 */
[----:B------:R-:W-:Y:S01]  /*175c0*/  @!P3 HFMA2.BF16_V2 R249, -RZ.H0_H0, RZ.H0_H0, -R213.H0_H0 ;  /* 0x200000fffff9b231 */ /* 0x000fe200003409d5 */
[----:B------:R-:W-:Y:S01]  /*175d0*/  F2FP.BF16.PACK_AB R52, R7, R8 ;  /* 0x000000080734723e */ /* 0x000fe200000010ff */
[----:B------:R-:W-:Y:S01]  /*175e0*/  @!P4 HFMA2.BF16_V2 R250, -RZ.H0_H0, RZ.H0_H0, -R214.H0_H0 ;  /* 0x200000fffffac231 */ /* 0x000fe200003409d6 */
[----:B------:R-:W-:Y:S01]  /*175f0*/  IMAD.MOV.U32 R234, RZ, RZ, R243 ;  /* 0x000000ffffea7224 */ /* 0x000fe200078e00f3 */
[----:B------:R-:W-:Y:S01]  /*17600*/  @!P2 HFMA2.BF16_V2 R252, -RZ.H0_H0, RZ.H0_H0, -R212.H0_H0 ;  /* 0x200000fffffca231 */ /* 0x000fe200003409d4 */
[----:B------:R-:W-:Y:S01]  /*17610*/  IMAD.MOV.U32 R237, RZ, RZ, R131 ;  /* 0x000000ffffed7224 */ /* 0x000fe200078e0083 */
[----:B------:R-:W-:Y:S01]  /*17620*/  @!P1 HFMA2.BF16_V2 R251, -RZ.H0_H0, RZ.H0_H0, -R207.H0_H0 ;  /* 0x200000fffffb9231 */ /* 0x000fe200003409cf */
[----:B----4-:R-:W-:Y:S01]  /*17630*/  FADD.FTZ R7, R3, R9 ;  /* 0x0000000903077221 */ /* 0x010fe20000010000 */
[----:B------:R-:W-:Y:S01]  /*17640*/  PRMT R243, R216, 0x5410, R215 ;  /* 0x00005410d8f37816 */ /* 0x000fe200000000d7 */
[-C--:B------:R-:W-:Y:S01]  /*17650*/  FMUL.FTZ R18, R92, R6.reuse ;  /* 0x000000065c127220 */ /* 0x080fe20000410000 */
[----:B------:R-:W-:Y:S01]  /*17660*/  PRMT R131, R214, 0x5410, R213 ;  /* 0x00005410d6837816 */ /* 0x000fe200000000d5 */
[-C--:B------:R-:W-:Y:S01]  /*17670*/  FMUL.FTZ R56, R124, R6.reuse ;  /* 0x000000067c387220 */ /* 0x080fe20000410000 */
[----:B------:R-:W-:Y:S01]  /*17680*/  @!P6 PRMT R216, R248, 0x5410, RZ ;  /* 0x00005410f8d8e816 */ /* 0x000fe200000000ff */
[----:B------:R-:W-:Y:S01]  /*17690*/  IMAD.MOV.U32 R246, RZ, RZ, R239 ;  /* 0x000000fffff67224 */ /* 0x000fe200078e00ef */
[----:B------:R-:W-:Y:S01]  /*176a0*/  @!P5 PRMT R215, R247, 0x5410, RZ ;  /* 0x00005410f7d7d816 */ /* 0x000fe200000000ff */
[----:B------:R-:W-:Y:S01]  /*176b0*/  IMAD.MOV.U32 R245, RZ, RZ, R63 ;  /* 0x000000fffff57224 */ /* 0x000fe200078e003f */
[----:B------:R-:W-:Y:S01]  /*176c0*/  @!P3 PRMT R213, R249, 0x5410, RZ ;  /* 0x00005410f9d5b816 */ /* 0x000fe200000000ff */
[----:B------:R-:W-:Y:S01]  /*176d0*/  IMAD.MOV.U32 R11, RZ, RZ, R62 ;  /* 0x000000ffff0b7224 */ /* 0x000fe200078e003e */
[----:B------:R-:W-:Y:S01]  /*176e0*/  PRMT R63, R212, 0x5410, R207 ;  /* 0x00005410d43f7816 */ /* 0x000fe200000000cf */
[-C--:B------:R-:W-:Y:S01]  /*176f0*/  FMUL.FTZ R132, R140, R6.reuse ;  /* 0x000000068c847220 */ /* 0x080fe20000410000 */
[----:B-1----:R-:W-:Y:S01]  /*17700*/  F2FP.BF16.PACK_AB R43, R2, R3 ;  /* 0x00000003022b723e */ /* 0x002fe200000010ff */
[----:B------:R-:W-:Y:S01]  /*17710*/  IMAD.MOV.U32 R10, RZ, RZ, R53 ;  /* 0x000000ffff0a7224 */ /* 0x000fe200078e0035 */
[----:B------:R-:W-:Y:S01]  /*17720*/  @!P4 PRMT R214, R250, 0x5410, RZ ;  /* 0x00005410fad6c816 */ /* 0x000fe200000000ff */
[-C--:B------:R-:W-:Y:S01]  /*17730*/  FMUL.FTZ R152, R152, R6.reuse ;  /* 0x0000000698987220 */ /* 0x080fe20000410000 */
[----:B------:R-:W-:Y:S01]  /*17740*/  @!P2 PRMT R212, R252, 0x5410, RZ ;  /* 0x00005410fcd4a816 */ /* 0x000fe200000000ff */
[-C--:B------:R-:W-:Y:S01]  /*17750*/  FMUL.FTZ R153, R153, R6.reuse ;  /* 0x0000000699997220 */ /* 0x080fe20000410000 */
[----:B------:R-:W-:Y:S01]  /*17760*/  @!P1 PRMT R207, R251, 0x5410, RZ ;  /* 0x00005410fbcf9816 */ /* 0x000fe200000000ff */
        /* <DEDUP_REMOVED lines=20> */
[----:B------:R-:W-:Y:S02]  /*178b0*/  FADD.FTZ R53, R2, R7 ;  /* 0x0000000702357221 */ /* 0x000fe40000010000 */
[----:B------:R-:W-:Y:S02]  /*178c0*/  IMAD.MOV.U32 R6, RZ, RZ, R56 ;  /* 0x000000ffff067224 */ /* 0x000fe400078e0038 */
[----:B------:R-:W-:Y:S02]  /*178d0*/  IMAD.MOV.U32 R236, RZ, RZ, R181 ;  /* 0x000000ffffec7224 */ /* 0x000fe400078e00b5 */
[----:B------:R-:W-:Y:S02]  /*178e0*/  IMAD.MOV.U32 R142, RZ, RZ, R18 ;  /* 0x000000ffff8e7224 */ /* 0x000fe400078e0012 */
        /* <DEDUP_REMOVED lines=22> */
[----:B------:R-:W-:Y:S02]  /*17a50*/  FMUL.FTZ R56, R127, R5 ;  /* 0x000000057f387220 */ /* 0x000fe40000410000 */
[----:B------:R-:W1:Y:S01]  /*17a60*/  MUFU.EX2 R5, R55 ;  /* 0x0000003700057308 */ /* 0x000e620000000800 */
[----:B------:R-:W-:-:S07]  /*17a70*/  IMAD.MOV.U32 R126, RZ, RZ, R3 ;  /* 0x000000ffff7e7224 */ /* 0x000fce00078e0003 */
[----:B------:R2:W3:Y:S01]  /*17a80*/  MUFU.EX2 R3, R54 ;  /* 0x0000003600037308 */ /* 0x0004e20000000800 */
[----:B------:R-:W-:Y:S02]  /*17a90*/  IMAD.MOV.U32 R127, RZ, RZ, R2 ;  /* 0x000000ffff7f7224 */ /* 0x000fe400078e0002 */
[----:B------:R-:W-:Y:S02]  /*17aa0*/  FADD.FTZ R2, R22, R36 ;  /* 0x0000002416027221 */ /* 0x000fe40000010000 */
[----:B------:R-:W-:Y:S02]  /*17ab0*/  IMAD.MOV.U32 R36, RZ, RZ, R63 ;  /* 0x000000ffff247224 */ /* 0x000fe400078e003f */
[----:B------:R-:W-:Y:S02]  /*17ac0*/  IMAD.MOV.U32 R124, RZ, RZ, R62 ;  /* 0x000000ffff7c7224 */ /* 0x000fe400078e003e */
        /* <DEDUP_REMOVED lines=24> */
[----:B-1----:R-:W-:Y:S02]  /*17c50*/  FADD.FTZ R0, R5, R13 ;  /* 0x0000000d05007221 */ /* 0x002fe40000010000 */
[----:B--2---:R-:W-:-:S02]  /*17c60*/  IMAD.MOV.U32 R54, RZ, RZ, R23 ;  /* 0x000000ffff367224 */ /* 0x004fc400078e0017 */
[----:B------:R-:W-:Y:S02]  /*17c70*/  FADD.FTZ R2, R19, R2 ;  /* 0x0000000213027221 */ /* 0x000fe40000010000 */
[----:B------:R-:W-:Y:S02]  /*17c80*/  IMAD.MOV.U32 R22, RZ, RZ, R18 ;  /* 0x000000ffff167224 */ /* 0x000fe400078e0012 */
[----:B---3--:R-:W-:Y:S01]  /*17c90*/  FADD.FTZ R23, R3, R0 ;  /* 0x0000000003177221 */ /* 0x008fe20000010000 */
[----:B------:R-:W-:Y:S01]  /*17ca0*/  IADD3 R0, R188, 0x4, RZ ;  /* 0x00000004bc007810 */ /* 0x000fe20007ffe0ff */
[----:B------:R-:W-:Y:S02]  /*17cb0*/  FADD.FTZ R18, R25, R2 ;  /* 0x0000000219127221 */ /* 0x000fe40000010000 */
[----:B------:R-:W-:Y:S02]  /*17cc0*/  FMUL.FTZ R209, R121, R4 ;  /* 0x0000000479d17220 */ /* 0x000fe40000410000 */
[----:B------:R-:W-:-:S02]  /*17cd0*/  IMAD.MOV.U32 R25, RZ, RZ, R22 ;  /* 0x000000ffff197224 */ /* 0x000fc400078e0016 */
[----:B------:R-:W-:Y:S02]  /*17ce0*/  IMAD.MOV.U32 R121, RZ, RZ, R9 ;  /* 0x000000ffff797224 */ /* 0x000fe400078e0009 */
[----:B------:R-:W-:Y:S02]  /*17cf0*/  IMAD.MOV.U32 R22, RZ, RZ, R8 ;  /* 0x000000ffff167224 */ /* 0x000fe400078e0008 */
[----:B------:R-:W-:-:S05]  /*17d00*/  IMAD.WIDE.U32 R8, R0, -0x326172a9, RZ ;  /* 0xcd9e8d5700087825 */ /* 0x000fca00078e00ff */
[----:B------:R-:W-:Y:S01]  /*17d10*/  LOP3.LUT R0, R9, R38, RZ, 0x3c, !PT ;  /* 0x0000002609007212 */ /* 0x000fe200078e3cff */
[----:B------:R-:W-:Y:S02]  /*17d20*/  IMAD.MOV.U32 R57, RZ, RZ, R208 ;  /* 0x000000ffff397224 */ /* 0x000fe400078e00d0 */
[----:B------:R-:W-:Y:S02]  /*17d30*/  FMUL.FTZ R208, R120, R4 ;  /* 0x0000000478d07220 */ /* 0x000fe40000410000 */
[----:B------:R-:W-:Y:S02]  /*17d40*/  IMAD.MOV.U32 R123, RZ, RZ, R6 ;  /* 0x000000ffff7b7224 */ /* 0x000fe400078e0006 */
[----:B------:R-:W-:Y:S02]  /*17d50*/  IMAD.MOV.U32 R120, RZ, RZ, R7 ;  /* 0x000000ffff787224 */ /* 0x000fe400078e0007 */
[----:B------:R-:W-:Y:S01]  /*17d60*/  IMAD.WIDE.U32 R6, R0, -0x2daee0ad, RZ ;  /* 0xd2511f5300067825 */ /* 0x000fe200078e00ff */
[----:B------:R-:W-:-:S04]  /*17d70*/  LOP3.LUT R2, R21, UR9, R8, 0x96, !PT ;  /* 0x0000000915027c12 */ /* 0x000fc8000f8e9608 */
[----:B------:R-:W-:Y:S01]  /*17d80*/  LOP3.LUT R0, R7, UR5, R178, 0x96, !PT ;  /* 0x0000000507007c12 */ /* 0x000fe2000f8e96b2 */
[----:B------:R-:W-:Y:S01]  /*17d90*/  IMAD.MOV.U32 R125, RZ, RZ, R61 ;  /* 0x000000ffff7d7224 */ /* 0x000fe200078e003d */
[----:B------:R-:W-:Y:S01]  /*17da0*/  F2FP.BF16.PACK_AB R24, R3, R5 ;  /* 0x000000050318723e */ /* 0x000fe200000010ff */
[----:B------:R-:W-:Y:S02]  /*17db0*/  IMAD.MOV.U32 R55, RZ, RZ, R60 ;  /* 0x000000ffff377224 */ /* 0x000fe400078e003c */
        /* <DEDUP_REMOVED lines=22> */
[----:B------:R-:W-:-:S04]  /*17f20*/  IMAD.WIDE.U32 R2, R2, -0x2daee0ad, RZ ;  /* 0xd2511f5302027825 */ /* 0x000fc800078e00ff */
[----:B------:R-:W-:Y:S01]  /*17f30*/  IMAD.WIDE.U32 R4, R0, -0x326172a9, RZ ;  /* 0xcd9e8d5700047825 */ /* 0x000fe200078e00ff */
[----:B------:R-:W-:-:S03]  /*17f40*/  LOP3.LUT R0, R3, UR26, R6, 0x96, !PT ;  /* 0x0000001a03007c12 */ /* 0x000fc6000f8e9606 */
[----:B------:R-:W-:Y:S01]  /*17f50*/  FADD.FTZ R19, R12, R14 ;  /* 0x0000000e0c137221 */ /* 0x000fe20000010000 */
[----:B------:R-:W-:Y:S01]  /*17f60*/  LOP3.LUT R3, R5, UR11, R20, 0x96, !PT ;  /* 0x0000000b05037c12 */ /* 0x000fe2000f8e9614 */
[----:B------:R-:W-:Y:S02]  /*17f70*/  IMAD.MOV.U32 R12, RZ, RZ, R127 ;  /* 0x000000ffff0c7224 */ /* 0x000fe400078e007f */
[----:B------:R-:W-:Y:S02]  /*17f80*/  IMAD.MOV.U32 R122, RZ, RZ, R141 ;  /* 0x000000ffff7a7224 */ /* 0x000fe400078e008d */
[----:B------:R-:W-:Y:S02]  /*17f90*/  IMAD.MOV.U32 R127, RZ, RZ, R140 ;  /* 0x000000ffff7f7224 */ /* 0x000fe400078e008c */
[----:B------:R-:W-:Y:S02]  /*17fa0*/  IMAD.MOV.U32 R140, RZ, RZ, R10 ;  /* 0x000000ffff8c7224 */ /* 0x000fe400078e000a */
[----:B------:R-:W-:-:S02]  /*17fb0*/  IMAD.MOV.U32 R141, RZ, RZ, R11 ;  /* 0x000000ffff8d7224 */ /* 0x000fc400078e000b */
[----:B------:R-:W-:-:S04]  /*17fc0*/  IMAD.WIDE.U32 R10, R3, -0x2daee0ad, RZ ;  /* 0xd2511f53030a7825 */ /* 0x000fc800078e00ff */
[----:B------:R-:W-:Y:S02]  /*17fd0*/  IMAD.MOV.U32 R7, RZ, RZ, R15 ;  /* 0x000000ffff077224 */ /* 0x000fe400078e000f */
[----:B------:R-:W-:Y:S01]  /*17fe0*/  IMAD.WIDE.U32 R14, R0, -0x326172a9, RZ ;  /* 0xcd9e8d57000e7825 */ /* 0x000fe200078e00ff */
[----:B------:R-:W-:-:S03]  /*17ff0*/  LOP3.LUT R0, R11, UR10, R2, 0x96, !PT ;  /* 0x0000000a0b007c12 */ /* 0x000fc6000f8e9602 */
[----:B------:R-:W-:Y:S02]  /*18000*/  IMAD.MOV.U32 R11, RZ, RZ, R12 ;  /* 0x000000ffff0b7224 */ /* 0x000fe400078e000c */
        /* <DEDUP_REMOVED lines=8> */
[----:B------:R-:W-:Y:S01]  /*18090*/  IMAD.WIDE.U32 R10, R3, -0x326172a9, RZ ;  /* 0xcd9e8d57030a7825 */ /* 0x000fe200078e00ff */
[----:B------:R-:W-:-:S03]  /*180a0*/  LOP3.LUT R8, R17, UR9, R8, 0x96, !PT ;  /* 0x0000000911087c12 */ /* 0x000fc6000f8e9608 */
[----:B------:R-:W-:Y:S01]  /*180b0*/  IMAD.WIDE.U32 R2, R2, -0x326172a9, RZ ;  /* 0xcd9e8d5702027825 */ /* 0x000fe200078e00ff */
[----:B------:R-:W-:-:S03]  /*180c0*/  LOP3.LUT R9, R5, UR11, R16, 0x96, !PT ;  /* 0x0000000b05097c12 */ /* 0x000fc6000f8e9610 */
[----:B------:R-:W-:Y:S01]  /*180d0*/  IMAD.MOV.U32 R16, RZ, RZ, R44 ;  /* 0x000000ffff107224 */ /* 0x000fe200078e002c */
[----:B------:R-:W-:Y:S01]  /*180e0*/  LOP3.LUT R0, R3, UR6, R10, 0x96, !PT ;  /* 0x0000000603007c12 */ /* 0x000fe2000f8e960a */
[----:B------:R-:W-:Y:S01]  /*180f0*/  IMAD.MOV.U32 R17, RZ, RZ, R15 ;  /* 0x000000ffff117224 */ /* 0x000fe200078e000f */
[----:B------:R-:W2:Y:S01]  /*18100*/  LDL.LU R44, [R1+0x1dc] ;  /* 0x0001dc00012c7983 */ /* 0x000ea20000300800 */
[----:B------:R-:W-:-:S03]  /*18110*/  LOP3.LUT R15, R2, 0xffff, RZ, 0xc0, !PT ;  /* 0x0000ffff020f7812 */ /* 0x000fc600078ec0ff */
[----:B------:R-:W3:Y:S01]  /*18120*/  LDL.LU R3, [R1+0x58] ;  /* 0x0000580001037983 */ /* 0x000ee20000300800 */
[----:B------:R-:W-:Y:S01]  /*18130*/  IMAD.MOV.U32 R10, RZ, RZ, R7 ;  /* 0x000000ffff0a7224 */ /* 0x000fe200078e0007 */
[----:B------:R-:W-:-:S04]  /*18140*/  LOP3.LUT R7, R0, 0xff, RZ, 0xc0, !PT ;  /* 0x000000ff00077812 */ /* 0x000fc800078ec0ff */
[----:B------:R-:W-:Y:S02]  /*18150*/  ISETP.GE.U32.AND P3, PT, R233, R7, PT ;  /* 0x00000007e900720c */ /* 0x000fe40003f66070 */
[----:B------:R-:W-:Y:S02]  /*18160*/  LOP3.LUT R7, R0, 0xffff, RZ, 0xc0, !PT ;  /* 0x0000ffff00077812 */ /* 0x000fe400078ec0ff */
[--C-:B------:R-:W-:Y:S02]  /*18170*/  SHF.R.U32.HI R5, RZ, 0x10, R0.reuse ;  /* 0x00000010ff057819 */ /* 0x100fe40000011600 */
[----:B------:R-:W-:Y:S02]  /*18180*/  PRMT R13, R40, 0x7610, R13 ;  /* 0x00007610280d7816 */ /* 0x000fe4000000000d */
[----:B------:R-:W-:Y:S02]  /*18190*/  SHF.R.U32.HI R0, RZ, 0x18, R0 ;  /* 0x00000018ff007819 */ /* 0x000fe40000011600 */
[----:B------:R-:W-:-:S02]  /*181a0*/  LOP3.LUT R11, R11, UR15, R12, 0x96, !PT ;  /* 0x0000000f0b0b7c12 */ /* 0x000fc4000f8e960c */
[----:B------:R-:W-:Y:S01]  /*181b0*/  ISETP.GE.U32.AND P1, PT, R233, R0, PT ;  /* 0x00000000e900720c */ /* 0x000fe20003f26070 */
[----:B------:R-:W-:Y:S01]  /*181c0*/  @!P3 HFMA2.BF16_V2 R68, -RZ.H0_H0, RZ.H0_H0, -R13.H0_H0 ;  /* 0x200000ffff44b231 */ /* 0x000fe2000034090d */
[----:B------:R-:W-:Y:S02]  /*181d0*/  PRMT R12, R40, 0x7632, R12 ;  /* 0x00007632280c7816 */ /* 0x000fe4000000000c */
[----:B------:R-:W-:Y:S02]  /*181e0*/  LOP3.LUT R5, R5, 0xff, RZ, 0xc0, !PT ;  /* 0x000000ff05057812 */ /* 0x000fe400078ec0ff */
[----:B------:R-:W-:Y:S02]  /*181f0*/  LOP3.LUT R0, R2, 0xff, RZ, 0xc0, !PT ;  /* 0x000000ff02007812 */ /* 0x000fe400078ec0ff */
[----:B------:R-:W-:Y:S02]  /*18200*/  SHF.R.U32.HI R7, RZ, 0x8, R7 ;  /* 0x00000008ff077819 */ /* 0x000fe40000011607 */
[----:B------:R-:W-:-:S02]  /*18210*/  PRMT R40, R13, 0x5410, R12 ;  /* 0x000054100d287816 */ /* 0x000fc4000000000c */
[C---:B------:R-:W-:Y:S02]  /*18220*/  ISETP.GE.U32.AND P5, PT, R233.reuse, R5, PT ;  /* 0x00000005e900720c */ /* 0x040fe40003fa6070 */
[----:B------:R-:W-:Y:S02]  /*18230*/  ISETP.GE.U32.AND P6, PT, R233, R0, PT ;  /* 0x00000000e900720c */ /* 0x000fe40003fc6070 */
[----:B------:R-:W-:Y:S02]  /*18240*/  @!P3 PRMT R13, R68, 0x5410, RZ ;  /* 0x00005410440db816 */ /* 0x000fe400000000ff */
[--C-:B------:R-:W-:Y:S02]  /*18250*/  SHF.R.U32.HI R5, RZ, 0x18, R2.reuse ;  /* 0x00000018ff057819 */ /* 0x100fe40000011602 */
[----:B------:R-:W-:Y:S02]  /*18260*/  SHF.R.U32.HI R0, RZ, 0x10, R2 ;  /* 0x00000010ff007819 */ /* 0x000fe40000011602 */
[----:B------:R-:W-:-:S02]  /*18270*/  LOP3.LUT R7, R7, 0xffff, RZ, 0xc0, !PT ;  /* 0x0000ffff07077812 */ /* 0x000fc400078ec0ff */
[----:B------:R-:W-:Y:S02]  /*18280*/  LOP3.LUT R0, R0, 0xff, RZ, 0xc0, !PT ;  /* 0x000000ff00007812 */ /* 0x000fe400078ec0ff */
[C---:B------:R-:W-:Y:S02]  /*18290*/  ISETP.GE.U32.AND P4, PT, R233.reuse, R7, PT ;  /* 0x00000007e900720c */ /* 0x040fe40003f86070 */
[C---:B------:R-:W-:Y:S02]  /*182a0*/  ISETP.GE.U32.AND P3, PT, R233.reuse, R0, PT ;  /* 0x00000000e900720c */ /* 0x040fe40003f66070 */
[----:B------:R-:W-:Y:S01]  /*182b0*/  ISETP.GE.U32.AND P2, PT, R233, R5, PT ;  /* 0x00000005e900720c */ /* 0x000fe20003f46070 */
[----:B------:R-:W-:Y:S02]  /*182c0*/  FADD.FTZ R19, R26, R19 ;  /* 0x000000131a137221 */ /* 0x000fe40000010000 */
[----:B------:R-:W-:Y:S02]  /*182d0*/  IMAD.MOV.U32 R26, RZ, RZ, R10 ;  /* 0x000000ffff1a7224 */ /* 0x000fe400078e000a */
[----:B------:R-:W-:-:S02]  /*182e0*/  IMAD.MOV.U32 R10, RZ, RZ, R22 ;  /* 0x000000ffff0a7224 */ /* 0x000fc400078e0016 */
[----:B------:R-:W-:Y:S02]  /*182f0*/  FADD.FTZ R22, R35, R18 ;  /* 0x0000001223167221 */ /* 0x000fe40000010000 */
[----:B------:R-:W-:Y:S01]  /*18300*/  @!P4 HFMA2.BF16_V2 R69, -RZ.H0_H0, RZ.H0_H0, -R12.H0_H0 ;  /* 0x200000ffff45c231 */ /* 0x000fe2000034090c */
[----:B------:R-:W-:-:S04]  /*18310*/  IMAD.MOV.U32 R35, RZ, RZ, R16 ;  /* 0x000000ffff237224 */ /* 0x000fc800078e0010 */
[----:B------:R-:W-:Y:S02]  /*18320*/  @!P4 PRMT R12, R69, 0x5410, RZ ;  /* 0x00005410450cc816 */ /* 0x000fe400000000ff */
[----:B------:R-:W-:Y:S01]  /*18330*/  PRMT R206, R51, 0x7610, R206 ;  /* 0x0000761033ce7816 */ /* 0x000fe200000000ce */
[----:B---3--:R-:W-:Y:S02]  /*18340*/  IMAD.MOV.U32 R68, RZ, RZ, R3 ;  /* 0x000000ffff447224 */ /* 0x008fe400078e0003 */
[----:B------:R-:W-:-:S05]  /*18350*/  IMAD.WIDE.U32 R2, R8, -0x2daee0ad, RZ ;  /* 0xd2511f5308027825 */ /* 0x000fca00078e00ff */
[----:B------:R-:W-:Y:S01]  /*18360*/  LOP3.LUT R3, R3, UR26, R6, 0x96, !PT ;  /* 0x0000001a03037c12 */ /* 0x000fe2000f8e9606 */
[----:B------:R-:W-:-:S05]  /*18370*/  IMAD.WIDE.U32 R6, R9, -0x2daee0ad, RZ ;  /* 0xd2511f5309067825 */ /* 0x000fca00078e00ff */
[----:B------:R-:W-:Y:S01]  /*18380*/  LOP3.LUT R0, R7, UR10, R2, 0x96, !PT ;  /* 0x0000000a07007c12 */ /* 0x000fe2000f8e9602 */
[----:B------:R-:W-:-:S04]  /*18390*/  IMAD.WIDE.U32 R2, R3, -0x326172a9, RZ ;  /* 0xcd9e8d5703027825 */ /* 0x000fc800078e00ff */
[----:B------:R-:W-:Y:S01]  /*183a0*/  IMAD.WIDE.U32 R8, R0, -0x326172a9, RZ ;  /* 0xcd9e8d5700087825 */ /* 0x000fe200078e00ff */
[----:B------:R-:W-:-:S04]  /*183b0*/  LOP3.LUT R3, R3, UR14, R4, 0x96, !PT ;  /* 0x0000000e03037c12 */ /* 0x000fc8000f8e9604 */
[----:B------:R-:W-:Y:S01]  /*183c0*/  LOP3.LUT R2, R9, UR28, R2, 0x96, !PT ;  /* 0x0000001c09027c12 */ /* 0x000fe2000f8e9602 */
[----:B------:R-:W-:-:S05]  /*183d0*/  IMAD.WIDE.U32 R4, R3, -0x2daee0ad, RZ ;  /* 0xd2511f5303047825 */ /* 0x000fca00078e00ff */
[----:B------:R-:W-:Y:S01]  /*183e0*/  LOP3.LUT R5, R5, UR27, R6, 0x96, !PT ;  /* 0x0000001b05057c12 */ /* 0x000fe2000f8e9606 */
[----:B------:R-:W-:-:S04]  /*183f0*/  IMAD.WIDE.U32 R6, R2, -0x2daee0ad, RZ ;  /* 0xd2511f5302067825 */ /* 0x000fc800078e00ff */
[----:B------:R-:W-:Y:S01]  /*18400*/  IMAD.WIDE.U32 R2, R11, -0x2daee0ad, RZ ;  /* 0xd2511f530b027825 */ /* 0x000fe200078e00ff */
[----:B------:R-:W-:-:S03]  /*18410*/  LOP3.LUT R7, R7, UR13, R4, 0x96, !PT ;  /* 0x0000000d07077c12 */ /* 0x000fc6000f8e9604 */
[----:B------:R-:W-:Y:S01]  /*18420*/  IMAD.MOV.U32 R11, RZ, RZ, R10 ;  /* 0x000000ffff0b7224 */ /* 0x000fe200078e000a */
[----:B------:R-:W-:Y:S01]  /*18430*/  LOP3.LUT R0, R3, UR7, R14, 0x96, !PT ;  /* 0x0000000703007c12 */ /* 0x000fe2000f8e960e */
[----:B------:R-:W-:Y:S01]  /*18440*/  IMAD.WIDE.U32 R4, R5, -0x326172a9, RZ ;  /* 0xcd9e8d5705047825 */ /* 0x000fe200078e00ff */
[C---:B------:R-:W-:Y:S02]  /*18450*/  LOP3.LUT R10, R2.reuse, 0xff, RZ, 0xc0, !PT ;  /* 0x000000ff020a7812 */ /* 0x040fe400078ec0ff */
[----:B------:R-:W-:Y:S02]  /*18460*/  LOP3.LUT R14, R2, 0xffff, RZ, 0xc0, !PT ;  /* 0x0000ffff020e7812 */ /* 0x000fe400078ec0ff */
[--C-:B------:R-:W-:Y:S02]  /*18470*/  SHF.R.U32.HI R16, RZ, 0x10, R2.reuse ;  /* 0x00000010ff107819 */ /* 0x100fe40000011602 */
[----:B------:R-:W-:Y:S01]  /*18480*/  SHF.R.U32.HI R18, RZ, 0x18, R2 ;  /* 0x00000018ff127819 */ /* 0x000fe20000011602 */
[----:B------:R-:W-:Y:S01]  /*18490*/  IMAD.WIDE.U32 R2, R7, -0x326172a9, RZ ;  /* 0xcd9e8d5707027825 */ /* 0x000fe200078e00ff */
[----:B------:R-:W-:-:S03]  /*184a0*/  PRMT R9, R50, 0x7610, R9 ;  /* 0x0000761032097816 */ /* 0x000fc60000000009 */
[----:B------:R-:W-:Y:S01]  /*184b0*/  IMAD.MOV.U32 R69, RZ, RZ, R11 ;  /* 0x000000ffff457224 */ /* 0x000fe200078e000b */
[--C-:B------:R-:W-:Y:S02]  /*184c0*/  LOP3.LUT R11, R5, UR15, R8.reuse, 0x96, !PT ;  /* 0x0000000f050b7c12 */ /* 0x100fe4000f8e9608 */
[----:B------:R-:W-:Y:S01]  /*184d0*/  PRMT R8, R50, 0x7632, R8 ;  /* 0x0000763232087816 */ /* 0x000fe20000000008 */
[----:B------:R-:W-:Y:S01]  /*184e0*/  IMAD.MOV.U32 R50, RZ, RZ, R17 ;  /* 0x000000ffff327224 */ /* 0x000fe200078e0011 */
[----:B------:R-:W-:Y:S02]  /*184f0*/  LOP3.LUT R7, R3, UR6, R4, 0x96, !PT ;  /* 0x0000000603077c12 */ /* 0x000fe4000f8e9604 */
[----:B------:R-:W-:Y:S02]  /*18500*/  SHF.R.U32.HI R4, RZ, 0x8, R15 ;  /* 0x00000008ff047819 */ /* 0x000fe4000001160f */
[C---:B------:R-:W-:Y:S02]  /*18510*/  LOP3.LUT R17, R2.reuse, 0xffff, RZ, 0xc0, !PT ;  /* 0x0000ffff02117812 */ /* 0x040fe400078ec0ff */
[----:B------:R-:W-:-:S02]  /*18520*/  LOP3.LUT R5, R2, 0xff, RZ, 0xc0, !PT ;  /* 0x000000ff02057812 */ /* 0x000fc400078ec0ff */
[--C-:B------:R-:W-:Y:S02]  /*18530*/  SHF.R.U32.HI R15, RZ, 0x10, R2.reuse ;  /* 0x00000010ff0f7819 */ /* 0x100fe40000011602 */
[----:B------:R-:W-:Y:S01]  /*18540*/  SHF.R.U32.HI R3, RZ, 0x18, R2 ;  /* 0x00000018ff037819 */ /* 0x000fe20000011602 */
[----:B------:R-:W-:Y:S02]  /*18550*/  IMAD.MOV.U32 R2, RZ, RZ, R38 ;  /* 0x000000ffff027224 */ /* 0x000fe400078e0026 */
[----:B------:R-:W3:Y:S01]  /*18560*/  LDL.LU R38, [R1+0x1d8] ;  /* 0x0001d80001267983 */ /* 0x000ee20000300800 */
[----:B------:R-:W-:Y:S01]  /*18570*/  LOP3.LUT R4, R4, 0xffff, RZ, 0xc0, !PT ;  /* 0x0000ffff04047812 */ /* 0x000fe200078ec0ff */
[----:B------:R-:W-:-:S03]  /*18580*/  @!P1 HFMA2.BF16_V2 R70, -RZ.H0_H0, RZ.H0_H0, -R8.H0_H0 ;  /* 0x200000ffff469231 */ /* 0x000fc60000340908 */
[----:B------:R-:W-:Y:S01]  /*18590*/  ISETP.GE.U32.AND P4, PT, R233, R4, PT ;  /* 0x00000004e900720c */ /* 0x000fe20003f86070 */
[----:B------:R-:W-:Y:S01]  /*185a0*/  IMAD.MOV.U32 R4, RZ, RZ, R36 ;  /* 0x000000ffff047224 */ /* 0x000fe200078e0024 */
[----:B------:R-:W-:Y:S01]  /*185b0*/  PRMT R36, R9, 0x5410, R8 ;  /* 0x0000541009247816 */ /* 0x000fe20000000008 */
[----:B------:R-:W-:Y:S01]  /*185c0*/  @!P5 HFMA2.BF16_V2 R71, -RZ.H0_H0, RZ.H0_H0, -R9.H0_H0 ;  /* 0x200000ffff47d231 */ /* 0x000fe20000340909 */
[----:B------:R-:W-:Y:S01]  /*185d0*/  @!P1 PRMT R8, R70, 0x5410, RZ ;  /* 0x0000541046089816 */ /* 0x000fe200000000ff */
[----:B------:R-:W-:Y:S01]  /*185e0*/  IMAD.MOV.U32 R70, RZ, RZ, R2 ;  /* 0x000000ffff467224 */ /* 0x000fe200078e0002 */
[----:B------:R-:W-:Y:S01]  /*185f0*/  ISETP.GE.U32.AND P1, PT, R233, R10, PT ;  /* 0x0000000ae900720c */ /* 0x000fe20003f26070 */
[----:B------:R-:W-:Y:S01]  /*18600*/  IMAD.MOV.U32 R10, RZ, RZ, R50 ;  /* 0x000000ffff0a7224 */ /* 0x000fe200078e0032 */
[----:B------:R-:W-:Y:S02]  /*18610*/  SHF.R.U32.HI R2, RZ, 0x10, R0 ;  /* 0x00000010ff027819 */ /* 0x000fe40000011600 */
[----:B------:R-:W-:Y:S01]  /*18620*/  @!P5 PRMT R9, R71, 0x5410, RZ ;  /* 0x000054104709d816 */ /* 0x000fe200000000ff */
[----:B------:R-:W-:Y:S01]  /*18630*/  IMAD.MOV.U32 R71, RZ, RZ, R10 ;  /* 0x000000ffff477224 */ /* 0x000fe200078e000a */
[----:B------:R-:W-:Y:S01]  /*18640*/  LOP3.LUT R2, R2, 0xff, RZ, 0xc0, !PT ;  /* 0x000000ff02027812 */ /* 0x000fe200078ec0ff */
[----:B------:R-:W-:Y:S01]  /*18650*/  IMAD.MOV.U32 R10, RZ, RZ, R70 ;  /* 0x000000ffff0a7224 */ /* 0x000fe200078e0046 */
[----:B------:R-:W-:Y:S01]  /*18660*/  @!P6 HFMA2.BF16_V2 R72, -RZ.H0_H0, RZ.H0_H0, -R206.H0_H0 ;  /* 0x200000ffff48e231 */ /* 0x000fe200003409ce */
[----:B------:R-:W-:Y:S01]  /*18670*/  PRMT R205, R51, 0x7632, R205 ;  /* 0x0000763233cd7816 */ /* 0x000fe200000000cd */
[----:B------:R-:W-:Y:S01]  /*18680*/  IMAD.MOV.U32 R70, RZ, RZ, R4 ;  /* 0x000000ffff467224 */ /* 0x000fe200078e0004 */
[----:B------:R-:W-:Y:S01]  /*18690*/  ISETP.GE.U32.AND P5, PT, R233, R2, PT ;  /* 0x00000002e900720c */ /* 0x000fe20003fa6070 */
[----:B------:R-:W-:Y:S01]  /*186a0*/  IMAD.MOV.U32 R4, RZ, RZ, R68 ;  /* 0x000000ffff047224 */ /* 0x000fe200078e0044 */
[----:B------:R-:W-:Y:S01]  /*186b0*/  LOP3.LUT R2, R0, 0xff, RZ, 0xc0, !PT ;  /* 0x000000ff00027812 */ /* 0x000fe200078ec0ff */
[----:B------:R-:W-:Y:S01]  /*186c0*/  IMAD.MOV.U32 R68, RZ, RZ, R26 ;  /* 0x000000ffff447224 */ /* 0x000fe200078e001a */
[----:B------:R-:W-:Y:S01]  /*186d0*/  PRMT R203, R49, 0x7610, R203 ;  /* 0x0000761031cb7816 */ /* 0x000fe200000000cb */
[----:B------:R-:W-:Y:S01]  /*186e0*/  IMAD.MOV.U32 R26, RZ, RZ, R25 ;  /* 0x000000ffff1a7224 */ /* 0x000fe200078e0019 */
[----:B------:R-:W-:-:S02]  /*186f0*/  PRMT R25, R206, 0x5410, R205 ;  /* 0x00005410ce197816 */ /* 0x000fc400000000cd */
[----:B------:R-:W-:Y:S02]  /*18700*/  PRMT R204, R49, 0x7632, R204 ;  /* 0x0000763231cc7816 */ /* 0x000fe400000000cc */
[C---:B------:R-:W-:Y:S02]  /*18710*/  PRMT R202, R48.reuse, 0x7610, R202 ;  /* 0x0000761030ca7816 */ /* 0x040fe400000000ca */
[----:B------:R-:W-:Y:S01]  /*18720*/  PRMT R201, R48, 0x7632, R201 ;  /* 0x0000763230c97816 */ /* 0x000fe200000000c9 */
[----:B------:R-:W-:Y:S01]  /*18730*/  FADD.FTZ R19, R33, R19 ;  /* 0x0000001321137221 */ /* 0x000fe20000010000 */
[----:B------:R-:W-:Y:S01]  /*18740*/  @!P6 PRMT R206, R72, 0x5410, RZ ;  /* 0x0000541048cee816 */ /* 0x000fe200000000ff */
[----:B------:R-:W4:Y:S01]  /*18750*/  LDL.LU.64 R50, [R1+0x50] ;  /* 0x0000500001327983 */ /* 0x000f220000300a00 */
[----:B------:R-:W-:Y:S02]  /*18760*/  ISETP.GE.U32.AND P6, PT, R233, R2, PT ;  /* 0x00000002e900720c */ /* 0x000fe40003fc6070 */
[----:B------:R-:W-:-:S02]  /*18770*/  SHF.R.U32.HI R2, RZ, 0x18, R0 ;  /* 0x00000018ff027819 */ /* 0x000fc40000011600 */
[----:B------:R-:W-:Y:S01]  /*18780*/  LOP3.LUT R0, R0, 0xffff, RZ, 0xc0, !PT ;  /* 0x0000ffff00007812 */ /* 0x000fe200078ec0ff */
[----:B------:R-:W-:Y:S01]  /*18790*/  IMAD.MOV.U32 R72, RZ, RZ, R71 ;  /* 0x000000ffff487224 */ /* 0x000fe200078e0047 */
[----:B------:R-:W-:Y:S02]  /*187a0*/  @!P3 HFMA2.BF16_V2 R75, -RZ.H0_H0, RZ.H0_H0, -R203.H0_H0 ;  /* 0x200000ffff4bb231 */ /* 0x000fe400003409cb */
[----:B------:R-:W-:Y:S01]  /*187b0*/  SHF.R.U32.HI R0, RZ, 0x8, R0 ;  /* 0x00000008ff007819 */ /* 0x000fe20000011600 */
[----:B------:R-:W-:Y:S02]  /*187c0*/  IMAD.MOV.U32 R71, RZ, RZ, R70 ;  /* 0x000000ffff477224 */ /* 0x000fe400078e0046 */
[----:B------:R-:W-:Y:S01]  /*187d0*/  IMAD.MOV.U32 R70, RZ, RZ, R4 ;  /* 0x000000ffff467224 */ /* 0x000fe200078e0004 */
[----:B------:R-:W-:Y:S01]  /*187e0*/  LOP3.LUT R0, R0, 0xffff, RZ, 0xc0, !PT ;  /* 0x0000ffff00007812 */ /* 0x000fe200078ec0ff */
[----:B------:R-:W-:Y:S02]  /*187f0*/  IMAD.MOV.U32 R4, RZ, RZ, R68 ;  /* 0x000000ffff047224 */ /* 0x000fe400078e0044 */
[----:B------:R-:W-:Y:S01]  /*18800*/  IMAD.MOV.U32 R68, RZ, RZ, R26 ;  /* 0x000000ffff447224 */ /* 0x000fe200078e001a */
[----:B------:R-:W-:-:S02]  /*18810*/  PRMT R26, R203, 0x5410, R204 ;  /* 0x00005410cb1a7816 */ /* 0x000fc400000000cc */
[----:B------:R-:W-:Y:S02]  /*18820*/  @!P3 PRMT R203, R75, 0x5410, RZ ;  /* 0x000054104bcbb816 */ /* 0x000fe400000000ff */
[----:B------:R-:W-:Y:S01]  /*18830*/  ISETP.GE.U32.AND P3, PT, R233, R0, PT ;  /* 0x00000000e900720c */ /* 0x000fe20003f66070 */
[----:B------:R-:W-:Y:S02]  /*18840*/  @!P4 HFMA2.BF16_V2 R73, -RZ.H0_H0, RZ.H0_H0, -R205.H0_H0 ;  /* 0x200000ffff49c231 */ /* 0x000fe400003409cd */
[----:B------:R-:W-:Y:S01]  /*18850*/  @!P6 HFMA2.BF16_V2 R76, -RZ.H0_H0, RZ.H0_H0, -R202.H0_H0 ;  /* 0x200000ffff4ce231 */ /* 0x000fe200003409ca */
[----:B------:R-:W-:Y:S02]  /*18860*/  IMAD.MOV.U32 R49, RZ, RZ, R70 ;  /* 0x000000ffff317224 */ /* 0x000fe400078e0046 */
[----:B------:R-:W-:Y:S01]  /*18870*/  IMAD.MOV.U32 R70, RZ, RZ, R143 ;  /* 0x000000ffff467224 */ /* 0x000fe200078e008f */
[----:B------:R-:W-:Y:S01]  /*18880*/  PRMT R143, R202, 0x5410, R201 ;  /* 0x00005410ca8f7816 */ /* 0x000fe200000000c9 */
[----:B------:R-:W-:Y:S01]  /*18890*/  @!P2 HFMA2.BF16_V2 R74, -RZ.H0_H0, RZ.H0_H0, -R204.H0_H0 ;  /* 0x200000ffff4aa231 */ /* 0x000fe200003409cc */
[----:B------:R-:W-:-:S02]  /*188a0*/  @!P4 PRMT R205, R73, 0x5410, RZ ;  /* 0x0000541049cdc816 */ /* 0x000fc400000000ff */
[----:B------:R-:W-:Y:S02]  /*188b0*/  @!P6 PRMT R202, R76, 0x5410, RZ ;  /* 0x000054104ccae816 */ /* 0x000fe400000000ff */
[C---:B------:R-:W-:Y:S02]  /*188c0*/  ISETP.GE.U32.AND P4, PT, R233.reuse, R2, PT ;  /* 0x00000002e900720c */ /* 0x040fe40003f86070 */
[----:B------:R-:W-:Y:S01]  /*188d0*/  ISETP.GE.U32.AND P6, PT, R233, R3, PT ;  /* 0x00000003e900720c */ /* 0x000fe20003fc6070 */
[----:B------:R-:W-:Y:S01]  /*188e0*/  IMAD.WIDE.U32 R2, R11, -0x2daee0ad, RZ ;  /* 0xd2511f530b027825 */ /* 0x000fe200078e00ff */
[----:B------:R-:W-:Y:S01]  /*188f0*/  SHF.R.U32.HI R0, RZ, 0x8, R14 ;  /* 0x00000008ff007819 */ /* 0x000fe2000001160e */
[----:B------:R-:W-:Y:S01]  /*18900*/  @!P3 HFMA2.BF16_V2 R77, -RZ.H0_H0, RZ.H0_H0, -R201.H0_H0 ;  /* 0x200000ffff4db231 */ /* 0x000fe200003409c9 */
[----:B------:R-:W-:Y:S01]  /*18910*/  PRMT R199, R47, 0x7610, R199 ;  /* 0x000076102fc77816 */ /* 0x000fe200000000c7 */
[----:B------:R-:W-:Y:S01]  /*18920*/  IMAD.MOV.U32 R73, RZ, RZ, R4 ;  /* 0x000000ffff497224 */ /* 0x000fe200078e0004 */
[----:B------:R-:W-:Y:S01]  /*18930*/  @!P2 PRMT R204, R74, 0x5410, RZ ;  /* 0x000054104acca816 */ /* 0x000fe200000000ff */
[----:B------:R-:W-:Y:S01]  /*18940*/  IMAD.MOV.U32 R33, RZ, RZ, R10 ;  /* 0x000000ffff217224 */ /* 0x000fe200078e000a */
[----:B------:R-:W-:-:S02]  /*18950*/  LOP3.LUT R0, R0, 0xffff, RZ, 0xc0, !PT ;  /* 0x0000ffff00007812 */ /* 0x000fc400078ec0ff */
[----:B------:R-:W-:Y:S02]  /*18960*/  ISETP.GE.U32.AND P2, PT, R233, R5, PT ;  /* 0x00000005e900720c */ /* 0x000fe40003f46070 */
[C---:B------:R-:W-:Y:S02]  /*18970*/  LOP3.LUT R4, R2.reuse, 0xff, RZ, 0xc0, !PT ;  /* 0x000000ff02047812 */ /* 0x040fe400078ec0ff */
[----:B------:R-:W-:Y:S02]  /*18980*/  LOP3.LUT R11, R2, 0xffff, RZ, 0xc0, !PT ;  /* 0x0000ffff020b7812 */ /* 0x000fe400078ec0ff */
[--C-:B------:R-:W-:Y:S02]  /*18990*/  SHF.R.U32.HI R10, RZ, 0x10, R2.reuse ;  /* 0x00000010ff0a7819 */ /* 0x100fe40000011602 */
[----:B------:R-:W-:Y:S01]  /*189a0*/  SHF.R.U32.HI R5, RZ, 0x18, R2 ;  /* 0x00000018ff057819 */ /* 0x000fe20000011602 */
[----:B------:R-:W-:Y:S01]  /*189b0*/  @!P5 HFMA2.BF16_V2 R79, -RZ.H0_H0, RZ.H0_H0, -R199.H0_H0 ;  /* 0x200000ffff4fd231 */ /* 0x000fe200003409c7 */
[----:B------:R-:W-:Y:S01]  /*189c0*/  @!P3 PRMT R201, R77, 0x5410, RZ ;  /* 0x000054104dc9b816 */ /* 0x000fe200000000ff */
[----:B------:R1:W1:Y:S01]  /*189d0*/  MUFU.EX2 R2, R49 ;  /* 0x0000003100027308 */ /* 0x0002620000000800 */
[----:B------:R-:W-:-:S02]  /*189e0*/  PRMT R200, R47, 0x7632, R200 ;  /* 0x000076322fc87816 */ /* 0x000fc400000000c8 */
[----:B------:R-:W-:Y:S02]  /*189f0*/  ISETP.GE.U32.AND P3, PT, R233, R0, PT ;  /* 0x00000000e900720c */ /* 0x000fe40003f66070 */
[----:B------:R-:W-:Y:S02]  /*18a00*/  LOP3.LUT R6, R3, UR7, R6, 0x96, !PT ;  /* 0x0000000703067c12 */ /* 0x000fe4000f8e9606 */
[----:B------:R-:W-:Y:S01]  /*18a10*/  LOP3.LUT R3, R16, 0xff, RZ, 0xc0, !PT ;  /* 0x000000ff10037812 */ /* 0x000fe200078ec0ff */
[----:B-1----:R-:W-:Y:S02]  /*18a20*/  IMAD.MOV.U32 R49, RZ, RZ, R73 ;  /* 0x000000ffff317224 */ /* 0x002fe400078e0049 */
[----:B------:R-:W-:Y:S02]  /*18a30*/  IMAD.MOV.U32 R73, RZ, RZ, R72 ;  /* 0x000000ffff497224 */ /* 0x000fe400078e0048 */
[----:B------:R-:W-:Y:S01]  /*18a40*/  IMAD.MOV.U32 R72, RZ, RZ, R142 ;  /* 0x000000ffff487224 */ /* 0x000fe200078e008e */
[----:B------:R-:W-:Y:S01]  /*18a50*/  PRMT R142, R199, 0x5410, R200 ;  /* 0x00005410c78e7816 */ /* 0x000fe200000000c8 */
[----:B------:R1:W1:Y:S01]  /*18a60*/  MUFU.EX2 R0, R49 ;  /* 0x0000003100007308 */ /* 0x0002620000000800 */
[----:B------:R-:W-:-:S02]  /*18a70*/  @!P5 PRMT R199, R79, 0x5410, RZ ;  /* 0x000054104fc7d816 */ /* 0x000fc400000000ff */
[----:B------:R-:W-:Y:S02]  /*18a80*/  ISETP.GE.U32.AND P5, PT, R233, R3, PT ;  /* 0x00000003e900720c */ /* 0x000fe40003fa6070 */
[C---:B------:R-:W-:Y:S01]  /*18a90*/  PRMT R197, R46.reuse, 0x7632, R197 ;  /* 0x000076322ec57816 */ /* 0x040fe200000000c5 */
[----:B------:R-:W-:Y:S01]  /*18aa0*/  IMAD.MOV.U32 R75, RZ, RZ, R179 ;  /* 0x000000ffff4b7224 */ /* 0x000fe200078e00b3 */
[----:B------:R-:W-:Y:S02]  /*18ab0*/  PRMT R198, R46, 0x7610, R198 ;  /* 0x000076102ec67816 */ /* 0x000fe400000000c6 */
[----:B------:R-:W-:Y:S01]  /*18ac0*/  PRMT R196, R42, 0x7610, R196 ;  /* 0x000076102ac47816 */ /* 0x000fe200000000c4 */
[----:B------:R-:W-:Y:S01]  /*18ad0*/  @!P3 HFMA2.BF16_V2 R88, -RZ.H0_H0, RZ.H0_H0, -R197.H0_H0 ;  /* 0x200000ffff58b231 */ /* 0x000fe200003409c5 */
[----:B------:R-:W-:Y:S01]  /*18ae0*/  FADD.FTZ R3, R2, R23 ;  /* 0x0000001702037221 */ /* 0x000fe20000010000 */
[----:B------:R-:W-:Y:S01]  /*18af0*/  PRMT R195, R42, 0x7632, R195 ;  /* 0x000076322ac37816 */ /* 0x000fe200000000c3 */
[----:B-1----:R-:W-:-:S02]  /*18b00*/  IMAD.MOV.U32 R49, RZ, RZ, R75 ;  /* 0x000000ffff317224 */ /* 0x002fc400078e004b */
[----:B------:R-:W-:Y:S01]  /*18b10*/  IMAD.MOV.U32 R75, RZ, RZ, R141 ;  /* 0x000000ffff4b7224 */ /* 0x000fe200078e008d */
[----:B------:R-:W-:Y:S01]  /*18b20*/  PRMT R141, R198, 0x5410, R197 ;  /* 0x00005410c68d7816 */ /* 0x000fe200000000c5 */
[----:B------:R-:W-:Y:S01]  /*18b30*/  @!P5 HFMA2.BF16_V2 R90, -RZ.H0_H0, RZ.H0_H0, -R196.H0_H0 ;  /* 0x200000ffff5ad231 */ /* 0x000fe200003409c4 */
[----:B------:R-:W-:Y:S01]  /*18b40*/  @!P3 PRMT R197, R88, 0x5410, RZ ;  /* 0x0000541058c5b816 */ /* 0x000fe200000000ff */
[C---:B------:R-:W-:Y:S01]  /*18b50*/  FADD.FTZ R3, R0.reuse, R3 ;  /* 0x0000000300037221 */ /* 0x040fe20000010000 */
[----:B------:R-:W-:Y:S02]  /*18b60*/  ISETP.GE.U32.AND P3, PT, R233, R18, PT ;  /* 0x00000012e900720c */ /* 0x000fe40003f66070 */
[----:B------:R-:W-:Y:S01]  /*18b70*/  F2FP.BF16.PACK_AB R2, R0, R2 ;  /* 0x000000020002723e */ /* 0x000fe200000010ff */
[----:B------:R-:W-:Y:S01]  /*18b80*/  IMAD.MOV.U32 R76, RZ, RZ, R140 ;  /* 0x000000ffff4c7224 */ /* 0x000fe200078e008c */
[----:B------:R-:W-:Y:S02]  /*18b90*/  LOP3.LUT R0, R7, 0xff, RZ, 0xc0, !PT ;  /* 0x000000ff07007812 */ /* 0x000fe400078ec0ff */
[----:B------:R-:W-:-:S02]  /*18ba0*/  PRMT R140, R196, 0x5410, R195 ;  /* 0x00005410c48c7816 */ /* 0x000fc400000000c3 */
[----:B------:R-:W-:Y:S02]  /*18bb0*/  @!P5 PRMT R196, R90, 0x5410, RZ ;  /* 0x000054105ac4d816 */ /* 0x000fe400000000ff */
[----:B------:R-:W-:Y:S02]  /*18bc0*/  ISETP.GE.U32.AND P5, PT, R233, R0, PT ;  /* 0x00000000e900720c */ /* 0x000fe40003fa6070 */
[----:B------:R-:W-:Y:S01]  /*18bd0*/  LOP3.LUT R0, R7, 0xffff, RZ, 0xc0, !PT ;  /* 0x0000ffff07007812 */ /* 0x000fe200078ec0ff */
[----:B------:R-:W-:-:S03]  /*18be0*/  @!P3 HFMA2.BF16_V2 R91, -RZ.H0_H0, RZ.H0_H0, -R195.H0_H0 ;  /* 0x200000ffff5bb231 */ /* 0x000fc600003409c3 */
[----:B------:R-:W-:-:S04]  /*18bf0*/  SHF.R.U32.HI R0, RZ, 0x8, R0 ;  /* 0x00000008ff007819 */ /* 0x000fc80000011600 */
[----:B------:R-:W-:Y:S02]  /*18c00*/  LOP3.LUT R0, R0, 0xffff, RZ, 0xc0, !PT ;  /* 0x0000ffff00007812 */ /* 0x000fe400078ec0ff */
[----:B------:R-:W-:Y:S02]  /*18c10*/  @!P3 PRMT R195, R91, 0x5410, RZ ;  /* 0x000054105bc3b816 */ /* 0x000fe400000000ff */
[C---:B------:R-:W-:Y:S02]  /*18c20*/  PRMT R187, R24.reuse, 0x7610, R187 ;  /* 0x0000761018bb7816 */ /* 0x040fe400000000bb */
[----:B------:R-:W-:Y:S02]  /*18c30*/  ISETP.GE.U32.AND P3, PT, R233, R0, PT ;  /* 0x00000000e900720c */ /* 0x000fe40003f66070 */
[----:B------:R-:W-:Y:S01]  /*18c40*/  PRMT R186, R24, 0x7632, R186 ;  /* 0x0000763218ba7816 */ /* 0x000fe200000000ba */
[----:B------:R-:W-:Y:S01]  /*18c50*/  @!P5 HFMA2.BF16_V2 R100, -RZ.H0_H0, RZ.H0_H0, -R187.H0_H0 ;  /* 0x200000ffff64d231 */ /* 0x000fe200003409bb */
[----:B------:R-:W-:-:S02]  /*18c60*/  LOP3.LUT R0, R15, 0xff, RZ, 0xc0, !PT ;  /* 0x000000ff0f007812 */ /* 0x000fc400078ec0ff */
[----:B------:R-:W-:Y:S02]  /*18c70*/  PRMT R42, R187, 0x5410, R186 ;  /* 0x00005410bb2a7816 */ /* 0x000fe400000000ba */
[----:B------:R-:W-:Y:S02]  /*18c80*/  @!P5 PRMT R187, R100, 0x5410, RZ ;  /* 0x0000541064bbd816 */ /* 0x000fe400000000ff */
[----:B------:R-:W-:Y:S02]  /*18c90*/  ISETP.GE.U32.AND P5, PT, R233, R0, PT ;  /* 0x00000000e900720c */ /* 0x000fe40003fa6070 */
[----:B------:R-:W-:Y:S01]  /*18ca0*/  SHF.R.U32.HI R0, RZ, 0x8, R17 ;  /* 0x00000008ff007819 */ /* 0x000fe20000011611 */
[----:B------:R-:W-:Y:S01]  /*18cb0*/  @!P3 HFMA2.BF16_V2 R101, -RZ.H0_H0, RZ.H0_H0, -R186.H0_H0 ;  /* 0x200000ffff65b231 */ /* 0x000fe200003409ba */
[----:B------:R-:W-:Y:S02]  /*18cc0*/  PRMT R185, R2, 0x7610, R185 ;  /* 0x0000761002b97816 */ /* 0x000fe400000000b9 */
[----:B------:R-:W-:-:S02]  /*18cd0*/  LOP3.LUT R0, R0, 0xffff, RZ, 0xc0, !PT ;  /* 0x0000ffff00007812 */ /* 0x000fc400078ec0ff */
[----:B------:R-:W-:Y:S01]  /*18ce0*/  @!P3 PRMT R186, R101, 0x5410, RZ ;  /* 0x0000541065bab816 */ /* 0x000fe200000000ff */
[----:B------:R-:W-:Y:S01]  /*18cf0*/  IMAD.MOV.U32 R74, RZ, RZ, R178 ;  /* 0x000000ffff4a7224 */ /* 0x000fe200078e00b2 */
[----:B------:R-:W-:Y:S01]  /*18d00*/  ISETP.GE.U32.AND P3, PT, R233, R0, PT ;  /* 0x00000000e900720c */ /* 0x000fe20003f66070 */
[----:B------:R-:W-:Y:S01]  /*18d10*/  @!P2 HFMA2.BF16_V2 R102, -RZ.H0_H0, RZ.H0_H0, -R185.H0_H0 ;  /* 0x200000ffff66a231 */ /* 0x000fe200003409b9 */
[----:B------:R-:W-:Y:S01]  /*18d20*/  PRMT R184, R2, 0x7632, R184 ;  /* 0x0000763202b87816 */ /* 0x000fe200000000b8 */
[----:B------:R-:W-:Y:S01]  /*18d30*/  IMAD.MOV.U32 R48, RZ, RZ, R74 ;  /* 0x000000ffff307224 */ /* 0x000fe200078e004a */
[----:B------:R-:W-:Y:S01]  /*18d40*/  LOP3.LUT R0, R10, 0xff, RZ, 0xc0, !PT ;  /* 0x000000ff0a007812 */ /* 0x000fe200078ec0ff */
[----:B------:R-:W-:Y:S01]  /*18d50*/  IMAD.MOV.U32 R74, RZ, RZ, R244 ;  /* 0x000000ffff4a7224 */ /* 0x000fe200078e00f4 */
[----:B------:R-:W-:Y:S01]  /*18d60*/  PRMT R244, R185, 0x5410, R184 ;  /* 0x00005410b9f47816 */ /* 0x000fe200000000b8 */
[----:B------:R-:W-:Y:S01]  /*18d70*/  @!P4 HFMA2.BF16_V2 R78, -RZ.H0_H0, RZ.H0_H0, -R200.H0_H0 ;  /* 0x200000ffff4ec231 */ /* 0x000fe200003409c8 */
[----:B------:R-:W-:Y:S01]  /*18d80*/  @!P2 PRMT R185, R102, 0x5410, RZ ;  /* 0x0000541066b9a816 */ /* 0x000fe200000000ff */
[----:B------:R-:W4:Y:S01]  /*18d90*/  LDL.LU.64 R178, [R1+0x1d0] ;  /* 0x0001d00001b27983 */ /* 0x000f220000300a00 */
[----:B------:R-:W-:-:S02]  /*18da0*/  ISETP.GE.U32.AND P2, PT, R233, R0, PT ;  /* 0x00000000e900720c */ /* 0x000fc40003f46070 */
[----:B------:R-:W-:Y:S01]  /*18db0*/  SHF.R.U32.HI R0, RZ, 0x8, R11 ;  /* 0x00000008ff007819 */ /* 0x000fe2000001160b */
[----:B------:R-:W-:-:S03]  /*18dc0*/  @!P3 HFMA2.BF16_V2 R103, -RZ.H0_H0, RZ.H0_H0, -R184.H0_H0 ;  /* 0x200000ffff67b231 */ /* 0x000fc600003409b8 */
[----:B------:R-:W-:Y:S02]  /*18dd0*/  LOP3.LUT R0, R0, 0xffff, RZ, 0xc0, !PT ;  /* 0x0000ffff00007812 */ /* 0x000fe400078ec0ff */
[----:B------:R-:W-:Y:S02]  /*18de0*/  @!P3 PRMT R184, R103, 0x5410, RZ ;  /* 0x0000541067b8b816 */ /* 0x000fe400000000ff */
[----:B------:R-:W-:Y:S02]  /*18df0*/  ISETP.GE.U32.AND P3, PT, R233, R0, PT ;  /* 0x00000000e900720c */ /* 0x000fe40003f66070 */
[----:B------:R-:W-:Y:S01]  /*18e00*/  @!P4 PRMT R200, R78, 0x5410, RZ ;  /* 0x000054104ec8c816 */ /* 0x000fe200000000ff */
[----:B---3--:R-:W-:Y:S02]  /*18e10*/  IMAD.MOV.U32 R14, RZ, RZ, R38 ;  /* 0x000000ffff0e7224 */ /* 0x008fe400078e0026 */
[----:B------:R-:W3:Y:S02]  /*18e20*/  LDL.LU R38, [R1+0x1cc] ;  /* 0x0001cc0001267983 */ /* 0x000ee40000300800 */
[----:B------:R1:W-:Y:S02]  /*18e30*/  MUFU.EX2 R0, R14 ;  /* 0x0000000e00007308 */ /* 0x0003e40000000800 */
[----:B-1----:R-:W-:-:S04]  /*18e40*/  IMAD.MOV.U32 R14, RZ, RZ, R75 ;  /* 0x000000ffff0e7224 */ /* 0x002fc800078e004b */
        /* <DEDUP_REMOVED lines=22> */
[----:B------:R-:W-:Y:S01]  /*18fb0*/  LOP3.LUT R2, R6, 0xffff, RZ, 0xc0, !PT ;  /* 0x0000ffff06027812 */ /* 0x000fe200078ec0ff */
[----:B------:R-:W1:Y:S01]  /*18fc0*/  MUFU.EX2 R237, R237 ;  /* 0x000000ed00ed7308 */ /* 0x000e620000000800 */
[----:B------:R-:W-:Y:S02]  /*18fd0*/  PRMT R183, R43, 0x7610, R183 ;  /* 0x000076102bb77816 */ /* 0x000fe400000000b7 */
[----:B------:R-:W-:-:S02]  /*18fe0*/  SHF.R.U32.HI R2, RZ, 0x8, R2 ;  /* 0x00000008ff027819 */ /* 0x000fc40000011602 */
[----:B------:R-:W-:-:S03]  /*18ff0*/  PRMT R182, R43, 0x7632, R182 ;  /* 0x000076322bb67816 */ /* 0x000fc600000000b6 */
[----:B------:R-:W-:Y:S01]  /*19000*/  MUFU.EX2 R236, R236 ;  /* 0x000000ec00ec7308 */ /* 0x000fe20000000800 */
[----:B------:R-:W-:Y:S01]  /*19010*/  @!P5 HFMA2.BF16_V2 R104, -RZ.H0_H0, RZ.H0_H0, -R183.H0_H0 ;  /* 0x200000ffff68d231 */ /* 0x000fe200003409b7 */
[----:B------:R-:W-:-:S06]  /*19020*/  LOP3.LUT R2, R2, 0xffff, RZ, 0xc0, !PT ;  /* 0x0000ffff02027812 */ /* 0x000fcc00078ec0ff */
[----:B------:R-:W2:Y:S01]  /*19030*/  MUFU.EX2 R241, R241 ;  /* 0x000000f100f17308 */ /* 0x000ea20000000800 */
[----:B------:R-:W-:Y:S01]  /*19040*/  PRMT R252, R183, 0x5410, R182 ;  /* 0x00005410b7fc7816 */ /* 0x000fe200000000b6 */
[----:B------:R-:W-:Y:S01]  /*19050*/  @!P6 HFMA2.BF16_V2 R105, -RZ.H0_H0, RZ.H0_H0, -R182.H0_H0 ;  /* 0x200000ffff69e231 */ /* 0x000fe200003409b6 */
[----:B------:R-:W-:Y:S02]  /*19060*/  @!P5 PRMT R183, R104, 0x5410, RZ ;  /* 0x0000541068b7d816 */ /* 0x000fe400000000ff */
[----:B------:R-:W-:Y:S01]  /*19070*/  ISETP.GE.U32.AND P5, PT, R233, R2, PT ;  /* 0x00000002e900720c */ /* 0x000fe20003fa6070 */
[----:B------:R-:W-:Y:S01]  /*19080*/  @!P1 HFMA2.BF16_V2 R89, -RZ.H0_H0, RZ.H0_H0, -R198.H0_H0 ;  /* 0x200000ffff599231 */ /* 0x000fe200003409c6 */
[----:B------:R-:W-:Y:S01]  /*19090*/  LOP3.LUT R2, R6, 0xff, RZ, 0xc0, !PT ;  /* 0x000000ff06027812 */ /* 0x000fe200078ec0ff */
[----:B------:R-:W-:Y:S01]  /*190a0*/  IMAD.MOV.U32 R16, RZ, RZ, R78 ;  /* 0x000000ffff107224 */ /* 0x000fe200078e004e */
[----:B------:R-:W-:Y:S01]  /*190b0*/  @!P6 PRMT R182, R105, 0x5410, RZ ;  /* 0x0000541069b6e816 */ /* 0x000fe200000000ff */
[----:B------:R-:W-:Y:S01]  /*190c0*/  IMAD.MOV.U32 R78, RZ, RZ, R123 ;  /* 0x000000ffff4e7224 */ /* 0x000fe200078e007b */
[----:B------:R-:W-:Y:S01]  /*190d0*/  ISETP.GE.U32.AND P6, PT, R233, R2, PT ;  /* 0x00000002e900720c */ /* 0x000fe20003fc6070 */
[----:B------:R-:W-:Y:S01]  /*190e0*/  IMAD.MOV.U32 R123, RZ, RZ, R240 ;  /* 0x000000ffff7b7224 */ /* 0x000fe200078e00f0 */
[----:B-1----:R-:W-:Y:S01]  /*190f0*/  F2FP.BF16.PACK_AB R2, R237, R0 ;  /* 0x00000000ed02723e */ /* 0x002fe200000010ff */
[----:B------:R-:W-:Y:S01]  /*19100*/  FADD.FTZ R240, R0, R3 ;  /* 0x0000000300f07221 */ /* 0x000fe20000010000 */
[----:B------:R-:W-:-:S02]  /*19110*/  @!P1 PRMT R198, R89, 0x5410, RZ ;  /* 0x0000541059c69816 */ /* 0x000fc400000000ff */
[----:B--2---:R-:W-:Y:S02]  /*19120*/  F2FP.BF16.PACK_AB R0, R241, R236 ;  /* 0x000000ecf100723e */ /* 0x004fe400000010ff */
[----:B------:R-:W-:Y:S02]  /*19130*/  ISETP.GE.U32.AND P1, PT, R233, R5, PT ;  /* 0x00000005e900720c */ /* 0x000fe40003f26070 */
[C---:B------:R-:W-:Y:S02]  /*19140*/  PRMT R175, R0.reuse, 0x7610, R175 ;  /* 0x0000761000af7816 */ /* 0x040fe400000000af */
[----:B------:R-:W-:Y:S02]  /*19150*/  PRMT R174, R0, 0x7632, R174 ;  /* 0x0000763200ae7816 */ /* 0x000fe400000000ae */
[----:B------:R-:W-:Y:S01]  /*19160*/  SHF.R.U32.HI R0, RZ, 0x10, R7 ;  /* 0x00000010ff007819 */ /* 0x000fe20000011607 */
[----:B------:R-:W-:Y:S01]  /*19170*/  @!P2 HFMA2.BF16_V2 R110, -RZ.H0_H0, RZ.H0_H0, -R175.H0_H0 ;  /* 0x200000ffff6ea231 */ /* 0x000fe200003409af */
[----:B------:R-:W-:-:S02]  /*19180*/  IMAD.MOV.U32 R89, RZ, RZ, R122 ;  /* 0x000000ffff597224 */ /* 0x000fc400078e007a */
[----:B------:R-:W-:Y:S01]  /*19190*/  LOP3.LUT R0, R0, 0xff, RZ, 0xc0, !PT ;  /* 0x000000ff00007812 */ /* 0x000fe200078ec0ff */
[----:B------:R-:W-:Y:S01]  /*191a0*/  IMAD.MOV.U32 R122, RZ, RZ, R243 ;  /* 0x000000ffff7a7224 */ /* 0x000fe200078e00f3 */
[----:B------:R-:W-:Y:S01]  /*191b0*/  PRMT R243, R175, 0x5410, R174 ;  /* 0x00005410aff37816 */ /* 0x000fe200000000ae */
[----:B------:R-:W-:Y:S01]  /*191c0*/  @!P1 HFMA2.BF16_V2 R109, -RZ.H0_H0, RZ.H0_H0, -R174.H0_H0 ;  /* 0x200000ffff6d9231 */ /* 0x000fe200003409ae */
[----:B------:R-:W-:Y:S02]  /*191d0*/  @!P2 PRMT R175, R110, 0x5410, RZ ;  /* 0x000054106eafa816 */ /* 0x000fe400000000ff */
[C---:B------:R-:W-:Y:S02]  /*191e0*/  ISETP.GE.U32.AND P2, PT, R233.reuse, R0, PT ;  /* 0x00000000e900720c */ /* 0x040fe40003f46070 */
[----:B------:R-:W-:Y:S01]  /*191f0*/  SHF.R.U32.HI R0, RZ, 0x18, R7 ;  /* 0x00000018ff007819 */ /* 0x000fe20000011607 */
[----:B------:R-:W-:Y:S01]  /*19200*/  IMAD.MOV.U32 R5, RZ, RZ, R44 ;  /* 0x000000ffff057224 */ /* 0x000fe200078e002c */
[----:B------:R-:W-:Y:S01]  /*19210*/  ISETP.GE.U32.AND P4, PT, R233, R4, PT ;  /* 0x00000004e900720c */ /* 0x000fe20003f86070 */
[----:B------:R-:W-:Y:S01]  /*19220*/  IMAD.MOV.U32 R4, RZ, RZ, R77 ;  /* 0x000000ffff047224 */ /* 0x000fe200078e004d */
[----:B------:R-:W-:Y:S01]  /*19230*/  @!P1 PRMT R174, R109, 0x5410, RZ ;  /* 0x000054106dae9816 */ /* 0x000fe200000000ff */
[----:B------:R-:W-:Y:S01]  /*19240*/  MUFU.EX2 R245, R245 ;  /* 0x000000f500f57308 */ /* 0x000fe20000000800 */
[----:B------:R-:W-:Y:S01]  /*19250*/  IMAD.MOV.U32 R77, RZ, RZ, R14 ;  /* 0x000000ffff4d7224 */ /* 0x000fe200078e000e */
[----:B------:R-:W-:Y:S01]  /*19260*/  ISETP.GE.U32.AND P1, PT, R233, R0, PT ;  /* 0x00000000e900720c */ /* 0x000fe20003f26070 */
[----:B------:R-:W-:-:S05]  /*19270*/  IMAD.MOV.U32 R14, RZ, RZ, R75 ;  /* 0x000000ffff0e7224 */ /* 0x000fca00078e004b */
[----:B------:R-:W-:Y:S01]  /*19280*/  MUFU.EX2 R246, R246 ;  /* 0x000000f600f67308 */ /* 0x000fe20000000800 */
[----:B------:R-:W-:Y:S01]  /*19290*/  IMAD.MOV.U32 R23, RZ, RZ, R14 ;  /* 0x000000ffff177224 */ /* 0x000fe200078e000e */
[----:B------:R-:W-:-:S06]  /*192a0*/  PRMT R172, R52, 0x7632, R172 ;  /* 0x0000763234ac7816 */ /* 0x000fcc00000000ac */
[----:B------:R-:W-:Y:S01]  /*192b0*/  MUFU.EX2 R234, R234 ;  /* 0x000000ea00ea7308 */ /* 0x000fe20000000800 */
[----:B------:R-:W-:Y:S01]  /*192c0*/  PRMT R173, R52, 0x7610, R173 ;  /* 0x0000761034ad7816 */ /* 0x000fe200000000ad */
[----:B------:R-:W-:Y:S02]  /*192d0*/  IMAD.MOV.U32 R46, RZ, RZ, c[0x0][0x228] ;  /* 0x00008a00ff2e7624 */ /* 0x000fe400078e00ff */
[----:B------:R-:W-:Y:S01]  /*192e0*/  IMAD.MOV.U32 R79, RZ, RZ, R56 ;  /* 0x000000ffff4f7224 */ /* 0x000fe200078e0038 */
[----:B------:R-:W-:Y:S02]  /*192f0*/  UIADD3 UR15, UR41, 0x76cf5d0a, URZ ;  /* 0x76cf5d0a290f7890 */ /* 0x000fe4000fffe03f */
[----:B------:R-:W-:Y:S01]  /*19300*/  UIADD3 UR11, UR40, 0x3c6ef372, URZ ;  /* 0x3c6ef372280b7890 */ /* 0x000fe2000fffe03f */
[----:B------:R1:W2:Y:S01]  /*19310*/  MUFU.EX2 R0, R5 ;  /* 0x0000000500007308 */ /* 0x0002a20000000800 */
[----:B------:R-:W-:Y:S01]  /*19320*/  @!P1 HFMA2.BF16_V2 R117, -RZ.H0_H0, RZ.H0_H0, -R172.H0_H0 ;  /* 0x200000ffff759231 */ /* 0x000fe200003409ac */
[----:B------:R-:W-:-:S02]  /*19330*/  IMAD.SHL.U32 R56, R46, 0x8, RZ ;  /* 0x000000082e387824 */ /* 0x000fc400078e00ff */
[----:B------:R-:W-:Y:S01]  /*19340*/  FADD.FTZ R41, R41, R22 ;  /* 0x0000001629297221 */ /* 0x000fe20000010000 */
[----:B------:R-:W-:Y:S01]  /*19350*/  PRMT R43, R233, 0x7054, R233 ;  /* 0x00007054e92b7816 */ /* 0x000fe200000000e9 */
[----:B------:R-:W-:Y:S01]  /*19360*/  IMAD.MOV.U32 R100, RZ, RZ, R45 ;  /* 0x000000ffff647224 */ /* 0x000fe200078e002d */
[----:B------:R-:W-:Y:S01]  /*19370*/  UIADD3 UR26, UR40, 0x1715609d, URZ ;  /* 0x1715609d281a7890 */ /* 0x000fe2000fffe03f */
[----:B------:R-:W3:Y:S01]  /*19380*/  LDL.LU R44, [R1+0x1bc] ;  /* 0x0001bc00012c7983 */ /* 0x000ee20000300800 */
[----:B------:R-:W-:Y:S02]  /*19390*/  IMAD.MOV.U32 R14, RZ, RZ, R33 ;  /* 0x000000ffff0e7224 */ /* 0x000fe400078e0021 */
[----:B-1----:R-:W-:Y:S01]  /*193a0*/  IMAD.MOV.U32 R5, RZ, RZ, R23 ;  /* 0x000000ffff057224 */ /* 0x002fe200078e0017 */
[----:B------:R-:W-:Y:S01]  /*193b0*/  @!P2 HFMA2.BF16_V2 R116, -RZ.H0_H0, RZ.H0_H0, -R173.H0_H0 ;  /* 0x200000ffff74a231 */ /* 0x000fe200003409ad */
[----:B------:R-:W-:Y:S01]  /*193c0*/  IMAD.MOV.U32 R23, RZ, RZ, R16 ;  /* 0x000000ffff177224 */ /* 0x000fe200078e0010 */
[----:B------:R-:W3:Y:S01]  /*193d0*/  LDL.LU R45, [R1+0x1b8] ;  /* 0x0001b800012d7983 */ /* 0x000ee20000300800 */
[----:B------:R-:W-:-:S02]  /*193e0*/  IMAD.MOV.U32 R16, RZ, RZ, R4 ;  /* 0x000000ffff107224 */ /* 0x000fc400078e0004 */
[----:B------:R-:W-:Y:S02]  /*193f0*/  IMAD.MOV.U32 R4, RZ, RZ, R47 ;  /* 0x000000ffff047224 */ /* 0x000fe400078e002f */
[----:B------:R-:W-:Y:S02]  /*19400*/  IMAD.MOV.U32 R47, RZ, RZ, R71 ;  /* 0x000000ffff2f7224 */ /* 0x000fe400078e0047 */
[----:B------:R-:W-:Y:S02]  /*19410*/  IMAD.MOV.U32 R71, RZ, RZ, R70 ;  /* 0x000000ffff477224 */ /* 0x000fe400078e0046 */
[----:B------:R-:W-:Y:S02]  /*19420*/  IMAD.MOV.U32 R70, RZ, RZ, R68 ;  /* 0x000000ffff467224 */ /* 0x000fe400078e0044 */
[----:B------:R-:W-:Y:S01]  /*19430*/  IMAD.MOV.U32 R68, RZ, RZ, R247 ;  /* 0x000000ffff447224 */ /* 0x000fe200078e00f7 */
[----:B------:R-:W-:Y:S02]  /*19440*/  PRMT R247, R173, 0x5410, R172 ;  /* 0x00005410adf77816 */ /* 0x000fe400000000ac */
[----:B------:R-:W-:Y:S01]  /*19450*/  @!P1 PRMT R172, R117, 0x5410, RZ ;  /* 0x0000541075ac9816 */ /* 0x000fe200000000ff */
[----:B--2---:R-:W-:Y:S01]  /*19460*/  FADD.FTZ R117, R0, R53 ;  /* 0x0000003500757221 */ /* 0x004fe20000010000 */
[----:B------:R-:W-:Y:S01]  /*19470*/  F2FP.BF16.PACK_AB R0, R234, R0 ;  /* 0x00000000ea00723e */ /* 0x000fe200000010ff */
[----:B------:R-:W-:Y:S01]  /*19480*/  IMAD.MOV.U32 R33, RZ, RZ, R57 ;  /* 0x000000ffff217224 */ /* 0x000fe200078e0039 */
[----:B----4-:R-:W-:-:S02]  /*19490*/  PRMT R179, R2, 0x7610, R179 ;  /* 0x0000761002b37816 */ /* 0x010fc400000000b3 */
[----:B------:R-:W-:Y:S02]  /*194a0*/  PRMT R178, R2, 0x7632, R178 ;  /* 0x0000763202b27816 */ /* 0x000fe400000000b2 */
[----:B------:R-:W-:-:S04]  /*194b0*/  F2FP.BF16.PACK_AB R2, R246, R245 ;  /* 0x000000f5f602723e */ /* 0x000fc800000010ff */
[C---:B------:R-:W-:Y:S02]  /*194c0*/  PRMT R177, R2.reuse, 0x7610, R177 ;  /* 0x0000761002b17816 */ /* 0x040fe400000000b1 */
[----:B------:R-:W-:Y:S02]  /*194d0*/  PRMT R176, R2, 0x7632, R176 ;  /* 0x0000763202b07816 */ /* 0x000fe400000000b0 */
[----:B------:R-:W-:Y:S02]  /*194e0*/  SHF.R.U32.HI R2, RZ, 0x10, R6 ;  /* 0x00000010ff027819 */ /* 0x000fe40000011606 */
[C---:B------:R-:W-:Y:S02]  /*194f0*/  PRMT R59, R0.reuse, 0x7610, R59 ;  /* 0x00007610003b7816 */ /* 0x040fe4000000003b */
[----:B------:R-:W-:Y:S02]  /*19500*/  PRMT R58, R0, 0x7632, R58 ;  /* 0x00007632003a7816 */ /* 0x000fe4000000003a */
[----:B------:R-:W-:-:S02]  /*19510*/  LOP3.LUT R2, R2, 0xff, RZ, 0xc0, !PT ;  /* 0x000000ff02027812 */ /* 0x000fc400078ec0ff */
[----:B------:R-:W-:Y:S01]  /*19520*/  LOP3.LUT R0, R51, UR5, R48, 0x96, !PT ;  /* 0x0000000533007c12 */ /* 0x000fe2000f8e9630 */
[----:B------:R-:W-:Y:S01]  /*19530*/  IMAD.MOV.U32 R90, RZ, RZ, R16 ;  /* 0x000000ffff5a7224 */ /* 0x000fe200078e0010 */
[----:B------:R-:W-:Y:S01]  /*19540*/  @!P2 PRMT R173, R116, 0x5410, RZ ;  /* 0x0000541074ada816 */ /* 0x000fe200000000ff */
[----:B------:R-:W-:Y:S01]  /*19550*/  IMAD.MOV.U32 R16, RZ, RZ, R33 ;  /* 0x000000ffff107224 */ /* 0x000fe200078e0021 */
[C---:B------:R-:W-:Y:S02]  /*19560*/  ISETP.GE.U32.AND P2, PT, R233.reuse, R2, PT ;  /* 0x00000002e900720c */ /* 0x040fe40003f46070 */
[----:B------:R-:W-:Y:S01]  /*19570*/  SHF.R.U32.HI R2, RZ, 0x18, R6 ;  /* 0x00000018ff027819 */ /* 0x000fe20000011606 */
[----:B------:R-:W-:Y:S02]  /*19580*/  IMAD.MOV.U32 R91, RZ, RZ, R5 ;  /* 0x000000ffff5b7224 */ /* 0x000fe400078e0005 */
[----:B------:R-:W-:Y:S01]  /*19590*/  IMAD.MOV.U32 R18, RZ, RZ, R4 ;  /* 0x000000ffff127224 */ /* 0x000fe200078e0004 */
[----:B------:R-:W-:Y:S01]  /*195a0*/  ISETP.GE.U32.AND P1, PT, R233, R2, PT ;  /* 0x00000002e900720c */ /* 0x000fe20003f26070 */
[----:B------:R-:W-:-:S02]  /*195b0*/  IMAD.MOV.U32 R15, RZ, RZ, R23 ;  /* 0x000000ffff0f7224 */ /* 0x000fc400078e0017 */
[----:B---3--:R-:W-:Y:S01]  /*195c0*/  IMAD.WIDE R56, R56, 0x2, R180 ;  /* 0x0000000238387825 */ /* 0x008fe200078e02b4 */
[----:B------:R-:W-:Y:S04]  /*195d0*/  STG.E.U16 [R180.64+-0x100], R31 ;  /* 0xffff001fb4007986 */ /* 0x000fe8000c101526 */
[----:B------:R-:W-:Y:S04]  /*195e0*/  STG.E.U16 [R180.64+-0xfe], R29 ;  /* 0xffff021db4007986 */ /* 0x000fe8000c101526 */
[----:B------:R1:W-:Y:S02]  /*195f0*/  STG.E.U16 [R56.64+-0xfe], R32 ;  /* 0xffff022038007986 */ /* 0x0003e4000c101526 */
[----:B-1----:R-:W-:Y:S01]  /*19600*/  IMAD.WIDE.U32 R32, R0, -0x326172a9, RZ ;  /* 0xcd9e8d5700207825 */ /* 0x002fe200078e00ff */
[----:B------:R-:W-:-:S04]  /*19610*/  LOP3.LUT R0, R39, UR15, R50, 0x96, !PT ;  /* 0x0000000f27007c12 */ /* 0x000fc8000f8e9632 */
        /* <DEDUP_REMOVED lines=11> */
[----:B------:R-:W-:-:S04]  /*196d0*/  IMAD.WIDE.U32 R4, R3, -0x326172a9, RZ ;  /* 0xcd9e8d5703047825 */ /* 0x000fc800078e00ff */
[----:B------:R-:W-:-:S05]  /*196e0*/  IMAD.WIDE.U32 R2, R2, -0x326172a9, RZ ;  /* 0xcd9e8d5702027825 */ /* 0x000fca00078e00ff */
[----:B------:R-:W-:Y:S02]  /*196f0*/  LOP3.LUT R0, R3, UR6, R4, 0x96, !PT ;  /* 0x0000000603007c12 */ /* 0x000fe4000f8e9604 */
[----:B------:R-:W-:-:S04]  /*19700*/  LOP3.LUT R3, R2, 0xffff, RZ, 0xc0, !PT ;  /* 0x0000ffff02037812 */ /* 0x000fc800078ec0ff */
[----:B------:R-:W-:Y:S02]  /*19710*/  SHF.R.U32.HI R4, RZ, 0x8, R3 ;  /* 0x00000008ff047819 */ /* 0x000fe40000011603 */
[----:B------:R-:W-:-:S04]  /*19720*/  LOP3.LUT R3, R2, 0xff, RZ, 0xc0, !PT ;  /* 0x000000ff02037812 */ /* 0x000fc800078ec0ff */
[----:B------:R-:W-:Y:S02]  /*19730*/  PRMT R3, R3, 0x5410, R4 ;  /* 0x0000541003037816 */ /* 0x000fe40000000004 */
[----:B------:R-:W-:-:S03]  /*19740*/  SHF.R.U32.HI R4, RZ, 0x10, R2 ;  /* 0x00000010ff047819 */ /* 0x000fc60000011602 */
[----:B------:R-:W-:-:S05]  /*19750*/  HSET2.LE.AND R3, R3, R43, PT ;  /* 0x0000002b03037233 */ /* 0x000fca0003803000 */
[----:B------:R-:W-:Y:S02]  /*19760*/  LOP3.LUT R10, R3, R100, RZ, 0xc0, !PT ;  /* 0x00000064030a7212 */ /* 0x000fe400078ec0ff */
[----:B------:R-:W-:Y:S02]  /*19770*/  SHF.R.U32.HI R3, RZ, 0x18, R2 ;  /* 0x00000018ff037819 */ /* 0x000fe40000011602 */
[----:B------:R-:W-:Y:S02]  /*19780*/  LOP3.LUT R2, R4, 0xff, RZ, 0xc0, !PT ;  /* 0x000000ff04027812 */ /* 0x000fe400078ec0ff */
[----:B------:R-:W-:Y:S02]  /*19790*/  LOP3.LUT R23, R5, UR26, R6, 0x96, !PT ;  /* 0x0000001a05177c12 */ /* 0x000fe4000f8e9606 */
[----:B------:R-:W-:Y:S02]  /*197a0*/  PRMT R5, R2, 0x5410, R3 ;  /* 0x0000541002057816 */ /* 0x000fe40000000003 */
[----:B------:R-:W-:-:S04]  /*197b0*/  LOP3.LUT R2, R0, 0xffff, RZ, 0xc0, !PT ;  /* 0x0000ffff00027812 */ /* 0x000fc800078ec0ff */
[----:B------:R-:W-:Y:S02]  /*197c0*/  SHF.R.U32.HI R3, RZ, 0x8, R2 ;  /* 0x00000008ff037819 */ /* 0x000fe40000011602 */
[----:B------:R-:W-:-:S04]  /*197d0*/  LOP3.LUT R2, R0, 0xff, RZ, 0xc0, !PT ;  /* 0x000000ff00027812 */ /* 0x000fc800078ec0ff */
[----:B------:R-:W-:Y:S02]  /*197e0*/  PRMT R4, R2, 0x5410, R3 ;  /* 0x0000541002047816 */ /* 0x000fe40000000003 */
[--C-:B------:R-:W-:Y:S02]  /*197f0*/  SHF.R.U32.HI R3, RZ, 0x10, R0.reuse ;  /* 0x00000010ff037819 */ /* 0x100fe40000011600 */
[----:B------:R-:W-:Y:S02]  /*19800*/  SHF.R.U32.HI R2, RZ, 0x18, R0 ;  /* 0x00000018ff027819 */ /* 0x000fe40000011600 */
[----:B------:R-:W-:Y:S01]  /*19810*/  LOP3.LUT R0, R3, 0xff, RZ, 0xc0, !PT ;  /* 0x000000ff03007812 */ /* 0x000fe200078ec0ff */
[----:B------:R-:W-:-:S03]  /*19820*/  IMAD.MOV.U32 R100, RZ, RZ, R15 ;  /* 0x000000ffff647224 */ /* 0x000fc600078e000f */
[----:B------:R-:W-:Y:S01]  /*19830*/  PRMT R3, R0, 0x5410, R2 ;  /* 0x0000541000037816 */ /* 0x000fe20000000002 */
[----:B------:R-:W-:Y:S01]  /*19840*/  HSET2.LE.AND R0, R5, R43, PT ;  /* 0x0000002b05007233 */ /* 0x000fe20003803000 */
[----:B------:R-:W-:Y:S02]  /*19850*/  IMAD.MOV.U32 R15, RZ, RZ, R91 ;  /* 0x000000ffff0f7224 */ /* 0x000fe400078e005b */
[----:B------:R-:W-:Y:S02]  /*19860*/  IMAD.MOV.U32 R91, RZ, RZ, R239 ;  /* 0x000000ffff5b7224 */ /* 0x000fe400078e00ef */
[----:B------:R-:W2:Y:S01]  /*19870*/  LDL.LU R239, [R1+0x1b4] ;  /* 0x0001b40001ef7983 */ /* 0x000ea20000300800 */
[----:B------:R-:W-:-:S03]  /*19880*/  LOP3.LUT R11, R0, R100, RZ, 0xc0, !PT ;  /* 0x00000064000b7212 */ /* 0x000fc600078ec0ff */
[----:B------:R-:W3:Y:S01]  /*19890*/  LDL.LU R100, [R1+0x9c] ;  /* 0x00009c0001647983 */ /* 0x000ee20000300800 */
[----:B------:R-:W-:Y:S02]  /*198a0*/  IMAD R46, R46, 0x48, RZ ;  /* 0x000000482e2e7824 */ /* 0x000fe400078e02ff */
[----:B------:R-:W-:Y:S01]  /*198b0*/  IMAD.MOV.U32 R88, RZ, RZ, R47 ;  /* 0x000000ffff587224 */ /* 0x000fe200078e002f */
[----:B------:R-:W-:Y:S01]  /*198c0*/  HSET2.LE.AND R2, R4, R43, PT ;  /* 0x0000002b04027233 */ /* 0x000fe20003803000 */
[----:B------:R-:W-:Y:S01]  /*198d0*/  IMAD.WIDE R46, R46, 0x2, R180 ;  /* 0x000000022e2e7825 */ /* 0x000fe200078e02b4 */
[----:B------:R-:W-:Y:S04]  /*198e0*/  STG.E.U16 [R56.64+-0x100], R30 ;  /* 0xffff001e38007986 */ /* 0x000fe8000c101526 */
[----:B------:R-:W-:Y:S04]  /*198f0*/  STG.E.U16 [R44.64+-0x100], R13 ;  /* 0xffff000d2c007986 */ /* 0x000fe8000c101526 */
[----:B------:R-:W-:Y:S04]  /*19900*/  STG.E.U16 [R44.64+-0xfe], R12 ;  /* 0xffff020c2c007986 */ /* 0x000fe8000c101526 */
[----:B------:R3:W-:Y:S01]  /*19910*/  STG.E.U16 [R46.64+-0xfe], R8 ;  /* 0xffff02082e007986 */ /* 0x0007e2000c101526 */
[----:B------:R-:W-:-:S02]  /*19920*/  IADD3 R0, R188, 0x4, RZ ;  /* 0x00000004bc007810 */ /* 0x000fc40007ffe0ff */
[----:B---3--:R-:W-:Y:S02]  /*19930*/  LOP3.LUT R8, R2, R100, RZ, 0xc0, !PT ;  /* 0x0000006402087212 */ /* 0x008fe400078ec0ff */
[----:B------:R-:W3:Y:S04]  /*19940*/  LDL.LU R100, [R1+0x98] ;  /* 0x0000980001647983 */ /* 0x000ee80000300800 */
[----:B------:R-:W4:Y:S01]  /*19950*/  LDL.LU R188, [R1+0x1b0] ;  /* 0x0001b00001bc7983 */ /* 0x000f220000300800 */
[----:B------:R-:W-:-:S03]  /*19960*/  HSET2.LE.AND R3, R3, R43, PT ;  /* 0x0000002b03037233 */ /* 0x000fc60003803000 */
[----:B------:R3:W-:Y:S01]  /*19970*/  STG.E.U16 [R46.64+-0x100], R9 ;  /* 0xffff00092e007986 */ /* 0x0007e2000c101526 */
[----:B------:R-:W-:-:S03]  /*19980*/  IMAD.WIDE.U32 R30, R0, -0x326172a9, RZ ;  /* 0xcd9e8d57001e7825 */ /* 0x000fc600078e00ff */
[----:B------:R-:W-:Y:S01]  /*19990*/  STG.E.U16 [R180.64+-0xf0], R28 ;  /* 0xffff101cb4007986 */ /* 0x000fe2000c101526 */
[----:B------:R-:W-:-:S03]  /*199a0*/  IMAD.MOV.U32 R102, RZ, RZ, R35 ;  /* 0x000000ffff667224 */ /* 0x000fc600078e0023 */
[----:B------:R-:W-:Y:S04]  /*199b0*/  STG.E.U16 [R180.64+-0xee], R27 ;  /* 0xffff121bb4007986 */ /* 0x000fe8000c101526 */
[----:B------:R1:W-:Y:S01]  /*199c0*/  STG.E.U16 [R56.64+-0xf0], R34 ;  /* 0xffff102238007986 */ /* 0x0003e2000c101526 */
[----:B------:R-:W-:Y:S01]  /*199d0*/  LOP3.LUT R2, R21, UR9, R30, 0x96, !PT ;  /* 0x0000000915027c12 */ /* 0x000fe2000f8e961e */
[----:B------:R-:W-:Y:S02]  /*199e0*/  IMAD.MOV.U32 R75, RZ, RZ, R72 ;  /* 0x000000ffff4b7224 */ /* 0x000fe400078e0048 */
[----:B------:R-:W-:Y:S01]  /*199f0*/  FADD.FTZ R72, R37, R19 ;  /* 0x0000001325487221 */ /* 0x000fe20000010000 */
[----:B---3--:R-:W-:Y:S01]  /*19a00*/  LOP3.LUT R9, R3, R100, RZ, 0xc0, !PT ;  /* 0x0000006403097212 */ /* 0x008fe200078ec0ff */
[----:B------:R-:W-:-:S02]  /*19a10*/  IMAD.MOV.U32 R100, RZ, RZ, R15 ;  /* 0x000000ffff647224 */ /* 0x000fc400078e000f */
[----:B------:R-:W-:Y:S02]  /*19a20*/  IMAD.MOV.U32 R15, RZ, RZ, R90 ;  /* 0x000000ffff0f7224 */ /* 0x000fe400078e005a */
[----:B------:R-:W-:Y:S02]  /*19a30*/  IMAD.MOV.U32 R90, RZ, RZ, R18 ;  /* 0x000000ffff5a7224 */ /* 0x000fe400078e0012 */
[----:B------:R-:W-:Y:S02]  /*19a40*/  IMAD.MOV.U32 R18, RZ, RZ, R88 ;  /* 0x000000ffff127224 */ /* 0x000fe400078e0058 */
[----:B------:R-:W-:Y:S02]  /*19a50*/  IMAD.MOV.U32 R88, RZ, RZ, R16 ;  /* 0x000000ffff587224 */ /* 0x000fe400078e0010 */
[----:B------:R-:W-:Y:S02]  /*19a60*/  IMAD.MOV.U32 R16, RZ, RZ, R190 ;  /* 0x000000ffff107224 */ /* 0x000fe400078e00be */
[----:B------:R-:W3:Y:S01]  /*19a70*/  LDL.LU R190, [R1+0x1ac] ;  /* 0x0001ac0001be7983 */ /* 0x000ee20000300800 */
[----:B------:R-:W-:-:S05]  /*19a80*/  LOP3.LUT R0, R31, R100, RZ, 0x3c, !PT ;  /* 0x000000641f007212 */ /* 0x000fca00078e3cff */
[----:B-1----:R-:W-:-:S05]  /*19a90*/  IMAD.WIDE.U32 R34, R0, -0x2daee0ad, RZ ;  /* 0xd2511f5300227825 */ /* 0x002fca00078e00ff */
[----:B------:R-:W-:-:S05]  /*19aa0*/  LOP3.LUT R0, R35, UR5, R48, 0x96, !PT ;  /* 0x0000000523007c12 */ /* 0x000fca000f8e9630 */
[----:B------:R-:W-:-:S05]  /*19ab0*/  IMAD.WIDE.U32 R28, R0, -0x326172a9, RZ ;  /* 0xcd9e8d57001c7825 */ /* 0x000fca00078e00ff */
        /* <DEDUP_REMOVED lines=8> */
[----:B------:R-:W-:Y:S01]  /*19b40*/  IMAD.WIDE.U32 R18, R0, -0x326172a9, RZ ;  /* 0xcd9e8d5700127825 */ /* 0x000fe200078e00ff */
[----:B------:R-:W-:-:S04]  /*19b50*/  LOP3.LUT R2, R5, UR14, R28, 0x96, !PT ;  /* 0x0000000e05027c12 */ /* 0x000fc8000f8e961c */
[----:B------:R-:W-:Y:S01]  /*19b60*/  LOP3.LUT R0, R19, UR28, R4, 0x96, !PT ;  /* 0x0000001c13007c12 */ /* 0x000fe2000f8e9604 */
[----:B------:R-:W-:-:S04]  /*19b70*/  IMAD.WIDE.U32 R2, R2, -0x2daee0ad, RZ ;  /* 0xd2511f5302027825 */ /* 0x000fc800078e00ff */
[----:B------:R-:W-:Y:S01]  /*19b80*/  IMAD.WIDE.U32 R20, R0, -0x2daee0ad, RZ ;  /* 0xd2511f5300147825 */ /* 0x000fe200078e00ff */
[----:B------:R-:W-:-:S04]  /*19b90*/  LOP3.LUT R7, R3, UR27, R6, 0x96, !PT ;  /* 0x0000001b03077c12 */ /* 0x000fc8000f8e9606 */
[----:B------:R-:W-:-:S05]  /*19ba0*/  LOP3.LUT R2, R21, UR13, R2, 0x96, !PT ;  /* 0x0000000d15027c12 */ /* 0x000fca000f8e9602 */
[----:B------:R-:W-:-:S05]  /*19bb0*/  IMAD.WIDE.U32 R2, R2, -0x326172a9, RZ ;  /* 0xcd9e8d5702027825 */ /* 0x000fca00078e00ff */
[----:B------:R-:W-:-:S04]  /*19bc0*/  LOP3.LUT R0, R2, 0xffff, RZ, 0xc0, !PT ;  /* 0x0000ffff02007812 */ /* 0x000fc800078ec0ff */
[----:B------:R-:W-:Y:S02]  /*19bd0*/  SHF.R.U32.HI R4, RZ, 0x8, R0 ;  /* 0x00000008ff047819 */ /* 0x000fe40000011600 */
[----:B------:R-:W-:-:S04]  /*19be0*/  LOP3.LUT R0, R2, 0xff, RZ, 0xc0, !PT ;  /* 0x000000ff02007812 */ /* 0x000fc800078ec0ff */
[----:B------:R-:W-:Y:S01]  /*19bf0*/  PRMT R0, R0, 0x5410, R4 ;  /* 0x0000541000007816 */ /* 0x000fe20000000004 */
[----:B------:R-:W-:Y:S02]  /*19c00*/  IMAD.MOV.U32 R101, RZ, RZ, R16 ;  /* 0x000000ffff657224 */ /* 0x000fe400078e0010 */
[----:B------:R-:W-:Y:S02]  /*19c10*/  IMAD.WIDE.U32 R16, R7, -0x326172a9, RZ ;  /* 0xcd9e8d5707107825 */ /* 0x000fe400078e00ff */
[----:B------:R-:W-:Y:S01]  /*19c20*/  HSET2.LE.AND R0, R0, R43, PT ;  /* 0x0000002b00007233 */ /* 0x000fe20003803000 */
[----:B------:R-:W-:-:S04]  /*19c30*/  SHF.R.U32.HI R4, RZ, 0x10, R2 ;  /* 0x00000010ff047819 */ /* 0x000fc80000011602 */
[----:B------:R-:W-:Y:S02]  /*19c40*/  LOP3.LUT R6, R0, R25, RZ, 0xc0, !PT ;  /* 0x0000001900067212 */ /* 0x000fe400078ec0ff */
[----:B------:R-:W-:Y:S02]  /*19c50*/  LOP3.LUT R0, R3, UR6, R16, 0x96, !PT ;  /* 0x0000000603007c12 */ /* 0x000fe4000f8e9610 */
[----:B------:R-:W-:Y:S02]  /*19c60*/  SHF.R.U32.HI R3, RZ, 0x18, R2 ;  /* 0x00000018ff037819 */ /* 0x000fe40000011602 */
[----:B------:R-:W-:-:S04]  /*19c70*/  LOP3.LUT R2, R4, 0xff, RZ, 0xc0, !PT ;  /* 0x000000ff04027812 */ /* 0x000fc800078ec0ff */
[----:B------:R-:W-:-:S05]  /*19c80*/  PRMT R2, R2, 0x5410, R3 ;  /* 0x0000541002027816 */ /* 0x000fca0000000003 */
[----:B------:R-:W-:-:S05]  /*19c90*/  HSET2.LE.AND R2, R2, R43, PT ;  /* 0x0000002b02027233 */ /* 0x000fca0003803000 */
[----:B------:R-:W-:Y:S02]  /*19ca0*/  LOP3.LUT R7, R2, R26, RZ, 0xc0, !PT ;  /* 0x0000001a02077212 */ /* 0x000fe400078ec0ff */
        /* <DEDUP_REMOVED lines=8> */
[----:B------:R-:W-:-:S04]  /*19d30*/  LOP3.LUT R0, R3, 0xff, RZ, 0xc0, !PT ;  /* 0x000000ff03007812 */ /* 0x000fc800078ec0ff */
[----:B------:R-:W-:Y:S01]  /*19d40*/  PRMT R0, R0, 0x5410, R2 ;  /* 0x0000541000007816 */ /* 0x000fe20000000002 */
[----:B------:R-:W-:-:S04]  /*19d50*/  IMAD.MOV.U32 R104, RZ, RZ, R15 ;  /* 0x000000ffff687224 */ /* 0x000fc800078e000f */
[----:B------:R-:W-:Y:S01]  /*19d60*/  HSET2.LE.AND R0, R0, R43, PT ;  /* 0x0000002b00007233 */ /* 0x000fe20003803000 */
[----:B------:R-:W-:Y:S02]  /*19d70*/  IMAD.MOV.U32 R43, RZ, RZ, R91 ;  /* 0x000000ffff2b7224 */ /* 0x000fe400078e005b */
[----:B------:R-:W-:Y:S02]  /*19d80*/  IMAD.MOV.U32 R91, RZ, RZ, R14 ;  /* 0x000000ffff5b7224 */ /* 0x000fe400078e000e */
[----:B----4-:R-:W1:Y:S01]  /*19d90*/  LDSM.16.MT88.4 R12, [R188+0x9000] ;  /* 0x00900000bc0c783b */ /* 0x010e620000004200 */
[----:B------:R-:W-:Y:S02]  /*19da0*/  @!P2 HFMA2.BF16_V2 R119, -RZ.H0_H0, RZ.H0_H0, -R59.H0_H0 ;  /* 0x200000ffff77a231 */ /* 0x000fe4000034093b */
[----:B------:R-:W-:Y:S01]  /*19db0*/  @!P1 HFMA2.BF16_V2 R118, -RZ.H0_H0, RZ.H0_H0, -R58.H0_H0 ;  /* 0x200000ffff769231 */ /* 0x000fe2000034093a */
[----:B------:R-:W-:Y:S02]  /*19dc0*/  LOP3.LUT R5, R0, R36, RZ, 0xc0, !PT ;  /* 0x0000002400057212 */ /* 0x000fe400078ec0ff */
[----:B------:R-:W-:-:S02]  /*19dd0*/  PRMT R24, R177, 0x5410, R176 ;  /* 0x00005410b1187816 */ /* 0x000fc400000000b0 */
[----:B------:R-:W-:Y:S01]  /*19de0*/  PRMT R116, R59, 0x5410, R58 ;  /* 0x000054103b747816 */ /* 0x000fe2000000003a */
[----:B------:R-:W-:Y:S01]  /*19df0*/  IMAD.MOV.U32 R105, RZ, RZ, R100 ;  /* 0x000000ffff697224 */ /* 0x000fe200078e0064 */
[----:B------:R-:W-:Y:S01]  /*19e00*/  @!P2 PRMT R59, R119, 0x5410, RZ ;  /* 0x00005410773ba816 */ /* 0x000fe200000000ff */
[----:B------:R-:W-:Y:S01]  /*19e10*/  IMAD.MOV.U32 R119, RZ, RZ, R102 ;  /* 0x000000ffff777224 */ /* 0x000fe200078e0066 */
[----:B------:R-:W-:Y:S01]  /*19e20*/  @!P1 PRMT R58, R118, 0x5410, RZ ;  /* 0x00005410763a9816 */ /* 0x000fe200000000ff */
[----:B------:R-:W-:Y:S01]  /*19e30*/  IMAD.MOV.U32 R118, RZ, RZ, R101 ;  /* 0x000000ffff767224 */ /* 0x000fe200078e0065 */
[----:B------:R-:W-:Y:S01]  /*19e40*/  PRMT R37, R179, 0x5410, R178 ;  /* 0x00005410b3257816 */ /* 0x000fe200000000b2 */
[----:B------:R-:W-:Y:S01]  /*19e50*/  IMAD.MOV.U32 R103, RZ, RZ, R89 ;  /* 0x000000ffff677224 */ /* 0x000fe200078e0059 */
[----:B------:R-:W-:Y:S01]  /*19e60*/  @!P5 HFMA2.BF16_V2 R108, -RZ.H0_H0, RZ.H0_H0, -R178.H0_H0 ;  /* 0x200000ffff6cd231 */ /* 0x000fe200003409b2 */
[----:B------:R-:W-:Y:S01]  /*19e70*/  IMAD.MOV.U32 R102, RZ, RZ, R79 ;  /* 0x000000ffff667224 */ /* 0x000fe200078e004f */
[----:B------:R-:W-:Y:S01]  /*19e80*/  @!P3 HFMA2.BF16_V2 R111, -RZ.H0_H0, RZ.H0_H0, -R176.H0_H0 ;  /* 0x200000ffff6fb231 */ /* 0x000fe200003409b0 */
[----:B------:R-:W-:-:S02]  /*19e90*/  IMAD.MOV.U32 R101, RZ, RZ, R78 ;  /* 0x000000ffff657224 */ /* 0x000fc400078e004e */
[----:B------:R-:W-:Y:S02]  /*19ea0*/  IMAD.MOV.U32 R100, RZ, RZ, R77 ;  /* 0x000000ffff647224 */ /* 0x000fe400078e004d */
[----:B------:R-:W-:Y:S01]  /*19eb0*/  IMAD.MOV.U32 R89, RZ, RZ, R76 ;  /* 0x000000ffff597224 */ /* 0x000fe200078e004c */
[----:B------:R-:W-:Y:S01]  /*19ec0*/  @!P5 PRMT R178, R108, 0x5410, RZ ;  /* 0x000054106cb2d816 */ /* 0x000fe200000000ff */
[----:B------:R-:W-:Y:S01]  /*19ed0*/  IMAD.MOV.U32 R0, RZ, RZ, R122 ;  /* 0x000000ffff007224 */ /* 0x000fe200078e007a */
[----:B------:R-:W-:Y:S01]  /*19ee0*/  @!P3 PRMT R176, R111, 0x5410, RZ ;  /* 0x000054106fb0b816 */ /* 0x000fe200000000ff */
[----:B-1----:R-:W-:Y:S07]  /*19ef0*/  HMMA.16816.F32.BF16 R76, R8, R12, R152 ;  /* 0x0000000c084c723c */ /* 0x002fee0000041898 */
[----:B------:R-:W-:-:S02]  /*19f00*/  IMAD.MOV.U32 R153, RZ, RZ, R24 ;  /* 0x000000ffff997224 */ /* 0x000fc400078e0018 */
[----:B------:R-:W-:Y:S07]  /*19f10*/  HMMA.16816.F32.BF16 R24, R4, R12, R168 ;  /* 0x0000000c0418723c */ /* 0x000fee00000418a8 */
[----:B------:R-:W-:Y:S02]  /*19f20*/  IMAD.MOV.U32 R171, RZ, RZ, R37 ;  /* 0x000000ffffab7224 */ /* 0x000fe400078e0025 */
[----:B------:R-:W-:Y:S01]  /*19f30*/  IMAD.MOV.U32 R37, RZ, RZ, R43 ;  /* 0x000000ffff257224 */ /* 0x000fe200078e002b */
[----:B------:R-:W-:Y:S01]  /*19f40*/  HMMA.16816.F32.BF16 R108, R8, R14, R148 ;  /* 0x0000000e086c723c */ /* 0x000fe20000041894 */
[----:B------:R-:W-:-:S02]  /*19f50*/  IMAD.MOV.U32 R43, RZ, RZ, R123 ;  /* 0x000000ffff2b7224 */ /* 0x000fc400078e007b */
[----:B------:R-:W-:Y:S02]  /*19f60*/  IMAD.MOV.U32 R168, RZ, RZ, R121 ;  /* 0x000000ffffa87224 */ /* 0x000fe400078e0079 */
[----:B------:R-:W-:-:S03]  /*19f70*/  IMAD.MOV.U32 R169, RZ, RZ, R120 ;  /* 0x000000ffffa97224 */ /* 0x000fc600078e0078 */
[----:B------:R-:W-:Y:S01]  /*19f80*/  HMMA.16816.F32.BF16 R120, R4, R14, R164 ;  /* 0x0000000e0478723c */ /* 0x000fe200000418a4 */
[----:B------:R-:W-:Y:S02]  /*19f90*/  @!P6 HFMA2.BF16_V2 R106, -RZ.H0_H0, RZ.H0_H0, -R179.H0_H0 ;  /* 0x200000ffff6ae231 */ /* 0x000fe400003409b3 */
[----:B------:R-:W-:Y:S01]  /*19fa0*/  @!P4 HFMA2.BF16_V2 R107, -RZ.H0_H0, RZ.H0_H0, -R177.H0_H0 ;  /* 0x200000ffff6bc231 */ /* 0x000fe200003409b1 */
[----:B------:R-:W-:-:S03]  /*19fb0*/  IMAD.MOV.U32 R151, RZ, RZ, R55 ;  /* 0x000000ffff977224 */ /* 0x000fc600078e0037 */
[----:B------:R-:W-:Y:S01]  /*19fc0*/  IMAD.MOV.U32 R164, RZ, RZ, R71 ;  /* 0x000000ffffa47224 */ /* 0x000fe200078e0047 */
[----:B------:R-:W-:Y:S01]  /*19fd0*/  @!P6 PRMT R179, R106, 0x5410, RZ ;  /* 0x000054106ab3e816 */ /* 0x000fe200000000ff */
[----:B------:R-:W-:Y:S01]  /*19fe0*/  IMAD.MOV.U32 R167, RZ, RZ, R68 ;  /* 0x000000ffffa77224 */ /* 0x000fe200078e0044 */
[----:B------:R-:W-:Y:S01]  /*19ff0*/  @!P4 PRMT R177, R107, 0x5410, RZ ;  /* 0x000054106bb1c816 */ /* 0x000fe200000000ff */
        /* <DEDUP_REMOVED lines=10> */
[----:B------:R-:W-:Y:S01]  /*1a0a0*/  IMAD.MOV.U32 R148, RZ, RZ, R167 ;  /* 0x000000ffff947224 */ /* 0x000fe200078e00a7 */
[----:B---3--:R-:W1:Y:S02]  /*1a0b0*/  LDSM.16.MT88.4 R12, [R190+0x9000] ;  /* 0x00900000be0c783b */ /* 0x008e640000004200 */
[----:B-1----:R-:W-:Y:S07]  /*1a0c0*/  HMMA.16816.F32.BF16 R104, R8, R12, R144 ;  /* 0x0000000c0868723c */ /* 0x002fee0000041890 */
[----:B------:R-:W-:Y:S01]  /*1a0d0*/  IMAD.MOV.U32 R145, RZ, RZ, R164 ;  /* 0x000000ffff917224 */ /* 0x000fe200078e00a4 */
        /* <DEDUP_REMOVED lines=14> */
[----:B------:R-:W-:-:S02]  /*1a1c0*/  IMAD.MOV.U32 R148, RZ, RZ, R151 ;  /* 0x000000ffff947224 */ /* 0x000fc400078e0097 */
[----:B------:R-:W-:Y:S02]  /*1a1d0*/  IMAD.MOV.U32 R151, RZ, RZ, R166 ;  /* 0x000000ffff977224 */ /* 0x000fe400078e00a6 */
[----:B------:R-:W-:Y:S02]  /*1a1e0*/  IMAD.MOV.U32 R170, RZ, RZ, R242 ;  /* 0x000000ffffaa7224 */ /* 0x000fe400078e00f2 */
[----:B------:R-:W-:Y:S01]  /*1a1f0*/  IMAD.MOV.U32 R166, RZ, RZ, R169 ;  /* 0x000000ffffa67224 */ /* 0x000fe200078e00a9 */
[----:B------:R-:W4:Y:S01]  /*1a200*/  LDL.LU R242, [R1+0x1a4] ;  /* 0x0001a40001f27983 */ /* 0x000f220000300800 */
[----:B------:R-:W-:Y:S02]  /*1a210*/  IMAD.MOV.U32 R169, RZ, RZ, R153 ;  /* 0x000000ffffa97224 */ /* 0x000fe400078e0099 */
[----:B------:R-:W-:Y:S01]  /*1a220*/  IMAD.MOV.U32 R153, RZ, RZ, R189 ;  /* 0x000000ffff997224 */ /* 0x000fe200078e00bd */
[----:B------:R-:W2:Y:S04]  /*1a230*/  LDL.LU R243, [R1+0x1a0] ;  /* 0x0001a00001f37983 */ /* 0x000ea80000300800 */
[----:B------:R-:W2:Y:S01]  /*1a240*/  LDL.LU R189, [R1+0x19c] ;  /* 0x00019c0001bd7983 */ /* 0x000ea20000300800 */
        /* <DEDUP_REMOVED lines=8> */
[----:B------:R-:W-:Y:S01]  /*1a2d0*/  HMMA.16816.F32.BF16 R72, R8, R14, R132 ;  /* 0x0000000e0848723c */ /* 0x000fe20000041884 */
[----:B------:R-:W1:Y:S01]  /*1a2e0*/  LDSM.16.MT88.4 R12, [R188+0xa000] ;  /* 0x00a00000bc0c783b */ /* 0x000e620000004200 */
[----:B------:R-:W-:-:S06]  /*1a2f0*/  IMAD.MOV.U32 R149, RZ, RZ, R168 ;  /* 0x000000ffff957224 */ /* 0x000fcc00078e00a8 */
[-C--:B-1----:R-:W-:Y:S08]  /*1a300*/  HMMA.16816.F32.BF16 R68, R8, R12.reuse, R220 ;  /* 0x0000000c0844723c */ /* 0x082ff000000418dc */
[C---:B------:R-:W-:Y:S08]  /*1a310*/  HMMA.16816.F32.BF16 R52, R4.reuse, R12, R60 ;  /* 0x0000000c0434723c */ /* 0x040ff0000004183c */
[-C--:B------:R-:W-:Y:S08]  /*1a320*/  HMMA.16816.F32.BF16 R136, R4, R14.reuse, R136 ;  /* 0x0000000e0488723c */ /* 0x080ff00000041888 */
[----:B------:R-:W-:Y:S01]  /*1a330*/  HMMA.16816.F32.BF16 R132, R8, R14, R248 ;  /* 0x0000000e0884723c */ /* 0x000fe200000418f8 */
[----:B------:R-:W1:Y:S01]  /*1a340*/  LDSM.16.MT88.4 R12, [R190+0xa000] ;  /* 0x00a00000be0c783b */ /* 0x000e620000004200 */
[----:B------:R-:W-:-:S02]  /*1a350*/  IMAD.MOV.U32 R164, RZ, RZ, R171 ;  /* 0x000000ffffa47224 */ /* 0x000fc400078e00ab */
[----:B------:R-:W-:Y:S02]  /*1a360*/  IMAD.MOV.U32 R167, RZ, RZ, R119 ;  /* 0x000000ffffa77224 */ /* 0x000fe400078e0077 */
[----:B------:R-:W-:Y:S02]  /*1a370*/  IMAD.MOV.U32 R168, RZ, RZ, R117 ;  /* 0x000000ffffa87224 */ /* 0x000fe400078e0075 */
[----:B------:R-:W-:Y:S01]  /*1a380*/  IMAD.MOV.U32 R171, RZ, RZ, R116 ;  /* 0x000000ffffab7224 */ /* 0x000fe200078e0074 */
        /* <DEDUP_REMOVED lines=8> */
[----:B------:R-:W-:Y:S02]  /*1a410*/  IMAD.MOV.U32 R144, RZ, RZ, R147 ;  /* 0x000000ffff907224 */ /* 0x000fe400078e0093 */
[----:B------:R-:W-:Y:S02]  /*1a420*/  IMAD.MOV.U32 R147, RZ, RZ, R150 ;  /* 0x000000ffff937224 */ /* 0x000fe400078e0096 */
[----:B------:R-:W-:Y:S01]  /*1a430*/  IMAD.MOV.U32 R146, RZ, RZ, R149 ;  /* 0x000000ffff927224 */ /* 0x000fe200078e0095 */
[-C--:B-1----:R-:W-:Y:S08]  /*1a440*/  HMMA.16816.F32.BF16 R84, R4, R12.reuse, R64 ;  /* 0x0000000c0454723c */ /* 0x082ff00000041840 */
[----:B------:R-:W-:Y:S08]  /*1a450*/  HMMA.16816.F32.BF16 R96, R8, R12, R96 ;  /* 0x0000000c0860723c */ /* 0x000ff00000041860 */
        /* <DEDUP_REMOVED lines=20> */
[----:B------:R-:W3:Y:S01]  /*1a5a0*/  LDL.LU R244, [R1+0x198] ;  /* 0x0001980001f47983 */ /* 0x000ee20000300800 */
[----:B------:R-:W-:Y:S02]  /*1a5b0*/  IMAD.MOV.U32 R151, RZ, RZ, R165 ;  /* 0x000000ffff977224 */ /* 0x000fe400078e00a5 */
[----:B------:R-:W-:Y:S01]  /*1a5c0*/  IMAD.MOV.U32 R164, RZ, RZ, R166 ;  /* 0x000000ffffa47224 */ /* 0x000fe200078e00a6 */
[----:B------:R-:W-:Y:S01]  /*1a5d0*/  PRMT R250, R233, 0x7054, R233 ;  /* 0x00007054e9fa7816 */ /* 0x000fe200000000e9 */
[----:B------:R-:W-:-:S02]  /*1a5e0*/  IMAD.MOV.U32 R156, RZ, RZ, R144 ;  /* 0x000000ffff9c7224 */ /* 0x000fc400078e0090 */
[----:B------:R-:W-:Y:S01]  /*1a5f0*/  IMAD.MOV.U32 R157, RZ, RZ, R145 ;  /* 0x000000ffff9d7224 */ /* 0x000fe200078e0091 */
[----:B-1----:R-:W-:Y:S01]  /*1a600*/  HMMA.16816.F32.BF16 R36, R8, R14, R36 ;  /* 0x0000000e0824723c */ /* 0x002fe20000041824 */
[----:B------:R-:W-:Y:S01]  /*1a610*/  IMAD.MOV.U32 R165, RZ, RZ, R167 ;  /* 0x000000ffffa57224 */ /* 0x000fe200078e00a7 */
[----:B------:R1:W5:Y:S01]  /*1a620*/  LDL.LU R131, [R1+0x194] ;  /* 0x0001940001837983 */ /* 0x0003620000300800 */
        /* <DEDUP_REMOVED lines=38> */
[----:B------:R-:W-:Y:S01]  /*1a890*/  IMAD.MOV.U32 R42, RZ, RZ, R194 ;  /* 0x000000ffff2a7224 */ /* 0x000fe200078e00c2 */
[----:B------:R1:W5:Y:S01]  /*1a8a0*/  LDL.LU R128, [R1+0x190] ;  /* 0x0001900001807983 */ /* 0x0003620000300800 */
[----:B------:R-:W-:Y:S02]  /*1a8b0*/  IMAD.MOV.U32 R248, RZ, RZ, R154 ;  /* 0x000000fffff87224 */ /* 0x000fe400078e009a */
[----:B------:R-:W-:Y:S01]  /*1a8c0*/  IMAD.MOV.U32 R163, RZ, RZ, R2 ;  /* 0x000000ffffa37224 */ /* 0x000fe200078e0002 */
[----:B------:R1:W5:Y:S01]  /*1a8d0*/  LDL.LU R194, [R1+0x18c] ;  /* 0x00018c0001c27983 */ /* 0x0003620000300800 */
[----:B------:R-:W-:Y:S02]  /*1a8e0*/  IMAD.MOV.U32 R153, RZ, RZ, R3 ;  /* 0x000000ffff997224 */ /* 0x000fe400078e0003 */
[----:B------:R-:W-:Y:S01]  /*1a8f0*/  IMAD.MOV.U32 R154, RZ, RZ, R0 ;  /* 0x000000ffff9a7224 */ /* 0x000fe200078e0000 */
[----:B------:R-:W-:Y:S01]  /*1a900*/  LOP3.LUT R0, R17, UR26, R18, 0x96, !PT ;  /* 0x0000001a11007c12 */ /* 0x000fe2000f8e9612 */
[----:B------:R-:W-:Y:S01]  /*1a910*/  IMAD.WIDE.U32 R2, R23, -0x2daee0ad, RZ ;  /* 0xd2511f5317027825 */ /* 0x000fe200078e00ff */
[----:B------:R-:W1:Y:S03]  /*1a920*/  LDSM.16.MT88.4 R16, [R188+0x9400] ;  /* 0x00940000bc10783b */ /* 0x000e660000004200 */
[----:B------:R-:W-:Y:S01]  /*1a930*/  IMAD.MOV.U32 R223, RZ, RZ, R155 ;  /* 0x000000ffffdf7224 */ /* 0x000fe200078e009b */
[----:B------:R1:W5:Y:S01]  /*1a940*/  LDL.LU R193, [R1+0x188] ;  /* 0x0001880001c17983 */ /* 0x0003620000300800 */
[----:B------:R-:W-:-:S02]  /*1a950*/  IMAD.MOV.U32 R221, RZ, RZ, R40 ;  /* 0x000000ffffdd7224 */ /* 0x000fc400078e0028 */
[----:B------:R-:W-:Y:S02]  /*1a960*/  IMAD.MOV.U32 R220, RZ, RZ, R41 ;  /* 0x000000ffffdc7224 */ /* 0x000fe400078e0029 */
[----:B------:R-:W-:Y:S01]  /*1a970*/  IMAD.MOV.U32 R251, RZ, RZ, R43 ;  /* 0x000000fffffb7224 */ /* 0x000fe200078e002b */
[----:B------:R-:W-:Y:S01]  /*1a980*/  LOP3.LUT R10, R2, 0xff, RZ, 0xc0, !PT ;  /* 0x000000ff020a7812 */ /* 0x000fe200078ec0ff */
[----:B------:R-:W-:Y:S01]  /*1a990*/  IMAD.MOV.U32 R155, RZ, RZ, R42 ;  /* 0x000000ffff9b7224 */ /* 0x000fe200078e002a */
[--C-:B------:R-:W-:Y:S01]  /*1a9a0*/  SHF.R.U32.HI R9, RZ, 0x10, R2.reuse ;  /* 0x00000010ff097819 */ /* 0x100fe20000011602 */
[----:B------:R-:W-:Y:S01]  /*1a9b0*/  HMMA.16816.F32.BF16 R40, R4, R14, R208 ;  /* 0x0000000e0428723c */ /* 0x000fe200000418d0 */
[----:B------:R-:W-:Y:S01]  /*1a9c0*/  SHF.R.U32.HI R8, RZ, 0x18, R2 ;  /* 0x00000018ff087819 */ /* 0x000fe20000011602 */
[----:B--2---:R-:W-:Y:S01]  /*1a9d0*/  IMAD.MOV.U32 R162, RZ, RZ, R189 ;  /* 0x000000ffffa27224 */ /* 0x004fe200078e00bd */
[----:B------:R2:W5:Y:S04]  /*1a9e0*/  LDL.LU R192, [R1+0x184] ;  /* 0x0001840001c07983 */ /* 0x0005680000300800 */
[----:B------:R-:W-:-:S02]  /*1a9f0*/  LOP3.LUT R4, R3, UR7, R22, 0x96, !PT ;  /* 0x0000000703047c12 */ /* 0x000fc4000f8e9616 */
[----:B------:R-:W-:Y:S01]  /*1aa00*/  LOP3.LUT R5, R2, 0xffff, RZ, 0xc0, !PT ;  /* 0x0000ffff02057812 */ /* 0x000fe200078ec0ff */
[----:B------:R-:W-:Y:S01]  /*1aa10*/  IMAD.WIDE.U32 R2, R0, -0x2daee0ad, RZ ;  /* 0xd2511f5300027825 */ /* 0x000fe200078e00ff */
[----:B------:R2:W5:Y:S04]  /*1aa20*/  LDL.LU R191, [R1+0x180] ;  /* 0x0001800001bf7983 */ /* 0x0005680000300800 */
[C---:B------:R-:W-:Y:S01]  /*1aa30*/  LOP3.LUT R6, R2.reuse, 0xffff, RZ, 0xc0, !PT ;  /* 0x0000ffff02067812 */ /* 0x040fe200078ec0ff */
[----:B------:R-:W-:Y:S01]  /*1aa40*/  IMAD.MOV.U32 R208, RZ, RZ, R153 ;  /* 0x000000ffffd07224 */ /* 0x000fe200078e0099 */
[----:B------:R-:W-:Y:S01]  /*1aa50*/  LOP3.LUT R7, R2, 0xff, RZ, 0xc0, !PT ;  /* 0x000000ff02077812 */ /* 0x000fe200078ec0ff */
[----:B------:R2:W5:Y:S01]  /*1aa60*/  LDL.LU R189, [R1+0x178] ;  /* 0x0001780001bd7983 */ /* 0x0005620000300800 */
[----:B------:R-:W-:-:S02]  /*1aa70*/  SHF.R.U32.HI R11, RZ, 0x10, R2 ;  /* 0x00000010ff0b7819 */ /* 0x000fc40000011602 */
[----:B------:R-:W-:Y:S02]  /*1aa80*/  SHF.R.U32.HI R12, RZ, 0x18, R2 ;  /* 0x00000018ff0c7819 */ /* 0x000fe40000011602 */
[----:B------:R-:W-:Y:S02]  /*1aa90*/  SHF.R.U32.HI R5, RZ, 0x8, R5 ;  /* 0x00000008ff057819 */ /* 0x000fe40000011605 */
[----:B------:R-:W-:Y:S02]  /*1aaa0*/  SHF.R.U32.HI R2, RZ, 0x8, R6 ;  /* 0x00000008ff027819 */ /* 0x000fe40000011606 */
[----:B------:R-:W-:Y:S02]  /*1aab0*/  LOP3.LUT R0, R3, UR7, R20, 0x96, !PT ;  /* 0x0000000703007c12 */ /* 0x000fe4000f8e9614 */
[----:B------:R-:W-:Y:S02]  /*1aac0*/  PRMT R14, R10, 0x5410, R5 ;  /* 0x000054100a0e7816 */ /* 0x000fe40000000005 */
[----:B------:R-:W-:-:S02]  /*1aad0*/  LOP3.LUT R3, R9, 0xff, RZ, 0xc0, !PT ;  /* 0x000000ff09037812 */ /* 0x000fc400078ec0ff */
[----:B------:R-:W-:Y:S02]  /*1aae0*/  PRMT R10, R7, 0x5410, R2 ;  /* 0x00005410070a7816 */ /* 0x000fe40000000002 */
[C---:B------:R-:W-:Y:S02]  /*1aaf0*/  LOP3.LUT R2, R4.reuse, 0xffff, RZ, 0xc0, !PT ;  /* 0x0000ffff04027812 */ /* 0x040fe400078ec0ff */
[----:B------:R-:W-:Y:S02]  /*1ab00*/  PRMT R13, R3, 0x5410, R8 ;  /* 0x00005410030d7816 */ /* 0x000fe40000000008 */
[----:B------:R-:W-:Y:S02]  /*1ab10*/  SHF.R.U32.HI R6, RZ, 0x10, R4 ;  /* 0x00000010ff067819 */ /* 0x000fe40000011604 */
[----:B------:R-:W-:Y:S02]  /*1ab20*/  LOP3.LUT R7, R4, 0xff, RZ, 0xc0, !PT ;  /* 0x000000ff04077812 */ /* 0x000fe400078ec0ff */
[----:B------:R-:W-:-:S02]  /*1ab30*/  SHF.R.U32.HI R3, RZ, 0x8, R2 ;  /* 0x00000008ff037819 */ /* 0x000fc40000011602 */
[----:B------:R-:W-:Y:S02]  /*1ab40*/  SHF.R.U32.HI R5, RZ, 0x18, R4 ;  /* 0x00000018ff057819 */ /* 0x000fe40000011604 */
[----:B------:R-:W-:Y:S02]  /*1ab50*/  LOP3.LUT R2, R6, 0xff, RZ, 0xc0, !PT ;  /* 0x000000ff06027812 */ /* 0x000fe400078ec0ff */
[----:B------:R-:W-:Y:S02]  /*1ab60*/  PRMT R7, R7, 0x5410, R3 ;  /* 0x0000541007077816 */ /* 0x000fe40000000003 */
[----:B------:R-:W-:Y:S02]  /*1ab70*/  PRMT R9, R2, 0x5410, R5 ;  /* 0x0000541002097816 */ /* 0x000fe40000000005 */
[----:B------:R-:W-:Y:S02]  /*1ab80*/  LOP3.LUT R2, R0, 0xffff, RZ, 0xc0, !PT ;  /* 0x0000ffff00027812 */ /* 0x000fe400078ec0ff */
[----:B------:R-:W-:-:S02]  /*1ab90*/  SHF.R.U32.HI R3, RZ, 0x10, R0 ;  /* 0x00000010ff037819 */ /* 0x000fc40000011600 */
[----:B------:R-:W-:Y:S02]  /*1aba0*/  LOP3.LUT R6, R0, 0xff, RZ, 0xc0, !PT ;  /* 0x000000ff00067812 */ /* 0x000fe400078ec0ff */
[----:B------:R-:W-:Y:S01]  /*1abb0*/  SHF.R.U32.HI R5, RZ, 0x18, R0 ;  /* 0x00000018ff057819 */ /* 0x000fe20000011600 */
[----:B------:R-:W-:Y:S01]  /*1abc0*/  HSET2.LE.AND R0, R7, R250, PT ;  /* 0x000000fa07007233 */ /* 0x000fe20003803000 */
[----:B------:R-:W-:-:S04]  /*1abd0*/  LOP3.LUT R4, R11, 0xff, RZ, 0xc0, !PT ;  /* 0x000000ff0b047812 */ /* 0x000fc800078ec0ff */
[----:B------:R-:W-:Y:S02]  /*1abe0*/  PRMT R12, R4, 0x5410, R12 ;  /* 0x00005410040c7816 */ /* 0x000fe4000000000c */
[----:B------:R-:W-:Y:S01]  /*1abf0*/  LOP3.LUT R8, R0, R162, RZ, 0xc0, !PT ;  /* 0x000000a200087212 */ /* 0x000fe200078ec0ff */
[--C-:B------:R-:W-:Y:S01]  /*1ac00*/  HSET2.LE.AND R0, R9, R250.reuse, PT ;  /* 0x000000fa09007233 */ /* 0x100fe20003803000 */
[----:B------:R-:W-:Y:S02]  /*1ac10*/  SHF.R.U32.HI R4, RZ, 0x8, R2 ;  /* 0x00000008ff047819 */ /* 0x000fe40000011602 */
[----:B------:R-:W-:Y:S01]  /*1ac20*/  LOP3.LUT R2, R3, 0xff, RZ, 0xc0, !PT ;  /* 0x000000ff03027812 */ /* 0x000fe200078ec0ff */
[--C-:B------:R-:W-:Y:S01]  /*1ac30*/  HSET2.LE.AND R3, R10, R250.reuse, PT ;  /* 0x000000fa0a037233 */ /* 0x100fe20003803000 */
[----:B------:R-:W-:Y:S01]  /*1ac40*/  LOP3.LUT R9, R0, R163, RZ, 0xc0, !PT ;  /* 0x000000a300097212 */ /* 0x000fe200078ec0ff */
[--C-:B------:R-:W-:Y:S01]  /*1ac50*/  HSET2.LE.AND R0, R14, R250.reuse, PT ;  /* 0x000000fa0e007233 */ /* 0x100fe20003803000 */
[----:B------:R-:W-:Y:S01]  /*1ac60*/  PRMT R5, R2, 0x5410, R5 ;  /* 0x0000541002057816 */ /* 0x000fe20000000005 */
[----:B------:R-:W-:Y:S01]  /*1ac70*/  HSET2.LE.AND R2, R13, R250, PT ;  /* 0x000000fa0d027233 */ /* 0x000fe20003803000 */
[----:B------:R-:W-:-:S02]  /*1ac80*/  PRMT R4, R6, 0x5410, R4 ;  /* 0x0000541006047816 */ /* 0x000fc40000000004 */
[----:B------:R-:W-:Y:S01]  /*1ac90*/  LOP3.LUT R10, R0, R248, RZ, 0xc0, !PT ;  /* 0x000000f8000a7212 */ /* 0x000fe200078ec0ff */
[--C-:B------:R-:W-:Y:S01]  /*1aca0*/  HSET2.LE.AND R0, R12, R250.reuse, PT ;  /* 0x000000fa0c007233 */ /* 0x100fe20003803000 */
[----:B------:R-:W-:Y:S01]  /*1acb0*/  LOP3.LUT R11, R2, R249, RZ, 0xc0, !PT ;  /* 0x000000f9020b7212 */ /* 0x000fe200078ec0ff */
[--C-:B------:R-:W-:Y:S01]  /*1acc0*/  HSET2.LE.AND R2, R4, R250.reuse, PT ;  /* 0x000000fa04027233 */ /* 0x100fe20003803000 */
[----:B------:R-:W-:Y:S01]  /*1acd0*/  LOP3.LUT R6, R3, R141, RZ, 0xc0, !PT ;  /* 0x0000008d03067212 */ /* 0x000fe200078ec0ff */
[----:B------:R-:W-:Y:S01]  /*1ace0*/  HSET2.LE.AND R3, R5, R250, PT ;  /* 0x000000fa05037233 */ /* 0x000fe20003803000 */
[----:B------:R-:W-:Y:S01]  /*1acf0*/  LOP3.LUT R7, R0, R140, RZ, 0xc0, !PT ;  /* 0x0000008c00077212 */ /* 0x000fe200078ec0ff */
[----:B------:R-:W-:Y:S01]  /*1ad00*/  IMAD.MOV.U32 R248, RZ, RZ, R152 ;  /* 0x000000fffff87224 */ /* 0x000fe200078e0098 */
[----:B------:R-:W-:Y:S01]  /*1ad10*/  LOP3.LUT R4, R2, R143, RZ, 0xc0, !PT ;  /* 0x0000008f02047212 */ /* 0x000fe200078ec0ff */
[----:B------:R-:W2:Y:S01]  /*1ad20*/  LDSM.16.MT88.4 R12, [R190+0x9400] ;  /* 0x00940000be0c783b */ /* 0x000ea20000004200 */
[----:B------:R-:W-:Y:S01]  /*1ad30*/  LOP3.LUT R5, R3, R142, RZ, 0xc0, !PT ;  /* 0x0000008e03057212 */ /* 0x000fe200078ec0ff */
[----:B------:R-:W-:-:S02]  /*1ad40*/  IMAD.MOV.U32 R2, RZ, RZ, R154 ;  /* 0x000000ffff027224 */ /* 0x000fc400078e009a */
[----:B------:R-:W-:Y:S02]  /*1ad50*/  IMAD.MOV.U32 R3, RZ, RZ, R155 ;  /* 0x000000ffff037224 */ /* 0x000fe400078e009b */
[----:B-1----:R-:W-:Y:S07]  /*1ad60*/  HMMA.16816.F32.BF16 R152, R8, R16, R76 ;  /* 0x000000100898723c */ /* 0x002fee000004184c */
[----:B------:R-:W-:Y:S02]  /*1ad70*/  IMAD.MOV.U32 R76, RZ, RZ, R168 ;  /* 0x000000ffff4c7224 */ /* 0x000fe400078e00a8 */
[----:B------:R-:W-:-:S02]  /*1ad80*/  IMAD.MOV.U32 R77, RZ, RZ, R169 ;  /* 0x000000ffff4d7224 */ /* 0x000fc400078e00a9 */
[----:B------:R-:W-:Y:S02]  /*1ad90*/  IMAD.MOV.U32 R78, RZ, RZ, R170 ;  /* 0x000000ffff4e7224 */ /* 0x000fe400078e00aa */
[----:B------:R-:W-:Y:S02]  /*1ada0*/  IMAD.MOV.U32 R79, RZ, RZ, R171 ;  /* 0x000000ffff4f7224 */ /* 0x000fe400078e00ab */
[----:B------:R-:W-:Y:S01]  /*1adb0*/  HMMA.16816.F32.BF16 R168, R4, R16, R24 ;  /* 0x0000001004a8723c */ /* 0x000fe20000041818 */
[----:B------:R-:W1:Y:S01]  /*1adc0*/  LDSM.16.MT88.4 R24, [R188+0xa400] ;  /* 0x00a40000bc18783b */ /* 0x000e620000004200 */
[----:B------:R-:W-:Y:S02]  /*1add0*/  IMAD.MOV.U32 R211, RZ, RZ, R220 ;  /* 0x000000ffffd37224 */ /* 0x000fe400078e00dc */
[----:B------:R-:W-:Y:S02]  /*1ade0*/  IMAD.MOV.U32 R210, RZ, RZ, R221 ;  /* 0x000000ffffd27224 */ /* 0x000fe400078e00dd */
[----:B------:R-:W-:-:S02]  /*1adf0*/  IMAD.MOV.U32 R209, RZ, RZ, R222 ;  /* 0x000000ffffd17224 */ /* 0x000fc400078e00de */
[----:B------:R-:W-:Y:S01]  /*1ae00*/  IMAD.MOV.U32 R160, RZ, RZ, R223 ;  /* 0x000000ffffa07224 */ /* 0x000fe200078e00df */
[-C--:B------:R-:W-:Y:S08]  /*1ae10*/  HMMA.16816.F32.BF16 R120, R4, R18.reuse, R120 ;  /* 0x000000120478723c */ /* 0x080ff00000041878 */
[----:B------:R-:W-:Y:S01]  /*1ae20*/  HMMA.16816.F32.BF16 R220, R8, R18, R108 ;  /* 0x0000001208dc723c */ /* 0x000fe2000004186c */
[----:B------:R-:W4:Y:S01]  /*1ae30*/  LDSM.16.MT88.4 R16, [R190+0xa400] ;  /* 0x00a40000be10783b */ /* 0x000f220000004200 */
        /* <DEDUP_REMOVED lines=10> */
[----:B------:R-:W-:Y:S01]  /*1aee0*/  HMMA.16816.F32.BF16 R92, R4, R12, R92 ;  /* 0x0000000c045c723c */ /* 0x000fe2000004185c */
[----:B------:R-:W-:Y:S02]  /*1aef0*/  IMAD.MOV.U32 R107, RZ, RZ, R148 ;  /* 0x000000ffff6b7224 */ /* 0x000fe400078e0094 */
[----:B------:R-:W-:Y:S02]  /*1af00*/  IMAD.MOV.U32 R106, RZ, RZ, R149 ;  /* 0x000000ffff6a7224 */ /* 0x000fe400078e0095 */
[----:B------:R-:W-:-:S03]  /*1af10*/  IMAD.MOV.U32 R105, RZ, RZ, R150 ;  /* 0x000000ffff697224 */ /* 0x000fc600078e0096 */
[----:B-1----:R-:W-:Y:S01]  /*1af20*/  HMMA.16816.F32.BF16 R140, R8, R24, R68 ;  /* 0x00000018088c723c */ /* 0x002fe20000041844 */
[----:B------:R-:W-:-:S07]  /*1af30*/  IMAD.MOV.U32 R104, RZ, RZ, R151 ;  /* 0x000000ffff687224 */ /* 0x000fce00078e0097 */
[C---:B------:R-:W-:Y:S07]  /*1af40*/  HMMA.16816.F32.BF16 R68, R4.reuse, R24, R52 ;  /* 0x000000180444723c */ /* 0x040fee0000041834 */
[----:B------:R-:W-:Y:S01]  /*1af50*/  IMAD.MOV.U32 R25, RZ, RZ, R22 ;  /* 0x000000ffff197224 */ /* 0x000fe200078e0016 */
[-C--:B------:R-:W-:Y:S01]  /*1af60*/  HMMA.16816.F32.BF16 R156, R4, R14.reuse, R88 ;  /* 0x0000000e049c723c */ /* 0x080fe20000041858 */
[----:B------:R-:W-:Y:S02]  /*1af70*/  IMAD.MOV.U32 R24, RZ, RZ, R23 ;  /* 0x000000ffff187224 */ /* 0x000fe400078e0017 */
[----:B------:R-:W1:Y:S05]  /*1af80*/  LDSM.16.MT88.4 R20, [R190+0xb400] ;  /* 0x00b40000be14783b */ /* 0x000e6a0000004200 */
[----:B------:R-:W-:Y:S01]  /*1af90*/  HMMA.16816.F32.BF16 R148, R8, R14, R72 ;  /* 0x0000000e0894723c */ /* 0x000fe20000041848 */
[----:B------:R-:W2:Y:S07]  /*1afa0*/  LDSM.16.MT88.4 R12, [R188+0xb400] ;  /* 0x00b40000bc0c783b */ /* 0x000eae0000004200 */
[C---:B----4-:R-:W-:Y:S07]  /*1afb0*/  HMMA.16816.F32.BF16 R88, R4.reuse, R18, R112 ;  /* 0x000000120458723c */ /* 0x050fee0000041870 */
[----:B------:R-:W-:Y:S01]  /*1afc0*/  IMAD.MOV.U32 R115, RZ, RZ, R79 ;  /* 0x000000ffff737224 */ /* 0x000fe200078e004f */
[----:B------:R-:W-:Y:S07]  /*1afd0*/  HMMA.16816.F32.BF16 R72, R4, R26, R136 ;  /* 0x0000001a0448723c */ /* 0x000fee0000041888 */
[----:B------:R-:W-:-:S02]  /*1afe0*/  IMAD.MOV.U32 R139, RZ, RZ, R77 ;  /* 0x000000ffff8b7224 */ /* 0x000fc400078e004d */
[----:B------:R-:W-:Y:S01]  /*1aff0*/  IMAD.MOV.U32 R137, RZ, RZ, R2 ;  /* 0x000000ffff897224 */ /* 0x000fe200078e0002 */
[----:B------:R-:W-:Y:S01]  /*1b000*/  LOP3.LUT R2, R115, UR12, RZ, 0x3c, !PT ;  /* 0x0000000c73027c12 */ /* 0x000fe2000f8e3cff */
[----:B------:R-:W-:Y:S02]  /*1b010*/  IMAD.MOV.U32 R113, RZ, RZ, R139 ;  /* 0x000000ffff717224 */ /* 0x000fe400078e008b */
[----:B------:R-:W-:Y:S02]  /*1b020*/  IMAD.MOV.U32 R139, RZ, RZ, R104 ;  /* 0x000000ffff8b7224 */ /* 0x000fe400078e0068 */
[----:B------:R-:W-:Y:S02]  /*1b030*/  IMAD.MOV.U32 R104, RZ, RZ, R3 ;  /* 0x000000ffff687224 */ /* 0x000fe400078e0003 */
[----:B------:R-:W-:Y:S01]  /*1b040*/  IMAD.WIDE.U32 R2, R2, -0x326172a9, RZ ;  /* 0xcd9e8d5702027825 */ /* 0x000fe200078e00ff */
[----:B------:R-:W-:Y:S03]  /*1b050*/  HMMA.16816.F32.BF16 R116, R4, R16, R116 ;  /* 0x000000100474723c */ /* 0x000fe60000041874 */
[----:B------:R-:W-:-:S02]  /*1b060*/  IMAD.MOV.U32 R138, RZ, RZ, R76 ;  /* 0x000000ffff8a7224 */ /* 0x000fc400078e004c */
[----:B------:R-:W-:Y:S01]  /*1b070*/  IMAD.MOV.U32 R114, RZ, RZ, R78 ;  /* 0x000000ffff727224 */ /* 0x000fe200078e004e */
[----:B------:R-:W-:Y:S02]  /*1b080*/  LOP3.LUT R0, R3, UR9, R0, 0x96, !PT ;  /* 0x0000000903007c12 */ /* 0x000fe4000f8e9600 */
[----:B-1----:R-:W-:Y:S01]  /*1b090*/  HMMA.16816.F32.BF16 R76, R4, R20, R48 ;  /* 0x00000014044c723c */ /* 0x002fe20000041830 */
[----:B------:R-:W-:-:S07]  /*1b0a0*/  IMAD.MOV.U32 R112, RZ, RZ, R138 ;  /* 0x000000ffff707224 */ /* 0x000fce00078e008a */
[C---:B--2---:R-:W-:Y:S08]  /*1b0b0*/  HMMA.16816.F32.BF16 R52, R4.reuse, R12, R84 ;  /* 0x0000000c0434723c */ /* 0x044ff00000041854 */
[C---:B------:R-:W-:Y:S08]  /*1b0c0*/  HMMA.16816.F32.BF16 R80, R4.reuse, R14, R80 ;  /* 0x0000000e0450723c */ /* 0x040ff00000041850 */
[----:B------:R-:W-:Y:S07]  /*1b0d0*/  HMMA.16816.F32.BF16 R48, R4, R22, R40 ;  /* 0x000000160430723c */ /* 0x000fee0000041828 */
[----:B------:R-:W-:Y:S01]  /*1b0e0*/  LOP3.LUT R6, R33, UR11, R2, 0x96, !PT ;  /* 0x0000000b21067c12 */ /* 0x000fe2000f8e9602 */
[----:B------:R-:W-:Y:S01]  /*1b0f0*/  HMMA.16816.F32.BF16 R96, R8, R12, R96 ;  /* 0x0000000c0860723c */ /* 0x000fe20000041860 */
[----:B------:R-:W-:Y:S01]  /*1b100*/  IMAD.WIDE.U32 R4, R0, -0x2daee0ad, RZ ;  /* 0xd2511f5300047825 */ /* 0x000fe200078e00ff */
[----:B------:R-:W-:-:S05]  /*1b110*/  LOP3.LUT R0, R3, UR9, R30, 0x96, !PT ;  /* 0x0000000903007c12 */ /* 0x000fca000f8e961e */
[----:B------:R-:W-:Y:S01]  /*1b120*/  IMAD.WIDE.U32 R12, R6, -0x2daee0ad, RZ ;  /* 0xd2511f53060c7825 */ /* 0x000fe200078e00ff */
[----:B------:R-:W-:-:S04]  /*1b130*/  LOP3.LUT R5, R5, UR15, R112, 0x96, !PT ;  /* 0x0000000f05057c12 */ /* 0x000fc8000f8e9670 */
[----:B------:R-:W-:Y:S01]  /*1b140*/  LOP3.LUT R3, R13, UR10, R4, 0x96, !PT ;  /* 0x0000000a0d037c12 */ /* 0x000fe2000f8e9604 */
[----:B------:R-:W-:Y:S01]  /*1b150*/  HMMA.16816.F32.BF16 R64, R8, R14, R64 ;  /* 0x0000000e0840723c */ /* 0x000fe20000041840 */
[----:B------:R-:W-:Y:S01]  /*1b160*/  IMAD.WIDE.U32 R4, R5, -0x326172a9, RZ ;  /* 0xcd9e8d5705047825 */ /* 0x000fe200078e00ff */
[----:B------:R-:W-:-:S03]  /*1b170*/  LOP3.LUT R2, R29, UR11, R2, 0x96, !PT ;  /* 0x0000000b1d027c12 */ /* 0x000fc6000f8e9602 */
[----:B------:R-:W-:-:S04]  /*1b180*/  IMAD.WIDE.U32 R6, R0, -0x2daee0ad, RZ ;  /* 0xd2511f5300067825 */ /* 0x000fc800078e00ff */
[----:B------:R-:W-:Y:S01]  /*1b190*/  IMAD.WIDE.U32 R14, R3, -0x326172a9, RZ ;  /* 0xcd9e8d57030e7825 */ /* 0x000fe200078e00ff */
[----:B------:R-:W-:-:S03]  /*1b1a0*/  LOP3.LUT R3, R5, UR14, R32, 0x96, !PT ;  /* 0x0000000e05037c12 */ /* 0x000fc6000f8e9620 */
[----:B------:R-:W-:Y:S02]  /*1b1b0*/  IMAD.MOV.U32 R138, RZ, RZ, R105 ;  /* 0x000000ffff8a7224 */ /* 0x000fe400078e0069 */
[----:B------:R-:W-:Y:S02]  /*1b1c0*/  IMAD.MOV.U32 R136, RZ, RZ, R137 ;  /* 0x000000ffff887224 */ /* 0x000fe400078e0089 */
[----:B------:R-:W-:Y:S01]  /*1b1d0*/  IMAD.MOV.U32 R105, RZ, RZ, R107 ;  /* 0x000000ffff697224 */ /* 0x000fe200078e006b */
[C---:B------:R-:W-:Y:S01]  /*1b1e0*/  HMMA.16816.F32.BF16 R132, R8.reuse, R26, R132 ;  /* 0x0000001a0884723c */ /* 0x040fe20000041884 */
[----:B------:R-:W-:Y:S01]  /*1b1f0*/  IMAD.MOV.U32 R107, RZ, RZ, R208 ;  /* 0x000000ffff6b7224 */ /* 0x000fe200078e00d0 */
[----:B------:R-:W-:Y:S01]  /*1b200*/  LOP3.LUT R0, R7, UR15, R34, 0x96, !PT ;  /* 0x0000000f07007c12 */ /* 0x000fe2000f8e9622 */
[----:B------:R-:W-:Y:S01]  /*1b210*/  IMAD.MOV.U32 R137, RZ, RZ, R209 ;  /* 0x000000ffff897224 */ /* 0x000fe200078e00d1 */
[----:B------:R-:W-:Y:S01]  /*1b220*/  LOP3.LUT R4, R15, UR28, R4, 0x96, !PT ;  /* 0x0000001c0f047c12 */ /* 0x000fe2000f8e9604 */
[----:B------:R-:W-:Y:S01]  /*1b230*/  IMAD.MOV.U32 R115, RZ, RZ, R210 ;  /* 0x000000ffff737224 */ /* 0x000fe200078e00d2 */
[----:B------:R-:W-:Y:S01]  /*1b240*/  LDSM.16.MT88.4 R32, [R190+0xb800] ;  /* 0x00b80000be20783b */ /* 0x000fe20000004200 */
[----:B------:R-:W-:Y:S01]  /*1b250*/  IMAD.MOV.U32 R114, RZ, RZ, R211 ;  /* 0x000000ffff727224 */ /* 0x000fe200078e00d3 */
[----:B------:R-:W-:Y:S01]  /*1b260*/  HMMA.16816.F32.BF16 R124, R8, R16, R124 ;  /* 0x00000010087c723c */ /* 0x000fe2000004187c */
[----:B------:R-:W-:-:S07]  /*1b270*/  IMAD.WIDE.U32 R42, R4, -0x2daee0ad, RZ ;  /* 0xd2511f53042a7825 */ /* 0x000fce00078e00ff */
[C---:B------:R-:W-:Y:S08]  /*1b280*/  HMMA.16816.F32.BF16 R108, R8.reuse, R18, R100 ;  /* 0x00000012086c723c */ /* 0x040ff00000041864 */
[----:B------:R-:W-:Y:S01]  /*1b290*/  HMMA.16816.F32.BF16 R60, R8, R20, R60 ;  /* 0x00000014083c723c */ /* 0x000fe2000004183c */
[----:B------:R-:W-:-:S07]  /*1b2a0*/  IMAD.MOV.U32 R113, RZ, RZ, R136 ;  /* 0x000000ffff717224 */ /* 0x000fce00078e0088 */
[----:B------:R-:W-:Y:S01]  /*1b2b0*/  HMMA.16816.F32.BF16 R208, R8, R22, R36 ;  /* 0x0000001608d0723c */ /* 0x000fe20000041824 */
[----:B------:R-:W-:Y:S01]  /*1b2c0*/  PRMT R136, R233, 0x7054, R233 ;  /* 0x00007054e9887816 */ /* 0x000fe200000000e9 */
[----:B------:R-:W1:Y:S04]  /*1b2d0*/  LDSM.16.MT88.4 R20, [R188+0x9800] ;  /* 0x00980000bc14783b */ /* 0x000e680000004200 */
[----:B------:R-:W2:Y:S01]  /*1b2e0*/  LDSM.16.MT88.4 R16, [R190+0x9800] ;  /* 0x00980000be10783b */ /* 0x000ea20000004200 */
[----:B------:R-:W-:-:S04]  /*1b2f0*/  IMAD.WIDE.U32 R10, R2, -0x2daee0ad, RZ ;  /* 0xd2511f53020a7825 */ /* 0x000fc800078e00ff */
[----:B------:R-:W-:-:S04]  /*1b300*/  IMAD.WIDE.U32 R2, R3, -0x2daee0ad, RZ ;  /* 0xd2511f5303027825 */ /* 0x000fc800078e00ff */
[----:B------:R-:W-:Y:S01]  /*1b310*/  IMAD.WIDE.U32 R8, R0, -0x326172a9, RZ ;  /* 0xcd9e8d5700087825 */ /* 0x000fe200078e00ff */
[----:B------:R-:W-:Y:S02]  /*1b320*/  LOP3.LUT R0, R11, UR10, R6, 0x96, !PT ;  /* 0x0000000a0b007c12 */ /* 0x000fe4000f8e9606 */
[----:B------:R-:W-:Y:S02]  /*1b330*/  LOP3.LUT R3, R3, UR27, R12, 0x96, !PT ;  /* 0x0000001b03037c12 */ /* 0x000fe4000f8e960c */
[----:B------:R-:W-:Y:S01]  /*1b340*/  LOP3.LUT R2, R43, UR13, R2, 0x96, !PT ;  /* 0x0000000d2b027c12 */ /* 0x000fe2000f8e9602 */
[----:B------:R-:W-:Y:S01]  /*1b350*/  IMAD.WIDE.U32 R40, R0, -0x326172a9, RZ ;  /* 0xcd9e8d5700287825 */ /* 0x000fe200078e00ff */
[----:B------:R-:W-:Y:S02]  /*1b360*/  LOP3.LUT R6, R9, UR14, R28, 0x96, !PT ;  /* 0x0000000e09067c12 */ /* 0x000fe4000f8e961c */
[----:B------:R-:W-:Y:S01]  /*1b370*/  LDSM.16.MT88.4 R28, [R188+0xb800] ;  /* 0x00b80000bc1c783b */ /* 0x000fe20000004200 */
[----:B------:R-:W-:Y:S01]  /*1b380*/  IMAD.WIDE.U32 R4, R3, -0x326172a9, RZ ;  /* 0xcd9e8d5703047825 */ /* 0x000fe200078e00ff */
[----:B------:R-:W-:-:S03]  /*1b390*/  LOP3.LUT R8, R41, UR28, R8, 0x96, !PT ;  /* 0x0000001c29087c12 */ /* 0x000fc6000f8e9608 */
[----:B------:R-:W-:-:S04]  /*1b3a0*/  IMAD.WIDE.U32 R2, R2, -0x326172a9, RZ ;  /* 0xcd9e8d5702027825 */ /* 0x000fc800078e00ff */
[----:B------:R-:W-:Y:S01]  /*1b3b0*/  IMAD.WIDE.U32 R6, R6, -0x2daee0ad, RZ ;  /* 0xd2511f5306067825 */ /* 0x000fe200078e00ff */
[----:B------:R-:W-:Y:S02]  /*1b3c0*/  LOP3.LUT R0, R3, UR6, R4, 0x96, !PT ;  /* 0x0000000603007c12 */ /* 0x000fe4000f8e9604 */
[----:B------:R-:W-:Y:S01]  /*1b3d0*/  LOP3.LUT R3, R2, 0xffff, RZ, 0xc0, !PT ;  /* 0x0000ffff02037812 */ /* 0x000fe200078ec0ff */
[----:B------:R-:W-:Y:S01]  /*1b3e0*/  IMAD.WIDE.U32 R38, R8, -0x2daee0ad, RZ ;  /* 0xd2511f5308267825 */ /* 0x000fe200078e00ff */
[----:B------:R-:W-:Y:S02]  /*1b3f0*/  LOP3.LUT R10, R7, UR27, R10, 0x96, !PT ;  /* 0x0000001b070a7c12 */ /* 0x000fe4000f8e960a */
[----:B------:R-:W-:Y:S02]  /*1b400*/  LOP3.LUT R43, R5, UR26, R14, 0x96, !PT ;  /* 0x0000001a052b7c12 */ /* 0x000fe4000f8e960e */
[----:B------:R-:W-:Y:S02]  /*1b410*/  LOP3.LUT R9, R2, 0xff, RZ, 0xc0, !PT ;  /* 0x000000ff02097812 */ /* 0x000fe400078ec0ff */
[----:B------:R-:W-:-:S02]  /*1b420*/  SHF.R.U32.HI R8, RZ, 0x18, R2 ;  /* 0x00000018ff087819 */ /* 0x000fc40000011602 */
[----:B------:R-:W-:Y:S01]  /*1b430*/  SHF.R.U32.HI R7, RZ, 0x8, R3 ;  /* 0x00000008ff077819 */ /* 0x000fe20000011603 */
[----:B------:R-:W-:Y:S01]  /*1b440*/  IMAD.WIDE.U32 R36, R10, -0x326172a9, RZ ;  /* 0xcd9e8d570a247825 */ /* 0x000fe200078e00ff */
[----:B------:R-:W-:Y:S01]  /*1b450*/  SHF.R.U32.HI R5, RZ, 0x10, R2 ;  /* 0x00000010ff057819 */ /* 0x000fe20000011602 */
[----:B------:R-:W-:Y:S01]  /*1b460*/  LDSM.16.MT88.4 R12, [R188+0xa800] ;  /* 0x00a80000bc0c783b */ /* 0x000fe20000004200 */
[C---:B------:R-:W-:Y:S02]  /*1b470*/  LOP3.LUT R3, R0.reuse, 0xffff, RZ, 0xc0, !PT ;  /* 0x0000ffff00037812 */ /* 0x040fe400078ec0ff */
[----:B------:R-:W-:Y:S02]  /*1b480*/  LOP3.LUT R2, R39, UR13, R6, 0x96, !PT ;  /* 0x0000000d27027c12 */ /* 0x000fe4000f8e9606 */
[----:B------:R-:W-:Y:S02]  /*1b490*/  LOP3.LUT R6, R0, 0xff, RZ, 0xc0, !PT ;  /* 0x000000ff00067812 */ /* 0x000fe400078ec0ff */
[----:B------:R-:W-:Y:S01]  /*1b4a0*/  SHF.R.U32.HI R4, RZ, 0x8, R3 ;  /* 0x00000008ff047819 */ /* 0x000fe20000011603 */
[----:B------:R-:W-:Y:S01]  /*1b4b0*/  IMAD.WIDE.U32 R2, R2, -0x326172a9, RZ ;  /* 0xcd9e8d5702027825 */ /* 0x000fe200078e00ff */
[----:B------:R-:W-:-:S02]  /*1b4c0*/  LOP3.LUT R5, R5, 0xff, RZ, 0xc0, !PT ;  /* 0x000000ff05057812 */ /* 0x000fc400078ec0ff */
[----:B------:R-:W-:Y:S02]  /*1b4d0*/  PRMT R39, R6, 0x5410, R4 ;  /* 0x0000541006277816 */ /* 0x000fe40000000004 */
[----:B------:R-:W-:Y:S02]  /*1b4e0*/  PRMT R41, R5, 0x5410, R8 ;  /* 0x0000541005297816 */ /* 0x000fe40000000008 */
[----:B------:R-:W-:Y:S02]  /*1b4f0*/  SHF.R.U32.HI R6, RZ, 0x10, R0 ;  /* 0x00000010ff067819 */ /* 0x000fe40000011600 */
[----:B------:R-:W-:Y:S02]  /*1b500*/  LOP3.LUT R4, R2, 0xffff, RZ, 0xc0, !PT ;  /* 0x0000ffff02047812 */ /* 0x000fe400078ec0ff */
[----:B------:R-:W-:Y:S02]  /*1b510*/  SHF.R.U32.HI R5, RZ, 0x10, R2 ;  /* 0x00000010ff057819 */ /* 0x000fe40000011602 */
[----:B------:R-:W-:-:S02]  /*1b520*/  PRMT R9, R9, 0x5410, R7 ;  /* 0x0000541009097816 */ /* 0x000fc40000000007 */
[----:B------:R-:W-:Y:S02]  /*1b530*/  SHF.R.U32.HI R8, RZ, 0x18, R0 ;  /* 0x00000018ff087819 */ /* 0x000fe40000011600 */
[----:B------:R-:W-:Y:S02]  /*1b540*/  LOP3.LUT R7, R6, 0xff, RZ, 0xc0, !PT ;  /* 0x000000ff06077812 */ /* 0x000fe400078ec0ff */
[----:B------:R-:W-:Y:S02]  /*1b550*/  SHF.R.U32.HI R6, RZ, 0x8, R4 ;  /* 0x00000008ff067819 */ /* 0x000fe40000011604 */
[----:B------:R-:W-:Y:S02]  /*1b560*/  LOP3.LUT R0, R5, 0xff, RZ, 0xc0, !PT ;  /* 0x000000ff05007812 */ /* 0x000fe400078ec0ff */
[----:B------:R-:W-:Y:S02]  /*1b570*/  LOP3.LUT R5, R2, 0xff, RZ, 0xc0, !PT ;  /* 0x000000ff02057812 */ /* 0x000fe400078ec0ff */
[----:B------:R-:W-:-:S02]  /*1b580*/  SHF.R.U32.HI R4, RZ, 0x18, R2 ;  /* 0x00000018ff047819 */ /* 0x000fc40000011602 */
[----:B------:R-:W-:Y:S02]  /*1b590*/  LOP3.LUT R2, R3, UR6, R36, 0x96, !PT ;  /* 0x0000000603027c12 */ /* 0x000fe4000f8e9624 */
[----:B------:R-:W-:Y:S02]  /*1b5a0*/  PRMT R11, R7, 0x5410, R8 ;  /* 0x00005410070b7816 */ /* 0x000fe40000000008 */
[----:B------:R-:W-:Y:S02]  /*1b5b0*/  PRMT R7, R0, 0x5410, R4 ;  /* 0x0000541000077816 */ /* 0x000fe40000000004 */
[----:B------:R-:W-:Y:S02]  /*1b5c0*/  LOP3.LUT R0, R2, 0xffff, RZ, 0xc0, !PT ;  /* 0x0000ffff02007812 */ /* 0x000fe400078ec0ff */
[----:B------:R-:W-:Y:S02]  /*1b5d0*/  PRMT R8, R5, 0x5410, R6 ;  /* 0x0000541005087816 */ /* 0x000fe40000000006 */
[----:B------:R-:W-:-:S02]  /*1b5e0*/  SHF.R.U32.HI R3, RZ, 0x10, R2 ;  /* 0x00000010ff037819 */ /* 0x000fc40000011602 */
[----:B------:R-:W-:Y:S02]  /*1b5f0*/  LOP3.LUT R6, R2, 0xff, RZ, 0xc0, !PT ;  /* 0x000000ff02067812 */ /* 0x000fe400078ec0ff */
[----:B------:R-:W-:Y:S01]  /*1b600*/  SHF.R.U32.HI R4, RZ, 0x8, R0 ;  /* 0x00000008ff047819 */ /* 0x000fe20000011600 */
[----:B------:R-:W-:Y:S01]  /*1b610*/  HSET2.LE.AND R0, R9, R136, PT ;  /* 0x0000008809007233 */ /* 0x000fe20003803000 */
[----:B------:R-:W-:Y:S02]  /*1b620*/  SHF.R.U32.HI R5, RZ, 0x18, R2 ;  /* 0x00000018ff057819 */ /* 0x000fe40000011602 */
[----:B------:R-:W-:Y:S02]  /*1b630*/  LOP3.LUT R2, R3, 0xff, RZ, 0xc0, !PT ;  /* 0x000000ff03027812 */ /* 0x000fe400078ec0ff */
[----:B------:R-:W-:Y:S02]  /*1b640*/  PRMT R3, R6, 0x5410, R4 ;  /* 0x0000541006037816 */ /* 0x000fe40000000004 */
[----:B------:R-:W-:-:S03]  /*1b650*/  LOP3.LUT R10, R0, R113, RZ, 0xc0, !PT ;  /* 0x00000071000a7212 */ /* 0x000fc600078ec0ff */
[----:B------:R-:W-:Y:S01]  /*1b660*/  HSET2.LE.AND R0, R3, R136, PT ;  /* 0x0000008803007233 */ /* 0x000fe20003803000 */
[----:B------:R-:W-:-:S04]  /*1b670*/  IMAD.MOV.U32 R113, RZ, RZ, R25 ;  /* 0x000000ffff717224 */ /* 0x000fc800078e0019 */
[----:B------:R-:W-:Y:S01]  /*1b680*/  LOP3.LUT R4, R0, R114, RZ, 0xc0, !PT ;  /* 0x0000007200047212 */ /* 0x000fe200078ec0ff */
[----:B------:R-:W-:Y:S02]  /*1b690*/  IMAD.MOV.U32 R114, RZ, RZ, R24 ;  /* 0x000000ffff727224 */ /* 0x000fe400078e0018 */
[----:B------:R-:W4:Y:S01]  /*1b6a0*/  LDSM.16.MT88.4 R24, [R190+0xa800] ;  /* 0x00a80000be18783b */ /* 0x000f220000004200 */
[----:B------:R-:W-:Y:S01]  /*1b6b0*/  PRMT R2, R2, 0x5410, R5 ;  /* 0x0000541002027816 */ /* 0x000fe20000000005 */
[----:B------:R-:W-:-:S04]  /*1b6c0*/  HSET2.LE.AND R3, R8, R136, PT ;  /* 0x0000008808037233 */ /* 0x000fc80003803000 */
[----:B------:R-:W-:Y:S01]  /*1b6d0*/  HSET2.LE.AND R2, R2, R136, PT ;  /* 0x0000008802027233 */ /* 0x000fe20003803000 */
[----:B------:R-:W-:Y:S01]  /*1b6e0*/  LOP3.LUT R6, R3, R138, RZ, 0xc0, !PT ;  /* 0x0000008a03067212 */ /* 0x000fe200078ec0ff */
[----:B------:R-:W-:-:S03]  /*1b6f0*/  IMAD.MOV.U32 R138, RZ, RZ, R166 ;  /* 0x000000ffff8a7224 */ /* 0x000fc600078e00a6 */
[----:B------:R-:W-:Y:S01]  /*1b700*/  LOP3.LUT R5, R2, R247, RZ, 0xc0, !PT ;  /* 0x000000f702057212 */ /* 0x000fe200078ec0ff */
[--C-:B------:R-:W-:Y:S01]  /*1b710*/  HSET2.LE.AND R2, R39, R136.reuse, PT ;  /* 0x0000008827027233 */ /* 0x100fe20003803000 */
[----:B------:R-:W-:Y:S01]  /*1b720*/  IMAD.MOV.U32 R86, RZ, RZ, R115 ;  /* 0x000000ffff567224 */ /* 0x000fe200078e0073 */
[--C-:B------:R-:W-:Y:S01]  /*1b730*/  HSET2.LE.AND R7, R7, R136.reuse, PT ;  /* 0x0000008807077233 */ /* 0x100fe20003803000 */
[----:B------:R-:W-:Y:S01]  /*1b740*/  IMAD.MOV.U32 R115, RZ, RZ, R139 ;  /* 0x000000ffff737224 */ /* 0x000fe200078e008b */
[--C-:B------:R-:W-:Y:S01]  /*1b750*/  HSET2.LE.AND R3, R11, R136.reuse, PT ;  /* 0x000000880b037233 */ /* 0x100fe20003803000 */
[----:B------:R-:W-:Y:S01]  /*1b760*/  IMAD.MOV.U32 R87, RZ, RZ, R137 ;  /* 0x000000ffff577224 */ /* 0x000fe200078e0089 */
[----:B------:R-:W-:Y:S01]  /*1b770*/  LOP3.LUT R8, R2, R138, RZ, 0xc0, !PT ;  /* 0x0000008a02087212 */ /* 0x000fe200078ec0ff */
[----:B------:R-:W-:Y:S01]  /*1b780*/  IMAD.MOV.U32 R139, RZ, RZ, R165 ;  /* 0x000000ffff8b7224 */ /* 0x000fe200078e00a5 */
[----:B------:R-:W-:Y:S01]  /*1b790*/  HSET2.LE.AND R0, R41, R136, PT ;  /* 0x0000008829007233 */ /* 0x000fe20003803000 */
[----:B------:R-:W-:Y:S01]  /*1b7a0*/  IMAD.MOV.U32 R137, RZ, RZ, R167 ;  /* 0x000000ffff897224 */ /* 0x000fe200078e00a7 */
[----:B------:R-:W-:-:S02]  /*1b7b0*/  LOP3.LUT R2, R37, UR26, R40, 0x96, !PT ;  /* 0x0000001a25027c12 */ /* 0x000fc4000f8e9628 */
[----:B------:R-:W-:Y:S02]  /*1b7c0*/  LOP3.LUT R7, R7, R252, RZ, 0xc0, !PT ;  /* 0x000000fc07077212 */ /* 0x000fe400078ec0ff */
[----:B------:R-:W-:Y:S01]  /*1b7d0*/  LOP3.LUT R9, R3, R139, RZ, 0xc0, !PT ;  /* 0x0000008b03097212 */ /* 0x000fe200078ec0ff */
[----:B------:R-:W-:Y:S01]  /*1b7e0*/  IMAD.WIDE.U32 R2, R2, -0x2daee0ad, RZ ;  /* 0xd2511f5302027825 */ /* 0x000fe200078e00ff */
[----:B------:R-:W-:-:S03]  /*1b7f0*/  LOP3.LUT R11, R0, R137, RZ, 0xc0, !PT ;  /* 0x00000089000b7212 */ /* 0x000fc600078ec0ff */
[----:B------:R-:W-:Y:S02]  /*1b800*/  IMAD.MOV.U32 R112, RZ, RZ, R164 ;  /* 0x000000ffff707224 */ /* 0x000fe400078e00a4 */
[----:B-1----:R-:W-:Y:S01]  /*1b810*/  HMMA.16816.F32.BF16 R164, R4, R22, R120 ;  /* 0x0000001604a4723c */ /* 0x002fe20000041878 */
[----:B------:R-:W-:Y:S01]  /*1b820*/  IMAD.MOV.U32 R252, RZ, RZ, R162 ;  /* 0x000000fffffc7224 */ /* 0x000fe200078e00a2 */
[----:B------:R-:W-:Y:S01]  /*1b830*/  LOP3.LUT R0, R3, UR7, R38, 0x96, !PT ;  /* 0x0000000703007c12 */ /* 0x000fe2000f8e9626 */
[----:B------:R-:W-:-:S04]  /*1b840*/  IMAD.MOV.U32 R247, RZ, RZ, R163 ;  /* 0x000000fffff77224 */ /* 0x000fc800078e00a3 */
[----:B------:R-:W-:Y:S02]  /*1b850*/  IMAD.MOV.U32 R121, RZ, RZ, R160 ;  /* 0x000000ffff797224 */ /* 0x000fe400078e00a0 */
[----:B------:R-:W-:Y:S02]  /*1b860*/  IMAD.MOV.U32 R120, RZ, RZ, R161 ;  /* 0x000000ffff787224 */ /* 0x000fe400078e00a1 */
[----:B------:R-:W-:Y:S01]  /*1b870*/  IMAD.MOV.U32 R123, RZ, RZ, R86 ;  /* 0x000000ffff7b7224 */ /* 0x000fe200078e0056 */
[----:B--2---:R-:W-:Y:S01]  /*1b880*/  HMMA.16816.F32.BF16 R160, R4, R16, R92 ;  /* 0x0000001004a0723c */ /* 0x004fe2000004185c */
[----:B------:R-:W-:Y:S01]  /*1b890*/  IMAD.MOV.U32 R122, RZ, RZ, R87 ;  /* 0x000000ffff7a7224 */ /* 0x000fe200078e0057 */
[----:B------:R-:W-:-:S05]  /*1b8a0*/  LOP3.LUT R3, R2, 0xffff, RZ, 0xc0, !PT ;  /* 0x0000ffff02037812 */ /* 0x000fca00078ec0ff */
[----:B------:R-:W-:Y:S01]  /*1b8b0*/  IMAD.MOV.U32 R92, RZ, RZ, R104 ;  /* 0x000000ffff5c7224 */ /* 0x000fe200078e0068 */
[----:B----4-:R-:W-:Y:S01]  /*1b8c0*/  HMMA.16816.F32.BF16 R84, R4, R24, R116 ;  /* 0x000000180454723c */ /* 0x010fe20000041874 */
[----:B------:R-:W-:Y:S02]  /*1b8d0*/  IMAD.MOV.U32 R93, RZ, RZ, R105 ;  /* 0x000000ffff5d7224 */ /* 0x000fe400078e0069 */
[----:B------:R-:W-:Y:S02]  /*1b8e0*/  IMAD.MOV.U32 R94, RZ, RZ, R106 ;  /* 0x000000ffff5e7224 */ /* 0x000fe400078e006a */
[----:B------:R-:W-:-:S03]  /*1b8f0*/  IMAD.MOV.U32 R95, RZ, RZ, R107 ;  /* 0x000000ffff5f7224 */ /* 0x000fc600078e006b */
[C---:B------:R-:W-:Y:S08]  /*1b900*/  HMMA.16816.F32.BF16 R168, R4.reuse, R20, R168 ;  /* 0x0000001404a8723c */ /* 0x040ff000000418a8 */
[C---:B------:R-:W-:Y:S08]  /*1b910*/  HMMA.16816.F32.BF16 R156, R4.reuse, R18, R156 ;  /* 0x00000012049c723c */ /* 0x040ff0000004189c */
[C---:B------:R-:W-:Y:S08]  /*1b920*/  HMMA.16816.F32.BF16 R68, R4.reuse, R12, R68 ;  /* 0x0000000c0444723c */ /* 0x040ff00000041844 */
[C---:B------:R-:W-:Y:S08]  /*1b930*/  HMMA.16816.F32.BF16 R72, R4.reuse, R14, R72 ;  /* 0x0000000e0448723c */ /* 0x040ff00000041848 */
[C---:B------:R-:W-:Y:S08]  /*1b940*/  HMMA.16816.F32.BF16 R88, R4.reuse, R26, R88 ;  /* 0x0000001a0458723c */ /* 0x040ff00000041858 */
[C---:B------:R-:W-:Y:S08]  /*1b950*/  HMMA.16816.F32.BF16 R100, R4.reuse, R28, R52 ;  /* 0x0000001c0464723c */ /* 0x040ff00000041834 */
[C---:B------:R-:W-:Y:S08]  /*1b960*/  HMMA.16816.F32.BF16 R104, R4.reuse, R30, R80 ;  /* 0x0000001e0468723c */ /* 0x040ff00000041850 */
[C---:B------:R-:W-:Y:S01]  /*1b970*/  HMMA.16816.F32.BF16 R116, R4.reuse, R32, R76 ;  /* 0x000000200474723c */ /* 0x040fe2000004184c */
[----:B---3--:R-:W-:Y:S04]  /*1b980*/  STG.E.U16 [R56.64+-0xee], R244 ;  /* 0xffff12f438007986 */ /* 0x008fe8000c101526 */
[----:B------:R-:W-:Y:S03]  /*1b990*/  LDSM.16.MT88.4 R76, [R188+0xac00] ;  /* 0x00ac0000bc4c783b */ /* 0x000fe60000004200 */
[----:B------:R-:W-:Y:S07]  /*1b9a0*/  HMMA.16816.F32.BF16 R48, R4, R34, R48 ;  /* 0x000000220430723c */ /* 0x000fee0000041830 */
[----:B------:R-:W-:Y:S01]  /*1b9b0*/  LOP3.LUT R5, R2, 0xff, RZ, 0xc0, !PT ;  /* 0x000000ff02057812 */ /* 0x000fe200078ec0ff */
[----:B------:R-:W-:Y:S01]  /*1b9c0*/  HMMA.16816.F32.BF16 R136, R8, R12, R140 ;  /* 0x0000000c0888723c */ /* 0x000fe2000004188c */
[----:B------:R-:W-:Y:S01]  /*1b9d0*/  SHF.R.U32.HI R6, RZ, 0x10, R2 ;  /* 0x00000010ff067819 */ /* 0x000fe20000011602 */
[----:B------:R-:W-:Y:S01]  /*1b9e0*/  LDSM.16.MT88.4 R140, [R190+0x9c00] ;  /* 0x009c0000be8c783b */ /* 0x000fe20000004200 */
[----:B------:R-:W-:-:S04]  /*1b9f0*/  SHF.R.U32.HI R4, RZ, 0x8, R3 ;  /* 0x00000008ff047819 */ /* 0x000fc80000011603 */
[----:B------:R-:W-:Y:S02]  /*1ba00*/  SHF.R.U32.HI R12, RZ, 0x18, R2 ;  /* 0x00000018ff0c7819 */ /* 0x000fe40000011602 */
[----:B------:R-:W-:-:S04]  /*1ba10*/  LOP3.LUT R2, R0, 0xffff, RZ, 0xc0, !PT ;  /* 0x0000ffff00027812 */ /* 0x000fc800078ec0ff */
[----:B------:R-:W-:Y:S02]  /*1ba20*/  SHF.R.U32.HI R3, RZ, 0x8, R2 ;  /* 0x00000008ff037819 */ /* 0x000fe40000011602 */
[----:B------:R-:W-:Y:S01]  /*1ba30*/  LOP3.LUT R2, R0, 0xff, RZ, 0xc0, !PT ;  /* 0x000000ff00027812 */ /* 0x000fe200078ec0ff */
[C---:B------:R-:W-:Y:S03]  /*1ba40*/  HMMA.16816.F32.BF16 R52, R8.reuse, R14, R132 ;  /* 0x0000000e0834723c */ /* 0x040fe60000041884 */
[----:B------:R-:W-:Y:S02]  /*1ba50*/  PRMT R3, R2, 0x5410, R3 ;  /* 0x0000541002037816 */ /* 0x000fe40000000003 */
[----:B------:R-:W-:Y:S02]  /*1ba60*/  SHF.R.U32.HI R2, RZ, 0x10, R0 ;  /* 0x00000010ff027819 */ /* 0x000fe40000011600 */
[----:B------:R-:W-:Y:S01]  /*1ba70*/  PRMT R134, R233, 0x7054, R233 ;  /* 0x00007054e9867816 */ /* 0x000fe200000000e9 */
[----:B------:R-:W-:Y:S01]  /*1ba80*/  HMMA.16816.F32.BF16 R152, R8, R20, R152 ;  /* 0x000000140898723c */ /* 0x000fe20000041898 */
[----:B------:R-:W-:-:S02]  /*1ba90*/  PRMT R7, R5, 0x5410, R4 ;  /* 0x0000541005077816 */ /* 0x000fc40000000004 */
[----:B------:R-:W-:Y:S02]  /*1baa0*/  SHF.R.U32.HI R5, RZ, 0x18, R0 ;  /* 0x00000018ff057819 */ /* 0x000fe40000011600 */
[----:B------:R-:W-:Y:S02]  /*1bab0*/  LOP3.LUT R2, R2, 0xff, RZ, 0xc0, !PT ;  /* 0x000000ff02027812 */ /* 0x000fe400078ec0ff */
[----:B------:R-:W-:Y:S01]  /*1bac0*/  LOP3.LUT R4, R6, 0xff, RZ, 0xc0, !PT ;  /* 0x000000ff06047812 */ /* 0x000fe200078ec0ff */
[----:B------:R-:W-:Y:S01]  /*1bad0*/  HMMA.16816.F32.BF16 R20, R8, R22, R220 ;  /* 0x000000160814723c */ /* 0x000fe200000418dc */
[----:B------:R-:W-:Y:S01]  /*1bae0*/  HSET2.LE.AND R0, R3, R134, PT ;  /* 0x0000008603007233 */ /* 0x000fe20003803000 */
[----:B------:R-:W-:Y:S02]  /*1baf0*/  PRMT R2, R2, 0x5410, R5 ;  /* 0x0000541002027816 */ /* 0x000fe40000000005 */
[----:B------:R-:W-:-:S03]  /*1bb00*/  PRMT R3, R4, 0x5410, R12 ;  /* 0x0000541004037816 */ /* 0x000fc6000000000c */
[----:B------:R-:W-:Y:S02]  /*1bb10*/  IMAD.MOV.U32 R223, RZ, RZ, R120 ;  /* 0x000000ffffdf7224 */ /* 0x000fe400078e0078 */
[----:B------:R-:W-:Y:S01]  /*1bb20*/  IMAD.MOV.U32 R120, RZ, RZ, R114 ;  /* 0x000000ffff787224 */ /* 0x000fe200078e0072 */
[--C-:B------:R-:W-:Y:S01]  /*1bb30*/  HSET2.LE.AND R3, R3, R134.reuse, PT ;  /* 0x0000008603037233 */ /* 0x100fe20003803000 */
[----:B------:R-:W-:Y:S02]  /*1bb40*/  IMAD.MOV.U32 R221, RZ, RZ, R122 ;  /* 0x000000ffffdd7224 */ /* 0x000fe400078e007a */
[----:B------:R-:W-:Y:S01]  /*1bb50*/  IMAD.MOV.U32 R220, RZ, RZ, R123 ;  /* 0x000000ffffdc7224 */ /* 0x000fe200078e007b */
[----:B------:R-:W-:Y:S01]  /*1bb60*/  LOP3.LUT R120, R0, R120, RZ, 0xc0, !PT ;  /* 0x0000007800787212 */ /* 0x000fe200078ec0ff */
[--C-:B------:R-:W-:Y:S01]  /*1bb70*/  HSET2.LE.AND R0, R2, R134.reuse, PT ;  /* 0x0000008602007233 */ /* 0x100fe20003803000 */
[----:B------:R-:W-:Y:S01]  /*1bb80*/  IMAD.MOV.U32 R123, RZ, RZ, R112 ;  /* 0x000000ffff7b7224 */ /* 0x000fe200078e0070 */
[----:B------:R-:W-:Y:S01]  /*1bb90*/  HSET2.LE.AND R2, R7, R134, PT ;  /* 0x0000008607027233 */ /* 0x000fe20003803000 */
[----:B------:R-:W-:-:S02]  /*1bba0*/  IMAD.MOV.U32 R122, RZ, RZ, R113 ;  /* 0x000000ffff7a7224 */ /* 0x000fc400078e0071 */
[----:B------:R-:W-:Y:S01]  /*1bbb0*/  IMAD.MOV.U32 R222, RZ, RZ, R121 ;  /* 0x000000ffffde7224 */ /* 0x000fe200078e0079 */
[----:B------:R-:W-:Y:S01]  /*1bbc0*/  LOP3.LUT R123, R3, R123, RZ, 0xc0, !PT ;  /* 0x0000007b037b7212 */ /* 0x000fe200078ec0ff */
[----:B------:R-:W-:Y:S01]  /*1bbd0*/  IMAD.MOV.U32 R121, RZ, RZ, R115 ;  /* 0x000000ffff797224 */ /* 0x000fe200078e0073 */
[----:B------:R-:W-:Y:S01]  /*1bbe0*/  LOP3.LUT R122, R2, R122, RZ, 0xc0, !PT ;  /* 0x0000007a027a7212 */ /* 0x000fe200078ec0ff */
[----:B------:R-:W-:Y:S01]  /*1bbf0*/  IMAD.WIDE.U32 R2, R43, -0x2daee0ad, RZ ;  /* 0xd2511f532b027825 */ /* 0x000fe200078e00ff */
[C---:B------:R-:W-:Y:S02]  /*1bc00*/  HMMA.16816.F32.BF16 R144, R8.reuse, R16, R144 ;  /* 0x000000100890723c */ /* 0x040fe40000041890 */
[----:B------:R-:W-:Y:S01]  /*1bc10*/  LOP3.LUT R121, R0, R121, RZ, 0xc0, !PT ;  /* 0x0000007900797212 */ /* 0x000fe200078ec0ff */
[----:B------:R-:W-:Y:S01]  /*1bc20*/  IMAD.MOV.U32 R132, RZ, RZ, R92 ;  /* 0x000000ffff847224 */ /* 0x000fe200078e005c */
[----:B------:R-:W-:Y:S01]  /*1bc30*/  LOP3.LUT R0, R3, UR7, R42, 0x96, !PT ;  /* 0x0000000703007c12 */ /* 0x000fe2000f8e962a */
[----:B------:R-:W-:Y:S01]  /*1bc40*/  IMAD.MOV.U32 R133, RZ, RZ, R93 ;  /* 0x000000ffff857224 */ /* 0x000fe200078e005d */
[C---:B------:R-:W-:Y:S01]  /*1bc50*/  LOP3.LUT R3, R2.reuse, 0xffff, RZ, 0xc0, !PT ;  /* 0x0000ffff02037812 */ /* 0x040fe200078ec0ff */
[----:B------:R-:W-:Y:S01]  /*1bc60*/  IMAD.MOV.U32 R135, RZ, RZ, R94 ;  /* 0x000000ffff877224 */ /* 0x000fe200078e005e */
[----:B------:R-:W-:Y:S01]  /*1bc70*/  HMMA.16816.F32.BF16 R80, R8, R24, R124 ;  /* 0x000000180850723c */ /* 0x000fe2000004187c */
[----:B------:R-:W-:Y:S01]  /*1bc80*/  IMAD.MOV.U32 R13, RZ, RZ, R95 ;  /* 0x000000ffff0d7224 */ /* 0x000fe200078e005f */
[----:B------:R-:W-:Y:S01]  /*1bc90*/  STG.E.U16 [R44.64+-0xf0], R206 ;  /* 0xffff10ce2c007986 */ /* 0x000fe2000c101526 */
[----:B------:R-:W-:-:S03]  /*1bca0*/  LOP3.LUT R5, R2, 0xff, RZ, 0xc0, !PT ;  /* 0x000000ff02057812 */ /* 0x000fc600078ec0ff */
[----:B------:R-:W-:Y:S02]  /*1bcb0*/  LDSM.16.MT88.4 R92, [R190+0xac00] ;  /* 0x00ac0000be5c783b */ /* 0x000fe40000004200 */
[----:B------:R-:W-:Y:S02]  /*1bcc0*/  HMMA.16816.F32.BF16 R16, R8, R18, R148 ;  /* 0x000000120810723c */ /* 0x000fe40000041894 */
[----:B------:R-:W1:Y:S01]  /*1bcd0*/  LDSM.16.MT88.4 R148, [R188+0x9c00] ;  /* 0x009c0000bc94783b */ /* 0x000e620000004200 */
[----:B------:R-:W-:-:S03]  /*1bce0*/  SHF.R.U32.HI R4, RZ, 0x10, R2 ;  /* 0x00000010ff047819 */ /* 0x000fc60000011602 */
[----:B------:R-:W-:Y:S02]  /*1bcf0*/  STG.E.U16 [R44.64+-0xee], R205 ;  /* 0xffff12cd2c007986 */ /* 0x000fe4000c101526 */
[----:B------:R-:W-:Y:S02]  /*1bd00*/  HMMA.16816.F32.BF16 R24, R8, R26, R108 ;  /* 0x0000001a0818723c */ /* 0x000fe4000004186c */
[----:B------:R-:W2:Y:S01]  /*1bd10*/  LDSM.16.MT88.4 R108, [R188+0xbc00] ;  /* 0x00bc0000bc6c783b */ /* 0x000ea20000004200 */
[----:B------:R-:W-:-:S03]  /*1bd20*/  SHF.R.U32.HI R6, RZ, 0x18, R2 ;  /* 0x00000018ff067819 */ /* 0x000fc60000011602 */
[----:B------:R-:W-:Y:S02]  /*1bd30*/  STG.E.U16 [R46.64+-0xf0], R203 ;  /* 0xffff10cb2e007986 */ /* 0x000fe4000c101526 */
[----:B------:R-:W-:Y:S02]  /*1bd40*/  HMMA.16816.F32.BF16 R96, R8, R28, R96 ;  /* 0x0000001c0860723c */ /* 0x000fe40000041860 */
[----:B------:R-:W-:Y:S01]  /*1bd50*/  STG.E.U16 [R46.64+-0xee], R204 ;  /* 0xffff12cc2e007986 */ /* 0x000fe2000c101526 */
[----:B------:R-:W-:-:S05]  /*1bd60*/  SHF.R.U32.HI R2, RZ, 0x8, R3 ;  /* 0x00000008ff027819 */ /* 0x000fca0000011603 */
[C---:B------:R-:W-:Y:S01]  /*1bd70*/  HMMA.16816.F32.BF16 R112, R8.reuse, R32, R60 ;  /* 0x000000200870723c */ /* 0x040fe2000004183c */
[----:B------:R-:W-:Y:S04]  /*1bd80*/  STG.E.U16 [R180.64+-0xe0], R243 ;  /* 0xffff20f3b4007986 */ /* 0x000fe8000c101526 */
[----:B------:R-:W-:Y:S03]  /*1bd90*/  STG.E.U16 [R180.64+-0xde], R242 ;  /* 0xffff22f2b4007986 */ /* 0x000fe6000c101526 */
[C---:B------:R-:W-:Y:S01]  /*1bda0*/  HMMA.16816.F32.BF16 R28, R8.reuse, R30, R64 ;  /* 0x0000001e081c723c */ /* 0x040fe20000041840 */
[----:B------:R-:W-:Y:S04]  /*1bdb0*/  STG.E.U16 [R56.64+-0xe0], R239 ;  /* 0xffff20ef38007986 */ /* 0x000fe8000c101526 */
[----:B------:R-:W-:Y:S03]  /*1bdc0*/  STG.E.U16 [R56.64+-0xde], R240 ;  /* 0xffff22f038007986 */ /* 0x000fe6000c101526 */
[----:B------:R-:W-:Y:S01]  /*1bdd0*/  HMMA.16816.F32.BF16 R32, R8, R34, R208 ;  /* 0x000000220820723c */ /* 0x000fe200000418d0 */
[----:B------:R-:W3:Y:S01]  /*1bde0*/  LDSM.16.MT88.4 R8, [R190+0xbc00] ;  /* 0x00bc0000be08783b */ /* 0x000ee20000004200 */
[----:B------:R-:W-:-:S03]  /*1bdf0*/  LOP3.LUT R3, R4, 0xff, RZ, 0xc0, !PT ;  /* 0x000000ff04037812 */ /* 0x000fc600078ec0ff */
[----:B------:R-:W-:Y:S01]  /*1be00*/  STG.E.U16 [R44.64+-0xe0], R202 ;  /* 0xffff20ca2c007986 */ /* 0x000fe2000c101526 */
[----:B------:R-:W-:-:S03]  /*1be10*/  PRMT R7, R5, 0x5410, R2 ;  /* 0x0000541005077816 */ /* 0x000fc60000000002 */
[----:B------:R-:W-:Y:S01]  /*1be20*/  STG.E.U16 [R44.64+-0xde], R201 ;  /* 0xffff22c92c007986 */ /* 0x000fe2000c101526 */
[----:B------:R-:W-:-:S03]  /*1be30*/  LOP3.LUT R2, R0, 0xffff, RZ, 0xc0, !PT ;  /* 0x0000ffff00027812 */ /* 0x000fc600078ec0ff */
[----:B------:R-:W-:Y:S04]  /*1be40*/  STG.E.U16 [R46.64+-0xe0], R199 ;  /* 0xffff20c72e007986 */ /* 0x000fe8000c101526 */
[----:B------:R-:W-:Y:S01]  /*1be50*/  STG.E.U16 [R46.64+-0xde], R200 ;  /* 0xffff22c82e007986 */ /* 0x000fe2000c101526 */
[----:B------:R-:W-:-:S03]  /*1be60*/  SHF.R.U32.HI R4, RZ, 0x10, R0 ;  /* 0x00000010ff047819 */ /* 0x000fc60000011600 */
[----:B------:R-:W-:Y:S04]  /*1be70*/  STG.E.U16 [R180.64+-0xd0], R238 ;  /* 0xffff30eeb4007986 */ /* 0x000fe8000c101526 */
[----:B------:R-:W-:Y:S04]  /*1be80*/  STG.E.U16 [R180.64+-0xce], R235 ;  /* 0xffff32ebb4007986 */ /* 0x000fe8000c101526 */
[----:B------:R-:W-:Y:S04]  /*1be90*/  STG.E.U16 [R56.64+-0xd0], R231 ;  /* 0xffff30e738007986 */ /* 0x000fe8000c101526 */
[----:B------:R-:W-:Y:S01]  /*1bea0*/  STG.E.U16 [R56.64+-0xce], R232 ;  /* 0xffff32e838007986 */ /* 0x000fe2000c101526 */
[----:B------:R-:W-:-:S03]  /*1beb0*/  PRMT R6, R3, 0x5410, R6 ;  /* 0x0000541003067816 */ /* 0x000fc60000000006 */
[----:B------:R-:W-:Y:S04]  /*1bec0*/  STG.E.U16 [R44.64+-0xd0], R198 ;  /* 0xffff30c62c007986 */ /* 0x000fe8000c101526 */
[----:B------:R-:W-:Y:S01]  /*1bed0*/  STG.E.U16 [R44.64+-0xce], R197 ;  /* 0xffff32c52c007986 */ /* 0x000fe2000c101526 */
[----:B------:R-:W-:-:S03]  /*1bee0*/  LOP3.LUT R5, R0, 0xff, RZ, 0xc0, !PT ;  /* 0x000000ff00057812 */ /* 0x000fc600078ec0ff */
[----:B------:R-:W-:Y:S01]  /*1bef0*/  STG.E.U16 [R46.64+-0xd0], R196 ;  /* 0xffff30c42e007986 */ /* 0x000fe2000c101526 */
[----:B------:R-:W-:-:S03]  /*1bf00*/  SHF.R.U32.HI R3, RZ, 0x18, R0 ;  /* 0x00000018ff037819 */ /* 0x000fc60000011600 */
[----:B------:R-:W-:Y:S01]  /*1bf10*/  STG.E.U16 [R46.64+-0xce], R195 ;  /* 0xffff32c32e007986 */ /* 0x000fe2000c101526 */
[----:B------:R-:W-:-:S03]  /*1bf20*/  SHF.R.U32.HI R2, RZ, 0x8, R2 ;  /* 0x00000008ff027819 */ /* 0x000fc60000011602 */
[----:B------:R4:W-:Y:S01]  /*1bf30*/  STG.E.U16 [R180.64+-0xc0], R230 ;  /* 0xffff40e6b4007986 */ /* 0x0009e2000c101526 */
[----:B------:R-:W-:-:S03]  /*1bf40*/  LOP3.LUT R0, R4, 0xff, RZ, 0xc0, !PT ;  /* 0x000000ff04007812 */ /* 0x000fc600078ec0ff */
[----:B------:R1:W-:Y:S04]  /*1bf50*/  STG.E.U16 [R180.64+-0xbe], R229 ;  /* 0xffff42e5b4007986 */ /* 0x0003e8000c101526 */
[----:B------:R1:W-:Y:S04]  /*1bf60*/  STG.E.U16 [R56.64+-0xc0], R227 ;  /* 0xffff40e338007986 */ /* 0x0003e8000c101526 */
[----:B------:R1:W-:Y:S04]  /*1bf70*/  STG.E.U16 [R56.64+-0xbe], R228 ;  /* 0xffff42e438007986 */ /* 0x0003e8000c101526 */
[----:B------:R1:W-:Y:S04]  /*1bf80*/  STG.E.U16 [R44.64+-0xc0], R187 ;  /* 0xffff40bb2c007986 */ /* 0x0003e8000c101526 */
[----:B------:R1:W-:Y:S01]  /*1bf90*/  STG.E.U16 [R44.64+-0xbe], R186 ;  /* 0xffff42ba2c007986 */ /* 0x0003e2000c101526 */
[----:B------:R-:W-:-:S03]  /*1bfa0*/  PRMT R5, R5, 0x5410, R2 ;  /* 0x0000541005057816 */ /* 0x000fc60000000002 */
[----:B------:R1:W-:Y:S04]  /*1bfb0*/  STG.E.U16 [R46.64+-0xc0], R173 ;  /* 0xffff40ad2e007986 */ /* 0x0003e8000c101526 */
[----:B------:R1:W-:Y:S01]  /*1bfc0*/  STG.E.U16 [R46.64+-0xbe], R172 ;  /* 0xffff42ac2e007986 */ /* 0x0003e2000c101526 */
[----:B------:R-:W-:-:S03]  /*1bfd0*/  PRMT R2, R0, 0x5410, R3 ;  /* 0x0000541000027816 */ /* 0x000fc60000000003 */
[----:B------:R1:W-:Y:S04]  /*1bfe0*/  STG.E.U16 [R180.64+-0xb0], R226 ;  /* 0xffff50e2b4007986 */ /* 0x0003e8000c101526 */
        /* <DEDUP_REMOVED lines=8> */
[----:B------:R1:W-:Y:S01]  /*1c070*/  STG.E.U16 [R180.64+-0x9e], R217 ;  /* 0xffff62d9b4007986 */ /* 0x0003e2000c101526 */
[----:B------:R-:W-:-:S03]  /*1c080*/  HSET2.LE.AND R0, R5, R134, PT ;  /* 0x0000008605007233 */ /* 0x000fc60003803000 */
[----:B------:R1:W-:Y:S01]  /*1c090*/  STG.E.U16 [R56.64+-0xa0], R216 ;  /* 0xffff60d838007986 */ /* 0x0003e2000c101526 */
[----:B------:R-:W-:-:S03]  /*1c0a0*/  HSET2.LE.AND R2, R2, R134, PT ;  /* 0x0000008602027233 */ /* 0x000fc60003803000 */
        /* <DEDUP_REMOVED lines=9> */
[----:B------:R-:W-:-:S03]  /*1c140*/  LOP3.LUT R124, R0, R132, RZ, 0xc0, !PT ;  /* 0x00000084007c7212 */ /* 0x000fc600078ec0ff */
[----:B------:R2:W-:Y:S01]  /*1c150*/  STG.E.U16 [R44.64+-0x90], R177 ;  /* 0xffff70b12c007986 */ /* 0x0005e2000c101526 */
[----:B------:R-:W-:-:S03]  /*1c160*/  LOP3.LUT R125, R2, R133, RZ, 0xc0, !PT ;  /* 0x00000085027d7212 */ /* 0x000fc600078ec0ff */
[----:B------:R2:W-:Y:S01]  /*1c170*/  STG.E.U16 [R44.64+-0x8e], R176 ;  /* 0xffff72b02c007986 */ /* 0x0005e2000c101526 */
[----:B------:R-:W-:-:S03]  /*1c180*/  HSET2.LE.AND R0, R7, R134, PT ;  /* 0x0000008607007233 */ /* 0x000fc60003803000 */
[----:B------:R2:W-:Y:S01]  /*1c190*/  STG.E.U16 [R46.64+-0x90], R175 ;  /* 0xffff70af2e007986 */ /* 0x0005e2000c101526 */
[----:B------:R-:W-:-:S03]  /*1c1a0*/  HSET2.LE.AND R2, R6, R134, PT ;  /* 0x0000008606027233 */ /* 0x000fc60003803000 */
[----:B------:R2:W-:Y:S01]  /*1c1b0*/  STG.E.U16 [R46.64+-0x8e], R174 ;  /* 0xffff72ae2e007986 */ /* 0x0005e2000c101526 */
[----:B------:R-:W-:Y:S02]  /*1c1c0*/  LOP3.LUT R126, R0, R135, RZ, 0xc0, !PT ;  /* 0x00000087007e7212 */ /* 0x000fe400078ec0ff */
[----:B------:R-:W-:Y:S01]  /*1c1d0*/  LOP3.LUT R127, R2, R13, RZ, 0xc0, !PT ;  /* 0x0000000d027f7212 */ /* 0x000fe200078ec0ff */
[----:B------:R-:W-:Y:S02]  /*1c1e0*/  FADD.FTZ R4, R221, R220 ;  /* 0x000000dcdd047221 */ /* 0x000fe40000010000 */
[----:B------:R-:W-:Y:S02]  /*1c1f0*/  FADD.FTZ R3, R223, R222 ;  /* 0x000000dedf037221 */ /* 0x000fe40000010000 */
[----:B------:R-:W-:Y:S02]  /*1c200*/  FADD.FTZ R2, R237, R252 ;  /* 0x000000fced027221 */ /* 0x000fe40000010000 */
[----:B------:R-:W-:Y:S01]  /*1c210*/  FADD.FTZ R0, R234, R247 ;  /* 0x000000f7ea007221 */ /* 0x000fe20000010000 */
[----:B-1----:R-:W-:Y:S01]  /*1c220*/  HMMA.16816.F32.BF16 R168, R120, R148, R168 ;  /* 0x0000009478a8723c */ /* 0x002fe200000418a8 */
[----:B------:R-:W-:Y:S01]  /*1c230*/  FADD.FTZ R4, R248, R4 ;  /* 0x00000004f8047221 */ /* 0x000fe20000010000 */
[----:B------:R-:W-:Y:S01]  /*1c240*/  IADD3 R135, P1, R180, -0x180, RZ ;  /* 0xfffffe80b4877810 */ /* 0x000fe20007f3e0ff */
[----:B------:R-:W-:Y:S01]  /*1c250*/  FADD.FTZ R3, R249, R3 ;  /* 0x00000003f9037221 */ /* 0x000fe20000010000 */
[----:B------:R-:W-:Y:S01]  /*1c260*/  @UP0 UIADD3 UR24, UR24, -0x4, URZ ;  /* 0xfffffffc18180890 */ /* 0x000fe2000fffe03f */
[----:B------:R-:W-:-:S02]  /*1c270*/  FADD.FTZ R2, R245, R2 ;  /* 0x00000002f5027221 */ /* 0x000fc40000010000 */
[----:B------:R-:W-:Y:S01]  /*1c280*/  FADD.FTZ R0, R236, R0 ;  /* 0x00000000ec007221 */ /* 0x000fe20000010000 */
[----:B------:R-:W-:Y:S01]  /*1c290*/  HMMA.16816.F32.BF16 R164, R120, R150, R164 ;  /* 0x0000009678a4723c */ /* 0x000fe200000418a4 */
[----:B----4-:R-:W-:Y:S01]  /*1c2a0*/  FADD.FTZ R230, R250, R4 ;  /* 0x00000004fae67221 */ /* 0x010fe20000010000 */
[----:B------:R-:W-:Y:S01]  /*1c2b0*/  IADD3.X R134, R181, -0x1, RZ, P1, !PT ;  /* 0xffffffffb5867810 */ /* 0x000fe20000ffe4ff */
[----:B------:R-:W-:-:S05]  /*1c2c0*/  FADD.FTZ R232, R251, R3 ;  /* 0x00000003fbe87221 */ /* 0x000fca0000010000 */
        /* <DEDUP_REMOVED lines=8> */
[C---:B--2---:R-:W-:Y:S08]  /*1c350*/  HMMA.16816.F32.BF16 R100, R120.reuse, R108, R100 ;  /* 0x0000006c7864723c */ /* 0x044ff00000041864 */
[----:B------:R-:W-:Y:S08]  /*1c360*/  HMMA.16816.F32.BF16 R104, R120, R110, R104 ;  /* 0x0000006e7868723c */ /* 0x000ff00000041868 */
[C---:B------:R-:W-:Y:S08]  /*1c370*/  HMMA.16816.F32.BF16 R152, R124.reuse, R148, R152 ;  /* 0x000000947c98723c */ /* 0x040ff00000041898 */
[C---:B------:R-:W-:Y:S08]  /*1c380*/  HMMA.16816.F32.BF16 R144, R124.reuse, R140, R144 ;  /* 0x0000008c7c90723c */ /* 0x040ff00000041890 */
[C---:B------:R-:W-:Y:S08]  /*1c390*/  HMMA.16816.F32.BF16 R136, R124.reuse, R76, R136 ;  /* 0x0000004c7c88723c */ /* 0x040ff00000041888 */
[C---:B------:R-:W-:Y:S08]  /*1c3a0*/  HMMA.16816.F32.BF16 R80, R124.reuse, R92, R80 ;  /* 0x0000005c7c50723c */ /* 0x040ff00000041850 */
[----:B------:R-:W-:Y:S08]  /*1c3b0*/  HMMA.16816.F32.BF16 R96, R124, R108, R96 ;  /* 0x0000006c7c60723c */ /* 0x000ff00000041860 */
[----:B---3--:R-:W-:Y:S08]  /*1c3c0*/  HMMA.16816.F32.BF16 R116, R120, R8, R116 ;  /* 0x000000087874723c */ /* 0x008ff00000041874 */
        /* <DEDUP_REMOVED lines=9> */
.L_x_472:
[----:B------:R-:W-:-:S12]  /*1c460*/  UIADD3 UR24, UR4, -0x1, URZ ;  /* 0xffffffff04187890 */ /* 0x000fd8000fffe03f */
.L_x_479:
[----:B------:R-:W-:-:S13]  /*1c470*/  ISETP.LE.AND P0, PT, RZ, UR24, PT ;  /* 0x00000018ff007c0c */ /* 0x000fda000bf03270 */
[----:B------:R-:W-:Y:S05]  /*1c480*/  @!P0 BRA `(.L_x_480) ;  /* 0x0000707000008947 */ /* 0x000fea0003800000 */
[----:B------:R-:W2:Y:S01]  /*1c490*/  LDL.LU R10, [R1+0x78] ;  /* 0x00007800010a7983 */ /* 0x000ea20000300800 */
[----:B------:R-:W-:Y:S01]  /*1c4a0*/  ULDC UR4, c[0x0][0x228] ;  /* 0x00008a0000047ab9 */ /* 0x000fe20000000800 */
[----:B-----5:R-:W-:Y:S01]  /*1c4b0*/  IMAD.MOV.U32 R3, RZ, RZ, R131 ;  /* 0x000000ffff037224 */ /* 0x020fe200078e0083 */
[----:B------:R-:W-:Y:S01]  /*1c4c0*/  USHF.L.U32 UR9, UR4, 0x3, URZ ;  /* 0x0000000304097899 */ /* 0x000fe2000800063f */
[----:B------:R-:W3:Y:S01]  /*1c4d0*/  LDL.64 R16, [R1+0x108] ;  /* 0x0001080001107983 */ /* 0x000ee20000100a00 */
[----:B------:R-:W-:Y:S01]  /*1c4e0*/  UIMAD UR14, UR4, 0x48, URZ ;  /* 0x00000048040e78a4 */ /* 0x000fe2000f8e023f */
[----:B------:R-:W-:Y:S01]  /*1c4f0*/  MOV R0, R128 ;  /* 0x0000008000007202 */ /* 0x000fe20000000f00 */
[----:B------:R-:W-:Y:S01]  /*1c500*/  USHF.R.S32.HI UR11, URZ, 0x1f, UR4 ;  /* 0x0000001f3f0b7899 */ /* 0x000fe20008011404 */
[----:B------:R-:W4:Y:S01]  /*1c510*/  LDL R15, [R1+0x120] ;  /* 0x00012000010f7983 */ /* 0x000f220000100800 */
[----:B------:R-:W-:Y:S01]  /*1c520*/  UIMAD.WIDE.U32 UR26, UR4, 0x70, URZ ;  /* 0x00000070041a78a5 */ /* 0x000fe2000f8e003f */
[----:B------:R-:W-:Y:S01]  /*1c530*/  IMAD.MOV.U32 R133, RZ, RZ, R129 ;  /* 0x000000ffff857224 */ /* 0x000fe200078e0081 */
[----:B------:R-:W-:Y:S01]  /*1c540*/  UIMAD UR4, UR4, 0x38, UR9 ;  /* 0x00000038040478a4 */ /* 0x000fe2000f8e0209 */
[----:B------:R-:W3:Y:S01]  /*1c550*/  LDL R14, [R1+0x124] ;  /* 0x00012400010e7983 */ /* 0x000ee20000100800 */
[----:B------:R-:W-:Y:S01]  /*1c560*/  USHF.R.S32.HI UR12, URZ, 0x1f, UR9 ;  /* 0x0000001f3f0c7899 */ /* 0x000fe20008011409 */
[----:B------:R-:W-:Y:S01]  /*1c570*/  MOV R132, R130 ;  /* 0x0000008200847202 */ /* 0x000fe20000000f00 */
[----:B------:R-:W-:Y:S01]  /*1c580*/  UIADD3 UR4, UR4, 0x1, URZ ;  /* 0x0000000104047890 */ /* 0x000fe2000fffe03f */
[----:B------:R-:W3:Y:S01]  /*1c590*/  LDL.LU R9, [R1+0x100] ;  /* 0x0001000001097983 */ /* 0x000ee20000300800 */
[----:B------:R-:W-:-:S02]  /*1c5a0*/  USHF.L.U32 UR10, UR9, 0x1, URZ ;  /* 0x00000001090a7899 */ /* 0x000fc4000800063f */
[----:B------:R-:W-:Y:S01]  /*1c5b0*/  USHF.L.U64.HI UR9, UR9, 0x1, UR12 ;  /* 0x0000000109097899 */ /* 0x000fe2000801020c */
[----:B------:R-:W3:Y:S01]  /*1c5c0*/  LDL.LU R8, [R1+0x104] ;  /* 0x0001040001087983 */ /* 0x000ee20000300800 */
[----:B------:R-:W-:Y:S02]  /*1c5d0*/  USHF.R.S32.HI UR5, URZ, 0x1f, UR14 ;  /* 0x0000001f3f057899 */ /* 0x000fe4000801140e */
[----:B------:R-:W-:Y:S01]  /*1c5e0*/  UIMAD UR11, UR11, 0x70, URZ ;  /* 0x000000700b0b78a4 */ /* 0x000fe2000f8e023f */
[----:B------:R-:W3:Y:S01]  /*1c5f0*/  LDL.LU.64 R6, [R1+0x128] ;  /* 0x0001280001067983 */ /* 0x000ee20000300a00 */
[----:B------:R-:W-:Y:S02]  /*1c600*/  USHF.R.S32.HI UR12, URZ, 0x1f, UR4 ;  /* 0x0000001f3f0c7899 */ /* 0x000fe40008011404 */
[----:B------:R-:W-:Y:S01]  /*1c610*/  USHF.L.U32 UR15, UR14, 0x1, URZ ;  /* 0x000000010e0f7899 */ /* 0x000fe2000800063f */
[----:B------:R-:W3:Y:S01]  /*1c620*/  LDL.LU.64 R4, [R1+0x170] ;  /* 0x0001700001047983 */ /* 0x000ee20000300a00 */
[----:B------:R-:W-:-:S02]  /*1c630*/  UIADD3 UR11, UR27, UR11, URZ ;  /* 0x0000000b1b0b7290 */ /* 0x000fc4000fffe03f */
[----:B------:R-:W-:Y:S02]  /*1c640*/  USHF.L.U64.HI UR14, UR14, 0x1, UR5 ;  /* 0x000000010e0e7899 */ /* 0x000fe40008010205 */
[----:B------:R-:W-:Y:S02]  /*1c650*/  USHF.L.U32 UR13, UR4, 0x1, URZ ;  /* 0x00000001040d7899 */ /* 0x000fe4000800063f */
[----:B------:R-:W-:Y:S01]  /*1c660*/  USHF.L.U64.HI UR12, UR4, 0x1, UR12 ;  /* 0x00000001040c7899 */ /* 0x000fe2000801020c */
[C---:B--2---:R-:W-:Y:S01]  /*1c670*/  IADD3 R2, R10.reuse, 0x4, RZ ;  /* 0x000000040a027810 */ /* 0x044fe20007ffe0ff */
[----:B------:R-:W-:-:S04]  /*1c680*/  IMAD.WIDE.U32 R12, R10, -0x326172a9, RZ ;  /* 0xcd9e8d570a0c7825 */ /* 0x000fc800078e00ff */
[----:B------:R-:W-:Y:S01]  /*1c690*/  IMAD.WIDE.U32 R10, R2, -0x326172a9, RZ ;  /* 0xcd9e8d57020a7825 */ /* 0x000fe200078e00ff */
[----:B------:R1:W-:Y:S04]  /*1c6a0*/  STL.64 [R1+0xf8], R12 ;  /* 0x0000f80c01007387 */ /* 0x0003e80000100a00 */
[----:B------:R1:W-:Y:S01]  /*1c6b0*/  STL.64 [R1+0xf0], R10 ;  /* 0x0000f00a01007387 */ /* 0x0003e20000100a00 */
[----:B---3--:R-:W-:-:S05]  /*1c6c0*/  IMAD.MOV.U32 R5, RZ, RZ, R7 ;  /* 0x000000ffff057224 */ /* 0x008fca00078e0007 */
[----:B------:R1:W-:Y:S01]  /*1c6d0*/  STL.64 [R1+0x100], R4 ;  /* 0x0001000401007387 */ /* 0x0003e20000100a00 */
[-C--:B------:R-:W-:Y:S02]  /*1c6e0*/  LOP3.LUT R240, R13, R9.reuse, RZ, 0x3c, !PT ;  /* 0x000000090df07212 */ /* 0x080fe400078e3cff */
[----:B------:R-:W-:Y:S01]  /*1c6f0*/  LOP3.LUT R246, R11, R9, RZ, 0x3c, !PT ;  /* 0x000000090bf67212 */ /* 0x000fe200078e3cff */
[----:B------:R-:W-:Y:S01]  /*1c700*/  IMAD.WIDE.U32 R234, R8, -0x2daee0ad, RZ ;  /* 0xd2511f5308ea7825 */ /* 0x000fe200078e00ff */
[----:B------:R-:W-:Y:S02]  /*1c710*/  ISETP.GE.AND P2, PT, R16, c[0x0][0x220], PT ;  /* 0x0000880010007a0c */ /* 0x000fe40003f46270 */
[----:B----4-:R-:W-:Y:S01]  /*1c720*/  ISETP.GE.AND P1, PT, R15, c[0x0][0x220], PT ;  /* 0x000088000f007a0c */ /* 0x010fe20003f26270 */
[----:B------:R-:W-:Y:S01]  /*1c730*/  IMAD.WIDE.U32 R240, R240, -0x2daee0ad, RZ ;  /* 0xd2511f53f0f07825 */ /* 0x000fe200078e00ff */
[----:B------:R-:W-:Y:S02]  /*1c740*/  ISETP.GE.AND P0, PT, R14, c[0x0][0x220], PT ;  /* 0x000088000e007a0c */ /* 0x000fe40003f06270 */
[----:B------:R-:W-:Y:S01]  /*1c750*/  PRMT R2, R233, 0x7054, R233 ;  /* 0x00007054e9027816 */ /* 0x000fe200000000e9 */
[----:B------:R-:W-:Y:S01]  /*1c760*/  IMAD.WIDE.U32 R246, R246, -0x2daee0ad, RZ ;  /* 0xd2511f53f6f67825 */ /* 0x000fe200078e00ff */
[----:B------:R-:W-:Y:S05]  /*1c770*/  BRA `(.L_x_481) ;  /* 0x000003e000007947 */ /* 0x000fea0003800000 */
.L_x_483:
        /* <DEDUP_REMOVED lines=62> */
.L_x_481:
[----:B-1----:R-:W2:Y:S01]  /*1cb60*/  LDL.64 R4, [R1+0x100] ;  /* 0x0001000001047983 */ /* 0x002ea20000100a00 */
[----:B------:R-:W-:Y:S04]  /*1cb70*/  DEPBAR.LE SB0, 0x0 ;  /* 0x000080000000791a */ /* 0x000fe80000000000 */
[----:B------:R-:W-:Y:S01]  /*1cb80*/  USHF.R.S32.HI UR5, URZ, 0x1f, UR24 ;  /* 0x0000001f3f057899 */ /* 0x000fe20008011418 */
[----:B------:R-:W-:Y:S01]  /*1cb90*/  BAR.SYNC.DEFER_BLOCKING 0x0 ;  /* 0x0000000000007b1d */ /* 0x000fe20000010000 */
[----:B------:R-:W-:Y:S01]  /*1cba0*/  UIMAD UR4, UR16, UR24, URZ ;  /* 0x00000018100472a4 */ /* 0x000fe2000f8e023f */
[----:B------:R-:W-:Y:S01]  /*1cbb0*/  IMAD.U32 R2, RZ, RZ, UR17 ;  /* 0x00000011ff027e24 */ /* 0x000fe2000f8e00ff */
[----:B------:R-:W-:Y:S02]  /*1cbc0*/  UISETP.GE.AND UP0, UPT, UR24, 0x1, UPT ;  /* 0x000000011800788c */ /* 0x000fe4000bf06270 */
        /* <DEDUP_REMOVED lines=27> */
[C---:B------:R-:W-:Y:S03]  /*1cd80*/  @!P0 LEA R8, P3, R2.reuse, c[0x0][0x170], 0x1 ;  /* 0x00005c0002088a11 */ /* 0x040fe600078608ff */
[----:B------:R-:W-:Y:S01]  /*1cd90*/  @P0 STS.128 [R194+0xb000], RZ ;  /* 0x00b000ffc2000388 */ /* 0x000fe20000000c00 */
[----:B------:R-:W-:Y:S02]  /*1cda0*/  @!P0 LEA.HI.X R9, R2, c[0x0][0x174], R6, 0x1, P3 ;  /* 0x00005d0002098a11 */ /* 0x000fe400018f0c06 */
[----:B------:R-:W-:Y:S03]  /*1cdb0*/  PLOP3.LUT P3, PT, PT, PT, UP0, 0x80, 0x0 ;  /* 0x000000000000781c */ /* 0x000fe60003f6f008 */
        /* <DEDUP_REMOVED lines=24> */
[----:B------:R-:W5:Y:S06]  /*1cf40*/  LDSM.16.M88.4 R48, [R189+0x6800] ;  /* 0x00680000bd30783b */ /* 0x000f6c0000000200 */
[----:B------:R-:W4:Y:S06]  /*1cf50*/  LDSM.16.M88.4 R128, [R189+0x6c00] ;  /* 0x006c0000bd80783b */ /* 0x000f2c0000000200 */
[----:B------:R-:W-:Y:S01]  /*1cf60*/  LDSM.16.M88.4 R172, [R193] ;  /* 0x00000000c1ac783b */ /* 0x000fe20000000200 */
[-C--:B-1----:R-:W-:Y:S05]  /*1cf70*/  HMMA.16816.F32.BF16 R4, R64, R16.reuse, RZ ;  /* 0x000000104004723c */ /* 0x082fea00000418ff */
[----:B------:R-:W1:Y:S03]  /*1cf80*/  LDSM.16.M88.4 R176, [R191+0x6000] ;  /* 0x00600000bfb0783b */ /* 0x000e660000000200 */
[C---:B---3--:R-:W-:Y:S03]  /*1cf90*/  HMMA.16816.F32.BF16 R8, R60.reuse, R16, RZ ;  /* 0x000000103c08723c */ /* 0x048fe600000418ff */
[----:B------:R-:W3:Y:S06]  /*1cfa0*/  LDSM.16.M88.4 R180, [R193+0x1000] ;  /* 0x00100000c1b4783b */ /* 0x000eec0000000200 */
[----:B------:R-:W1:Y:S01]  /*1cfb0*/  LDSM.16.M88.4 R184, [R191+0x6400] ;  /* 0x00640000bfb8783b */ /* 0x000e620000000200 */
[-C--:B--2---:R-:W-:Y:S08]  /*1cfc0*/  HMMA.16816.F32.BF16 R12, R60, R18.reuse, RZ ;  /* 0x000000123c0c723c */ /* 0x084ff000000418ff */
[C---:B------:R-:W-:Y:S08]  /*1cfd0*/  HMMA.16816.F32.BF16 R16, R64.reuse, R18, RZ ;  /* 0x000000124010723c */ /* 0x040ff000000418ff */
[-C--:B----4-:R-:W-:Y:S08]  /*1cfe0*/  HMMA.16816.F32.BF16 R20, R64, R32.reuse, RZ ;  /* 0x000000204014723c */ /* 0x090ff000000418ff */
[C---:B------:R-:W-:Y:S08]  /*1cff0*/  HMMA.16816.F32.BF16 R24, R60.reuse, R32, RZ ;  /* 0x000000203c18723c */ /* 0x040ff000000418ff */
[-C--:B------:R-:W-:Y:S08]  /*1d000*/  HMMA.16816.F32.BF16 R28, R60, R34.reuse, RZ ;  /* 0x000000223c1c723c */ /* 0x080ff000000418ff */
        /* <DEDUP_REMOVED lines=9> */
[----:B------:R-:W2:Y:S07]  /*1d0a0*/  LDSM.16.M88.4 R128, [R191+0x6800] ;  /* 0x00680000bf80783b */ /* 0x000eae0000000200 */
        /* <DEDUP_REMOVED lines=15> */
[-C--:B-1----:R-:W-:Y:S08]  /*1d1a0*/  HMMA.16816.F32.BF16 R52, R172, R176.reuse, R52 ;  /* 0x000000b0ac34723c */ /* 0x082ff00000041834 */
[C---:B------:R-:W-:Y:S08]  /*1d1b0*/  HMMA.16816.F32.BF16 R56, R180.reuse, R176, R56 ;  /* 0x000000b0b438723c */ /* 0x040ff00000041838 */
[-C--:B------:R-:W-:Y:S01]  /*1d1c0*/  HMMA.16816.F32.BF16 R60, R180, R178.reuse, R60 ;  /* 0x000000b2b43c723c */ /* 0x080fe2000004183c */
[----:B------:R-:W1:Y:S07]  /*1d1d0*/  LDSM.16.M88.4 R180, [R189+0x7000] ;  /* 0x00700000bdb4783b */ /* 0x000e6e0000000200 */
[----:B------:R-:W-:Y:S01]  /*1d1e0*/  HMMA.16816.F32.BF16 R64, R172, R178, R64 ;  /* 0x000000b2ac40723c */ /* 0x000fe20000041840 */
[----:B------:R-:W2:Y:S06]  /*1d1f0*/  LDSM.16.M88.4 R172, [R189+0x7400] ;  /* 0x00740000bdac783b */ /* 0x000eac0000000200 */
[----:B------:R-:W3:Y:S01]  /*1d200*/  LDSM.16.M88.4 R176, [R189+0x7800] ;  /* 0x00780000bdb0783b */ /* 0x000ee20000000200 */
        /* <DEDUP_REMOVED lines=14> */
[----:B------:R-:W2:Y:S07]  /*1d2f0*/  LDSM.16.M88.4 R176, [R191+0x7000] ;  /* 0x00700000bfb0783b */ /* 0x000eae0000000200 */
[-C--:B-1----:R-:W-:Y:S08]  /*1d300*/  HMMA.16816.F32.BF16 R52, R128, R180.reuse, R52 ;  /* 0x000000b48034723c */ /* 0x082ff00000041834 */
[C---:B------:R-:W-:Y:S08]  /*1d310*/  HMMA.16816.F32.BF16 R56, R184.reuse, R180, R56 ;  /* 0x000000b4b838723c */ /* 0x040ff00000041838 */
[-C--:B------:R-:W-:Y:S01]  /*1d320*/  HMMA.16816.F32.BF16 R60, R184, R182.reuse, R60 ;  /* 0x000000b6b83c723c */ /* 0x080fe2000004183c */
[----:B------:R-:W1:Y:S07]  /*1d330*/  LDSM.16.M88.4 R184, [R193+0x3000] ;  /* 0x00300000c1b8783b */ /* 0x000e6e0000000200 */
[----:B------:R-:W-:Y:S01]  /*1d340*/  HMMA.16816.F32.BF16 R64, R128, R182, R64 ;  /* 0x000000b68040723c */ /* 0x000fe20000041840 */
[----:B------:R-:W3:Y:S06]  /*1d350*/  LDSM.16.M88.4 R128, [R191+0x7400] ;  /* 0x00740000bf80783b */ /* 0x000eec0000000200 */
[----:B------:R-:W-:Y:S01]  /*1d360*/  LDSM.16.M88.4 R180, [R191+0x7c00] ;  /* 0x007c0000bfb4783b */ /* 0x000fe20000000200 */
[-C--:B--2---:R-:W-:Y:S08]  /*1d370*/  HMMA.16816.F32.BF16 R4, R172, R176.reuse, R4 ;  /* 0x000000b0ac04723c */ /* 0x084ff00000041804 */
[C---:B-1----:R-:W-:Y:S08]  /*1d380*/  HMMA.16816.F32.BF16 R8, R184.reuse, R176, R8 ;  /* 0x000000b0b808723c */ /* 0x042ff00000041808 */
        /* <DEDUP_REMOVED lines=15> */
[-C--:B------:R-:W-:Y:S01]  /*1d480*/  HMMA.16816.F32.BF16 R60, R184, R182.reuse, R60 ;  /* 0x000000b6b83c723c */ /* 0x080fe2000004183c */
[----:B------:R-:W2:Y:S07]  /*1d490*/  LDSM.16.M88.4 R184, [R192+0x5000] ;  /* 0x00500000c0b8783b */ /* 0x000eae0000000200 */
[----:B------:R-:W-:Y:S01]  /*1d4a0*/  HMMA.16816.F32.BF16 R64, R172, R182, R64 ;  /* 0x000000b6ac40723c */ /* 0x000fe20000041840 */
[----:B------:R-:W3:Y:S06]  /*1d4b0*/  LDSM.16.M88.4 R172, [R189+0x8400] ;  /* 0x00840000bdac783b */ /* 0x000eec0000000200 */
[----:B------:R-:W-:Y:S01]  /*1d4c0*/  LDSM.16.M88.4 R180, [R189+0x8c00] ;  /* 0x008c0000bdb4783b */ /* 0x000fe20000000200 */
[-C--:B-1----:R-:W-:Y:S08]  /*1d4d0*/  HMMA.16816.F32.BF16 R4, R128, R176.reuse, R4 ;  /* 0x000000b08004723c */ /* 0x082ff00000041804 */
[C---:B--2---:R-:W-:Y:S08]  /*1d4e0*/  HMMA.16816.F32.BF16 R8, R184.reuse, R176, R8 ;  /* 0x000000b0b808723c */ /* 0x044ff00000041808 */
        /* <DEDUP_REMOVED lines=24> */
[----:B------:R-:W1:Y:S01]  /*1d670*/  LDSM.16.M88.4 R176, [R191+0x8800] ;  /* 0x00880000bfb0783b */ /* 0x000e620000000200 */
[----:B------:R-:W-:Y:S05]  /*1d680*/  DEPBAR.LE SB0, 0x0 ;  /* 0x000080000000791a */ /* 0x000fea0000000000 */
[----:B------:R-:W-:Y:S01]  /*1d690*/  BAR.SYNC.DEFER_BLOCKING 0x0 ;  /* 0x0000000000007b1d */ /* 0x000fe20000010000 */
[-C--:B---3--:R-:W-:Y:S08]  /*1d6a0*/  HMMA.16816.F32.BF16 R20, R172, R128.reuse, R20 ;  /* 0x00000080ac14723c */ /* 0x088ff00000041814 */
        /* <DEDUP_REMOVED lines=10> */
[----:B------:R-:W-:Y:S07]  /*1d750*/  HMMA.16816.F32.BF16 R64, R172, R182, R64 ;  /* 0x000000b6ac40723c */ /* 0x000fee0000041840 */
[----:B------:R-:W-:Y:S02]  /*1d760*/  IMAD.MOV.U32 R174, RZ, RZ, R135 ;  /* 0x000000ffffae7224 */ /* 0x000fe400078e0087 */
[----:B------:R-:W-:Y:S01]  /*1d770*/  IMAD.MOV.U32 R175, RZ, RZ, R134 ;  /* 0x000000ffffaf7224 */ /* 0x000fe200078e0086 */
[----:B------:R-:W-:-:S05]  /*1d780*/  @P3 BRA `(.L_x_483) ;  /* 0xffffeff000003947 */ /* 0x000fca000383ffff */
.L_x_482:
[----:B------:R-:W-:Y:S01]  /*1d790*/  FMNMX.FTZ R2, R4, R0, !PT ;  /* 0x0000000004027209 */ /* 0x000fe20007810000 */
[----:B------:R-:W2:Y:S01]  /*1d7a0*/  LDL.64 R186, [R1+0xf8] ;  /* 0x0000f80001ba7983 */ /* 0x000ea20000100a00 */
[----:B-1----:R-:W-:Y:S01]  /*1d7b0*/  IADD3 R176, P5, R174, UR10, RZ ;  /* 0x0000000aaeb07c10 */ /* 0x002fe2000ffbe0ff */
[----:B------:R-:W-:Y:S01]  /*1d7c0*/  UIADD3 UR29, UR40, -0x61c88647, URZ ;  /* 0x9e3779b9281d7890 */ /* 0x000fe2000fffe03f */
[----:B------:R-:W-:Y:S01]  /*1d7d0*/  FMNMX.FTZ R2, R5, R2, !PT ;  /* 0x0000000205027209 */ /* 0x000fe20007810000 */
[----:B------:R-:W-:Y:S01]  /*1d7e0*/  UIADD3 UR33, UR40, 0x3c6ef372, URZ ;  /* 0x3c6ef37228217890 */ /* 0x000fe2000fffe03f */
[----:B------:R-:W-:Y:S01]  /*1d7f0*/  IADD3.X R177, R175, UR9, RZ, P5, !PT ;  /* 0x00000009afb17c10 */ /* 0x000fe2000affe4ff */
[----:B------:R-:W-:Y:S01]  /*1d800*/  UIADD3 UR30, UR40, -0x255992d5, URZ ;  /* 0xdaa66d2b281e7890 */ /* 0x000fe2000fffe03f */
[----:B------:R-:W-:Y:S01]  /*1d810*/  FMNMX.FTZ R2, R16, R2, !PT ;  /* 0x0000000210027209 */ /* 0x000fe20007810000 */
[----:B------:R-:W-:Y:S01]  /*1d820*/  UIADD3 UR5, UR40, 0x1715609d, URZ ;  /* 0x1715609d28057890 */ /* 0x000fe2000fffe03f */
[----:B------:R-:W-:Y:S01]  /*1d830*/  LOP3.LUT R229, R229, 0xfffffffb, RZ, 0xc0, !PT ;  /* 0xfffffffbe5e57812 */ /* 0x000fe200078ec0ff */
[----:B------:R-:W-:Y:S01]  /*1d840*/  UIADD3 UR31, UR41, -0x4498517b, URZ ;  /* 0xbb67ae85291f7890 */ /* 0x000fe2000fffe03f */
[----:B------:R-:W-:Y:S01]  /*1d850*/  FMNMX.FTZ R2, R17, R2, !PT ;  /* 0x0000000211027209 */ /* 0x000fe20007810000 */
[----:B------:R-:W-:Y:S01]  /*1d860*/  UIADD3 UR28, UR41, 0x32370b8f, URZ ;  /* 0x32370b8f291c7890 */ /* 0x000fe2000fffe03f */
[----:B------:R-:W-:Y:S01]  /*1d870*/  @P0 LOP3.LUT R229, R229, 0x4, RZ, 0xfc, !PT ;  /* 0x00000004e5e50812 */ /* 0x000fe200078efcff */
[----:B------:R-:W-:Y:S01]  /*1d880*/  UIADD3 UR32, UR40, 0x78dde6e4, URZ ;  /* 0x78dde6e428207890 */ /* 0x000fe2000fffe03f */
[----:B------:R-:W-:Y:S01]  /*1d890*/  FMNMX.FTZ R2, R20, R2, !PT ;  /* 0x0000000214027209 */ /* 0x000fe20007810000 */
[----:B------:R-:W-:Y:S01]  /*1d8a0*/  UIADD3 UR35, UR41, -0x126145ec, URZ ;  /* 0xed9eba1429237890 */ /* 0x000fe2000fffe03f */
[----:B------:R-:W-:Y:S01]  /*1d8b0*/  LOP3.LUT R128, R241, UR31, R234, 0x96, !PT ;  /* 0x0000001ff1807c12 */ /* 0x000fe2000f8e96ea */
[----:B------:R-:W-:Y:S01]  /*1d8c0*/  UIADD3 UR34, UR41, -0x56f99767, URZ ;  /* 0xa906689929227890 */ /* 0x000fe2000fffe03f */
[----:B------:R-:W-:Y:S01]  /*1d8d0*/  FMNMX.FTZ R2, R21, R2, !PT ;  /* 0x0000000215027209 */ /* 0x000fe20007810000 */
[----:B------:R-:W-:Y:S02]  /*1d8e0*/  USHF.L.U32 UR36, UR24, 0x1, URZ ;  /* 0x0000000118247899 */ /* 0x000fe4000800063f */
[----:B------:R-:W-:Y:S01]  /*1d8f0*/  IMAD.WIDE.U32 R182, R128, -0x326172a9, RZ ;  /* 0xcd9e8d5780b67825 */ /* 0x000fe200078e00ff */
[----:B------:R-:W-:Y:S01]  /*1d900*/  FMNMX.FTZ R2, R32, R2, !PT ;  /* 0x0000000220027209 */ /* 0x000fe20007810000 */
[----:B------:R-:W-:Y:S03]  /*1d910*/  ULOP3.LUT UR4, UR36, UR41, URZ, 0x3c, !UPT ;  /* 0x0000002924047292 */ /* 0x000fe6000f8e3c3f */
[----:B------:R-:W-:Y:S03]  /*1d920*/  FMNMX.FTZ R2, R33, R2, !PT ;  /* 0x0000000221027209 */ /* 0x000fe60007810000 */
[----:B------:R-:W-:Y:S01]  /*1d930*/  LOP3.LUT R129, R235, UR4, RZ, 0x3c, !PT ;  /* 0x00000004eb817c12 */ /* 0x000fe2000f8e3cff */
[----:B------:R-:W-:Y:S01]  /*1d940*/  UIADD3 UR4, UR41, 0x76cf5d0a, URZ ;  /* 0x76cf5d0a29047890 */ /* 0x000fe2000fffe03f */
[----:B------:R-:W-:Y:S03]  /*1d950*/  FMNMX.FTZ R2, R36, R2, !PT ;  /* 0x0000000224027209 */ /* 0x000fe60007810000 */
[----:B------:R-:W-:Y:S01]  /*1d960*/  IMAD.WIDE.U32 R212, R129, -0x326172a9, RZ ;  /* 0xcd9e8d5781d47825 */ /* 0x000fe200078e00ff */
[----:B------:R-:W-:Y:S04]  /*1d970*/  FMNMX.FTZ R2, R37, R2, !PT ;  /* 0x0000000225027209 */ /* 0x000fe80007810000 */
[----:B------:R-:W-:Y:S02]  /*1d980*/  FMNMX.FTZ R2, R48, R2, !PT ;  /* 0x0000000230027209 */ /* 0x000fe40007810000 */
[----:B------:R-:W-:Y:S02]  /*1d990*/  LOP3.LUT R130, R183, UR33, R212, 0x96, !PT ;  /* 0x00000021b7827c12 */ /* 0x000fe4000f8e96d4 */
[----:B------:R-:W-:Y:S03]  /*1d9a0*/  FMNMX.FTZ R2, R49, R2, !PT ;  /* 0x0000000231027209 */ /* 0x000fe60007810000 */
[----:B------:R-:W-:Y:S01]  /*1d9b0*/  IMAD.WIDE.U32 R130, R130, -0x2daee0ad, RZ ;  /* 0xd2511f5382827825 */ /* 0x000fe200078e00ff */
[----:B------:R-:W-:Y:S04]  /*1d9c0*/  FMNMX.FTZ R2, R52, R2, !PT ;  /* 0x0000000234027209 */ /* 0x000fe80007810000 */
[----:B------:R-:W-:Y:S04]  /*1d9d0*/  FMNMX.FTZ R2, R53, R2, !PT ;  /* 0x0000000235027209 */ /* 0x000fe80007810000 */
[----:B------:R-:W-:Y:S04]  /*1d9e0*/  FMNMX.FTZ R2, R64, R2, !PT ;  /* 0x0000000240027209 */ /* 0x000fe80007810000 */
[----:B------:R-:W-:Y:S05]  /*1d9f0*/  FMNMX.FTZ R2, R65, R2, !PT ;  /* 0x0000000241027209 */ /* 0x000fea0007810000 */
[----:B------:R-:W1:Y:S01]  /*1da00*/  SHFL.BFLY PT, R173, R2, 0x2, 0x1f ;  /* 0x0c401f0002ad7f89 */ /* 0x000e6200000e0000 */
[----:B--2---:R-:W-:Y:S05]  /*1da10*/  LOP3.LUT R128, R213, UR29, R186, 0x96, !PT ;  /* 0x0000001dd5807c12 */ /* 0x004fea000f8e96ba */
[----:B------:R-:W-:Y:S05]  /*1da20*/  IMAD.WIDE.U32 R128, R128, -0x2daee0ad, RZ ;  /* 0xd2511f5380807825 */ /* 0x000fea00078e00ff */
[----:B------:R-:W-:Y:S02]  /*1da30*/  LOP3.LUT R129, R129, UR4, R240, 0x96, !PT ;  /* 0x0000000481817c12 */ /* 0x000fe4000f8e96f0 */
[----:B------:R-:W-:Y:S02]  /*1da40*/  LOP3.LUT R134, R131, UR28, R128, 0x96, !PT ;  /* 0x0000001c83867c12 */ /* 0x000fe4000f8e9680 */
[----:B------:R-:W-:Y:S01]  /*1da50*/  FMNMX.FTZ R131, R6, R3, !PT ;  /* 0x0000000306837209 */ /* 0x000fe20007810000 */
[----:B------:R-:W-:Y:S03]  /*1da60*/  IMAD.WIDE.U32 R128, R129, -0x326172a9, RZ ;  /* 0xcd9e8d5781807825 */ /* 0x000fe600078e00ff */
[----:B------:R-:W-:Y:S01]  /*1da70*/  FMNMX.FTZ R131, R7, R131, !PT ;  /* 0x0000008307837209 */ /* 0x000fe20007810000 */
[----:B------:R-:W-:Y:S01]  /*1da80*/  IMAD.WIDE.U32 R134, R134, -0x326172a9, RZ ;  /* 0xcd9e8d5786867825 */ /* 0x000fe200078e00ff */
[----:B------:R-:W-:Y:S04]  /*1da90*/  LOP3.LUT R129, R129, UR30, R182, 0x96, !PT ;  /* 0x0000001e81817c12 */ /* 0x000fe8000f8e96b6 */
[----:B------:R-:W-:Y:S01]  /*1daa0*/  LOP3.LUT R135, R135, UR32, R128, 0x96, !PT ;  /* 0x0000002087877c12 */ /* 0x000fe2000f8e9680 */
[----:B------:R-:W-:Y:S04]  /*1dab0*/  IMAD.WIDE.U32 R128, R129, -0x2daee0ad, RZ ;  /* 0xd2511f5381807825 */ /* 0x000fe800078e00ff */
[----:B------:R-:W-:Y:S01]  /*1dac0*/  IMAD.WIDE.U32 R200, R135, -0x2daee0ad, RZ ;  /* 0xd2511f5387c87825 */ /* 0x000fe200078e00ff */
[----:B------:R-:W-:Y:S02]  /*1dad0*/  LOP3.LUT R130, R129, UR35, R130, 0x96, !PT ;  /* 0x0000002381827c12 */ /* 0x000fe4000f8e9682 */
[----:B------:R-:W-:Y:S02]  /*1dae0*/  FMNMX.FTZ R129, R18, R131, !PT ;  /* 0x0000008312817209 */ /* 0x000fe40007810000 */
[----:B------:R-:W-:Y:S01]  /*1daf0*/  LOP3.LUT R172, R201, UR34, R128, 0x96, !PT ;  /* 0x00000022c9ac7c12 */ /* 0x000fe2000f8e9680 */
[----:B------:R-:W-:Y:S01]  /*1db00*/  IMAD.WIDE.U32 R184, R130, -0x326172a9, RZ ;  /* 0xcd9e8d5782b87825 */ /* 0x000fe200078e00ff */
[----:B------:R-:W-:Y:S02]  /*1db10*/  FMNMX.FTZ R129, R19, R129, !PT ;  /* 0x0000008113817209 */ /* 0x000fe40007810000 */
[----:B-1----:R-:W-:Y:S01]  /*1db20*/  FMNMX.FTZ R128, R2, R173, !PT ;  /* 0x000000ad02807209 */ /* 0x002fe20007810000 */
[----:B------:R-:W-:Y:S01]  /*1db30*/  IMAD.WIDE.U32 R172, R172, -0x326172a9, RZ ;  /* 0xcd9e8d57acac7825 */ /* 0x000fe200078e00ff */
[----:B------:R-:W-:Y:S02]  /*1db40*/  FMNMX.FTZ R129, R22, R129, !PT ;  /* 0x0000008116817209 */ /* 0x000fe40007810000 */
[----:B------:R-:W-:Y:S01]  /*1db50*/  FMNMX.FTZ R130, R8, R132, !PT ;  /* 0x0000008408827209 */ /* 0x000fe20007810000 */
[----:B------:R-:W1:Y:S01]  /*1db60*/  SHFL.BFLY PT, R135, R128, 0x1, 0x1f ;  /* 0x0c201f0080877f89 */ /* 0x000e6200000e0000 */
[----:B------:R-:W-:Y:S02]  /*1db70*/  LOP3.LUT R2, R173, UR6, R184, 0x96, !PT ;  /* 0x00000006ad027c12 */ /* 0x000fe4000f8e96b8 */
[----:B------:R-:W-:Y:S02]  /*1db80*/  FMNMX.FTZ R129, R23, R129, !PT ;  /* 0x0000008117817209 */ /* 0x000fe40007810000 */
[----:B------:R-:W-:Y:S02]  /*1db90*/  LOP3.LUT R131, R2, 0xff, RZ, 0xc0, !PT ;  /* 0x000000ff02837812 */ /* 0x000fe400078ec0ff */
[----:B------:R-:W-:Y:S02]  /*1dba0*/  FMNMX.FTZ R129, R34, R129, !PT ;  /* 0x0000008122817209 */ /* 0x000fe40007810000 */
[----:B------:R-:W-:Y:S02]  /*1dbb0*/  FMNMX.FTZ R130, R9, R130, !PT ;  /* 0x0000008209827209 */ /* 0x000fe40007810000 */
[----:B------:R-:W-:Y:S02]  /*1dbc0*/  ISETP.GE.U32.AND P6, PT, R233, R131, PT ;  /* 0x00000083e900720c */ /* 0x000fe40003fc6070 */
[----:B------:R-:W-:Y:S02]  /*1dbd0*/  FMNMX.FTZ R131, R35, R129, !PT ;  /* 0x0000008123837209 */ /* 0x000fe40007810000 */
[----:B------:R-:W-:Y:S02]  /*1dbe0*/  SHF.R.U32.HI R129, RZ, 0x10, R2 ;  /* 0x00000010ff817819 */ /* 0x000fe40000011602 */
[----:B------:R-:W-:Y:S02]  /*1dbf0*/  FMNMX.FTZ R130, R12, R130, !PT ;  /* 0x000000820c827209 */ /* 0x000fe40007810000 */
[----:B------:R-:W-:Y:S02]  /*1dc00*/  FMNMX.FTZ R131, R38, R131, !PT ;  /* 0x0000008326837209 */ /* 0x000fe40007810000 */
[----:B------:R-:W-:Y:S02]  /*1dc10*/  LOP3.LUT R225, R185, UR5, R134, 0x96, !PT ;  /* 0x00000005b9e17c12 */ /* 0x000fe4000f8e9686 */
[----:B------:R-:W-:Y:S02]  /*1dc20*/  SHF.R.U32.HI R134, RZ, 0x18, R2 ;  /* 0x00000018ff867819 */ /* 0x000fe40000011602 */
[----:B------:R-:W-:Y:S02]  /*1dc30*/  LOP3.LUT R129, R129, 0xff, RZ, 0xc0, !PT ;  /* 0x000000ff81817812 */ /* 0x000fe400078ec0ff */
[----:B------:R-:W-:Y:S02]  /*1dc40*/  FMNMX.FTZ R130, R13, R130, !PT ;  /* 0x000000820d827209 */ /* 0x000fe40007810000 */
[----:B------:R-:W-:Y:S02]  /*1dc50*/  FMNMX.FTZ R131, R39, R131, !PT ;  /* 0x0000008327837209 */ /* 0x000fe40007810000 */
[C---:B------:R-:W-:Y:S02]  /*1dc60*/  ISETP.GE.U32.AND P3, PT, R233.reuse, R134, PT ;  /* 0x00000086e900720c */ /* 0x040fe40003f66070 */
[----:B------:R-:W-:Y:S02]  /*1dc70*/  ISETP.GE.U32.AND P4, PT, R233, R129, PT ;  /* 0x00000081e900720c */ /* 0x000fe40003f86070 */
        /* <DEDUP_REMOVED lines=8> */
[----:B------:R-:W-:Y:S02]  /*1dd00*/  LOP3.LUT R2, R2, 0xffff, RZ, 0xc0, !PT ;  /* 0x0000ffff02027812 */ /* 0x000fe400078ec0ff */
[----:B------:R-:W-:Y:S02]  /*1dd10*/  FMNMX.FTZ R131, R14, R129, !PT ;  /* 0x000000810e837209 */ /* 0x000fe40007810000 */
[----:B------:R-:W-:Y:S02]  /*1dd20*/  FMNMX.FTZ R129, R29, R130, !PT ;  /* 0x000000821d817209 */ /* 0x000fe40007810000 */
[----:B------:R-:W-:Y:S02]  /*1dd30*/  FMNMX.FTZ R130, R55, R134, !PT ;  /* 0x0000008637827209 */ /* 0x000fe40007810000 */
[----:B-1----:R-:W-:Y:S02]  /*1dd40*/  FMNMX.FTZ R128, R128, R135, !PT ;  /* 0x0000008780807209 */ /* 0x002fe40007810000 */
[----:B------:R-:W-:Y:S02]  /*1dd50*/  SHF.R.U32.HI R2, RZ, 0x8, R2 ;  /* 0x00000008ff027819 */ /* 0x000fe40000011602 */
[----:B------:R-:W-:Y:S01]  /*1dd60*/  FMNMX.FTZ R134, R40, R129, !PT ;  /* 0x0000008128867209 */ /* 0x000fe20007810000 */
[----:B------:R-:W-:Y:S01]  /*1dd70*/  FADD.FTZ R0, -R128, R0 ;  /* 0x0000000080007221 */ /* 0x000fe20000010100 */
[----:B------:R-:W-:Y:S02]  /*1dd80*/  FMNMX.FTZ R129, R66, R130, !PT ;  /* 0x0000008242817209 */ /* 0x000fe40007810000 */
[----:B------:R-:W-:Y:S01]  /*1dd90*/  FMNMX.FTZ R135, R15, R131, !PT ;  /* 0x000000830f877209 */ /* 0x000fe20007810000 */
[C---:B------:R-:W-:Y:S01]  /*1dda0*/  FMUL.FTZ R131, R128.reuse, c[0x0][0x23c] ;  /* 0x00008f0080837a20 */ /* 0x040fe20000410000 */
[----:B------:R-:W-:Y:S02]  /*1ddb0*/  FSETP.NEU.FTZ.AND P5, PT, R128, -INF , PT ;  /* 0xff8000008000780b */ /* 0x000fe40003fbd000 */
[----:B------:R-:W-:Y:S02]  /*1ddc0*/  LOP3.LUT R130, R2, 0xffff, RZ, 0xc0, !PT ;  /* 0x0000ffff02827812 */ /* 0x000fe400078ec0ff */
[----:B------:R-:W-:Y:S02]  /*1ddd0*/  FMNMX.FTZ R129, R67, R129, !PT ;  /* 0x0000008143817209 */ /* 0x000fe40007810000 */
[----:B------:R-:W-:Y:S02]  /*1dde0*/  FMNMX.FTZ R134, R41, R134, !PT ;  /* 0x0000008629867209 */ /* 0x000fe40007810000 */
[----:B------:R-:W-:Y:S02]  /*1ddf0*/  FSEL R2, R131, RZ, P5 ;  /* 0x000000ff83027208 */ /* 0x000fe40002800000 */
[----:B------:R-:W-:Y:S02]  /*1de00*/  ISETP.GE.U32.AND P5, PT, R233, R130, PT ;  /* 0x00000082e900720c */ /* 0x000fe40003fa6070 */
[----:B------:R-:W-:Y:S01]  /*1de10*/  FMNMX.FTZ R130, R26, R135, !PT ;  /* 0x000000871a827209 */ /* 0x000fe20007810000 */
[--C-:B------:R-:W-:Y:S01]  /*1de20*/  FFMA.FTZ R196, R21, c[0x0][0x23c], -R2.reuse ;  /* 0x00008f0015c47a23 */ /* 0x100fe20000010802 */
[----:B------:R-:W-:Y:S01]  /*1de30*/  FMNMX.FTZ R131, R44, R134, !PT ;  /* 0x000000862c837209 */ /* 0x000fe20007810000 */
[----:B------:R-:W1:Y:S01]  /*1de40*/  SHFL.BFLY PT, R135, R129, 0x2, 0x1f ;  /* 0x0c401f0081877f89 */ /* 0x000e6200000e0000 */
[----:B------:R-:W-:Y:S01]  /*1de50*/  FMNMX.FTZ R130, R27, R130, !PT ;  /* 0x000000821b827209 */ /* 0x000fe20007810000 */
[--C-:B------:R-:W-:Y:S01]  /*1de60*/  FFMA.FTZ R180, R17, c[0x0][0x23c], -R2.reuse ;  /* 0x00008f0011b47a23 */ /* 0x100fe20000010802 */
        /* <DEDUP_REMOVED lines=9> */
[----:B------:R-:W-:Y:S01]  /*1df00*/  IMAD.MOV.U32 R17, RZ, RZ, R187 ;  /* 0x000000ffff117224 */ /* 0x000fe200078e00bb */
[----:B------:R-:W-:Y:S01]  /*1df10*/  FMNMX.FTZ R130, R42, R130, !PT ;  /* 0x000000822a827209 */ /* 0x000fe20007810000 */
[--C-:B------:R-:W-:Y:S01]  /*1df20*/  FFMA.FTZ R5, R5, c[0x0][0x23c], -R2.reuse ;  /* 0x00008f0005057a23 */ /* 0x100fe20000010802 */
[----:B------:R-:W-:Y:S01]  /*1df30*/  FMNMX.FTZ R131, R60, R131, !PT ;  /* 0x000000833c837209 */ /* 0x000fe20007810000 */
[----:B------:R-:W-:Y:S01]  /*1df40*/  FFMA.FTZ R178, R16, c[0x0][0x23c], -R2 ;  /* 0x00008f0010b27a23 */ /* 0x000fe20000010802 */
[----:B------:R-:W-:Y:S01]  /*1df50*/  FMNMX.FTZ R134, R43, R130, !PT ;  /* 0x000000822b867209 */ /* 0x000fe20007810000 */
[----:B------:R-:W-:Y:S01]  /*1df60*/  IMAD.MOV.U32 R16, RZ, RZ, R186 ;  /* 0x000000ffff107224 */ /* 0x000fe200078e00ba */
[----:B------:R-:W-:Y:S01]  /*1df70*/  FMNMX.FTZ R130, R61, R131, !PT ;  /* 0x000000833d827209 */ /* 0x000fe20007810000 */
[--C-:B------:R-:W-:Y:S02]  /*1df80*/  FFMA.FTZ R197, R20, c[0x0][0x23c], -R2.reuse ;  /* 0x00008f0014c57a23 */ /* 0x100fe40000010802 */
[----:B------:R-:W-:Y:S01]  /*1df90*/  MUFU.EX2 R178, R178 ;  /* 0x000000b200b27308 */ /* 0x000fe20000000800 */
[--C-:B------:R-:W-:Y:S01]  /*1dfa0*/  FFMA.FTZ R208, R36, c[0x0][0x23c], -R2.reuse ;  /* 0x00008f0024d07a23 */ /* 0x100fe20000010802 */
[----:B-1----:R-:W-:Y:S01]  /*1dfb0*/  FMNMX.FTZ R131, R129, R135, !PT ;  /* 0x0000008781837209 */ /* 0x002fe20007810000 */
[--C-:B------:R-:W-:Y:S01]  /*1dfc0*/  FFMA.FTZ R135, R4, c[0x0][0x23c], -R2.reuse ;  /* 0x00008f0004877a23 */ /* 0x100fe20000010802 */
[----:B------:R-:W-:Y:S01]  /*1dfd0*/  FMNMX.FTZ R129, R46, R134, !PT ;  /* 0x000000862e817209 */ /* 0x000fe20007810000 */
[--C-:B------:R-:W-:Y:S01]  /*1dfe0*/  FFMA.FTZ R210, R37, c[0x0][0x23c], -R2.reuse ;  /* 0x00008f0025d27a23 */ /* 0x100fe20000010802 */
[----:B------:R-:W1:Y:S01]  /*1dff0*/  SHFL.BFLY PT, R134, R130, 0x2, 0x1f ;  /* 0x0c401f0082867f89 */ /* 0x000e6200000e0000 */
[--C-:B------:R-:W-:Y:S01]  /*1e000*/  FFMA.FTZ R220, R48, c[0x0][0x23c], -R2.reuse ;  /* 0x00008f0030dc7a23 */ /* 0x100fe20000010802 */
[----:B------:R-:W-:Y:S01]  /*1e010*/  FMNMX.FTZ R129, R47, R129, !PT ;  /* 0x000000812f817209 */ /* 0x000fe20007810000 */
[--C-:B------:R-:W-:Y:S01]  /*1e020*/  FFMA.FTZ R221, R49, c[0x0][0x23c], -R2.reuse ;  /* 0x00008f0031dd7a23 */ /* 0x100fe20000010802 */
[----:B------:R-:W-:Y:S01]  /*1e030*/  MUFU.EX2 R135, R135 ;  /* 0x0000008700877308 */ /* 0x000fe20000000800 */
[--C-:B------:R-:W-:Y:S01]  /*1e040*/  FFMA.FTZ R238, R64, c[0x0][0x23c], -R2.reuse ;  /* 0x00008f0040ee7a23 */ /* 0x100fe20000010802 */
[----:B------:R-:W-:Y:S01]  /*1e050*/  FMNMX.FTZ R129, R58, R129, !PT ;  /* 0x000000813a817209 */ /* 0x000fe20007810000 */
[----:B------:R-:W-:Y:S02]  /*1e060*/  FFMA.FTZ R239, R65, c[0x0][0x23c], -R2 ;  /* 0x00008f0041ef7a23 */ /* 0x000fe40000010802 */
[----:B------:R-:W-:Y:S01]  /*1e070*/  FMUL.FTZ R2, R0, c[0x0][0x23c] ;  /* 0x00008f0000027a20 */ /* 0x000fe20000410000 */
[----:B------:R-:W-:Y:S04]  /*1e080*/  FMNMX.FTZ R129, R59, R129, !PT ;  /* 0x000000813b817209 */ /* 0x000fe80007810000 */
[----:B------:R-:W-:Y:S01]  /*1e090*/  FMNMX.FTZ R129, R62, R129, !PT ;  /* 0x000000813e817209 */ /* 0x000fe20007810000 */
[----:B------:R-:W2:Y:S03]  /*1e0a0*/  MUFU.EX2 R2, R2 ;  /* 0x0000000200027308 */ /* 0x000ea60000000800 */
[----:B------:R-:W-:Y:S02]  /*1e0b0*/  FMNMX.FTZ R129, R63, R129, !PT ;  /* 0x000000813f817209 */ /* 0x000fe40007810000 */
[----:B-1----:R-:W-:Y:S03]  /*1e0c0*/  FMNMX.FTZ R130, R130, R134, !PT ;  /* 0x0000008682827209 */ /* 0x002fe60007810000 */
[----:B------:R-:W1:Y:S01]  /*1e0d0*/  SHFL.BFLY PT, R134, R129, 0x2, 0x1f ;  /* 0x0c401f0081867f89 */ /* 0x000e6200000e0000 */
[C---:B--2---:R-:W-:Y:S02]  /*1e0e0*/  FMUL.FTZ R32, R2.reuse, R144 ;  /* 0x0000009002207220 */ /* 0x044fe40000410000 */
[C---:B------:R-:W-:Y:S05]  /*1e0f0*/  FMUL.FTZ R33, R2.reuse, R145 ;  /* 0x0000009102217220 */ /* 0x040fea0000410000 */
[----:B------:R-:W2:Y:S01]  /*1e100*/  LDL.64 R144, [R1+0xf0] ;  /* 0x0000f00001907983 */ /* 0x000ea20000100a00 */
[C---:B------:R-:W-:Y:S02]  /*1e110*/  FMUL.FTZ R21, R2.reuse, R149 ;  /* 0x0000009502157220 */ /* 0x040fe40000410000 */
[C---:B------:R-:W-:Y:S02]  /*1e120*/  FMUL.FTZ R53, R2.reuse, R141 ;  /* 0x0000008d02357220 */ /* 0x040fe40000410000 */
[C---:B------:R-:W-:Y:S01]  /*1e130*/  FMUL.FTZ R52, R2.reuse, R140 ;  /* 0x0000008c02347220 */ /* 0x040fe20000410000 */
[----:B------:R3:W4:Y:S01]  /*1e140*/  LDL.S16 R149, [R1+0x6c] ;  /* 0x00006c0001957983 */ /* 0x0007220000100600 */
[----:B-1----:R-:W-:Y:S01]  /*1e150*/  FMNMX.FTZ R129, R129, R134, !PT ;  /* 0x0000008681817209 */ /* 0x002fe20007810000 */
[C---:B------:R-:W-:Y:S02]  /*1e160*/  FMUL.FTZ R20, R2.reuse, R148 ;  /* 0x0000009402147220 */ /* 0x040fe40000410000 */
[----:B------:R-:W1:Y:S01]  /*1e170*/  SHFL.BFLY PT, R134, R131, 0x1, 0x1f ;  /* 0x0c201f0083867f89 */ /* 0x000e6200000e0000 */
[C---:B------:R-:W-:Y:S02]  /*1e180*/  FMUL.FTZ R64, R2.reuse, R136 ;  /* 0x0000008802407220 */ /* 0x040fe40000410000 */
[C---:B------:R-:W-:Y:S02]  /*1e190*/  FMUL.FTZ R65, R2.reuse, R137 ;  /* 0x0000008902417220 */ /* 0x040fe40000410000 */
[C---:B------:R-:W-:Y:S02]  /*1e1a0*/  FMUL.FTZ R76, R2.reuse, R76 ;  /* 0x0000004c024c7220 */ /* 0x040fe40000410000 */
[C---:B------:R-:W-:Y:S01]  /*1e1b0*/  FMUL.FTZ R77, R2.reuse, R77 ;  /* 0x0000004d024d7220 */ /* 0x040fe20000410000 */
[----:B------:R3:W5:Y:S01]  /*1e1c0*/  LDL.S16 R141, [R1+0x7c] ;  /* 0x00007c00018d7983 */ /* 0x0007620000100600 */
[C---:B------:R-:W-:Y:S02]  /*1e1d0*/  FMUL.FTZ R80, R2.reuse, R80 ;  /* 0x0000005002507220 */ /* 0x040fe40000410000 */
[C---:B------:R-:W-:Y:S01]  /*1e1e0*/  FMUL.FTZ R81, R2.reuse, R81 ;  /* 0x0000005102517220 */ /* 0x040fe20000410000 */
[----:B------:R3:W3:Y:S01]  /*1e1f0*/  LDL.S16 R140, [R1+0x78] ;  /* 0x00007800018c7983 */ /* 0x0006e20000100600 */
[C---:B------:R-:W-:Y:S02]  /*1e200*/  FMUL.FTZ R92, R2.reuse, R92 ;  /* 0x0000005c025c7220 */ /* 0x040fe40000410000 */
[C---:B------:R-:W-:Y:S02]  /*1e210*/  FMUL.FTZ R93, R2.reuse, R93 ;  /* 0x0000005d025d7220 */ /* 0x040fe40000410000 */
[C---:B------:R-:W-:Y:S02]  /*1e220*/  FMUL.FTZ R124, R2.reuse, R124 ;  /* 0x0000007c027c7220 */ /* 0x040fe40000410000 */
[C---:B------:R-:W-:Y:S02]  /*1e230*/  FMUL.FTZ R125, R2.reuse, R125 ;  /* 0x0000007d027d7220 */ /* 0x040fe40000410000 */
[C---:B------:R-:W-:Y:S02]  /*1e240*/  FMUL.FTZ R96, R2.reuse, R96 ;  /* 0x0000006002607220 */ /* 0x040fe40000410000 */
[C---:B------:R-:W-:Y:S01]  /*1e250*/  FMUL.FTZ R97, R2.reuse, R97 ;  /* 0x0000006102617220 */ /* 0x040fe20000410000 */
[----:B-1----:R-:W-:Y:S01]  /*1e260*/  FMNMX.FTZ R131, R131, R134, !PT ;  /* 0x0000008683837209 */ /* 0x002fe20007810000 */
[C---:B------:R-:W-:Y:S01]  /*1e270*/  FMUL.FTZ R108, R2.reuse, R108 ;  /* 0x0000006c026c7220 */ /* 0x040fe20000410000 */
[----:B------:R-:W1:Y:S01]  /*1e280*/  SHFL.BFLY PT, R134, R130, 0x1, 0x1f ;  /* 0x0c201f0082867f89 */ /* 0x000e6200000e0000 */
[C---:B------:R-:W-:Y:S01]  /*1e290*/  FMUL.FTZ R109, R2.reuse, R109 ;  /* 0x0000006d026d7220 */ /* 0x040fe20000410000 */
[C---:B------:R-:W-:Y:S01]  /*1e2a0*/  FSETP.NEU.FTZ.AND P0, PT, R131.reuse, -INF , PT ;  /* 0xff8000008300780b */ /* 0x040fe20003f1d000 */
[----:B------:R-:W-:Y:S02]  /*1e2b0*/  FADD.FTZ R0, -R131, R3 ;  /* 0x0000000383007221 */ /* 0x000fe40000010100 */
[----:B------:R-:W-:Y:S02]  /*1e2c0*/  FMUL.FTZ R112, R2, R112 ;  /* 0x0000007002707220 */ /* 0x000fe40000410000 */
[----:B------:R-:W-:Y:S02]  /*1e2d0*/  FMUL.FTZ R0, R0, c[0x0][0x23c] ;  /* 0x00008f0000007a20 */ /* 0x000fe40000410000 */
[----:B------:R-:W-:Y:S02]  /*1e2e0*/  FMUL.FTZ R113, R2, R113 ;  /* 0x0000007102717220 */ /* 0x000fe40000410000 */
[----:B------:R-:W1:Y:S02]  /*1e2f0*/  MUFU.EX2 R3, R0 ;  /* 0x0000000000037308 */ /* 0x000e640000000800 */
[----:B-1----:R-:W-:Y:S02]  /*1e300*/  FMNMX.FTZ R130, R130, R134, !PT ;  /* 0x0000008682827209 */ /* 0x002fe40007810000 */
[----:B------:R-:W1:Y:S03]  /*1e310*/  SHFL.BFLY PT, R134, R129, 0x1, 0x1f ;  /* 0x0c201f0081867f89 */ /* 0x000e6600000e0000 */
[C---:B------:R-:W-:Y:S02]  /*1e320*/  FMUL.FTZ R4, R130.reuse, c[0x0][0x23c] ;  /* 0x00008f0082047a20 */ /* 0x040fe40000410000 */
[C---:B------:R-:W-:Y:S02]  /*1e330*/  FMUL.FTZ R78, R3.reuse, R78 ;  /* 0x0000004e034e7220 */ /* 0x040fe40000410000 */
[C---:B------:R-:W-:Y:S02]  /*1e340*/  FMUL.FTZ R79, R3.reuse, R79 ;  /* 0x0000004f034f7220 */ /* 0x040fe40000410000 */
[C---:B------:R-:W-:Y:S02]  /*1e350*/  FMUL.FTZ R82, R3.reuse, R82 ;  /* 0x0000005203527220 */ /* 0x040fe40000410000 */
[C---:B------:R-:W-:Y:S02]  /*1e360*/  FMUL.FTZ R83, R3.reuse, R83 ;  /* 0x0000005303537220 */ /* 0x040fe40000410000 */
[C---:B------:R-:W-:Y:S02]  /*1e370*/  FMUL.FTZ R94, R3.reuse, R94 ;  /* 0x0000005e035e7220 */ /* 0x040fe40000410000 */
[C---:B------:R-:W-:Y:S02]  /*1e380*/  FMUL.FTZ R95, R3.reuse, R95 ;  /* 0x0000005f035f7220 */ /* 0x040fe40000410000 */
[C---:B------:R-:W-:Y:S02]  /*1e390*/  FMUL.FTZ R126, R3.reuse, R126 ;  /* 0x0000007e037e7220 */ /* 0x040fe40000410000 */
[----:B------:R-:W-:Y:S01]  /*1e3a0*/  FMUL.FTZ R127, R3, R127 ;  /* 0x0000007f037f7220 */ /* 0x000fe20000410000 */
[----:B-1----:R-:W-:Y:S01]  /*1e3b0*/  FMNMX.FTZ R129, R129, R134, !PT ;  /* 0x0000008681817209 */ /* 0x002fe20007810000 */
[----:B------:R-:W-:Y:S02]  /*1e3c0*/  FMUL.FTZ R134, R131, c[0x0][0x23c] ;  /* 0x00008f0083867a20 */ /* 0x000fe40000410000 */
[----:B------:R-:W-:Y:S02]  /*1e3d0*/  FADD.FTZ R0, -R130, R132 ;  /* 0x0000008482007221 */ /* 0x000fe40000010100 */
[C---:B------:R-:W-:Y:S01]  /*1e3e0*/  FMUL.FTZ R98, R3.reuse, R98 ;  /* 0x0000006203627220 */ /* 0x040fe20000410000 */
[----:B------:R-:W-:Y:S01]  /*1e3f0*/  FSEL R134, R134, RZ, P0 ;  /* 0x000000ff86867208 */ /* 0x000fe20000000000 */
[C---:B------:R-:W-:Y:S01]  /*1e400*/  FMUL.FTZ R99, R3.reuse, R99 ;  /* 0x0000006303637220 */ /* 0x040fe20000410000 */
[----:B------:R-:W-:Y:S01]  /*1e410*/  FSETP.NEU.FTZ.AND P0, PT, R130, -INF , PT ;  /* 0xff8000008200780b */ /* 0x000fe20003f1d000 */
[----:B------:R-:W-:Y:S02]  /*1e420*/  FMUL.FTZ R0, R0, c[0x0][0x23c] ;  /* 0x00008f0000007a20 */ /* 0x000fe40000410000 */
[--C-:B------:R-:W-:Y:S01]  /*1e430*/  FFMA.FTZ R224, R54, c[0x0][0x23c], -R134.reuse ;  /* 0x00008f0036e07a23 */ /* 0x100fe20000010886 */
[----:B------:R-:W-:Y:S01]  /*1e440*/  FSEL R4, R4, RZ, P0 ;  /* 0x000000ff04047208 */ /* 0x000fe20000000000 */
[----:B------:R-:W-:Y:S01]  /*1e450*/  FMUL.FTZ R54, R3, R142 ;  /* 0x0000008e03367220 */ /* 0x000fe20000410000 */
[----:B------:R-:W-:Y:S01]  /*1e460*/  FSETP.NEU.FTZ.AND P0, PT, R129, -INF , PT ;  /* 0xff8000008100780b */ /* 0x000fe20003f1d000 */
[----:B------:R1:W3:Y:S01]  /*1e470*/  LDL.S16 R142, [R1+0x74] ;  /* 0x00007400018e7983 */ /* 0x0002e20000100600 */
[--C-:B------:R-:W-:Y:S02]  /*1e480*/  FFMA.FTZ R202, R34, c[0x0][0x23c], -R134.reuse ;  /* 0x00008f0022ca7a23 */ /* 0x100fe40000010886 */
[----:B------:R-:W-:Y:S02]  /*1e490*/  FMUL.FTZ R34, R3, R146 ;  /* 0x0000009203227220 */ /* 0x000fe40000410000 */
[----:B------:R1:W5:Y:S01]  /*1e4a0*/  LDL.S16 R146, [R1+0x70] ;  /* 0x0000700001927983 */ /* 0x0003620000100600 */
[--C-:B------:R-:W-:Y:S02]  /*1e4b0*/  FFMA.FTZ R6, R6, c[0x0][0x23c], -R134.reuse ;  /* 0x00008f0006067a23 */ /* 0x100fe40000010886 */
[----:B------:R-:W-:Y:S02]  /*1e4c0*/  FFMA.FTZ R179, R18, c[0x0][0x23c], -R134 ;  /* 0x00008f0012b37a23 */ /* 0x000fe40000010886 */
[----:B------:R1:W-:Y:S01]  /*1e4d0*/  MUFU.EX2 R211, R6 ;  /* 0x0000000600d37308 */ /* 0x0003e20000000800 */
[----:B------:R-:W-:Y:S02]  /*1e4e0*/  FFMA.FTZ R195, R28, c[0x0][0x23c], -R4 ;  /* 0x00008f001cc37a23 */ /* 0x000fe40000010804 */
[----:B------:R-:W-:Y:S02]  /*1e4f0*/  FFMA.FTZ R7, R7, c[0x0][0x23c], -R134 ;  /* 0x00008f0007077a23 */ /* 0x000fe40000010886 */
[--C-:B------:R-:W-:Y:S02]  /*1e500*/  FFMA.FTZ R222, R56, c[0x0][0x23c], -R4.reuse ;  /* 0x00008f0038de7a23 */ /* 0x100fe40000010804 */
[--C-:B------:R-:W-:Y:S02]  /*1e510*/  FFMA.FTZ R186, R24, c[0x0][0x23c], -R4.reuse ;  /* 0x00008f0018ba7a23 */ /* 0x100fe40000010804 */
[--C-:B------:R-:W-:Y:S01]  /*1e520*/  FFMA.FTZ R187, R29, c[0x0][0x23c], -R4.reuse ;  /* 0x00008f001dbb7a23 */ /* 0x100fe20000010804 */
[----:B------:R-:W1:Y:S01]  /*1e530*/  MUFU.EX2 R18, R0 ;  /* 0x0000000000127308 */ /* 0x000e620000000800 */
[----:B------:R-:W-:Y:S02]  /*1e540*/  FFMA.FTZ R132, R12, c[0x0][0x23c], -R4 ;  /* 0x00008f000c847a23 */ /* 0x000fe40000010804 */
[----:B------:R-:W-:Y:S02]  /*1e550*/  FFMA.FTZ R24, R2, R230, R135 ;  /* 0x000000e602187223 */ /* 0x000fe40000010087 */
[--C-:B------:R-:W-:Y:S02]  /*1e560*/  FFMA.FTZ R201, R35, c[0x0][0x23c], -R134.reuse ;  /* 0x00008f0023c97a23 */ /* 0x100fe40000010886 */
[--C-:B------:R-:W-:Y:S02]  /*1e570*/  FFMA.FTZ R226, R55, c[0x0][0x23c], -R134.reuse ;  /* 0x00008f0037e27a23 */ /* 0x100fe40000010886 */
[C---:B------:R-:W-:Y:S01]  /*1e580*/  FMUL.FTZ R55, R3.reuse, R143 ;  /* 0x0000008f03377220 */ /* 0x040fe20000410000 */
[----:B------:R1:W-:Y:S01]  /*1e590*/  MUFU.EX2 R28, R5 ;  /* 0x00000005001c7308 */ /* 0x0003e20000000800 */
[----:B------:R-:W-:Y:S02]  /*1e5a0*/  FMUL.FTZ R35, R3, R147 ;  /* 0x0000009303237220 */ /* 0x000fe40000410000 */
[----:B------:R-:W-:Y:S01]  /*1e5b0*/  FFMA.FTZ R181, R19, c[0x0][0x23c], -R134 ;  /* 0x00008f0013b57a23 */ /* 0x000fe20000010886 */
[----:B-1----:R-:W-:Y:S01]  /*1e5c0*/  LOP3.LUT R6, R247, UR31, R234, 0x96, !PT ;  /* 0x0000001ff7067c12 */ /* 0x002fe2000f8e96ea */
[--C-:B------:R-:W-:Y:S01]  /*1e5d0*/  FFMA.FTZ R8, R8, c[0x0][0x23c], -R4.reuse ;  /* 0x00008f0008087a23 */ /* 0x100fe20000010804 */
[----:B------:R-:W-:Y:S01]  /*1e5e0*/  UIADD3 UR31, UR36, 0x1, URZ ;  /* 0x00000001241f7890 */ /* 0x000fe2000fffe03f */
[--C-:B------:R-:W-:Y:S02]  /*1e5f0*/  FFMA.FTZ R9, R9, c[0x0][0x23c], -R4.reuse ;  /* 0x00008f0009097a23 */ /* 0x100fe40000010804 */
[----:B------:R-:W-:Y:S01]  /*1e600*/  IMAD.WIDE.U32 R230, R6, -0x326172a9, RZ ;  /* 0xcd9e8d5706e67825 */ /* 0x000fe200078e00ff */
[----:B------:R1:W-:Y:S01]  /*1e610*/  MUFU.EX2 R56, R7 ;  /* 0x0000000700387308 */ /* 0x0003e20000000800 */
[----:B------:R-:W-:Y:S02]  /*1e620*/  ULOP3.LUT UR31, UR31, UR41, URZ, 0x3c, !UPT ;  /* 0x000000291f1f7292 */ /* 0x000fe4000f8e3c3f */
[C---:B------:R-:W-:Y:S02]  /*1e630*/  FMUL.FTZ R6, R3.reuse, R154 ;  /* 0x0000009a03067220 */ /* 0x040fe40000410000 */
[C---:B------:R-:W-:Y:S02]  /*1e640*/  FMUL.FTZ R36, R18.reuse, R160 ;  /* 0x000000a012247220 */ /* 0x040fe40000410000 */
[C---:B------:R-:W-:Y:S02]  /*1e650*/  FMUL.FTZ R37, R18.reuse, R161 ;  /* 0x000000a112257220 */ /* 0x040fe40000410000 */
[C---:B------:R-:W-:Y:S01]  /*1e660*/  FMUL.FTZ R48, R18.reuse, R156 ;  /* 0x0000009c12307220 */ /* 0x040fe20000410000 */
[----:B------:R1:W1:Y:S01]  /*1e670*/  MUFU.EX2 R216, R8 ;  /* 0x0000000800d87308 */ /* 0x0002620000000800 */
[C---:B------:R-:W-:Y:S02]  /*1e680*/  FMUL.FTZ R49, R18.reuse, R157 ;  /* 0x0000009d12317220 */ /* 0x040fe40000410000 */
[----:B------:R-:W-:Y:S02]  /*1e690*/  FMUL.FTZ R68, R18, R68 ;  /* 0x0000004412447220 */ /* 0x000fe40000410000 */
[----:B------:R-:W-:Y:S02]  /*1e6a0*/  FMUL.FTZ R5, R2, R153 ;  /* 0x0000009902057220 */ /* 0x000fe40000410000 */
[----:B------:R-:W-:Y:S02]  /*1e6b0*/  IMAD.MOV.U32 R153, RZ, RZ, R17 ;  /* 0x000000ffff997224 */ /* 0x000fe400078e0011 */
[C---:B------:R-:W-:Y:S02]  /*1e6c0*/  FMUL.FTZ R17, R18.reuse, R165 ;  /* 0x000000a512117220 */ /* 0x040fe40000410000 */
[C---:B------:R-:W-:Y:S02]  /*1e6d0*/  FMUL.FTZ R69, R18.reuse, R69 ;  /* 0x0000004512457220 */ /* 0x040fe40000410000 */
[C---:B------:R-:W-:Y:S02]  /*1e6e0*/  FMUL.FTZ R72, R18.reuse, R72 ;  /* 0x0000004812487220 */ /* 0x040fe40000410000 */
[----:B-1----:R-:W-:Y:S02]  /*1e6f0*/  FMUL.FTZ R7, R3, R155 ;  /* 0x0000009b03077220 */ /* 0x002fe40000410000 */
[C---:B------:R-:W-:Y:S02]  /*1e700*/  FMUL.FTZ R73, R18.reuse, R73 ;  /* 0x0000004912497220 */ /* 0x040fe40000410000 */
        /* <DEDUP_REMOVED lines=12> */
[----:B------:R-:W-:Y:S02]  /*1e7d0*/  FMUL.FTZ R121, R18, R121 ;  /* 0x0000007912797220 */ /* 0x000fe40000410000 */
[--C-:B------:R-:W-:Y:S02]  /*1e7e0*/  FFMA.FTZ R185, R25, c[0x0][0x23c], -R4.reuse ;  /* 0x00008f0019b97a23 */ /* 0x100fe40000010804 */
[--C-:B------:R-:W-:Y:S02]  /*1e7f0*/  FFMA.FTZ R205, R40, c[0x0][0x23c], -R4.reuse ;  /* 0x00008f0028cd7a23 */ /* 0x100fe40000010804 */
[--C-:B------:R-:W-:Y:S02]  /*1e800*/  FFMA.FTZ R206, R41, c[0x0][0x23c], -R4.reuse ;  /* 0x00008f0029ce7a23 */ /* 0x100fe40000010804 */
[----:B------:R-:W-:Y:S02]  /*1e810*/  FFMA.FTZ R214, R44, c[0x0][0x23c], -R4 ;  /* 0x00008f002cd67a23 */ /* 0x000fe40000010804 */
[----:B------:R-:W-:Y:S02]  /*1e820*/  FFMA.FTZ R44, R18, R236, R216 ;  /* 0x000000ec122c7223 */ /* 0x000fe400000100d8 */
[--C-:B------:R-:W-:Y:S02]  /*1e830*/  FFMA.FTZ R215, R45, c[0x0][0x23c], -R4.reuse ;  /* 0x00008f002dd77a23 */ /* 0x100fe40000010804 */
[--C-:B------:R-:W-:Y:S01]  /*1e840*/  FFMA.FTZ R223, R57, c[0x0][0x23c], -R4.reuse ;  /* 0x00008f0039df7a23 */ /* 0x100fe20000010804 */
[----:B------:R1:W-:Y:S01]  /*1e850*/  MUFU.EX2 R45, R9 ;  /* 0x00000009002d7308 */ /* 0x0003e20000000800 */
[--C-:B------:R-:W-:Y:S02]  /*1e860*/  FFMA.FTZ R242, R60, c[0x0][0x23c], -R4.reuse ;  /* 0x00008f003cf27a23 */ /* 0x100fe40000010804 */
[----:B------:R-:W-:Y:S02]  /*1e870*/  FFMA.FTZ R244, R61, c[0x0][0x23c], -R4 ;  /* 0x00008f003df47a23 */ /* 0x000fe40000010804 */
[--C-:B------:R-:W-:Y:S02]  /*1e880*/  FFMA.FTZ R199, R22, c[0x0][0x23c], -R134.reuse ;  /* 0x00008f0016c77a23 */ /* 0x100fe40000010886 */
[----:B------:R-:W-:Y:S02]  /*1e890*/  FMUL.FTZ R22, R3, R150 ;  /* 0x0000009603167220 */ /* 0x000fe40000410000 */
[--C-:B------:R-:W-:Y:S01]  /*1e8a0*/  FFMA.FTZ R198, R23, c[0x0][0x23c], -R134.reuse ;  /* 0x00008f0017c67a23 */ /* 0x100fe20000010886 */
[----:B------:R-:W-:Y:S01]  /*1e8b0*/  MUFU.EX2 R57, R179 ;  /* 0x000000b300397308 */ /* 0x000fe20000000800 */
[C---:B------:R-:W-:Y:S02]  /*1e8c0*/  FMUL.FTZ R23, R3.reuse, R151 ;  /* 0x0000009703177220 */ /* 0x040fe40000410000 */
[--C-:B------:R-:W-:Y:S02]  /*1e8d0*/  FFMA.FTZ R243, R66, c[0x0][0x23c], -R134.reuse ;  /* 0x00008f0042f37a23 */ /* 0x100fe40000010886 */
[----:B------:R-:W-:Y:S02]  /*1e8e0*/  FMUL.FTZ R66, R3, R138 ;  /* 0x0000008a03427220 */ /* 0x000fe40000410000 */
[--C-:B------:R-:W-:Y:S02]  /*1e8f0*/  FFMA.FTZ R245, R67, c[0x0][0x23c], -R134.reuse ;  /* 0x00008f0043f57a23 */ /* 0x100fe40000010886 */
[C---:B------:R-:W-:Y:S01]  /*1e900*/  FMUL.FTZ R67, R3.reuse, R139 ;  /* 0x0000008b03437220 */ /* 0x040fe20000410000 */
[----:B------:R-:W-:Y:S01]  /*1e910*/  MUFU.EX2 R60, R180 ;  /* 0x000000b4003c7308 */ /* 0x000fe20000000800 */
[C---:B------:R-:W-:Y:S02]  /*1e920*/  FMUL.FTZ R110, R3.reuse, R110 ;  /* 0x0000006e036e7220 */ /* 0x040fe40000410000 */
[C---:B------:R-:W-:Y:S02]  /*1e930*/  FMUL.FTZ R111, R3.reuse, R111 ;  /* 0x0000006f036f7220 */ /* 0x040fe40000410000 */
[----:B-1----:R-:W-:Y:S02]  /*1e940*/  FMUL.FTZ R9, R18, R169 ;  /* 0x000000a912097220 */ /* 0x002fe40000410000 */
[C---:B------:R-:W-:Y:S02]  /*1e950*/  FMUL.FTZ R114, R3.reuse, R114 ;  /* 0x0000007203727220 */ /* 0x040fe40000410000 */
[C---:B------:R-:W-:Y:S02]  /*1e960*/  FMUL.FTZ R115, R3.reuse, R115 ;  /* 0x0000007303737220 */ /* 0x040fe40000410000 */
[----:B------:R-:W-:Y:S02]  /*1e970*/  FFMA.FTZ R29, R3, R232, R211 ;  /* 0x000000e8031d7223 */ /* 0x000fe400000100d3 */
[--C-:B------:R-:W-:Y:S02]  /*1e980*/  FFMA.FTZ R207, R38, c[0x0][0x23c], -R134.reuse ;  /* 0x00008f0026cf7a23 */ /* 0x100fe40000010886 */
[--C-:B------:R-:W-:Y:S02]  /*1e990*/  FFMA.FTZ R209, R39, c[0x0][0x23c], -R134.reuse ;  /* 0x00008f0027d17a23 */ /* 0x100fe40000010886 */
[--C-:B------:R-:W-:Y:S02]  /*1e9a0*/  FFMA.FTZ R218, R50, c[0x0][0x23c], -R134.reuse ;  /* 0x00008f0032da7a23 */ /* 0x100fe40000010886 */
[----:B------:R-:W-:Y:S02]  /*1e9b0*/  FFMA.FTZ R219, R51, c[0x0][0x23c], -R134 ;  /* 0x00008f0033db7a23 */ /* 0x000fe40000010886 */
[C---:B------:R-:W-:Y:S02]  /*1e9c0*/  FMUL.FTZ R134, R129.reuse, c[0x0][0x23c] ;  /* 0x00008f0081867a20 */ /* 0x040fe40000410000 */
[----:B------:R-:W-:Y:S02]  /*1e9d0*/  FADD.FTZ R0, -R129, R133 ;  /* 0x0000008581007221 */ /* 0x000fe40000010100 */
[----:B------:R-:W-:Y:S01]  /*1e9e0*/  FFMA.FTZ R133, R13, c[0x0][0x23c], -R4 ;  /* 0x00008f000d857a23 */ /* 0x000fe20000010804 */
[----:B------:R-:W-:Y:S01]  /*1e9f0*/  FSEL R134, R134, RZ, P0 ;  /* 0x000000ff86867208 */ /* 0x000fe20000000000 */
[----:B------:R-:W-:Y:S01]  /*1ea00*/  FMUL.FTZ R4, R2, R152 ;  /* 0x0000009802047220 */ /* 0x000fe20000410000 */
[----:B------:R-:W-:Y:S01]  /*1ea10*/  LOP3.LUT R2, R231, UR33, R212, 0x96, !PT ;  /* 0x00000021e7027c12 */ /* 0x000fe2000f8e96d4 */
[----:B------:R-:W-:Y:S01]  /*1ea20*/  IMAD.MOV.U32 R152, RZ, RZ, R16 ;  /* 0x000000ffff987224 */ /* 0x000fe200078e0010 */
[----:B------:R-:W-:Y:S01]  /*1ea30*/  LOP3.LUT P0, RZ, R229, 0x4, RZ, 0xc0, !PT ;  /* 0x00000004e5ff7812 */ /* 0x000fe2000780c0ff */
[----:B------:R-:W-:Y:S01]  /*1ea40*/  MUFU.EX2 R133, R133 ;  /* 0x0000008500857308 */ /* 0x000fe20000000800 */
[--C-:B------:R-:W-:Y:S02]  /*1ea50*/  FFMA.FTZ R10, R10, c[0x0][0x23c], -R134.reuse ;  /* 0x00008f000a0a7a23 */ /* 0x100fe40000010886 */
[--C-:B------:R-:W-:Y:S02]  /*1ea60*/  FFMA.FTZ R11, R11, c[0x0][0x23c], -R134.reuse ;  /* 0x00008f000b0b7a23 */ /* 0x100fe40000010886 */
[----:B------:R-:W-:Y:S02]  /*1ea70*/  FMUL.FTZ R16, R18, R164 ;  /* 0x000000a412107220 */ /* 0x000fe40000410000 */
[--C-:B------:R-:W-:Y:S02]  /*1ea80*/  FFMA.FTZ R14, R14, c[0x0][0x23c], -R134.reuse ;  /* 0x00008f000e0e7a23 */ /* 0x100fe40000010886 */
[--C-:B------:R-:W-:Y:S01]  /*1ea90*/  FFMA.FTZ R15, R15, c[0x0][0x23c], -R134.reuse ;  /* 0x00008f000f0f7a23 */ /* 0x100fe20000010886 */
[----:B------:R-:W-:Y:S01]  /*1eaa0*/  MUFU.EX2 R217, R10 ;  /* 0x0000000a00d97308 */ /* 0x000fe20000000800 */
[--C-:B------:R-:W-:Y:S02]  /*1eab0*/  FFMA.FTZ R27, R27, c[0x0][0x23c], -R134.reuse ;  /* 0x00008f001b1b7a23 */ /* 0x100fe40000010886 */
[--C-:B------:R-:W-:Y:S02]  /*1eac0*/  FFMA.FTZ R26, R26, c[0x0][0x23c], -R134.reuse ;  /* 0x00008f001a1a7a23 */ /* 0x100fe40000010886 */
[--C-:B------:R-:W-:Y:S02]  /*1ead0*/  FFMA.FTZ R31, R31, c[0x0][0x23c], -R134.reuse ;  /* 0x00008f001f1f7a23 */ /* 0x100fe40000010886 */
[--C-:B------:R-:W-:Y:S02]  /*1eae0*/  FFMA.FTZ R30, R30, c[0x0][0x23c], -R134.reuse ;  /* 0x00008f001e1e7a23 */ /* 0x100fe40000010886 */
[----:B------:R-:W-:Y:S01]  /*1eaf0*/  FFMA.FTZ R212, R63, c[0x0][0x23c], -R134 ;  /* 0x00008f003fd47a23 */ /* 0x000fe20000010886 */
[----:B------:R-:W-:Y:S01]  /*1eb00*/  MUFU.EX2 R61, R11 ;  /* 0x0000000b003d7308 */ /* 0x000fe20000000800 */
[----:B------:R-:W-:Y:S04]  /*1eb10*/  IMAD.WIDE.U32 R2, R2, -0x2daee0ad, RZ ;  /* 0xd2511f5302027825 */ /* 0x000fe800078e00ff */
[----:B------:R-:W-:Y:S05]  /*1eb20*/  FMUL.FTZ R0, R0, c[0x0][0x23c] ;  /* 0x00008f0000007a20 */ /* 0x000fea0000410000 */
[----:B------:R-:W-:Y:S01]  /*1eb30*/  MUFU.EX2 R63, R201 ;  /* 0x000000c9003f7308 */ /* 0x000fe20000000800 */
[--C-:B--2---:R-:W-:Y:S09]  /*1eb40*/  LOP3.LUT R12, R213, UR29, R144.reuse, 0x96, !PT ;  /* 0x0000001dd50c7c12 */ /* 0x104ff2000f8e9690 */
[----:B------:R-:W1:Y:S01]  /*1eb50*/  MUFU.EX2 R0, R0 ;  /* 0x0000000000007308 */ /* 0x000e620000000800 */
[----:B------:R-:W-:Y:S02]  /*1eb60*/  IMAD.MOV.U32 R164, RZ, RZ, R144 ;  /* 0x000000ffffa47224 */ /* 0x000fe400078e0090 */
[----:B------:R-:W-:Y:S02]  /*1eb70*/  IMAD.MOV.U32 R165, RZ, RZ, R145 ;  /* 0x000000ffffa57224 */ /* 0x000fe400078e0091 */
[----:B------:R-:W-:Y:S05]  /*1eb80*/  IMAD.WIDE.U32 R12, R12, -0x2daee0ad, RZ ;  /* 0xd2511f530c0c7825 */ /* 0x000fea00078e00ff */
[----:B------:R-:W-:Y:S01]  /*1eb90*/  LOP3.LUT R40, R13, UR4, R246, 0x96, !PT ;  /* 0x000000040d287c12 */ /* 0x000fe2000f8e96f6 */
[----:B------:R-:W-:Y:S01]  /*1eba0*/  MUFU.EX2 R145, R208 ;  /* 0x000000d000917308 */ /* 0x000fe20000000800 */
[----:B------:R-:W-:Y:S01]  /*1ebb0*/  LOP3.LUT R3, R3, UR28, R12, 0x96, !PT ;  /* 0x0000001c03037c12 */ /* 0x000fe2000f8e960c */
[C---:B------:R-:W-:Y:S01]  /*1ebc0*/  FADD.FTZ R13, R28.reuse, R24 ;  /* 0x000000181c0d7221 */ /* 0x040fe20000010000 */
[----:B------:R-:W-:Y:S01]  /*1ebd0*/  F2FP.BF16.PACK_AB R12, R28, R135 ;  /* 0x000000871c0c723e */ /* 0x000fe200000010ff */
[----:B------:R-:W-:Y:S01]  /*1ebe0*/  IMAD.WIDE.U32 R40, R40, -0x326172a9, RZ ;  /* 0xcd9e8d5728287825 */ /* 0x000fe200078e00ff */
[----:B------:R-:W-:Y:S03]  /*1ebf0*/  F2FP.BF16.PACK_AB R24, R56, R211 ;  /* 0x000000d33818723e */ /* 0x000fe600000010ff */
[----:B------:R-:W-:Y:S01]  /*1ec00*/  FADD.FTZ R13, R178, R13 ;  /* 0x0000000db20d7221 */ /* 0x000fe20000010000 */
[----:B------:R-:W-:Y:S01]  /*1ec10*/  LOP3.LUT R28, R41, UR30, R230, 0x96, !PT ;  /* 0x0000001e291c7c12 */ /* 0x000fe2000f8e96e6 */
[----:B------:R-:W-:Y:S01]  /*1ec20*/  FADD.FTZ R41, R56, R29 ;  /* 0x0000001d38297221 */ /* 0x000fe20000010000 */
[----:B----4-:R-:W-:Y:S01]  /*1ec30*/  @!P4 HFMA2.BF16_V2 R149, -RZ.H0_H0, RZ.H0_H0, -R24.H0_H0 ;  /* 0x200000ffff95c231 */ /* 0x010fe20000340918 */
[----:B------:R-:W2:Y:S01]  /*1ec40*/  MUFU.EX2 R56, R132 ;  /* 0x0000008400387308 */ /* 0x000ea20000000800 */
[----:B-1----:R-:W-:Y:S02]  /*1ec50*/  FMUL.FTZ R10, R0, R170 ;  /* 0x000000aa000a7220 */ /* 0x002fe40000410000 */
[----:B------:R-:W-:Y:S01]  /*1ec60*/  IMAD.WIDE.U32 R28, R28, -0x2daee0ad, RZ ;  /* 0xd2511f531c1c7825 */ /* 0x000fe200078e00ff */
[----:B------:R-:W-:Y:S03]  /*1ec70*/  PRMT R136, R149, 0x7610, R136 ;  /* 0x0000761095887816 */ /* 0x000fe60000000088 */
[----:B------:R-:W-:Y:S01]  /*1ec80*/  FMUL.FTZ R11, R0, R171 ;  /* 0x000000ab000b7220 */ /* 0x000fe20000410000 */
[----:B------:R-:W-:Y:S01]  /*1ec90*/  LOP3.LUT R154, R29, UR35, R2, 0x96, !PT ;  /* 0x000000231d9a7c12 */ /* 0x000fe2000f8e9602 */
[----:B------:R-:W-:Y:S01]  /*1eca0*/  IMAD.WIDE.U32 R2, R3, -0x326172a9, RZ ;  /* 0xcd9e8d5703027825 */ /* 0x000fe200078e00ff */
[----:B------:R-:W1:Y:S03]  /*1ecb0*/  MUFU.EX2 R132, R181 ;  /* 0x000000b500847308 */ /* 0x000e660000000800 */
[----:B------:R-:W-:Y:S01]  /*1ecc0*/  IMAD.WIDE.U32 R154, R154, -0x326172a9, RZ ;  /* 0xcd9e8d579a9a7825 */ /* 0x000fe200078e00ff */
[----:B------:R-:W-:Y:S02]  /*1ecd0*/  LOP3.LUT R40, R3, UR32, R40, 0x96, !PT ;  /* 0x0000002003287c12 */ /* 0x000fe4000f8e9628 */
[----:B------:R-:W-:Y:S01]  /*1ece0*/  F2FP.BF16.PACK_AB R3, R60, R178 ;  /* 0x000000b23c03723e */ /* 0x000fe200000010ff */
[C---:B------:R-:W-:Y:S01]  /*1ecf0*/  FMUL.FTZ R18, R0.reuse, R166 ;  /* 0x000000a600127220 */ /* 0x040fe20000410000 */
[--C-:B------:R-:W-:Y:S01]  /*1ed00*/  LOP3.LUT R150, R155, UR5, R2.reuse, 0x96, !PT ;  /* 0x000000059b967c12 */ /* 0x100fe2000f8e9602 */
[----:B------:R-:W-:Y:S01]  /*1ed10*/  FMUL.FTZ R19, R0, R167 ;  /* 0x000000a700137220 */ /* 0x000fe20000410000 */
[----:B------:R-:W-:Y:S01]  /*1ed20*/  PRMT R2, R12, 0x7632, R2 ;  /* 0x000076320c027816 */ /* 0x000fe20000000002 */
[----:B------:R-:W-:Y:S01]  /*1ed30*/  IMAD.WIDE.U32 R160, R40, -0x2daee0ad, RZ ;  /* 0xd2511f5328a07825 */ /* 0x000fe200078e00ff */
[----:B------:R-:W-:Y:S03]  /*1ed40*/  MUFU.EX2 R14, R14 ;  /* 0x0000000e000e7308 */ /* 0x000fe60000000800 */
[----:B------:R-:W-:Y:S01]  /*1ed50*/  FADD.FTZ R40, R57, R41 ;  /* 0x0000002939287221 */ /* 0x000fe20000010000 */
[----:B------:R-:W-:Y:S01]  /*1ed60*/  LOP3.LUT R148, R161, UR34, R28, 0x96, !PT ;  /* 0x00000022a1947c12 */ /* 0x000fe2000f8e961c */
[----:B------:R-:W-:Y:S01]  /*1ed70*/  FADD.FTZ R28, R45, R44 ;  /* 0x0000002c2d1c7221 */ /* 0x000fe20000010000 */
[----:B------:R-:W-:Y:S01]  /*1ed80*/  PRMT R41, R12, 0x5410, R2 ;  /* 0x000054100c297816 */ /* 0x000fe20000000002 */
[----:B------:R-:W-:Y:S01]  /*1ed90*/  FADD.FTZ R60, R60, R13 ;  /* 0x0000000d3c3c7221 */ /* 0x000fe20000010000 */
[C---:B--2---:R-:W-:Y:S01]  /*1eda0*/  F2FP.BF16.PACK_AB R13, R133.reuse, R56 ;  /* 0x00000038850d723e */ /* 0x044fe200000010ff */
[----:B------:R-:W-:Y:S02]  /*1edb0*/  FADD.FTZ R28, R56, R28 ;  /* 0x0000001c381c7221 */ /* 0x000fe40000010000 */
[----:B------:R-:W-:Y:S01]  /*1edc0*/  FFMA.FTZ R25, R0, R237, R217 ;  /* 0x000000ed00197223 */ /* 0x000fe200000100d9 */
[----:B-1----:R-:W-:Y:S01]  /*1edd0*/  F2FP.BF16.PACK_AB R29, R132, R57 ;  /* 0x00000039841d723e */ /* 0x002fe200000010ff */
[----:B------:R-:W-:Y:S02]  /*1ede0*/  FADD.FTZ R133, R133, R28 ;  /* 0x0000001c85857221 */ /* 0x000fe40000010000 */
        /* <DEDUP_REMOVED lines=20> */
[----:B------:R-:W-:Y:S01]  /*1ef30*/  F2FP.BF16.PACK_AB R0, R45, R216 ;  /* 0x000000d82d00723e */ /* 0x000fe200000010ff */
[----:B---3--:R-:W-:Y:S01]  /*1ef40*/  @!P6 HFMA2.BF16_V2 R142, -RZ.H0_H0, RZ.H0_H0, -R12.H0_H0 ;  /* 0x200000ffff8ee231 */ /* 0x008fe2000034090c */
[----:B------:R-:W-:Y:S01]  /*1ef50*/  F2FP.BF16.PACK_AB R45, R61, R217 ;  /* 0x000000d93d2d723e */ /* 0x000fe200000010ff */
[----:B------:R-:W-:Y:S02]  /*1ef60*/  IMAD.MOV.U32 R163, RZ, RZ, R153 ;  /* 0x000000ffffa37224 */ /* 0x000fe400078e0099 */
[----:B------:R-:W-:Y:S01]  /*1ef70*/  IMAD.MOV.U32 R162, RZ, RZ, R152 ;  /* 0x000000ffffa27224 */ /* 0x000fe200078e0098 */
[----:B------:R-:W-:Y:S01]  /*1ef80*/  PRMT R137, R142, 0x7610, R137 ;  /* 0x000076108e897816 */ /* 0x000fe20000000089 */
[----:B-----5:R-:W-:Y:S01]  /*1ef90*/  @!P5 HFMA2.BF16_V2 R146, -RZ.H0_H0, RZ.H0_H0, -R2.H0_H0 ;  /* 0x200000ffff92d231 */ /* 0x020fe20000340902 */
[----:B------:R-:W-:Y:S01]  /*1efa0*/  @!P6 STL.S16 [R1+0x74], R142 ;  /* 0x0000748e0100e387 */ /* 0x000fe20000100600 */
[----:B------:R-:W-:Y:S01]  /*1efb0*/  FADD.FTZ R132, R132, R40 ;  /* 0x0000002884847221 */ /* 0x000fe20000010000 */
[----:B------:R-:W-:Y:S01]  /*1efc0*/  @!P6 PRMT R12, R137, 0x5410, RZ ;  /* 0x00005410890ce816 */ /* 0x000fe200000000ff */
[----:B------:R-:W-:Y:S01]  /*1efd0*/  FFMA.FTZ R158, R58, c[0x0][0x23c], -R134 ;  /* 0x00008f003a9e7a23 */ /* 0x000fe20000010886 */
[----:B------:R-:W-:Y:S01]  /*1efe0*/  PRMT R44, R146, 0x7610, R44 ;  /* 0x00007610922c7816 */ /* 0x000fe2000000002c */
[----:B------:R-:W-:Y:S01]  /*1eff0*/  @!P5 STL.S16 [R1+0x70], R146 ;  /* 0x000070920100d387 */ /* 0x000fe20000100600 */
[----:B------:R-:W-:Y:S01]  /*1f000*/  PRMT R40, R0, 0x7632, R40 ;  /* 0x0000763200287816 */ /* 0x000fe20000000028 */
[----:B------:R-:W-:Y:S01]  /*1f010*/  MUFU.EX2 R137, R187 ;  /* 0x000000bb00897308 */ /* 0x000fe20000000800 */
[----:B------:R-:W-:Y:S01]  /*1f020*/  @!P5 PRMT R2, R44, 0x5410, RZ ;  /* 0x000054102c02d816 */ /* 0x000fe200000000ff */
[----:B------:R1:W-:Y:S01]  /*1f030*/  @!P4 STL.S16 [R1+0x6c], R149 ;  /* 0x00006c950100c387 */ /* 0x0003e20000100600 */
[----:B------:R-:W-:Y:S01]  /*1f040*/  PRMT R139, R0, 0x5410, R40 ;  /* 0x00005410008b7816 */ /* 0x000fe20000000028 */
[--C-:B------:R-:W-:Y:S01]  /*1f050*/  FADD.FTZ R61, R61, R25.reuse ;  /* 0x000000193d3d7221 */ /* 0x100fe20000010000 */
[----:B------:R-:W-:Y:S01]  /*1f060*/  PRMT R25, R24, 0x7632, R25 ;  /* 0x0000763218197816 */ /* 0x000fe20000000019 */
[----:B------:R2:W3:Y:S01]  /*1f070*/  LDL.S16 R28, [R1+0x80] ;  /* 0x00008000011c7983 */ /* 0x0004e20000100600 */
[--C-:B------:R-:W-:Y:S02]  /*1f080*/  FFMA.FTZ R211, R62, c[0x0][0x23c], -R134.reuse ;  /* 0x00008f003ed37a23 */ /* 0x100fe40000010886 */
[----:B------:R-:W-:Y:S01]  /*1f090*/  PRMT R44, R24, 0x5410, R25 ;  /* 0x00005410182c7816 */ /* 0x000fe20000000019 */
[----:B------:R4:W-:Y:S01]  /*1f0a0*/  STG.E.U16 [R174.64+0x2], R2 ;  /* 0x00000202ae007986 */ /* 0x0009e2000c101526 */
[----:B------:R-:W-:Y:S01]  /*1f0b0*/  @!P4 PRMT R24, R136, 0x5410, RZ ;  /* 0x000054108818c816 */ /* 0x000fe200000000ff */
[----:B------:R-:W-:Y:S01]  /*1f0c0*/  @!P3 HFMA2.BF16_V2 R141, -RZ.H0_H0, RZ.H0_H0, -R25.H0_H0 ;  /* 0x200000ffff8db231 */ /* 0x000fe20000340919 */
[----:B------:R-:W-:Y:S01]  /*1f0d0*/  IADD3 R56, P4, R176, UR26, RZ ;  /* 0x0000001ab0387c10 */ /* 0x000fe2000ff9e0ff */
[----:B------:R5:W-:Y:S01]  /*1f0e0*/  STG.E.U16 [R174.64], R12 ;  /* 0x0000000cae007986 */ /* 0x000be2000c101526 */
[----:B------:R-:W-:Y:S01]  /*1f0f0*/  MUFU.EX2 R58, R26 ;  /* 0x0000001a003a7308 */ /* 0x000fe20000000800 */
[----:B------:R-:W-:Y:S01]  /*1f100*/  FFMA.FTZ R159, R59, c[0x0][0x23c], -R134 ;  /* 0x00008f003b9f7a23 */ /* 0x000fe20000010886 */
[----:B------:R-:W-:Y:S01]  /*1f110*/  PRMT R135, R141, 0x7610, R135 ;  /* 0x000076108d877816 */ /* 0x000fe20000000087 */
[----:B------:R-:W-:Y:S01]  /*1f120*/  @!P3 STL.S16 [R1+0x7c], R141 ;  /* 0x00007c8d0100b387 */ /* 0x000fe20000100600 */
[----:B------:R-:W-:Y:S01]  /*1f130*/  IADD3.X R57, R177, UR11, RZ, P4, !PT ;  /* 0x0000000bb1397c10 */ /* 0x000fe2000a7fe4ff */
[----:B------:R-:W-:Y:S01]  /*1f140*/  IMAD.MOV.U32 R163, RZ, RZ, R165 ;  /* 0x000000ffffa37224 */ /* 0x000fe200078e00a5 */
[----:B------:R-:W-:Y:S01]  /*1f150*/  @!P3 PRMT R25, R135, 0x5410, RZ ;  /* 0x000054108719b816 */ /* 0x000fe200000000ff */
[----:B------:R2:W-:Y:S01]  /*1f160*/  STG.E.U16 [R176.64], R24 ;  /* 0x00000018b0007986 */ /* 0x0005e2000c101526 */
[----:B------:R-:W-:Y:S02]  /*1f170*/  IADD3 R180, P3, R174, UR13, RZ ;  /* 0x0000000daeb47c10 */ /* 0x000fe4000ff7e0ff */
[----:B------:R-:W-:Y:S01]  /*1f180*/  MUFU.EX2 R59, R202 ;  /* 0x000000ca003b7308 */ /* 0x000fe20000000800 */
[----:B------:R2:W-:Y:S01]  /*1f190*/  STG.E.U16 [R176.64+0x2], R25 ;  /* 0x00000219b0007986 */ /* 0x0005e2000c101526 */
[C---:B------:R-:W-:Y:S01]  /*1f1a0*/  IADD3.X R181, R175.reuse, UR12, RZ, P3, !PT ;  /* 0x0000000cafb57c10 */ /* 0x040fe20009ffe4ff */
[----:B-1----:R-:W-:Y:S01]  /*1f1b0*/  IMAD.WIDE.U32 R148, R148, -0x326172a9, RZ ;  /* 0xcd9e8d5794947825 */ /* 0x002fe200078e00ff */
[----:B------:R-:W-:Y:S04]  /*1f1c0*/  IADD3 R178, P3, R174, UR15, RZ ;  /* 0x0000000faeb27c10 */ /* 0x000fe8000ff7e0ff */
[----:B------:R-:W-:Y:S02]  /*1f1d0*/  IADD3.X R179, R175, UR14, RZ, P3, !PT ;  /* 0x0000000eafb37c10 */ /* 0x000fe40009ffe4ff */
[----:B------:R-:W-:Y:S01]  /*1f1e0*/  MUFU.EX2 R62, R204 ;  /* 0x000000cc003e7308 */ /* 0x000fe20000000800 */
[----:B----4-:R-:W-:Y:S04]  /*1f1f0*/  LOP3.LUT R2, R149, UR6, R154, 0x96, !PT ;  /* 0x0000000695027c12 */ /* 0x010fe8000f8e969a */
[----:B-----5:R-:W-:Y:S04]  /*1f200*/  LOP3.LUT R12, R2, 0xff, RZ, 0xc0, !PT ;  /* 0x000000ff020c7812 */ /* 0x020fe800078ec0ff */
[----:B------:R-:W-:Y:S02]  /*1f210*/  ISETP.GE.U32.AND P5, PT, R233, R12, PT ;  /* 0x0000000ce900720c */ /* 0x000fe40003fa6070 */
[----:B--2---:R-:W-:Y:S01]  /*1f220*/  PRMT R24, R45, 0x7632, R24 ;  /* 0x000076322d187816 */ /* 0x004fe20000000018 */
[----:B------:R-:W1:Y:S10]  /*1f230*/  MUFU.EX2 R25, R197 ;  /* 0x000000c500197308 */ /* 0x000e740000000800 */
[----:B------:R-:W-:Y:S05]  /*1f240*/  @!P5 HFMA2.BF16_V2 R140, -RZ.H0_H0, RZ.H0_H0, -R0.H0_H0 ;  /* 0x200000ffff8cd231 */ /* 0x000fea0000340900 */
[----:B------:R-:W-:Y:S01]  /*1f250*/  PRMT R12, R140, 0x7610, R12 ;  /* 0x000076108c0c7816 */ /* 0x000fe2000000000c */
[----:B------:R2:W-:Y:S03]  /*1f260*/  @!P5 STL.S16 [R1+0x78], R140 ;  /* 0x0000788c0100d387 */ /* 0x0005e60000100600 */
[----:B------:R-:W-:Y:S01]  /*1f270*/  @!P5 PRMT R0, R12, 0x5410, RZ ;  /* 0x000054100c00d816 */ /* 0x000fe200000000ff */
[----:B------:R4:W5:Y:S01]  /*1f280*/  LDL.S16 R136, [R1+0xa8] ;  /* 0x0000a80001887983 */ /* 0x0009620000100600 */
[----:B------:R-:W-:Y:S03]  /*1f290*/  LOP3.LUT R12, R172, 0xff, RZ, 0xc0, !PT ;  /* 0x000000ffac0c7812 */ /* 0x000fe600078ec0ff */
[----:B------:R4:W4:Y:S04]  /*1f2a0*/  LDL.S16 R135, [R1+0xa4] ;  /* 0x0000a40001877983 */ /* 0x0009280000100600 */
[----:B------:R1:W-:Y:S01]  /*1f2b0*/  STG.E.U16 [R56.64], R0 ;  /* 0x0000000038007986 */ /* 0x0003e2000c101526 */
[----:B--2---:R-:W-:Y:S02]  /*1f2c0*/  FFMA.FTZ R140, R47, c[0x0][0x23c], -R134 ;  /* 0x00008f002f8c7a23 */ /* 0x004fe40000010886 */
[----:B------:R-:W-:Y:S01]  /*1f2d0*/  MUFU.EX2 R47, R203 ;  /* 0x000000cb002f7308 */ /* 0x000fe20000000800 */
[----:B-1----:R-:W-:Y:S09]  /*1f2e0*/  LOP3.LUT R0, R2, 0xffff, RZ, 0xc0, !PT ;  /* 0x0000ffff02007812 */ /* 0x002ff200078ec0ff */
[----:B------:R-:W1:Y:S01]  /*1f2f0*/  MUFU.EX2 R56, R196 ;  /* 0x000000c400387308 */ /* 0x000e620000000800 */
[----:B------:R-:W-:Y:S02]  /*1f300*/  SHF.R.U32.HI R57, RZ, 0x18, R172 ;  /* 0x00000018ff397819 */ /* 0x000fe400000116ac */
[----:B------:R-:W-:Y:S04]  /*1f310*/  SHF.R.U32.HI R0, RZ, 0x8, R0 ;  /* 0x00000008ff007819 */ /* 0x000fe80000011600 */
[----:B------:R-:W-:Y:S04]  /*1f320*/  LOP3.LUT R0, R0, 0xffff, RZ, 0xc0, !PT ;  /* 0x0000ffff00007812 */ /* 0x000fe800078ec0ff */
[C---:B------:R-:W-:Y:S02]  /*1f330*/  ISETP.GE.U32.AND P6, PT, R233.reuse, R0, PT ;  /* 0x00000000e900720c */ /* 0x040fe40003fc6070 */
[--C-:B------:R-:W-:Y:S02]  /*1f340*/  SHF.R.U32.HI R0, RZ, 0x18, R2.reuse ;  /* 0x00000018ff007819 */ /* 0x100fe40000011602 */
[----:B------:R-:W-:Y:S02]  /*1f350*/  SHF.R.U32.HI R2, RZ, 0x10, R2 ;  /* 0x00000010ff027819 */ /* 0x000fe40000011602 */
[C---:B------:R-:W-:Y:S02]  /*1f360*/  ISETP.GE.U32.AND P4, PT, R233.reuse, R0, PT ;  /* 0x00000000e900720c */ /* 0x040fe40003f86070 */
[----:B------:R-:W-:Y:S04]  /*1f370*/  LOP3.LUT R2, R2, 0xff, RZ, 0xc0, !PT ;  /* 0x000000ff02027812 */ /* 0x000fe800078ec0ff */
[----:B------:R-:W-:Y:S01]  /*1f380*/  ISETP.GE.U32.AND P5, PT, R233, R2, PT ;  /* 0x00000002e900720c */ /* 0x000fe20003fa6070 */
[----:B------:R-:W-:Y:S01]  /*1f390*/  FADD.FTZ R2, R25, R60 ;  /* 0x0000003c19027221 */ /* 0x000fe20000010000 */
[----:B-1----:R-:W-:Y:S01]  /*1f3a0*/  F2FP.BF16.PACK_AB R25, R56, R25 ;  /* 0x000000193819723e */ /* 0x002fe200000010ff */
[----:B------:R-:W-:Y:S02]  /*1f3b0*/  FFMA.FTZ R60, R42, c[0x0][0x23c], -R134 ;  /* 0x00008f002a3c7a23 */ /* 0x000fe40000010886 */
[----:B------:R-:W-:Y:S01]  /*1f3c0*/  FADD.FTZ R56, R56, R2 ;  /* 0x0000000238387221 */ /* 0x000fe20000010000 */
[----:B------:R-:W-:Y:S01]  /*1f3d0*/  LOP3.LUT R2, R172, 0xffff, RZ, 0xc0, !PT ;  /* 0x0000ffffac027812 */ /* 0x000fe200078ec0ff */
[----:B------:R-:W-:Y:S01]  /*1f3e0*/  MUFU.EX2 R42, R198 ;  /* 0x000000c6002a7308 */ /* 0x000fe20000000800 */
[----:B---3--:R-:W-:Y:S05]  /*1f3f0*/  @!P6 HFMA2.BF16_V2 R28, -RZ.H0_H0, RZ.H0_H0, -R40.H0_H0 ;  /* 0x200000ffff1ce231 */ /* 0x008fea0000340928 */
[----:B------:R-:W-:Y:S01]  /*1f400*/  PRMT R0, R28, 0x7610, R0 ;  /* 0x000076101c007816 */ /* 0x000fe20000000000 */
[----:B------:R1:W-:Y:S03]  /*1f410*/  @!P6 STL.S16 [R1+0x80], R28 ;  /* 0x0000801c0100e387 */ /* 0x0003e60000100600 */
[----:B------:R-:W-:Y:S01]  /*1f420*/  @!P6 PRMT R40, R0, 0x5410, RZ ;  /* 0x000054100028e816 */ /* 0x000fe200000000ff */
[----:B------:R-:W-:Y:S02]  /*1f430*/  FADD.FTZ R0, R14, R61 ;  /* 0x0000003d0e007221 */ /* 0x000fe40000010000 */
[----:B------:R-:W-:Y:S02]  /*1f440*/  FFMA.FTZ R61, R43, c[0x0][0x23c], -R134 ;  /* 0x00008f002b3d7a23 */ /* 0x000fe40000010886 */
[----:B------:R-:W-:Y:S01]  /*1f450*/  MUFU.EX2 R43, R186 ;  /* 0x000000ba002b7308 */ /* 0x000fe20000000800 */
[----:B------:R-:W-:Y:S09]  /*1f460*/  STG.E.U16 [R180.64], R40 ;  /* 0x00000028b4007986 */ /* 0x000ff2000c101526 */
[----:B------:R-:W-:Y:S10]  /*1f470*/  MUFU.EX2 R61, R61 ;  /* 0x0000003d003d7308 */ /* 0x000ff40000000800 */
[----:B-1----:R-:W1:Y:S02]  /*1f480*/  MUFU.EX2 R28, R15 ;  /* 0x0000000f001c7308 */ /* 0x002e640000000800 */
[C---:B-1----:R-:W-:Y:S01]  /*1f490*/  F2FP.BF16.PACK_AB R15, R28.reuse, R14 ;  /* 0x0000000e1c0f723e */ /* 0x042fe200000010ff */
[----:B------:R-:W-:Y:S01]  /*1f4a0*/  FADD.FTZ R28, R28, R0 ;  /* 0x000000001c1c7221 */ /* 0x000fe20000010000 */
[----:B------:R-:W-:Y:S02]  /*1f4b0*/  PRMT R14, R45, 0x7610, R14 ;  /* 0x000076102d0e7816 */ /* 0x000fe4000000000e */
[----:B------:R-:W-:Y:S04]  /*1f4c0*/  SHF.R.U32.HI R0, RZ, 0x10, R172 ;  /* 0x00000010ff007819 */ /* 0x000fe800000116ac */
[----:B------:R-:W-:Y:S01]  /*1f4d0*/  MUFU.EX2 R45, R185 ;  /* 0x000000b9002d7308 */ /* 0x000fe20000000800 */
[----:B------:R-:W-:Y:S01]  /*1f4e0*/  PRMT R138, R14, 0x5410, R24 ;  /* 0x000054100e8a7816 */ /* 0x000fe20000000018 */
[----:B-----5:R-:W-:Y:S01]  /*1f4f0*/  @!P5 HFMA2.BF16_V2 R136, -RZ.H0_H0, RZ.H0_H0, -R14.H0_H0 ;  /* 0x200000ffff88d231 */ /* 0x020fe2000034090e */
[----:B------:R-:W-:Y:S01]  /*1f500*/  LOP3.LUT R0, R0, 0xff, RZ, 0xc0, !PT ;  /* 0x000000ff00007812 */ /* 0x000fe200078ec0ff */
[----:B----4-:R-:W-:Y:S03]  /*1f510*/  @!P4 HFMA2.BF16_V2 R135, -RZ.H0_H0, RZ.H0_H0, -R24.H0_H0 ;  /* 0x200000ffff87c231 */ /* 0x010fe60000340918 */
[C---:B------:R-:W-:Y:S01]  /*1f520*/  ISETP.GE.U32.AND P3, PT, R233.reuse, R0, PT ;  /* 0x00000000e900720c */ /* 0x040fe20003f66070 */
[----:B------:R-:W-:Y:S01]  /*1f530*/  @!P5 STL.S16 [R1+0xa8], R136 ;  /* 0x0000a8880100d387 */ /* 0x000fe20000100600 */
[--C-:B------:R-:W-:Y:S02]  /*1f540*/  SHF.R.U32.HI R0, RZ, 0x8, R2.reuse ;  /* 0x00000008ff007819 */ /* 0x100fe40000011602 */
[----:B------:R-:W-:Y:S01]  /*1f550*/  PRMT R2, R136, 0x7610, R2 ;  /* 0x0000761088027816 */ /* 0x000fe20000000002 */
[----:B------:R1:W-:Y:S01]  /*1f560*/  @!P4 STL.S16 [R1+0xa4], R135 ;  /* 0x0000a4870100c387 */ /* 0x0003e20000100600 */
[----:B------:R-:W-:Y:S02]  /*1f570*/  LOP3.LUT R0, R0, 0xffff, RZ, 0xc0, !PT ;  /* 0x0000ffff00007812 */ /* 0x000fe400078ec0ff */
[----:B------:R-:W-:Y:S01]  /*1f580*/  @!P5 PRMT R14, R2, 0x5410, RZ ;  /* 0x00005410020ed816 */ /* 0x000fe200000000ff */
[----:B------:R2:W3:Y:S01]  /*1f590*/  LDL.S16 R141, [R1+0x84] ;  /* 0x00008400018d7983 */ /* 0x0004e20000100600 */
[----:B------:R-:W-:Y:S01]  /*1f5a0*/  ISETP.GE.U32.AND P5, PT, R233, R12, PT ;  /* 0x0000000ce900720c */ /* 0x000fe20003fa6070 */
[----:B------:R-:W-:Y:S01]  /*1f5b0*/  FADD.FTZ R12, R43, R133 ;  /* 0x000000852b0c7221 */ /* 0x000fe20000010000 */
[----:B------:R-:W-:Y:S01]  /*1f5c0*/  ISETP.GE.U32.AND P6, PT, R233, R0, PT ;  /* 0x00000000e900720c */ /* 0x000fe20003fc6070 */
[----:B------:R2:W4:Y:S01]  /*1f5d0*/  LDL.S16 R144, [R1+0x94] ;  /* 0x0000940001907983 */ /* 0x0005220000100600 */
[----:B------:R-:W-:Y:S01]  /*1f5e0*/  PRMT R0, R135, 0x7610, R0 ;  /* 0x0000761087007816 */ /* 0x000fe20000000000 */
[----:B------:R5:W2:Y:S02]  /*1f5f0*/  MUFU.EX2 R2, R199 ;  /* 0x000000c700027308 */ /* 0x000aa40000000800 */
[----:B------:R2:W4:Y:S01]  /*1f600*/  LDL.S16 R143, [R1+0x90] ;  /* 0x00009000018f7983 */ /* 0x0005220000100600 */
[----:B------:R-:W-:Y:S03]  /*1f610*/  @!P4 PRMT R24, R0, 0x5410, RZ ;  /* 0x000054100018c816 */ /* 0x000fe600000000ff */
[----:B------:R2:W-:Y:S04]  /*1f620*/  STG.E.U16 [R178.64], R14 ;  /* 0x0000000eb2007986 */ /* 0x0005e8000c101526 */
[----:B------:R-:W-:Y:S01]  /*1f630*/  MUFU.EX2 R133, R31 ;  /* 0x0000001f00857308 */ /* 0x000fe20000000800 */
[----:B------:R-:W-:Y:S01]  /*1f640*/  STG.E.U16 [R178.64+0x2], R24 ;  /* 0x00000218b2007986 */ /* 0x000fe2000c101526 */
[----:B-1----:R-:W-:Y:S08]  /*1f650*/  FFMA.FTZ R135, R46, c[0x0][0x23c], -R134 ;  /* 0x00008f002e877a23 */ /* 0x002ff00000010886 */
[----:B------:R1:W1:Y:S01]  /*1f660*/  MUFU.EX2 R46, R27 ;  /* 0x0000001b002e7308 */ /* 0x0002620000000800 */
[----:B-----5:R-:W-:Y:S01]  /*1f670*/  PRMT R199, R233, 0x7054, R233 ;  /* 0x00007054e9c77816 */ /* 0x020fe200000000e9 */
[----:B--2---:R-:W-:Y:S01]  /*1f680*/  FADD.FTZ R0, R2, R132 ;  /* 0x0000008402007221 */ /* 0x004fe20000010000 */
[----:B------:R-:W-:Y:S07]  /*1f690*/  F2FP.BF16.PACK_AB R132, R63, R59 ;  /* 0x0000003b3f84723e */ /* 0x000fee00000010ff */
[----:B------:R2:W-:Y:S01]  /*1f6a0*/  MUFU.EX2 R136, R30 ;  /* 0x0000001e00887308 */ /* 0x0005e20000000800 */
[----:B------:R-:W-:Y:S09]  /*1f6b0*/  PRMT R14, R15, 0x7632, R14 ;  /* 0x000076320f0e7816 */ /* 0x000ff2000000000e */
[----:B------:R-:W5:Y:S01]  /*1f6c0*/  MUFU.EX2 R134, R195 ;  /* 0x000000c300867308 */ /* 0x000f620000000800 */
[C---:B-1----:R-:W-:Y:S01]  /*1f6d0*/  F2FP.BF16.PACK_AB R27, R42.reuse, R2 ;  /* 0x000000022a1b723e */ /* 0x042fe200000010ff */
[----:B------:R-:W-:Y:S01]  /*1f6e0*/  FADD.FTZ R42, R42, R0 ;  /* 0x000000002a2a7221 */ /* 0x000fe20000010000 */
[----:B------:R-:W-:Y:S02]  /*1f6f0*/  PRMT R2, R3, 0x7632, R2 ;  /* 0x0000763203027816 */ /* 0x000fe40000000002 */
[C---:B------:R-:W-:Y:S01]  /*1f700*/  F2FP.BF16.PACK_AB R0, R45.reuse, R43 ;  /* 0x0000002b2d00723e */ /* 0x040fe200000010ff */
[----:B------:R-:W-:Y:S01]  /*1f710*/  FADD.FTZ R45, R45, R12 ;  /* 0x0000000c2d2d7221 */ /* 0x000fe20000010000 */
[C---:B------:R-:W-:Y:S02]  /*1f720*/  LOP3.LUT R12, R148.reuse, 0xff, RZ, 0xc0, !PT ;  /* 0x000000ff940c7812 */ /* 0x040fe400078ec0ff */
[----:B--2---:R-:W-:Y:S02]  /*1f730*/  PRMT R30, R3, 0x5410, R2 ;  /* 0x00005410031e7816 */ /* 0x004fe40000000002 */
[----:B------:R-:W-:Y:S02]  /*1f740*/  ISETP.GE.U32.AND P4, PT, R233, R12, PT ;  /* 0x0000000ce900720c */ /* 0x000fe40003f86070 */
[----:B------:R-:W-:Y:S04]  /*1f750*/  LOP3.LUT R12, R148, 0xffff, RZ, 0xc0, !PT ;  /* 0x0000ffff940c7812 */ /* 0x000fe800078ec0ff */
[----:B------:R-:W-:Y:S04]  /*1f760*/  SHF.R.U32.HI R12, RZ, 0x8, R12 ;  /* 0x00000008ff0c7819 */ /* 0x000fe8000001160c */
[----:B------:R-:W-:Y:S01]  /*1f770*/  LOP3.LUT R12, R12, 0xffff, RZ, 0xc0, !PT ;  /* 0x0000ffff0c0c7812 */ /* 0x000fe200078ec0ff */
[----:B---3--:R-:W-:Y:S02]  /*1f780*/  @!P5 HFMA2.BF16_V2 R141, -RZ.H0_H0, RZ.H0_H0, -R3.H0_H0 ;  /* 0x200000ffff8dd231 */ /* 0x008fe40000340903 */
[----:B----4-:R-:W-:Y:S03]  /*1f790*/  @!P6 HFMA2.BF16_V2 R144, -RZ.H0_H0, RZ.H0_H0, -R2.H0_H0 ;  /* 0x200000ffff90e231 */ /* 0x010fe60000340902 */
[----:B------:R-:W-:Y:S01]  /*1f7a0*/  PRMT R26, R141, 0x7610, R26 ;  /* 0x000076108d1a7816 */ /* 0x000fe2000000001a */
[----:B------:R1:W-:Y:S01]  /*1f7b0*/  @!P5 STL.S16 [R1+0x84], R141 ;  /* 0x0000848d0100d387 */ /* 0x0003e20000100600 */
[----:B------:R-:W-:Y:S01]  /*1f7c0*/  @!P3 HFMA2.BF16_V2 R143, -RZ.H0_H0, RZ.H0_H0, -R29.H0_H0 ;  /* 0x200000ffff8fb231 */ /* 0x000fe2000034091d */
[----:B------:R-:W-:Y:S02]  /*1f7d0*/  PRMT R31, R144, 0x7610, R31 ;  /* 0x00007610901f7816 */ /* 0x000fe4000000001f */
[----:B------:R2:W3:Y:S01]  /*1f7e0*/  LDL.S16 R142, [R1+0x8c] ;  /* 0x00008c00018e7983 */ /* 0x0004e20000100600 */
[----:B------:R-:W-:Y:S01]  /*1f7f0*/  @!P5 PRMT R3, R26, 0x5410, RZ ;  /* 0x000054101a03d816 */ /* 0x000fe200000000ff */
[--C-:B------:R-:W-:Y:S01]  /*1f800*/  FADD.FTZ R26, R58, R28.reuse ;  /* 0x0000001c3a1a7221 */ /* 0x100fe20000010000 */
[----:B------:R-:W-:Y:S02]  /*1f810*/  @!P6 PRMT R2, R31, 0x5410, RZ ;  /* 0x000054101f02e816 */ /* 0x000fe400000000ff */
[----:B------:R-:W-:Y:S01]  /*1f820*/  PRMT R28, R29, 0x7632, R28 ;  /* 0x000076321d1c7816 */ /* 0x000fe2000000001c */
[----:B------:R-:W-:Y:S01]  /*1f830*/  FADD.FTZ R43, R46, R26 ;  /* 0x0000001a2e2b7221 */ /* 0x000fe20000010000 */
[----:B------:R-:W-:Y:S01]  /*1f840*/  ISETP.GE.U32.AND P5, PT, R233, R12, PT ;  /* 0x0000000ce900720c */ /* 0x000fe20003fa6070 */
[----:B------:R-:W-:Y:S01]  /*1f850*/  FADD.FTZ R26, R62, R56 ;  /* 0x000000383e1a7221 */ /* 0x000fe20000010000 */
[----:B------:R-:W-:Y:S01]  /*1f860*/  SHF.R.U32.HI R12, RZ, 0x10, R148 ;  /* 0x00000010ff0c7819 */ /* 0x000fe20000011694 */
[----:B------:R-:W-:Y:S01]  /*1f870*/  STG.E.U16 [R174.64+0x10], R3 ;  /* 0x00001003ae007986 */ /* 0x000fe2000c101526 */
[----:B------:R-:W-:Y:S01]  /*1f880*/  PRMT R31, R29, 0x5410, R28 ;  /* 0x000054101d1f7816 */ /* 0x000fe2000000001c */
[----:B------:R-:W-:Y:S01]  /*1f890*/  FADD.FTZ R56, R47, R26 ;  /* 0x0000001a2f387221 */ /* 0x000fe20000010000 */
[----:B------:R-:W-:Y:S01]  /*1f8a0*/  F2FP.BF16.PACK_AB R58, R46, R58 ;  /* 0x0000003a2e3a723e */ /* 0x000fe200000010ff */
[----:B------:R-:W-:Y:S01]  /*1f8b0*/  FADD.FTZ R26, R59, R42 ;  /* 0x0000002a3b1a7221 */ /* 0x000fe20000010000 */
[----:B------:R-:W-:Y:S01]  /*1f8c0*/  PRMT R46, R143, 0x7610, R46 ;  /* 0x000076108f2e7816 */ /* 0x000fe2000000002e */
[----:B------:R4:W-:Y:S01]  /*1f8d0*/  STG.E.U16 [R174.64+0x12], R2 ;  /* 0x00001202ae007986 */ /* 0x0009e2000c101526 */
[----:B------:R-:W-:Y:S02]  /*1f8e0*/  LOP3.LUT R12, R12, 0xff, RZ, 0xc0, !PT ;  /* 0x000000ff0c0c7812 */ /* 0x000fe400078ec0ff */
[----:B------:R-:W-:Y:S02]  /*1f8f0*/  @!P3 PRMT R29, R46, 0x5410, RZ ;  /* 0x000054102e1db816 */ /* 0x000fe400000000ff */
[----:B------:R-:W-:Y:S01]  /*1f900*/  F2FP.BF16.PACK_AB R62, R47, R62 ;  /* 0x0000003e2f3e723e */ /* 0x000fe200000010ff */
[----:B-1----:R2:W2:Y:S01]  /*1f910*/  LDL.S16 R141, [R1+0x88] ;  /* 0x00008800018d7983 */ /* 0x0024a20000100600 */
[----:B------:R-:W-:Y:S03]  /*1f920*/  IMAD.WIDE.U32 R46, R225, -0x2daee0ad, RZ ;  /* 0xd2511f53e12e7825 */ /* 0x000fe600078e00ff */
[----:B------:R1:W-:Y:S01]  /*1f930*/  @!P6 STL.S16 [R1+0x94], R144 ;  /* 0x000094900100e387 */ /* 0x0003e20000100600 */
[----:B------:R-:W-:Y:S01]  /*1f940*/  ISETP.GE.U32.AND P6, PT, R233, R57, PT ;  /* 0x00000039e900720c */ /* 0x000fe20003fc6070 */
[----:B------:R-:W-:Y:S02]  /*1f950*/  FADD.FTZ R57, R63, R26 ;  /* 0x0000001a3f397221 */ /* 0x000fe40000010000 */
[----:B------:R1:W-:Y:S01]  /*1f960*/  @!P3 STL.S16 [R1+0x90], R143 ;  /* 0x0000908f0100b387 */ /* 0x0003e20000100600 */
[----:B------:R-:W-:Y:S01]  /*1f970*/  ISETP.GE.U32.AND P3, PT, R233, R12, PT ;  /* 0x0000000ce900720c */ /* 0x000fe20003f66070 */
[----:B-----5:R-:W-:Y:S01]  /*1f980*/  FADD.FTZ R26, R134, R45 ;  /* 0x0000002d861a7221 */ /* 0x020fe20000010000 */
[----:B------:R-:W-:Y:S01]  /*1f990*/  SHF.R.U32.HI R12, RZ, 0x18, R148 ;  /* 0x00000018ff0c7819 */ /* 0x000fe20000011694 */
[----:B------:R2:W5:Y:S01]  /*1f9a0*/  LDL.S16 R155, [R1+0xc0] ;  /* 0x0000c000019b7983 */ /* 0x0005620000100600 */
[----:B------:R-:W-:Y:S03]  /*1f9b0*/  F2FP.BF16.PACK_AB R134, R137, R134 ;  /* 0x000000868986723e */ /* 0x000fe600000010ff */
[----:B------:R-:W-:Y:S01]  /*1f9c0*/  STG.E.U16 [R176.64+0x10], R29 ;  /* 0x0000101db0007986 */ /* 0x000fe2000c101526 */
[----:B----4-:R-:W-:Y:S01]  /*1f9d0*/  LOP3.LUT R2, R46, 0xff, RZ, 0xc0, !PT ;  /* 0x000000ff2e027812 */ /* 0x010fe200078ec0ff */
[----:B-1----:R-:W1:Y:S10]  /*1f9e0*/  MUFU.EX2 R144, R210 ;  /* 0x000000d200907308 */ /* 0x002e740000000800 */
[----:B------:R-:W-:Y:S01]  /*1f9f0*/  MUFU.EX2 R143, R207 ;  /* 0x000000cf008f7308 */ /* 0x000fe20000000800 */
[----:B-1----:R-:W-:Y:S01]  /*1fa00*/  F2FP.BF16.PACK_AB R161, R144, R145 ;  /* 0x0000009190a1723e */ /* 0x002fe200000010ff */
[----:B---3--:R-:W-:Y:S05]  /*1fa10*/  @!P6 HFMA2.BF16_V2 R142, -RZ.H0_H0, RZ.H0_H0, -R28.H0_H0 ;  /* 0x200000ffff8ee231 */ /* 0x008fea000034091c */
[----:B------:R-:W-:Y:S01]  /*1fa20*/  PRMT R42, R142, 0x7610, R42 ;  /* 0x000076108e2a7816 */ /* 0x000fe2000000002a */
[----:B------:R1:W-:Y:S03]  /*1fa30*/  @!P6 STL.S16 [R1+0x8c], R142 ;  /* 0x00008c8e0100e387 */ /* 0x0003e60000100600 */
[----:B------:R-:W-:Y:S01]  /*1fa40*/  @!P6 PRMT R28, R42, 0x5410, RZ ;  /* 0x000054102a1ce816 */ /* 0x000fe200000000ff */
[----:B------:R3:W4:Y:S01]  /*1fa50*/  LDL.S16 R63, [R1+0xbc] ;  /* 0x0000bc00013f7983 */ /* 0x0007220000100600 */
[----:B------:R-:W-:Y:S01]  /*1fa60*/  ISETP.GE.U32.AND P6, PT, R233, R12, PT ;  /* 0x0000000ce900720c */ /* 0x000fe20003fc6070 */
[----:B------:R-:W-:Y:S01]  /*1fa70*/  FADD.FTZ R42, R136, R43 ;  /* 0x0000002b882a7221 */ /* 0x000fe20000010000 */
[----:B------:R-:W-:Y:S01]  /*1fa80*/  F2FP.BF16.PACK_AB R136, R133, R136 ;  /* 0x000000888588723e */ /* 0x000fe200000010ff */
[----:B------:R3:W3:Y:S01]  /*1fa90*/  LDL.S16 R146, [R1+0xa0] ;  /* 0x0000a00001927983 */ /* 0x0006e20000100600 */
[----:B------:R-:W-:Y:S01]  /*1faa0*/  PRMT R12, R13, 0x7632, R12 ;  /* 0x000076320d0c7816 */ /* 0x000fe2000000000c */
[----:B------:R-:W-:Y:S02]  /*1fab0*/  FADD.FTZ R59, R133, R42 ;  /* 0x0000002a853b7221 */ /* 0x000fe40000010000 */
[----:B------:R-:W-:Y:S01]  /*1fac0*/  FADD.FTZ R43, R137, R26 ;  /* 0x0000001a892b7221 */ /* 0x000fe20000010000 */
[----:B------:R-:W-:Y:S01]  /*1fad0*/  LOP3.LUT R26, R47, UR7, R200, 0x96, !PT ;  /* 0x000000072f1a7c12 */ /* 0x000fe2000f8e96c8 */
[----:B------:R-:W-:Y:S01]  /*1fae0*/  STG.E.U16 [R176.64+0x12], R28 ;  /* 0x0000121cb0007986 */ /* 0x000fe2000c101526 */
[----:B------:R-:W-:Y:S01]  /*1faf0*/  PRMT R40, R13, 0x5410, R12 ;  /* 0x000054100d287816 */ /* 0x000fe2000000000c */
[----:B--2---:R-:W-:Y:S01]  /*1fb00*/  @!P4 HFMA2.BF16_V2 R141, -RZ.H0_H0, RZ.H0_H0, -R13.H0_H0 ;  /* 0x200000ffff8dc231 */ /* 0x004fe2000034090d */
[C---:B------:R-:W-:Y:S01]  /*1fb10*/  LOP3.LUT R42, R26.reuse, 0xff, RZ, 0xc0, !PT ;  /* 0x000000ff1a2a7812 */ /* 0x040fe200078ec0ff */
[----:B------:R-:W-:Y:S01]  /*1fb20*/  MUFU.EX2 R137, R206 ;  /* 0x000000ce00897308 */ /* 0x000fe20000000800 */
[--C-:B------:R-:W-:Y:S02]  /*1fb30*/  SHF.R.U32.HI R24, RZ, 0x18, R26.reuse ;  /* 0x00000018ff187819 */ /* 0x100fe4000001161a */
[----:B------:R-:W-:Y:S01]  /*1fb40*/  PRMT R157, R141, 0x7610, R157 ;  /* 0x000076108d9d7816 */ /* 0x000fe2000000009d */
[----:B------:R2:W-:Y:S03]  /*1fb50*/  @!P4 STL.S16 [R1+0x88], R141 ;  /* 0x0000888d0100c387 */ /* 0x0005e60000100600 */
[----:B------:R-:W-:Y:S01]  /*1fb60*/  @!P4 PRMT R13, R157, 0x5410, RZ ;  /* 0x000054109d0dc816 */ /* 0x000fe200000000ff */
[----:B------:R3:W3:Y:S01]  /*1fb70*/  LDL.S16 R133, [R1+0xb0] ;  /* 0x0000b00001857983 */ /* 0x0006e20000100600 */
[----:B------:R-:W-:Y:S01]  /*1fb80*/  ISETP.GE.U32.AND P4, PT, R233, R42, PT ;  /* 0x0000002ae900720c */ /* 0x000fe20003f86070 */
[----:B-----5:R-:W-:Y:S01]  /*1fb90*/  @!P5 HFMA2.BF16_V2 R155, -RZ.H0_H0, RZ.H0_H0, -R12.H0_H0 ;  /* 0x200000ffff9bd231 */ /* 0x020fe2000034090c */
[----:B------:R-:W-:Y:S01]  /*1fba0*/  LOP3.LUT R42, R26, 0xffff, RZ, 0xc0, !PT ;  /* 0x0000ffff1a2a7812 */ /* 0x000fe200078ec0ff */
[----:B------:R-:W-:Y:S01]  /*1fbb0*/  STG.E.U16 [R180.64+0xe], R13 ;  /* 0x00000e0db4007986 */ /* 0x000fe2000c101526 */
[----:B------:R-:W-:Y:S01]  /*1fbc0*/  SHF.R.U32.HI R26, RZ, 0x10, R26 ;  /* 0x00000010ff1a7819 */ /* 0x000fe2000001161a */
[----:B-1----:R-:W1:Y:S01]  /*1fbd0*/  MUFU.EX2 R142, R209 ;  /* 0x000000d1008e7308 */ /* 0x002e620000000800 */
[----:B------:R-:W-:Y:S01]  /*1fbe0*/  PRMT R45, R155, 0x7610, R45 ;  /* 0x000076109b2d7816 */ /* 0x000fe2000000002d */
[----:B------:R5:W-:Y:S01]  /*1fbf0*/  @!P5 STL.S16 [R1+0xc0], R155 ;  /* 0x0000c09b0100d387 */ /* 0x000be20000100600 */
[----:B------:R-:W-:Y:S02]  /*1fc00*/  SHF.R.U32.HI R42, RZ, 0x8, R42 ;  /* 0x00000008ff2a7819 */ /* 0x000fe4000001162a */
[----:B------:R-:W-:Y:S02]  /*1fc10*/  @!P5 PRMT R12, R45, 0x5410, RZ ;  /* 0x000054102d0cd816 */ /* 0x000fe400000000ff */
[----:B------:R-:W-:Y:S02]  /*1fc20*/  LOP3.LUT R42, R42, 0xffff, RZ, 0xc0, !PT ;  /* 0x0000ffff2a2a7812 */ /* 0x000fe400078ec0ff */
[----:B------:R-:W-:Y:S01]  /*1fc30*/  PRMT R45, R15, 0x5410, R14 ;  /* 0x000054100f2d7816 */ /* 0x000fe2000000000e */
[----:B------:R-:W-:Y:S01]  /*1fc40*/  STG.E.U16 [R180.64+0x10], R12 ;  /* 0x0000100cb4007986 */ /* 0x000fe2000c101526 */
[----:B------:R-:W-:Y:S02]  /*1fc50*/  ISETP.GE.U32.AND P5, PT, R233, R42, PT ;  /* 0x0000002ae900720c */ /* 0x000fe40003fa6070 */
[----:B------:R-:W-:Y:S01]  /*1fc60*/  LOP3.LUT R26, R26, 0xff, RZ, 0xc0, !PT ;  /* 0x000000ff1a1a7812 */ /* 0x000fe200078ec0ff */
[----:B--2---:R-:W2:Y:S01]  /*1fc70*/  MUFU.EX2 R141, R205 ;  /* 0x000000cd008d7308 */ /* 0x004ea20000000800 */
[----:B-1----:R-:W-:Y:S02]  /*1fc80*/  F2FP.BF16.PACK_AB R166, R142, R143 ;  /* 0x0000008f8ea6723e */ /* 0x002fe400000010ff */
[----:B--2---:R-:W-:Y:S01]  /*1fc90*/  F2FP.BF16.PACK_AB R167, R137, R141 ;  /* 0x0000008d89a7723e */ /* 0x004fe200000010ff */
[----:B------:R-:W-:Y:S04]  /*1fca0*/  FADD.FTZ R43, R141, R43 ;  /* 0x0000002b8d2b7221 */ /* 0x000fe80000010000 */
[----:B------:R-:W-:Y:S01]  /*1fcb0*/  FADD.FTZ R137, R137, R43 ;  /* 0x0000002b89897221 */ /* 0x000fe20000010000 */
[----:B----4-:R-:W-:Y:S02]  /*1fcc0*/  @!P3 HFMA2.BF16_V2 R63, -RZ.H0_H0, RZ.H0_H0, -R15.H0_H0 ;  /* 0x200000ffff3fb231 */ /* 0x010fe4000034090f */
[----:B---3--:R-:W-:Y:S03]  /*1fcd0*/  @!P6 HFMA2.BF16_V2 R146, -RZ.H0_H0, RZ.H0_H0, -R14.H0_H0 ;  /* 0x200000ffff92e231 */ /* 0x008fe6000034090e */
[----:B------:R-:W-:Y:S01]  /*1fce0*/  PRMT R151, R63, 0x7610, R151 ;  /* 0x000076103f977816 */ /* 0x000fe20000000097 */
[----:B------:R1:W-:Y:S01]  /*1fcf0*/  @!P3 STL.S16 [R1+0xbc], R63 ;  /* 0x0000bc3f0100b387 */ /* 0x0003e20000100600 */
[----:B------:R-:W-:Y:S03]  /*1fd00*/  PRMT R42, R146, 0x7610, R42 ;  /* 0x00007610922a7816 */ /* 0x000fe6000000002a */
[----:B------:R2:W3:Y:S01]  /*1fd10*/  LDL.S16 R153, [R1+0xd8] ;  /* 0x0000d80001997983 */ /* 0x0004e20000100600 */
[----:B------:R-:W-:Y:S01]  /*1fd20*/  @!P3 PRMT R15, R151, 0x5410, RZ ;  /* 0x00005410970fb816 */ /* 0x000fe200000000ff */
[----:B------:R-:W-:Y:S01]  /*1fd30*/  IMAD.WIDE.U32 R150, R150, -0x2daee0ad, RZ ;  /* 0xd2511f5396967825 */ /* 0x000fe200078e00ff */
[----:B------:R-:W-:Y:S01]  /*1fd40*/  ISETP.GE.U32.AND P3, PT, R233, R24, PT ;  /* 0x00000018e900720c */ /* 0x000fe20003f66070 */
[----:B------:R4:W-:Y:S01]  /*1fd50*/  @!P6 STL.S16 [R1+0xa0], R146 ;  /* 0x0000a0920100e387 */ /* 0x0009e20000100600 */
[----:B------:R-:W-:Y:S01]  /*1fd60*/  @!P6 PRMT R14, R42, 0x5410, RZ ;  /* 0x000054102a0ee816 */ /* 0x000fe200000000ff */
[----:B------:R-:W-:Y:S01]  /*1fd70*/  FADD.FTZ R24, R145, R56 ;  /* 0x0000003891187221 */ /* 0x000fe20000010000 */
[----:B------:R-:W-:Y:S01]  /*1fd80*/  ISETP.GE.U32.AND P6, PT, R233, R26, PT ;  /* 0x0000001ae900720c */ /* 0x000fe20003fc6070 */
[----:B-----5:R2:W5:Y:S01]  /*1fd90*/  LDL.S16 R155, [R1+0xd4] ;  /* 0x0000d400019b7983 */ /* 0x0205620000100600 */
[----:B------:R-:W-:Y:S01]  /*1fda0*/  LOP3.LUT R42, R151, UR7, R160, 0x96, !PT ;  /* 0x00000007972a7c12 */ /* 0x000fe2000f8e96a0 */
[----:B------:R-:W-:Y:S01]  /*1fdb0*/  FADD.FTZ R26, R143, R57 ;  /* 0x000000398f1a7221 */ /* 0x000fe20000010000 */
[----:B------:R-:W-:Y:S01]  /*1fdc0*/  PRMT R56, R0, 0x7632, R56 ;  /* 0x0000763200387816 */ /* 0x000fe20000000038 */
[----:B------:R2:W2:Y:S01]  /*1fdd0*/  LDL.S16 R152, [R1+0xd0] ;  /* 0x0000d00001987983 */ /* 0x0004a20000100600 */
[----:B------:R-:W-:Y:S03]  /*1fde0*/  @!P4 HFMA2.BF16_V2 R133, -RZ.H0_H0, RZ.H0_H0, -R25.H0_H0 ;  /* 0x200000ffff85c231 */ /* 0x000fe60000340919 */
[----:B------:R-:W-:Y:S02]  /*1fdf0*/  STG.E.U16 [R178.64+0x12], R14 ;  /* 0x0000120eb2007986 */ /* 0x000fe4000c101526 */
[----:B------:R-:W-:Y:S02]  /*1fe00*/  PRMT R145, R133, 0x7610, R145 ;  /* 0x0000761085917816 */ /* 0x000fe40000000091 */
[----:B------:R4:W-:Y:S01]  /*1fe10*/  @!P4 STL.S16 [R1+0xb0], R133 ;  /* 0x0000b0850100c387 */ /* 0x0009e20000100600 */
[----:B-1----:R-:W1:Y:S03]  /*1fe20*/  MUFU.EX2 R63, R60 ;  /* 0x0000003c003f7308 */ /* 0x002e660000000800 */
[----:B------:R-:W-:Y:S04]  /*1fe30*/  STG.E.U16 [R178.64+0x10], R15 ;  /* 0x0000100fb2007986 */ /* 0x000fe8000c101526 */
[----:B----4-:R4:W4:Y:S01]  /*1fe40*/  LDL.S16 R146, [R1+0xb8] ;  /* 0x0000b80001927983 */ /* 0x0109220000100600 */
[----:B-1----:R-:W-:Y:S01]  /*1fe50*/  F2FP.BF16.PACK_AB R57, R61, R63 ;  /* 0x0000003f3d39723e */ /* 0x002fe200000010ff */
[--C-:B------:R-:W-:Y:S01]  /*1fe60*/  FADD.FTZ R60, R144, R24.reuse ;  /* 0x00000018903c7221 */ /* 0x100fe20000010000 */
[----:B------:R-:W-:Y:S01]  /*1fe70*/  PRMT R24, R25, 0x7632, R24 ;  /* 0x0000763219187816 */ /* 0x000fe20000000018 */
[----:B------:R-:W-:Y:S01]  /*1fe80*/  FADD.FTZ R133, R142, R26 ;  /* 0x0000001a8e857221 */ /* 0x000fe20000010000 */
[C---:B------:R-:W-:Y:S01]  /*1fe90*/  LOP3.LUT R26, R42.reuse, 0xff, RZ, 0xc0, !PT ;  /* 0x000000ff2a1a7812 */ /* 0x040fe200078ec0ff */
[----:B------:R-:W-:Y:S01]  /*1fea0*/  FADD.FTZ R43, R63, R59 ;  /* 0x0000003b3f2b7221 */ /* 0x000fe20000010000 */
[----:B------:R-:W-:Y:S01]  /*1feb0*/  PRMT R143, R25, 0x5410, R24 ;  /* 0x00005410198f7816 */ /* 0x000fe20000000018 */
[----:B------:R-:W-:Y:S01]  /*1fec0*/  MUFU.EX2 R59, R221 ;  /* 0x000000dd003b7308 */ /* 0x000fe20000000800 */
[----:B------:R-:W-:Y:S01]  /*1fed0*/  @!P4 PRMT R25, R145, 0x5410, RZ ;  /* 0x000054109119c816 */ /* 0x000fe200000000ff */
[----:B------:R-:W-:Y:S01]  /*1fee0*/  FADD.FTZ R141, R61, R43 ;  /* 0x0000002b3d8d7221 */ /* 0x000fe20000010000 */
[----:B------:R-:W-:Y:S02]  /*1fef0*/  ISETP.GE.U32.AND P4, PT, R233, R26, PT ;  /* 0x0000001ae900720c */ /* 0x000fe40003f86070 */
[----:B------:R-:W-:Y:S01]  /*1ff00*/  LOP3.LUT R26, R42, 0xffff, RZ, 0xc0, !PT ;  /* 0x0000ffff2a1a7812 */ /* 0x000fe200078ec0ff */
[----:B------:R-:W-:Y:S01]  /*1ff10*/  STG.E.U16 [R174.64+0x20], R25 ;  /* 0x00002019ae007986 */ /* 0x000fe2000c101526 */
[----:B------:R-:W-:Y:S02]  /*1ff20*/  SHF.R.U32.HI R43, RZ, 0x10, R42 ;  /* 0x00000010ff2b7819 */ /* 0x000fe4000001162a */
[----:B------:R-:W-:Y:S02]  /*1ff30*/  SHF.R.U32.HI R26, RZ, 0x8, R26 ;  /* 0x00000008ff1a7819 */ /* 0x000fe4000001161a */
[----:B------:R-:W-:Y:S02]  /*1ff40*/  LOP3.LUT R43, R43, 0xff, RZ, 0xc0, !PT ;  /* 0x000000ff2b2b7812 */ /* 0x000fe400078ec0ff */
[----:B------:R-:W-:Y:S02]  /*1ff50*/  LOP3.LUT R26, R26, 0xffff, RZ, 0xc0, !PT ;  /* 0x0000ffff1a1a7812 */ /* 0x000fe400078ec0ff */
[----:B------:R-:W-:Y:S02]  /*1ff60*/  SHF.R.U32.HI R42, RZ, 0x18, R42 ;  /* 0x00000018ff2a7819 */ /* 0x000fe4000001162a */
[----:B------:R-:W-:Y:S02]  /*1ff70*/  PRMT R61, R58, 0x7632, R61 ;  /* 0x000076323a3d7816 */ /* 0x000fe4000000003d */
[----:B------:R-:W-:Y:S01]  /*1ff80*/  PRMT R63, R62, 0x7632, R63 ;  /* 0x000076323e3f7816 */ /* 0x000fe2000000003f */
[----:B---3--:R-:W-:Y:S05]  /*1ff90*/  @!P5 HFMA2.BF16_V2 R153, -RZ.H0_H0, RZ.H0_H0, -R24.H0_H0 ;  /* 0x200000ffff99d231 */ /* 0x008fea0000340918 */
[----:B------:R-:W-:Y:S01]  /*1ffa0*/  PRMT R142, R153, 0x7610, R142 ;  /* 0x00007610998e7816 */ /* 0x000fe2000000008e */
[----:B------:R1:W-:Y:S01]  /*1ffb0*/  @!P5 STL.S16 [R1+0xd8], R153 ;  /* 0x0000d8990100d387 */ /* 0x0003e20000100600 */
[----:B-----5:R-:W-:Y:S02]  /*1ffc0*/  @!P6 HFMA2.BF16_V2 R155, -RZ.H0_H0, RZ.H0_H0, -R27.H0_H0 ;  /* 0x200000ffff9be231 */ /* 0x020fe4000034091b */
[----:B------:R-:W-:Y:S01]  /*1ffd0*/  @!P5 PRMT R24, R142, 0x5410, RZ ;  /* 0x000054108e18d816 */ /* 0x000fe200000000ff */
[----:B------:R3:W5:Y:S01]  /*1ffe0*/  LDL.S16 R145, [R1+0xb4] ;  /* 0x0000b40001917983 */ /* 0x0007620000100600 */
[----:B------:R-:W-:Y:S02]  /*1fff0*/  ISETP.GE.U32.AND P5, PT, R233, R26, PT ;  /* 0x0000001ae900720c */ /* 0x000fe40003fa6070 */
[----:B------:R-:W-:Y:S01]  /*20000*/  PRMT R144, R155, 0x7610, R144 ;  /* 0x000076109b907816 */ /* 0x000fe20000000090 */
[----:B------:R-:W-:Y:S01]  /*20010*/  @!P6 STL.S16 [R1+0xd4], R155 ;  /* 0x0000d49b0100e387 */ /* 0x000fe20000100600 */
[C---:B------:R-:W-:Y:S03]  /*20020*/  PRMT R26, R27.reuse, 0x7632, R26 ;  /* 0x000076321b1a7816 */ /* 0x040fe6000000001a */
[----:B------:R-:W-:Y:S01]  /*20030*/  STG.E.U16 [R174.64+0x22], R24 ;  /* 0x00002218ae007986 */ /* 0x000fe2000c101526 */
[----:B------:R-:W-:Y:S01]  /*20040*/  PRMT R142, R27, 0x5410, R26 ;  /* 0x000054101b8e7816 */ /* 0x000fe2000000001a */
[----:B--2---:R-:W-:Y:S01]  /*20050*/  @!P3 HFMA2.BF16_V2 R152, -RZ.H0_H0, RZ.H0_H0, -R26.H0_H0 ;  /* 0x200000ffff98b231 */ /* 0x004fe2000034091a */
[----:B------:R-:W-:Y:S02]  /*20060*/  @!P6 PRMT R27, R144, 0x5410, RZ ;  /* 0x00005410901be816 */ /* 0x000fe400000000ff */
[----:B------:R-:W-:Y:S01]  /*20070*/  ISETP.GE.U32.AND P6, PT, R233, R43, PT ;  /* 0x0000002be900720c */ /* 0x000fe20003fc6070 */
[----:B------:R3:W2:Y:S01]  /*20080*/  LDL.S16 R144, [R1+0x9c] ;  /* 0x00009c0001907983 */ /* 0x0006a20000100600 */
[----:B------:R-:W-:Y:S03]  /*20090*/  PRMT R43, R152, 0x7610, R43 ;  /* 0x00007610982b7816 */ /* 0x000fe6000000002b */
[----:B------:R3:W-:Y:S01]  /*200a0*/  @!P3 STL.S16 [R1+0xd0], R152 ;  /* 0x0000d0980100b387 */ /* 0x0007e20000100600 */
[----:B------:R-:W-:Y:S01]  /*200b0*/  @!P3 PRMT R26, R43, 0x5410, RZ ;  /* 0x000054102b1ab816 */ /* 0x000fe200000000ff */
[----:B----4-:R-:W-:Y:S01]  /*200c0*/  @!P4 HFMA2.BF16_V2 R146, -RZ.H0_H0, RZ.H0_H0, -R0.H0_H0 ;  /* 0x200000ffff92c231 */ /* 0x010fe20000340900 */
[----:B------:R-:W-:Y:S01]  /*200d0*/  ISETP.GE.U32.AND P3, PT, R233, R2, PT ;  /* 0x00000002e900720c */ /* 0x000fe20003f66070 */
[----:B------:R4:W4:Y:S01]  /*200e0*/  LDL.S16 R157, [R1+0x98] ;  /* 0x00009800019d7983 */ /* 0x0009220000100600 */
[----:B------:R-:W-:Y:S01]  /*200f0*/  LOP3.LUT R2, R46, 0xffff, RZ, 0xc0, !PT ;  /* 0x0000ffff2e027812 */ /* 0x000fe200078ec0ff */
[----:B-1----:R-:W1:Y:S01]  /*20100*/  MUFU.EX2 R153, R220 ;  /* 0x000000dc00997308 */ /* 0x002e620000000800 */
[----:B------:R-:W-:Y:S01]  /*20110*/  PRMT R3, R146, 0x7610, R3 ;  /* 0x0000761092037816 */ /* 0x000fe20000000003 */
[----:B------:R1:W-:Y:S01]  /*20120*/  @!P4 STL.S16 [R1+0xb8], R146 ;  /* 0x0000b8920100c387 */ /* 0x0003e20000100600 */
[----:B------:R-:W-:Y:S03]  /*20130*/  SHF.R.U32.HI R2, RZ, 0x8, R2 ;  /* 0x00000008ff027819 */ /* 0x000fe60000011602 */
[----:B------:R-:W-:Y:S01]  /*20140*/  STG.E.U16 [R176.64+0x20], R27 ;  /* 0x0000201bb0007986 */ /* 0x000fe2000c101526 */
[----:B------:R-:W-:Y:S03]  /*20150*/  LOP3.LUT R2, R2, 0xffff, RZ, 0xc0, !PT ;  /* 0x0000ffff02027812 */ /* 0x000fe600078ec0ff */
[----:B------:R-:W-:Y:S01]  /*20160*/  STG.E.U16 [R176.64+0x22], R26 ;  /* 0x0000221ab0007986 */ /* 0x000fe2000c101526 */
[----:B------:R-:W-:Y:S10]  /*20170*/  MUFU.EX2 R43, R219 ;  /* 0x000000db002b7308 */ /* 0x000ff40000000800 */
[----:B---3--:R-:W3:Y:S01]  /*20180*/  MUFU.EX2 R152, R218 ;  /* 0x000000da00987308 */ /* 0x008ee20000000800 */
[----:B-1----:R-:W-:Y:S02]  /*20190*/  PRMT R146, R0, 0x5410, R56 ;  /* 0x0000541000927816 */ /* 0x002fe40000000038 */
[----:B------:R-:W-:Y:S02]  /*201a0*/  @!P4 PRMT R0, R3, 0x5410, RZ ;  /* 0x000054100300c816 */ /* 0x000fe400000000ff */
[----:B------:R-:W-:Y:S01]  /*201b0*/  ISETP.GE.U32.AND P4, PT, R233, R42, PT ;  /* 0x0000002ae900720c */ /* 0x000fe20003f86070 */
[----:B------:R1:W3:Y:S04]  /*201c0*/  LDL.S16 R3, [R1+0xac] ;  /* 0x0000ac0001037983 */ /* 0x0002e80000100600 */
[----:B------:R-:W-:Y:S01]  /*201d0*/  STG.E.U16 [R180.64+0x1e], R0 ;  /* 0x00001e00b4007986 */ /* 0x000fe2000c101526 */
[----:B-----5:R-:W-:Y:S05]  /*201e0*/  @!P5 HFMA2.BF16_V2 R145, -RZ.H0_H0, RZ.H0_H0, -R56.H0_H0 ;  /* 0x200000ffff91d231 */ /* 0x020fea0000340938 */
[----:B------:R-:W-:Y:S01]  /*201f0*/  PRMT R147, R145, 0x7610, R147 ;  /* 0x0000761091937816 */ /* 0x000fe20000000093 */
[----:B------:R-:W-:Y:S03]  /*20200*/  @!P5 STL.S16 [R1+0xb4], R145 ;  /* 0x0000b4910100d387 */ /* 0x000fe60000100600 */
[----:B------:R-:W-:Y:S01]  /*20210*/  @!P5 PRMT R56, R147, 0x5410, RZ ;  /* 0x000054109338d816 */ /* 0x000fe200000000ff */
[----:B------:R1:W5:Y:S01]  /*20220*/  LDL.S16 R155, [R1+0xcc] ;  /* 0x0000cc00019b7983 */ /* 0x0003620000100600 */
[----:B------:R-:W-:Y:S02]  /*20230*/  PRMT R147, R58, 0x5410, R61 ;  /* 0x000054103a937816 */ /* 0x000fe4000000003d */
[C---:B------:R-:W-:Y:S01]  /*20240*/  ISETP.GE.U32.AND P5, PT, R233.reuse, R2, PT ;  /* 0x00000002e900720c */ /* 0x040fe20003fa6070 */
[----:B--2---:R-:W-:Y:S01]  /*20250*/  @!P6 HFMA2.BF16_V2 R144, -RZ.H0_H0, RZ.H0_H0, -R58.H0_H0 ;  /* 0x200000ffff90e231 */ /* 0x004fe2000034093a */
[----:B------:R-:W-:Y:S01]  /*20260*/  SHF.R.U32.HI R2, RZ, 0x10, R46 ;  /* 0x00000010ff027819 */ /* 0x000fe2000001162e */
[----:B------:R2:W-:Y:S03]  /*20270*/  STG.E.U16 [R180.64+0x20], R56 ;  /* 0x00002038b4007986 */ /* 0x0005e6000c101526 */
[----:B------:R-:W-:Y:S01]  /*20280*/  PRMT R42, R144, 0x7610, R42 ;  /* 0x00007610902a7816 */ /* 0x000fe2000000002a */
[----:B------:R-:W-:Y:S01]  /*20290*/  @!P6 STL.S16 [R1+0x9c], R144 ;  /* 0x00009c900100e387 */ /* 0x000fe20000100600 */
[----:B------:R-:W-:Y:S01]  /*202a0*/  LOP3.LUT R2, R2, 0xff, RZ, 0xc0, !PT ;  /* 0x000000ff02027812 */ /* 0x000fe200078ec0ff */
[----:B----4-:R-:W-:Y:S01]  /*202b0*/  @!P4 HFMA2.BF16_V2 R157, -RZ.H0_H0, RZ.H0_H0, -R61.H0_H0 ;  /* 0x200000ffff9dc231 */ /* 0x010fe2000034093d */
[----:B------:R-:W-:Y:S01]  /*202c0*/  @!P6 PRMT R58, R42, 0x5410, RZ ;  /* 0x000054102a3ae816 */ /* 0x000fe200000000ff */
[----:B------:R1:W4:Y:S01]  /*202d0*/  LDL.S16 R28, [R1+0xc8] ;  /* 0x0000c800011c7983 */ /* 0x0003220000100600 */
[----:B------:R-:W-:Y:S01]  /*202e0*/  ISETP.GE.U32.AND P6, PT, R233, R2, PT ;  /* 0x00000002e900720c */ /* 0x000fe20003fc6070 */
[----:B------:R1:W-:Y:S01]  /*202f0*/  MUFU.EX2 R42, R135 ;  /* 0x00000087002a7308 */ /* 0x0003e20000000800 */
[----:B------:R-:W-:Y:S01]  /*20300*/  PRMT R29, R157, 0x7610, R29 ;  /* 0x000076109d1d7816 */ /* 0x000fe2000000001d */
[----:B------:R3:W-:Y:S01]  /*20310*/  @!P4 STL.S16 [R1+0x98], R157 ;  /* 0x0000989d0100c387 */ /* 0x0007e20000100600 */
[----:B------:R-:W-:Y:S01]  /*20320*/  FADD.FTZ R2, R153, R60 ;  /* 0x0000003c99027221 */ /* 0x000fe20000010000 */
[----:B------:R-:W-:Y:S02]  /*20330*/  F2FP.BF16.PACK_AB R60, R59, R153 ;  /* 0x000000993b3c723e */ /* 0x000fe400000010ff */
[----:B------:R-:W-:Y:S01]  /*20340*/  @!P4 PRMT R61, R29, 0x5410, RZ ;  /* 0x000054101d3dc816 */ /* 0x000fe200000000ff */
[----:B------:R-:W-:Y:S03]  /*20350*/  STG.E.U16 [R178.64+0x20], R58 ;  /* 0x0000203ab2007986 */ /* 0x000fe6000c101526 */
[----:B------:R3:W-:Y:S01]  /*20360*/  MUFU.EX2 R29, R140 ;  /* 0x0000008c001d7308 */ /* 0x0007e20000000800 */
[----:B------:R-:W-:Y:S01]  /*20370*/  STG.E.U16 [R178.64+0x22], R61 ;  /* 0x0000223db2007986 */ /* 0x000fe2000c101526 */
[----:B--2---:R-:W-:Y:S08]  /*20380*/  PRMT R56, R161, 0x7632, R56 ;  /* 0x00007632a1387816 */ /* 0x004ff00000000038 */
[----:B------:R-:W-:Y:S01]  /*20390*/  MUFU.EX2 R145, R214 ;  /* 0x000000d600917308 */ /* 0x000fe20000000800 */
[----:B-1----:R-:W-:Y:S01]  /*203a0*/  FADD.FTZ R135, R59, R2 ;  /* 0x000000023b877221 */ /* 0x002fe20000010000 */
[----:B------:R-:W-:Y:S02]  /*203b0*/  SHF.R.U32.HI R2, RZ, 0x18, R46 ;  /* 0x00000018ff027819 */ /* 0x000fe4000001162e */
[----:B---3--:R-:W-:Y:S01]  /*203c0*/  F2FP.BF16.PACK_AB R59, R43, R152 ;  /* 0x000000982b3b723e */ /* 0x008fe200000010ff */
[----:B------:R1:W2:Y:S01]  /*203d0*/  LDL.S16 R157, [R1+0xc4] ;  /* 0x0000c400019d7983 */ /* 0x0002a20000100600 */
[----:B------:R-:W-:Y:S01]  /*203e0*/  ISETP.GE.U32.AND P4, PT, R233, R2, PT ;  /* 0x00000002e900720c */ /* 0x000fe20003f86070 */
[----:B------:R-:W-:Y:S01]  /*203f0*/  @!P3 HFMA2.BF16_V2 R3, -RZ.H0_H0, RZ.H0_H0, -R62.H0_H0 ;  /* 0x200000ffff03b231 */ /* 0x000fe2000034093e */
[--C-:B------:R-:W-:Y:S01]  /*20400*/  FADD.FTZ R2, R152, R133.reuse ;  /* 0x0000008598027221 */ /* 0x100fe20000010000 */
[----:B------:R-:W-:Y:S01]  /*20410*/  PRMT R133, R132, 0x7632, R133 ;  /* 0x0000763284857816 */ /* 0x000fe20000000085 */
[----:B------:R-:W3:Y:S01]  /*20420*/  MUFU.EX2 R144, R215 ;  /* 0x000000d700907308 */ /* 0x000ee20000000800 */
[----:B------:R-:W-:Y:S01]  /*20430*/  PRMT R140, R62, 0x5410, R63 ;  /* 0x000054103e8c7816 */ /* 0x000fe2000000003f */
[----:B------:R1:W-:Y:S01]  /*20440*/  @!P3 STL.S16 [R1+0xac], R3 ;  /* 0x0000ac030100b387 */ /* 0x0003e20000100600 */
[----:B------:R-:W-:Y:S01]  /*20450*/  PRMT R153, R3, 0x7610, R153 ;  /* 0x0000761003997816 */ /* 0x000fe20000000099 */
[----:B------:R-:W-:Y:S01]  /*20460*/  FADD.FTZ R43, R43, R2 ;  /* 0x000000022b2b7221 */ /* 0x000fe20000010000 */
[----:B------:R-:W-:Y:S02]  /*20470*/  LOP3.LUT R2, R150, 0xffff, RZ, 0xc0, !PT ;  /* 0x0000ffff96027812 */ /* 0x000fe400078ec0ff */
[----:B------:R-:W-:Y:S02]  /*20480*/  @!P3 PRMT R62, R153, 0x5410, RZ ;  /* 0x00005410993eb816 */ /* 0x000fe400000000ff */
[----:B------:R-:W-:Y:S01]  /*20490*/  SHF.R.U32.HI R2, RZ, 0x8, R2 ;  /* 0x00000008ff027819 */ /* 0x000fe20000011602 */
[----:B------:R-:W-:Y:S02]  /*204a0*/  MUFU.EX2 R153, R224 ;  /* 0x000000e000997308 */ /* 0x000fe40000000800 */
[----:B------:R1:W-:Y:S01]  /*204b0*/  STG.E.U16 [R174.64+0x30], R62 ;  /* 0x0000303eae007986 */ /* 0x0003e2000c101526 */
[----:B------:R-:W-:Y:S02]  /*204c0*/  LOP3.LUT R2, R2, 0xffff, RZ, 0xc0, !PT ;  /* 0x0000ffff02027812 */ /* 0x000fe400078ec0ff */
[----:B---3--:R-:W-:Y:S02]  /*204d0*/  F2FP.BF16.PACK_AB R168, R144, R145 ;  /* 0x0000009190a8723e */ /* 0x008fe400000010ff */
[----:B-1----:R-:W-:Y:S04]  /*204e0*/  LOP3.LUT R3, R150, 0xff, RZ, 0xc0, !PT ;  /* 0x000000ff96037812 */ /* 0x002fe800078ec0ff */
[----:B------:R-:W-:Y:S01]  /*204f0*/  ISETP.GE.U32.AND P3, PT, R233, R3, PT ;  /* 0x00000003e900720c */ /* 0x000fe20003f66070 */
[----:B------:R-:W-:Y:S04]  /*20500*/  FADD.FTZ R3, R145, R137 ;  /* 0x0000008991037221 */ /* 0x000fe80000010000 */
[----:B------:R-:W-:Y:S01]  /*20510*/  FADD.FTZ R144, R144, R3 ;  /* 0x0000000390907221 */ /* 0x000fe20000010000 */
[----:B------:R-:W-:Y:S02]  /*20520*/  F2FP.BF16.PACK_AB R3, R29, R42 ;  /* 0x0000002a1d03723e */ /* 0x000fe400000010ff */
[----:B------:R-:W-:Y:S01]  /*20530*/  PRMT R62, R59, 0x7632, R62 ;  /* 0x000076323b3e7816 */ /* 0x000fe2000000003e */
[----:B-----5:R-:W-:Y:S05]  /*20540*/  @!P5 HFMA2.BF16_V2 R155, -RZ.H0_H0, RZ.H0_H0, -R63.H0_H0 ;  /* 0x200000ffff9bd231 */ /* 0x020fea000034093f */
[----:B------:R-:W-:Y:S01]  /*20550*/  PRMT R152, R155, 0x7610, R152 ;  /* 0x000076109b987816 */ /* 0x000fe20000000098 */
[----:B------:R1:W-:Y:S03]  /*20560*/  @!P5 STL.S16 [R1+0xcc], R155 ;  /* 0x0000cc9b0100d387 */ /* 0x0003e60000100600 */
[----:B------:R-:W-:Y:S02]  /*20570*/  @!P5 PRMT R63, R152, 0x5410, RZ ;  /* 0x00005410983fd816 */ /* 0x000fe400000000ff */
[----:B------:R-:W-:Y:S01]  /*20580*/  ISETP.GE.U32.AND P5, PT, R233, R2, PT ;  /* 0x00000002e900720c */ /* 0x000fe20003fa6070 */
[----:B------:R-:W-:Y:S01]  /*20590*/  MUFU.EX2 R152, R228 ;  /* 0x000000e400987308 */ /* 0x000fe20000000800 */
[----:B------:R-:W-:Y:S01]  /*205a0*/  SHF.R.U32.HI R2, RZ, 0x10, R150 ;  /* 0x00000010ff027819 */ /* 0x000fe20000011696 */
[----:B----4-:R-:W-:Y:S01]  /*205b0*/  @!P6 HFMA2.BF16_V2 R28, -RZ.H0_H0, RZ.H0_H0, -R132.H0_H0 ;  /* 0x200000ffff1ce231 */ /* 0x010fe20000340984 */
[----:B------:R3:W-:Y:S02]  /*205c0*/  STG.E.U16 [R174.64+0x32], R63 ;  /* 0x0000323fae007986 */ /* 0x0007e4000c101526 */
[----:B------:R-:W-:Y:S02]  /*205d0*/  LOP3.LUT R2, R2, 0xff, RZ, 0xc0, !PT ;  /* 0x000000ff02027812 */ /* 0x000fe400078ec0ff */
[----:B------:R-:W-:Y:S01]  /*205e0*/  PRMT R156, R28, 0x7610, R156 ;  /* 0x000076101c9c7816 */ /* 0x000fe2000000009c */
[----:B------:R4:W-:Y:S02]  /*205f0*/  @!P6 STL.S16 [R1+0xc8], R28 ;  /* 0x0000c81c0100e387 */ /* 0x0009e40000100600 */
[----:B-1----:R-:W1:Y:S01]  /*20600*/  MUFU.EX2 R155, R227 ;  /* 0x000000e3009b7308 */ /* 0x002e620000000800 */
[----:B---3--:R-:W-:Y:S01]  /*20610*/  PRMT R63, R60, 0x7632, R63 ;  /* 0x000076323c3f7816 */ /* 0x008fe2000000003f */
[----:B--2---:R-:W-:Y:S01]  /*20620*/  @!P4 HFMA2.BF16_V2 R157, -RZ.H0_H0, RZ.H0_H0, -R133.H0_H0 ;  /* 0x200000ffff9dc231 */ /* 0x004fe20000340985 */
[----:B----4-:R-:W-:Y:S01]  /*20630*/  FADD.FTZ R28, R42, R141 ;  /* 0x0000008d2a1c7221 */ /* 0x010fe20000010000 */
[----:B------:R-:W-:Y:S02]  /*20640*/  PRMT R141, R132, 0x5410, R133 ;  /* 0x00005410848d7816 */ /* 0x000fe40000000085 */
[----:B------:R-:W-:Y:S01]  /*20650*/  @!P6 PRMT R132, R156, 0x5410, RZ ;  /* 0x000054109c84e816 */ /* 0x000fe200000000ff */
[----:B------:R2:W-:Y:S01]  /*20660*/  @!P4 STL.S16 [R1+0xc4], R157 ;  /* 0x0000c49d0100c387 */ /* 0x0005e20000100600 */
[----:B------:R-:W-:Y:S01]  /*20670*/  PRMT R145, R157, 0x7610, R145 ;  /* 0x000076109d917816 */ /* 0x000fe20000000091 */
[----:B------:R-:W-:Y:S01]  /*20680*/  FADD.FTZ R137, R29, R28 ;  /* 0x0000001c1d897221 */ /* 0x000fe20000010000 */
[----:B------:R-:W-:Y:S01]  /*20690*/  ISETP.GE.U32.AND P6, PT, R233, R2, PT ;  /* 0x00000002e900720c */ /* 0x000fe20003fc6070 */
[----:B------:R3:W4:Y:S01]  /*206a0*/  LDL.S16 R196, [R1+0xe8] ;  /* 0x0000e80001c47983 */ /* 0x0007220000100600 */
[----:B------:R-:W-:Y:S01]  /*206b0*/  SHF.R.U32.HI R2, RZ, 0x18, R150 ;  /* 0x00000018ff027819 */ /* 0x000fe20000011696 */
[----:B-1----:R-:W-:Y:S01]  /*206c0*/  FADD.FTZ R12, R155, R135 ;  /* 0x000000879b0c7221 */ /* 0x002fe20000010000 */
[----:B------:R-:W-:Y:S01]  /*206d0*/  @!P4 PRMT R133, R145, 0x5410, RZ ;  /* 0x000054109185c816 */ /* 0x000fe200000000ff */
[----:B------:R3:W5:Y:S01]  /*206e0*/  LDL.S16 R195, [R1+0xe4] ;  /* 0x0000e40001c37983 */ /* 0x0007620000100600 */
[----:B------:R-:W-:Y:S01]  /*206f0*/  ISETP.GE.U32.AND P4, PT, R233, R2, PT ;  /* 0x00000002e900720c */ /* 0x000fe20003f86070 */
[C---:B------:R-:W-:Y:S01]  /*20700*/  FADD.FTZ R185, R152.reuse, R12 ;  /* 0x0000000c98b97221 */ /* 0x040fe20000010000 */
[----:B------:R-:W-:Y:S01]  /*20710*/  LOP3.LUT R2, R235, UR31, RZ, 0x3c, !PT ;  /* 0x0000001feb027c12 */ /* 0x000fe2000f8e3cff */
[----:B------:R3:W3:Y:S01]  /*20720*/  LDL.S16 R187, [R1+0xe0] ;  /* 0x0000e00001bb7983 */ /* 0x0006e20000100600 */
[----:B------:R-:W-:Y:S01]  /*20730*/  F2FP.BF16.PACK_AB R169, R152, R155 ;  /* 0x0000009b98a9723e */ /* 0x000fe200000010ff */
[----:B------:R-:W1:Y:S02]  /*20740*/  MUFU.EX2 R145, R226 ;  /* 0x000000e200917308 */ /* 0x000e640000000800 */
[----:B------:R3:W3:Y:S04]  /*20750*/  LDL.S16 R186, [R1+0xdc] ;  /* 0x0000dc0001ba7983 */ /* 0x0006e80000100600 */
[----:B------:R-:W-:Y:S04]  /*20760*/  STG.E.U16 [R176.64+0x32], R133 ;  /* 0x00003285b0007986 */ /* 0x000fe8000c101526 */
[----:B------:R-:W1:Y:S01]  /*20770*/  MUFU.EX2 R135, R222 ;  /* 0x000000de00877308 */ /* 0x000e620000000800 */
[----:B--2---:R-:W-:Y:S01]  /*20780*/  IMAD.WIDE.U32 R156, R2, -0x326172a9, RZ ;  /* 0xcd9e8d57029c7825 */ /* 0x004fe200078e00ff */
[----:B------:R-:W-:Y:S03]  /*20790*/  STG.E.U16 [R176.64+0x30], R132 ;  /* 0x00003084b0007986 */ /* 0x000fe6000c101526 */
[----:B------:R-:W-:Y:S01]  /*207a0*/  FADD.FTZ R2, R153, R43 ;  /* 0x0000002b99027221 */ /* 0x000fe20000010000 */
[----:B------:R-:W-:Y:S01]  /*207b0*/  LOP3.LUT R28, R157, UR29, R162, 0x96, !PT ;  /* 0x0000001d9d1c7c12 */ /* 0x000fe2000f8e96a2 */
[----:B------:R-:W-:Y:S01]  /*207c0*/  IMAD.MOV.U32 R162, RZ, RZ, R164 ;  /* 0x000000ffffa27224 */ /* 0x000fe200078e00a4 */
[----:B------:R-:W-:Y:S03]  /*207d0*/  LOP3.LUT R12, R183, UR33, R156, 0x96, !PT ;  /* 0x00000021b70c7c12 */ /* 0x000fe6000f8e969c */
[----:B------:R-:W-:Y:S01]  /*207e0*/  IMAD.WIDE.U32 R28, R28, -0x2daee0ad, RZ ;  /* 0xd2511f531c1c7825 */ /* 0x000fe200078e00ff */
[C---:B-1----:R-:W-:Y:S03]  /*207f0*/  F2FP.BF16.PACK_AB R170, R145.reuse, R153 ;  /* 0x0000009991aa723e */ /* 0x042fe600000010ff */
[----:B------:R-:W-:Y:S01]  /*20800*/  FADD.FTZ R198, R145, R2 ;  /* 0x0000000291c67221 */ /* 0x000fe20000010000 */
[----:B------:R-:W-:Y:S01]  /*20810*/  LOP3.LUT R42, R29, UR4, R240, 0x96, !PT ;  /* 0x000000041d2a7c12 */ /* 0x000fe2000f8e96f0 */
[----:B------:R-:W-:Y:S01]  /*20820*/  IMAD.WIDE.U32 R12, R12, -0x2daee0ad, RZ ;  /* 0xd2511f530c0c7825 */ /* 0x000fe200078e00ff */
[----:B------:R-:W1:Y:S03]  /*20830*/  MUFU.EX2 R29, R223 ;  /* 0x000000df001d7308 */ /* 0x000e660000000800 */
[----:B------:R-:W-:Y:S01]  /*20840*/  IMAD.WIDE.U32 R42, R42, -0x326172a9, RZ ;  /* 0xcd9e8d572a2a7825 */ /* 0x000fe200078e00ff */
[----:B------:R-:W-:Y:S04]  /*20850*/  LOP3.LUT R13, R13, UR28, R28, 0x96, !PT ;  /* 0x0000001c0d0d7c12 */ /* 0x000fe8000f8e961c */
[----:B------:R-:W-:Y:S02]  /*20860*/  LOP3.LUT R14, R43, UR30, R182, 0x96, !PT ;  /* 0x0000001e2b0e7c12 */ /* 0x000fe4000f8e96b6 */
[----:B------:R-:W-:Y:S03]  /*20870*/  MUFU.EX2 R28, R158 ;  /* 0x0000009e001c7308 */ /* 0x000fe60000000800 */
[----:B------:R-:W-:Y:S05]  /*20880*/  IMAD.WIDE.U32 R14, R14, -0x2daee0ad, RZ ;  /* 0xd2511f530e0e7825 */ /* 0x000fea00078e00ff */
[----:B------:R-:W-:Y:S01]  /*20890*/  LOP3.LUT R2, R15, UR35, R12, 0x96, !PT ;  /* 0x000000230f027c12 */ /* 0x000fe2000f8e960c */
[----:B------:R-:W-:Y:S01]  /*208a0*/  IMAD.WIDE.U32 R12, R13, -0x326172a9, RZ ;  /* 0xcd9e8d570d0c7825 */ /* 0x000fe200078e00ff */
[----:B------:R-:W2:Y:S04]  /*208b0*/  MUFU.EX2 R15, R159 ;  /* 0x0000009f000f7308 */ /* 0x000ea80000000800 */
[----:B------:R-:W-:Y:S01]  /*208c0*/  LOP3.LUT R42, R13, UR32, R42, 0x96, !PT ;  /* 0x000000200d2a7c12 */ /* 0x000fe2000f8e962a */
[----:B------:R-:W-:Y:S04]  /*208d0*/  FADD.FTZ R13, R135, R144 ;  /* 0x00000090870d7221 */ /* 0x000fe80000010000 */
[----:B------:R-:W-:Y:S04]  /*208e0*/  IMAD.WIDE.U32 R164, R42, -0x2daee0ad, RZ ;  /* 0xd2511f532aa47825 */ /* 0x000fe800078e00ff */
[----:B-1----:R-:W-:Y:S01]  /*208f0*/  FADD.FTZ R197, R29, R13 ;  /* 0x0000000d1dc57221 */ /* 0x002fe20000010000 */
[----:B------:R-:W-:Y:S05]  /*20900*/  LOP3.LUT R152, R165, UR34, R14, 0x96, !PT ;  /* 0x00000022a5987c12 */ /* 0x000fea000f8e960e */
[----:B------:R-:W-:Y:S01]  /*20910*/  IMAD.WIDE.U32 R152, R152, -0x326172a9, RZ ;  /* 0xcd9e8d5798987825 */ /* 0x000fe200078e00ff */
[----:B--2---:R-:W-:Y:S03]  /*20920*/  F2FP.BF16.PACK_AB R171, R15, R28 ;  /* 0x0000001c0fab723e */ /* 0x004fe600000010ff */
[----:B------:R-:W-:Y:S01]  /*20930*/  IMAD.WIDE.U32 R158, R2, -0x326172a9, RZ ;  /* 0xcd9e8d57029e7825 */ /* 0x000fe200078e00ff */
[----:B------:R-:W-:Y:S02]  /*20940*/  F2FP.BF16.PACK_AB R2, R29, R135 ;  /* 0x000000871d02723e */ /* 0x000fe400000010ff */
[----:B------:R-:W-:Y:S02]  /*20950*/  PRMT R135, R134, 0x7632, R135 ;  /* 0x0000763286877816 */ /* 0x000fe40000000087 */
[----:B------:R-:W-:Y:S01]  /*20960*/  LOP3.LUT R165, R159, UR5, R12, 0x96, !PT ;  /* 0x000000059fa57c12 */ /* 0x000fe2000f8e960c */
[----:B------:R-:W-:Y:S01]  /*20970*/  FADD.FTZ R12, R28, R137 ;  /* 0x000000891c0c7221 */ /* 0x000fe20000010000 */
[----:B------:R-:W-:Y:S02]  /*20980*/  PRMT R144, R134, 0x5410, R135 ;  /* 0x0000541086907816 */ /* 0x000fe40000000087 */
[C---:B------:R-:W-:Y:S04]  /*20990*/  PRMT R137, R136.reuse, 0x7632, R137 ;  /* 0x0000763288897816 */ /* 0x040fe80000000089 */
[----:B------:R-:W-:Y:S01]  /*209a0*/  PRMT R145, R136, 0x5410, R137 ;  /* 0x0000541088917816 */ /* 0x000fe20000000089 */
[----:B----4-:R-:W-:Y:S02]  /*209b0*/  @!P3 HFMA2.BF16_V2 R196, -RZ.H0_H0, RZ.H0_H0, -R134.H0_H0 ;  /* 0x200000ffffc4b231 */ /* 0x010fe40000340986 */
[----:B-----5:R-:W-:Y:S03]  /*209c0*/  @!P5 HFMA2.BF16_V2 R195, -RZ.H0_H0, RZ.H0_H0, -R135.H0_H0 ;  /* 0x200000ffffc3d231 */ /* 0x020fe60000340987 */
[----:B------:R1:W-:Y:S01]  /*209d0*/  @!P3 STL.S16 [R1+0xe8], R196 ;  /* 0x0000e8c40100b387 */ /* 0x0003e20000100600 */
[----:B------:R-:W-:Y:S01]  /*209e0*/  PRMT R29, R196, 0x7610, R29 ;  /* 0x00007610c41d7816 */ /* 0x000fe2000000001d */
[----:B---3--:R-:W-:Y:S02]  /*209f0*/  @!P6 HFMA2.BF16_V2 R187, -RZ.H0_H0, RZ.H0_H0, -R136.H0_H0 ;  /* 0x200000ffffbbe231 */ /* 0x008fe40000340988 */
[----:B------:R2:W-:Y:S01]  /*20a00*/  @!P5 STL.S16 [R1+0xe4], R195 ;  /* 0x0000e4c30100d387 */ /* 0x0005e20000100600 */
[----:B------:R-:W-:Y:S02]  /*20a10*/  @!P3 PRMT R134, R29, 0x5410, RZ ;  /* 0x000054101d86b816 */ /* 0x000fe400000000ff */
[----:B------:R-:W-:Y:S01]  /*20a20*/  PRMT R24, R195, 0x7610, R24 ;  /* 0x00007610c3187816 */ /* 0x000fe20000000018 */
[----:B------:R3:W-:Y:S01]  /*20a30*/  @!P6 STL.S16 [R1+0xe0], R187 ;  /* 0x0000e0bb0100e387 */ /* 0x0007e20000100600 */
[----:B------:R-:W-:Y:S01]  /*20a40*/  PRMT R14, R187, 0x7610, R14 ;  /* 0x00007610bb0e7816 */ /* 0x000fe2000000000e */
[----:B------:R-:W-:Y:S01]  /*20a50*/  @!P4 HFMA2.BF16_V2 R186, -RZ.H0_H0, RZ.H0_H0, -R137.H0_H0 ;  /* 0x200000ffffbac231 */ /* 0x000fe20000340989 */
[----:B------:R-:W-:Y:S01]  /*20a60*/  @!P5 PRMT R135, R24, 0x5410, RZ ;  /* 0x000054101887d816 */ /* 0x000fe200000000ff */
[----:B------:R-:W-:Y:S01]  /*20a70*/  STG.E.U16 [R180.64+0x2e], R134 ;  /* 0x00002e86b4007986 */ /* 0x000fe2000c101526 */
[----:B------:R-:W-:Y:S02]  /*20a80*/  @!P6 PRMT R136, R14, 0x5410, RZ ;  /* 0x000054100e88e816 */ /* 0x000fe400000000ff */
[----:B------:R-:W-:Y:S01]  /*20a90*/  LOP3.LUT R24, R231, UR33, R156, 0x96, !PT ;  /* 0x00000021e7187c12 */ /* 0x000fe2000f8e969c */
[----:B------:R4:W-:Y:S04]  /*20aa0*/  @!P4 STL.S16 [R1+0xdc], R186 ;  /* 0x0000dcba0100c387 */ /* 0x0009e80000100600 */
[----:B------:R-:W-:Y:S01]  /*20ab0*/  IMAD.WIDE.U32 R24, R24, -0x2daee0ad, RZ ;  /* 0xd2511f5318187825 */ /* 0x000fe200078e00ff */
[----:B------:R4:W5:Y:S03]  /*20ac0*/  LDL.S16 R183, [R1+0x68] ;  /* 0x0000680001b77983 */ /* 0x0009660000100600 */
[----:B-1----:R-:W-:Y:S01]  /*20ad0*/  FADD.FTZ R196, R15, R12 ;  /* 0x0000000c0fc47221 */ /* 0x002fe20000010000 */
[----:B------:R-:W-:Y:S01]  /*20ae0*/  LOP3.LUT R12, R153, UR6, R158, 0x96, !PT ;  /* 0x00000006990c7c12 */ /* 0x000fe2000f8e969e */
[----:B------:R1:W5:Y:S01]  /*20af0*/  LDL.S16 R182, [R1+0x58] ;  /* 0x0000580001b67983 */ /* 0x0003620000100600 */
[----:B------:R-:W-:Y:S01]  /*20b00*/  PRMT R15, R186, 0x7610, R15 ;  /* 0x00007610ba0f7816 */ /* 0x000fe2000000000f */
[----:B--2---:R-:W-:Y:S01]  /*20b10*/  MUFU.EX2 R195, R239 ;  /* 0x000000ef00c37308 */ /* 0x004fe20000000800 */
[C---:B------:R-:W-:Y:S01]  /*20b20*/  LOP3.LUT R13, R12.reuse, 0xff, RZ, 0xc0, !PT ;  /* 0x000000ff0c0d7812 */ /* 0x040fe200078ec0ff */
[----:B------:R-:W-:Y:S01]  /*20b30*/  STG.E.U16 [R180.64+0x30], R135 ;  /* 0x00003087b4007986 */ /* 0x000fe2000c101526 */
[----:B------:R-:W-:Y:S02]  /*20b40*/  @!P4 PRMT R137, R15, 0x5410, RZ ;  /* 0x000054100f89c816 */ /* 0x000fe400000000ff */
[----:B------:R-:W-:Y:S01]  /*20b50*/  ISETP.GE.U32.AND P3, PT, R233, R13, PT ;  /* 0x0000000de900720c */ /* 0x000fe20003f66070 */
[----:B---3--:R1:W2:Y:S01]  /*20b60*/  LDL.S16 R187, [R1+0x64] ;  /* 0x0000640001bb7983 */ /* 0x0082a20000100600 */
[----:B------:R-:W-:Y:S03]  /*20b70*/  LOP3.LUT R13, R12, 0xffff, RZ, 0xc0, !PT ;  /* 0x0000ffff0c0d7812 */ /* 0x000fe600078ec0ff */
[----:B------:R3:W-:Y:S01]  /*20b80*/  STG.E.U16 [R178.64+0x30], R136 ;  /* 0x00003088b2007986 */ /* 0x0007e2000c101526 */
[----:B------:R-:W-:Y:S03]  /*20b90*/  SHF.R.U32.HI R13, RZ, 0x8, R13 ;  /* 0x00000008ff0d7819 */ /* 0x000fe6000001160d */
[----:B----4-:R1:W4:Y:S01]  /*20ba0*/  LDL.S16 R186, [R1+0x60] ;  /* 0x0000600001ba7983 */ /* 0x0103220000100600 */
[----:B------:R-:W-:Y:S03]  /*20bb0*/  LOP3.LUT R13, R13, 0xffff, RZ, 0xc0, !PT ;  /* 0x0000ffff0d0d7812 */ /* 0x000fe600078ec0ff */
[----:B------:R-:W-:Y:S01]  /*20bc0*/  STG.E.U16 [R178.64+0x32], R137 ;  /* 0x00003289b2007986 */ /* 0x000fe2000c101526 */
[C---:B------:R-:W-:Y:S02]  /*20bd0*/  ISETP.GE.U32.AND P5, PT, R233.reuse, R13, PT ;  /* 0x0000000de900720c */ /* 0x040fe40003fa6070 */
[--C-:B------:R-:W-:Y:S04]  /*20be0*/  SHF.R.U32.HI R13, RZ, 0x18, R12.reuse ;  /* 0x00000018ff0d7819 */ /* 0x100fe8000001160c */
[----:B------:R-:W-:Y:S02]  /*20bf0*/  ISETP.GE.U32.AND P6, PT, R233, R13, PT ;  /* 0x0000000de900720c */ /* 0x000fe40003fc6070 */
[----:B------:R-:W-:Y:S02]  /*20c00*/  SHF.R.U32.HI R13, RZ, 0x10, R12 ;  /* 0x00000010ff0d7819 */ /* 0x000fe4000001160c */
[----:B------:R-:W-:Y:S02]  /*20c10*/  LOP3.LUT R12, R157, UR29, R162, 0x96, !PT ;  /* 0x0000001d9d0c7c12 */ /* 0x000fe4000f8e96a2 */
[----:B------:R-:W-:Y:S03]  /*20c20*/  LOP3.LUT R14, R13, 0xff, RZ, 0xc0, !PT ;  /* 0x000000ff0d0e7812 */ /* 0x000fe600078ec0ff */
[----:B------:R-:W-:Y:S01]  /*20c30*/  IMAD.WIDE.U32 R12, R12, -0x2daee0ad, RZ ;  /* 0xd2511f530c0c7825 */ /* 0x000fe200078e00ff */
[----:B------:R-:W-:Y:S02]  /*20c40*/  ISETP.GE.U32.AND P4, PT, R233, R14, PT ;  /* 0x0000000ee900720c */ /* 0x000fe40003f86070 */
[----:B---3--:R-:W-:Y:S02]  /*20c50*/  LOP3.LUT R136, R152, 0xffff, RZ, 0xc0, !PT ;  /* 0x0000ffff98887812 */ /* 0x008fe400078ec0ff */
[----:B------:R-:W-:Y:S02]  /*20c60*/  LOP3.LUT R13, R13, UR4, R246, 0x96, !PT ;  /* 0x000000040d0d7c12 */ /* 0x000fe4000f8e96f6 */
[----:B------:R-:W-:Y:S02]  /*20c70*/  LOP3.LUT R0, R25, UR28, R12, 0x96, !PT ;  /* 0x0000001c19007c12 */ /* 0x000fe4000f8e960c */
[----:B------:R-:W-:Y:S01]  /*20c80*/  SHF.R.U32.HI R136, RZ, 0x8, R136 ;  /* 0x00000008ff887819 */ /* 0x000fe20000011688 */
[----:B------:R-:W-:Y:S04]  /*20c90*/  IMAD.WIDE.U32 R12, R13, -0x326172a9, RZ ;  /* 0xcd9e8d570d0c7825 */ /* 0x000fe800078e00ff */
[----:B------:R-:W-:Y:S01]  /*20ca0*/  IMAD.WIDE.U32 R156, R0, -0x326172a9, RZ ;  /* 0xcd9e8d57009c7825 */ /* 0x000fe200078e00ff */
[----:B------:R-:W-:Y:S02]  /*20cb0*/  LOP3.LUT R0, R173, UR6, R184, 0x96, !PT ;  /* 0x00000006ad007c12 */ /* 0x000fe4000f8e96b8 */
[----:B------:R-:W-:Y:S01]  /*20cc0*/  LOP3.LUT R14, R13, UR30, R230, 0x96, !PT ;  /* 0x0000001e0d0e7c12 */ /* 0x000fe2000f8e96e6 */
[----:B------:R-:W-:Y:S01]  /*20cd0*/  MUFU.EX2 R184, R244 ;  /* 0x000000f400b87308 */ /* 0x000fe20000000800 */
[----:B------:R-:W-:Y:S02]  /*20ce0*/  LOP3.LUT R12, R157, UR32, R12, 0x96, !PT ;  /* 0x000000209d0c7c12 */ /* 0x000fe4000f8e960c */
[----:B------:R-:W-:Y:S01]  /*20cf0*/  LOP3.LUT R13, R0, 0xffff, RZ, 0xc0, !PT ;  /* 0x0000ffff000d7812 */ /* 0x000fe200078ec0ff */
[----:B------:R-:W-:Y:S03]  /*20d00*/  IMAD.WIDE.U32 R14, R14, -0x2daee0ad, RZ ;  /* 0xd2511f530e0e7825 */ /* 0x000fe600078e00ff */
[----:B------:R-:W-:Y:S01]  /*20d10*/  SHF.R.U32.HI R13, RZ, 0x8, R13 ;  /* 0x00000008ff0d7819 */ /* 0x000fe2000001160d */
[----:B------:R-:W-:Y:S01]  /*20d20*/  IMAD.WIDE.U32 R162, R12, -0x2daee0ad, RZ ;  /* 0xd2511f530ca27825 */ /* 0x000fe200078e00ff */
[----:B------:R-:W-:Y:S02]  /*20d30*/  LOP3.LUT R12, R0, 0xff, RZ, 0xc0, !PT ;  /* 0x000000ff000c7812 */ /* 0x000fe400078ec0ff */
[----:B------:R-:W-:Y:S02]  /*20d40*/  LOP3.LUT R159, R15, UR35, R24, 0x96, !PT ;  /* 0x000000230f9f7c12 */ /* 0x000fe4000f8e9618 */
[----:B------:R-:W-:Y:S02]  /*20d50*/  PRMT R24, R12, 0x5410, R13 ;  /* 0x000054100c187816 */ /* 0x000fe4000000000d */
[C---:B------:R-:W-:Y:S02]  /*20d60*/  LOP3.LUT R12, R172.reuse, 0xffff, RZ, 0xc0, !PT ;  /* 0x0000ffffac0c7812 */ /* 0x040fe400078ec0ff */
[----:B------:R-:W-:Y:S02]  /*20d70*/  LOP3.LUT R13, R172, 0xff, RZ, 0xc0, !PT ;  /* 0x000000ffac0d7812 */ /* 0x000fe400078ec0ff */
[----:B------:R-:W-:Y:S02]  /*20d80*/  SHF.R.U32.HI R12, RZ, 0x8, R12 ;  /* 0x00000008ff0c7819 */ /* 0x000fe4000001160c */
[----:B------:R-:W-:Y:S02]  /*20d90*/  LOP3.LUT R155, R163, UR34, R14, 0x96, !PT ;  /* 0x00000022a39b7c12 */ /* 0x000fe4000f8e960e */
[----:B------:R-:W-:Y:S02]  /*20da0*/  PRMT R28, R13, 0x5410, R12 ;  /* 0x000054100d1c7816 */ /* 0x000fe4000000000c */
[----:B------:R-:W-:Y:S02]  /*20db0*/  SHF.R.U32.HI R12, RZ, 0x10, R0 ;  /* 0x00000010ff0c7819 */ /* 0x000fe40000011600 */
[----:B------:R-:W-:Y:S02]  /*20dc0*/  SHF.R.U32.HI R14, RZ, 0x10, R172 ;  /* 0x00000010ff0e7819 */ /* 0x000fe400000116ac */
[----:B------:R-:W-:Y:S02]  /*20dd0*/  SHF.R.U32.HI R15, RZ, 0x18, R0 ;  /* 0x00000018ff0f7819 */ /* 0x000fe40000011600 */
[----:B------:R-:W-:Y:S02]  /*20de0*/  LOP3.LUT R13, R12, 0xff, RZ, 0xc0, !PT ;  /* 0x000000ff0c0d7812 */ /* 0x000fe400078ec0ff */
[----:B------:R-:W-:Y:S02]  /*20df0*/  LOP3.LUT R12, R148, 0xffff, RZ, 0xc0, !PT ;  /* 0x0000ffff940c7812 */ /* 0x000fe400078ec0ff */
[----:B------:R-:W-:Y:S02]  /*20e00*/  LOP3.LUT R14, R14, 0xff, RZ, 0xc0, !PT ;  /* 0x000000ff0e0e7812 */ /* 0x000fe400078ec0ff */
[----:B------:R-:W-:Y:S02]  /*20e10*/  SHF.R.U32.HI R172, RZ, 0x18, R172 ;  /* 0x00000018ffac7819 */ /* 0x000fe400000116ac */
[----:B------:R-:W-:Y:S02]  /*20e20*/  PRMT R27, R13, 0x5410, R15 ;  /* 0x000054100d1b7816 */ /* 0x000fe4000000000f */
[----:B------:R-:W-:Y:S02]  /*20e30*/  LOP3.LUT R0, R149, UR6, R154, 0x96, !PT ;  /* 0x0000000695007c12 */ /* 0x000fe4000f8e969a */
[----:B------:R-:W-:Y:S02]  /*20e40*/  LOP3.LUT R15, R148, 0xff, RZ, 0xc0, !PT ;  /* 0x000000ff940f7812 */ /* 0x000fe400078ec0ff */
[----:B------:R-:W-:Y:S01]  /*20e50*/  SHF.R.U32.HI R13, RZ, 0x8, R12 ;  /* 0x00000008ff0d7819 */ /* 0x000fe2000001160c */
[--C-:B------:R-:W-:Y:S01]  /*20e60*/  HSET2.LE.AND R12, R24, R199.reuse, PT ;  /* 0x000000c7180c7233 */ /* 0x100fe20003803000 */
[----:B------:R-:W-:Y:S02]  /*20e70*/  PRMT R172, R14, 0x5410, R172 ;  /* 0x000054100eac7816 */ /* 0x000fe400000000ac */
[----:B------:R-:W-:Y:S02]  /*20e80*/  SHF.R.U32.HI R14, RZ, 0x10, R148 ;  /* 0x00000010ff0e7819 */ /* 0x000fe40000011694 */
[----:B------:R-:W-:Y:S02]  /*20e90*/  PRMT R42, R15, 0x5410, R13 ;  /* 0x000054100f2a7816 */ /* 0x000fe4000000000d */
[----:B------:R-:W-:Y:S02]  /*20ea0*/  LOP3.LUT R25, R14, 0xff, RZ, 0xc0, !PT ;  /* 0x000000ff0e197812 */ /* 0x000fe400078ec0ff */
[C---:B------:R-:W-:Y:S02]  /*20eb0*/  LOP3.LUT R13, R0.reuse, 0xffff, RZ, 0xc0, !PT ;  /* 0x0000ffff000d7812 */ /* 0x040fe400078ec0ff */
[--C-:B------:R-:W-:Y:S02]  /*20ec0*/  SHF.R.U32.HI R14, RZ, 0x10, R0.reuse ;  /* 0x00000010ff0e7819 */ /* 0x100fe40000011600 */
[----:B------:R-:W-:Y:S02]  /*20ed0*/  LOP3.LUT R26, R0, 0xff, RZ, 0xc0, !PT ;  /* 0x000000ff001a7812 */ /* 0x000fe400078ec0ff */
[----:B------:R-:W-:Y:S02]  /*20ee0*/  SHF.R.U32.HI R24, RZ, 0x18, R0 ;  /* 0x00000018ff187819 */ /* 0x000fe40000011600 */
[----:B------:R-:W-:Y:S02]  /*20ef0*/  SHF.R.U32.HI R148, RZ, 0x18, R148 ;  /* 0x00000018ff947819 */ /* 0x000fe40000011694 */
[----:B------:R-:W-:Y:S01]  /*20f00*/  SHF.R.U32.HI R15, RZ, 0x8, R13 ;  /* 0x00000008ff0f7819 */ /* 0x000fe2000001160d */
[--C-:B------:R-:W-:Y:S01]  /*20f10*/  HSET2.LE.AND R13, R27, R199.reuse, PT ;  /* 0x000000c71b0d7233 */ /* 0x100fe20003803000 */
[----:B------:R-:W-:Y:S01]  /*20f20*/  LOP3.LUT R0, R14, 0xff, RZ, 0xc0, !PT ;  /* 0x000000ff0e007812 */ /* 0x000fe200078ec0ff */
[--C-:B------:R-:W-:Y:S01]  /*20f30*/  HSET2.LE.AND R14, R28, R199.reuse, PT ;  /* 0x000000c71c0e7233 */ /* 0x100fe20003803000 */
[----:B------:R-:W-:Y:S02]  /*20f40*/  PRMT R148, R25, 0x5410, R148 ;  /* 0x0000541019947816 */ /* 0x000fe40000000094 */
[----:B------:R-:W-:Y:S01]  /*20f50*/  PRMT R28, R26, 0x5410, R15 ;  /* 0x000054101a1c7816 */ /* 0x000fe2000000000f */
[--C-:B------:R-:W-:Y:S01]  /*20f60*/  HSET2.LE.AND R15, R172, R199.reuse, PT ;  /* 0x000000c7ac0f7233 */ /* 0x100fe20003803000 */
[----:B------:R-:W-:Y:S02]  /*20f70*/  PRMT R0, R0, 0x5410, R24 ;  /* 0x0000541000007816 */ /* 0x000fe40000000018 */
[----:B------:R-:W3:Y:S01]  /*20f80*/  LDSM.16.MT88.4 R24, [R188+0x9000] ;  /* 0x00900000bc18783b */ /* 0x000ee20000004200 */
[----:B------:R-:W-:Y:S01]  /*20f90*/  LOP3.LUT R14, R14, R30, RZ, 0xc0, !PT ;  /* 0x0000001e0e0e7212 */ /* 0x000fe200078ec0ff */
[--C-:B------:R-:W-:Y:S01]  /*20fa0*/  HSET2.LE.AND R30, R42, R199.reuse, PT ;  /* 0x000000c72a1e7233 */ /* 0x100fe20003803000 */
[----:B------:R-:W-:Y:S01]  /*20fb0*/  LOP3.LUT R12, R12, R41, RZ, 0xc0, !PT ;  /* 0x000000290c0c7212 */ /* 0x000fe200078ec0ff */
[--C-:B------:R-:W-:Y:S01]  /*20fc0*/  HSET2.LE.AND R29, R0, R199.reuse, PT ;  /* 0x000000c7001d7233 */ /* 0x100fe20003803000 */
[----:B------:R-:W-:Y:S01]  /*20fd0*/  LOP3.LUT R13, R13, R44, RZ, 0xc0, !PT ;  /* 0x0000002c0d0d7212 */ /* 0x000fe200078ec0ff */
[--C-:B------:R-:W-:Y:S01]  /*20fe0*/  HSET2.LE.AND R28, R28, R199.reuse, PT ;  /* 0x000000c71c1c7233 */ /* 0x100fe20003803000 */
[----:B------:R-:W-:Y:S02]  /*20ff0*/  LOP3.LUT R30, R30, R40, RZ, 0xc0, !PT ;  /* 0x000000281e1e7212 */ /* 0x000fe400078ec0ff */
[----:B------:R-:W1:Y:S01]  /*21000*/  LDSM.16.MT88.4 R40, [R190+0x9000] ;  /* 0x00900000be28783b */ /* 0x000e620000004200 */
[----:B------:R-:W-:Y:S01]  /*21010*/  LOP3.LUT R15, R15, R31, RZ, 0xc0, !PT ;  /* 0x0000001f0f0f7212 */ /* 0x000fe200078ec0ff */
[--C-:B------:R-:W-:Y:S01]  /*21020*/  HSET2.LE.AND R31, R148, R199.reuse, PT ;  /* 0x000000c7941f7233 */ /* 0x100fe20003803000 */
[----:B------:R-:W-:Y:S02]  /*21030*/  LOP3.LUT R29, R29, R138, RZ, 0xc0, !PT ;  /* 0x0000008a1d1d7212 */ /* 0x000fe400078ec0ff */
[----:B------:R-:W-:Y:S02]  /*21040*/  LOP3.LUT R28, R28, R139, RZ, 0xc0, !PT ;  /* 0x0000008b1c1c7212 */ /* 0x000fe400078ec0ff */
[----:B------:R-:W-:Y:S02]  /*21050*/  LOP3.LUT R31, R31, R45, RZ, 0xc0, !PT ;  /* 0x0000002d1f1f7212 */ /* 0x000fe400078ec0ff */
[----:B------:R-:W-:Y:S02]  /*21060*/  SHF.R.U32.HI R45, RZ, 0x10, R46 ;  /* 0x00000010ff2d7819 */ /* 0x000fe4000001162e */
[C---:B------:R-:W-:Y:S02]  /*21070*/  LOP3.LUT R44, R46.reuse, 0xffff, RZ, 0xc0, !PT ;  /* 0x0000ffff2e2c7812 */ /* 0x040fe400078ec0ff */
[----:B------:R-:W-:Y:S02]  /*21080*/  LOP3.LUT R0, R47, UR7, R200, 0x96, !PT ;  /* 0x000000072f007c12 */ /* 0x000fe4000f8e96c8 */
[----:B------:R-:W-:Y:S02]  /*21090*/  LOP3.LUT R47, R46, 0xff, RZ, 0xc0, !PT ;  /* 0x000000ff2e2f7812 */ /* 0x000fe400078ec0ff */
[----:B------:R-:W-:Y:S01]  /*210a0*/  SHF.R.U32.HI R46, RZ, 0x18, R46 ;  /* 0x00000018ff2e7819 */ /* 0x000fe2000001162e */
[-C--:B---3--:R-:W-:Y:S08]  /*210b0*/  HMMA.16816.F32.BF16 R4, R12, R24.reuse, R4 ;  /* 0x000000180c04723c */ /* 0x088ff00000041804 */
[C---:B------:R-:W-:Y:S08]  /*210c0*/  HMMA.16816.F32.BF16 R8, R28.reuse, R24, R8 ;  /* 0x000000181c08723c */ /* 0x040ff00000041808 */
[-C--:B------:R-:W-:Y:S08]  /*210d0*/  HMMA.16816.F32.BF16 R16, R28, R26.reuse, R16 ;  /* 0x0000001a1c10723c */ /* 0x080ff00000041810 */
[C---:B------:R-:W-:Y:S01]  /*210e0*/  HMMA.16816.F32.BF16 R20, R12.reuse, R26, R20 ;  /* 0x0000001a0c14723c */ /* 0x040fe20000041814 */
[----:B------:R-:W3:Y:S07]  /*210f0*/  LDSM.16.MT88.4 R24, [R188+0xa000] ;  /* 0x00a00000bc18783b */ /* 0x000eee0000004200 */
[-C--:B-1----:R-:W-:Y:S08]  /*21100*/  HMMA.16816.F32.BF16 R32, R12, R40.reuse, R32 ;  /* 0x000000280c20723c */ /* 0x082ff00000041820 */
        /* <DEDUP_REMOVED lines=15> */
[C---:B------:R-:W-:Y:S07]  /*21200*/  HMMA.16816.F32.BF16 R100, R28.reuse, R24, R100 ;  /* 0x000000181c64723c */ /* 0x040fee0000041864 */
[C---:B------:R-:W-:Y:S01]  /*21210*/  LOP3.LUT R25, R150.reuse, 0xffff, RZ, 0xc0, !PT ;  /* 0x0000ffff96197812 */ /* 0x040fe200078ec0ff */
[-C--:B------:R-:W-:Y:S01]  /*21220*/  HMMA.16816.F32.BF16 R104, R28, R26.reuse, R104 ;  /* 0x0000001a1c68723c */ /* 0x080fe20000041868 */
[----:B----4-:R-:W-:Y:S03]  /*21230*/  @!P5 HFMA2.BF16_V2 R186, -RZ.H0_H0, RZ.H0_H0, -R56.H0_H0 ;  /* 0x200000ffffbad231 */ /* 0x010fe60000340938 */
[----:B------:R-:W-:Y:S02]  /*21240*/  LOP3.LUT R24, R151, UR7, R160, 0x96, !PT ;  /* 0x0000000797187c12 */ /* 0x000fe4000f8e96a0 */
[----:B------:R-:W-:Y:S02]  /*21250*/  SHF.R.U32.HI R151, RZ, 0x10, R150 ;  /* 0x00000010ff977819 */ /* 0x000fe40000011696 */
[C---:B------:R-:W-:Y:S07]  /*21260*/  HMMA.16816.F32.BF16 R108, R12.reuse, R26, R108 ;  /* 0x0000001a0c6c723c */ /* 0x040fee000004186c */
[----:B------:R-:W-:Y:S01]  /*21270*/  SHF.R.U32.HI R26, RZ, 0x8, R44 ;  /* 0x00000008ff1a7819 */ /* 0x000fe2000001162c */
[-C--:B-1----:R-:W-:Y:S01]  /*21280*/  HMMA.16816.F32.BF16 R112, R12, R40.reuse, R112 ;  /* 0x000000280c70723c */ /* 0x082fe20000041870 */
[----:B------:R-:W-:Y:S03]  /*21290*/  LOP3.LUT R44, R150, 0xff, RZ, 0xc0, !PT ;  /* 0x000000ff962c7812 */ /* 0x000fe600078ec0ff */
[----:B------:R-:W-:Y:S02]  /*212a0*/  LOP3.LUT R27, R45, 0xff, RZ, 0xc0, !PT ;  /* 0x000000ff2d1b7812 */ /* 0x000fe400078ec0ff */
[----:B------:R-:W-:Y:S02]  /*212b0*/  PRMT R148, R47, 0x5410, R26 ;  /* 0x000054102f947816 */ /* 0x000fe4000000001a */
[C---:B------:R-:W-:Y:S01]  /*212c0*/  HMMA.16816.F32.BF16 R116, R28.reuse, R40, R116 ;  /* 0x000000281c74723c */ /* 0x040fe20000041874 */
[----:B------:R-:W-:Y:S03]  /*212d0*/  SHF.R.U32.HI R26, RZ, 0x8, R25 ;  /* 0x00000008ff1a7819 */ /* 0x000fe60000011619 */
[----:B------:R-:W-:Y:S02]  /*212e0*/  PRMT R139, R27, 0x5410, R46 ;  /* 0x000054101b8b7816 */ /* 0x000fe4000000002e */
[----:B------:R-:W-:Y:S02]  /*212f0*/  PRMT R149, R44, 0x5410, R26 ;  /* 0x000054102c957816 */ /* 0x000fe4000000001a */
[-C--:B------:R-:W-:Y:S01]  /*21300*/  HMMA.16816.F32.BF16 R120, R28, R42.reuse, R120 ;  /* 0x0000002a1c78723c */ /* 0x080fe20000041878 */
[----:B------:R-:W1:Y:S03]  /*21310*/  LDSM.16.MT88.4 R44, [R188+0x9400] ;  /* 0x00940000bc2c783b */ /* 0x000e660000004200 */
[C---:B------:R-:W-:Y:S02]  /*21320*/  LOP3.LUT R25, R0.reuse, 0xffff, RZ, 0xc0, !PT ;  /* 0x0000ffff00197812 */ /* 0x040fe400078ec0ff */
[----:B------:R-:W-:Y:S02]  /*21330*/  LOP3.LUT R27, R0, 0xff, RZ, 0xc0, !PT ;  /* 0x000000ff001b7812 */ /* 0x000fe400078ec0ff */
[----:B------:R-:W-:Y:S01]  /*21340*/  HMMA.16816.F32.BF16 R124, R12, R42, R124 ;  /* 0x0000002a0c7c723c */ /* 0x000fe2000004187c */
[----:B------:R-:W-:Y:S03]  /*21350*/  SHF.R.U32.HI R25, RZ, 0x8, R25 ;  /* 0x00000008ff197819 */ /* 0x000fe60000011619 */
[--C-:B------:R-:W-:Y:S02]  /*21360*/  SHF.R.U32.HI R40, RZ, 0x18, R0.reuse ;  /* 0x00000018ff287819 */ /* 0x100fe40000011600 */
[----:B------:R-:W-:Y:S01]  /*21370*/  PRMT R138, R27, 0x5410, R25 ;  /* 0x000054101b8a7816 */ /* 0x000fe20000000019 */
[--C-:B------:R-:W-:Y:S01]  /*21380*/  HSET2.LE.AND R14, R149, R199.reuse, PT ;  /* 0x000000c7950e7233 */ /* 0x100fe20003803000 */
[C---:B------:R-:W-:Y:S04]  /*21390*/  LOP3.LUT R25, R24.reuse, 0xffff, RZ, 0xc0, !PT ;  /* 0x0000ffff18197812 */ /* 0x040fe800078ec0ff */
[----:B------:R-:W-:Y:S02]  /*213a0*/  SHF.R.U32.HI R27, RZ, 0x10, R0 ;  /* 0x00000010ff1b7819 */ /* 0x000fe40000011600 */
[----:B------:R-:W-:Y:S02]  /*213b0*/  LOP3.LUT R26, R24, 0xff, RZ, 0xc0, !PT ;  /* 0x000000ff181a7812 */ /* 0x000fe400078ec0ff */
[----:B------:R-:W-:Y:S02]  /*213c0*/  LOP3.LUT R27, R27, 0xff, RZ, 0xc0, !PT ;  /* 0x000000ff1b1b7812 */ /* 0x000fe400078ec0ff */
[----:B------:R-:W-:Y:S02]  /*213d0*/  SHF.R.U32.HI R0, RZ, 0x8, R25 ;  /* 0x00000008ff007819 */ /* 0x000fe40000011619 */
[--C-:B------:R-:W-:Y:S02]  /*213e0*/  SHF.R.U32.HI R25, RZ, 0x10, R24.reuse ;  /* 0x00000010ff197819 */ /* 0x100fe40000011618 */
[----:B------:R-:W-:Y:S01]  /*213f0*/  SHF.R.U32.HI R28, RZ, 0x18, R24 ;  /* 0x00000018ff1c7819 */ /* 0x000fe20000011618 */
[--C-:B------:R-:W-:Y:S01]  /*21400*/  HSET2.LE.AND R24, R138, R199.reuse, PT ;  /* 0x000000c78a187233 */ /* 0x100fe20003803000 */
[----:B------:R-:W-:Y:S02]  /*21410*/  PRMT R27, R27, 0x5410, R40 ;  /* 0x000054101b1b7816 */ /* 0x000fe40000000028 */
[----:B------:R-:W-:Y:S01]  /*21420*/  PRMT R41, R26, 0x5410, R0 ;  /* 0x000054101a297816 */ /* 0x000fe20000000000 */
[--C-:B------:R-:W-:Y:S01]  /*21430*/  HSET2.LE.AND R26, R148, R199.reuse, PT ;  /* 0x000000c7941a7233 */ /* 0x100fe20003803000 */
[----:B------:R-:W-:Y:S01]  /*21440*/  LOP3.LUT R0, R25, 0xff, RZ, 0xc0, !PT ;  /* 0x000000ff19007812 */ /* 0x000fe200078ec0ff */
[--C-:B------:R-:W-:Y:S01]  /*21450*/  HSET2.LE.AND R25, R27, R199.reuse, PT ;  /* 0x000000c71b197233 */ /* 0x100fe20003803000 */
[----:B------:R-:W-:Y:S01]  /*21460*/  SHF.R.U32.HI R150, RZ, 0x18, R150 ;  /* 0x00000018ff967819 */ /* 0x000fe20000011696 */
[--C-:B------:R-:W-:Y:S01]  /*21470*/  HSET2.LE.AND R27, R139, R199.reuse, PT ;  /* 0x000000c78b1b7233 */ /* 0x100fe20003803000 */
[----:B------:R-:W-:Y:S01]  /*21480*/  PRMT R40, R0, 0x5410, R28 ;  /* 0x0000541000287816 */ /* 0x000fe2000000001c */
[--C-:B------:R-:W-:Y:S01]  /*21490*/  HSET2.LE.AND R12, R41, R199.reuse, PT ;  /* 0x000000c7290c7233 */ /* 0x100fe20003803000 */
[----:B------:R-:W-:Y:S01]  /*214a0*/  LOP3.LUT R0, R151, 0xff, RZ, 0xc0, !PT ;  /* 0x000000ff97007812 */ /* 0x000fe200078ec0ff */
[----:B------:R-:W3:Y:S01]  /*214b0*/  LDSM.16.MT88.4 R28, [R190+0x9400] ;  /* 0x00940000be1c783b */ /* 0x000ee20000004200 */
[----:B------:R-:W-:Y:S01]  /*214c0*/  LOP3.LUT R24, R24, R143, RZ, 0xc0, !PT ;  /* 0x0000008f18187212 */ /* 0x000fe200078ec0ff */
[--C-:B------:R-:W-:Y:S01]  /*214d0*/  HSET2.LE.AND R13, R40, R199.reuse, PT ;  /* 0x000000c7280d7233 */ /* 0x100fe20003803000 */
[----:B------:R-:W-:Y:S02]  /*214e0*/  PRMT R0, R0, 0x5410, R150 ;  /* 0x0000541000007816 */ /* 0x000fe40000000096 */
[----:B------:R-:W-:Y:S01]  /*214f0*/  LOP3.LUT R25, R25, R142, RZ, 0xc0, !PT ;  /* 0x0000008e19197212 */ /* 0x000fe200078ec0ff */
[----:B------:R-:W-:Y:S01]  /*21500*/  IMAD.WIDE.U32 R142, R155, -0x326172a9, RZ ;  /* 0xcd9e8d579b8e7825 */ /* 0x000fe200078e00ff */
[----:B------:R-:W-:Y:S01]  /*21510*/  LOP3.LUT R26, R26, R140, RZ, 0xc0, !PT ;  /* 0x0000008c1a1a7212 */ /* 0x000fe200078ec0ff */
[----:B------:R-:W-:Y:S01]  /*21520*/  HSET2.LE.AND R15, R0, R199, PT ;  /* 0x000000c7000f7233 */ /* 0x000fe20003803000 */
[----:B------:R-:W-:Y:S02]  /*21530*/  LOP3.LUT R27, R27, R141, RZ, 0xc0, !PT ;  /* 0x0000008d1b1b7212 */ /* 0x000fe400078ec0ff */
[----:B------:R-:W-:Y:S02]  /*21540*/  PRMT R0, R161, 0x7610, R0 ;  /* 0x00007610a1007816 */ /* 0x000fe40000000000 */
[----:B------:R-:W-:Y:S02]  /*21550*/  LOP3.LUT R12, R12, R146, RZ, 0xc0, !PT ;  /* 0x000000920c0c7212 */ /* 0x000fe400078ec0ff */
[----:B------:R-:W-:Y:S01]  /*21560*/  PRMT R140, R0, 0x5410, R56 ;  /* 0x00005410008c7816 */ /* 0x000fe20000000038 */
[-C--:B-1----:R-:W-:Y:S01]  /*21570*/  HMMA.16816.F32.BF16 R4, R24, R44.reuse, R4 ;  /* 0x0000002c1804723c */ /* 0x082fe20000041804 */
[----:B------:R-:W-:Y:S01]  /*21580*/  LOP3.LUT R13, R13, R147, RZ, 0xc0, !PT ;  /* 0x000000930d0d7212 */ /* 0x000fe200078ec0ff */
[----:B--2---:R-:W-:Y:S01]  /*21590*/  @!P3 HFMA2.BF16_V2 R187, -RZ.H0_H0, RZ.H0_H0, -R0.H0_H0 ;  /* 0x200000ffffbbb231 */ /* 0x004fe20000340900 */
[----:B------:R-:W-:Y:S01]  /*215a0*/  LOP3.LUT R14, R14, R144, RZ, 0xc0, !PT ;  /* 0x000000900e0e7212 */ /* 0x000fe200078ec0ff */
[----:B------:R-:W-:Y:S01]  /*215b0*/  IMAD.WIDE.U32 R146, R159, -0x326172a9, RZ ;  /* 0xcd9e8d579f927825 */ /* 0x000fe200078e00ff */
[----:B------:R-:W-:Y:S02]  /*215c0*/  LOP3.LUT R15, R15, R145, RZ, 0xc0, !PT ;  /* 0x000000910f0f7212 */ /* 0x000fe400078ec0ff */
[----:B------:R1:W-:Y:S01]  /*215d0*/  @!P3 STL.S16 [R1+0x64], R187 ;  /* 0x000064bb0100b387 */ /* 0x0003e20000100600 */
[----:B------:R-:W-:Y:S03]  /*215e0*/  PRMT R41, R187, 0x7610, R41 ;  /* 0x00007610bb297816 */ /* 0x000fe60000000029 */
[----:B------:R2:W4:Y:S01]  /*215f0*/  LDL.S16 R138, [R1+0x50] ;  /* 0x00005000018a7983 */ /* 0x0005220000100600 */
[C---:B------:R-:W-:Y:S01]  /*21600*/  HMMA.16816.F32.BF16 R8, R12.reuse, R44, R8 ;  /* 0x0000002c0c08723c */ /* 0x040fe20000041808 */
[----:B------:R-:W-:Y:S02]  /*21610*/  @!P3 PRMT R0, R41, 0x5410, RZ ;  /* 0x000054102900b816 */ /* 0x000fe400000000ff */
[----:B------:R2:W2:Y:S01]  /*21620*/  LDL.S16 R61, [R1+0x4c] ;  /* 0x00004c00013d7983 */ /* 0x0004a20000100600 */
[----:B------:R-:W-:Y:S02]  /*21630*/  PRMT R139, R186, 0x7610, R139 ;  /* 0x00007610ba8b7816 */ /* 0x000fe4000000008b */
[----:B------:R-:W-:Y:S01]  /*21640*/  LOP3.LUT R58, R143, UR6, R146, 0x96, !PT ;  /* 0x000000068f3a7c12 */ /* 0x000fe2000f8e9692 */
[----:B------:R5:W-:Y:S01]  /*21650*/  @!P5 STL.S16 [R1+0x60], R186 ;  /* 0x000060ba0100d387 */ /* 0x000be20000100600 */
[-C--:B------:R-:W-:Y:S01]  /*21660*/  HMMA.16816.F32.BF16 R16, R12, R46.reuse, R16 ;  /* 0x0000002e0c10723c */ /* 0x080fe20000041810 */
[----:B------:R-:W-:Y:S02]  /*21670*/  @!P5 PRMT R56, R139, 0x5410, RZ ;  /* 0x000054108b38d816 */ /* 0x000fe400000000ff */
[----:B------:R-:W-:Y:S01]  /*21680*/  STG.E.U16 [R174.64+0x40], R0 ;  /* 0x00004000ae007986 */ /* 0x000fe2000c101526 */
[C---:B------:R-:W-:Y:S02]  /*21690*/  LOP3.LUT R40, R58.reuse, 0xff, RZ, 0xc0, !PT ;  /* 0x000000ff3a287812 */ /* 0x040fe400078ec0ff */
[----:B------:R-:W-:Y:S01]  /*216a0*/  PRMT R45, R167, 0x7610, R45 ;  /* 0x00007610a72d7816 */ /* 0x000fe2000000002d */
[----:B------:R-:W-:Y:S01]  /*216b0*/  STG.E.U16 [R174.64+0x42], R56 ;  /* 0x00004238ae007986 */ /* 0x000fe2000c101526 */
[C---:B------:R-:W-:Y:S01]  /*216c0*/  HMMA.16816.F32.BF16 R20, R24.reuse, R46, R20 ;  /* 0x0000002e1814723c */ /* 0x040fe20000041814 */
[----:B------:R-:W-:Y:S02]  /*216d0*/  LOP3.LUT R44, R58, 0xffff, RZ, 0xc0, !PT ;  /* 0x0000ffff3a2c7812 */ /* 0x000fe400078ec0ff */
[----:B------:R-:W-:Y:S01]  /*216e0*/  ISETP.GE.U32.AND P3, PT, R233, R40, PT ;  /* 0x00000028e900720c */ /* 0x000fe20003f66070 */
[----:B-1----:R-:W-:Y:S01]  /*216f0*/  MUFU.EX2 R187, R243 ;  /* 0x000000f300bb7308 */ /* 0x002fe20000000800 */
[----:B------:R-:W-:Y:S01]  /*21700*/  SHF.R.U32.HI R44, RZ, 0x8, R44 ;  /* 0x00000008ff2c7819 */ /* 0x000fe2000001162c */
[----:B------:R-:W1:Y:S01]  /*21710*/  LDSM.16.MT88.4 R40, [R188+0xa400] ;  /* 0x00a40000bc28783b */ /* 0x000e620000004200 */
[C---:B------:R-:W-:Y:S01]  /*21720*/  PRMT R47, R166.reuse, 0x7610, R47 ;  /* 0x00007610a62f7816 */ /* 0x040fe2000000002f */
[-C--:B---3--:R-:W-:Y:S01]  /*21730*/  HMMA.16816.F32.BF16 R32, R24, R28.reuse, R32 ;  /* 0x0000001c1820723c */ /* 0x088fe20000041820 */
[----:B------:R-:W-:Y:S03]  /*21740*/  PRMT R46, R166, 0x7632, R46 ;  /* 0x00007632a62e7816 */ /* 0x000fe6000000002e */
[----:B-----5:R-:W-:Y:S01]  /*21750*/  @!P4 HFMA2.BF16_V2 R183, -RZ.H0_H0, RZ.H0_H0, -R47.H0_H0 ;  /* 0x200000ffffb7c231 */ /* 0x020fe2000034092f */
[----:B------:R-:W-:Y:S01]  /*21760*/  PRMT R139, R47, 0x5410, R46 ;  /* 0x000054102f8b7816 */ /* 0x000fe2000000002e */
[----:B------:R-:W-:Y:S01]  /*21770*/  @!P6 HFMA2.BF16_V2 R182, -RZ.H0_H0, RZ.H0_H0, -R46.H0_H0 ;  /* 0x200000ffffb6e231 */ /* 0x000fe2000034092e */
[----:B------:R-:W-:Y:S01]  /*21780*/  LOP3.LUT R44, R44, 0xffff, RZ, 0xc0, !PT ;  /* 0x0000ffff2c2c7812 */ /* 0x000fe200078ec0ff */
[C---:B------:R-:W-:Y:S01]  /*21790*/  HMMA.16816.F32.BF16 R36, R12.reuse, R28, R36 ;  /* 0x0000001c0c24723c */ /* 0x040fe20000041824 */
[----:B------:R3:W-:Y:S01]  /*217a0*/  @!P4 STL.S16 [R1+0x68], R183 ;  /* 0x000068b70100c387 */ /* 0x0007e20000100600 */
[----:B------:R-:W-:Y:S01]  /*217b0*/  MUFU.EX2 R186, R245 ;  /* 0x000000f500ba7308 */ /* 0x000fe20000000800 */
[----:B------:R-:W-:Y:S02]  /*217c0*/  ISETP.GE.U32.AND P5, PT, R233, R44, PT ;  /* 0x0000002ce900720c */ /* 0x000fe40003fa6070 */
[----:B------:R1:W5:Y:S01]  /*217d0*/  LDL.S16 R148, [R1+0x5c] ;  /* 0x00005c0001947983 */ /* 0x0003620000100600 */
[----:B------:R-:W-:Y:S02]  /*217e0*/  PRMT R144, R183, 0x7610, R144 ;  /* 0x00007610b7907816 */ /* 0x000fe40000000090 */
[-C--:B------:R-:W-:Y:S01]  /*217f0*/  HMMA.16816.F32.BF16 R48, R12, R30.reuse, R48 ;  /* 0x0000001e0c30723c */ /* 0x080fe20000041830 */
[----:B------:R-:W-:Y:S03]  /*21800*/  @!P6 STL.S16 [R1+0x58], R182 ;  /* 0x000058b60100e387 */ /* 0x000fe60000100600 */
[----:B------:R-:W-:Y:S01]  /*21810*/  @!P4 PRMT R47, R144, 0x5410, RZ ;  /* 0x00005410902fc816 */ /* 0x000fe200000000ff */
[----:B------:R2:W5:Y:S01]  /*21820*/  LDL.S16 R133, [R1+0x40] ;  /* 0x0000400001857983 */ /* 0x0005620000100600 */
[--C-:B------:R-:W-:Y:S02]  /*21830*/  SHF.R.U32.HI R44, RZ, 0x10, R58.reuse ;  /* 0x00000010ff2c7819 */ /* 0x100fe4000001163a */
[C---:B------:R-:W-:Y:S01]  /*21840*/  HMMA.16816.F32.BF16 R52, R24.reuse, R30, R52 ;  /* 0x0000001e1834723c */ /* 0x040fe20000041834 */
[----:B------:R2:W5:Y:S03]  /*21850*/  LDL.S16 R144, [R1+0x48] ;  /* 0x0000480001907983 */ /* 0x0005660000100600 */
[----:B------:R-:W-:Y:S01]  /*21860*/  LOP3.LUT R44, R44, 0xff, RZ, 0xc0, !PT ;  /* 0x000000ff2c2c7812 */ /* 0x000fe200078ec0ff */
[----:B------:R-:W-:Y:S01]  /*21870*/  STG.E.U16 [R176.64+0x40], R47 ;  /* 0x0000402fb0007986 */ /* 0x000fe2000c101526 */
[----:B------:R-:W-:Y:S02]  /*21880*/  SHF.R.U32.HI R58, RZ, 0x18, R58 ;  /* 0x00000018ff3a7819 */ /* 0x000fe4000001163a */
[----:B------:R-:W-:Y:S01]  /*21890*/  ISETP.GE.U32.AND P4, PT, R233, R44, PT ;  /* 0x0000002ce900720c */ /* 0x000fe20003f86070 */
[----:B---3--:R-:W-:Y:S03]  /*218a0*/  MUFU.EX2 R183, R211 ;  /* 0x000000d300b77308 */ /* 0x008fe60000000800 */
[----:B------:R-:W-:Y:S01]  /*218b0*/  PRMT R44, R167, 0x7632, R44 ;  /* 0x00007632a72c7816 */ /* 0x000fe2000000002c */
[-C--:B-1----:R-:W-:Y:S01]  /*218c0*/  HMMA.16816.F32.BF16 R64, R24, R40.reuse, R64 ;  /* 0x000000281840723c */ /* 0x082fe20000041840 */
[----:B------:R-:W-:Y:S02]  /*218d0*/  PRMT R29, R182, 0x7610, R29 ;  /* 0x00007610b61d7816 */ /* 0x000fe4000000001d */
[----:B------:R-:W-:Y:S02]  /*218e0*/  LOP3.LUT R28, R152, 0xff, RZ, 0xc0, !PT ;  /* 0x000000ff981c7812 */ /* 0x000fe400078ec0ff */
[----:B------:R-:W-:Y:S02]  /*218f0*/  @!P6 PRMT R46, R29, 0x5410, RZ ;  /* 0x000054101d2ee816 */ /* 0x000fe400000000ff */
[----:B------:R-:W-:Y:S01]  /*21900*/  ISETP.GE.U32.AND P6, PT, R233, R28, PT ;  /* 0x0000001ce900720c */ /* 0x000fe20003fc6070 */
[C---:B------:R-:W-:Y:S01]  /*21910*/  HMMA.16816.F32.BF16 R68, R12.reuse, R40, R68 ;  /* 0x000000280c44723c */ /* 0x040fe20000041844 */
[----:B------:R-:W1:Y:S03]  /*21920*/  LDSM.16.MT88.4 R28, [R190+0xa400] ;  /* 0x00a40000be1c783b */ /* 0x000e660000004200 */
[--C-:B------:R-:W-:Y:S02]  /*21930*/  SHF.R.U32.HI R0, RZ, 0x10, R142.reuse ;  /* 0x00000010ff007819 */ /* 0x100fe4000001168e */
[----:B------:R-:W-:Y:S02]  /*21940*/  SHF.R.U32.HI R56, RZ, 0x10, R142 ;  /* 0x00000010ff387819 */ /* 0x000fe4000001168e */
[-C--:B------:R-:W-:Y:S01]  /*21950*/  HMMA.16816.F32.BF16 R72, R12, R42.reuse, R72 ;  /* 0x0000002a0c48723c */ /* 0x080fe20000041848 */
[----:B------:R-:W-:Y:S01]  /*21960*/  SHF.R.U32.HI R40, RZ, 0x18, R152 ;  /* 0x00000018ff287819 */ /* 0x000fe20000011698 */
[----:B------:R-:W-:Y:S02]  /*21970*/  STG.E.U16 [R176.64+0x42], R46 ;  /* 0x0000422eb0007986 */ /* 0x000fe4000c101526 */
[----:B------:R-:W-:Y:S02]  /*21980*/  LOP3.LUT R0, R0, 0xff, RZ, 0xc0, !PT ;  /* 0x000000ff00007812 */ /* 0x000fe400078ec0ff */
[----:B------:R-:W-:Y:S02]  /*21990*/  LOP3.LUT R137, R142, 0xff, RZ, 0xc0, !PT ;  /* 0x000000ff8e897812 */ /* 0x000fe400078ec0ff */
[C---:B------:R-:W-:Y:S01]  /*219a0*/  HMMA.16816.F32.BF16 R76, R24.reuse, R42, R76 ;  /* 0x0000002a184c723c */ /* 0x040fe2000004184c */
[----:B------:R-:W-:Y:S03]  /*219b0*/  LOP3.LUT R56, R56, 0xff, RZ, 0xc0, !PT ;  /* 0x000000ff38387812 */ /* 0x000fe600078ec0ff */
[----:B------:R-:W-:Y:S05]  /*219c0*/  LOP3.LUT R172, R147, UR5, R156, 0x96, !PT ;  /* 0x0000000593ac7c12 */ /* 0x000fea000f8e969c */
[----:B------:R-:W-:Y:S01]  /*219d0*/  IMAD.WIDE.U32 R172, R172, -0x2daee0ad, RZ ;  /* 0xd2511f53acac7825 */ /* 0x000fe200078e00ff */
[-C--:B-1----:R-:W-:Y:S08]  /*219e0*/  HMMA.16816.F32.BF16 R80, R24, R28.reuse, R80 ;  /* 0x0000001c1850723c */ /* 0x082ff00000041850 */
[C---:B------:R-:W-:Y:S08]  /*219f0*/  HMMA.16816.F32.BF16 R84, R12.reuse, R28, R84 ;  /* 0x0000001c0c54723c */ /* 0x040ff00000041854 */
[-C--:B------:R-:W-:Y:S08]  /*21a00*/  HMMA.16816.F32.BF16 R88, R12, R30.reuse, R88 ;  /* 0x0000001e0c58723c */ /* 0x080ff00000041858 */
[C---:B------:R-:W-:Y:S01]  /*21a10*/  HMMA.16816.F32.BF16 R92, R24.reuse, R30, R92 ;  /* 0x0000001e185c723c */ /* 0x040fe2000004185c */
[----:B----4-:R-:W-:Y:S03]  /*21a20*/  @!P3 HFMA2.BF16_V2 R138, -RZ.H0_H0, RZ.H0_H0, -R45.H0_H0 ;  /* 0x200000ffff8ab231 */ /* 0x010fe6000034092d */
[----:B--2---:R-:W-:Y:S02]  /*21a30*/  @!P5 HFMA2.BF16_V2 R61, -RZ.H0_H0, RZ.H0_H0, -R44.H0_H0 ;  /* 0x200000ffff3dd231 */ /* 0x004fe4000034092c */
[----:B------:R-:W-:Y:S01]  /*21a40*/  PRMT R150, R138, 0x7610, R150 ;  /* 0x000076108a967816 */ /* 0x000fe20000000096 */
[----:B------:R1:W-:Y:S02]  /*21a50*/  @!P3 STL.S16 [R1+0x50], R138 ;  /* 0x0000508a0100b387 */ /* 0x0003e40000100600 */
[----:B------:R-:W-:Y:S02]  /*21a60*/  PRMT R141, R61, 0x7610, R141 ;  /* 0x000076103d8d7816 */ /* 0x000fe4000000008d */
[----:B------:R2:W-:Y:S01]  /*21a70*/  @!P5 STL.S16 [R1+0x4c], R61 ;  /* 0x00004c3d0100d387 */ /* 0x0005e20000100600 */
[----:B-1----:R-:W-:Y:S02]  /*21a80*/  PRMT R138, R45, 0x5410, R44 ;  /* 0x000054102d8a7816 */ /* 0x002fe4000000002c */
[----:B------:R-:W-:Y:S02]  /*21a90*/  @!P5 PRMT R44, R141, 0x5410, RZ ;  /* 0x000054108d2cd816 */ /* 0x000fe400000000ff */
[----:B--2---:R-:W-:Y:S01]  /*21aa0*/  LOP3.LUT R61, R152, 0xffff, RZ, 0xc0, !PT ;  /* 0x0000ffff983d7812 */ /* 0x004fe200078ec0ff */
[----:B------:R1:W2:Y:S01]  /*21ab0*/  LDL.S16 R141, [R1+0x54] ;  /* 0x00005400018d7983 */ /* 0x0002a20000100600 */
[----:B------:R-:W-:Y:S01]  /*21ac0*/  @!P3 PRMT R45, R150, 0x5410, RZ ;  /* 0x00005410962db816 */ /* 0x000fe200000000ff */
[----:B-----5:R-:W-:Y:S01]  /*21ad0*/  @!P4 HFMA2.BF16_V2 R148, -RZ.H0_H0, RZ.H0_H0, -R57.H0_H0 ;  /* 0x200000ffff94c231 */ /* 0x020fe20000340939 */
[----:B------:R-:W-:Y:S01]  /*21ae0*/  ISETP.GE.U32.AND P3, PT, R233, R58, PT ;  /* 0x0000003ae900720c */ /* 0x000fe20003f66070 */
[----:B------:R-:W-:Y:S01]  /*21af0*/  STG.E.U16 [R180.64+0x40], R44 ;  /* 0x0000402cb4007986 */ /* 0x000fe2000c101526 */
[----:B------:R-:W-:Y:S02]  /*21b00*/  SHF.R.U32.HI R61, RZ, 0x8, R61 ;  /* 0x00000008ff3d7819 */ /* 0x000fe4000001163d */
[----:B------:R-:W-:Y:S01]  /*21b10*/  PRMT R132, R148, 0x7610, R132 ;  /* 0x0000761094847816 */ /* 0x000fe20000000084 */
[----:B------:R3:W-:Y:S01]  /*21b20*/  @!P4 STL.S16 [R1+0x5c], R148 ;  /* 0x00005c940100c387 */ /* 0x0007e20000100600 */
[----:B------:R-:W-:Y:S01]  /*21b30*/  LOP3.LUT R61, R61, 0xffff, RZ, 0xc0, !PT ;  /* 0x0000ffff3d3d7812 */ /* 0x000fe200078ec0ff */
[----:B------:R-:W-:Y:S01]  /*21b40*/  @!P6 HFMA2.BF16_V2 R133, -RZ.H0_H0, RZ.H0_H0, -R60.H0_H0 ;  /* 0x200000ffff85e231 */ /* 0x000fe2000034093c */
[----:B------:R-:W-:Y:S01]  /*21b50*/  SHF.R.U32.HI R58, RZ, 0x10, R152 ;  /* 0x00000010ff3a7819 */ /* 0x000fe20000011698 */
[----:B------:R-:W-:Y:S01]  /*21b60*/  STG.E.U16 [R180.64+0x3e], R45 ;  /* 0x00003e2db4007986 */ /* 0x000fe2000c101526 */
[----:B------:R-:W-:Y:S02]  /*21b70*/  ISETP.GE.U32.AND P5, PT, R233, R61, PT ;  /* 0x0000003de900720c */ /* 0x000fe40003fa6070 */
[C---:B------:R-:W-:Y:S01]  /*21b80*/  PRMT R61, R57.reuse, 0x7632, R61 ;  /* 0x00007632393d7816 */ /* 0x040fe2000000003d */
[----:B------:R-:W-:Y:S01]  /*21b90*/  LDSM.16.MT88.4 R44, [R188+0x9800] ;  /* 0x00980000bc2c783b */ /* 0x000fe20000004200 */
[----:B------:R-:W-:Y:S02]  /*21ba0*/  LOP3.LUT R58, R58, 0xff, RZ, 0xc0, !PT ;  /* 0x000000ff3a3a7812 */ /* 0x000fe400078ec0ff */
[----:B------:R-:W-:Y:S01]  /*21bb0*/  PRMT R134, R57, 0x5410, R61 ;  /* 0x0000541039867816 */ /* 0x000fe2000000003d */
[----:B------:R-:W-:Y:S01]  /*21bc0*/  @!P3 HFMA2.BF16_V2 R144, -RZ.H0_H0, RZ.H0_H0, -R61.H0_H0 ;  /* 0x200000ffff90b231 */ /* 0x000fe2000034093d */
[----:B------:R-:W-:Y:S02]  /*21bd0*/  @!P4 PRMT R57, R132, 0x5410, RZ ;  /* 0x000054108439c816 */ /* 0x000fe400000000ff */
[----:B------:R-:W-:Y:S01]  /*21be0*/  ISETP.GE.U32.AND P4, PT, R233, R58, PT ;  /* 0x0000003ae900720c */ /* 0x000fe20003f86070 */
[----:B------:R1:W4:Y:S01]  /*21bf0*/  LDL.S16 R132, [R1+0x34] ;  /* 0x0000340001847983 */ /* 0x0003220000100600 */
[----:B------:R-:W-:Y:S02]  /*21c00*/  PRMT R58, R144, 0x7610, R58 ;  /* 0x00007610903a7816 */ /* 0x000fe4000000003a */
[----:B------:R-:W-:Y:S01]  /*21c10*/  PRMT R41, R133, 0x7610, R41 ;  /* 0x0000761085297816 */ /* 0x000fe20000000029 */
[----:B------:R5:W-:Y:S01]  /*21c20*/  @!P3 STL.S16 [R1+0x48], R144 ;  /* 0x000048900100b387 */ /* 0x000be20000100600 */
[----:B------:R-:W-:Y:S02]  /*21c30*/  @!P3 PRMT R61, R58, 0x5410, RZ ;  /* 0x000054103a3db816 */ /* 0x000fe400000000ff */
[----:B------:R-:W-:Y:S01]  /*21c40*/  ISETP.GE.U32.AND P3, PT, R233, R40, PT ;  /* 0x00000028e900720c */ /* 0x000fe20003f66070 */
[----:B------:R1:W-:Y:S01]  /*21c50*/  @!P6 STL.S16 [R1+0x40], R133 ;  /* 0x000040850100e387 */ /* 0x0003e20000100600 */
[C---:B------:R-:W-:Y:S02]  /*21c60*/  LOP3.LUT R40, R142.reuse, 0xff, RZ, 0xc0, !PT ;  /* 0x000000ff8e287812 */ /* 0x040fe400078ec0ff */
[----:B------:R-:W-:Y:S01]  /*21c70*/  LOP3.LUT R58, R142, 0xffff, RZ, 0xc0, !PT ;  /* 0x0000ffff8e3a7812 */ /* 0x000fe200078ec0ff */
[----:B---3--:R3:W3:Y:S03]  /*21c80*/  LDL.S16 R148, [R1+0x3c] ;  /* 0x00003c0001947983 */ /* 0x0086e60000100600 */
[----:B------:R-:W-:Y:S01]  /*21c90*/  SHF.R.U32.HI R58, RZ, 0x8, R58 ;  /* 0x00000008ff3a7819 */ /* 0x000fe2000001163a */
[----:B------:R1:W-:Y:S03]  /*21ca0*/  STG.E.U16 [R178.64+0x40], R57 ;  /* 0x00004039b2007986 */ /* 0x0003e6000c101526 */
[----:B------:R-:W-:Y:S01]  /*21cb0*/  LOP3.LUT R58, R58, 0xffff, RZ, 0xc0, !PT ;  /* 0x0000ffff3a3a7812 */ /* 0x000fe200078ec0ff */
[----:B------:R-:W-:Y:S01]  /*21cc0*/  STG.E.U16 [R178.64+0x42], R61 ;  /* 0x0000423db2007986 */ /* 0x000fe2000c101526 */
[----:B-----5:R-:W-:Y:S02]  /*21cd0*/  LOP3.LUT R144, R152, 0xff, RZ, 0xc0, !PT ;  /* 0x000000ff98907812 */ /* 0x020fe400078ec0ff */
[----:B-1----:R-:W-:Y:S02]  /*21ce0*/  PRMT R133, R60, 0x5410, R63 ;  /* 0x000054103c857816 */ /* 0x002fe4000000003f */
[----:B------:R-:W-:Y:S02]  /*21cf0*/  @!P6 PRMT R60, R41, 0x5410, RZ ;  /* 0x00005410293ce816 */ /* 0x000fe400000000ff */
[----:B------:R-:W-:Y:S02]  /*21d00*/  ISETP.GE.U32.AND P6, PT, R233, R40, PT ;  /* 0x00000028e900720c */ /* 0x000fe40003fc6070 */
[----:B------:R-:W1:Y:S01]  /*21d10*/  LDSM.16.MT88.4 R40, [R188+0xb400] ;  /* 0x00b40000bc28783b */ /* 0x000e620000004200 */
[----:B------:R-:W-:Y:S07]  /*21d20*/  PRMT R57, R3, 0x7632, R57 ;  /* 0x0000763203397816 */ /* 0x000fee0000000039 */
[----:B------:R-:W-:Y:S01]  /*21d30*/  STG.E.U16 [R174.64+0x50], R60 ;  /* 0x0000503cae007986 */ /* 0x000fe2000c101526 */
[-C--:B-1----:R-:W-:Y:S08]  /*21d40*/  HMMA.16816.F32.BF16 R96, R24, R40.reuse, R96 ;  /* 0x000000281860723c */ /* 0x082ff00000041860 */
[C---:B------:R-:W-:Y:S08]  /*21d50*/  HMMA.16816.F32.BF16 R100, R12.reuse, R40, R100 ;  /* 0x000000280c64723c */ /* 0x040ff00000041864 */
[-C--:B------:R-:W-:Y:S08]  /*21d60*/  HMMA.16816.F32.BF16 R104, R12, R42.reuse, R104 ;  /* 0x0000002a0c68723c */ /* 0x080ff00000041868 */
[C---:B------:R-:W-:Y:S01]  /*21d70*/  HMMA.16816.F32.BF16 R108, R24.reuse, R42, R108 ;  /* 0x0000002a186c723c */ /* 0x040fe2000004186c */
[----:B--2---:R-:W-:Y:S05]  /*21d80*/  @!P5 HFMA2.BF16_V2 R141, -RZ.H0_H0, RZ.H0_H0, -R63.H0_H0 ;  /* 0x200000ffff8dd231 */ /* 0x004fea000034093f */
[----:B------:R1:W-:Y:S01]  /*21d90*/  @!P5 STL.S16 [R1+0x54], R141 ;  /* 0x0000548d0100d387 */ /* 0x0003e20000100600 */
[----:B------:R-:W-:Y:S05]  /*21da0*/  PRMT R135, R141, 0x7610, R135 ;  /* 0x000076108d877816 */ /* 0x000fea0000000087 */
[----:B------:R-:W-:Y:S02]  /*21db0*/  @!P5 PRMT R63, R135, 0x5410, RZ ;  /* 0x00005410873fd816 */ /* 0x000fe400000000ff */
[----:B------:R-:W-:Y:S02]  /*21dc0*/  LOP3.LUT R135, R143, UR6, R146, 0x96, !PT ;  /* 0x000000068f877c12 */ /* 0x000fe4000f8e9692 */
[----:B------:R-:W-:Y:S01]  /*21dd0*/  ISETP.GE.U32.AND P5, PT, R233, R58, PT ;  /* 0x0000003ae900720c */ /* 0x000fe20003fa6070 */
[----:B------:R-:W-:Y:S01]  /*21de0*/  STG.E.U16 [R174.64+0x52], R63 ;  /* 0x0000523fae007986 */ /* 0x000fe2000c101526 */
[--C-:B------:R-:W-:Y:S02]  /*21df0*/  SHF.R.U32.HI R58, RZ, 0x10, R152.reuse ;  /* 0x00000010ff3a7819 */ /* 0x100fe40000011698 */
[----:B------:R-:W-:Y:S02]  /*21e00*/  SHF.R.U32.HI R152, RZ, 0x18, R152 ;  /* 0x00000018ff987819 */ /* 0x000fe40000011698 */
[----:B------:R-:W-:Y:S01]  /*21e10*/  LOP3.LUT R58, R58, 0xff, RZ, 0xc0, !PT ;  /* 0x000000ff3a3a7812 */ /* 0x000fe200078ec0ff */
[----:B----4-:R-:W-:Y:S03]  /*21e20*/  @!P4 HFMA2.BF16_V2 R132, -RZ.H0_H0, RZ.H0_H0, -R59.H0_H0 ;  /* 0x200000ffff84c231 */ /* 0x010fe6000034093b */
[----:B------:R-:W-:Y:S02]  /*21e30*/  PRMT R152, R58, 0x5410, R152 ;  /* 0x000054103a987816 */ /* 0x000fe40000000098 */
[----:B------:R-:W-:Y:S01]  /*21e40*/  PRMT R58, R168, 0x7632, R58 ;  /* 0x00007632a83a7816 */ /* 0x000fe2000000003a */
[----:B------:R2:W-:Y:S01]  /*21e50*/  @!P4 STL.S16 [R1+0x34], R132 ;  /* 0x000034840100c387 */ /* 0x0005e20000100600 */
[----:B------:R-:W-:Y:S02]  /*21e60*/  PRMT R28, R132, 0x7610, R28 ;  /* 0x00007610841c7816 */ /* 0x000fe4000000001c */
[----:B-1----:R-:W-:Y:S01]  /*21e70*/  LOP3.LUT R141, R153, UR6, R158, 0x96, !PT ;  /* 0x00000006998d7c12 */ /* 0x002fe2000f8e969e */
[----:B------:R1:W4:Y:S01]  /*21e80*/  LDL.S16 R150, [R1+0x38] ;  /* 0x0000380001967983 */ /* 0x0003220000100600 */
[----:B---3--:R-:W-:Y:S02]  /*21e90*/  @!P3 HFMA2.BF16_V2 R148, -RZ.H0_H0, RZ.H0_H0, -R62.H0_H0 ;  /* 0x200000ffff94b231 */ /* 0x008fe4000034093e */
[----:B------:R-:W-:Y:S02]  /*21ea0*/  LOP3.LUT R40, R141, 0xff, RZ, 0xc0, !PT ;  /* 0x000000ff8d287812 */ /* 0x000fe400078ec0ff */
[----:B------:R-:W-:Y:S01]  /*21eb0*/  SHF.R.U32.HI R42, RZ, 0x10, R141 ;  /* 0x00000010ff2a7819 */ /* 0x000fe2000001168d */
[----:B------:R3:W-:Y:S01]  /*21ec0*/  @!P3 STL.S16 [R1+0x3c], R148 ;  /* 0x00003c940100b387 */ /* 0x0007e20000100600 */
[----:B------:R-:W-:Y:S02]  /*21ed0*/  PRMT R145, R148, 0x7610, R145 ;  /* 0x0000761094917816 */ /* 0x000fe40000000091 */
[----:B------:R-:W-:Y:S02]  /*21ee0*/  LOP3.LUT R43, R42, 0xff, RZ, 0xc0, !PT ;  /* 0x000000ff2a2b7812 */ /* 0x000fe400078ec0ff */
[----:B--2---:R-:W-:Y:S02]  /*21ef0*/  PRMT R132, R59, 0x5410, R62 ;  /* 0x000054103b847816 */ /* 0x004fe4000000003e */
[----:B------:R-:W-:Y:S02]  /*21f00*/  @!P4 PRMT R59, R28, 0x5410, RZ ;  /* 0x000054101c3bc816 */ /* 0x000fe400000000ff */
[----:B------:R-:W-:Y:S01]  /*21f10*/  ISETP.GE.U32.AND P4, PT, R233, R0, PT ;  /* 0x00000000e900720c */ /* 0x000fe20003f86070 */
[----:B------:R-:W2:Y:S01]  /*21f20*/  LDSM.16.MT88.4 R28, [R190+0xb400] ;  /* 0x00b40000be1c783b */ /* 0x000ea20000004200 */
[----:B------:R-:W-:Y:S02]  /*21f30*/  LOP3.LUT R0, R142, 0xffff, RZ, 0xc0, !PT ;  /* 0x0000ffff8e007812 */ /* 0x000fe400078ec0ff */
[--C-:B------:R-:W-:Y:S02]  /*21f40*/  SHF.R.U32.HI R143, RZ, 0x18, R142.reuse ;  /* 0x00000018ff8f7819 */ /* 0x100fe4000001168e */
[----:B------:R-:W-:Y:S02]  /*21f50*/  SHF.R.U32.HI R142, RZ, 0x18, R142 ;  /* 0x00000018ff8e7819 */ /* 0x000fe4000001168e */
[----:B------:R-:W-:Y:S01]  /*21f60*/  SHF.R.U32.HI R0, RZ, 0x8, R0 ;  /* 0x00000008ff007819 */ /* 0x000fe20000011600 */
[----:B---3--:R1:W3:Y:S01]  /*21f70*/  LDL.S16 R148, [R1+0x44] ;  /* 0x0000440001947983 */ /* 0x0082e20000100600 */
[----:B------:R-:W-:Y:S02]  /*21f80*/  PRMT R147, R56, 0x5410, R142 ;  /* 0x0000541038937816 */ /* 0x000fe4000000008e */
[----:B------:R-:W-:Y:S01]  /*21f90*/  PRMT R56, R168, 0x7610, R56 ;  /* 0x00007610a8387816 */ /* 0x000fe20000000038 */
[----:B------:R-:W-:Y:S01]  /*21fa0*/  STG.E.U16 [R176.64+0x50], R59 ;  /* 0x0000503bb0007986 */ /* 0x000fe2000c101526 */
[----:B------:R-:W-:Y:S02]  /*21fb0*/  @!P3 PRMT R62, R145, 0x5410, RZ ;  /* 0x00005410913eb816 */ /* 0x000fe400000000ff */
[----:B------:R-:W-:Y:S02]  /*21fc0*/  PRMT R145, R144, 0x5410, R136 ;  /* 0x0000541090917816 */ /* 0x000fe40000000088 */
[----:B------:R-:W-:Y:S01]  /*21fd0*/  PRMT R146, R137, 0x5410, R0 ;  /* 0x0000541089927816 */ /* 0x000fe20000000000 */
[----:B------:R-:W-:Y:S01]  /*21fe0*/  IMAD.WIDE.U32 R136, R165, -0x2daee0ad, RZ ;  /* 0xd2511f53a5887825 */ /* 0x000fe200078e00ff */
[----:B------:R-:W-:Y:S01]  /*21ff0*/  LOP3.LUT R0, R141, 0xffff, RZ, 0xc0, !PT ;  /* 0x0000ffff8d007812 */ /* 0x000fe200078ec0ff */
[----:B------:R-:W-:Y:S01]  /*22000*/  STG.E.U16 [R176.64+0x52], R62 ;  /* 0x0000523eb0007986 */ /* 0x000fe2000c101526 */
[----:B------:R-:W-:Y:S02]  /*22010*/  ISETP.GE.U32.AND P3, PT, R233, R143, PT ;  /* 0x0000008fe900720c */ /* 0x000fe40003f66070 */
[----:B------:R-:W-:Y:S02]  /*22020*/  LOP3.LUT R142, R137, UR7, R164, 0x96, !PT ;  /* 0x00000007898e7c12 */ /* 0x000fe4000f8e96a4 */
[----:B------:R-:W-:Y:S02]  /*22030*/  SHF.R.U32.HI R0, RZ, 0x8, R0 ;  /* 0x00000008ff007819 */ /* 0x000fe40000011600 */
[----:B------:R-:W-:Y:S02]  /*22040*/  LOP3.LUT R143, R135, 0xff, RZ, 0xc0, !PT ;  /* 0x000000ff878f7812 */ /* 0x000fe400078ec0ff */
[----:B------:R-:W-:Y:S02]  /*22050*/  PRMT R144, R40, 0x5410, R0 ;  /* 0x0000541028907816 */ /* 0x000fe40000000000 */
[----:B------:R-:W-:Y:S02]  /*22060*/  LOP3.LUT R40, R142, 0xff, RZ, 0xc0, !PT ;  /* 0x000000ff8e287812 */ /* 0x000fe400078ec0ff */
[----:B------:R-:W-:Y:S02]  /*22070*/  PRMT R0, R56, 0x5410, R58 ;  /* 0x0000541038007816 */ /* 0x000fe4000000003a */
[----:B------:R-:W-:Y:S04]  /*22080*/  SHF.R.U32.HI R141, RZ, 0x18, R141 ;  /* 0x00000018ff8d7819 */ /* 0x000fe8000001168d */
[----:B------:R-:W-:Y:S01]  /*22090*/  PRMT R43, R43, 0x5410, R141 ;  /* 0x000054102b2b7816 */ /* 0x000fe2000000008d */
[-C--:B--2---:R-:W-:Y:S08]  /*220a0*/  HMMA.16816.F32.BF16 R112, R24, R28.reuse, R112 ;  /* 0x0000001c1870723c */ /* 0x084ff00000041870 */
[C---:B------:R-:W-:Y:S08]  /*220b0*/  HMMA.16816.F32.BF16 R116, R12.reuse, R28, R116 ;  /* 0x0000001c0c74723c */ /* 0x040ff00000041874 */
[-C--:B------:R-:W-:Y:S07]  /*220c0*/  HMMA.16816.F32.BF16 R120, R12, R30.reuse, R120 ;  /* 0x0000001e0c78723c */ /* 0x080fee0000041878 */
[--C-:B------:R-:W-:Y:S01]  /*220d0*/  HSET2.LE.AND R14, R146, R199.reuse, PT ;  /* 0x000000c7920e7233 */ /* 0x100fe20003803000 */
[----:B------:R-:W-:Y:S01]  /*220e0*/  HMMA.16816.F32.BF16 R124, R24, R30, R124 ;  /* 0x0000001e187c723c */ /* 0x000fe2000004187c */
[--C-:B------:R-:W-:Y:S01]  /*220f0*/  HSET2.LE.AND R15, R147, R199.reuse, PT ;  /* 0x000000c7930f7233 */ /* 0x100fe20003803000 */
[----:B------:R-:W2:Y:S02]  /*22100*/  LDSM.16.MT88.4 R24, [R190+0x9800] ;  /* 0x00980000be18783b */ /* 0x000ea40000004200 */
[----:B------:R-:W-:Y:S02]  /*22110*/  LOP3.LUT R14, R14, R0, RZ, 0xc0, !PT ;  /* 0x000000000e0e7212 */ /* 0x000fe400078ec0ff */
[----:B------:R-:W-:Y:S06]  /*22120*/  PRMT R0, R3, 0x5410, R57 ;  /* 0x0000541003007816 */ /* 0x000fec0000000039 */
[----:B------:R-:W-:Y:S02]  /*22130*/  LOP3.LUT R15, R15, R0, RZ, 0xc0, !PT ;  /* 0x000000000f0f7212 */ /* 0x000fe400078ec0ff */
[----:B------:R-:W-:Y:S01]  /*22140*/  PRMT R0, R169, 0x7610, R0 ;  /* 0x00007610a9007816 */ /* 0x000fe20000000000 */
[----:B----4-:R-:W-:Y:S05]  /*22150*/  @!P6 HFMA2.BF16_V2 R150, -RZ.H0_H0, RZ.H0_H0, -R56.H0_H0 ;  /* 0x200000ffff96e231 */ /* 0x010fea0000340938 */
[----:B------:R4:W-:Y:S01]  /*22160*/  @!P6 STL.S16 [R1+0x38], R150 ;  /* 0x000038960100e387 */ /* 0x0009e20000100600 */
[----:B------:R-:W-:Y:S04]  /*22170*/  PRMT R41, R150, 0x7610, R41 ;  /* 0x0000761096297816 */ /* 0x000fe80000000029 */
[----:B------:R-:W-:Y:S02]  /*22180*/  @!P6 PRMT R56, R41, 0x5410, RZ ;  /* 0x000054102938e816 */ /* 0x000fe400000000ff */
[--C-:B------:R-:W-:Y:S02]  /*22190*/  SHF.R.U32.HI R41, RZ, 0x10, R135.reuse ;  /* 0x00000010ff297819 */ /* 0x100fe40000011687 */
[----:B------:R-:W-:Y:S01]  /*221a0*/  ISETP.GE.U32.AND P6, PT, R233, R40, PT ;  /* 0x00000028e900720c */ /* 0x000fe20003fc6070 */
[----:B------:R5:W-:Y:S01]  /*221b0*/  STG.E.U16 [R180.64+0x4e], R56 ;  /* 0x00004e38b4007986 */ /* 0x000be2000c101526 */
[----:B------:R-:W-:Y:S02]  /*221c0*/  LOP3.LUT R40, R135, 0xffff, RZ, 0xc0, !PT ;  /* 0x0000ffff87287812 */ /* 0x000fe400078ec0ff */
[----:B------:R-:W-:Y:S02]  /*221d0*/  LOP3.LUT R41, R41, 0xff, RZ, 0xc0, !PT ;  /* 0x000000ff29297812 */ /* 0x000fe400078ec0ff */
[----:B------:R-:W-:Y:S02]  /*221e0*/  SHF.R.U32.HI R135, RZ, 0x18, R135 ;  /* 0x00000018ff877819 */ /* 0x000fe40000011687 */
[----:B------:R-:W-:Y:S02]  /*221f0*/  SHF.R.U32.HI R42, RZ, 0x8, R40 ;  /* 0x00000008ff2a7819 */ /* 0x000fe40000011628 */
[----:B------:R-:W-:Y:S02]  /*22200*/  PRMT R135, R41, 0x5410, R135 ;  /* 0x0000541029877816 */ /* 0x000fe40000000087 */
[----:B------:R-:W-:Y:S02]  /*22210*/  LOP3.LUT R40, R142, 0xffff, RZ, 0xc0, !PT ;  /* 0x0000ffff8e287812 */ /* 0x000fe400078ec0ff */
[----:B------:R-:W-:Y:S01]  /*22220*/  PRMT R143, R143, 0x5410, R42 ;  /* 0x000054108f8f7816 */ /* 0x000fe2000000002a */
[--C-:B------:R-:W-:Y:S01]  /*22230*/  HSET2.LE.AND R13, R135, R199.reuse, PT ;  /* 0x000000c7870d7233 */ /* 0x100fe20003803000 */
[----:B----4-:R1:W4:Y:S01]  /*22240*/  LDL.S16 R150, [R1+0x30] ;  /* 0x0000300001967983 */ /* 0x0103220000100600 */
[----:B------:R-:W-:Y:S01]  /*22250*/  SHF.R.U32.HI R40, RZ, 0x8, R40 ;  /* 0x00000008ff287819 */ /* 0x000fe20000011628 */
[--C-:B------:R-:W-:Y:S02]  /*22260*/  HSET2.LE.AND R42, R145, R199.reuse, PT ;  /* 0x000000c7912a7233 */ /* 0x100fe40003803000 */
[----:B---3--:R-:W-:Y:S01]  /*22270*/  @!P5 HFMA2.BF16_V2 R148, -RZ.H0_H0, RZ.H0_H0, -R58.H0_H0 ;  /* 0x200000ffff94d231 */ /* 0x008fe2000034093a */
[----:B------:R-:W-:Y:S01]  /*22280*/  LOP3.LUT R28, R40, 0xffff, RZ, 0xc0, !PT ;  /* 0x0000ffff281c7812 */ /* 0x000fe200078ec0ff */
[--C-:B------:R-:W-:Y:S01]  /*22290*/  HSET2.LE.AND R40, R144, R199.reuse, PT ;  /* 0x000000c790287233 */ /* 0x100fe20003803000 */
[----:B------:R-:W-:Y:S01]  /*222a0*/  LOP3.LUT R13, R13, R134, RZ, 0xc0, !PT ;  /* 0x000000860d0d7212 */ /* 0x000fe200078ec0ff */
[--C-:B------:R-:W-:Y:S01]  /*222b0*/  HSET2.LE.AND R12, R143, R199.reuse, PT ;  /* 0x000000c78f0c7233 */ /* 0x100fe20003803000 */
[----:B------:R3:W-:Y:S01]  /*222c0*/  @!P5 STL.S16 [R1+0x44], R148 ;  /* 0x000044940100d387 */ /* 0x0007e20000100600 */
[----:B------:R-:W-:Y:S02]  /*222d0*/  PRMT R41, R148, 0x7610, R41 ;  /* 0x0000761094297816 */ /* 0x000fe40000000029 */
[----:B------:R-:W-:Y:S01]  /*222e0*/  LOP3.LUT R42, R42, R133, RZ, 0xc0, !PT ;  /* 0x000000852a2a7212 */ /* 0x000fe200078ec0ff */
[----:B------:R1:W4:Y:S01]  /*222f0*/  LDL.S16 R144, [R1+0x24] ;  /* 0x0000240001907983 */ /* 0x0003220000100600 */
[----:B------:R-:W-:Y:S01]  /*22300*/  @!P5 PRMT R58, R41, 0x5410, RZ ;  /* 0x00005410293ad816 */ /* 0x000fe200000000ff */
[--C-:B------:R-:W-:Y:S01]  /*22310*/  HSET2.LE.AND R41, R43, R199.reuse, PT ;  /* 0x000000c72b297233 */ /* 0x100fe20003803000 */
[----:B------:R-:W-:Y:S01]  /*22320*/  LOP3.LUT R40, R40, R140, RZ, 0xc0, !PT ;  /* 0x0000008c28287212 */ /* 0x000fe200078ec0ff */
[----:B------:R1:W4:Y:S01]  /*22330*/  LDL.S16 R141, [R1+0x2c] ;  /* 0x00002c00018d7983 */ /* 0x0003220000100600 */
[----:B------:R-:W-:Y:S01]  /*22340*/  HSET2.LE.AND R43, R152, R199, PT ;  /* 0x000000c7982b7233 */ /* 0x000fe20003803000 */
[----:B------:R-:W-:Y:S02]  /*22350*/  LOP3.LUT R12, R12, R138, RZ, 0xc0, !PT ;  /* 0x0000008a0c0c7212 */ /* 0x000fe400078ec0ff */
[----:B------:R-:W-:Y:S01]  /*22360*/  LOP3.LUT R41, R41, R139, RZ, 0xc0, !PT ;  /* 0x0000008b29297212 */ /* 0x000fe200078ec0ff */
[----:B------:R1:W-:Y:S01]  /*22370*/  STG.E.U16 [R180.64+0x50], R58 ;  /* 0x0000503ab4007986 */ /* 0x0003e2000c101526 */
[----:B------:R-:W-:Y:S02]  /*22380*/  LOP3.LUT R43, R43, R132, RZ, 0xc0, !PT ;  /* 0x000000842b2b7212 */ /* 0x000fe400078ec0ff */
[----:B------:R-:W-:Y:S02]  /*22390*/  ISETP.GE.U32.AND P5, PT, R233, R28, PT ;  /* 0x0000001ce900720c */ /* 0x000fe40003fa6070 */
[----:B------:R-:W-:Y:S02]  /*223a0*/  SHF.R.U32.HI R28, RZ, 0x18, R142 ;  /* 0x00000018ff1c7819 */ /* 0x000fe4000001168e */
[----:B-----5:R-:W-:Y:S01]  /*223b0*/  PRMT R56, R2, 0x7632, R56 ;  /* 0x0000763202387816 */ /* 0x020fe20000000038 */
[-C--:B------:R-:W-:Y:S01]  /*223c0*/  HMMA.16816.F32.BF16 R4, R40, R44.reuse, R4 ;  /* 0x0000002c2804723c */ /* 0x080fe20000041804 */
[----:B---3--:R3:W5:Y:S07]  /*223d0*/  LDL.S16 R148, [R1+0x28] ;  /* 0x0000280001947983 */ /* 0x00876e0000100600 */
[C---:B------:R-:W-:Y:S07]  /*223e0*/  HMMA.16816.F32.BF16 R8, R12.reuse, R44, R8 ;  /* 0x0000002c0c08723c */ /* 0x040fee0000041808 */
[----:B------:R-:W-:Y:S01]  /*223f0*/  LOP3.LUT R44, R173, UR7, R162, 0x96, !PT ;  /* 0x00000007ad2c7c12 */ /* 0x000fe2000f8e96a2 */
[-C--:B------:R-:W-:Y:S01]  /*22400*/  HMMA.16816.F32.BF16 R16, R12, R46.reuse, R16 ;  /* 0x0000002e0c10723c */ /* 0x080fe20000041810 */
[----:B------:R-:W-:Y:S03]  /*22410*/  PRMT R45, R169, 0x7632, R45 ;  /* 0x00007632a92d7816 */ /* 0x000fe6000000002d */
[----:B-1----:R-:W-:Y:S02]  /*22420*/  LOP3.LUT R58, R136, 0xffff, RZ, 0xc0, !PT ;  /* 0x0000ffff883a7812 */ /* 0x002fe400078ec0ff */
[----:B------:R-:W-:Y:S02]  /*22430*/  PRMT R135, R0, 0x5410, R45 ;  /* 0x0000541000877816 */ /* 0x000fe4000000002d */
[C---:B------:R-:W-:Y:S07]  /*22440*/  HMMA.16816.F32.BF16 R20, R40.reuse, R46, R20 ;  /* 0x0000002e2814723c */ /* 0x040fee0000041814 */
[----:B------:R-:W-:Y:S01]  /*22450*/  LOP3.LUT R46, R44, 0xffff, RZ, 0xc0, !PT ;  /* 0x0000ffff2c2e7812 */ /* 0x000fe200078ec0ff */
[-C--:B--2---:R-:W-:Y:S01]  /*22460*/  HMMA.16816.F32.BF16 R32, R40, R24.reuse, R32 ;  /* 0x000000182820723c */ /* 0x084fe20000041820 */
[----:B------:R-:W-:Y:S03]  /*22470*/  PRMT R47, R170, 0x7610, R47 ;  /* 0x00007610aa2f7816 */ /* 0x000fe6000000002f */
[----:B------:R-:W-:Y:S04]  /*22480*/  SHF.R.U32.HI R46, RZ, 0x8, R46 ;  /* 0x00000008ff2e7819 */ /* 0x000fe8000001162e */
[C---:B------:R-:W-:Y:S01]  /*22490*/  HMMA.16816.F32.BF16 R36, R12.reuse, R24, R36 ;  /* 0x000000180c24723c */ /* 0x040fe20000041824 */
[----:B------:R-:W-:Y:S06]  /*224a0*/  LOP3.LUT R46, R46, 0xffff, RZ, 0xc0, !PT ;  /* 0x0000ffff2e2e7812 */ /* 0x000fec00078ec0ff */
[----:B------:R-:W-:Y:S01]  /*224b0*/  SHF.R.U32.HI R24, RZ, 0x10, R44 ;  /* 0x00000010ff187819 */ /* 0x000fe2000001162c */
[-C--:B------:R-:W-:Y:S04]  /*224c0*/  HMMA.16816.F32.BF16 R48, R12, R26.reuse, R48 ;  /* 0x0000001a0c30723c */ /* 0x080fe80000041830 */
[----:B------:R-:W-:Y:S04]  /*224d0*/  LOP3.LUT R24, R24, 0xff, RZ, 0xc0, !PT ;  /* 0x000000ff18187812 */ /* 0x000fe800078ec0ff */
[C---:B------:R-:W-:Y:S01]  /*224e0*/  HMMA.16816.F32.BF16 R52, R40.reuse, R26, R52 ;  /* 0x0000001a2834723c */ /* 0x040fe20000041834 */
[----:B----4-:R-:W-:Y:S05]  /*224f0*/  @!P4 HFMA2.BF16_V2 R150, -RZ.H0_H0, RZ.H0_H0, -R3.H0_H0 ;  /* 0x200000ffff96c231 */ /* 0x010fea0000340903 */
[----:B------:R-:W-:Y:S01]  /*22500*/  @!P4 STL.S16 [R1+0x30], R150 ;  /* 0x000030960100c387 */ /* 0x000fe20000100600 */
[----:B------:R-:W-:Y:S03]  /*22510*/  PRMT R149, R150, 0x7610, R149 ;  /* 0x0000761096957816 */ /* 0x000fe60000000095 */
[----:B------:R3:W2:Y:S02]  /*22520*/  LDL.S16 R134, [R1+0x20] ;  /* 0x0000200001867983 */ /* 0x0006a40000100600 */
[----:B------:R-:W-:Y:S02]  /*22530*/  @!P4 PRMT R3, R149, 0x5410, RZ ;  /* 0x000054109503c816 */ /* 0x000fe400000000ff */
[----:B------:R-:W-:Y:S01]  /*22540*/  ISETP.GE.U32.AND P4, PT, R233, R28, PT ;  /* 0x0000001ce900720c */ /* 0x000fe20003f86070 */
[----:B------:R-:W-:Y:S01]  /*22550*/  @!P6 HFMA2.BF16_V2 R144, -RZ.H0_H0, RZ.H0_H0, -R0.H0_H0 ;  /* 0x200000ffff90e231 */ /* 0x000fe20000340900 */
[----:B------:R-:W-:Y:S01]  /*22560*/  SHF.R.U32.HI R28, RZ, 0x10, R142 ;  /* 0x00000010ff1c7819 */ /* 0x000fe2000001168e */
[----:B------:R1:W-:Y:S01]  /*22570*/  STG.E.U16 [R178.64+0x50], R3 ;  /* 0x00005003b2007986 */ /* 0x0003e2000c101526 */
[----:B------:R-:W-:Y:S02]  /*22580*/  @!P5 HFMA2.BF16_V2 R141, -RZ.H0_H0, RZ.H0_H0, -R45.H0_H0 ;  /* 0x200000ffff8dd231 */ /* 0x000fe4000034092d */
[----:B------:R-:W-:Y:S02]  /*22590*/  LOP3.LUT R28, R28, 0xff, RZ, 0xc0, !PT ;  /* 0x000000ff1c1c7812 */ /* 0x000fe400078ec0ff */
[----:B------:R-:W-:Y:S02]  /*225a0*/  PRMT R29, R144, 0x7610, R29 ;  /* 0x00007610901d7816 */ /* 0x000fe4000000001d */
[----:B------:R-:W-:Y:S02]  /*225b0*/  PRMT R59, R141, 0x7610, R59 ;  /* 0x000076108d3b7816 */ /* 0x000fe4000000003b */
[----:B------:R-:W-:Y:S02]  /*225c0*/  @!P6 PRMT R0, R29, 0x5410, RZ ;  /* 0x000054101d00e816 */ /* 0x000fe400000000ff */
[----:B------:R-:W-:Y:S01]  /*225d0*/  @!P5 PRMT R45, R59, 0x5410, RZ ;  /* 0x000054103b2dd816 */ /* 0x000fe200000000ff */
[----:B-----5:R-:W-:Y:S05]  /*225e0*/  @!P3 HFMA2.BF16_V2 R148, -RZ.H0_H0, RZ.H0_H0, -R57.H0_H0 ;  /* 0x200000ffff94b231 */ /* 0x020fea0000340939 */
[----:B------:R-:W-:Y:S01]  /*225f0*/  @!P3 STL.S16 [R1+0x28], R148 ;  /* 0x000028940100b387 */ /* 0x000fe20000100600 */
[----:B------:R-:W-:Y:S02]  /*22600*/  PRMT R30, R148, 0x7610, R30 ;  /* 0x00007610941e7816 */ /* 0x000fe4000000001e */
[----:B-1----:R-:W-:Y:S01]  /*22610*/  SHF.R.U32.HI R3, RZ, 0x8, R58 ;  /* 0x00000008ff037819 */ /* 0x002fe2000001163a */
[----:B------:R3:W4:Y:S01]  /*22620*/  LDL.S16 R61, [R1+0x14] ;  /* 0x00001400013d7983 */ /* 0x0007220000100600 */
[----:B------:R-:W-:Y:S02]  /*22630*/  @!P3 PRMT R57, R30, 0x5410, RZ ;  /* 0x000054101e39b816 */ /* 0x000fe400000000ff */
[C---:B------:R-:W-:Y:S01]  /*22640*/  ISETP.GE.U32.AND P3, PT, R233.reuse, R28, PT ;  /* 0x0000001ce900720c */ /* 0x040fe20003f66070 */
[----:B------:R-:W-:Y:S01]  /*22650*/  @!P6 STL.S16 [R1+0x24], R144 ;  /* 0x000024900100e387 */ /* 0x000fe20000100600 */
[----:B------:R-:W-:Y:S02]  /*22660*/  LOP3.LUT R28, R44, 0xff, RZ, 0xc0, !PT ;  /* 0x000000ff2c1c7812 */ /* 0x000fe400078ec0ff */
[----:B------:R-:W-:Y:S01]  /*22670*/  SHF.R.U32.HI R44, RZ, 0x18, R44 ;  /* 0x00000018ff2c7819 */ /* 0x000fe2000001162c */
[----:B------:R3:W5:Y:S01]  /*22680*/  LDL.S16 R133, [R1+0x1c] ;  /* 0x00001c0001857983 */ /* 0x0007620000100600 */
[----:B------:R-:W-:Y:S02]  /*22690*/  ISETP.GE.U32.AND P6, PT, R233, R28, PT ;  /* 0x0000001ce900720c */ /* 0x000fe40003fc6070 */
[----:B------:R-:W-:Y:S01]  /*226a0*/  LOP3.LUT R3, R3, 0xffff, RZ, 0xc0, !PT ;  /* 0x0000ffff03037812 */ /* 0x000fe200078ec0ff */
[----:B------:R3:W3:Y:S04]  /*226b0*/  LDL.S16 R60, [R1+0x18] ;  /* 0x00001800013c7983 */ /* 0x0006e80000100600 */
[----:B------:R-:W-:Y:S01]  /*226c0*/  @!P5 STL.S16 [R1+0x2c], R141 ;  /* 0x00002c8d0100d387 */ /* 0x000fe20000100600 */
[----:B------:R-:W-:Y:S02]  /*226d0*/  ISETP.GE.U32.AND P5, PT, R233, R46, PT ;  /* 0x0000002ee900720c */ /* 0x000fe40003fa6070 */
[----:B------:R-:W-:Y:S01]  /*226e0*/  PRMT R46, R170, 0x7632, R46 ;  /* 0x00007632aa2e7816 */ /* 0x000fe2000000002e */
[----:B------:R1:W-:Y:S03]  /*226f0*/  STG.E.U16 [R178.64+0x52], R57 ;  /* 0x00005239b2007986 */ /* 0x0003e6000c101526 */
[----:B------:R-:W-:Y:S01]  /*22700*/  PRMT R59, R47, 0x5410, R46 ;  /* 0x000054102f3b7816 */ /* 0x000fe2000000002e */
[----:B------:R-:W-:Y:S04]  /*22710*/  STG.E.U16 [R174.64+0x60], R0 ;  /* 0x00006000ae007986 */ /* 0x000fe8000c101526 */
[----:B------:R-:W1:Y:S08]  /*22720*/  LDSM.16.MT88.4 R28, [R188+0xa800] ;  /* 0x00a80000bc1c783b */ /* 0x000e700000004200 */
[----:B------:R-:W-:Y:S08]  /*22730*/  LDSM.16.MT88.4 R148, [R188+0x9c00] ;  /* 0x009c0000bc94783b */ /* 0x000ff00000004200 */
[----:B------:R1:W-:Y:S02]  /*22740*/  STG.E.U16 [R174.64+0x62], R45 ;  /* 0x0000622dae007986 */ /* 0x0003e4000c101526 */
[----:B-1----:R-:W-:Y:S01]  /*22750*/  SHF.R.U32.HI R57, RZ, 0x18, R136 ;  /* 0x00000018ff397819 */ /* 0x002fe20000011688 */
[-C--:B------:R-:W-:Y:S01]  /*22760*/  HMMA.16816.F32.BF16 R64, R40, R28.reuse, R64 ;  /* 0x0000001c2840723c */ /* 0x080fe20000041840 */
[----:B------:R-:W-:Y:S07]  /*22770*/  SHF.R.U32.HI R45, RZ, 0x10, R172 ;  /* 0x00000010ff2d7819 */ /* 0x000fee00000116ac */
[C---:B------:R-:W-:Y:S07]  /*22780*/  HMMA.16816.F32.BF16 R68, R12.reuse, R28, R68 ;  /* 0x0000001c0c44723c */ /* 0x040fee0000041844 */
[----:B------:R-:W-:Y:S01]  /*22790*/  SHF.R.U32.HI R28, RZ, 0x10, R136 ;  /* 0x00000010ff1c7819 */ /* 0x000fe20000011688 */
[-C--:B------:R-:W-:Y:S04]  /*227a0*/  HMMA.16816.F32.BF16 R72, R12, R30.reuse, R72 ;  /* 0x0000001e0c48723c */ /* 0x080fe80000041848 */
[----:B------:R-:W-:Y:S04]  /*227b0*/  LOP3.LUT R28, R28, 0xff, RZ, 0xc0, !PT ;  /* 0x000000ff1c1c7812 */ /* 0x000fe800078ec0ff */
[C---:B------:R-:W-:Y:S01]  /*227c0*/  HMMA.16816.F32.BF16 R76, R40.reuse, R30, R76 ;  /* 0x0000001e284c723c */ /* 0x040fe2000004184c */
[----:B--2---:R-:W-:Y:S05]  /*227d0*/  @!P3 HFMA2.BF16_V2 R134, -RZ.H0_H0, RZ.H0_H0, -R47.H0_H0 ;  /* 0x200000ffff86b231 */ /* 0x004fea000034092f */
[----:B------:R-:W-:Y:S01]  /*227e0*/  PRMT R62, R134, 0x7610, R62 ;  /* 0x00007610863e7816 */ /* 0x000fe2000000003e */
[----:B------:R1:W-:Y:S05]  /*227f0*/  @!P3 STL.S16 [R1+0x20], R134 ;  /* 0x000020860100b387 */ /* 0x0003ea0000100600 */
[----:B------:R-:W-:Y:S02]  /*22800*/  @!P3 PRMT R47, R62, 0x5410, RZ ;  /* 0x000054103e2fb816 */ /* 0x000fe400000000ff */
[----:B------:R2:W2:Y:S01]  /*22810*/  LDL.S16 R62, [R1+0x8] ;  /* 0x00000800013e7983 */ /* 0x0004a20000100600 */
[----:B------:R-:W-:Y:S02]  /*22820*/  ISETP.GE.U32.AND P3, PT, R233, R24, PT ;  /* 0x00000018e900720c */ /* 0x000fe40003f66070 */
[----:B------:R-:W-:Y:S01]  /*22830*/  LOP3.LUT R24, R136, 0xff, RZ, 0xc0, !PT ;  /* 0x000000ff88187812 */ /* 0x000fe200078ec0ff */
[----:B------:R-:W-:Y:S01]  /*22840*/  STG.E.U16 [R176.64+0x60], R47 ;  /* 0x0000602fb0007986 */ /* 0x000fe2000c101526 */
[----:B-1----:R-:W-:Y:S01]  /*22850*/  PRMT R134, R2, 0x5410, R56 ;  /* 0x0000541002867816 */ /* 0x002fe20000000038 */
[----:B----4-:R-:W-:Y:S05]  /*22860*/  @!P4 HFMA2.BF16_V2 R61, -RZ.H0_H0, RZ.H0_H0, -R46.H0_H0 ;  /* 0x200000ffff3dc231 */ /* 0x010fea000034092e */
[----:B------:R1:W-:Y:S01]  /*22870*/  @!P4 STL.S16 [R1+0x14], R61 ;  /* 0x0000143d0100c387 */ /* 0x0003e20000100600 */
[----:B------:R-:W-:Y:S01]  /*22880*/  PRMT R25, R61, 0x7610, R25 ;  /* 0x000076103d197816 */ /* 0x000fe20000000019 */
[----:B-----5:R-:W-:Y:S03]  /*22890*/  @!P6 HFMA2.BF16_V2 R133, -RZ.H0_H0, RZ.H0_H0, -R2.H0_H0 ;  /* 0x200000ffff85e231 */ /* 0x020fe60000340902 */
[----:B------:R-:W-:Y:S01]  /*228a0*/  @!P4 PRMT R46, R25, 0x5410, RZ ;  /* 0x00005410192ec816 */ /* 0x000fe200000000ff */
[----:B---3--:R-:W-:Y:S01]  /*228b0*/  @!P5 HFMA2.BF16_V2 R60, -RZ.H0_H0, RZ.H0_H0, -R56.H0_H0 ;  /* 0x200000ffff3cd231 */ /* 0x008fe20000340938 */
[----:B------:R-:W-:Y:S02]  /*228c0*/  PRMT R132, R133, 0x7610, R132 ;  /* 0x0000761085847816 */ /* 0x000fe40000000084 */
[----:B------:R-:W-:Y:S01]  /*228d0*/  ISETP.GE.U32.AND P4, PT, R233, R24, PT ;  /* 0x00000018e900720c */ /* 0x000fe20003f86070 */
[----:B------:R-:W-:Y:S01]  /*228e0*/  STG.E.U16 [R176.64+0x62], R46 ;  /* 0x0000622eb0007986 */ /* 0x000fe2000c101526 */
[----:B------:R-:W-:Y:S02]  /*228f0*/  @!P6 PRMT R2, R132, 0x5410, RZ ;  /* 0x000054108402e816 */ /* 0x000fe400000000ff */
[----:B------:R-:W-:Y:S01]  /*22900*/  PRMT R63, R60, 0x7610, R63 ;  /* 0x000076103c3f7816 */ /* 0x000fe2000000003f */
[----:B------:R-:W3:Y:S03]  /*22910*/  LDSM.16.MT88.4 R24, [R190+0xa800] ;  /* 0x00a80000be18783b */ /* 0x000ee60000004200 */
[----:B------:R-:W-:Y:S02]  /*22920*/  @!P5 PRMT R56, R63, 0x5410, RZ ;  /* 0x000054103f38d816 */ /* 0x000fe400000000ff */
[----:B------:R-:W-:Y:S03]  /*22930*/  LOP3.LUT R63, R136, 0xff, RZ, 0xc0, !PT ;  /* 0x000000ff883f7812 */ /* 0x000fe600078ec0ff */
[----:B------:R-:W-:Y:S04]  /*22940*/  STG.E.U16 [R180.64+0x5e], R2 ;  /* 0x00005e02b4007986 */ /* 0x000fe8000c101526 */
[----:B-1----:R1:W4:Y:S04]  /*22950*/  LDL.S16 R61, [R1] ;  /* 0x00000000013d7983 */ /* 0x0023280000100600 */
[----:B------:R5:W-:Y:S01]  /*22960*/  @!P6 STL.S16 [R1+0x1c], R133 ;  /* 0x00001c850100e387 */ /* 0x000be20000100600 */
[----:B------:R-:W-:Y:S02]  /*22970*/  ISETP.GE.U32.AND P6, PT, R233, R44, PT ;  /* 0x0000002ce900720c */ /* 0x000fe40003fc6070 */
[----:B------:R-:W-:Y:S01]  /*22980*/  PRMT R44, R171, 0x7610, R44 ;  /* 0x00007610ab2c7816 */ /* 0x000fe2000000002c */
[----:B------:R1:W-:Y:S01]  /*22990*/  @!P5 STL.S16 [R1+0x18], R60 ;  /* 0x0000183c0100d387 */ /* 0x0003e20000100600 */
[----:B------:R-:W-:Y:S02]  /*229a0*/  ISETP.GE.U32.AND P5, PT, R233, R3, PT ;  /* 0x00000003e900720c */ /* 0x000fe40003fa6070 */
[----:B------:R-:W-:Y:S01]  /*229b0*/  PRMT R3, R171, 0x7632, R3 ;  /* 0x00007632ab037816 */ /* 0x000fe20000000003 */
[----:B------:R2:W4:Y:S04]  /*229c0*/  LDL.S16 R132, [R1+0x10] ;  /* 0x0000100001847983 */ /* 0x0005280000100600 */
[----:B------:R-:W-:Y:S01]  /*229d0*/  STG.E.U16 [R180.64+0x60], R56 ;  /* 0x00006038b4007986 */ /* 0x000fe2000c101526 */
[-C--:B---3--:R-:W-:Y:S01]  /*229e0*/  HMMA.16816.F32.BF16 R80, R40, R24.reuse, R80 ;  /* 0x000000182850723c */ /* 0x088fe20000041850 */
[----:B-----5:R-:W-:Y:S01]  /*229f0*/  PRMT R133, R44, 0x5410, R3 ;  /* 0x000054102c857816 */ /* 0x020fe20000000003 */
[----:B-1----:R-:W1:Y:S06]  /*22a00*/  MUFU.EX2 R60, R238 ;  /* 0x000000ee003c7308 */ /* 0x002e6c0000000800 */
[C---:B------:R-:W-:Y:S07]  /*22a10*/  HMMA.16816.F32.BF16 R84, R12.reuse, R24, R84 ;  /* 0x000000180c54723c */ /* 0x040fee0000041854 */
[----:B------:R-:W-:Y:S01]  /*22a20*/  SHF.R.U32.HI R24, RZ, 0x8, R58 ;  /* 0x00000008ff187819 */ /* 0x000fe2000001163a */
[-C--:B------:R-:W-:Y:S01]  /*22a30*/  HMMA.16816.F32.BF16 R88, R12, R26.reuse, R88 ;  /* 0x0000001a0c58723c */ /* 0x080fe20000041858 */
[----:B------:R-:W-:Y:S03]  /*22a40*/  LOP3.LUT R25, R172, 0xff, RZ, 0xc0, !PT ;  /* 0x000000ffac197812 */ /* 0x000fe600078ec0ff */
[----:B------:R-:W-:Y:S02]  /*22a50*/  PRMT R139, R63, 0x5410, R24 ;  /* 0x000054103f8b7816 */ /* 0x000fe40000000018 */
[----:B------:R-:W-:Y:S02]  /*22a60*/  SHF.R.U32.HI R63, RZ, 0x18, R172 ;  /* 0x00000018ff3f7819 */ /* 0x000fe400000116ac */
[C---:B------:R-:W-:Y:S01]  /*22a70*/  HMMA.16816.F32.BF16 R92, R40.reuse, R26, R92 ;  /* 0x0000001a285c723c */ /* 0x040fe2000004185c */
[C---:B-1----:R-:W-:Y:S03]  /*22a80*/  F2FP.BF16.PACK_AB R0, R195.reuse, R60 ;  /* 0x0000003cc300723e */ /* 0x042fe600000010ff */
[----:B------:R-:W-:Y:S02]  /*22a90*/  FADD.FTZ R182, R60, R185 ;  /* 0x000000b93cb67221 */ /* 0x000fe40000010000 */
[----:B------:R-:W-:Y:S01]  /*22aa0*/  MUFU.EX2 R185, R242 ;  /* 0x000000f200b97308 */ /* 0x000fe20000000800 */
[C---:B------:R-:W-:Y:S01]  /*22ab0*/  PRMT R60, R0.reuse, 0x7632, R60 ;  /* 0x00007632003c7816 */ /* 0x040fe2000000003c */
[----:B------:R-:W-:Y:S04]  /*22ac0*/  FADD.FTZ R230, R195, R182 ;  /* 0x000000b6c3e67221 */ /* 0x000fe80000010000 */
[----:B------:R-:W-:Y:S01]  /*22ad0*/  PRMT R58, R0, 0x5410, R60 ;  /* 0x00005410003a7816 */ /* 0x000fe2000000003c */
[----:B--2---:R-:W-:Y:S05]  /*22ae0*/  @!P3 HFMA2.BF16_V2 R62, -RZ.H0_H0, RZ.H0_H0, -R44.H0_H0 ;  /* 0x200000ffff3eb231 */ /* 0x004fea000034092c */
[----:B------:R1:W-:Y:S01]  /*22af0*/  @!P3 STL.S16 [R1+0x8], R62 ;  /* 0x0000083e0100b387 */ /* 0x0003e20000100600 */
[----:B------:R-:W-:Y:S03]  /*22b00*/  PRMT R29, R62, 0x7610, R29 ;  /* 0x000076103e1d7816 */ /* 0x000fe6000000001d */
[----:B------:R2:W3:Y:S01]  /*22b10*/  LDL.S16 R141, [R1+0x4] ;  /* 0x00000400018d7983 */ /* 0x0004e20000100600 */
[----:B------:R-:W-:Y:S02]  /*22b20*/  @!P3 PRMT R44, R29, 0x5410, RZ ;  /* 0x000054101d2cb816 */ /* 0x000fe400000000ff */
[----:B------:R-:W-:Y:S02]  /*22b30*/  ISETP.GE.U32.AND P3, PT, R233, R28, PT ;  /* 0x0000001ce900720c */ /* 0x000fe40003f66070 */
[----:B------:R-:W5:Y:S08]  /*22b40*/  LDSM.16.MT88.4 R28, [R188+0xb800] ;  /* 0x00b80000bc1c783b */ /* 0x000f700000004200 */
[----:B------:R-:W-:Y:S01]  /*22b50*/  STG.E.U16 [R178.64+0x60], R44 ;  /* 0x0000602cb2007986 */ /* 0x000fe2000c101526 */
[----:B-1----:R-:W-:Y:S02]  /*22b60*/  LOP3.LUT R62, R137, UR7, R164, 0x96, !PT ;  /* 0x00000007893e7c12 */ /* 0x002fe4000f8e96a4 */
[--C-:B------:R-:W-:Y:S02]  /*22b70*/  SHF.R.U32.HI R137, RZ, 0x10, R136.reuse ;  /* 0x00000010ff897819 */ /* 0x100fe40000011688 */
[----:B------:R-:W-:Y:S02]  /*22b80*/  SHF.R.U32.HI R136, RZ, 0x18, R136 ;  /* 0x00000018ff887819 */ /* 0x000fe40000011688 */
[----:B------:R-:W-:Y:S02]  /*22b90*/  LOP3.LUT R24, R137, 0xff, RZ, 0xc0, !PT ;  /* 0x000000ff89187812 */ /* 0x000fe400078ec0ff */
[----:B------:R-:W-:Y:S01]  /*22ba0*/  LOP3.LUT R2, R62, 0xff, RZ, 0xc0, !PT ;  /* 0x000000ff3e027812 */ /* 0x000fe200078ec0ff */
[-C--:B-----5:R-:W-:Y:S01]  /*22bb0*/  HMMA.16816.F32.BF16 R96, R40, R28.reuse, R96 ;  /* 0x0000001c2860723c */ /* 0x0a0fe20000041860 */
[----:B----4-:R-:W-:Y:S05]  /*22bc0*/  @!P6 HFMA2.BF16_V2 R61, -RZ.H0_H0, RZ.H0_H0, -R3.H0_H0 ;  /* 0x200000ffff3de231 */ /* 0x010fea0000340903 */
[----:B------:R1:W-:Y:S01]  /*22bd0*/  @!P6 STL.S16 [R1], R61 ;  /* 0x0000003d0100e387 */ /* 0x0003e20000100600 */
[----:B------:R-:W-:Y:S01]  /*22be0*/  PRMT R138, R61, 0x7610, R138 ;  /* 0x000076103d8a7816 */ /* 0x000fe2000000008a */
[C---:B------:R-:W-:Y:S04]  /*22bf0*/  HMMA.16816.F32.BF16 R100, R12.reuse, R28, R100 ;  /* 0x0000001c0c64723c */ /* 0x040fe80000041864 */
[----:B------:R-:W-:Y:S01]  /*22c00*/  @!P6 PRMT R3, R138, 0x5410, RZ ;  /* 0x000054108a03e816 */ /* 0x000fe200000000ff */
[----:B------:R-:W-:Y:S01]  /*22c10*/  @!P4 HFMA2.BF16_V2 R132, -RZ.H0_H0, RZ.H0_H0, -R0.H0_H0 ;  /* 0x200000ffff84c231 */ /* 0x000fe20000340900 */
[----:B------:R-:W-:Y:S02]  /*22c20*/  ISETP.GE.U32.AND P6, PT, R233, R57, PT ;  /* 0x00000039e900720c */ /* 0x000fe40003fc6070 */
[-C--:B------:R-:W-:Y:S01]  /*22c30*/  HMMA.16816.F32.BF16 R104, R12, R30.reuse, R104 ;  /* 0x0000001e0c68723c */ /* 0x080fe20000041868 */
[----:B------:R-:W-:Y:S01]  /*22c40*/  PRMT R138, R24, 0x5410, R136 ;  /* 0x00005410188a7816 */ /* 0x000fe20000000088 */
[----:B------:R4:W-:Y:S02]  /*22c50*/  @!P4 STL.S16 [R1+0x10], R132 ;  /* 0x000010840100c387 */ /* 0x0009e40000100600 */
[----:B------:R-:W-:Y:S02]  /*22c60*/  PRMT R57, R132, 0x7610, R57 ;  /* 0x0000761084397816 */ /* 0x000fe40000000039 */
[----:B------:R2:W5:Y:S01]  /*22c70*/  LDL.S16 R140, [R1+0xc] ;  /* 0x00000c00018c7983 */ /* 0x0005620000100600 */
[C---:B------:R-:W-:Y:S01]  /*22c80*/  LOP3.LUT R24, R172.reuse, 0xffff, RZ, 0xc0, !PT ;  /* 0x0000ffffac187812 */ /* 0x040fe200078ec0ff */
[C---:B------:R-:W-:Y:S01]  /*22c90*/  HMMA.16816.F32.BF16 R108, R40.reuse, R30, R108 ;  /* 0x0000001e286c723c */ /* 0x040fe2000004186c */
[----:B------:R-:W-:Y:S01]  /*22ca0*/  @!P4 PRMT R0, R57, 0x5410, RZ ;  /* 0x000054103900c816 */ /* 0x000fe200000000ff */
[----:B------:R2:W-:Y:S01]  /*22cb0*/  STG.E.U16 [R178.64+0x62], R3 ;  /* 0x00006203b2007986 */ /* 0x0005e2000c101526 */
[----:B------:R-:W-:Y:S02]  /*22cc0*/  ISETP.GE.U32.AND P4, PT, R233, R25, PT ;  /* 0x00000019e900720c */ /* 0x000fe40003f86070 */
[----:B------:R-:W-:Y:S01]  /*22cd0*/  LOP3.LUT R25, R172, 0xffff, RZ, 0xc0, !PT ;  /* 0x0000ffffac197812 */ /* 0x000fe200078ec0ff */
[----:B------:R-:W-:Y:S01]  /*22ce0*/  STG.E.U16 [R174.64+0x70], R0 ;  /* 0x00007000ae007986 */ /* 0x000fe2000c101526 */
[----:B-1----:R-:W-:Y:S02]  /*22cf0*/  LOP3.LUT R61, R173, UR7, R162, 0x96, !PT ;  /* 0x00000007ad3d7c12 */ /* 0x002fe4000f8e96a2 */
[----:B------:R-:W-:Y:S01]  /*22d00*/  SHF.R.U32.HI R57, RZ, 0x8, R25 ;  /* 0x00000008ff397819 */ /* 0x000fe20000011619 */
[----:B------:R-:W2:Y:S02]  /*22d10*/  MUFU.EX2 R173, R212 ;  /* 0x000000d400ad7308 */ /* 0x000ea40000000800 */
[----:B------:R-:W-:Y:S02]  /*22d20*/  LOP3.LUT R25, R45, 0xff, RZ, 0xc0, !PT ;  /* 0x000000ff2d197812 */ /* 0x000fe400078ec0ff */
[----:B------:R-:W-:Y:S02]  /*22d30*/  SHF.R.U32.HI R45, RZ, 0x8, R24 ;  /* 0x00000008ff2d7819 */ /* 0x000fe40000011618 */
[----:B------:R-:W-:Y:S02]  /*22d40*/  PRMT R144, R25, 0x5410, R63 ;  /* 0x0000541019907816 */ /* 0x000fe4000000003f */
[----:B------:R-:W1:Y:S01]  /*22d50*/  LDSM.16.MT88.4 R24, [R190+0xb800] ;  /* 0x00b80000be18783b */ /* 0x000e620000004200 */
[----:B------:R-:W-:Y:S02]  /*22d60*/  F2FP.BF16.PACK_AB R63, R186, R187 ;  /* 0x000000bbba3f723e */ /* 0x000fe400000010ff */
[----:B----4-:R-:W-:Y:S02]  /*22d70*/  LOP3.LUT R132, R172, 0xff, RZ, 0xc0, !PT ;  /* 0x000000ffac847812 */ /* 0x010fe400078ec0ff */
[----:B------:R-:W-:Y:S02]  /*22d80*/  LOP3.LUT R45, R45, 0xffff, RZ, 0xc0, !PT ;  /* 0x0000ffff2d2d7812 */ /* 0x000fe400078ec0ff */
[--C-:B------:R-:W-:Y:S02]  /*22d90*/  PRMT R145, R132, 0x5410, R57.reuse ;  /* 0x0000541084917816 */ /* 0x100fe40000000039 */
[----:B------:R-:W-:Y:S02]  /*22da0*/  SHF.R.U32.HI R28, RZ, 0x10, R172 ;  /* 0x00000010ff1c7819 */ /* 0x000fe400000116ac */
[----:B------:R-:W-:Y:S02]  /*22db0*/  LOP3.LUT R29, R62, 0xffff, RZ, 0xc0, !PT ;  /* 0x0000ffff3e1d7812 */ /* 0x000fe400078ec0ff */
[----:B------:R-:W-:Y:S02]  /*22dc0*/  PRMT R132, R63, 0x7632, R132 ;  /* 0x000076323f847816 */ /* 0x000fe40000000084 */
[----:B------:R-:W-:Y:S02]  /*22dd0*/  LOP3.LUT R31, R61, 0xff, RZ, 0xc0, !PT ;  /* 0x000000ff3d1f7812 */ /* 0x000fe400078ec0ff */
[----:B--2---:R-:W-:Y:S01]  /*22de0*/  F2FP.BF16.PACK_AB R3, R173, R183 ;  /* 0x000000b7ad03723e */ /* 0x004fe200000010ff */
[----:B------:R-:W-:Y:S01]  /*22df0*/  @!P6 HFMA2.BF16_V2 R252, -RZ.H0_H0, RZ.H0_H0, -R132.H0_H0 ;  /* 0x200000fffffce231 */ /* 0x000fe20000340984 */
[----:B------:R-:W-:Y:S01]  /*22e00*/  SHF.R.U32.HI R172, RZ, 0x18, R172 ;  /* 0x00000018ffac7819 */ /* 0x000fe200000116ac */
[-C--:B-1----:R-:W-:Y:S08]  /*22e10*/  HMMA.16816.F32.BF16 R112, R40, R24.reuse, R112 ;  /* 0x000000182870723c */ /* 0x082ff00000041870 */
[C---:B------:R-:W-:Y:S08]  /*22e20*/  HMMA.16816.F32.BF16 R116, R12.reuse, R24, R116 ;  /* 0x000000180c74723c */ /* 0x040ff00000041874 */
[-C--:B------:R-:W-:Y:S07]  /*22e30*/  HMMA.16816.F32.BF16 R120, R12, R26.reuse, R120 ;  /* 0x0000001a0c78723c */ /* 0x080fee0000041878 */
[--C-:B------:R-:W-:Y:S01]  /*22e40*/  HSET2.LE.AND R14, R145, R199.reuse, PT ;  /* 0x000000c7910e7233 */ /* 0x100fe20003803000 */
[----:B------:R-:W-:Y:S01]  /*22e50*/  HMMA.16816.F32.BF16 R124, R40, R26, R124 ;  /* 0x0000001a287c723c */ /* 0x000fe2000004187c */
[----:B------:R-:W-:Y:S01]  /*22e60*/  HSET2.LE.AND R15, R144, R199, PT ;  /* 0x000000c7900f7233 */ /* 0x000fe20003803000 */
[----:B------:R-:W-:Y:S02]  /*22e70*/  LDSM.16.MT88.4 R24, [R188+0xbc00] ;  /* 0x00bc0000bc18783b */ /* 0x000fe40000004200 */
[----:B---3--:R-:W-:Y:S05]  /*22e80*/  @!P5 HFMA2.BF16_V2 R141, -RZ.H0_H0, RZ.H0_H0, -R60.H0_H0 ;  /* 0x200000ffff8dd231 */ /* 0x008fea000034093c */
[----:B------:R-:W-:Y:S01]  /*22e90*/  PRMT R57, R141, 0x7610, R57 ;  /* 0x000076108d397816 */ /* 0x000fe20000000039 */
[----:B------:R-:W-:Y:S03]  /*22ea0*/  @!P5 STL.S16 [R1+0x4], R141 ;  /* 0x0000048d0100d387 */ /* 0x000fe60000100600 */
[----:B------:R-:W-:Y:S02]  /*22eb0*/  @!P5 PRMT R60, R57, 0x5410, RZ ;  /* 0x00005410393cd816 */ /* 0x000fe400000000ff */
[----:B------:R-:W-:Y:S02]  /*22ec0*/  ISETP.GE.U32.AND P5, PT, R233, R45, PT ;  /* 0x0000002de900720c */ /* 0x000fe40003fa6070 */
[----:B------:R-:W-:Y:S01]  /*22ed0*/  LOP3.LUT R45, R28, 0xff, RZ, 0xc0, !PT ;  /* 0x000000ff1c2d7812 */ /* 0x000fe200078ec0ff */
[----:B------:R-:W-:Y:S01]  /*22ee0*/  STG.E.U16 [R174.64+0x72], R60 ;  /* 0x0000723cae007986 */ /* 0x000fe2000c101526 */
[----:B------:R-:W-:Y:S02]  /*22ef0*/  SHF.R.U32.HI R28, RZ, 0x8, R29 ;  /* 0x00000008ff1c7819 */ /* 0x000fe4000001161d */
[----:B------:R-:W-:Y:S02]  /*22f00*/  PRMT R57, R63, 0x5410, R132 ;  /* 0x000054103f397816 */ /* 0x000fe40000000084 */
[--C-:B------:R-:W-:Y:S02]  /*22f10*/  SHF.R.U32.HI R29, RZ, 0x10, R61.reuse ;  /* 0x00000010ff1d7819 */ /* 0x100fe4000001163d */
[----:B------:R-:W-:Y:S02]  /*22f20*/  @!P6 PRMT R132, R252, 0x5410, RZ ;  /* 0x00005410fc84e816 */ /* 0x000fe400000000ff */
[C---:B------:R-:W-:Y:S03]  /*22f30*/  ISETP.GE.U32.AND P6, PT, R233.reuse, R172, PT ;  /* 0x000000ace900720c */ /* 0x040fe60003fc6070 */
[----:B------:R1:W-:Y:S02]  /*22f40*/  STG.E.U16 [R176.64+0x72], R132 ;  /* 0x00007284b0007986 */ /* 0x0003e4000c101526 */
[----:B-1----:R-:W-:Y:S01]  /*22f50*/  IMAD.MOV.U32 R132, RZ, RZ, R130 ;  /* 0x000000ffff847224 */ /* 0x002fe200078e0082 */
[----:B-----5:R-:W-:Y:S05]  /*22f60*/  @!P3 HFMA2.BF16_V2 R140, -RZ.H0_H0, RZ.H0_H0, -R63.H0_H0 ;  /* 0x200000ffff8cb231 */ /* 0x020fea000034093f */
[----:B------:R-:W-:Y:S01]  /*22f70*/  PRMT R46, R140, 0x7610, R46 ;  /* 0x000076108c2e7816 */ /* 0x000fe2000000002e */
[----:B------:R-:W-:Y:S03]  /*22f80*/  @!P3 STL.S16 [R1+0xc], R140 ;  /* 0x00000c8c0100b387 */ /* 0x000fe60000100600 */
[----:B------:R-:W-:Y:S01]  /*22f90*/  @!P3 PRMT R63, R46, 0x5410, RZ ;  /* 0x000054102e3fb816 */ /* 0x000fe200000000ff */
[----:B------:R-:W1:Y:S01]  /*22fa0*/  LDSM.16.MT88.4 R140, [R190+0x9c00] ;  /* 0x009c0000be8c783b */ /* 0x000e620000004200 */
[----:B------:R-:W-:Y:S02]  /*22fb0*/  ISETP.GE.U32.AND P3, PT, R233, R45, PT ;  /* 0x0000002de900720c */ /* 0x000fe40003f66070 */
[----:B------:R-:W-:Y:S02]  /*22fc0*/  PRMT R45, R2, 0x5410, R28 ;  /* 0x00005410022d7816 */ /* 0x000fe4000000001c */
[--C-:B------:R-:W-:Y:S02]  /*22fd0*/  SHF.R.U32.HI R28, RZ, 0x10, R62.reuse ;  /* 0x00000010ff1c7819 */ /* 0x100fe4000001163e */
[----:B------:R-:W-:Y:S01]  /*22fe0*/  SHF.R.U32.HI R62, RZ, 0x18, R62 ;  /* 0x00000018ff3e7819 */ /* 0x000fe2000001163e */
[----:B------:R-:W-:Y:S01]  /*22ff0*/  STG.E.U16 [R176.64+0x70], R63 ;  /* 0x0000703fb0007986 */ /* 0x000fe2000c101526 */
[----:B------:R-:W-:Y:S02]  /*23000*/  LOP3.LUT R2, R61, 0xffff, RZ, 0xc0, !PT ;  /* 0x0000ffff3d027812 */ /* 0x000fe400078ec0ff */
[----:B------:R-:W-:Y:S02]  /*23010*/  LOP3.LUT R30, R28, 0xff, RZ, 0xc0, !PT ;  /* 0x000000ff1c1e7812 */ /* 0x000fe400078ec0ff */
[----:B------:R-:W-:Y:S01]  /*23020*/  SHF.R.U32.HI R28, RZ, 0x8, R2 ;  /* 0x00000008ff1c7819 */ /* 0x000fe20000011602 */
[----:B------:R-:W-:Y:S01]  /*23030*/  @!P3 HFMA2.BF16_V2 R249, -RZ.H0_H0, RZ.H0_H0, -R3.H0_H0 ;  /* 0x200000fffff9b231 */ /* 0x000fe20000340903 */
[----:B------:R-:W-:Y:S02]  /*23040*/  LOP3.LUT R2, R29, 0xff, RZ, 0xc0, !PT ;  /* 0x000000ff1d027812 */ /* 0x000fe400078ec0ff */
[----:B------:R-:W-:Y:S01]  /*23050*/  PRMT R29, R30, 0x5410, R62 ;  /* 0x000054101e1d7816 */ /* 0x000fe2000000003e */
[--C-:B------:R-:W-:Y:S01]  /*23060*/  HSET2.LE.AND R30, R139, R199.reuse, PT ;  /* 0x000000c78b1e7233 */ /* 0x100fe20003803000 */
[----:B------:R-:W-:Y:S02]  /*23070*/  F2FP.BF16.PACK_AB R62, R184, R185 ;  /* 0x000000b9b83e723e */ /* 0x000fe400000010ff */
[----:B------:R-:W-:Y:S01]  /*23080*/  SHF.R.U32.HI R61, RZ, 0x18, R61 ;  /* 0x00000018ff3d7819 */ /* 0x000fe2000001163d */
[--C-:B------:R-:W-:Y:S01]  /*23090*/  HSET2.LE.AND R29, R29, R199.reuse, PT ;  /* 0x000000c71d1d7233 */ /* 0x100fe20003803000 */
[----:B------:R-:W-:Y:S01]  /*230a0*/  PRMT R136, R31, 0x5410, R28 ;  /* 0x000054101f887816 */ /* 0x000fe2000000001c */
[--C-:B------:R-:W-:Y:S01]  /*230b0*/  HSET2.LE.AND R28, R45, R199.reuse, PT ;  /* 0x000000c72d1c7233 */ /* 0x100fe20003803000 */
[--C-:B------:R-:W-:Y:S01]  /*230c0*/  PRMT R137, R2, 0x5410, R61.reuse ;  /* 0x0000541002897816 */ /* 0x100fe2000000003d */
[--C-:B------:R-:W-:Y:S01]  /*230d0*/  HSET2.LE.AND R31, R138, R199.reuse, PT ;  /* 0x000000c78a1f7233 */ /* 0x100fe20003803000 */
[----:B------:R-:W-:Y:S01]  /*230e0*/  PRMT R61, R62, 0x7632, R61 ;  /* 0x000076323e3d7816 */ /* 0x000fe2000000003d */
[--C-:B------:R-:W-:Y:S01]  /*230f0*/  HSET2.LE.AND R12, R136, R199.reuse, PT ;  /* 0x000000c7880c7233 */ /* 0x100fe20003803000 */
[----:B------:R-:W-:Y:S01]  /*23100*/  LOP3.LUT R29, R29, R59, RZ, 0xc0, !PT ;  /* 0x0000003b1d1d7212 */ /* 0x000fe200078ec0ff */
[----:B------:R-:W-:Y:S01]  /*23110*/  HSET2.LE.AND R13, R137, R199, PT ;  /* 0x000000c7890d7233 */ /* 0x000fe20003803000 */
[----:B------:R-:W-:Y:S01]  /*23120*/  LOP3.LUT R30, R30, R58, RZ, 0xc0, !PT ;  /* 0x0000003a1e1e7212 */ /* 0x000fe200078ec0ff */
[----:B------:R-:W2:Y:S01]  /*23130*/  LDSM.16.MT88.4 R44, [R188+0xac00] ;  /* 0x00ac0000bc2c783b */ /* 0x000ea20000004200 */
[----:B------:R-:W-:Y:S01]  /*23140*/  LOP3.LUT R31, R31, R57, RZ, 0xc0, !PT ;  /* 0x000000391f1f7212 */ /* 0x000fe200078ec0ff */
[----:B------:R-:W-:Y:S01]  /*23150*/  @!P4 HFMA2.BF16_V2 R251, -RZ.H0_H0, RZ.H0_H0, -R62.H0_H0 ;  /* 0x200000fffffbc231 */ /* 0x000fe2000034093e */
[----:B------:R-:W-:Y:S01]  /*23160*/  LOP3.LUT R28, R28, R135, RZ, 0xc0, !PT ;  /* 0x000000871c1c7212 */ /* 0x000fe200078ec0ff */
[----:B------:R-:W-:Y:S01]  /*23170*/  @!P5 HFMA2.BF16_V2 R250, -RZ.H0_H0, RZ.H0_H0, -R61.H0_H0 ;  /* 0x200000fffffad231 */ /* 0x000fe2000034093d */
[----:B------:R-:W-:Y:S02]  /*23180*/  PRMT R2, R3, 0x7632, R2 ;  /* 0x0000763203027816 */ /* 0x000fe40000000002 */
[----:B------:R-:W-:Y:S01]  /*23190*/  PRMT R0, R62, 0x5410, R61 ;  /* 0x000054103e007816 */ /* 0x000fe2000000003d */
[----:B------:R-:W3:Y:S01]  /*231a0*/  LDSM.16.MT88.4 R56, [R190+0xac00] ;  /* 0x00ac0000be38783b */ /* 0x000ee20000004200 */
[----:B------:R-:W-:Y:S01]  /*231b0*/  @!P4 PRMT R62, R251, 0x5410, RZ ;  /* 0x00005410fb3ec816 */ /* 0x000fe200000000ff */
[-C--:B------:R-:W-:Y:S01]  /*231c0*/  HMMA.16816.F32.BF16 R152, R28, R148.reuse, R4 ;  /* 0x000000941c98723c */ /* 0x080fe20000041804 */
[----:B------:R-:W-:Y:S01]  /*231d0*/  LOP3.LUT R14, R14, R0, RZ, 0xc0, !PT ;  /* 0x000000000e0e7212 */ /* 0x000fe200078ec0ff */
[----:B------:R-:W-:Y:S01]  /*231e0*/  @!P6 HFMA2.BF16_V2 R248, -RZ.H0_H0, RZ.H0_H0, -R2.H0_H0 ;  /* 0x200000fffff8e231 */ /* 0x000fe20000340902 */
[----:B------:R-:W-:Y:S02]  /*231f0*/  PRMT R0, R3, 0x5410, R2 ;  /* 0x0000541003007816 */ /* 0x000fe40000000002 */
[----:B------:R-:W-:Y:S01]  /*23200*/  LOP3.LUT R12, R12, R134, RZ, 0xc0, !PT ;  /* 0x000000860c0c7212 */ /* 0x000fe200078ec0ff */
[----:B------:R-:W4:Y:S01]  /*23210*/  LDSM.16.MT88.4 R4, [R190+0xbc00] ;  /* 0x00bc0000be04783b */ /* 0x000f220000004200 */
[----:B------:R-:W-:Y:S01]  /*23220*/  LOP3.LUT R13, R13, R133, RZ, 0xc0, !PT ;  /* 0x000000850d0d7212 */ /* 0x000fe200078ec0ff */
[----:B------:R-:W-:Y:S01]  /*23230*/  IMAD.MOV.U32 R133, RZ, RZ, R129 ;  /* 0x000000ffff857224 */ /* 0x000fe200078e0081 */
[----:B------:R-:W-:Y:S03]  /*23240*/  LOP3.LUT R15, R15, R0, RZ, 0xc0, !PT ;  /* 0x000000000f0f7212 */ /* 0x000fe600078ec0ff */
[----:B------:R-:W-:Y:S01]  /*23250*/  @!P5 PRMT R61, R250, 0x5410, RZ ;  /* 0x00005410fa3dd816 */ /* 0x000fe200000000ff */
[----:B------:R-:W-:Y:S01]  /*23260*/  FADD.FTZ R0, R183, R196 ;  /* 0x000000c4b7007221 */ /* 0x000fe20000010000 */
[----:B------:R-:W-:Y:S01]  /*23270*/  STG.E.U16 [R180.64+0x6e], R62 ;  /* 0x00006e3eb4007986 */ /* 0x000fe2000c101526 */
[----:B------:R-:W-:Y:S01]  /*23280*/  @!P3 PRMT R3, R249, 0x5410, RZ ;  /* 0x00005410f903b816 */ /* 0x000fe200000000ff */
[C---:B------:R-:W-:Y:S01]  /*23290*/  HMMA.16816.F32.BF16 R168, R12.reuse, R148, R8 ;  /* 0x000000940ca8723c */ /* 0x040fe20000041808 */
[----:B------:R-:W-:Y:S01]  /*232a0*/  @!P6 PRMT R2, R248, 0x5410, RZ ;  /* 0x00005410f802e816 */ /* 0x000fe200000000ff */
[----:B------:R-:W-:Y:S01]  /*232b0*/  STG.E.U16 [R180.64+0x70], R61 ;  /* 0x0000703db4007986 */ /* 0x000fe2000c101526 */
[----:B------:R-:W-:Y:S01]  /*232c0*/  IADD3 R135, P3, R174, -0x80, RZ ;  /* 0xffffff80ae877810 */ /* 0x000fe20007f7e0ff */
[----:B------:R-:W-:Y:S02]  /*232d0*/  FADD.FTZ R237, R173, R0 ;  /* 0x00000000aded7221 */ /* 0x000fe40000010000 */
[----:B------:R5:W-:Y:S01]  /*232e0*/  STG.E.U16 [R178.64+0x70], R3 ;  /* 0x00007003b2007986 */ /* 0x000be2000c101526 */
[----:B------:R-:W-:Y:S01]  /*232f0*/  IADD3.X R134, R175, -0x1, RZ, P3, !PT ;  /* 0xffffffffaf867810 */ /* 0x000fe20001ffe4ff */
[-C--:B------:R-:W-:Y:S01]  /*23300*/  HMMA.16816.F32.BF16 R164, R12, R150.reuse, R16 ;  /* 0x000000960ca4723c */ /* 0x080fe20000041810 */
[----:B------:R-:W-:Y:S01]  /*23310*/  ISETP.LT.AND P3, PT, RZ, UR24, PT ;  /* 0x00000018ff007c0c */ /* 0x000fe2000bf61270 */
[----:B------:R2:W-:Y:S01]  /*23320*/  STG.E.U16 [R178.64+0x72], R2 ;  /* 0x00007202b2007986 */ /* 0x0005e2000c101526 */
[----:B------:R-:W-:Y:S01]  /*23330*/  UIADD3 UR24, UR24, -0x1, URZ ;  /* 0xffffffff18187890 */ /* 0x000fe2000fffe03f */
[----:B------:R-:W-:Y:S04]  /*23340*/  IMAD.MOV.U32 R0, RZ, RZ, R128 ;  /* 0x000000ffff007224 */ /* 0x000fe800078e0080 */
[C---:B------:R-:W-:Y:S08]  /*23350*/  HMMA.16816.F32.BF16 R148, R28.reuse, R150, R20 ;  /* 0x000000961c94723c */ /* 0x040ff00000041814 */
[-C--:B-1----:R-:W-:Y:S08]  /*23360*/  HMMA.16816.F32.BF16 R144, R28, R140.reuse, R32 ;  /* 0x0000008c1c90723c */ /* 0x082ff00000041820 */
[C---:B------:R-:W-:Y:S01]  /*23370*/  HMMA.16816.F32.BF16 R160, R12.reuse, R140, R36 ;  /* 0x0000008c0ca0723c */ /* 0x040fe20000041824 */
[----:B-----5:R-:W-:Y:S03]  /*23380*/  FADD.FTZ R3, R187, R198 ;  /* 0x000000c6bb037221 */ /* 0x020fe60000010000 */
[----:B--2---:R-:W-:Y:S02]  /*23390*/  FADD.FTZ R2, R185, R197 ;  /* 0x000000c5b9027221 */ /* 0x004fe40000010000 */
[----:B------:R-:W-:Y:S02]  /*233a0*/  FADD.FTZ R232, R186, R3 ;  /* 0x00000003bae87221 */ /* 0x000fe40000010000 */
[-C--:B------:R-:W-:Y:S01]  /*233b0*/  HMMA.16816.F32.BF16 R156, R12, R142.reuse, R48 ;  /* 0x0000008e0c9c723c */ /* 0x080fe20000041830 */
[----:B------:R-:W-:Y:S03]  /*233c0*/  FADD.FTZ R236, R184, R2 ;  /* 0x00000002b8ec7221 */ /* 0x000fe60000010000 */
[----:B------:R-:W-:Y:S04]  /*233d0*/  IMAD.MOV.U32 R3, RZ, RZ, R131 ;  /* 0x000000ffff037224 */ /* 0x000fe800078e0083 */
        /* <DEDUP_REMOVED lines=18> */
.L_x_480:
        /* <DEDUP_REMOVED lines=8> */
[----:B------:R-:W4:Y:S01]  /*23580*/  S2UR UR10, SR_CTAID.X ;  /* 0x00000000000a79c3 */ /* 0x000f220000002500 */
[----:B------:R-:W-:Y:S02]  /*23590*/  UMOV UR20, URZ ;  /* 0x0000003f00147c82 */ /* 0x000fe40008000000 */
[----:B------:R-:W4:Y:S01]  /*235a0*/  S2R R134, SR_TID.X ;  /* 0x0000000000867919 */ /* 0x000f220000002100 */
[----:B------:R-:W-:Y:S02]  /*235b0*/  @UP0 UIMAD.WIDE.U32 UR14, UR22, UR4, URZ ;  /* 0x00000004160e02a5 */ /* 0x000fe4000f8e003f */
[----:B------:R-:W-:Y:S02]  /*235c0*/  UMOV UR21, URZ ;  /* 0x0000003f00157c82 */ /* 0x000fe40008000000 */
[----:B------:R-:W-:Y:S01]  /*235d0*/  @UP0 UIMAD UR7, UR22, UR5, UR15 ;  /* 0x00000005160702a4 */ /* 0x000fe2000f8e020f */
[----:B------:R-:W4:Y:S02]  /*235e0*/  S2UR UR11, SR_CTAID.Z ;  /* 0x00000000000b79c3 */ /* 0x000f240000002700 */
        /* <DEDUP_REMOVED lines=9> */
[----:B------:R-:W-:-:S02]  /*23680*/  ULDC.U8 UR4, c[0x0][0x329] ;  /* 0x0000ca4000047ab9 */ /* 0x000fc40000000000 */
[----:B------:R-:W3:Y:S01]  /*23690*/  SHFL.BFLY PT, R3, R0, 0x1, 0x1f ;  /* 0x0c201f0000037f89 */ /* 0x000ee200000e0000 */
[----:B------:R-:W-:Y:S01]  /*236a0*/  UISETP.NE.AND UP1, UPT, UR4, URZ, UPT ;  /* 0x0000003f0400728c */ /* 0x000fe2000bf25270 */
[----:B------:R-:W-:Y:S01]  /*236b0*/  SHF.R.S32.HI R133, RZ, 0x1f, R134 ;  /* 0x0000001fff857819 */ /* 0x000fe20000011486 */
[----:B------:R-:W-:Y:S01]  /*236c0*/  @!UP0 UIMAD UR12, UR6, UR5, UR12 ;  /* 0x00000005060c82a4 */ /* 0x000fe2000f8e020c */
[----:B------:R-:W4:Y:S01]  /*236d0*/  SHFL.BFLY PT, R4, R237, 0x1, 0x1f ;  /* 0x0c201f00ed047f89 */ /* 0x000f2200000e0000 */
[----:B------:R-:W-:Y:S01]  /*236e0*/  @!UP0 UMOV UR14, UR18 ;  /* 0x00000012000e8c82 */ /* 0x000fe20008000000 */
[CC--:B------:R-:W-:Y:S01]  /*236f0*/  LEA.HI R132, R133.reuse, R134.reuse, RZ, 0x2 ;  /* 0x0000008685847211 */ /* 0x0c0fe200078f10ff */
[----:B------:R-:W-:Y:S01]  /*23700*/  ULDC.U8 UR5, c[0x0][0x328] ;  /* 0x0000ca0000057ab9 */ /* 0x000fe20000000000 */
[----:B------:R-:W-:Y:S01]  /*23710*/  LEA.HI R133, R133, R134, RZ, 0x5 ;  /* 0x0000008685857211 */ /* 0x000fe200078f28ff */
[----:B------:R-:W-:Y:S01]  /*23720*/  UISETP.NE.AND UP2, UPT, UR5, URZ, UPT ;  /* 0x0000003f0500728c */ /* 0x000fe2000bf45270 */
[----:B------:R-:W-:Y:S01]  /*23730*/  SHF.R.S32.HI R47, RZ, 0x2, R132 ;  /* 0x00000002ff2f7819 */ /* 0x000fe20000011484 */
[----:B------:R-:W-:Y:S01]  /*23740*/  @!UP0 UIADD3 UR7, UR19, UR12, URZ ;  /* 0x0000000c13078290 */ /* 0x000fe2000fffe03f */
[----:B------:R-:W-:Y:S01]  /*23750*/  SHF.R.S32.HI R6, RZ, 0x5, R133 ;  /* 0x00000005ff067819 */ /* 0x000fe20000011485 */
[----:B------:R-:W-:-:S02]  /*23760*/  UISETP.NE.OR UP3, UPT, UR4, URZ, !UP2 ;  /* 0x0000003f0400728c */ /* 0x000fc4000d765670 */
[----:B------:R-:W-:Y:S01]  /*23770*/  @UP1 ULDC UR13, c[0x0][0x210] ;  /* 0x00008400000d1ab9 */ /* 0x000fe20000000800 */
[----:B-1----:R-:W-:Y:S01]  /*23780*/  FADD.FTZ R236, R2, R236 ;  /* 0x000000ec02ec7221 */ /* 0x002fe20000010000 */
[----:B------:R-:W-:Y:S02]  /*23790*/  ULDC UR5, c[0x0][0x234] ;  /* 0x00008d0000057ab9 */ /* 0x000fe40000000800 */
[----:B------:R-:W-:Y:S01]  /*237a0*/  @UP1 UIMAD UR13, UR13, UR9, URZ ;  /* 0x000000090d0d12a4 */ /* 0x000fe2000f8e023f */
[----:B--2---:R-:W-:Y:S01]  /*237b0*/  FADD.FTZ R232, R232, R5 ;  /* 0x00000005e8e87221 */ /* 0x004fe20000010000 */
[----:B------:R-:W1:Y:S01]  /*237c0*/  SHFL.BFLY PT, R2, R236, 0x1, 0x1f ;  /* 0x0c201f00ec027f89 */ /* 0x000e6200000e0000 */
[----:B------:R-:W-:Y:S01]  /*237d0*/  LOP3.LUT R5, R132, 0xfffffffc, RZ, 0xc0, !PT ;  /* 0xfffffffc84057812 */ /* 0x000fe200078ec0ff */
[----:B------:R-:W-:Y:S01]  /*237e0*/  @!UP1 USEL UR13, UR9, UR5, !UP2 ;  /* 0x00000005090d9287 */ /* 0x000fe2000d000000 */
[----:B---3--:R-:W-:Y:S01]  /*237f0*/  FADD.FTZ R48, R0, R3 ;  /* 0x0000000300307221 */ /* 0x008fe20000010000 */
[----:B------:R-:W-:Y:S01]  /*23800*/  MOV R0, 0x3f800000 ;  /* 0x3f80000000007802 */ /* 0x000fe20000000f00 */
[----:B------:R-:W-:Y:S01]  /*23810*/  ULDC UR4, c[0x0][0x1c0] ;  /* 0x0000700000047ab9 */ /* 0x000fe20000000800 */
[----:B------:R-:W-:Y:S01]  /*23820*/  FSETP.NE.FTZ.AND P4, PT, R232, RZ, PT ;  /* 0x000000ffe800720b */ /* 0x000fe20003f95000 */
[----:B----4-:R-:W-:Y:S01]  /*23830*/  FADD.FTZ R237, R237, R4 ;  /* 0x00000004eded7221 */ /* 0x010fe20000010000 */
[----:B------:R-:W-:Y:S01]  /*23840*/  FSETP.NE.FTZ.AND P5, PT, R48, RZ, PT ;  /* 0x000000ff3000720b */ /* 0x000fe20003fb5000 */
[----:B------:R-:W-:Y:S01]  /*23850*/  @UP1 UMOV UR15, 0x1 ;  /* 0x00000001000f1882 */ /* 0x000fe20000000000 */
[----:B------:R-:W-:Y:S01]  /*23860*/  MOV R3, 0x3f800000 ;  /* 0x3f80000000037802 */ /* 0x000fe20000000f00 */
[----:B------:R-:W-:Y:S01]  /*23870*/  @!UP1 UIMAD UR15, UR13, UR4, URZ ;  /* 0x000000040d0f92a4 */ /* 0x000fe2000f8e023f */
[----:B------:R-:W-:Y:S01]  /*23880*/  FSETP.NE.FTZ.AND P2, PT, R237, RZ, PT ;  /* 0x000000ffed00720b */ /* 0x000fe20003f55000 */
[----:B------:R-:W-:-:S02]  /*23890*/  @!UP3 UIMAD UR17, UR6, UR9, URZ ;  /* 0x000000090611b2a4 */ /* 0x000fc4000f8e023f */
[----:B------:R-:W-:Y:S02]  /*238a0*/  @UP1 ULDC UR16, c[0x0][0x210] ;  /* 0x0000840000101ab9 */ /* 0x000fe40000000800 */
[----:B------:R-:W-:Y:S02]  /*238b0*/  UIMAD UR5, UR6, UR15, URZ ;  /* 0x0000000f060572a4 */ /* 0x000fe4000f8e023f */
[----:B------:R-:W2:Y:S01]  /*238c0*/  @P4 MUFU.RCP R3, R232 ;  /* 0x000000e800034308 */ /* 0x000ea20000001000 */
[----:B------:R-:W-:Y:S02]  /*238d0*/  @!UP1 UMOV UR16, 0x1 ;  /* 0x0000000100109882 */ /* 0x000fe40000000000 */
[----:B------:R-:W-:Y:S01]  /*238e0*/  @!UP3 USEL UR17, UR17, UR22, !UP0 ;  /* 0x000000161111b287 */ /* 0x000fe2000c000000 */
[----:B-1----:R-:W-:Y:S01]  /*238f0*/  FADD.FTZ R236, R236, R2 ;  /* 0x00000002ecec7221 */ /* 0x002fe20000010000 */
[----:B------:R-:W-:Y:S01]  /*23900*/  IADD3 R2, -R5, R134, RZ ;  /* 0x0000008605027210 */ /* 0x000fe20007ffe1ff */
[----:B------:R-:W-:-:S02]  /*23910*/  UIMAD UR4, UR10, UR16, URZ ;  /* 0x000000100a0472a4 */ /* 0x000fc4000f8e023f */
[----:B------:R-:W1:Y:S01]  /*23920*/  @P5 MUFU.RCP R0, R48 ;  /* 0x0000003000005308 */ /* 0x000e620000001000 */
[----:B------:R-:W-:Y:S01]  /*23930*/  USEL UR5, UR5, URZ, UP3 ;  /* 0x0000003f05057287 */ /* 0x000fe20009800000 */
[----:B------:R-:W-:Y:S01]  /*23940*/  FSETP.NE.FTZ.AND P3, PT, R236, RZ, PT ;  /* 0x000000ffec00720b */ /* 0x000fe20003f75000 */
[----:B------:R-:W-:Y:S01]  /*23950*/  USHF.L.U32 UR4, UR4, 0x7, URZ ;  /* 0x0000000704047899 */ /* 0x000fe2000800063f */
[----:B------:R-:W-:Y:S01]  /*23960*/  LEA R49, R6, R2, 0x8 ;  /* 0x0000000206317211 */ /* 0x000fe200078e40ff */
[----:B------:R-:W-:Y:S01]  /*23970*/  UIMAD UR13, UR11, UR13, UR5 ;  /* 0x0000000d0b0d72a4 */ /* 0x000fe2000f8e0205 */
[----:B------:R-:W-:Y:S01]  /*23980*/  MOV R2, 0x3f800000 ;  /* 0x3f80000000027802 */ /* 0x000fe20000000f00 */
[----:B------:R-:W-:Y:S01]  /*23990*/  @!UP3 UMOV UR20, UR17 ;  /* 0x000000110014bc82 */ /* 0x000fe20008000000 */
[----:B--2---:R-:W-:Y:S01]  /*239a0*/  FMUL.FTZ R3, R3, c[0x0][0x2dc] ;  /* 0x0000b70003037a20 */ /* 0x004fe20000410000 */
[----:B------:R-:W-:Y:S02]  /*239b0*/  USHF.R.S32.HI UR5, URZ, 0x1f, UR4 ;  /* 0x0000001f3f057899 */ /* 0x000fe40008011404 */
[----:B------:R-:W-:Y:S01]  /*239c0*/  @!UP3 USHF.R.S32.HI UR21, URZ, 0x1f, UR17 ;  /* 0x0000001f3f15b899 */ /* 0x000fe20008011411 */
[C---:B------:R-:W-:Y:S01]  /*239d0*/  FMUL.FTZ R154, R3.reuse, R154 ;  /* 0x0000009a039a7220 */ /* 0x040fe20000410000 */
[----:B------:R-:W-:Y:S01]  /*239e0*/  USHF.R.S32.HI UR6, URZ, 0x1f, UR13 ;  /* 0x0000001f3f067899 */ /* 0x000fe2000801140d */
[C---:B------:R-:W-:Y:S01]  /*239f0*/  FMUL.FTZ R43, R3.reuse, R155 ;  /* 0x0000009b032b7220 */ /* 0x040fe20000410000 */
[----:B------:R-:W2:Y:S01]  /*23a00*/  @P3 MUFU.RCP R2, R236 ;  /* 0x000000ec00023308 */ /* 0x000ea20000001000 */
[----:B-1----:R-:W-:Y:S01]  /*23a10*/  FMUL.FTZ R0, R0, c[0x0][0x2dc] ;  /* 0x0000b70000007a20 */ /* 0x002fe20000410000 */
[----:B------:R-:W-:Y:S01]  /*23a20*/  UIADD3 UR4, UP2, UP1, UR4, UR20, UR13 ;  /* 0x0000001404047290 */ /* 0x000fe2000f95e00d */
[----:B------:R-:W-:Y:S01]  /*23a30*/  FMUL.FTZ R150, R3, R150 ;  /* 0x0000009603967220 */ /* 0x000fe20000410000 */
[----:B------:R-:W-:Y:S01]  /*23a40*/  F2FP.BF16.PACK_AB R43, R43, R154 ;  /* 0x0000009a2b2b723e */ /* 0x000fe200000010ff */
[C---:B------:R-:W-:Y:S01]  /*23a50*/  FMUL.FTZ R152, R0.reuse, R152 ;  /* 0x0000009800987220 */ /* 0x040fe20000410000 */
[----:B------:R-:W-:Y:S01]  /*23a60*/  UIADD3.X UR5, UR5, UR21, UR6, UP2, UP1 ;  /* 0x0000001505057290 */ /* 0x000fe200097e2406 */
[----:B------:R-:W-:-:S02]  /*23a70*/  FMUL.FTZ R44, R0, R153 ;  /* 0x00000099002c7220 */ /* 0x000fc40000410000 */
[C---:B------:R-:W-:Y:S02]  /*23a80*/  FMUL.FTZ R148, R0.reuse, R148 ;  /* 0x0000009400947220 */ /* 0x040fe40000410000 */
        /* <DEDUP_REMOVED lines=31> */
[----:B------:R-:W-:Y:S01]  /*23c80*/  MOV R0, 0x3f800000 ;  /* 0x3f80000000007802 */ /* 0x000fe20000000f00 */
[----:B--2---:R-:W-:Y:S01]  /*23c90*/  FMUL.FTZ R2, R2, c[0x0][0x2dc] ;  /* 0x0000b70002027a20 */ /* 0x004fe20000410000 */
[----:B------:R-:W-:Y:S01]  /*23ca0*/  F2FP.BF16.PACK_AB R12, R12, R112 ;  /* 0x000000700c0c723e */ /* 0x000fe200000010ff */
[----:B------:R-:W-:Y:S01]  /*23cb0*/  FMUL.FTZ R41, R3, R151 ;  /* 0x0000009703297220 */ /* 0x000fe20000410000 */
[----:B------:R-:W-:Y:S01]  /*23cc0*/  F2FP.BF16.PACK_AB R8, R8, R124 ;  /* 0x0000007c0808723e */ /* 0x000fe200000010ff */
[C---:B------:R-:W-:Y:S01]  /*23cd0*/  FMUL.FTZ R168, R2.reuse, R168 ;  /* 0x000000a802a87220 */ /* 0x040fe20000410000 */
[----:B------:R-:W1:Y:S01]  /*23ce0*/  @P2 MUFU.RCP R0, R237 ;  /* 0x000000ed00002308 */ /* 0x000e620000001000 */
        /* <DEDUP_REMOVED lines=34> */
[----:B------:R-:W-:Y:S01]  /*23f10*/  SHF.R.S32.HI R2, RZ, 0x1f, R47 ;  /* 0x0000001fff027819 */ /* 0x000fe2000001142f */
[----:B-1----:R-:W-:Y:S01]  /*23f20*/  FMUL.FTZ R0, R0, c[0x0][0x2dc] ;  /* 0x0000b70000007a20 */ /* 0x002fe20000410000 */
[----:B------:R-:W-:Y:S01]  /*23f30*/  F2FP.BF16.PACK_AB R10, R10, R116 ;  /* 0x000000740a0a723e */ /* 0x000fe200000010ff */
[----:B------:R-:W-:Y:S01]  /*23f40*/  FMUL.FTZ R146, R3, R146 ;  /* 0x0000009203927220 */ /* 0x000fe20000410000 */
[----:B------:R-:W-:Y:S01]  /*23f50*/  LEA.HI R2, R2, R47, RZ, 0x3 ;  /* 0x0000002f02027211 */ /* 0x000fe200078f18ff */
[----:B------:R-:W-:Y:S01]  /*23f60*/  FMUL.FTZ R170, R0, R170 ;  /* 0x000000aa00aa7220 */ /* 0x000fe20000410000 */
[----:B------:R-:W-:Y:S01]  /*23f70*/  F2FP.BF16.PACK_AB R6, R6, R120 ;  /* 0x000000780606723e */ /* 0x000fe200000010ff */
[----:B------:R-:W-:Y:S01]  /*23f80*/  FMUL.FTZ R171, R0, R171 ;  /* 0x000000ab00ab7220 */ /* 0x000fe20000410000 */
[----:B------:R-:W-:Y:S01]  /*23f90*/  LOP3.LUT R2, R2, 0xfffffff8, RZ, 0xc0, !PT ;  /* 0xfffffff802027812 */ /* 0x000fe200078ec0ff */
[----:B------:R-:W-:-:S02]  /*23fa0*/  FMUL.FTZ R166, R0, R166 ;  /* 0x000000a600a67220 */ /* 0x000fc40000410000 */
[C---:B------:R-:W-:Y:S01]  /*23fb0*/  FMUL.FTZ R167, R0.reuse, R167 ;  /* 0x000000a700a77220 */ /* 0x040fe20000410000 */
[----:B------:R-:W-:Y:S01]  /*23fc0*/  IADD3 R2, R47, -R2, RZ ;  /* 0x800000022f027210 */ /* 0x000fe20007ffe0ff */
        /* <DEDUP_REMOVED lines=30> */
[----:B------:R-:W-:Y:S01]  /*241b0*/  LEA.HI R0, R2, R2, RZ, 0x1 ;  /* 0x0000000202007211 */ /* 0x000fe200078f08ff */
[----:B------:R-:W-:Y:S01]  /*241c0*/  FMUL.FTZ R39, R3, R147 ;  /* 0x0000009303277220 */ /* 0x000fe20000410000 */
[----:B------:R-:W-:Y:S01]  /*241d0*/  F2FP.BF16.PACK_AB R9, R9, R118 ;  /* 0x000000760909723e */ /* 0x000fe200000010ff */
[C---:B------:R-:W-:Y:S01]  /*241e0*/  FMUL.FTZ R142, R3.reuse, R142 ;  /* 0x0000008e038e7220 */ /* 0x040fe20000410000 */
[----:B------:R-:W-:Y:S01]  /*241f0*/  SHF.R.S32.HI R4, RZ, 0x1, R0 ;  /* 0x00000001ff047819 */ /* 0x000fe20000011400 */
[C---:B------:R-:W-:Y:S01]  /*24200*/  FMUL.FTZ R36, R3.reuse, R143 ;  /* 0x0000008f03247220 */ /* 0x040fe20000410000 */
[----:B------:R-:W-:Y:S01]  /*24210*/  LOP3.LUT R0, R0, 0x3fffffe, RZ, 0xc0, !PT ;  /* 0x03fffffe00007812 */ /* 0x000fe200078ec0ff */
[C---:B------:R-:W-:Y:S01]  /*24220*/  FMUL.FTZ R138, R3.reuse, R138 ;  /* 0x0000008a038a7220 */ /* 0x040fe20000410000 */
[----:B------:R-:W-:Y:S01]  /*24230*/  LOP3.LUT P0, RZ, R4, 0x2, RZ, 0xc0, !PT ;  /* 0x0000000204ff7812 */ /* 0x000fe2000780c0ff */
[C---:B------:R-:W-:Y:S01]  /*24240*/  FMUL.FTZ R33, R3.reuse, R139 ;  /* 0x0000008b03217220 */ /* 0x040fe20000410000 */
[----:B------:R-:W-:Y:S01]  /*24250*/  IADD3 R0, R2, -R0, RZ ;  /* 0x8000000002007210 */ /* 0x000fe20007ffe0ff */
[----:B------:R-:W-:Y:S01]  /*24260*/  FMUL.FTZ R78, R3, R78 ;  /* 0x0000004e034e7220 */ /* 0x000fe20000410000 */
[----:B------:R-:W-:Y:S01]  /*24270*/  F2FP.BF16.PACK_AB R39, R39, R146 ;  /* 0x000000922727723e */ /* 0x000fe200000010ff */
[C---:B------:R-:W-:Y:S01]  /*24280*/  FMUL.FTZ R30, R3.reuse, R79 ;  /* 0x0000004f031e7220 */ /* 0x040fe20000410000 */
[----:B------:R-:W-:Y:S01]  /*24290*/  LEA R0, R0, R49, 0x4 ;  /* 0x0000003100007211 */ /* 0x000fe200078e20ff */
[C---:B------:R-:W-:Y:S01]  /*242a0*/  FMUL.FTZ R82, R3.reuse, R82 ;  /* 0x0000005203527220 */ /* 0x040fe20000410000 */
[----:B------:R-:W-:Y:S01]  /*242b0*/  F2FP.BF16.PACK_AB R36, R36, R142 ;  /* 0x0000008e2424723e */ /* 0x000fe200000010ff */
[----:B------:R-:W-:Y:S01]  /*242c0*/  FMUL.FTZ R27, R3, R83 ;  /* 0x00000053031b7220 */ /* 0x000fe20000410000 */
[----:B------:R-:W-:Y:S01]  /*242d0*/  F2FP.BF16.PACK_AB R33, R33, R138 ;  /* 0x0000008a2121723e */ /* 0x000fe200000010ff */
[C---:B------:R-:W-:Y:S01]  /*242e0*/  FMUL.FTZ R94, R3.reuse, R94 ;  /* 0x0000005e035e7220 */ /* 0x040fe20000410000 */
        /* <DEDUP_REMOVED lines=15> */
[----:B------:R-:W-:Y:S02]  /*243e0*/  SHF.L.U32 R3, R4, 0x6, RZ ;  /* 0x0000000604037819 */ /* 0x000fe400000006ff */
[----:B------:R-:W-:-:S02]  /*243f0*/  F2FP.BF16.PACK_AB R11, R11, R114 ;  /* 0x000000720b0b723e */ /* 0x000fc400000010ff */
[----:B------:R-:W-:Y:S02]  /*24400*/  LOP3.LUT R2, R3, 0xc0, RZ, 0xc0, !PT ;  /* 0x000000c003027812 */ /* 0x000fe400078ec0ff */
[----:B------:R-:W-:Y:S02]  /*24410*/  LOP3.LUT R3, R4, 0x1, RZ, 0xc0, !PT ;  /* 0x0000000104037812 */ /* 0x000fe400078ec0ff */
[----:B------:R-:W-:Y:S02]  /*24420*/  LEA.HI R2, R2, R2, RZ, 0x1d ;  /* 0x0000000202027211 */ /* 0x000fe400078fe8ff */
[----:B------:R-:W-:Y:S02]  /*24430*/  ISETP.NE.U32.AND P1, PT, R3, 0x1, PT ;  /* 0x000000010300780c */ /* 0x000fe40003f25070 */
[----:B------:R-:W-:Y:S02]  /*24440*/  LEA R0, R0, R2, 0x1 ;  /* 0x0000000200007211 */ /* 0x000fe400078e08ff */
[----:B------:R-:W-:-:S02]  /*24450*/  MOV R3, 0x20 ;  /* 0x0000002000037802 */ /* 0x000fc40000000f00 */
[----:B------:R-:W-:Y:S02]  /*24460*/  SHF.L.U32 R0, R0, 0x1, RZ ;  /* 0x0000000100007819 */ /* 0x000fe400000006ff */
[----:B------:R-:W-:Y:S02]  /*24470*/  SEL R3, R3, 0xffffffe0, !P0 ;  /* 0xffffffe003037807 */ /* 0x000fe40004000000 */
[C---:B------:R-:W-:Y:S01]  /*24480*/  IADD3 R2, R0.reuse, -0x10, RZ ;  /* 0xfffffff000027810 */ /* 0x040fe20007ffe0ff */
[----:B------:R-:W-:Y:S01]  /*24490*/  STS [R0], R44 ;  /* 0x0000002c00007388 */ /* 0x000fe20000000800 */
[C---:B------:R-:W-:Y:S02]  /*244a0*/  IADD3 R4, R0.reuse, R3, RZ ;  /* 0x0000000300047210 */ /* 0x040fe40007ffe0ff */
[----:B------:R-:W-:Y:S01]  /*244b0*/  @P1 IADD3 R2, R0, 0x10, RZ ;  /* 0x0000001000021810 */ /* 0x000fe20007ffe0ff */
[----:B------:R-:W-:Y:S01]  /*244c0*/  STS [R0+0x200], R43 ;  /* 0x0002002b00007388 */ /* 0x000fe20000000800 */
[----:B------:R-:W-:-:S02]  /*244d0*/  F2FP.BF16.PACK_AB R7, R7, R126 ;  /* 0x0000007e0707723e */ /* 0x000fc400000010ff */
[----:B------:R-:W-:Y:S01]  /*244e0*/  IADD3 R3, R3, R2, RZ ;  /* 0x0000000203037210 */ /* 0x000fe20007ffe0ff */
[----:B------:R-:W-:Y:S04]  /*244f0*/  STS [R2], R42 ;  /* 0x0000002a02007388 */ /* 0x000fe80000000800 */
        /* <DEDUP_REMOVED lines=38> */
[----:B------:R-:W-:Y:S04]  /*24760*/  STS [R4+0x4200], R11 ;  /* 0x0042000b04007388 */ /* 0x000fe80000000800 */
[----:B------:R-:W-:Y:S04]  /*24770*/  STS [R3+0x4000], R8 ;  /* 0x0040000803007388 */ /* 0x000fe80000000800 */
[----:B------:R-:W-:Y:S01]  /*24780*/  STS [R3+0x4200], R7 ;  /* 0x0042000703007388 */ /* 0x000fe20000000800 */
[----:B-1----:R-:W-:-:S03]  /*24790*/  LOP3.LUT R0, R133, 0xffffffe0, RZ, 0xc0, !PT ;  /* 0xffffffe085007812 */ /* 0x002fc600078ec0ff */
[----:B------:R-:W-:Y:S01]  /*247a0*/  STS [R4+0x5000], R10 ;  /* 0x0050000a04007388 */ /* 0x000fe20000000800 */
[----:B------:R-:W-:Y:S02]  /*247b0*/  IADD3 R0, -R0, R134, RZ ;  /* 0x0000008600007210 */ /* 0x000fe40007ffe1ff */
[----:B--2---:R-:W-:Y:S01]  /*247c0*/  MOV R14, 0x7f800000 ;  /* 0x7f800000000e7802 */ /* 0x004fe20000000f00 */
[----:B------:R1:W-:Y:S01]  /*247d0*/  STS [R4+0x5200], R9 ;  /* 0x0052000904007388 */ /* 0x0003e20000000800 */
[----:B------:R-:W-:Y:S01]  /*247e0*/  LOP3.LUT P0, RZ, R0, 0x3, RZ, 0xc0, !PT ;  /* 0x0000000300ff7812 */ /* 0x000fe2000780c0ff */
[----:B---3--:R-:W2:Y:S01]  /*247f0*/  @P3 MUFU.LG2 R2, R236 ;  /* 0x000000ec00023308 */ /* 0x008ea20000000c00 */
[----:B------:R-:W-:Y:S01]  /*24800*/  MOV R13, 0x7f800000 ;  /* 0x7f800000000d7802 */ /* 0x000fe20000000f00 */
[----:B------:R-:W-:Y:S01]  /*24810*/  STS [R3+0x5000], R6 ;  /* 0x0050000603007388 */ /* 0x000fe20000000800 */
[----:B----4-:R-:W-:-:S03]  /*24820*/  MOV R12, 0x7f800000 ;  /* 0x7f800000000c7802 */ /* 0x010fc60000000f00 */
[----:B------:R3:W-:Y:S02]  /*24830*/  STS [R3+0x5200], R5 ;  /* 0x0052000503007388 */ /* 0x0007e40000000800 */
[----:B------:R-:W4:Y:S02]  /*24840*/  @P2 MUFU.LG2 R0, R237 ;  /* 0x000000ed00002308 */ /* 0x000f240000000c00 */
[----:B------:R-:W-:Y:S01]  /*24850*/  BAR.SYNC.DEFER_BLOCKING 0x0 ;  /* 0x0000000000007b1d */ /* 0x000fe20000010000 */
[----:B--2---:R-:W-:-:S05]  /*24860*/  @P3 FMUL.FTZ R2, R2, 0.69314718246459960938 ;  /* 0x3f31721802023820 */ /* 0x004fca0000410000 */
[----:B-1----:R-:W1:Y:S01]  /*24870*/  @P5 MUFU.LG2 R4, R48 ;  /* 0x0000003000045308 */ /* 0x002e620000000c00 */
[----:B----4-:R-:W-:Y:S01]  /*24880*/  @P2 FMUL.FTZ R0, R0, 0.69314718246459960938 ;  /* 0x3f31721800002820 */ /* 0x010fe20000410000 */
[----:B------:R-:W-:Y:S01]  /*24890*/  MOV R9, 0x7f800000 ;  /* 0x7f80000000097802 */ /* 0x000fe20000000f00 */
[----:B------:R-:W-:Y:S02]  /*248a0*/  @P3 FFMA.FTZ R9, R130, c[0x0][0x238], R2 ;  /* 0x00008e0082093a23 */ /* 0x000fe40000010002 */
[----:B------:R-:W-:-:S03]  /*248b0*/  @P2 FFMA.FTZ R12, R129, c[0x0][0x238], R0 ;  /* 0x00008e00810c2a23 */ /* 0x000fc60000010000 */
[----:B---3--:R-:W2:Y:S01]  /*248c0*/  @P4 MUFU.LG2 R3, R232 ;  /* 0x000000e800034308 */ /* 0x008ea20000000c00 */
[----:B-----5:R3:W4:Y:S04]  /*248d0*/  LDS.128 R24, [R194] ;  /* 0x00000000c2187984 */ /* 0x0207280000000c00 */
        /* <DEDUP_REMOVED lines=16> */
[----:B---34-:R-:W3:Y:S02]  /*249e0*/  S2R R4, SR_TID.X ;  /* 0x0000000000047919 */ /* 0x018ee40000002100 */
[----:B---3--:R-:W-:-:S04]  /*249f0*/  SHF.R.S32.HI R2, RZ, 0x1f, R4 ;  /* 0x0000001fff027819 */ /* 0x008fc80000011404 */
[----:B------:R-:W-:-:S04]  /*24a00*/  LEA.HI R2, R2, R4, RZ, 0x5 ;  /* 0x0000000402027211 */ /* 0x000fc800078f28ff */
[----:B------:R-:W-:Y:S02]  /*24a10*/  LOP3.LUT R0, R2, 0xffffffe0, RZ, 0xc0, !PT ;  /* 0xffffffe002007812 */ /* 0x000fe400078ec0ff */
[--C-:B------:R-:W-:Y:S02]  /*24a20*/  SHF.R.S32.HI R3, RZ, 0x5, R2.reuse ;  /* 0x00000005ff037819 */ /* 0x100fe40000011402 */
[----:B------:R-:W-:Y:S01]  /*24a30*/  SHF.R.S32.HI R2, RZ, 0x1f, R2 ;  /* 0x0000001fff027819 */ /* 0x000fe20000011402 */
[----:B------:R-:W-:-:S03]  /*24a40*/  IMAD.IADD R0, R4, 0x1, -R0 ;  /* 0x0000000104007824 */ /* 0x000fc600078e0a00 */
[----:B------:R-:W-:Y:S02]  /*24a50*/  LEA.HI R2, R2, R3, RZ, 0x2 ;  /* 0x0000000302027211 */ /* 0x000fe400078f10ff */
[----:B------:R-:W-:Y:S02]  /*24a60*/  SHF.R.S32.HI R4, RZ, 0x1f, R0 ;  /* 0x0000001fff047819 */ /* 0x000fe40000011400 */
[----:B------:R-:W-:Y:S02]  /*24a70*/  LOP3.LUT R2, R2, 0xffffffc, RZ, 0xc0, !PT ;  /* 0x0ffffffc02027812 */ /* 0x000fe400078ec0ff */
[----:B------:R-:W-:-:S03]  /*24a80*/  LEA.HI R0, R4, R0, RZ, 0x2 ;  /* 0x0000000004007211 */ /* 0x000fc600078f10ff */
[----:B------:R-:W-:Y:S01]  /*24a90*/  IMAD.IADD R2, R3, 0x1, -R2 ;  /* 0x0000000103027824 */ /* 0x000fe200078e0a02 */
        /* <DEDUP_REMOVED lines=33> */
.L_x_485:
[----:B---34-:R-:W-:Y:S05]  /*24cb0*/  BSYNC B0 ;  /* 0x0000000000007941 */ /* 0x018fea0003800000 */
.L_x_484:
        /* <DEDUP_REMOVED lines=17> */
[----:B------:R-:W-:Y:S01]  /*24dd0*/  IADD3.X R5, R0, UR7, RZ, P0, !PT ;  /* 0x0000000700057c10 */ /* 0x000fe200087fe4ff */
[----:B------:R-:W-:Y:S01]  /*24de0*/  IMAD.U32 R0, RZ, RZ, UR23 ;  /* 0x00000017ff007e24 */ /* 0x000fe2000f8e00ff */
[----:B------:R-:W-:-:S03]  /*24df0*/  ISETP.GE.AND P0, PT, R47, UR10, PT ;  /* 0x0000000a2f007c0c */ /* 0x000fc6000bf06270 */
[----:B-1----:R-:W-:-:S04]  /*24e00*/  IMAD.WIDE.U32 R10, R10, c[0x0][0x1f0], R4 ;  /* 0x00007c000a0a7a25 */ /* 0x002fc800078e0004 */
[----:B------:R-:W-:Y:S01]  /*24e10*/  IMAD.WIDE R2, R0, 0x80, R2 ;  /* 0x0000008000027825 */ /* 0x000fe200078e0202 */
[----:B------:R-:W-:-:S05]  /*24e20*/  IADD3 R9, R11, UR4, RZ ;  /* 0x000000040b097c10 */ /* 0x000fca000fffe0ff */
        /* <DEDUP_REMOVED lines=14> */
.L_x_487:
[----:B----4-:R-:W-:Y:S05]  /*24f10*/  BSYNC B0 ;  /* 0x0000000000007941 */ /* 0x010fea0003800000 */
.L_x_486:
[----:B------:R-:W-:Y:S01]  /*24f20*/  LEA.HI.SX32 R0, R132, 0x20, 0x1e ;  /* 0x0000002084007811 */ /* 0x000fe200078ff2ff */
        /* <DEDUP_REMOVED lines=19> */
.L_x_489:
[----:B------:R-:W-:Y:S05]  /*25060*/  BSYNC B0 ;  /* 0x0000000000007941 */ /* 0x000fea0003800000 */
.L_x_488:
        /* <DEDUP_REMOVED lines=20> */
.L_x_491:
[----:B------:R-:W-:Y:S05]  /*251b0*/  BSYNC B0 ;  /* 0x0000000000007941 */ /* 0x000fea0003800000 */
.L_x_490:
[----:B------:R-:W-:-:S04]  /*251c0*/  LEA.HI.SX32 R0, R132, 0x60, 0x1e ;  /* 0x0000006084007811 */ /* 0x000fc800078ff2ff */
        /* <DEDUP_REMOVED lines=20> */
.L_x_450:
        /* <DEDUP_REMOVED lines=25> */
[----:B------:R-:W-:Y:S02]  /*254a0*/  @UP3 UIMAD UR9, UR22, UR9, UR13 ;  /* 0x00000009160932a4 */ /* 0x000fe4000f8e020d */
[----:B------:R-:W-:Y:S02]  /*254b0*/  @UP3 UMOV UR14, UR12 ;  /* 0x0000000c000e3c82 */ /* 0x000fe40008000000 */
[----:B------:R-:W-:Y:S02]  /*254c0*/  UISETP.EQ.AND UP4, UPT, UR15, URZ, UP4 ;  /* 0x0000003f0f00728c */ /* 0x000fe4000a782270 */
[----:B------:R-:W-:Y:S02]  /*254d0*/  @!UP2 UISETP.NE.AND UP1, UPT, UR16, URZ, UPT ;  /* 0x0000003f1000a28c */ /* 0x000fe4000bf25270 */
[----:B------:R-:W-:Y:S02]  /*254e0*/  ULDC UR13, c[0x0][0x214] ;  /* 0x00008500000d7ab9 */ /* 0x000fe40000000800 */
[----:B------:R-:W-:-:S02]  /*254f0*/  @UP2 ULDC UR12, c[0x0][0x210] ;  /* 0x00008400000c2ab9 */ /* 0x000fc40000000800 */
[----:B------:R-:W-:Y:S02]  /*25500*/  ULDC UR8, c[0x0][0x234] ;  /* 0x00008d0000087ab9 */ /* 0x000fe40000000800 */
[----:B------:R-:W-:Y:S02]  /*25510*/  @UP2 UIMAD UR12, UR12, UR13, URZ ;  /* 0x0000000d0c0c22a4 */ /* 0x000fe4000f8e023f */
[----:B------:R-:W-:Y:S02]  /*25520*/  UISETP.NE.OR UP0, UPT, UR22, -0x1, !UP4 ;  /* 0xffffffff1600788c */ /* 0x000fe4000e705670 */
[----:B------:R-:W-:Y:S02]  /*25530*/  @!UP2 USEL UR12, UR13, UR8, !UP1 ;  /* 0x000000080d0ca287 */ /* 0x000fe4000c800000 */
        /* <DEDUP_REMOVED lines=43> */
.L_x_493:
[----:B------:R-:W-:Y:S05]  /*257f0*/  BSYNC B0 ;  /* 0x0000000000007941 */ /* 0x000fea0003800000 */
.L_x_492:
        /* <DEDUP_REMOVED lines=20> */
.L_x_495:
[----:B------:R-:W-:Y:S05]  /*25940*/  BSYNC B0 ;  /* 0x0000000000007941 */ /* 0x000fea0003800000 */
.L_x_494:
        /* <DEDUP_REMOVED lines=20> */
.L_x_497:
[----:B------:R-:W-:Y:S05]  /*25a90*/  BSYNC B0 ;  /* 0x0000000000007941 */ /* 0x000fea0003800000 */
.L_x_496:
        /* <DEDUP_REMOVED lines=19> */
.L_x_499:
[----:B------:R-:W-:Y:S05]  /*25bd0*/  BSYNC B0 ;  /* 0x0000000000007941 */ /* 0x000fea0003800000 */
.L_x_498:
        /* <DEDUP_REMOVED lines=35> */
.L_x_500:
        /* <DEDUP_REMOVED lines=15> */
.L_x_992:


//--------------------- .text._ZN5flash16flash_fwd_kernelI23Flash_fwd_kernel_traitsILi96ELi128ELi64ELi4ELb0ELb0EN7cutlass10bfloat16_tE19Flash_kernel_traitsILi96ELi128ELi64ELi4ES3_EELb0ELb1ELb0ELb0ELb0ELb0ELb1ELb0EEEvNS_16Flash_fwd_paramsE --------------------------
	.section	.text._ZN5flash16flash_fwd_kernelI23Flash_fwd_kernel_traitsILi96ELi128ELi64ELi4ELb0ELb0EN7cutlass10bfloat16_tE19Flash_kernel_traitsILi96ELi128ELi64ELi4ES3_EELb0ELb1ELb0ELb0ELb0ELb0ELb1ELb0EEEvNS_16Flash_fwd_paramsE,"ax",@progbits
	.sectioninfo	@"SHI_REGISTERS=255"
	.align	128
        .global         _ZN5flash16flash_fwd_kernelI23Flash_fwd_kernel_traitsILi96ELi128ELi64ELi4ELb0ELb0EN7cutlass10bfloat16_tE19Flash_kernel_traitsILi96ELi128ELi64ELi4ES3_EELb0ELb1ELb0ELb0ELb0ELb0ELb1ELb0EEEvNS_16Flash_fwd_paramsE
        .type           _ZN5flash16flash_fwd_kernelI23Flash_fwd_kernel_traitsILi96ELi128ELi64ELi4ELb0ELb0EN7cutlass10bfloat16_tE19Flash_kernel_traitsILi96ELi128ELi64ELi4ES3_EELb0ELb1ELb0ELb0ELb0ELb0ELb1ELb0EEEvNS_16Flash_fwd_paramsE,@function
        .size           _ZN5flash16flash_fwd_kernelI23Flash_fwd_kernel_traitsILi96ELi128ELi64ELi4ELb0ELb0EN7cutlass10bfloat16_tE19Flash_kernel_traitsILi96ELi128ELi64ELi4ES3_EELb0ELb1ELb0ELb0ELb0ELb0ELb1ELb0EEEvNS_16Flash_fwd_paramsE,(.L_x_993 - _ZN5flash16flash_fwd_kernelI23Flash_fwd_kernel_traitsILi96ELi128ELi64ELi4ELb0ELb0EN7cutlass10bfloat16_tE19Flash_kernel_traitsILi96ELi128ELi64ELi4ES3_EELb0ELb1ELb0ELb0ELb0ELb0ELb1ELb0EEEvNS_16Flash_fwd_paramsE)
        .other          _ZN5flash16flash_fwd_kernelI23Flash_fwd_kernel_traitsILi96ELi128ELi64ELi4ELb0ELb0EN7cutlass10bfloat16_tE19Flash_kernel_traitsILi96ELi128ELi64ELi4ES3_EELb0ELb1ELb0ELb0ELb0ELb0ELb1ELb0EEEvNS_16Flash_fwd_paramsE,@"STO_CUDA_ENTRY STV_DEFAULT"
_ZN5flash16flash_fwd_kernelI23Flash_fwd_kernel_traitsILi96ELi128ELi64ELi4ELb0ELb0EN7cutlass10bfloat16_tE19Flash_kernel_traitsILi96ELi128ELi64ELi4ES3_EELb0ELb1ELb0ELb0ELb0ELb0ELb1ELb0EEEvNS_16Flash_fwd_paramsE:
.text._ZN5flash16flash_fwd_kernelI23Flash_fwd_kernel_traitsILi96ELi128ELi64ELi4ELb0ELb0EN7cutlass10bfloat16_tE19Flash_kernel_traitsILi96ELi128ELi64ELi4ES3_EELb0ELb1ELb0ELb0ELb0ELb0ELb1ELb0EEEvNS_16Flash_fwd_paramsE:
[----:B------:R-:W-:Y:S02]  /*0000*/  MOV R1, c[0x0][0x28] ;  /* 0x00000a0000017a02 */ /* 0x000fe40000000f00 */
[----:B------:R-:W1:Y:S01]  /*0010*/  S2UR UR10, SR_CTAID.Y ;  /* 0x00000000000a79c3 */ /* 0x000e620000002600 */
[----:B------:R-:W-:Y:S01]  /*0020*/  ULDC.64 UR4, c[0x0][0x240] ;  /* 0x0000900000047ab9 */ /* 0x000fe20000000a00 */
[----:B------:R-:W-:Y:S01]  /*0030*/  IADD3 R1, R1, -0x60, RZ ;  /* 0xffffffa001017810 */ /* 0x000fe20007ffe0ff */
        /* <DEDUP_REMOVED lines=20> */
[----:B------:R1:W2:Y:S01]  /*0180*/  @P2 LDG.E R7, [R2.64] ;  /* 0x0000001002072981 */ /* 0x0002a2000c1e1900 */
[----:B------:R-:W-:-:S03]  /*0190*/  ULDC.64 UR8, c[0x0][0x248] ;  /* 0x0000920000087ab9 */ /* 0x000fc60000000a00 */
[----:B------:R1:W3:Y:S01]  /*01a0*/  @P2 LDG.E R6, [R2.64+0x4] ;  /* 0x0000041002062981 */ /* 0x0002e2000c1e1900 */
[----:B------:R-:W-:Y:S02]  /*01b0*/  IMAD.U32 R4, RZ, RZ, UR4 ;  /* 0x00000004ff047e24 */ /* 0x000fe4000f8e00ff */
[----:B------:R-:W-:Y:S01]  /*01c0*/  IMAD.U32 R5, RZ, RZ, UR5 ;  /* 0x00000005ff057e24 */ /* 0x000fe2000f8e00ff */
[----:B------:R-:W-:-:S04]  /*01d0*/  PLOP3.LUT P1, PT, PT, PT, UP1, 0x80, 0x0 ;  /* 0x000000000000781c */ /* 0x000fc80003f2f018 */
[----:B------:R-:W4:Y:S01]  /*01e0*/  @P0 LDG.E R4, [R4.64] ;  /* 0x0000001004040981 */ /* 0x000f22000c1e1900 */
[----:B------:R-:W-:-:S06]  /*01f0*/  UIMAD.WIDE UR8, UR10, UR7, UR8 ;  /* 0x000000070a0872a5 */ /* 0x000fcc000f8e0208 */
[----:B-1----:R-:W-:Y:S02]  /*0200*/  IMAD.U32 R2, RZ, RZ, UR8 ;  /* 0x00000008ff027e24 */ /* 0x002fe4000f8e00ff */
[----:B------:R-:W-:-:S05]  /*0210*/  IMAD.U32 R3, RZ, RZ, UR9 ;  /* 0x00000009ff037e24 */ /* 0x000fca000f8e00ff */
        /* <DEDUP_REMOVED lines=10> */
[----:B------:R-:W-:Y:S01]  /*02c0*/  ISETP.NE.AND.EX P0, PT, RZ, c[0x0][0x24c], PT, P0 ;  /* 0x00009300ff007a0c */ /* 0x000fe20003f05300 */
[----:B--2---:R-:W-:Y:S02]  /*02d0*/  @UP2 UIADD3 UR15, UR15, -UR9, URZ ;  /* 0x800000090f0f2290 */ /* 0x004fe4000fffe03f */
[----:B-----5:R3:W2:Y:S05]  /*02e0*/  @!P1 R2UR UR19, R0 ;  /* 0x00000000001393c2 */ /* 0x0206aa00000e0000 */
[----:B------:R-:W-:-:S05]  /*02f0*/  @!UP2 ULDC UR15, c[0x0][0x214] ;  /* 0x00008500000faab9 */ /* 0x000fca0000000800 */
[----:B-1234-:R-:W-:Y:S05]  /*0300*/  @!P0 BRA `(.L_x_501) ;  /* 0x0000007000008947 */ /* 0x01efea0003800000 */
[----:B------:R-:W-:-:S13]  /*0310*/  PLOP3.LUT P0, PT, PT, PT, UP3, 0x80, 0x0 ;  /* 0x000000000000781c */ /* 0x000fda0003f0f038 */
[----:B------:R-:W2:Y:S04]  /*0320*/  @P0 LDG.E R0, [R2.64+0x4] ;  /* 0x0000041002000981 */ /* 0x000ea8000c1e1900 */
[----:B------:R-:W3:Y:S01]  /*0330*/  @!P0 LDG.E R2, [R2.64] ;  /* 0x0000001002028981 */ /* 0x000ee2000c1e1900 */
[----:B--2---:R-:W1:Y:S02]  /*0340*/  @P0 R2UR UR6, R0 ;  /* 0x00000000000603c2 */ /* 0x004e6400000e0000 */
[----:B-1----:R-:W-:-:S11]  /*0350*/  @UP3 UIADD3 UR6, UR6, -UR19, URZ ;  /* 0x8000001306063290 */ /* 0x002fd6000fffe03f */
[----:B---3--:R1:W2:Y:S02]  /*0360*/  @!P0 R2UR UR6, R2 ;  /* 0x00000000020683c2 */ /* 0x0082a400000e0000 */
[----:B-12---:R-:W-:Y:S05]  /*0370*/  BRA `(.L_x_502) ;  /* 0x0000001000007947 */ /* 0x006fea0003800000 */
.L_x_501:
[----:B------:R-:W-:Y:S02]  /*0380*/  ULDC UR6, c[0x0][0x218] ;  /* 0x0000860000067ab9 */ /* 0x000fe40000000800 */
.L_x_502:
        /* <DEDUP_REMOVED lines=70> */
.L_x_504:
[----:B------:R-:W-:Y:S01]  /*07f0*/  IABS R0, c[0x0][0x1c8] ;  /* 0x0000720000007a13 */ /* 0x000fe20000000000 */
[----:B------:R-:W1:Y:S01]  /*0800*/  S2R R5, SR_CTAID.Z ;  /* 0x0000000000057919 */ /* 0x000e620000002700 */
[----:B------:R-:W-:Y:S02]  /*0810*/  ULDC UR4, c[0x0][0x1c8] ;  /* 0x0000720000047ab9 */ /* 0x000fe40000000800 */
[----:B------:R-:W-:Y:S01]  /*0820*/  ULOP3.LUT UR4, UR11, UR4, URZ, 0x3c, !UPT ;  /* 0x000000040b047292 */ /* 0x000fe2000f8e3c3f */
[----:B------:R-:W-:Y:S01]  /*0830*/  IMAD.MOV.U32 R4, RZ, RZ, R0 ;  /* 0x000000ffff047224 */ /* 0x000fe200078e0000 */
[----:B------:R-:W-:-:S03]  /*0840*/  @UP0 UIADD3 UR19, UR14, UR19, URZ ;  /* 0x000000130e130290 */ /* 0x000fc6000fffe03f */
[----:B------:R-:W2:Y:S01]  /*0850*/  I2F.RP R2, R4 ;  /* 0x0000000400027306 */ /* 0x000ea20000209400 */
[----:B------:R-:W-:Y:S01]  /*0860*/  ISETP.LE.AND P1, PT, RZ, UR4, PT ;  /* 0x00000004ff007c0c */ /* 0x000fe2000bf23270 */
[----:B------:R-:W-:Y:S02]  /*0870*/  ULDC.64 UR4, c[0x0][0x1a0] ;  /* 0x0000680000047ab9 */ /* 0x000fe40000000a00 */
[----:B------:R-:W-:-:S04]  /*0880*/  @UP0 UIMAD.WIDE.U32 UR22, UR19, UR4, URZ ;  /* 0x00000004131602a5 */ /* 0x000fc8000f8e003f */
[----:B------:R-:W-:Y:S02]  /*0890*/  @UP0 UIMAD UR21, UR19, UR5, UR23 ;  /* 0x00000005131502a4 */ /* 0x000fe4000f8e0217 */
[----:B------:R-:W-:Y:S01]  /*08a0*/  USHF.R.S32.HI UR19, URZ, 0x1f, UR11 ;  /* 0x0000001f3f137899 */ /* 0x000fe2000801140b */
[----:B--2---:R-:W2:Y:S01]  /*08b0*/  MUFU.RCP R2, R2 ;  /* 0x0000000200027308 */ /* 0x004ea20000001000 */
[----:B-1----:R-:W-:Y:S02]  /*08c0*/  IABS R5, R5 ;  /* 0x0000000500057213 */ /* 0x002fe40000000000 */
[----:B--2---:R-:W-:-:S05]  /*08d0*/  IADD3 R2, R2, 0xffffffe, RZ ;  /* 0x0ffffffe02027810 */ /* 0x004fca0007ffe0ff */
        /* <DEDUP_REMOVED lines=31> */
.L_x_505:
[----:B------:R-:W-:Y:S01]  /*0ad0*/  SHF.R.S32.HI R6, RZ, 0x1f, R24 ;  /* 0x0000001fff067819 */ /* 0x000fe20000011418 */
[----:B------:R-:W1:Y:S01]  /*0ae0*/  S2R R7, SR_CTAID.X ;  /* 0x0000000000077919 */ /* 0x000e620000002500 */
[----:B------:R-:W-:Y:S01]  /*0af0*/  UIADD3 UR10, -UR12, UR15, URZ ;  /* 0x0000000f0c0a7290 */ /* 0x000fe2000fffe13f */
[----:B------:R-:W-:Y:S01]  /*0b00*/  IMAD.MOV.U32 R26, RZ, RZ, 0x10 ;  /* 0x00000010ff1a7424 */ /* 0x000fe200078e00ff */
[CC--:B------:R-:W-:Y:S01]  /*0b10*/  LEA.HI R5, R6.reuse, R24.reuse, RZ, 0x2 ;  /* 0x0000001806057211 */ /* 0x0c0fe200078f10ff */
[----:B------:R-:W2:Y:S01]  /*0b20*/  S2R R14, SR_CTAID.Z ;  /* 0x00000000000e7919 */ /* 0x000ea20000002700 */
[CC--:B------:R-:W-:Y:S01]  /*0b30*/  LEA.HI R25, R6.reuse, R24.reuse, RZ, 0x3 ;  /* 0x0000001806197211 */ /* 0x0c0fe200078f18ff */
[----:B------:R-:W-:Y:S01]  /*0b40*/  ULDC.64 UR4, c[0x0][0x1a8] ;  /* 0x00006a0000047ab9 */ /* 0x000fe20000000a00 */
[----:B------:R-:W-:Y:S01]  /*0b50*/  LOP3.LUT R2, R5, 0xfffffffc, RZ, 0xc0, !PT ;  /* 0xfffffffc05027812 */ /* 0x000fe200078ec0ff */
[----:B------:R-:W-:Y:S01]  /*0b60*/  UIMAD UR4, UR19, UR4, URZ ;  /* 0x00000004130472a4 */ /* 0x000fe2000f8e023f */
        /* <DEDUP_REMOVED lines=9> */
[----:B------:R-:W-:Y:S01]  /*0c00*/  UIMAD UR4, UR11, UR5, UR4 ;  /* 0x000000050b0472a4 */ /* 0x000fe2000f8e0204 */
[----:B------:R-:W-:Y:S01]  /*0c10*/  LOP3.LUT R0, R0, 0xc0, RZ, 0xc0, !PT ;  /* 0x000000c000007812 */ /* 0x000fe200078ec0ff */
[----:B------:R-:W-:Y:S01]  /*0c20*/  IMAD.IADD R16, R24, 0x1, -R3 ;  /* 0x0000000118107824 */ /* 0x000fe200078e0a03 */
[----:B------:R-:W-:-:S02]  /*0c30*/  LEA.HI R13, R6, R24, RZ, 0x5 ;  /* 0x00000018060d7211 */ /* 0x000fc400078f28ff */
[----:B------:R-:W-:Y:S02]  /*0c40*/  LOP3.LUT R3, R0, 0x18, R160, 0xf8, !PT ;  /* 0x0000001800037812 */ /* 0x000fe400078ef8a0 */
[----:B------:R-:W-:Y:S02]  /*0c50*/  SHF.R.U32.HI R0, RZ, 0x3, R0 ;  /* 0x00000003ff007819 */ /* 0x000fe40000011600 */
[----:B------:R-:W-:Y:S02]  /*0c60*/  LEA.HI R18, R16, R16, RZ, 0x1 ;  /* 0x0000001010127211 */ /* 0x000fe400078f08ff */
[----:B------:R-:W-:Y:S02]  /*0c70*/  LOP3.LUT R2, R2, 0x7fffffe, RZ, 0xc0, !PT ;  /* 0x07fffffe02027812 */ /* 0x000fe400078ec0ff */
[----:B------:R-:W-:Y:S02]  /*0c80*/  LOP3.LUT R9, R3, R0, RZ, 0x3c, !PT ;  /* 0x0000000003097212 */ /* 0x000fe400078e3cff */
[----:B------:R-:W-:Y:S01]  /*0c90*/  SHF.R.S32.HI R0, RZ, 0x1, R18 ;  /* 0x00000001ff007819 */ /* 0x000fe20000011412 */
[----:B------:R-:W-:Y:S01]  /*0ca0*/  IMAD.IADD R3, R10, 0x1, -R2 ;  /* 0x000000010a037824 */ /* 0x000fe200078e0a02 */
[----:B------:R-:W-:-:S02]  /*0cb0*/  SHF.R.S32.HI R5, RZ, 0x1f, R18 ;  /* 0x0000001fff057819 */ /* 0x000fc40000011412 */
[----:B------:R-:W-:Y:S02]  /*0cc0*/  SHF.R.S32.HI R20, RZ, 0x5, R13 ;  /* 0x00000005ff147819 */ /* 0x000fe4000001140d */
[----:B------:R-:W-:Y:S02]  /*0cd0*/  SHF.R.S32.HI R11, RZ, 0x1f, R10 ;  /* 0x0000001fff0b7819 */ /* 0x000fe4000001140a */
[----:B------:R-:W-:Y:S01]  /*0ce0*/  SHF.R.S32.HI R161, RZ, 0x1f, R160 ;  /* 0x0000001fffa17819 */ /* 0x000fe200000114a0 */
[----:B------:R-:W-:Y:S01]  /*0cf0*/  IMAD R12, R20, 0x8, R3 ;  /* 0x00000008140c7824 */ /* 0x000fe200078e0203 */
[----:B------:R-:W-:Y:S01]  /*0d00*/  IADD3 R2, P0, R160, UR6, RZ ;  /* 0x00000006a0027c10 */ /* 0x000fe2000ff1e0ff */
[----:B-1----:R-:W-:Y:S01]  /*0d10*/  IMAD.WIDE R36, R7, 0x80, R10 ;  /* 0x0000008007247825 */ /* 0x002fe200078e020a */
[----:B------:R-:W-:Y:S02]  /*0d20*/  LEA.HI R5, R5, R0, RZ, 0x2 ;  /* 0x0000000005057211 */ /* 0x000fe400078f10ff */
[----:B------:R-:W-:Y:S01]  /*0d30*/  IADD3.X R3, R161, UR18, RZ, P0, !PT ;  /* 0x00000012a1037c10 */ /* 0x000fe200087fe4ff */
[----:B------:R-:W-:Y:S01]  /*0d40*/  IMAD R8, R11, c[0x0][0x198], RZ ;  /* 0x000066000b087a24 */ /* 0x000fe200078e02ff */
[----:B------:R-:W-:Y:S01]  /*0d50*/  LOP3.LUT R5, R5, 0xfffffffc, RZ, 0xc0, !PT ;  /* 0xfffffffc05057812 */ /* 0x000fe200078ec0ff */
[----:B------:R-:W-:Y:S01]  /*0d60*/  IMAD.WIDE.U32 R6, R10, c[0x0][0x198], R160 ;  /* 0x000066000a067a25 */ /* 0x000fe200078e00a0 */
[C---:B------:R-:W-:Y:S01]  /*0d70*/  IADD3 R158, R160.reuse, 0x20, RZ ;  /* 0x00000020a09e7810 */ /* 0x040fe20007ffe0ff */
[----:B------:R1:W-:Y:S01]  /*0d80*/  STL.64 [R1+0x40], R36 ;  /* 0x0000402401007387 */ /* 0x0003e20000100a00 */
[----:B------:R-:W-:Y:S01]  /*0d90*/  IADD3 R155, R160, 0x40, RZ ;  /* 0x00000040a09b7810 */ /* 0x000fe20007ffe0ff */
[----:B------:R-:W-:Y:S01]  /*0da0*/  IMAD.IADD R21, R0, 0x1, -R5 ;  /* 0x0000000100157824 */ /* 0x000fe200078e0a05 */
[----:B------:R-:W-:Y:S01]  /*0db0*/  IADD3 R6, P0, R6, UR20, RZ ;  /* 0x0000001406067c10 */ /* 0x000fe2000ff1e0ff */
[----:B------:R-:W-:Y:S01]  /*0dc0*/  IMAD R8, R10, c[0x0][0x19c], R8 ;  /* 0x000067000a087a24 */ /* 0x000fe200078e0208 */
[----:B------:R-:W-:Y:S01]  /*0dd0*/  SHF.R.S32.HI R0, RZ, 0x1f, R4 ;  /* 0x0000001fff007819 */ /* 0x000fe20000011404 */
[----:B--2---:R-:W-:Y:S01]  /*0de0*/  IMAD.WIDE.U32 R14, R14, c[0x0][0x1a8], R2 ;  /* 0x00006a000e0e7a25 */ /* 0x004fe200078e0002 */
[----:B------:R1:W-:Y:S01]  /*0df0*/  STL.64 [R1+0x28], R160 ;  /* 0x000028a001007387 */ /* 0x0003e20000100a00 */
[----:B------:R-:W-:-:S02]  /*0e00*/  LOP3.LUT P1, RZ, R21, 0x2, RZ, 0xc0, !PT ;  /* 0x0000000215ff7812 */ /* 0x000fc4000782c0ff */
[----:B------:R-:W-:Y:S01]  /*0e10*/  IMAD R5, R11, c[0x0][0x1a0], RZ ;  /* 0x000068000b057a24 */ /* 0x000fe200078e02ff */
[----:B------:R-:W-:Y:S01]  /*0e20*/  IADD3.X R7, R7, UR7, R8, P0, !PT ;  /* 0x0000000707077c10 */ /* 0x000fe200087fe408 */
[----:B------:R-:W-:-:S04]  /*0e30*/  IMAD.WIDE.U32 R2, R10, c[0x0][0x1a0], R160 ;  /* 0x000068000a027a25 */ /* 0x000fc800078e00a0 */
[----:B------:R-:W-:Y:S01]  /*0e40*/  IMAD R5, R10, c[0x0][0x1a4], R5 ;  /* 0x000069000a057a24 */ /* 0x000fe200078e0205 */
[----:B------:R-:W-:Y:S01]  /*0e50*/  IADD3 R2, P0, R2, UR22, RZ ;  /* 0x0000001602027c10 */ /* 0x000fe2000ff1e0ff */
[C---:B------:R-:W-:Y:S02]  /*0e60*/  IMAD R8, R0.reuse, c[0x0][0x1b0], RZ ;  /* 0x00006c0000087a24 */ /* 0x040fe400078e02ff */
[----:B------:R-:W-:Y:S01]  /*0e70*/  IMAD R0, R0, c[0x0][0x1b8], RZ ;  /* 0x00006e0000007a24 */ /* 0x000fe200078e02ff */
[----:B------:R-:W-:Y:S01]  /*0e80*/  IADD3.X R3, R3, UR21, R5, P0, !PT ;  /* 0x0000001503037c10 */ /* 0x000fe200087fe405 */
[----:B------:R-:W-:Y:S01]  /*0e90*/  IMAD.WIDE.U32 R32, R4, c[0x0][0x1b0], R6 ;  /* 0x00006c0004207a25 */ /* 0x000fe200078e0006 */
[----:B------:R-:W-:-:S03]  /*0ea0*/  ISETP.GE.AND P0, PT, R10, UR10, PT ;  /* 0x0000000a0a007c0c */ /* 0x000fc6000bf06270 */
[C---:B------:R-:W-:Y:S01]  /*0eb0*/  IMAD R5, R4.reuse, c[0x0][0x1bc], R0 ;  /* 0x00006f0004057a24 */ /* 0x040fe200078e0200 */
[----:B------:R1:W-:Y:S01]  /*0ec0*/  STL.64 [R1+0x38], R32 ;  /* 0x0000382001007387 */ /* 0x0003e20000100a00 */
[----:B------:R-:W-:Y:S01]  /*0ed0*/  IMAD.WIDE.U32 R28, R4, c[0x0][0x1b8], R2 ;  /* 0x00006e00041c7a25 */ /* 0x000fe200078e0002 */
[----:B------:R-:W-:Y:S02]  /*0ee0*/  LOP3.LUT R0, R13, 0xffffffe0, RZ, 0xc0, !PT ;  /* 0xffffffe00d007812 */ /* 0x000fe400078ec0ff */
[----:B------:R-:W-:Y:S01]  /*0ef0*/  SEL R2, R26, 0xfffffff0, !P1 ;  /* 0xfffffff01a027807 */ /* 0x000fe20004800000 */
[----:B------:R-:W-:Y:S01]  /*0f00*/  IMAD R8, R4, c[0x0][0x1b4], R8 ;  /* 0x00006d0004087a24 */ /* 0x000fe200078e0208 */
[----:B------:R1:W-:Y:S01]  /*0f10*/  STL.64 [R1+0x50], R28 ;  /* 0x0000501c01007387 */ /* 0x0003e20000100a00 */
[----:B------:R-:W-:Y:S02]  /*0f20*/  IMAD.IADD R31, R29, 0x1, R5 ;  /* 0x000000011d1f7824 */ /* 0x000fe400078e0205 */
[----:B------:R-:W-:Y:S01]  /*0f30*/  IMAD.IADD R35, R33, 0x1, R8 ;  /* 0x0000000121237824 */ /* 0x000fe200078e0208 */
[----:B------:R1:W-:Y:S01]  /*0f40*/  STL [R1+0x18], R158 ;  /* 0x0000189e01007387 */ /* 0x0003e20000100800 */
[----:B------:R-:W-:-:S02]  /*0f50*/  IMAD.U32 R9, R12, 0x20, R9 ;  /* 0x000000200c097824 */ /* 0x000fc400078e0009 */
[----:B------:R-:W-:Y:S01]  /*0f60*/  IMAD.IADD R17, R24, 0x1, -R0 ;  /* 0x0000000118117824 */ /* 0x000fe200078e0a00 */
[----:B------:R1:W-:Y:S01]  /*0f70*/  STL [R1+0x48], R155 ;  /* 0x0000489b01007387 */ /* 0x0003e20000100800 */
[----:B------:R-:W-:Y:S01]  /*0f80*/  IMAD.SHL.U32 R226, R9, 0x2, RZ ;  /* 0x0000000209e27824 */ /* 0x000fe200078e00ff */
[----:B------:R-:W-:Y:S02]  /*0f90*/  IADD3 R9, R15, UR4, RZ ;  /* 0x000000040f097c10 */ /* 0x000fe4000fffe0ff */
        /* <DEDUP_REMOVED lines=35> */
.L_x_507:
[----:B------:R-:W-:Y:S05]  /*11d0*/  BSYNC B0 ;  /* 0x0000000000007941 */ /* 0x000fea0003800000 */
.L_x_506:
        /* <DEDUP_REMOVED lines=37> */
.L_x_509:
[----:B------:R-:W-:Y:S05]  /*1430*/  BSYNC B0 ;  /* 0x0000000000007941 */ /* 0x000fea0003800000 */
.L_x_508:
        /* <DEDUP_REMOVED lines=37> */
.L_x_511:
[----:B------:R-:W-:Y:S05]  /*1690*/  BSYNC B0 ;  /* 0x0000000000007941 */ /* 0x000fea0003800000 */
.L_x_510:
[----:B------:R-:W-:Y:S01]  /*16a0*/  IADD3 R0, R10, 0x60, RZ ;  /* 0x000000600a007810 */ /* 0x000fe20007ffe0ff */
[----:B------:R-:W-:Y:S01]  /*16b0*/  UMOV UR11, 0x6 ;  /* 0x00000006000b7882 */ /* 0x000fe20000000000 */
[----:B------:R-:W-:Y:S01]  /*16c0*/  BSSY B0, `(.L_x_512) ;  /* 0x0000028000007945 */ /* 0x000fe20003800000 */
[----:B------:R-:W-:Y:S01]  /*16d0*/  ULDC.64 UR6, c[0x0][0x198] ;  /* 0x0000660000067ab9 */ /* 0x000fe20000000a00 */
[----:B------:R-:W-:Y:S01]  /*16e0*/  ISETP.GE.AND P0, PT, R0, UR10, PT ;  /* 0x0000000a00007c0c */ /* 0x000fe2000bf06270 */
[----:B------:R3:W-:Y:S01]  /*16f0*/  STL [R1+0x4c], R0 ;  /* 0x00004c0001007387 */ /* 0x0007e20000100800 */
[----:B------:R-:W-:Y:S02]  /*1700*/  USHF.L.U64.HI UR20, UR6, UR11, UR7 ;  /* 0x0000000b06147299 */ /* 0x000fe40008010207 */
[----:B------:R-:W-:-:S09]  /*1710*/  USHF.L.U32 UR21, UR6, 0x6, URZ ;  /* 0x0000000606157899 */ /* 0x000fd2000800063f */
[----:B------:R-:W-:Y:S05]  /*1720*/  @P0 BRA `(.L_x_513) ;  /* 0x0000021000000947 */ /* 0x000fea0003800000 */
[----:B------:R-:W-:Y:S01]  /*1730*/  IADD3 R3, P0, R36, 0x60, RZ ;  /* 0x0000006024037810 */ /* 0x000fe20007f1e0ff */
[----:B--2---:R-:W-:Y:S01]  /*1740*/  IMAD.MOV.U32 R4, RZ, RZ, R14 ;  /* 0x000000ffff047224 */ /* 0x004fe200078e000e */
[----:B------:R-:W-:Y:S01]  /*1750*/  ISETP.GE.AND P3, PT, R160, c[0x0][0x220], PT ;  /* 0x00008800a0007a0c */ /* 0x000fe20003f66270 */
[----:B------:R-:W-:Y:S01]  /*1760*/  IMAD.MOV.U32 R5, RZ, RZ, R9 ;  /* 0x000000ffff057224 */ /* 0x000fe200078e0009 */
[----:B------:R-:W-:Y:S01]  /*1770*/  ISETP.GE.AND P2, PT, R158, c[0x0][0x220], PT ;  /* 0x000088009e007a0c */ /* 0x000fe20003f46270 */
[----:B---3--:R-:W-:Y:S01]  /*1780*/  IMAD.X R0, RZ, RZ, R37, P0 ;  /* 0x000000ffff007224 */ /* 0x008fe200000e0625 */
        /* <DEDUP_REMOVED lines=27> */
.L_x_513:
[----:B------:R-:W-:Y:S05]  /*1940*/  BSYNC B0 ;  /* 0x0000000000007941 */ /* 0x000fea0003800000 */
.L_x_512:
        /* <DEDUP_REMOVED lines=11> */
[----:B--2---:R-:W-:Y:S01]  /*1a00*/  IMAD.WIDE.U32 R4, R154, UR19, R156 ;  /* 0x000000139a047c25 */ /* 0x004fe2000f8e009c */
[----:B------:R-:W-:-:S06]  /*1a10*/  UIMAD UR4, UR23, UR21, UR4 ;  /* 0x00000015170472a4 */ /* 0x000fcc000f8e0204 */
[----:B---3--:R-:W-:-:S05]  /*1a20*/  IADD3 R0, R5, UR4, RZ ;  /* 0x0000000405007c10 */ /* 0x008fca000fffe0ff */
        /* <DEDUP_REMOVED lines=28> */
.L_x_515:
[----:B------:R-:W-:Y:S05]  /*1bf0*/  BSYNC B0 ;  /* 0x0000000000007941 */ /* 0x000fea0003800000 */
.L_x_514:
        /* <DEDUP_REMOVED lines=37> */
.L_x_517:
[----:B------:R-:W-:Y:S05]  /*1e50*/  BSYNC B0 ;  /* 0x0000000000007941 */ /* 0x000fea0003800000 */
.L_x_516:
[----:B------:R-:W0:Y:S01]  /*1e60*/  LDGDEPBAR ;  /* 0x00000000000079af */ /* 0x000e220000000000 */
[----:B------:R-:W-:Y:S01]  /*1e70*/  LOP3.LUT R0, R18, 0x7fffffe, RZ, 0xc0, !PT ;  /* 0x07fffffe12007812 */ /* 0x000fe200078ec0ff */
[----:B------:R-:W-:Y:S01]  /*1e80*/  IMAD.MOV.U32 R14, RZ, RZ, R30 ;  /* 0x000000ffff0e7224 */ /* 0x000fe200078e001e */
[----:B------:R-:W-:Y:S01]  /*1e90*/  SHF.R.S32.HI R3, RZ, 0x1f, R16 ;  /* 0x0000001fff037819 */ /* 0x000fe20000011410 */
[----:B------:R-:W-:Y:S01]  /*1ea0*/  IMAD.MOV.U32 R15, RZ, RZ, R31 ;  /* 0x000000ffff0f7224 */ /* 0x000fe200078e001f */
[----:B------:R-:W-:Y:S01]  /*1eb0*/  SHF.R.S32.HI R4, RZ, 0x1f, R17 ;  /* 0x0000001fff047819 */ /* 0x000fe20000011411 */
[----:B--2---:R-:W-:Y:S01]  /*1ec0*/  IMAD.IADD R6, R16, 0x1, -R0 ;  /* 0x0000000110067824 */ /* 0x004fe200078e0a00 */
[----:B------:R-:W-:Y:S01]  /*1ed0*/  LEA.HI R0, R3, R16, RZ, 0x3 ;  /* 0x0000001003007211 */ /* 0x000fe200078f18ff */
[----:B------:R-:W-:Y:S01]  /*1ee0*/  IMAD.MOV.U32 R14, RZ, RZ, R28 ;  /* 0x000000ffff0e7224 */ /* 0x000fe200078e001c */
[----:B------:R-:W-:Y:S01]  /*1ef0*/  LOP3.LUT R3, R25, 0xfffffff8, RZ, 0xc0, !PT ;  /* 0xfffffff819037812 */ /* 0x000fe200078ec0ff */
[----:B------:R-:W-:Y:S01]  /*1f00*/  UIMAD UR5, UR11, UR19, URZ ;  /* 0x000000130b0572a4 */ /* 0x000fe2000f8e023f */
[----:B------:R-:W-:Y:S01]  /*1f10*/  SHF.R.S32.HI R8, RZ, 0x4, R23 ;  /* 0x00000004ff087819 */ /* 0x000fe20000011417 */
[----:B------:R-:W-:Y:S01]  /*1f20*/  IMAD.SHL.U32 R0, R0, 0x20, RZ ;  /* 0x0000002000007824 */ /* 0x000fe200078e00ff */
[----:B------:R-:W-:Y:S01]  /*1f30*/  LEA.HI R4, R4, R17, RZ, 0x2 ;  /* 0x0000001104047211 */ /* 0x000fe200078f10ff */
[----:B------:R-:W-:Y:S01]  /*1f40*/  IMAD.IADD R3, R24, 0x1, -R3 ;  /* 0x0000000118037824 */ /* 0x000fe200078e0a03 */
[----:B------:R-:W-:Y:S01]  /*1f50*/  LEA.HI R5, R23, R8, RZ, 0x1 ;  /* 0x0000000817057211 */ /* 0x000fe200078f08ff */
[----:B------:R-:W-:Y:S01]  /*1f60*/  UIMAD UR5, UR23, UR14, UR5 ;  /* 0x0000000e170572a4 */ /* 0x000fe2000f8e0205 */
[----:B------:R-:W-:Y:S01]  /*1f70*/  LEA R9, R20, UR12, 0x4 ;  /* 0x0000000c14097c11 */ /* 0x000fe2000f8e20ff */
[----:B------:R-:W-:Y:S01]  /*1f80*/  IMAD.SHL.U32 R24, R24, 0x2, RZ ;  /* 0x0000000218187824 */ /* 0x000fe200078e00ff */
[----:B------:R-:W-:Y:S01]  /*1f90*/  LEA.HI R7, R3, R3, RZ, 0x1 ;  /* 0x0000000303077211 */ /* 0x000fe200078f08ff */
[----:B------:R-:W-:Y:S01]  /*1fa0*/  BSSY B0, `(.L_x_518) ;  /* 0x000004b000007945 */ /* 0x000fe20003800000 */
[----:B------:R-:W-:-:S02]  /*1fb0*/  SHF.R.S32.HI R12, RZ, 0x2, R4 ;  /* 0x00000002ff0c7819 */ /* 0x000fc40000011404 */
[----:B------:R-:W-:Y:S01]  /*1fc0*/  ISETP.GE.AND P0, PT, R10, UR22, PT ;  /* 0x000000160a007c0c */ /* 0x000fe2000bf06270 */
[----:B------:R-:W-:-:S04]  /*1fd0*/  DEPBAR.LE SB0, 0x0 ;  /* 0x000080000000791a */ /* 0x000fc80000000000 */
[----:B------:R-:W-:Y:S01]  /*1fe0*/  BAR.SYNC.DEFER_BLOCKING 0x0 ;  /* 0x0000000000007b1d */ /* 0x000fe20000010000 */
[----:B------:R-:W-:Y:S01]  /*1ff0*/  LOP3.LUT R5, R5, 0xfffffffe, RZ, 0xc0, !PT ;  /* 0xfffffffe05057812 */ /* 0x000fe200078ec0ff */
[----:B------:R-:W-:Y:S01]  /*2000*/  IMAD.U32 R10, RZ, RZ, UR13 ;  /* 0x0000000dff0a7e24 */ /* 0x000fe2000f8e00ff */
[----:B------:R-:W-:Y:S02]  /*2010*/  LOP3.LUT R4, R7, 0x7fffffe, RZ, 0xc0, !PT ;  /* 0x07fffffe07047812 */ /* 0x000fe400078ec0ff */
[----:B------:R-:W-:Y:S01]  /*2020*/  LOP3.LUT R0, R0, 0xffffff00, RZ, 0xc0, !PT ;  /* 0xffffff0000007812 */ /* 0x000fe200078ec0ff */
[----:B------:R-:W-:Y:S01]  /*2030*/  IMAD.IADD R5, R8, 0x1, -R5 ;  /* 0x0000000108057824 */ /* 0x000fe200078e0a05 */
[----:B------:R-:W-:Y:S01]  /*2040*/  IADD3 R9, R9, 0x1, R12 ;  /* 0x0000000109097810 */ /* 0x000fe20007ffe00c */
[----:B------:R-:W-:Y:S01]  /*2050*/  IMAD.IADD R8, R3, 0x1, -R4 ;  /* 0x0000000103087824 */ /* 0x000fe200078e0a04 */
[----:B------:R2:W-:Y:S01]  /*2060*/  STL [R1+0x58], R12 ;  /* 0x0000580c01007387 */ /* 0x0005e20000100800 */
[--C-:B------:R-:W-:Y:S01]  /*2070*/  IMAD R3, R20, 0x200, R0.reuse ;  /* 0x0000020014037824 */ /* 0x100fe200078e0200 */
[----:B------:R-:W-:Y:S01]  /*2080*/  IADD3 R11, R10, -UR15, R9 ;  /* 0x8000000f0a0b7c10 */ /* 0x000fe2000fffe009 */
[C---:B------:R-:W-:Y:S01]  /*2090*/  IMAD R10, R6.reuse, 0x20, R0 ;  /* 0x00000020060a7824 */ /* 0x040fe200078e0200 */
[----:B------:R-:W-:Y:S01]  /*20a0*/  SHF.R.S32.HI R0, RZ, 0x1, R7 ;  /* 0x00000001ff007819 */ /* 0x000fe20000011407 */
[----:B------:R-:W-:Y:S01]  /*20b0*/  IMAD.SHL.U32 R4, R21, 0x40, RZ ;  /* 0x0000004015047824 */ /* 0x000fe200078e00ff */
[----:B------:R3:W-:Y:S01]  /*20c0*/  STL.64 [R1], R14 ;  /* 0x0000000e01007387 */ /* 0x0007e20000100a00 */
[----:B------:R-:W-:Y:S01]  /*20d0*/  IMAD R9, R6, 0x20, R3 ;  /* 0x0000002006097824 */ /* 0x000fe200078e0203 */
[C---:B------:R-:W-:Y:S01]  /*20e0*/  LOP3.LUT P1, RZ, R0.reuse, 0x2, RZ, 0xc0, !PT ;  /* 0x0000000200ff7812 */ /* 0x040fe2000782c0ff */
[----:B------:R-:W-:Y:S01]  /*20f0*/  IMAD.SHL.U32 R0, R0, 0x40, RZ ;  /* 0x0000004000007824 */ /* 0x000fe200078e00ff */
[----:B------:R-:W-:Y:S01]  /*2100*/  LOP3.LUT R3, R4, 0xc0, RZ, 0xc0, !PT ;  /* 0x000000c004037812 */ /* 0x000fe200078ec0ff */
[C---:B------:R-:W-:Y:S01]  /*2110*/  IMAD.SHL.U32 R4, R5.reuse, 0x8, RZ ;  /* 0x0000000805047824 */ /* 0x040fe200078e00ff */
[----:B------:R-:W-:Y:S01]  /*2120*/  LOP3.LUT R159, R24, 0x6, RZ, 0xc0, !PT ;  /* 0x00000006189f7812 */ /* 0x000fe200078ec0ff */
[----:B------:R-:W-:Y:S01]  /*2130*/  IMAD.SHL.U32 R6, R22, 0x8, RZ ;  /* 0x0000000816067824 */ /* 0x000fe200078e00ff */
[----:B------:R-:W-:Y:S01]  /*2140*/  LOP3.LUT R0, R0, 0xc0, RZ, 0xc0, !PT ;  /* 0x000000c000007812 */ /* 0x000fe200078ec0ff */
[----:B------:R3:W-:Y:S01]  /*2150*/  @P0 STS [R226+0x9000], RZ ;  /* 0x009000ffe2000388 */ /* 0x0007e20000000800 */
[----:B------:R-:W-:Y:S01]  /*2160*/  IMAD R8, R5, 0x8, R8 ;  /* 0x0000000805087824 */ /* 0x000fe200078e0208 */
[----:B------:R-:W-:-:S02]  /*2170*/  LOP3.LUT R5, R3, 0x8, R4, 0xf8, !PT ;  /* 0x0000000803057812 */ /* 0x000fc400078ef804 */
[----:B------:R3:W-:Y:S01]  /*2180*/  @P0 STS [R226+0x9004], RZ ;  /* 0x009004ffe2000388 */ /* 0x0007e20000000800 */
[----:B------:R-:W-:Y:S02]  /*2190*/  LOP3.LUT R4, R0, 0x8, R6, 0xf8, !PT ;  /* 0x0000000800047812 */ /* 0x000fe400078ef806 */
[----:B------:R-:W-:Y:S01]  /*21a0*/  SHF.R.U32.HI R0, RZ, 0x3, R0 ;  /* 0x00000003ff007819 */ /* 0x000fe20000011600 */
[----:B------:R3:W-:Y:S01]  /*21b0*/  @P0 STS.64 [R226+0x9008], RZ ;  /* 0x009008ffe2000388 */ /* 0x0007e20000000a00 */
[----:B------:R-:W-:Y:S01]  /*21c0*/  SHF.R.U32.HI R3, RZ, 0x3, R3 ;  /* 0x00000003ff037819 */ /* 0x000fe20000011603 */
[----:B--2---:R-:W-:Y:S01]  /*21d0*/  IMAD.U32 R12, RZ, RZ, UR14 ;  /* 0x0000000eff0c7e24 */ /* 0x004fe2000f8e00ff */
[----:B------:R-:W-:Y:S01]  /*21e0*/  LOP3.LUT R0, R4, R0, RZ, 0x3c, !PT ;  /* 0x0000000004007212 */ /* 0x000fe200078e3cff */
[----:B------:R3:W-:Y:S01]  /*21f0*/  @P0 STS.128 [R226+0xa000], RZ ;  /* 0x00a000ffe2000388 */ /* 0x0007e20000000c00 */
[----:B------:R-:W-:Y:S01]  /*2200*/  LOP3.LUT R3, R5, R3, RZ, 0x3c, !PT ;  /* 0x0000000305037212 */ /* 0x000fe200078e3cff */
[----:B------:R-:W-:Y:S01]  /*2210*/  IMAD.WIDE.U32 R6, R12, UR19, R14 ;  /* 0x000000130c067c25 */ /* 0x000fe2000f8e000e */
[----:B------:R-:W-:Y:S01]  /*2220*/  SEL R4, R26, 0xfffffff0, !P1 ;  /* 0xfffffff01a047807 */ /* 0x000fe20004800000 */
[----:B------:R3:W-:Y:S01]  /*2230*/  @P0 STS.128 [R226+0xb000], RZ ;  /* 0x00b000ffe2000388 */ /* 0x0007e20000000c00 */
[----:B------:R-:W-:Y:S01]  /*2240*/  IADD3 R136, R11, c[0x0][0x2e8], RZ ;  /* 0x0000ba000b887a10 */ /* 0x000fe20007ffe0ff */
[----:B------:R-:W-:Y:S01]  /*2250*/  IMAD.U32 R0, R8, 0x20, R0 ;  /* 0x0000002008007824 */ /* 0x000fe200078e0000 */
[----:B------:R-:W-:Y:S01]  /*2260*/  IADD3 R8, R7, UR5, RZ ;  /* 0x0000000507087c10 */ /* 0x000fe2000fffe0ff */
[----:B------:R-:W-:-:S02]  /*2270*/  IMAD.IADD R5, R3, 0x1, R10 ;  /* 0x0000000103057824 */ /* 0x000fc400078e020a */
[----:B------:R-:W-:Y:S01]  /*2280*/  IMAD.IADD R3, R3, 0x1, R9 ;  /* 0x0000000103037824 */ /* 0x000fe200078e0209 */
        /* <DEDUP_REMOVED lines=28> */
.L_x_519:
[----:B------:R-:W-:Y:S05]  /*2450*/  BSYNC B0 ;  /* 0x0000000000007941 */ /* 0x000fea0003800000 */
.L_x_518:
        /* <DEDUP_REMOVED lines=36> */
.L_x_521:
[----:B------:R-:W-:Y:S05]  /*26a0*/  BSYNC B0 ;  /* 0x0000000000007941 */ /* 0x000fea0003800000 */
.L_x_520:
[----:B------:R-:W-:Y:S01]  /*26b0*/  IMAD.SHL.U32 R224, R3, 0x2, RZ ;  /* 0x0000000203e07824 */ /* 0x000fe200078e00ff */
[----:B------:R-:W-:Y:S01]  /*26c0*/  IADD3 R3, R136, 0x8, RZ ;  /* 0x0000000888037810 */ /* 0x000fe20007ffe0ff */
[----:B------:R-:W-:Y:S01]  /*26d0*/  IMAD.SHL.U32 R221, R0, 0x2, RZ ;  /* 0x0000000200dd7824 */ /* 0x000fe200078e00ff */
[----:B------:R-:W-:Y:S01]  /*26e0*/  IADD3 R6, R136, 0x48, RZ ;  /* 0x0000004888067810 */ /* 0x000fe20007ffe0ff */
[----:B------:R-:W-:Y:S01]  /*26f0*/  IMAD R225, R2, 0x2, R224 ;  /* 0x0000000202e17824 */ /* 0x000fe200078e02e0 */
[----:B--23--:R-:W-:Y:S01]  /*2700*/  LDSM.16.M88.4 R12, [R224] ;  /* 0x00000000e00c783b */ /* 0x00cfe20000000200 */
[----:B------:R-:W-:Y:S01]  /*2710*/  IMAD R223, R4, 0x2, R221 ;  /* 0x0000000204df7824 */ /* 0x000fe200078e02dd */
[----:B------:R-:W-:Y:S01]  /*2720*/  IADD3 R4, R136, 0x40, RZ ;  /* 0x0000004088047810 */ /* 0x000fe20007ffe0ff */
[----:B------:R-:W-:Y:S01]  /*2730*/  UISETP.GE.AND UP0, UPT, UR8, 0x2, UPT ;  /* 0x000000020800788c */ /* 0x000fe2000bf06270 */
[----:B------:R-:W2:Y:S04]  /*2740*/  LDSM.16.M88.4 R16, [R221+0x6000] ;  /* 0x00600000dd10783b */ /* 0x000ea80000000200 */
[----:B------:R-:W3:Y:S04]  /*2750*/  LDSM.16.M88.4 R8, [R224+0x1000] ;  /* 0x00100000e008783b */ /* 0x000ee80000000200 */
[----:B-1----:R-:W-:Y:S04]  /*2760*/  LDSM.16.M88.4 R36, [R225] ;  /* 0x00000000e124783b */ /* 0x002fe80000000200 */
[----:B------:R-:W1:Y:S04]  /*2770*/  LDSM.16.M88.4 R24, [R223+0x6000] ;  /* 0x00600000df18783b */ /* 0x000e680000000200 */
[----:B------:R-:W5:Y:S04]  /*2780*/  LDSM.16.M88.4 R20, [R225+0x1000] ;  /* 0x00100000e114783b */ /* 0x000f680000000200 */
[----:B------:R-:W-:Y:S04]  /*2790*/  LDSM.16.M88.4 R68, [R221+0x7000] ;  /* 0x00700000dd44783b */ /* 0x000fe80000000200 */
[----:B------:R-:W4:Y:S04]  /*27a0*/  LDSM.16.M88.4 R32, [R224+0x2000] ;  /* 0x00200000e020783b */ /* 0x000f280000000200 */
[----:B------:R-:W4:Y:S04]  /*27b0*/  LDSM.16.M88.4 R40, [R221+0x6400] ;  /* 0x00640000dd28783b */ /* 0x000f280000000200 */
[----:B------:R-:W4:Y:S04]  /*27c0*/  LDSM.16.M88.4 R60, [R221+0x6800] ;  /* 0x00680000dd3c783b */ /* 0x000f280000000200 */
[----:B------:R-:W4:Y:S01]  /*27d0*/  LDSM.16.M88.4 R48, [R221+0x6c00] ;  /* 0x006c0000dd30783b */ /* 0x000f220000000200 */
[-C--:B--2---:R-:W-:Y:S03]  /*27e0*/  HMMA.16816.F32.BF16 R44, R12, R16.reuse, RZ ;  /* 0x000000100c2c723c */ /* 0x084fe600000418ff */
[----:B------:R-:W-:Y:S04]  /*27f0*/  LDSM.16.M88.4 R56, [R223+0x7000] ;  /* 0x00700000df38783b */ /* 0x000fe80000000200 */
[----:B------:R-:W-:Y:S01]  /*2800*/  LDSM.16.M88.4 R92, [R221+0x8000] ;  /* 0x00800000dd5c783b */ /* 0x000fe20000000200 */
[C---:B---3--:R-:W-:Y:S03]  /*2810*/  HMMA.16816.F32.BF16 R28, R8.reuse, R16, RZ ;  /* 0x00000010081c723c */ /* 0x048fe600000418ff */
[----:B------:R-:W-:Y:S04]  /*2820*/  LDSM.16.M88.4 R72, [R223+0x6c00] ;  /* 0x006c0000df48783b */ /* 0x000fe80000000200 */
[----:B------:R-:W-:Y:S01]  /*2830*/  LDSM.16.M88.4 R52, [R223+0x6400] ;  /* 0x00640000df34783b */ /* 0x000fe20000000200 */
[----:B------:R-:W-:Y:S03]  /*2840*/  HMMA.16816.F32.BF16 R84, R8, R18, RZ ;  /* 0x000000120854723c */ /* 0x000fe600000418ff */
[----:B------:R-:W-:Y:S04]  /*2850*/  LDSM.16.M88.4 R64, [R223+0x6800] ;  /* 0x00680000df40783b */ /* 0x000fe80000000200 */
[----:B------:R-:W0:Y:S01]  /*2860*/  LDGDEPBAR ;  /* 0x00000000000079af */ /* 0x000e220000000000 */
[----:B-1----:R-:W-:Y:S08]  /*2870*/  HMMA.16816.F32.BF16 R44, R36, R24, R44 ;  /* 0x00000018242c723c */ /* 0x002ff0000004182c */
[----:B------:R-:W-:Y:S01]  /*2880*/  HMMA.16816.F32.BF16 R80, R12, R18, RZ ;  /* 0x000000120c50723c */ /* 0x000fe200000418ff */
[----:B------:R-:W1:Y:S07]  /*2890*/  LDSM.16.M88.4 R16, [R225+0x2000] ;  /* 0x00200000e110783b */ /* 0x000e6e0000000200 */
[----:B-----5:R-:W-:Y:S01]  /*28a0*/  HMMA.16816.F32.BF16 R88, R20, R24, R28 ;  /* 0x000000181458723c */ /* 0x020fe2000004181c */
[----:B------:R-:W2:Y:S07]  /*28b0*/  LDSM.16.M88.4 R28, [R224+0x3000] ;  /* 0x00300000e01c783b */ /* 0x000eae0000000200 */
[----:B----4-:R-:W-:Y:S01]  /*28c0*/  HMMA.16816.F32.BF16 R76, R32, R68, R44 ;  /* 0x00000044204c723c */ /* 0x010fe2000004182c */
[----:B------:R-:W-:Y:S07]  /*28d0*/  LDSM.16.M88.4 R44, [R225+0x3000] ;  /* 0x00300000e12c783b */ /* 0x000fee0000000200 */
[C---:B------:R-:W-:Y:S08]  /*28e0*/  HMMA.16816.F32.BF16 R104, R8.reuse, R40, RZ ;  /* 0x000000280868723c */ /* 0x040ff000000418ff */
[----:B------:R-:W-:Y:S08]  /*28f0*/  HMMA.16816.F32.BF16 R120, R8, R42, RZ ;  /* 0x0000002a0878723c */ /* 0x000ff000000418ff */
[C---:B------:R-:W-:Y:S08]  /*2900*/  HMMA.16816.F32.BF16 R96, R12.reuse, R40, RZ ;  /* 0x000000280c60723c */ /* 0x040ff000000418ff */
[----:B------:R-:W-:Y:S01]  /*2910*/  HMMA.16816.F32.BF16 R132, R12, R42, RZ ;  /* 0x0000002a0c84723c */ /* 0x000fe200000418ff */
[----:B------:R-:W3:Y:S07]  /*2920*/  LDSM.16.M88.4 R40, [R224+0x4000] ;  /* 0x00400000e028783b */ /* 0x000eee0000000200 */
[C---:B------:R-:W-:Y:S08]  /*2930*/  HMMA.16816.F32.BF16 R116, R8.reuse, R60, RZ ;  /* 0x0000003c0874723c */ /* 0x040ff000000418ff */
[----:B------:R-:W-:Y:S08]  /*2940*/  HMMA.16816.F32.BF16 R112, R8, R62, RZ ;  /* 0x0000003e0870723c */ /* 0x000ff000000418ff */
[C---:B------:R-:W-:Y:S08]  /*2950*/  HMMA.16816.F32.BF16 R124, R12.reuse, R60, RZ ;  /* 0x0000003c0c7c723c */ /* 0x040ff000000418ff */
[----:B------:R-:W-:Y:S08]  /*2960*/  HMMA.16816.F32.BF16 R144, R12, R62, RZ ;  /* 0x0000003e0c90723c */ /* 0x000ff000000418ff */
[C---:B------:R-:W-:Y:S08]  /*2970*/  HMMA.16816.F32.BF16 R108, R8.reuse, R48, RZ ;  /* 0x00000030086c723c */ /* 0x040ff000000418ff */
[----:B------:R-:W-:Y:S08]  /*2980*/  HMMA.16816.F32.BF16 R100, R8, R50, RZ ;  /* 0x000000320864723c */ /* 0x000ff000000418ff */
[C---:B------:R-:W-:Y:S08]  /*2990*/  HMMA.16816.F32.BF16 R128, R12.reuse, R48, RZ ;  /* 0x000000300c80723c */ /* 0x040ff000000418ff */
[----:B------:R-:W-:Y:S01]  /*29a0*/  HMMA.16816.F32.BF16 R140, R12, R50, RZ ;  /* 0x000000320c8c723c */ /* 0x000fe200000418ff */
[----:B------:R-:W-:Y:S07]  /*29b0*/  LDSM.16.M88.4 R12, [R225+0x4000] ;  /* 0x00400000e10c783b */ /* 0x000fee0000000200 */
[----:B------:R-:W-:Y:S01]  /*29c0*/  HMMA.16816.F32.BF16 R60, R36, R26, R80 ;  /* 0x0000001a243c723c */ /* 0x000fe20000041850 */
[----:B------:R-:W4:Y:S07]  /*29d0*/  LDSM.16.M88.4 R80, [R223+0x8000] ;  /* 0x00800000df50783b */ /* 0x000f2e0000000200 */
[----:B-1----:R-:W-:Y:S08]  /*29e0*/  HMMA.16816.F32.BF16 R48, R16, R56, R76 ;  /* 0x000000381030723c */ /* 0x002ff0000004184c */
[----:B--2---:R-:W-:Y:S08]  /*29f0*/  HMMA.16816.F32.BF16 R8, R28, R68, R88 ;  /* 0x000000441c08723c */ /* 0x004ff00000041858 */
[----:B------:R-:W-:Y:S01]  /*2a00*/  HMMA.16816.F32.BF16 R84, R20, R26, R84 ;  /* 0x0000001a1454723c */ /* 0x000fe20000041854 */
[----:B------:R-:W1:Y:S07]  /*2a10*/  LDSM.16.M88.4 R24, [R224+0x5000] ;  /* 0x00500000e018783b */ /* 0x000e6e0000000200 */
[----:B------:R-:W-:Y:S08]  /*2a20*/  HMMA.16816.F32.BF16 R76, R32, R70, R60 ;  /* 0x00000046204c723c */ /* 0x000ff0000004183c */
[----:B---3--:R-:W-:Y:S01]  /*2a30*/  HMMA.16816.F32.BF16 R60, R40, R92, R48 ;  /* 0x0000005c283c723c */ /* 0x008fe20000041830 */
[----:B------:R-:W2:Y:S07]  /*2a40*/  LDSM.16.M88.4 R48, [R221+0x7400] ;  /* 0x00740000dd30783b */ /* 0x000eae0000000200 */
[C---:B------:R-:W-:Y:S08]  /*2a50*/  HMMA.16816.F32.BF16 R148, R20.reuse, R72, R108 ;  /* 0x000000481494723c */ /* 0x040ff0000004186c */
[C---:B------:R-:W-:Y:S08]  /*2a60*/  HMMA.16816.F32.BF16 R104, R20.reuse, R52, R104 ;  /* 0x000000341468723c */ /* 0x040ff00000041868 */
[C---:B------:R-:W-:Y:S08]  /*2a70*/  HMMA.16816.F32.BF16 R116, R20.reuse, R64, R116 ;  /* 0x000000401474723c */ /* 0x040ff00000041874 */
[C---:B------:R-:W-:Y:S08]  /*2a80*/  HMMA.16816.F32.BF16 R120, R20.reuse, R54, R120 ;  /* 0x000000361478723c */ /* 0x040ff00000041878 */
[C---:B------:R-:W-:Y:S08]  /*2a90*/  HMMA.16816.F32.BF16 R112, R20.reuse, R66, R112 ;  /* 0x000000421470723c */ /* 0x040ff00000041870 */
[----:B------:R-:W-:Y:S08]  /*2aa0*/  HMMA.16816.F32.BF16 R108, R20, R74, R100 ;  /* 0x0000004a146c723c */ /* 0x000ff00000041864 */
[----:B------:R-:W-:Y:S01]  /*2ab0*/  HMMA.16816.F32.BF16 R20, R44, R56, R8 ;  /* 0x000000382c14723c */ /* 0x000fe20000041808 */
[----:B------:R-:W3:Y:S07]  /*2ac0*/  LDSM.16.M88.4 R8, [R225+0x5000] ;  /* 0x00500000e108783b */ /* 0x000eee0000000200 */
[----:B------:R-:W-:Y:S08]  /*2ad0*/  HMMA.16816.F32.BF16 R68, R28, R70, R84 ;  /* 0x000000461c44723c */ /* 0x000ff00000041854 */
[C---:B------:R-:W-:Y:S08]  /*2ae0*/  HMMA.16816.F32.BF16 R96, R36.reuse, R52, R96 ;  /* 0x000000342460723c */ /* 0x040ff00000041860 */
[----:B------:R-:W-:Y:S08]  /*2af0*/  HMMA.16816.F32.BF16 R88, R36, R54, R132 ;  /* 0x000000362458723c */ /* 0x000ff00000041884 */
[----:B----4-:R-:W-:Y:S01]  /*2b00*/  HMMA.16816.F32.BF16 R84, R12, R80, R60 ;  /* 0x000000500c54723c */ /* 0x010fe2000004183c */
[----:B------:R-:W4:Y:S07]  /*2b10*/  LDSM.16.M88.4 R60, [R223+0x7400] ;  /* 0x00740000df3c783b */ /* 0x000f2e0000000200 */
[----:B------:R-:W-:Y:S08]  /*2b20*/  HMMA.16816.F32.BF16 R52, R16, R58, R76 ;  /* 0x0000003a1034723c */ /* 0x000ff0000004184c */
[----:B-1----:R-:W-:Y:S08]  /*2b30*/  HMMA.16816.F32.BF16 R20, R24, R92, R20 ;  /* 0x0000005c1814723c */ /* 0x002ff00000041814 */
[----:B------:R-:W-:Y:S01]  /*2b40*/  HMMA.16816.F32.BF16 R124, R36, R64, R124 ;  /* 0x00000040247c723c */ /* 0x000fe2000004187c */
[----:B------:R-:W-:-:S04]  /*2b50*/  FMUL.FTZ R0, R84, c[0x0][0x2ec] ;  /* 0x0000bb0054007a20 */ /* 0x000fc80000410000 */
[----:B------:R1:W-:Y:S03]  /*2b60*/  MUFU.TANH R153, R0 ;  /* 0x0000000000997308 */ /* 0x0003e60000002400 */
[----:B------:R-:W-:Y:S08]  /*2b70*/  HMMA.16816.F32.BF16 R144, R36, R66, R144 ;  /* 0x000000422490723c */ /* 0x000ff00000041890 */
[----:B------:R-:W-:Y:S01]  /*2b80*/  HMMA.16816.F32.BF16 R56, R44, R58, R68 ;  /* 0x0000003a2c38723c */ /* 0x000fe20000041844 */
[----:B-1----:R-:W-:-:S07]  /*2b90*/  FMUL.FTZ R0, R85, c[0x0][0x2ec] ;  /* 0x0000bb0055007a20 */ /* 0x002fce0000410000 */
[----:B--2---:R-:W-:Y:S01]  /*2ba0*/  HMMA.16816.F32.BF16 R64, R32, R48, R96 ;  /* 0x000000302040723c */ /* 0x004fe20000041860 */
[----:B------:R1:W2:Y:S07]  /*2bb0*/  MUFU.TANH R133, R0 ;  /* 0x0000000000857308 */ /* 0x0002ae0000002400 */
[C---:B------:R-:W-:Y:S08]  /*2bc0*/  HMMA.16816.F32.BF16 R128, R36.reuse, R72, R128 ;  /* 0x000000482480723c */ /* 0x040ff00000041880 */
[----:B------:R-:W-:Y:S01]  /*2bd0*/  HMMA.16816.F32.BF16 R140, R36, R74, R140 ;  /* 0x0000004a248c723c */ /* 0x000fe2000004188c */
[----:B-1----:R-:W-:-:S04]  /*2be0*/  FMUL.FTZ R0, R86, c[0x0][0x2ec] ;  /* 0x0000bb0056007a20 */ /* 0x002fc80000410000 */
[----:B------:R1:W-:Y:S03]  /*2bf0*/  MUFU.TANH R152, R0 ;  /* 0x0000000000987308 */ /* 0x0003e60000002400 */
[C---:B------:R-:W-:Y:S08]  /*2c00*/  HMMA.16816.F32.BF16 R72, R28.reuse, R48, R104 ;  /* 0x000000301c48723c */ /* 0x040ff00000041868 */
[----:B------:R-:W-:Y:S01]  /*2c10*/  HMMA.16816.F32.BF16 R100, R28, R50, R120 ;  /* 0x000000321c64723c */ /* 0x000fe20000041878 */
[----:B-1----:R-:W-:-:S07]  /*2c20*/  FMUL.FTZ R0, R87, c[0x0][0x2ec] ;  /* 0x0000bb0057007a20 */ /* 0x002fce0000410000 */
[----:B------:R-:W-:Y:S01]  /*2c30*/  HMMA.16816.F32.BF16 R88, R32, R50, R88 ;  /* 0x000000322058723c */ /* 0x000fe20000041858 */
[----:B------:R-:W1:Y:S01]  /*2c40*/  LDSM.16.M88.4 R48, [R221+0x8400] ;  /* 0x00840000dd30783b */ /* 0x000e620000000200 */
[----:B------:R5:W1:Y:S06]  /*2c50*/  MUFU.TANH R132, R0 ;  /* 0x0000000000847308 */ /* 0x000a6c0000002400 */
[----:B------:R-:W-:Y:S08]  /*2c60*/  HMMA.16816.F32.BF16 R36, R40, R94, R52 ;  /* 0x0000005e2824723c */ /* 0x000ff00000041834 */
[----:B---3--:R-:W-:Y:S01]  /*2c70*/  HMMA.16816.F32.BF16 R76, R8, R80, R20 ;  /* 0x00000050084c723c */ /* 0x008fe20000041814 */
[----:B------:R-:W3:Y:S07]  /*2c80*/  LDSM.16.M88.4 R20, [R221+0x7800] ;  /* 0x00780000dd14783b */ /* 0x000eee0000000200 */
[----:B------:R-:W-:Y:S01]  /*2c90*/  HMMA.16816.F32.BF16 R52, R24, R94, R56 ;  /* 0x0000005e1834723c */ /* 0x000fe20000041838 */
[----:B------:R-:W2:Y:S07]  /*2ca0*/  LDSM.16.M88.4 R56, [R223+0x8400] ;  /* 0x00840000df38783b */ /* 0x000eae0000000200 */
[----:B----4-:R-:W-:Y:S08]  /*2cb0*/  HMMA.16816.F32.BF16 R64, R16, R60, R64 ;  /* 0x0000003c1040723c */ /* 0x010ff00000041840 */
[----:B------:R-:W-:Y:S01]  /*2cc0*/  HMMA.16816.F32.BF16 R68, R12, R82, R36 ;  /* 0x000000520c44723c */ /* 0x000fe20000041824 */
[----:B-----5:R-:W-:-:S04]  /*2cd0*/  FMUL.FTZ R0, R76, c[0x0][0x2ec] ;  /* 0x0000bb004c007a20 */ /* 0x020fc80000410000 */
[----:B------:R4:W-:Y:S03]  /*2ce0*/  MUFU.TANH R135, R0 ;  /* 0x0000000000877308 */ /* 0x0009e60000002400 */
[----:B------:R-:W-:Y:S08]  /*2cf0*/  HMMA.16816.F32.BF16 R36, R44, R60, R72 ;  /* 0x0000003c2c24723c */ /* 0x000ff00000041848 */
[----:B------:R-:W-:Y:S01]  /*2d00*/  HMMA.16816.F32.BF16 R72, R8, R82, R52 ;  /* 0x000000520848723c */ /* 0x000fe20000041834 */
[----:B----4-:R-:W-:-:S07]  /*2d10*/  FMUL.FTZ R0, R77, c[0x0][0x2ec] ;  /* 0x0000bb004d007a20 */ /* 0x010fce0000410000 */
[-C--:B-1----:R-:W-:Y:S01]  /*2d20*/  HMMA.16816.F32.BF16 R52, R40, R48.reuse, R64 ;  /* 0x000000302834723c */ /* 0x082fe20000041840 */
[----:B------:R1:W4:Y:S07]  /*2d30*/  MUFU.TANH R123, R0 ;  /* 0x00000000007b7308 */ /* 0x00032e0000002400 */
[----:B------:R-:W-:Y:S08]  /*2d40*/  HMMA.16816.F32.BF16 R36, R24, R48, R36 ;  /* 0x000000301824723c */ /* 0x000ff00000041824 */
[----:B------:R-:W-:Y:S01]  /*2d50*/  HMMA.16816.F32.BF16 R64, R16, R62, R88 ;  /* 0x0000003e1040723c */ /* 0x000fe20000041858 */
[----:B-1----:R-:W-:-:S04]  /*2d60*/  FMUL.FTZ R0, R78, c[0x0][0x2ec] ;  /* 0x0000bb004e007a20 */ /* 0x002fc80000410000 */
[----:B------:R1:W-:Y:S03]  /*2d70*/  MUFU.TANH R134, R0 ;  /* 0x0000000000867308 */ /* 0x0003e60000002400 */
[-C--:B---3--:R-:W-:Y:S08]  /*2d80*/  HMMA.16816.F32.BF16 R92, R28, R20.reuse, R116 ;  /* 0x000000141c5c723c */ /* 0x088ff00000041874 */
[----:B------:R-:W-:Y:S01]  /*2d90*/  HMMA.16816.F32.BF16 R96, R32, R20, R124 ;  /* 0x000000142060723c */ /* 0x000fe2000004187c */
[----:B-1----:R-:W-:-:S07]  /*2da0*/  FMUL.FTZ R0, R79, c[0x0][0x2ec] ;  /* 0x0000bb004f007a20 */ /* 0x002fce0000410000 */
[-C--:B--2---:R-:W-:Y:S01]  /*2db0*/  HMMA.16816.F32.BF16 R76, R12, R56.reuse, R52 ;  /* 0x000000380c4c723c */ /* 0x084fe20000041834 */
[----:B------:R1:W2:Y:S01]  /*2dc0*/  MUFU.TANH R122, R0 ;  /* 0x00000000007a7308 */ /* 0x0002a20000002400 */
[----:B------:R-:W3:Y:S06]  /*2dd0*/  LDSM.16.M88.4 R52, [R223+0x7800] ;  /* 0x00780000df34783b */ /* 0x000eec0000000200 */
[----:B------:R-:W-:Y:S01]  /*2de0*/  HMMA.16816.F32.BF16 R80, R8, R56, R36 ;  /* 0x000000380850723c */ /* 0x000fe20000041824 */
[----:B------:R-:W-:Y:S07]  /*2df0*/  LDSM.16.M88.4 R36, [R221+0x8800] ;  /* 0x00880000dd24783b */ /* 0x000fee0000000200 */
[----:B------:R-:W-:Y:S01]  /*2e00*/  HMMA.16816.F32.BF16 R64, R40, R50, R64 ;  /* 0x000000322840723c */ /* 0x000fe20000041840 */
[----:B-1----:R-:W-:-:S04]  /*2e10*/  FMUL.FTZ R0, R68, c[0x0][0x2ec] ;  /* 0x0000bb0044007a20 */ /* 0x002fc80000410000 */
[----:B------:R1:W5:Y:S03]  /*2e20*/  MUFU.TANH R120, R0 ;  /* 0x0000000000787308 */ /* 0x0003660000002400 */
[-C--:B------:R-:W-:Y:S08]  /*2e30*/  HMMA.16816.F32.BF16 R88, R28, R22.reuse, R112 ;  /* 0x000000161c58723c */ /* 0x080ff00000041870 */
[----:B------:R-:W-:Y:S01]  /*2e40*/  HMMA.16816.F32.BF16 R84, R32, R22, R144 ;  /* 0x000000162054723c */ /* 0x000fe20000041890 */
[----:B------:R-:W-:Y:S01]  /*2e50*/  LDSM.16.M88.4 R20, [R223+0x8800] ;  /* 0x00880000df14783b */ /* 0x000fe20000000200 */
[----:B-1----:R-:W-:-:S06]  /*2e60*/  FMUL.FTZ R0, R69, c[0x0][0x2ec] ;  /* 0x0000bb0045007a20 */ /* 0x002fcc0000410000 */
[----:B------:R-:W-:Y:S01]  /*2e70*/  HMMA.16816.F32.BF16 R64, R12, R58, R64 ;  /* 0x0000003a0c40723c */ /* 0x000fe20000041840 */
[----:B------:R1:W-:Y:S02]  /*2e80*/  MUFU.TANH R121, R0 ;  /* 0x0000000000797308 */ /* 0x0003e40000002400 */
[----:B-1----:R-:W-:-:S06]  /*2e90*/  FMUL.FTZ R0, R70, c[0x0][0x2ec] ;  /* 0x0000bb0046007a20 */ /* 0x002fcc0000410000 */
[----:B------:R1:W1:Y:S02]  /*2ea0*/  MUFU.TANH R118, R0 ;  /* 0x0000000000767308 */ /* 0x0002640000002400 */
[----:B-1----:R-:W-:Y:S02]  /*2eb0*/  FMUL.FTZ R0, R71, c[0x0][0x2ec] ;  /* 0x0000bb0047007a20 */ /* 0x002fe40000410000 */
[----:B------:R-:W-:Y:S01]  /*2ec0*/  HMMA.16816.F32.BF16 R68, R44, R62, R100 ;  /* 0x0000003e2c44723c */ /* 0x000fe20000041864 */
[----:B------:R-:W1:Y:S03]  /*2ed0*/  LDSM.16.M88.4 R60, [R221+0x7c00] ;  /* 0x007c0000dd3c783b */ /* 0x000e660000000200 */
[----:B------:R2:W-:Y:S02]  /*2ee0*/  MUFU.TANH R119, R0 ;  /* 0x0000000000777308 */ /* 0x0005e40000002400 */
[----:B--2---:R-:W-:-:S06]  /*2ef0*/  FMUL.FTZ R0, R72, c[0x0][0x2ec] ;  /* 0x0000bb0048007a20 */ /* 0x004fcc0000410000 */
[----:B------:R2:W1:Y:S11]  /*2f00*/  MUFU.TANH R116, R0 ;  /* 0x0000000000747308 */ /* 0x0004760000002400 */
[----:B------:R-:W-:Y:S01]  /*2f10*/  @!UPT UIADD3 URZ, URZ, URZ, URZ ;  /* 0x0000003f3f3ff290 */ /* 0x000fe2000fffe03f */
[----:B------:R-:W-:Y:S08]  /*2f20*/  HMMA.16816.F32.BF16 R68, R24, R50, R68 ;  /* 0x000000321844723c */ /* 0x000ff00000041844 */
[----:B---3--:R-:W-:Y:S01]  /*2f30*/  HMMA.16816.F32.BF16 R48, R44, R52, R92 ;  /* 0x000000342c30723c */ /* 0x008fe2000004185c */
[----:B--2---:R-:W-:-:S07]  /*2f40*/  FMUL.FTZ R0, R73, c[0x0][0x2ec] ;  /* 0x0000bb0049007a20 */ /* 0x004fce0000410000 */
[----:B-1----:R-:W-:Y:S01]  /*2f50*/  HMMA.16816.F32.BF16 R92, R28, R60, R148 ;  /* 0x0000003c1c5c723c */ /* 0x002fe20000041894 */
[----:B------:R1:W-:Y:S02]  /*2f60*/  MUFU.TANH R117, R0 ;  /* 0x0000000000757308 */ /* 0x0003e40000002400 */
[----:B-1----:R-:W-:-:S06]  /*2f70*/  FMUL.FTZ R0, R74, c[0x0][0x2ec] ;  /* 0x0000bb004a007a20 */ /* 0x002fcc0000410000 */
[----:B------:R1:W2:Y:S02]  /*2f80*/  MUFU.TANH R102, R0 ;  /* 0x0000000000667308 */ /* 0x0002a40000002400 */
[----:B-1----:R-:W-:Y:S02]  /*2f90*/  FMUL.FTZ R0, R75, c[0x0][0x2ec] ;  /* 0x0000bb004b007a20 */ /* 0x002fe40000410000 */
[----:B------:R-:W-:Y:S04]  /*2fa0*/  HMMA.16816.F32.BF16 R72, R16, R52, R96 ;  /* 0x000000341048723c */ /* 0x000fe80000041860 */
[----:B------:R1:W3:Y:S02]  /*2fb0*/  MUFU.TANH R104, R0 ;  /* 0x0000000000687308 */ /* 0x0002e40000002400 */
[----:B-1----:R-:W-:-:S06]  /*2fc0*/  FMUL.FTZ R0, R76, c[0x0][0x2ec] ;  /* 0x0000bb004c007a20 */ /* 0x002fcc0000410000 */
[----:B------:R1:W1:Y:S02]  /*2fd0*/  MUFU.TANH R107, R0 ;  /* 0x00000000006b7308 */ /* 0x0002640000002400 */
[----:B-1----:R-:W-:-:S06]  /*2fe0*/  FMUL.FTZ R0, R77, c[0x0][0x2ec] ;  /* 0x0000bb004d007a20 */ /* 0x002fcc0000410000 */
[----:B------:R1:W-:Y:S02]  /*2ff0*/  MUFU.TANH R103, R0 ;  /* 0x0000000000677308 */ /* 0x0003e40000002400 */
[----:B-1----:R-:W-:-:S06]  /*3000*/  FMUL.FTZ R0, R78, c[0x0][0x2ec] ;  /* 0x0000bb004e007a20 */ /* 0x002fcc0000410000 */
[----:B------:R1:W1:Y:S02]  /*3010*/  MUFU.TANH R139, R0 ;  /* 0x00000000008b7308 */ /* 0x0002640000002400 */
[----:B-1----:R-:W-:Y:S02]  /*3020*/  FMUL.FTZ R0, R79, c[0x0][0x2ec] ;  /* 0x0000bb004f007a20 */ /* 0x002fe40000410000 */
[----:B------:R-:W-:Y:S04]  /*3030*/  HMMA.16816.F32.BF16 R76, R8, R58, R68 ;  /* 0x0000003a084c723c */ /* 0x000fe80000041844 */
[----:B------:R1:W-:Y:S04]  /*3040*/  MUFU.TANH R138, R0 ;  /* 0x00000000008a7308 */ /* 0x0003e80000002400 */
[----:B------:R-:W-:Y:S01]  /*3050*/  HMMA.16816.F32.BF16 R56, R40, R36, R72 ;  /* 0x000000242838723c */ /* 0x000fe20000041848 */
[----:B------:R-:W2:Y:S01]  /*3060*/  LDSM.16.M88.4 R72, [R223+0x7c00] ;  /* 0x007c0000df48783b */ /* 0x000ea20000000200 */
[----:B-1----:R-:W-:-:S04]  /*3070*/  FMUL.FTZ R0, R80, c[0x0][0x2ec] ;  /* 0x0000bb0050007a20 */ /* 0x002fc80000410000 */
[----:B------:R1:W1:Y:S11]  /*3080*/  MUFU.TANH R98, R0 ;  /* 0x0000000000627308 */ /* 0x0002760000002400 */
[----:B------:R-:W-:Y:S07]  /*3090*/  @!UPT UIADD3 URZ, URZ, URZ, URZ ;  /* 0x0000003f3f3ff290 */ /* 0x000fee000fffe03f */
[----:B------:R-:W-:Y:S01]  /*30a0*/  HMMA.16816.F32.BF16 R56, R12, R20, R56 ;  /* 0x000000140c38723c */ /* 0x000fe20000041838 */
[----:B-1----:R-:W-:-:S04]  /*30b0*/  FMUL.FTZ R0, R81, c[0x0][0x2ec] ;  /* 0x0000bb0051007a20 */ /* 0x002fc80000410000 */
[----:B------:R1:W-:Y:S02]  /*30c0*/  MUFU.TANH R99, R0 ;  /* 0x0000000000637308 */ /* 0x0003e40000002400 */
[----:B-1----:R-:W-:-:S06]  /*30d0*/  FMUL.FTZ R0, R82, c[0x0][0x2ec] ;  /* 0x0000bb0052007a20 */ /* 0x002fcc0000410000 */
[----:B------:R1:W1:Y:S02]  /*30e0*/  MUFU.TANH R97, R0 ;  /* 0x0000000000617308 */ /* 0x0002640000002400 */
[----:B-1----:R-:W-:Y:S02]  /*30f0*/  FMUL.FTZ R0, R83, c[0x0][0x2ec] ;  /* 0x0000bb0053007a20 */ /* 0x002fe40000410000 */
[----:B------:R-:W-:Y:S04]  /*3100*/  HMMA.16816.F32.BF16 R80, R28, R62, R108 ;  /* 0x0000003e1c50723c */ /* 0x000fe8000004186c */
[----:B------:R1:W1:Y:S04]  /*3110*/  MUFU.TANH R100, R0 ;  /* 0x0000000000647308 */ /* 0x0002680000002400 */
[----:B------:R-:W-:Y:S08]  /*3120*/  HMMA.16816.F32.BF16 R28, R24, R36, R48 ;  /* 0x00000024181c723c */ /* 0x000ff00000041830 */
[----:B------:R-:W-:Y:S01]  /*3130*/  HMMA.16816.F32.BF16 R48, R16, R54, R84 ;  /* 0x000000361030723c */ /* 0x000fe20000041854 */
[----:B-1----:R-:W-:-:S04]  /*3140*/  FMUL.FTZ R0, R64, c[0x0][0x2ec] ;  /* 0x0000bb0040007a20 */ /* 0x002fc80000410000 */
[----:B------:R1:W1:Y:S03]  /*3150*/  MUFU.TANH R106, R0 ;  /* 0x00000000006a7308 */ /* 0x0002660000002400 */
[----:B------:R-:W-:Y:S08]  /*3160*/  HMMA.16816.F32.BF16 R52, R44, R54, R88 ;  /* 0x000000362c34723c */ /* 0x000ff00000041858 */
[----:B------:R-:W-:Y:S01]  /*3170*/  HMMA.16816.F32.BF16 R68, R8, R20, R28 ;  /* 0x000000140844723c */ /* 0x000fe2000004181c */
[----:B-1----:R-:W-:-:S07]  /*3180*/  FMUL.FTZ R0, R65, c[0x0][0x2ec] ;  /* 0x0000bb0041007a20 */ /* 0x002fce0000410000 */
[-C--:B------:R-:W-:Y:S01]  /*3190*/  HMMA.16816.F32.BF16 R28, R40, R38.reuse, R48 ;  /* 0x00000026281c723c */ /* 0x080fe20000041830 */
[----:B------:R-:W1:Y:S01]  /*31a0*/  LDSM.16.M88.4 R48, [R221+0x8c00] ;  /* 0x008c0000dd30783b */ /* 0x000e620000000200 */
[----:B------:R2:W-:Y:S06]  /*31b0*/  MUFU.TANH R101, R0 ;  /* 0x0000000000657308 */ /* 0x0005ec0000002400 */
[----:B------:R-:W-:Y:S08]  /*31c0*/  HMMA.16816.F32.BF16 R36, R24, R38, R52 ;  /* 0x000000261824723c */ /* 0x000ff00000041834 */
[----:B------:R-:W-:-:S02]  /*31d0*/  FMUL.FTZ R7, R71, c[0x0][0x2ec] ;  /* 0x0000bb0047077a20 */ /* 0x000fc40000410000 */
[----:B--2---:R-:W-:-:S04]  /*31e0*/  FMUL.FTZ R0, R66, c[0x0][0x2ec] ;  /* 0x0000bb0042007a20 */ /* 0x004fc80000410000 */
[----:B------:R2:W1:Y:S02]  /*31f0*/  MUFU.TANH R137, R0 ;  /* 0x0000000000897308 */ /* 0x0004640000002400 */
[-C--:B------:R-:W-:Y:S08]  /*3200*/  HMMA.16816.F32.BF16 R52, R12, R22.reuse, R28 ;  /* 0x000000160c34723c */ /* 0x080ff0000004181c */
[----:B------:R-:W-:Y:S01]  /*3210*/  HMMA.16816.F32.BF16 R36, R8, R22, R36 ;  /* 0x000000160824723c */ /* 0x000fe20000041824 */
[----:B------:R-:W1:Y:S01]  /*3220*/  LDSM.16.M88.4 R20, [R223+0x8c00] ;  /* 0x008c0000df14783b */ /* 0x000e620000000200 */
[----:B------:R-:W-:-:S04]  /*3230*/  DEPBAR.LE SB0, 0x0 ;  /* 0x000080000000791a */ /* 0x000fc80000000000 */
[----:B--2---:R-:W-:Y:S02]  /*3240*/  FMUL.FTZ R0, R67, c[0x0][0x2ec] ;  /* 0x0000bb0043007a20 */ /* 0x004fe40000410000 */
[C---:B------:R-:W-:Y:S02]  /*3250*/  HMMA.16816.F32.BF16 R64, R32.reuse, R60, R128 ;  /* 0x0000003c2040723c */ /* 0x040fe40000041880 */
[----:B------:R2:W-:Y:S06]  /*3260*/  MUFU.TANH R105, R0 ;  /* 0x0000000000697308 */ /* 0x0005ec0000002400 */
[----:B------:R-:W-:Y:S01]  /*3270*/  HMMA.16816.F32.BF16 R32, R32, R62, R140 ;  /* 0x0000003e2020723c */ /* 0x000fe2000004188c */
[----:B--2---:R-:W-:-:S04]  /*3280*/  FMUL.FTZ R0, R76, c[0x0][0x2ec] ;  /* 0x0000bb004c007a20 */ /* 0x004fc80000410000 */
[----:B------:R2:W1:Y:S11]  /*3290*/  MUFU.TANH R87, R0 ;  /* 0x0000000000577308 */ /* 0x0004760000002400 */
[----:B------:R-:W-:Y:S01]  /*32a0*/  HMMA.16816.F32.BF16 R60, R16, R72, R64 ;  /* 0x00000048103c723c */ /* 0x000fe20000041840 */
[----:B--2---:R-:W-:-:S02]  /*32b0*/  FMUL.FTZ R0, R77, c[0x0][0x2ec] ;  /* 0x0000bb004d007a20 */ /* 0x004fc40000410000 */
[----:B------:R2:W-:Y:S08]  /*32c0*/  MUFU.TANH R77, R7 ;  /* 0x00000007004d7308 */ /* 0x0005f00000002400 */
[----:B------:R3:W3:Y:S11]  /*32d0*/  MUFU.TANH R96, R0 ;  /* 0x0000000000607308 */ /* 0x0006f60000002400 */
[----:B------:R-:W-:Y:S02]  /*32e0*/  @!UPT UIADD3 URZ, URZ, URZ, URZ ;  /* 0x0000003f3f3ff290 */ /* 0x000fe4000fffe03f */
[----:B-1----:R-:W-:Y:S01]  /*32f0*/  HMMA.16816.F32.BF16 R28, R40, R48, R60 ;  /* 0x00000030281c723c */ /* 0x002fe2000004183c */
[----:B--2---:R-:W-:-:S04]  /*3300*/  FMUL.FTZ R7, R52, c[0x0][0x2ec] ;  /* 0x0000bb0034077a20 */ /* 0x004fc80000410000 */
[----:B------:R-:W-:Y:S01]  /*3310*/  MUFU.TANH R71, R7 ;  /* 0x0000000700477308 */ /* 0x000fe20000002400 */
[----:B---3--:R-:W-:-:S07]  /*3320*/  FMUL.FTZ R0, R78, c[0x0][0x2ec] ;  /* 0x0000bb004e007a20 */ /* 0x008fce0000410000 */
[----:B------:R1:W-:Y:S02]  /*3330*/  MUFU.TANH R85, R0 ;  /* 0x0000000000557308 */ /* 0x0003e40000002400 */
[----:B-1----:R-:W-:-:S06]  /*3340*/  FMUL.FTZ R0, R79, c[0x0][0x2ec] ;  /* 0x0000bb004f007a20 */ /* 0x002fcc0000410000 */
[----:B------:R1:W2:Y:S02]  /*3350*/  MUFU.TANH R86, R0 ;  /* 0x0000000000567308 */ /* 0x0002a40000002400 */
[----:B-1----:R-:W-:-:S06]  /*3360*/  FMUL.FTZ R0, R56, c[0x0][0x2ec] ;  /* 0x0000bb0038007a20 */ /* 0x002fcc0000410000 */
[----:B------:R1:W3:Y:S02]  /*3370*/  MUFU.TANH R185, R0 ;  /* 0x0000000000b97308 */ /* 0x0002e40000002400 */
[----:B-1----:R-:W-:-:S06]  /*3380*/  FMUL.FTZ R0, R57, c[0x0][0x2ec] ;  /* 0x0000bb0039007a20 */ /* 0x002fcc0000410000 */
[----:B------:R1:W-:Y:S02]  /*3390*/  MUFU.TANH R181, R0 ;  /* 0x0000000000b57308 */ /* 0x0003e40000002400 */
[----:B-1----:R-:W-:-:S06]  /*33a0*/  FMUL.FTZ R0, R58, c[0x0][0x2ec] ;  /* 0x0000bb003a007a20 */ /* 0x002fcc0000410000 */
[----:B------:R1:W1:Y:S02]  /*33b0*/  MUFU.TANH R84, R0 ;  /* 0x0000000000547308 */ /* 0x0002640000002400 */
[----:B-1----:R-:W-:Y:S02]  /*33c0*/  FMUL.FTZ R0, R59, c[0x0][0x2ec] ;  /* 0x0000bb003b007a20 */ /* 0x002fe40000410000 */
[----:B------:R-:W-:Y:S04]  /*33d0*/  HMMA.16816.F32.BF16 R56, R16, R74, R32 ;  /* 0x0000004a1038723c */ /* 0x000fe80000041820 */
[----:B------:R1:W-:Y:S03]  /*33e0*/  MUFU.TANH R79, R0 ;  /* 0x00000000004f7308 */ /* 0x0003e60000002400 */
[----:B------:R-:W-:Y:S01]  /*33f0*/  IMNMX R18, R4, UR13, PT ;  /* 0x0000000d04127c17 */ /* 0x000fe2000b800200 */
[----:B------:R-:W-:Y:S01]  /*3400*/  HMMA.16816.F32.BF16 R32, R44, R72, R92 ;  /* 0x000000482c20723c */ /* 0x000fe2000004185c */
[----:B------:R-:W-:-:S02]  /*3410*/  IMNMX R16, R136, UR13, PT ;  /* 0x0000000d88107c17 */ /* 0x000fc4000b800200 */
[----:B------:R-:W-:Y:S02]  /*3420*/  IMNMX R17, R3, UR13, PT ;  /* 0x0000000d03117c17 */ /* 0x000fe4000b800200 */
[----:B------:R-:W-:Y:S01]  /*3430*/  IMNMX R19, R6, UR13, PT ;  /* 0x0000000d06137c17 */ /* 0x000fe2000b800200 */
[----:B------:R-:W-:Y:S02]  /*3440*/  FMUL.FTZ R6, R55, c[0x0][0x2ec] ;  /* 0x0000bb0037067a20 */ /* 0x000fe40000410000 */
[----:B------:R-:W-:Y:S01]  /*3450*/  HMMA.16816.F32.BF16 R44, R44, R74, R80 ;  /* 0x0000004a2c2c723c */ /* 0x000fe20000041850 */
[----:B-1----:R-:W-:-:S04]  /*3460*/  FMUL.FTZ R0, R68, c[0x0][0x2ec] ;  /* 0x0000bb0044007a20 */ /* 0x002fc80000410000 */
[----:B------:R1:W-:Y:S03]  /*3470*/  MUFU.TANH R170, R0 ;  /* 0x0000000000aa7308 */ /* 0x0003e60000002400 */
[----:B------:R-:W-:Y:S01]  /*3480*/  HMMA.16816.F32.BF16 R40, R40, R50, R56 ;  /* 0x000000322828723c */ /* 0x000fe20000041838 */
[----:B-1----:R-:W-:-:S04]  /*3490*/  FMUL.FTZ R0, R69, c[0x0][0x2ec] ;  /* 0x0000bb0045007a20 */ /* 0x002fc80000410000 */
[----:B------:R1:W-:Y:S02]  /*34a0*/  MUFU.TANH R171, R0 ;  /* 0x0000000000ab7308 */ /* 0x0003e40000002400 */
[----:B-1----:R-:W-:-:S06]  /*34b0*/  FMUL.FTZ R0, R70, c[0x0][0x2ec] ;  /* 0x0000bb0046007a20 */ /* 0x002fcc0000410000 */
[----:B------:R-:W-:Y:S08]  /*34c0*/  MUFU.TANH R70, R6 ;  /* 0x0000000600467308 */ /* 0x000ff00000002400 */
[----:B------:R1:W1:Y:S02]  /*34d0*/  MUFU.TANH R78, R0 ;  /* 0x00000000004e7308 */ /* 0x0002640000002400 */
[----:B-1----:R-:W-:-:S04]  /*34e0*/  IMAD.U32 R0, RZ, RZ, UR19 ;  /* 0x00000013ff007e24 */ /* 0x002fc8000f8e00ff */
[----:B------:R-:W-:-:S05]  /*34f0*/  IMAD R0, R0, 0x40, R159 ;  /* 0x0000004000007824 */ /* 0x000fca00078e029f */
[C---:B------:R-:W-:Y:S02]  /*3500*/  IADD3 R4, R0.reuse, 0x1, RZ ;  /* 0x0000000100047810 */ /* 0x040fe40007ffe0ff */
[----:B------:R-:W-:Y:S01]  /*3510*/  IADD3 R3, R0, 0x8, RZ ;  /* 0x0000000800037810 */ /* 0x000fe20007ffe0ff */
[----:B------:R-:W-:Y:S01]  /*3520*/  BAR.SYNC.DEFER_BLOCKING 0x0 ;  /* 0x0000000000007b1d */ /* 0x000fe20000010000 */
[C---:B------:R-:W-:Y:S02]  /*3530*/  ISETP.GE.AND P1, PT, R4.reuse, R16, PT ;  /* 0x000000100400720c */ /* 0x040fe40003f26270 */
[C---:B------:R-:W-:Y:S02]  /*3540*/  ISETP.GE.AND P0, PT, R4.reuse, R17, PT ;  /* 0x000000110400720c */ /* 0x040fe40003f06270 */
[----:B------:R-:W-:Y:S02]  /*3550*/  FSEL R64, R133, -INF , !P1 ;  /* 0xff80000085407808 */ /* 0x000fe40004800000 */
[----:B------:R-:W-:-:S02]  /*3560*/  ISETP.GE.AND P4, PT, R4, R18, PT ;  /* 0x000000120400720c */ /* 0x000fc40003f86270 */
[----:B------:R-:W-:Y:S01]  /*3570*/  ISETP.GE.AND P2, PT, R4, R19, PT ;  /* 0x000000130400720c */ /* 0x000fe20003f46270 */
[----:B------:R-:W-:Y:S01]  /*3580*/  FMUL.FTZ R4, R53, c[0x0][0x2ec] ;  /* 0x0000bb0035047a20 */ /* 0x000fe20000410000 */
[C---:B------:R-:W-:Y:S02]  /*3590*/  ISETP.GE.AND P6, PT, R3.reuse, R16, PT ;  /* 0x000000100300720c */ /* 0x040fe40003fc6270 */
[C---:B------:R-:W-:Y:S01]  /*35a0*/  ISETP.GE.AND P5, PT, R3.reuse, R17, PT ;  /* 0x000000110300720c */ /* 0x040fe20003fa6270 */
[----:B------:R1:W1:Y:S01]  /*35b0*/  MUFU.TANH R76, R4 ;  /* 0x00000004004c7308 */ /* 0x0002620000002400 */
[C---:B------:R-:W-:Y:S02]  /*35c0*/  ISETP.GE.AND P3, PT, R3.reuse, R18, PT ;  /* 0x000000120300720c */ /* 0x040fe40003f66270 */
[----:B------:R-:W-:Y:S01]  /*35d0*/  ISETP.GE.AND P1, PT, R3, R19, PT ;  /* 0x000000130300720c */ /* 0x000fe20003f26270 */
[----:B------:R-:W-:Y:S01]  /*35e0*/  FMUL.FTZ R3, R54, c[0x0][0x2ec] ;  /* 0x0000bb0036037a20 */ /* 0x000fe20000410000 */
[----:B------:R-:W-:Y:S01]  /*35f0*/  FSEL R67, R132, -INF , !P0 ;  /* 0xff80000084437808 */ /* 0x000fe20004000000 */
[----:B------:R-:W-:Y:S01]  /*3600*/  HMMA.16816.F32.BF16 R52, R12, R20, R28 ;  /* 0x000000140c34723c */ /* 0x000fe2000004181c */
[----:B----4-:R-:W-:Y:S01]  /*3610*/  FSEL R60, R123, -INF , !P4 ;  /* 0xff8000007b3c7808 */ /* 0x010fe20006000000 */
[----:B------:R4:W-:Y:S01]  /*3620*/  MUFU.TANH R69, R3 ;  /* 0x0000000300457308 */ /* 0x0009e20000002400 */
[----:B------:R-:W-:-:S02]  /*3630*/  FSEL R62, R122, -INF , !P2 ;  /* 0xff8000007a3e7808 */ /* 0x000fc40005000000 */
[----:B-----5:R-:W-:Y:S02]  /*3640*/  FSEL R66, R120, -INF , !P6 ;  /* 0xff80000078427808 */ /* 0x020fe40007000000 */
[----:B------:R-:W-:Y:S01]  /*3650*/  FSEL R68, R118, -INF , !P5 ;  /* 0xff80000076447808 */ /* 0x000fe20006800000 */
[C---:B------:R-:W-:Y:S01]  /*3660*/  HMMA.16816.F32.BF16 R28, R24.reuse, R48, R32 ;  /* 0x00000030181c723c */ /* 0x040fe20000041820 */
[----:B------:R-:W-:Y:S02]  /*3670*/  FSEL R61, R116, -INF , !P3 ;  /* 0xff800000743d7808 */ /* 0x000fe40005800000 */
[----:B-1----:R-:W-:Y:S02]  /*3680*/  IADD3 R4, R0, 0x9, RZ ;  /* 0x0000000900047810 */ /* 0x002fe40007ffe0ff */
[----:B------:R-:W-:Y:S02]  /*3690*/  FSEL R63, R102, -INF , !P1 ;  /* 0xff800000663f7808 */ /* 0x000fe40004800000 */
[C---:B------:R-:W-:Y:S01]  /*36a0*/  ISETP.GE.AND P0, PT, R4.reuse, R16, PT ;  /* 0x000000100400720c */ /* 0x040fe20003f06270 */
[----:B------:R-:W-:Y:S01]  /*36b0*/  HMMA.16816.F32.BF16 R24, R24, R50, R44 ;  /* 0x000000321818723c */ /* 0x000fe2000004182c */
[----:B------:R-:W-:-:S02]  /*36c0*/  ISETP.GE.AND P4, PT, R4, R17, PT ;  /* 0x000000110400720c */ /* 0x000fc40003f86270 */
[C---:B------:R-:W-:Y:S02]  /*36d0*/  ISETP.GE.AND P2, PT, R4.reuse, R18, PT ;  /* 0x000000120400720c */ /* 0x040fe40003f46270 */
[----:B------:R-:W-:Y:S01]  /*36e0*/  ISETP.GE.AND P6, PT, R4, R19, PT ;  /* 0x000000130400720c */ /* 0x000fe20003fc6270 */
[----:B------:R-:W-:Y:S01]  /*36f0*/  FMUL.FTZ R4, R36, c[0x0][0x2ec] ;  /* 0x0000bb0024047a20 */ /* 0x000fe20000410000 */
[----:B----4-:R-:W-:Y:S01]  /*3700*/  IADD3 R3, R0, 0x10, RZ ;  /* 0x0000001000037810 */ /* 0x010fe20007ffe0ff */
[----:B------:R-:W-:Y:S01]  /*3710*/  HMMA.16816.F32.BF16 R12, R12, R22, R40 ;  /* 0x000000160c0c723c */ /* 0x000fe20000041828 */
[----:B------:R-:W-:Y:S01]  /*3720*/  FSEL R65, R121, -INF , !P0 ;  /* 0xff80000079417808 */ /* 0x000fe20004000000 */
[----:B------:R1:W-:Y:S01]  /*3730*/  MUFU.TANH R7, R4 ;  /* 0x0000000400077308 */ /* 0x0003e20000002400 */
[----:B------:R-:W-:Y:S01]  /*3740*/  ISETP.GE.AND P5, PT, R3, R16, PT ;  /* 0x000000100300720c */ /* 0x000fe20003fa6270 */
[----:B------:R-:W-:Y:S01]  /*3750*/  FMUL.FTZ R55, R55, c[0x0][0x2ec] ;  /* 0x0000bb0037377a20 */ /* 0x000fe20000410000 */
[----:B------:R-:W-:-:S02]  /*3760*/  ISETP.GE.AND P3, PT, R3, R17, PT ;  /* 0x000000110300720c */ /* 0x000fc40003f66270 */
[C---:B------:R-:W-:Y:S01]  /*3770*/  ISETP.GE.AND P1, PT, R3.reuse, R18, PT ;  /* 0x000000120300720c */ /* 0x040fe20003f26270 */
[C---:B------:R-:W-:Y:S01]  /*3780*/  HMMA.16816.F32.BF16 R28, R8.reuse, R20, R28 ;  /* 0x00000014081c723c */ /* 0x040fe2000004181c */
[----:B------:R-:W-:Y:S01]  /*3790*/  ISETP.GE.AND P0, PT, R3, R19, PT ;  /* 0x000000130300720c */ /* 0x000fe20003f06270 */
[----:B------:R-:W-:Y:S01]  /*37a0*/  MUFU.TANH R55, R55 ;  /* 0x0000003700377308 */ /* 0x000fe20000002400 */
[----:B------:R-:W-:Y:S02]  /*37b0*/  IADD3 R3, R0, 0x11, RZ ;  /* 0x0000001100037810 */ /* 0x000fe40007ffe0ff */
[----:B------:R-:W-:Y:S02]  /*37c0*/  FSEL R48, R119, -INF , !P4 ;  /* 0xff80000077307808 */ /* 0x000fe40006000000 */
[----:B------:R-:W-:Y:S01]  /*37d0*/  FSEL R32, R117, -INF , !P2 ;  /* 0xff80000075207808 */ /* 0x000fe20005000000 */
[----:B------:R-:W-:Y:S01]  /*37e0*/  HMMA.16816.F32.BF16 R8, R8, R22, R24 ;  /* 0x000000160808723c */ /* 0x000fe20000041818 */
[----:B------:R-:W-:Y:S01]  /*37f0*/  FSEL R34, R104, -INF , !P6 ;  /* 0xff80000068227808 */ /* 0x000fe20007000000 */
[----:B-1----:R-:W-:Y:S01]  /*3800*/  FMUL.FTZ R4, R37, c[0x0][0x2ec] ;  /* 0x0000bb0025047a20 */ /* 0x002fe20000410000 */
[----:B------:R-:W-:-:S02]  /*3810*/  FSEL R107, R107, -INF , !P5 ;  /* 0xff8000006b6b7808 */ /* 0x000fc40006800000 */
[C---:B------:R-:W-:Y:S01]  /*3820*/  ISETP.GE.AND P4, PT, R3.reuse, R16, PT ;  /* 0x000000100300720c */ /* 0x040fe20003f86270 */
[----:B------:R1:W4:Y:S01]  /*3830*/  MUFU.TANH R37, R4 ;  /* 0x0000000400257308 */ /* 0x0003220000002400 */
[C---:B------:R-:W-:Y:S01]  /*3840*/  ISETP.GE.AND P2, PT, R3.reuse, R17, PT ;  /* 0x000000110300720c */ /* 0x040fe20003f46270 */
[----:B------:R-:W-:Y:S01]  /*3850*/  FMUL.FTZ R12, R12, c[0x0][0x2ec] ;  /* 0x0000bb000c0c7a20 */ /* 0x000fe20000410000 */
[C---:B------:R-:W-:Y:S02]  /*3860*/  ISETP.GE.AND P6, PT, R3.reuse, R18, PT ;  /* 0x000000120300720c */ /* 0x040fe40003fc6270 */
[----:B------:R-:W-:Y:S02]  /*3870*/  ISETP.GE.AND P5, PT, R3, R19, PT ;  /* 0x000000130300720c */ /* 0x000fe40003fa6270 */
[----:B------:R-:W-:Y:S01]  /*3880*/  IADD3 R3, R0, 0x18, RZ ;  /* 0x0000001800037810 */ /* 0x000fe20007ffe0ff */
[----:B------:R-:W-:Y:S01]  /*3890*/  MUFU.TANH R20, R12 ;  /* 0x0000000c00147308 */ /* 0x000fe20000002400 */
[----:B------:R-:W-:Y:S01]  /*38a0*/  FSEL R139, R139, -INF , !P3 ;  /* 0xff8000008b8b7808 */ /* 0x000fe20005800000 */
[----:B------:R-:W-:Y:S01]  /*38b0*/  FMUL.FTZ R28, R28, c[0x0][0x2ec] ;  /* 0x0000bb001c1c7a20 */ /* 0x000fe20000410000 */
[----:B------:R-:W-:Y:S01]  /*38c0*/  FSEL R56, R98, -INF , !P1 ;  /* 0xff80000062387808 */ /* 0x000fe20004800000 */
[----:B------:R-:W-:Y:S01]  /*38d0*/  FMUL.FTZ R30, R30, c[0x0][0x2ec] ;  /* 0x0000bb001e1e7a20 */ /* 0x000fe20000410000 */
[----:B------:R-:W-:Y:S01]  /*38e0*/  FSEL R57, R97, -INF , !P0 ;  /* 0xff80000061397808 */ /* 0x000fe20004000000 */
[----:B------:R-:W-:Y:S01]  /*38f0*/  FMUL.FTZ R29, R29, c[0x0][0x2ec] ;  /* 0x0000bb001d1d7a20 */ /* 0x000fe20000410000 */
[----:B------:R-:W-:Y:S01]  /*3900*/  FSEL R136, R103, -INF , !P4 ;  /* 0xff80000067887808 */ /* 0x000fe20006000000 */
[----:B-1----:R-:W-:Y:S01]  /*3910*/  FMUL.FTZ R4, R38, c[0x0][0x2ec] ;  /* 0x0000bb0026047a20 */ /* 0x002fe20000410000 */
[C---:B------:R-:W-:Y:S01]  /*3920*/  ISETP.GE.AND P3, PT, R3.reuse, R16, PT ;  /* 0x000000100300720c */ /* 0x040fe20003f66270 */
[----:B------:R-:W-:Y:S01]  /*3930*/  MUFU.TANH R28, R28 ;  /* 0x0000001c001c7308 */ /* 0x000fe20000002400 */
[----:B------:R-:W-:Y:S01]  /*3940*/  ISETP.GE.AND P1, PT, R3, R17, PT ;  /* 0x000000110300720c */ /* 0x000fe20003f26270 */
[----:B------:R-:W-:Y:S01]  /*3950*/  FMUL.FTZ R31, R31, c[0x0][0x2ec] ;  /* 0x0000bb001f1f7a20 */ /* 0x000fe20000410000 */
[C---:B------:R-:W-:Y:S01]  /*3960*/  ISETP.GE.AND P0, PT, R3.reuse, R18, PT ;  /* 0x000000120300720c */ /* 0x040fe20003f06270 */
[----:B------:R-:W-:Y:S01]  /*3970*/  FMUL.FTZ R8, R8, c[0x0][0x2ec] ;  /* 0x0000bb0008087a20 */ /* 0x000fe20000410000 */
[----:B------:R-:W-:Y:S01]  /*3980*/  ISETP.GE.AND P4, PT, R3, R19, PT ;  /* 0x000000130300720c */ /* 0x000fe20003f86270 */
[----:B------:R-:W-:Y:S01]  /*3990*/  FMUL.FTZ R9, R9, c[0x0][0x2ec] ;  /* 0x0000bb0009097a20 */ /* 0x000fe20000410000 */
[----:B------:R-:W-:Y:S01]  /*39a0*/  IADD3 R3, R0, 0x19, RZ ;  /* 0x0000001900037810 */ /* 0x000fe20007ffe0ff */
[----:B------:R1:W5:Y:S01]  /*39b0*/  MUFU.TANH R6, R4 ;  /* 0x0000000400067308 */ /* 0x0003620000002400 */
[----:B------:R-:W-:-:S02]  /*39c0*/  FSEL R138, R138, -INF , !P2 ;  /* 0xff8000008a8a7808 */ /* 0x000fc40005000000 */
[----:B------:R-:W-:Y:S02]  /*39d0*/  FSEL R100, R100, -INF , !P5 ;  /* 0xff80000064647808 */ /* 0x000fe40006800000 */
[----:B------:R-:W-:Y:S02]  /*39e0*/  FSEL R106, R106, -INF , !P3 ;  /* 0xff8000006a6a7808 */ /* 0x000fe40005800000 */
[C---:B------:R-:W-:Y:S01]  /*39f0*/  ISETP.GE.AND P2, PT, R3.reuse, R16, PT ;  /* 0x000000100300720c */ /* 0x040fe20003f46270 */
[----:B------:R-:W-:Y:S01]  /*3a00*/  MUFU.TANH R30, R30 ;  /* 0x0000001e001e7308 */ /* 0x000fe20000002400 */
[C---:B------:R-:W-:Y:S02]  /*3a10*/  ISETP.GE.AND P5, PT, R3.reuse, R18, PT ;  /* 0x000000120300720c */ /* 0x040fe40003fa6270 */
[----:B------:R-:W-:Y:S02]  /*3a20*/  ISETP.GE.AND P3, PT, R3, R19, PT ;  /* 0x000000130300720c */ /* 0x000fe40003f66270 */
[----:B------:R-:W-:-:S02]  /*3a30*/  FSEL R137, R137, -INF , !P1 ;  /* 0xff80000089897808 */ /* 0x000fc40004800000 */
[----:B------:R-:W-:Y:S01]  /*3a40*/  FSEL R49, R87, -INF , !P0 ;  /* 0xff80000057317808 */ /* 0x000fe20004000000 */
[----:B-1----:R-:W-:Y:S01]  /*3a50*/  FMUL.FTZ R4, R39, c[0x0][0x2ec] ;  /* 0x0000bb0027047a20 */ /* 0x002fe20000410000 */
[----:B------:R-:W-:Y:S01]  /*3a60*/  FSEL R101, R101, -INF , !P2 ;  /* 0xff80000065657808 */ /* 0x000fe20005000000 */
[----:B------:R-:W-:Y:S01]  /*3a70*/  MUFU.TANH R29, R29 ;  /* 0x0000001d001d7308 */ /* 0x000fe20000002400 */
[----:B------:R-:W-:Y:S02]  /*3a80*/  FSEL R41, R96, -INF , !P5 ;  /* 0xff80000060297808 */ /* 0x000fe40006800000 */
[----:B--2---:R-:W-:-:S05]  /*3a90*/  FSEL R42, R86, -INF , !P3 ;  /* 0xff800000562a7808 */ /* 0x004fca0005800000 */
[----:B------:R1:W2:Y:S08]  /*3aa0*/  MUFU.TANH R36, R4 ;  /* 0x0000000400247308 */ /* 0x0002b00000002400 */
[----:B------:R-:W-:Y:S01]  /*3ab0*/  MUFU.TANH R31, R31 ;  /* 0x0000001f001f7308 */ /* 0x000fe20000002400 */
[----:B-1----:R-:W-:Y:S01]  /*3ac0*/  FMUL.FTZ R4, R52, c[0x0][0x2ec] ;  /* 0x0000bb0034047a20 */ /* 0x002fe20000410000 */
[----:B------:R-:W-:-:S06]  /*3ad0*/  FSEL R52, R99, -INF , !P6 ;  /* 0xff80000063347808 */ /* 0x000fcc0007000000 */
[----:B------:R-:W-:Y:S01]  /*3ae0*/  MUFU.TANH R8, R8 ;  /* 0x0000000800087308 */ /* 0x000fe20000002400 */
[-C--:B------:R-:W-:Y:S02]  /*3af0*/  ISETP.GE.AND P6, PT, R3, R17.reuse, PT ;  /* 0x000000110300720c */ /* 0x080fe40003fc6270 */
[----:B------:R-:W-:Y:S02]  /*3b00*/  IADD3 R3, R0, 0x20, RZ ;  /* 0x0000002000037810 */ /* 0x000fe40007ffe0ff */
[----:B------:R-:W-:Y:S02]  /*3b10*/  FSEL R105, R105, -INF , !P6 ;  /* 0xff80000069697808 */ /* 0x000fe40007000000 */
[C---:B------:R-:W-:Y:S01]  /*3b20*/  ISETP.GE.AND P1, PT, R3.reuse, R16, PT ;  /* 0x000000100300720c */ /* 0x040fe20003f26270 */
[----:B------:R1:W1:Y:S01]  /*3b30*/  MUFU.TANH R35, R4 ;  /* 0x0000000400237308 */ /* 0x0002620000002400 */
[C---:B------:R-:W-:Y:S02]  /*3b40*/  ISETP.GE.AND P0, PT, R3.reuse, R17, PT ;  /* 0x000000110300720c */ /* 0x040fe40003f06270 */
[----:B------:R-:W-:-:S02]  /*3b50*/  ISETP.GE.AND P2, PT, R3, R19, PT ;  /* 0x000000130300720c */ /* 0x000fc40003f46270 */
[----:B---3--:R-:W-:Y:S02]  /*3b60*/  FSEL R185, R185, -INF , !P1 ;  /* 0xff800000b9b97808 */ /* 0x008fe40004800000 */
[----:B------:R-:W-:Y:S01]  /*3b70*/  FSEL R187, R84, -INF , !P0 ;  /* 0xff80000054bb7808 */ /* 0x000fe20004000000 */
[----:B------:R-:W-:Y:S01]  /*3b80*/  MUFU.TANH R9, R9 ;  /* 0x0000000900097308 */ /* 0x000fe20000002400 */
[----:B------:R-:W-:Y:S01]  /*3b90*/  FSEL R179, R78, -INF , !P2 ;  /* 0xff8000004eb37808 */ /* 0x000fe20005000000 */
[----:B-1----:R-:W-:Y:S01]  /*3ba0*/  FMUL.FTZ R4, R53, c[0x0][0x2ec] ;  /* 0x0000bb0035047a20 */ /* 0x002fe20000410000 */
[----:B------:R-:W-:Y:S02]  /*3bb0*/  FSEL R53, R85, -INF , !P4 ;  /* 0xff80000055357808 */ /* 0x000fe40006000000 */
[----:B------:R-:W-:-:S03]  /*3bc0*/  ISETP.GE.AND P4, PT, R3, R18, PT ;  /* 0x000000120300720c */ /* 0x000fc60003f86270 */
[----:B------:R1:W-:Y:S01]  /*3bd0*/  MUFU.TANH R33, R4 ;  /* 0x0000000400217308 */ /* 0x0003e20000002400 */
[----:B------:R-:W-:Y:S02]  /*3be0*/  IADD3 R3, R0, 0x21, RZ ;  /* 0x0000002100037810 */ /* 0x000fe40007ffe0ff */
[----:B------:R-:W-:Y:S02]  /*3bf0*/  FSEL R170, R170, -INF , !P4 ;  /* 0xff800000aaaa7808 */ /* 0x000fe40006000000 */
[C---:B------:R-:W-:Y:S02]  /*3c00*/  ISETP.GE.AND P6, PT, R3.reuse, R16, PT ;  /* 0x000000100300720c */ /* 0x040fe40003fc6270 */
[C---:B------:R-:W-:Y:S02]  /*3c10*/  ISETP.GE.AND P5, PT, R3.reuse, R17, PT ;  /* 0x000000110300720c */ /* 0x040fe40003fa6270 */
[C---:B------:R-:W-:Y:S02]  /*3c20*/  ISETP.GE.AND P3, PT, R3.reuse, R18, PT ;  /* 0x000000120300720c */ /* 0x040fe40003f66270 */
[----:B------:R-:W-:-:S02]  /*3c30*/  ISETP.GE.AND P1, PT, R3, R19, PT ;  /* 0x000000130300720c */ /* 0x000fc40003f26270 */
[----:B------:R-:W-:Y:S02]  /*3c40*/  IADD3 R3, R0, 0x29, RZ ;  /* 0x0000002900037810 */ /* 0x000fe40007ffe0ff */
[----:B------:R-:W-:Y:S01]  /*3c50*/  FSEL R181, R181, -INF , !P6 ;  /* 0xff800000b5b57808 */ /* 0x000fe20007000000 */
[----:B-1----:R-:W-:Y:S01]  /*3c60*/  FMUL.FTZ R4, R54, c[0x0][0x2ec] ;  /* 0x0000bb0036047a20 */ /* 0x002fe20000410000 */
[----:B------:R-:W-:Y:S02]  /*3c70*/  FSEL R186, R79, -INF , !P5 ;  /* 0xff8000004fba7808 */ /* 0x000fe40006800000 */
[----:B------:R-:W-:Y:S01]  /*3c80*/  FSEL R171, R171, -INF , !P3 ;  /* 0xff800000abab7808 */ /* 0x000fe20005800000 */
[----:B------:R1:W3:Y:S01]  /*3c90*/  MUFU.TANH R21, R4 ;  /* 0x0000000400157308 */ /* 0x0002e20000002400 */
[----:B------:R-:W-:Y:S02]  /*3ca0*/  FSEL R178, R77, -INF , !P1 ;  /* 0xff8000004db27808 */ /* 0x000fe40004800000 */
[----:B------:R-:W-:-:S02]  /*3cb0*/  ISETP.GE.AND P5, PT, R3, R16, PT ;  /* 0x000000100300720c */ /* 0x000fc40003fa6270 */
[C---:B------:R-:W-:Y:S02]  /*3cc0*/  ISETP.GE.AND P3, PT, R3.reuse, R17, PT ;  /* 0x000000110300720c */ /* 0x040fe40003f66270 */
[----:B------:R-:W-:Y:S02]  /*3cd0*/  ISETP.GE.AND P1, PT, R3, R18, PT ;  /* 0x000000120300720c */ /* 0x000fe40003f26270 */
[----:B------:R-:W-:Y:S02]  /*3ce0*/  FSEL R180, R76, -INF , !P5 ;  /* 0xff8000004cb47808 */ /* 0x000fe40006800000 */
[----:B------:R-:W-:Y:S02]  /*3cf0*/  FSEL R183, R70, -INF , !P3 ;  /* 0xff80000046b77808 */ /* 0x000fe40005800000 */
[----:B----4-:R-:W-:Y:S02]  /*3d00*/  FSEL R168, R37, -INF , !P1 ;  /* 0xff80000025a87808 */ /* 0x010fe40004800000 */
[----:B-1----:R-:W-:-:S04]  /*3d10*/  IADD3 R4, R0, 0x28, RZ ;  /* 0x0000002800047810 */ /* 0x002fc80007ffe0ff */
[C---:B------:R-:W-:Y:S02]  /*3d20*/  ISETP.GE.AND P0, PT, R4.reuse, R16, PT ;  /* 0x000000100400720c */ /* 0x040fe40003f06270 */
[C---:B------:R-:W-:Y:S02]  /*3d30*/  ISETP.GE.AND P6, PT, R4.reuse, R19, PT ;  /* 0x000000130400720c */ /* 0x040fe40003fc6270 */
[----:B------:R-:W-:Y:S02]  /*3d40*/  FSEL R182, R71, -INF , !P0 ;  /* 0xff80000047b67808 */ /* 0x000fe40004000000 */
[C---:B------:R-:W-:Y:S02]  /*3d50*/  ISETP.GE.AND P4, PT, R4.reuse, R17, PT ;  /* 0x000000110400720c */ /* 0x040fe40003f86270 */
[----:B------:R-:W-:Y:S01]  /*3d60*/  ISETP.GE.AND P2, PT, R4, R18, PT ;  /* 0x000000120400720c */ /* 0x000fe20003f46270 */
[----:B------:R-:W-:Y:S01]  /*3d70*/  FMUL.FTZ R4, R13, c[0x0][0x2ec] ;  /* 0x0000bb000d047a20 */ /* 0x000fe20000410000 */
[----:B------:R-:W-:-:S02]  /*3d80*/  ISETP.GE.AND P0, PT, R3, R19, PT ;  /* 0x000000130300720c */ /* 0x000fc40003f06270 */
[----:B------:R-:W-:Y:S01]  /*3d90*/  IADD3 R3, R0, 0x30, RZ ;  /* 0x0000003000037810 */ /* 0x000fe20007ffe0ff */
[----:B------:R1:W-:Y:S01]  /*3da0*/  MUFU.TANH R12, R4 ;  /* 0x00000004000c7308 */ /* 0x0003e20000002400 */
[----:B-----5:R-:W-:Y:S01]  /*3db0*/  FSEL R176, R6, -INF , !P6 ;  /* 0xff80000006b07808 */ /* 0x020fe20007000000 */
[----:B------:R-:W-:Y:S01]  /*3dc0*/  FMUL.FTZ R6, R14, c[0x0][0x2ec] ;  /* 0x0000bb000e067a20 */ /* 0x000fe20000410000 */
[----:B------:R-:W-:Y:S02]  /*3dd0*/  FSEL R184, R69, -INF , !P4 ;  /* 0xff80000045b87808 */ /* 0x000fe40006000000 */
[----:B------:R-:W-:Y:S02]  /*3de0*/  FSEL R169, R7, -INF , !P2 ;  /* 0xff80000007a97808 */ /* 0x000fe40005000000 */
[C---:B------:R-:W-:Y:S01]  /*3df0*/  ISETP.GE.AND P4, PT, R3.reuse, R16, PT ;  /* 0x000000100300720c */ /* 0x040fe20003f86270 */
[----:B------:R-:W4:Y:S01]  /*3e00*/  MUFU.TANH R7, R6 ;  /* 0x0000000600077308 */ /* 0x000f220000002400 */
[----:B------:R-:W-:-:S02]  /*3e10*/  ISETP.GE.AND P2, PT, R3, R17, PT ;  /* 0x000000110300720c */ /* 0x000fc40003f46270 */
[C---:B------:R-:W-:Y:S02]  /*3e20*/  ISETP.GE.AND P6, PT, R3.reuse, R18, PT ;  /* 0x000000120300720c */ /* 0x040fe40003fc6270 */
[----:B------:R-:W-:Y:S02]  /*3e30*/  ISETP.GE.AND P5, PT, R3, R19, PT ;  /* 0x000000130300720c */ /* 0x000fe40003fa6270 */
[----:B------:R-:W-:Y:S01]  /*3e40*/  IADD3 R3, R0, 0x31, RZ ;  /* 0x0000003100037810 */ /* 0x000fe20007ffe0ff */
[----:B-1----:R-:W-:Y:S01]  /*3e50*/  FMUL.FTZ R4, R15, c[0x0][0x2ec] ;  /* 0x0000bb000f047a20 */ /* 0x002fe20000410000 */
[----:B--2---:R-:W-:Y:S02]  /*3e60*/  FSEL R177, R36, -INF , !P0 ;  /* 0xff80000024b17808 */ /* 0x004fe40004000000 */
[----:B------:R-:W-:Y:S01]  /*3e70*/  FSEL R197, R35, -INF , !P4 ;  /* 0xff80000023c57808 */ /* 0x000fe20006000000 */
[----:B------:R1:W-:Y:S01]  /*3e80*/  MUFU.TANH R6, R4 ;  /* 0x0000000400067308 */ /* 0x0003e20000002400 */
[----:B------:R-:W-:-:S02]  /*3e90*/  ISETP.GE.AND P3, PT, R3, R16, PT ;  /* 0x000000100300720c */ /* 0x000fc40003f66270 */
[C---:B------:R-:W-:Y:S02]  /*3ea0*/  ISETP.GE.AND P1, PT, R3.reuse, R17, PT ;  /* 0x000000110300720c */ /* 0x040fe40003f26270 */
[C---:B------:R-:W-:Y:S02]  /*3eb0*/  ISETP.GE.AND P0, PT, R3.reuse, R18, PT ;  /* 0x000000120300720c */ /* 0x040fe40003f06270 */
[----:B------:R-:W-:Y:S02]  /*3ec0*/  ISETP.GE.AND P4, PT, R3, R19, PT ;  /* 0x000000130300720c */ /* 0x000fe40003f86270 */
[----:B------:R-:W-:Y:S02]  /*3ed0*/  IADD3 R3, R0, 0x38, RZ ;  /* 0x0000003800037810 */ /* 0x000fe40007ffe0ff */
[----:B---3--:R-:W-:Y:S02]  /*3ee0*/  FSEL R203, R21, -INF , !P2 ;  /* 0xff80000015cb7808 */ /* 0x008fe40005000000 */
[----:B------:R-:W-:-:S02]  /*3ef0*/  FSEL R191, R28, -INF , !P6 ;  /* 0xff8000001cbf7808 */ /* 0x000fc40007000000 */
[----:B------:R-:W-:Y:S01]  /*3f00*/  FSEL R195, R30, -INF , !P5 ;  /* 0xff8000001ec37808 */ /* 0x000fe20006800000 */
[----:B-1----:R-:W-:Y:S01]  /*3f10*/  FMUL.FTZ R4, R10, c[0x0][0x2ec] ;  /* 0x0000bb000a047a20 */ /* 0x002fe20000410000 */
[----:B------:R-:W-:Y:S02]  /*3f20*/  FSEL R196, R33, -INF , !P3 ;  /* 0xff80000021c47808 */ /* 0x000fe40005800000 */
[C---:B------:R-:W-:Y:S02]  /*3f30*/  ISETP.GE.AND P2, PT, R3.reuse, R16, PT ;  /* 0x000000100300720c */ /* 0x040fe40003f46270 */
[C---:B------:R-:W-:Y:S01]  /*3f40*/  ISETP.GE.AND P6, PT, R3.reuse, R17, PT ;  /* 0x000000110300720c */ /* 0x040fe20003fc6270 */
[----:B------:R-:W1:Y:S01]  /*3f50*/  MUFU.TANH R4, R4 ;  /* 0x0000000400047308 */ /* 0x000e620000002400 */
[C---:B------:R-:W-:Y:S02]  /*3f60*/  ISETP.GE.AND P5, PT, R3.reuse, R18, PT ;  /* 0x000000120300720c */ /* 0x040fe40003fa6270 */
[----:B------:R-:W-:Y:S01]  /*3f70*/  ISETP.GE.AND P3, PT, R3, R19, PT ;  /* 0x000000130300720c */ /* 0x000fe20003f66270 */
[----:B------:R-:W-:Y:S01]  /*3f80*/  FMUL.FTZ R3, R11, c[0x0][0x2ec] ;  /* 0x0000bb000b037a20 */ /* 0x000fe20000410000 */
[----:B------:R-:W-:-:S02]  /*3f90*/  FSEL R190, R29, -INF , !P0 ;  /* 0xff8000001dbe7808 */ /* 0x000fc40004000000 */
[----:B------:R-:W-:Y:S02]  /*3fa0*/  ISETP.GE.AND P0, PT, R0, R17, PT ;  /* 0x000000110000720c */ /* 0x000fe40003f06270 */
[----:B------:R-:W-:Y:S01]  /*3fb0*/  FSEL R202, R55, -INF , !P1 ;  /* 0xff80000037ca7808 */ /* 0x000fe20004800000 */
[----:B------:R-:W2:Y:S01]  /*3fc0*/  MUFU.TANH R3, R3 ;  /* 0x0000000300037308 */ /* 0x000ea20000002400 */
[----:B------:R-:W-:Y:S02]  /*3fd0*/  FSEL R40, R152, -INF , !P0 ;  /* 0xff80000098287808 */ /* 0x000fe40004000000 */
[----:B------:R-:W-:Y:S02]  /*3fe0*/  PLOP3.LUT P0, PT, PT, PT, UP0, 0x80, 0x0 ;  /* 0x000000000000781c */ /* 0x000fe40003f0f008 */
[----:B------:R-:W-:Y:S02]  /*3ff0*/  FSEL R194, R31, -INF , !P4 ;  /* 0xff8000001fc27808 */ /* 0x000fe40006000000 */
[----:B------:R-:W-:-:S02]  /*4000*/  FSEL R199, R20, -INF , !P2 ;  /* 0xff80000014c77808 */ /* 0x000fc40005000000 */
[C---:B------:R-:W-:Y:S02]  /*4010*/  ISETP.GE.AND P1, PT, R0.reuse, R16, PT ;  /* 0x000000100000720c */ /* 0x040fe40003f26270 */
[C---:B------:R-:W-:Y:S02]  /*4020*/  ISETP.GE.AND P4, PT, R0.reuse, R18, PT ;  /* 0x000000120000720c */ /* 0x040fe40003f86270 */
[C---:B------:R-:W-:Y:S02]  /*4030*/  ISETP.GE.AND P2, PT, R0.reuse, R19, PT ;  /* 0x000000130000720c */ /* 0x040fe40003f46270 */
[----:B------:R-:W-:Y:S02]  /*4040*/  IADD3 R0, R0, 0x39, RZ ;  /* 0x0000003900007810 */ /* 0x000fe40007ffe0ff */
[----:B----4-:R-:W-:Y:S02]  /*4050*/  FSEL R200, R7, -INF , !P6 ;  /* 0xff80000007c87808 */ /* 0x010fe40007000000 */
[----:B------:R-:W-:-:S02]  /*4060*/  FSEL R189, R8, -INF , !P5 ;  /* 0xff80000008bd7808 */ /* 0x000fc40006800000 */
[----:B-1----:R-:W-:Y:S02]  /*4070*/  FSEL R192, R4, -INF , !P3 ;  /* 0xff80000004c07808 */ /* 0x002fe40005800000 */
[----:B------:R-:W-:Y:S02]  /*4080*/  FSEL R36, R153, -INF , !P1 ;  /* 0xff80000099247808 */ /* 0x000fe40004800000 */
        /* <DEDUP_REMOVED lines=9> */
[----:B--2---:R-:W-:Y:S01]  /*4120*/  FSEL R193, R3, -INF , !P1 ;  /* 0xff80000003c17808 */ /* 0x004fe20004800000 */
        /* <DEDUP_REMOVED lines=58> */
.L_x_524:
[----:B------:R-:W-:Y:S05]  /*44d0*/  BSYNC B0 ;  /* 0x0000000000007941 */ /* 0x000fea0003800000 */
.L_x_523:
[----:B------:R-:W0:Y:S02]  /*44e0*/  LDGDEPBAR ;  /* 0x00000000000079af */ /* 0x000e240000000000 */
.L_x_522:
[----:B------:R-:W-:Y:S02]  /*44f0*/  FMNMX.FTZ R0, R20, R60, !PT ;  /* 0x0000003c14007209 */ /* 0x000fe40007810000 */
[----:B------:R-:W-:Y:S02]  /*4500*/  FMNMX.FTZ R4, R36, R64, !PT ;  /* 0x0000004024047209 */ /* 0x000fe40007810000 */
[----:B------:R-:W-:Y:S02]  /*4510*/  FMNMX.FTZ R0, R61, R0, !PT ;  /* 0x000000003d007209 */ /* 0x000fe40007810000 */
[----:B------:R-:W-:Y:S02]  /*4520*/  FMNMX.FTZ R4, R66, R4, !PT ;  /* 0x0000000442047209 */ /* 0x000fe40007810000 */
[----:B------:R-:W-:Y:S02]  /*4530*/  FMNMX.FTZ R0, R32, R0, !PT ;  /* 0x0000000020007209 */ /* 0x000fe40007810000 */
[----:B------:R-:W-:-:S02]  /*4540*/  SHF.L.U32 R220, R5, 0x1, RZ ;  /* 0x0000000105dc7819 */ /* 0x000fc400000006ff */
        /* <DEDUP_REMOVED lines=27> */
[----:B-1----:R-:W1:Y:S01]  /*4700*/  SHFL.BFLY PT, R6, R102, 0x2, 0x1f ;  /* 0x0c401f0066067f89 */ /* 0x002e6200000e0000 */
        /* <DEDUP_REMOVED lines=14> */
[----:B------:R-:W-:Y:S01]  /*47f0*/  FMNMX.FTZ R0, R48, R0, !PT ;  /* 0x0000000030007209 */ /* 0x000fe20007810000 */
[----:B------:R-:W1:Y:S01]  /*4800*/  SHFL.BFLY PT, R6, R7, 0x2, 0x1f ;  /* 0x0c401f0007067f89 */ /* 0x000e6200000e0000 */
        /* <DEDUP_REMOVED lines=15> */
[----:B--2---:R-:W-:Y:S02]  /*4900*/  FMNMX.FTZ R102, R102, R8, !PT ;  /* 0x0000000866667209 */ /* 0x004fe40007810000 */
        /* <DEDUP_REMOVED lines=13> */
[----:B------:R-:W-:-:S04]  /*49e0*/  FFMA.FTZ R0, R60, c[0x0][0x23c], -R12 ;  /* 0x00008f003c007a23 */ /* 0x000fc8000001080c */
[----:B------:R-:W1:Y:S01]  /*49f0*/  SHFL.BFLY PT, R9, R6, 0x1, 0x1f ;  /* 0x0c201f0006097f89 */ /* 0x000e6200000e0000 */
[----:B------:R3:W4:Y:S01]  /*4a00*/  MUFU.EX2 R249, R0 ;  /* 0x0000000000f97308 */ /* 0x0007220000000800 */
[----:B--2---:R-:W-:Y:S01]  /*4a10*/  FMNMX.FTZ R3, R7, R8, !PT ;  /* 0x0000000807037209 */ /* 0x004fe20007810000 */
[----:B------:R-:W-:Y:S01]  /*4a20*/  FFMA.FTZ R7, R61, c[0x0][0x23c], -R12 ;  /* 0x00008f003d077a23 */ /* 0x000fe2000001080c */
[----:B------:R-:W2:Y:S02]  /*4a30*/  SHFL.BFLY PT, R8, R4, 0x2, 0x1f ;  /* 0x0c401f0004087f89 */ /* 0x000ea400000e0000 */
[----:B------:R-:W-:-:S03]  /*4a40*/  FSETP.NEU.FTZ.AND P1, PT, R3, -INF , PT ;  /* 0xff8000000300780b */ /* 0x000fc60003f3d000 */
[----:B------:R5:W-:Y:S01]  /*4a50*/  MUFU.EX2 R250, R7 ;  /* 0x0000000700fa7308 */ /* 0x000be20000000800 */
[----:B---3--:R-:W-:-:S05]  /*4a60*/  FMUL.FTZ R0, R3, c[0x0][0x23c] ;  /* 0x00008f0003007a20 */ /* 0x008fca0000410000 */
[----:B------:R-:W-:Y:S02]  /*4a70*/  FSEL R0, R0, RZ, P1 ;  /* 0x000000ff00007208 */ /* 0x000fe40000800000 */
[----:B-1----:R-:W-:-:S03]  /*4a80*/  FMNMX.FTZ R104, R6, R9, !PT ;  /* 0x0000000906687209 */ /* 0x002fc60007810000 */
[--C-:B------:R-:W-:Y:S01]  /*4a90*/  FFMA.FTZ R2, R63, c[0x0][0x23c], -R0.reuse ;  /* 0x00008f003f027a23 */ /* 0x100fe20000010800 */
[----:B------:R-:W-:Y:S01]  /*4aa0*/  FSETP.NEU.FTZ.AND P1, PT, R104, -INF , PT ;  /* 0xff8000006800780b */ /* 0x000fe20003f3d000 */
[----:B------:R-:W-:Y:S02]  /*4ab0*/  FFMA.FTZ R5, R62, c[0x0][0x23c], -R0 ;  /* 0x00008f003e057a23 */ /* 0x000fe40000010800 */
[----:B------:R1:W-:Y:S01]  /*4ac0*/  MUFU.EX2 R245, R2 ;  /* 0x0000000200f57308 */ /* 0x0003e20000000800 */
[----:B-----5:R-:W-:Y:S01]  /*4ad0*/  FFMA.FTZ R7, R32, c[0x0][0x23c], -R12 ;  /* 0x00008f0020077a23 */ /* 0x020fe2000001080c */
[----:B--2---:R-:W-:Y:S01]  /*4ae0*/  FMNMX.FTZ R4, R4, R8, !PT ;  /* 0x0000000804047209 */ /* 0x004fe20007810000 */
[----:B------:R-:W-:-:S04]  /*4af0*/  FFMA.FTZ R14, R176, c[0x0][0x23c], -R0 ;  /* 0x00008f00b00e7a23 */ /* 0x000fc80000010800 */
[----:B------:R-:W2:Y:S01]  /*4b00*/  SHFL.BFLY PT, R6, R4, 0x1, 0x1f ;  /* 0x0c201f0004067f89 */ /* 0x000ea200000e0000 */
[----:B------:R3:W-:Y:S01]  /*4b10*/  MUFU.EX2 R246, R5 ;  /* 0x0000000500f67308 */ /* 0x0007e20000000800 */
[----:B-1----:R-:W-:-:S07]  /*4b20*/  FMUL.FTZ R2, R104, c[0x0][0x23c] ;  /* 0x00008f0068027a20 */ /* 0x002fce0000410000 */
[----:B------:R1:W5:Y:S01]  /*4b30*/  MUFU.EX2 R251, R7 ;  /* 0x0000000700fb7308 */ /* 0x0003620000000800 */
[----:B------:R-:W-:Y:S01]  /*4b40*/  FSEL R2, R2, RZ, P1 ;  /* 0x000000ff02027208 */ /* 0x000fe20000800000 */
[----:B---3--:R-:W-:-:S06]  /*4b50*/  FFMA.FTZ R5, R34, c[0x0][0x23c], -R0 ;  /* 0x00008f0022057a23 */ /* 0x008fcc0000010800 */
[----:B------:R3:W-:Y:S01]  /*4b60*/  MUFU.EX2 R206, R14 ;  /* 0x0000000e00ce7308 */ /* 0x0007e20000000800 */
[----:B------:R-:W-:Y:S01]  /*4b70*/  LDSM.16.MT88.4 R32, [R222+0xa000] ;  /* 0x00a00000de20783b */ /* 0x000fe20000004200 */
[----:B------:R-:W-:Y:S01]  /*4b80*/  FFMA.FTZ R9, R66, c[0x0][0x23c], -R2 ;  /* 0x00008f0042097a23 */ /* 0x000fe20000010802 */
[----:B--2---:R-:W-:Y:S01]  /*4b90*/  FMNMX.FTZ R103, R4, R6, !PT ;  /* 0x0000000604677209 */ /* 0x004fe20007810000 */
[----:B-1----:R-:W-:-:S04]  /*4ba0*/  FFMA.FTZ R7, R21, c[0x0][0x23c], -R0 ;  /* 0x00008f0015077a23 */ /* 0x002fc80000010800 */
[----:B------:R1:W2:Y:S01]  /*4bb0*/  MUFU.EX2 R247, R5 ;  /* 0x0000000500f77308 */ /* 0x0002a20000000800 */
[----:B------:R-:W2:Y:S01]  /*4bc0*/  LDSM.16.MT88.4 R20, [R222+0x9000] ;  /* 0x00900000de14783b */ /* 0x000ea20000004200 */
[C---:B------:R-:W-:Y:S01]  /*4bd0*/  FSETP.NEU.FTZ.AND P1, PT, R103.reuse, -INF , PT ;  /* 0xff8000006700780b */ /* 0x040fe20003f3d000 */
[----:B------:R-:W-:Y:S01]  /*4be0*/  FMUL.FTZ R8, R103, c[0x0][0x23c] ;  /* 0x00008f0067087a20 */ /* 0x000fe20000410000 */
[----:B----4-:R-:W-:Y:S02]  /*4bf0*/  F2FP.BF16.PACK_AB R4, R249, R252 ;  /* 0x000000fcf904723e */ /* 0x010fe400000010ff */
[----:B-----5:R-:W-:Y:S02]  /*4c00*/  F2FP.BF16.PACK_AB R6, R251, R250 ;  /* 0x000000fafb06723e */ /* 0x020fe400000010ff */
[----:B------:R2:W-:Y:S01]  /*4c10*/  MUFU.EX2 R248, R7 ;  /* 0x0000000700f87308 */ /* 0x0005e20000000800 */
[----:B------:R-:W-:Y:S01]  /*4c20*/  FSEL R13, R8, RZ, P1 ;  /* 0x000000ff080d7208 */ /* 0x000fe20000800000 */
[----:B------:R-:W-:-:S02]  /*4c30*/  FFMA.FTZ R8, R65, c[0x0][0x23c], -R2 ;  /* 0x00008f0041087a23 */ /* 0x000fc40000010802 */
[----:B---3--:R-:W-:Y:S02]  /*4c40*/  FFMA.FTZ R14, R177, c[0x0][0x23c], -R0 ;  /* 0x00008f00b10e7a23 */ /* 0x008fe40000010800 */
[----:B-1----:R-:W-:Y:S02]  /*4c50*/  FFMA.FTZ R5, R36, c[0x0][0x23c], -R2 ;  /* 0x00008f0024057a23 */ /* 0x002fe40000010802 */
[----:B------:R1:W-:Y:S01]  /*4c60*/  MUFU.EX2 R244, R8 ;  /* 0x0000000800f47308 */ /* 0x0003e20000000800 */
[----:B------:R-:W3:Y:S01]  /*4c70*/  LDSM.16.MT88.4 R36, [R220+0xb000] ;  /* 0x00b00000dc24783b */ /* 0x000ee20000004200 */
[----:B--2---:R-:W-:-:S06]  /*4c80*/  F2FP.BF16.PACK_AB R7, R247, R245 ;  /* 0x000000f5f707723e */ /* 0x004fcc00000010ff */
[----:B------:R2:W-:Y:S01]  /*4c90*/  MUFU.EX2 R242, R5 ;  /* 0x0000000500f27308 */ /* 0x0005e20000000800 */
[----:B-1----:R-:W-:-:S07]  /*4ca0*/  FFMA.FTZ R8, R40, c[0x0][0x23c], -R13 ;  /* 0x00008f0028087a23 */ /* 0x002fce000001080d */
[----:B------:R-:W1:Y:S01]  /*4cb0*/  MUFU.EX2 R243, R9 ;  /* 0x0000000900f37308 */ /* 0x000e620000000800 */
[----:B--2---:R-:W-:-:S07]  /*4cc0*/  FFMA.FTZ R5, R64, c[0x0][0x23c], -R2 ;  /* 0x00008f0040057a23 */ /* 0x004fce0000010802 */
[----:B------:R2:W-:Y:S08]  /*4cd0*/  MUFU.EX2 R234, R8 ;  /* 0x0000000800ea7308 */ /* 0x0005f00000000800 */
[----:B------:R4:W-:Y:S01]  /*4ce0*/  MUFU.EX2 R237, R5 ;  /* 0x0000000500ed7308 */ /* 0x0009e20000000800 */
[----:B-1----:R-:W-:Y:S01]  /*4cf0*/  F2FP.BF16.PACK_AB R10, R244, R243 ;  /* 0x000000f3f40a723e */ /* 0x002fe200000010ff */
[----:B--2---:R-:W-:-:S06]  /*4d00*/  FFMA.FTZ R8, R67, c[0x0][0x23c], -R13 ;  /* 0x00008f0043087a23 */ /* 0x004fcc000001080d */
[----:B------:R1:W-:Y:S01]  /*4d10*/  MUFU.EX2 R207, R14 ;  /* 0x0000000e00cf7308 */ /* 0x0003e20000000800 */
[----:B----4-:R-:W-:-:S07]  /*4d20*/  F2FP.BF16.PACK_AB R5, R246, R248 ;  /* 0x000000f8f605723e */ /* 0x010fce00000010ff */
[----:B------:R2:W4:Y:S01]  /*4d30*/  MUFU.EX2 R233, R8 ;  /* 0x0000000800e97308 */ /* 0x0005220000000800 */
[----:B------:R-:W-:Y:S01]  /*4d40*/  HMMA.16816.F32.BF16 R124, R4, R28, RZ ;  /* 0x0000001c047c723c */ /* 0x000fe200000418ff */
[----:B-1----:R-:W-:-:S06]  /*4d50*/  FFMA.FTZ R14, R185, c[0x0][0x23c], -R2 ;  /* 0x00008f00b90e7a23 */ /* 0x002fcc0000010802 */
[----:B------:R1:W-:Y:S01]  /*4d60*/  MUFU.EX2 R205, R14 ;  /* 0x0000000e00cd7308 */ /* 0x0003e20000000800 */
[----:B------:R-:W-:Y:S01]  /*4d70*/  HMMA.16816.F32.BF16 R120, R4, R20, RZ ;  /* 0x000000140478723c */ /* 0x000fe200000418ff */
[----:B--2---:R-:W-:Y:S01]  /*4d80*/  FFMA.FTZ R8, R68, c[0x0][0x23c], -R13 ;  /* 0x00008f0044087a23 */ /* 0x004fe2000001080d */
[----:B----4-:R-:W-:-:S05]  /*4d90*/  F2FP.BF16.PACK_AB R9, R233, R234 ;  /* 0x000000eae909723e */ /* 0x010fca00000010ff */
[----:B------:R2:W-:Y:S01]  /*4da0*/  MUFU.EX2 R236, R8 ;  /* 0x0000000800ec7308 */ /* 0x0005e20000000800 */
[----:B------:R-:W-:Y:S01]  /*4db0*/  HMMA.16816.F32.BF16 R116, R4, R24, RZ ;  /* 0x000000180474723c */ /* 0x000fe200000418ff */
[----:B-1----:R-:W-:-:S07]  /*4dc0*/  FFMA.FTZ R14, R181, c[0x0][0x23c], -R2 ;  /* 0x00008f00b50e7a23 */ /* 0x002fce0000010802 */
[----:B------:R-:W-:Y:S01]  /*4dd0*/  HMMA.16816.F32.BF16 R112, R4, R32, RZ ;  /* 0x000000200470723c */ /* 0x000fe200000418ff */
[----:B------:R1:W-:Y:S01]  /*4de0*/  MUFU.EX2 R204, R14 ;  /* 0x0000000e00cc7308 */ /* 0x0003e20000000800 */
[----:B--2---:R-:W-:-:S06]  /*4df0*/  FFMA.FTZ R8, R48, c[0x0][0x23c], -R13 ;  /* 0x00008f0030087a23 */ /* 0x004fcc000001080d */
[C---:B---3--:R-:W-:Y:S01]  /*4e00*/  HMMA.16816.F32.BF16 R108, R4.reuse, R36, RZ ;  /* 0x00000024046c723c */ /* 0x048fe200000418ff */
[----:B------:R2:W3:Y:S07]  /*4e10*/  MUFU.EX2 R241, R8 ;  /* 0x0000000800f17308 */ /* 0x0004ee0000000800 */
[----:B------:R-:W-:Y:S01]  /*4e20*/  HMMA.16816.F32.BF16 R96, R4, R44, RZ ;  /* 0x0000002c0460723c */ /* 0x000fe200000418ff */
[----:B-1----:R-:W-:-:S04]  /*4e30*/  FFMA.FTZ R14, R182, c[0x0][0x23c], -R2 ;  /* 0x00008f00b60e7a23 */ /* 0x002fc80000010802 */
[----:B------:R1:W-:Y:S03]  /*4e40*/  MUFU.EX2 R185, R14 ;  /* 0x0000000e00b97308 */ /* 0x0003e60000000800 */
[----:B------:R-:W-:Y:S01]  /*4e50*/  HMMA.16816.F32.BF16 R92, R4, R30, RZ ;  /* 0x0000001e045c723c */ /* 0x000fe200000418ff */
[----:B--2---:R-:W-:Y:S02]  /*4e60*/  F2FP.BF16.PACK_AB R8, R237, R242 ;  /* 0x000000f2ed08723e */ /* 0x004fe400000010ff */
[----:B---3--:R-:W-:-:S05]  /*4e70*/  F2FP.BF16.PACK_AB R11, R241, R236 ;  /* 0x000000ecf10b723e */ /* 0x008fca00000010ff */
[----:B------:R-:W-:Y:S01]  /*4e80*/  HMMA.16816.F32.BF16 R88, R4, R22, RZ ;  /* 0x000000160458723c */ /* 0x000fe200000418ff */
[----:B-1----:R-:W-:-:S07]  /*4e90*/  FFMA.FTZ R14, R180, c[0x0][0x23c], -R2 ;  /* 0x00008f00b40e7a23 */ /* 0x002fce0000010802 */
[C---:B------:R-:W-:Y:S01]  /*4ea0*/  HMMA.16816.F32.BF16 R84, R4.reuse, R26, RZ ;  /* 0x0000001a0454723c */ /* 0x040fe200000418ff */
[----:B------:R1:W-:Y:S07]  /*4eb0*/  MUFU.EX2 R182, R14 ;  /* 0x0000000e00b67308 */ /* 0x0003ee0000000800 */
[C---:B------:R-:W-:Y:S08]  /*4ec0*/  HMMA.16816.F32.BF16 R80, R4.reuse, R34, RZ ;  /* 0x000000220450723c */ /* 0x040ff000000418ff */
[----:B------:R-:W-:Y:S01]  /*4ed0*/  HMMA.16816.F32.BF16 R76, R4, R38, RZ ;  /* 0x00000026044c723c */ /* 0x000fe200000418ff */
[----:B-1----:R-:W-:-:S04]  /*4ee0*/  FFMA.FTZ R14, R187, c[0x0][0x23c], -R13 ;  /* 0x00008f00bb0e7a23 */ /* 0x002fc8000001080d */
[----:B------:R1:W-:Y:S03]  /*4ef0*/  MUFU.EX2 R181, R14 ;  /* 0x0000000e00b57308 */ /* 0x0003e60000000800 */
[----:B------:R-:W-:Y:S07]  /*4f00*/  HMMA.16816.F32.BF16 R68, R4, R46, RZ ;  /* 0x0000002e0444723c */ /* 0x000fee00000418ff */
[----:B------:R-:W-:Y:S01]  /*4f10*/  FFMA.FTZ R4, R56, c[0x0][0x23c], -R12 ;  /* 0x00008f0038047a23 */ /* 0x000fe2000001080c */
[----:B------:R-:W-:Y:S03]  /*4f20*/  HMMA.16816.F32.BF16 R72, R8, R28, RZ ;  /* 0x0000001c0848723c */ /* 0x000fe600000418ff */
[----:B------:R2:W-:Y:S01]  /*4f30*/  MUFU.EX2 R235, R4 ;  /* 0x0000000400eb7308 */ /* 0x0005e20000000800 */
[----:B-1----:R-:W-:-:S04]  /*4f40*/  FFMA.FTZ R14, R186, c[0x0][0x23c], -R13 ;  /* 0x00008f00ba0e7a23 */ /* 0x002fc8000001080d */
[C---:B------:R-:W-:Y:S01]  /*4f50*/  HMMA.16816.F32.BF16 R140, R8.reuse, R30, RZ ;  /* 0x0000001e088c723c */ /* 0x040fe200000418ff */
[----:B------:R-:W-:Y:S02]  /*4f60*/  LDSM.16.MT88.4 R28, [R220+0x9400] ;  /* 0x00940000dc1c783b */ /* 0x000fe40000004200 */
[----:B------:R1:W-:Y:S05]  /*4f70*/  MUFU.EX2 R180, R14 ;  /* 0x0000000e00b47308 */ /* 0x0003ea0000000800 */
[----:B------:R-:W-:Y:S01]  /*4f80*/  HMMA.16816.F32.BF16 R64, R8, R20, RZ ;  /* 0x000000140840723c */ /* 0x000fe200000418ff */
[----:B--2---:R-:W-:-:S04]  /*4f90*/  FFMA.FTZ R4, R52, c[0x0][0x23c], -R12 ;  /* 0x00008f0034047a23 */ /* 0x004fc8000001080c */
[----:B------:R2:W-:Y:S03]  /*4fa0*/  MUFU.EX2 R240, R4 ;  /* 0x0000000400f07308 */ /* 0x0005e60000000800 */
[----:B------:R-:W-:Y:S01]  /*4fb0*/  HMMA.16816.F32.BF16 R132, R8, R22, RZ ;  /* 0x000000160884723c */ /* 0x000fe200000418ff */
[----:B------:R-:W3:Y:S01]  /*4fc0*/  LDSM.16.MT88.4 R20, [R220+0xa400] ;  /* 0x00a40000dc14783b */ /* 0x000ee20000004200 */
[----:B-1----:R-:W-:-:S06]  /*4fd0*/  FFMA.FTZ R14, R184, c[0x0][0x23c], -R13 ;  /* 0x00008f00b80e7a23 */ /* 0x002fcc000001080d */
[----:B------:R-:W-:Y:S01]  /*4fe0*/  HMMA.16816.F32.BF16 R60, R8, R24, RZ ;  /* 0x00000018083c723c */ /* 0x000fe200000418ff */
[----:B--2---:R-:W-:-:S07]  /*4ff0*/  FFMA.FTZ R4, R49, c[0x0][0x23c], -R12 ;  /* 0x00008f0031047a23 */ /* 0x004fce000001080c */
[C---:B------:R-:W-:Y:S01]  /*5000*/  HMMA.16816.F32.BF16 R128, R8.reuse, R26, RZ ;  /* 0x0000001a0880723c */ /* 0x040fe200000418ff */
[----:B------:R-:W-:Y:S01]  /*5010*/  LDSM.16.MT88.4 R24, [R222+0x9400] ;  /* 0x00940000de18783b */ /* 0x000fe20000004200 */
[----:B------:R1:W-:Y:S06]  /*5020*/  MUFU.EX2 R239, R4 ;  /* 0x0000000400ef7308 */ /* 0x0003ec0000000800 */
[C---:B------:R-:W-:Y:S08]  /*5030*/  HMMA.16816.F32.BF16 R144, R8.reuse, R34, RZ ;  /* 0x000000220890723c */ /* 0x040ff000000418ff */
[----:B------:R-:W-:Y:S01]  /*5040*/  HMMA.16816.F32.BF16 R148, R8, R38, RZ ;  /* 0x000000260894723c */ /* 0x000fe200000418ff */
[----:B-1----:R-:W-:-:S04]  /*5050*/  FFMA.FTZ R4, R41, c[0x0][0x23c], -R12 ;  /* 0x00008f0029047a23 */ /* 0x002fc8000001080c */
[----:B------:R1:W2:Y:S03]  /*5060*/  MUFU.EX2 R238, R4 ;  /* 0x0000000400ee7308 */ /* 0x0002a60000000800 */
[C---:B------:R-:W-:Y:S08]  /*5070*/  HMMA.16816.F32.BF16 R48, R8.reuse, R44, RZ ;  /* 0x0000002c0830723c */ /* 0x040ff000000418ff */
[----:B------:R-:W-:Y:S01]  /*5080*/  HMMA.16816.F32.BF16 R152, R8, R46, RZ ;  /* 0x0000002e0898723c */ /* 0x000fe200000418ff */
[----:B-1----:R-:W-:Y:S01]  /*5090*/  FFMA.FTZ R4, R57, c[0x0][0x23c], -R0 ;  /* 0x00008f0039047a23 */ /* 0x002fe20000010800 */
[----:B--2---:R-:W-:-:S06]  /*50a0*/  F2FP.BF16.PACK_AB R6, R238, R239 ;  /* 0x000000efee06723e */ /* 0x004fcc00000010ff */
[----:B------:R-:W-:Y:S01]  /*50b0*/  HMMA.16816.F32.BF16 R56, R8, R32, RZ ;  /* 0x000000200838723c */ /* 0x000fe200000418ff */
[----:B------:R-:W-:Y:S01]  /*50c0*/  LDSM.16.MT88.4 R32, [R222+0xa400] ;  /* 0x00a40000de20783b */ /* 0x000fe20000004200 */
[----:B------:R1:W-:Y:S02]  /*50d0*/  MUFU.EX2 R229, R4 ;  /* 0x0000000400e57308 */ /* 0x0003e40000000800 */
[----:B-1----:R-:W-:-:S06]  /*50e0*/  FFMA.FTZ R4, R100, c[0x0][0x23c], -R0 ;  /* 0x00008f0064047a23 */ /* 0x002fcc0000010800 */
[----:B------:R1:W2:Y:S02]  /*50f0*/  MUFU.EX2 R232, R4 ;  /* 0x0000000400e87308 */ /* 0x0002a40000000800 */
[----:B-1----:R-:W-:Y:S01]  /*5100*/  FFMA.FTZ R4, R53, c[0x0][0x23c], -R0 ;  /* 0x00008f0035047a23 */ /* 0x002fe20000010800 */
[----:B--2---:R-:W-:Y:S01]  /*5110*/  F2FP.BF16.PACK_AB R5, R232, R229 ;  /* 0x000000e5e805723e */ /* 0x004fe200000010ff */
[----:B------:R-:W-:Y:S01]  /*5120*/  HMMA.16816.F32.BF16 R52, R8, R36, RZ ;  /* 0x000000240834723c */ /* 0x000fe200000418ff */
[----:B------:R-:W1:Y:S03]  /*5130*/  LDSM.16.MT88.4 R36, [R220+0xb400] ;  /* 0x00b40000dc24783b */ /* 0x000e660000004200 */
[----:B------:R2:W-:Y:S03]  /*5140*/  MUFU.EX2 R231, R4 ;  /* 0x0000000400e77308 */ /* 0x0005e60000000800 */
[----:B------:R-:W-:-:S05]  /*5150*/  FFMA.FTZ R8, R106, c[0x0][0x23c], -R2 ;  /* 0x00008f006a087a23 */ /* 0x000fca0000010802 */
[----:B------:R4:W-:Y:S01]  /*5160*/  MUFU.EX2 R219, R8 ;  /* 0x0000000800db7308 */ /* 0x0009e20000000800 */
[----:B--2---:R-:W-:Y:S02]  /*5170*/  FFMA.FTZ R4, R42, c[0x0][0x23c], -R0 ;  /* 0x00008f002a047a23 */ /* 0x004fe40000010800 */
[----:B------:R-:W2:Y:S05]  /*5180*/  LDSM.16.MT88.4 R40, [R222+0xb400] ;  /* 0x00b40000de28783b */ /* 0x000eaa0000004200 */
[----:B------:R5:W3:Y:S01]  /*5190*/  MUFU.EX2 R230, R4 ;  /* 0x0000000400e67308 */ /* 0x000ae20000000800 */
[----:B----4-:R-:W-:-:S07]  /*51a0*/  FFMA.FTZ R8, R101, c[0x0][0x23c], -R2 ;  /* 0x00008f0065087a23 */ /* 0x010fce0000010802 */
[----:B------:R4:W-:Y:S01]  /*51b0*/  MUFU.EX2 R218, R8 ;  /* 0x0000000800da7308 */ /* 0x0009e20000000800 */
[----:B-----5:R-:W-:Y:S01]  /*51c0*/  FFMA.FTZ R4, R107, c[0x0][0x23c], -R2 ;  /* 0x00008f006b047a23 */ /* 0x020fe20000010802 */
[----:B---3--:R-:W-:-:S06]  /*51d0*/  F2FP.BF16.PACK_AB R7, R230, R231 ;  /* 0x000000e7e607723e */ /* 0x008fcc00000010ff */
[----:B------:R3:W-:Y:S01]  /*51e0*/  MUFU.EX2 R107, R14 ;  /* 0x0000000e006b7308 */ /* 0x0007e20000000800 */
[----:B----4-:R-:W-:-:S07]  /*51f0*/  FFMA.FTZ R8, R139, c[0x0][0x23c], -R13 ;  /* 0x00008f008b087a23 */ /* 0x010fce000001080d */
[----:B------:R4:W-:Y:S08]  /*5200*/  MUFU.EX2 R228, R4 ;  /* 0x0000000400e47308 */ /* 0x0009f00000000800 */
[----:B------:R5:W-:Y:S01]  /*5210*/  MUFU.EX2 R216, R8 ;  /* 0x0000000800d87308 */ /* 0x000be20000000800 */
[----:B---3--:R-:W-:Y:S02]  /*5220*/  FFMA.FTZ R14, R183, c[0x0][0x23c], -R13 ;  /* 0x00008f00b70e7a23 */ /* 0x008fe4000001080d */
[----:B----4-:R-:W-:-:S05]  /*5230*/  FFMA.FTZ R4, R136, c[0x0][0x23c], -R2 ;  /* 0x00008f0088047a23 */ /* 0x010fca0000010802 */
[----:B------:R-:W-:Y:S01]  /*5240*/  MUFU.EX2 R106, R14 ;  /* 0x0000000e006a7308 */ /* 0x000fe20000000800 */
[----:B-----5:R-:W-:-:S07]  /*5250*/  FFMA.FTZ R8, R138, c[0x0][0x23c], -R13 ;  /* 0x00008f008a087a23 */ /* 0x020fce000001080d */
[----:B------:R3:W4:Y:S08]  /*5260*/  MUFU.EX2 R227, R4 ;  /* 0x0000000400e37308 */ /* 0x0007300000000800 */
[----:B------:R5:W1:Y:S01]  /*5270*/  MUFU.EX2 R217, R8 ;  /* 0x0000000800d97308 */ /* 0x000a620000000800 */
[----:B---3--:R-:W-:-:S07]  /*5280*/  F2FP.BF16.PACK_AB R4, R240, R235 ;  /* 0x000000ebf004723e */ /* 0x008fce00000010ff */
[----:B------:R-:W-:Y:S01]  /*5290*/  HMMA.16816.F32.BF16 R156, R4, R20, R116 ;  /* 0x00000014049c723c */ /* 0x000fe20000041874 */
[----:B-----5:R-:W-:-:S04]  /*52a0*/  FFMA.FTZ R8, R137, c[0x0][0x23c], -R13 ;  /* 0x00008f0089087a23 */ /* 0x020fc8000001080d */
[----:B------:R3:W-:Y:S03]  /*52b0*/  MUFU.EX2 R215, R8 ;  /* 0x0000000800d77308 */ /* 0x0007e60000000800 */
[C---:B-1----:R-:W-:Y:S08]  /*52c0*/  HMMA.16816.F32.BF16 R116, R4.reuse, R36, R108 ;  /* 0x000000240474723c */ /* 0x042ff0000004186c */
[----:B------:R-:W-:Y:S01]  /*52d0*/  HMMA.16816.F32.BF16 R160, R4, R24, R120 ;  /* 0x0000001804a0723c */ /* 0x000fe20000041878 */
[----:B---3--:R-:W-:-:S07]  /*52e0*/  FFMA.FTZ R8, R105, c[0x0][0x23c], -R13 ;  /* 0x00008f0069087a23 */ /* 0x008fce000001080d */
[C---:B--2---:R-:W-:Y:S01]  /*52f0*/  HMMA.16816.F32.BF16 R108, R4.reuse, R40, R96 ;  /* 0x00000028046c723c */ /* 0x044fe20000041860 */
[----:B------:R1:W2:Y:S07]  /*5300*/  MUFU.EX2 R214, R8 ;  /* 0x0000000800d67308 */ /* 0x0002ae0000000800 */
[C---:B------:R-:W-:Y:S08]  /*5310*/  HMMA.16816.F32.BF16 R164, R4.reuse, R28, R124 ;  /* 0x0000001c04a4723c */ /* 0x040ff0000004187c */
        /* <DEDUP_REMOVED lines=9> */
[----:B------:R-:W-:Y:S01]  /*53b0*/  HMMA.16816.F32.BF16 R88, R4, R38, R76 ;  /* 0x000000260458723c */ /* 0x000fe2000004184c */
[----:B-1----:R-:W-:-:S04]  /*53c0*/  FFMA.FTZ R8, R169, c[0x0][0x23c], -R12 ;  /* 0x00008f00a9087a23 */ /* 0x002fc8000001080c */
[----:B------:R1:W-:Y:S03]  /*53d0*/  MUFU.EX2 R211, R8 ;  /* 0x0000000800d37308 */ /* 0x0003e60000000800 */
[----:B------:R-:W-:Y:S07]  /*53e0*/  HMMA.16816.F32.BF16 R84, R4, R42, R68 ;  /* 0x0000002a0454723c */ /* 0x000fee0000041844 */
[----:B----4-:R-:W-:-:S02]  /*53f0*/  F2FP.BF16.PACK_AB R4, R227, R228 ;  /* 0x000000e4e304723e */ /* 0x010fc400000010ff */
[----:B------:R-:W-:Y:S02]  /*5400*/  F2FP.BF16.PACK_AB R5, R217, R216 ;  /* 0x000000d8d905723e */ /* 0x000fe400000010ff */
[----:B------:R-:W-:Y:S01]  /*5410*/  F2FP.BF16.PACK_AB R6, R218, R219 ;  /* 0x000000dbda06723e */ /* 0x000fe200000010ff */
[----:B-1----:R-:W-:Y:S01]  /*5420*/  FFMA.FTZ R8, R168, c[0x0][0x23c], -R12 ;  /* 0x00008f00a8087a23 */ /* 0x002fe2000001080c */
[----:B--2---:R-:W-:-:S03]  /*5430*/  F2FP.BF16.PACK_AB R7, R214, R215 ;  /* 0x000000d7d607723e */ /* 0x004fc600000010ff */
[----:B------:R1:W-:Y:S04]  /*5440*/  MUFU.EX2 R210, R8 ;  /* 0x0000000800d27308 */ /* 0x0003e80000000800 */
        /* <DEDUP_REMOVED lines=8> */
[----:B------:R1:W2:Y:S07]  /*54d0*/  MUFU.EX2 R208, R8 ;  /* 0x0000000800d07308 */ /* 0x0002ae0000000800 */
[C---:B------:R-:W-:Y:S08]  /*54e0*/  HMMA.16816.F32.BF16 R64, R4.reuse, R36, R52 ;  /* 0x000000240440723c */ /* 0x040ff00000041834 */
[C---:B------:R-:W-:Y:S01]  /*54f0*/  HMMA.16816.F32.BF16 R48, R4.reuse, R22, R128 ;  /* 0x000000160430723c */ /* 0x040fe20000041880 */
[----:B------:R-:W4:Y:S04]  /*5500*/  LDSM.16.MT88.4 R20, [R220+0x9800] ;  /* 0x00980000dc14783b */ /* 0x000f280000004200 */
[----:B-1----:R-:W1:Y:S03]  /*5510*/  LDSM.16.MT88.4 R8, [R222+0x9800] ;  /* 0x00980000de08783b */ /* 0x002e660000004200 */
[C---:B------:R-:W-:Y:S01]  /*5520*/  HMMA.16816.F32.BF16 R56, R4.reuse, R38, R148 ;  /* 0x000000260438723c */ /* 0x040fe20000041894 */
[----:B------:R-:W5:Y:S07]  /*5530*/  LDSM.16.MT88.4 R36, [R222+0xb800] ;  /* 0x00b80000de24783b */ /* 0x000f6e0000004200 */
[C---:B------:R-:W-:Y:S01]  /*5540*/  HMMA.16816.F32.BF16 R60, R4.reuse, R30, R140 ;  /* 0x0000001e043c723c */ /* 0x040fe2000004188c */
[----:B------:R-:W-:Y:S04]  /*5550*/  LDSM.16.MT88.4 R28, [R222+0xa800] ;  /* 0x00a80000de1c783b */ /* 0x000fe80000004200 */
[----:B------:R-:W-:Y:S03]  /*5560*/  LDSM.16.MT88.4 R140, [R222+0x9c00] ;  /* 0x009c0000de8c783b */ /* 0x000fe60000004200 */
[C---:B------:R-:W-:Y:S01]  /*5570*/  HMMA.16816.F32.BF16 R52, R4.reuse, R26, R132 ;  /* 0x0000001a0434723c */ /* 0x040fe20000041884 */
[----:B------:R-:W1:Y:S07]  /*5580*/  LDSM.16.MT88.4 R24, [R220+0xa800] ;  /* 0x00a80000dc18783b */ /* 0x000e6e0000004200 */
[C---:B------:R-:W-:Y:S01]  /*5590*/  HMMA.16816.F32.BF16 R44, R4.reuse, R34, R144 ;  /* 0x00000022042c723c */ /* 0x040fe20000041890 */
[----:B------:R-:W5:Y:S07]  /*55a0*/  LDSM.16.MT88.4 R32, [R220+0xb800] ;  /* 0x00b80000dc20783b */ /* 0x000f6e0000004200 */
[----:B------:R-:W-:Y:S07]  /*55b0*/  HMMA.16816.F32.BF16 R40, R4, R42, R152 ;  /* 0x0000002a0428723c */ /* 0x000fee0000041898 */
[----:B---3--:R-:W-:-:S02]  /*55c0*/  F2FP.BF16.PACK_AB R4, R212, R213 ;  /* 0x000000d5d404723e */ /* 0x008fc400000010ff */
[----:B--2---:R-:W-:Y:S02]  /*55d0*/  F2FP.BF16.PACK_AB R5, R208, R209 ;  /* 0x000000d1d005723e */ /* 0x004fe400000010ff */
[----:B------:R-:W-:Y:S02]  /*55e0*/  F2FP.BF16.PACK_AB R6, R210, R211 ;  /* 0x000000d3d206723e */ /* 0x000fe400000010ff */
[----:B------:R-:W-:-:S07]  /*55f0*/  F2FP.BF16.PACK_AB R7, R207, R206 ;  /* 0x000000cecf07723e */ /* 0x000fce00000010ff */
[C---:B----4-:R-:W-:Y:S08]  /*5600*/  HMMA.16816.F32.BF16 R112, R4.reuse, R20, R164 ;  /* 0x000000140470723c */ /* 0x050ff000000418a4 */
[C---:B-1----:R-:W-:Y:S08]  /*5610*/  HMMA.16816.F32.BF16 R132, R4.reuse, R8, R160 ;  /* 0x000000080484723c */ /* 0x042ff000000418a0 */
[C---:B-----5:R-:W-:Y:S08]  /*5620*/  HMMA.16816.F32.BF16 R176, R4.reuse, R36, R108 ;  /* 0x0000002404b0723c */ /* 0x060ff0000004186c */
[C---:B------:R-:W-:Y:S01]  /*5630*/  HMMA.16816.F32.BF16 R148, R4.reuse, R24, R156 ;  /* 0x000000180494723c */ /* 0x040fe2000004189c */
        /* <DEDUP_REMOVED lines=15> */
[----:B------:R-:W-:Y:S01]  /*5730*/  FFMA.FTZ R8, R191, c[0x0][0x23c], -R12 ;  /* 0x00008f00bf087a23 */ /* 0x000fe2000001080c */
[----:B------:R-:W-:Y:S01]  /*5740*/  HMMA.16816.F32.BF16 R48, R4, R26, R48 ;  /* 0x0000001a0430723c */ /* 0x000fe20000041830 */
[----:B------:R-:W-:Y:S02]  /*5750*/  FADD.FTZ R9, R248, R246 ;  /* 0x000000f6f8097221 */ /* 0x000fe40000010000 */
[----:B------:R2:W-:Y:S02]  /*5760*/  MUFU.EX2 R105, R8 ;  /* 0x0000000800697308 */ /* 0x0005e40000000800 */
[----:B------:R-:W-:-:S03]  /*5770*/  FADD.FTZ R9, R245, R9 ;  /* 0x00000009f5097221 */ /* 0x000fc60000010000 */
        /* <DEDUP_REMOVED lines=17> */
[----:B------:R-:W-:Y:S01]  /*5890*/  LDSM.16.MT88.4 R172, [R222+0xac00] ;  /* 0x00ac0000deac783b */ /* 0x000fe20000004200 */
[----:B--2---:R-:W-:-:S06]  /*58a0*/  FFMA.FTZ R8, R195, c[0x0][0x23c], -R0 ;  /* 0x00008f00c3087a23 */ /* 0x004fcc0000010800 */
[----:B------:R-:W-:Y:S01]  /*58b0*/  HMMA.16816.F32.BF16 R40, R4, R38, R40 ;  /* 0x000000260428723c */ /* 0x000fe20000041828 */
[----:B------:R-:W2:Y:S01]  /*58c0*/  LDSM.16.MT88.4 R4, [R222+0xbc00] ;  /* 0x00bc0000de04783b */ /* 0x000ea20000004200 */
[----:B---3--:R-:W-:Y:S01]  /*58d0*/  F2FP.BF16.PACK_AB R94, R27, R100 ;  /* 0x000000641b5e723e */ /* 0x008fe200000010ff */
[----:B------:R3:W-:Y:S02]  /*58e0*/  MUFU.EX2 R26, R8 ;  /* 0x00000008001a7308 */ /* 0x0007e40000000800 */
[----:B---3--:R-:W-:-:S06]  /*58f0*/  FFMA.FTZ R8, R194, c[0x0][0x23c], -R0 ;  /* 0x00008f00c2087a23 */ /* 0x008fcc0000010800 */
[----:B------:R3:W5:Y:S02]  /*5900*/  MUFU.EX2 R25, R8 ;  /* 0x0000000800197308 */ /* 0x0007640000000800 */
[--C-:B---3--:R-:W-:Y:S01]  /*5910*/  FFMA.FTZ R8, R192, c[0x0][0x23c], -R0.reuse ;  /* 0x00008f00c0087a23 */ /* 0x108fe20000010800 */
[----:B-----5:R-:W-:Y:S01]  /*5920*/  F2FP.BF16.PACK_AB R93, R25, R26 ;  /* 0x0000001a195d723e */ /* 0x020fe200000010ff */
[----:B------:R-:W-:-:S04]  /*5930*/  FFMA.FTZ R0, R193, c[0x0][0x23c], -R0 ;  /* 0x00008f00c1007a23 */ /* 0x000fc80000010800 */
[----:B------:R3:W-:Y:S08]  /*5940*/  MUFU.EX2 R23, R8 ;  /* 0x0000000800177308 */ /* 0x0007f00000000800 */
[----:B------:R5:W1:Y:S01]  /*5950*/  MUFU.EX2 R24, R0 ;  /* 0x0000000000187308 */ /* 0x000a620000000800 */
[----:B---3--:R-:W-:-:S04]  /*5960*/  FADD.FTZ R8, R252, R249 ;  /* 0x000000f9fc087221 */ /* 0x008fc80000010000 */
[----:B------:R-:W-:Y:S02]  /*5970*/  FADD.FTZ R8, R250, R8 ;  /* 0x00000008fa087221 */ /* 0x000fe40000010000 */
[----:B-----5:R-:W-:Y:S01]  /*5980*/  FFMA.FTZ R0, R197, c[0x0][0x23c], -R2 ;  /* 0x00008f00c5007a23 */ /* 0x020fe20000010802 */
[----:B-1----:R-:W-:-:S03]  /*5990*/  F2FP.BF16.PACK_AB R95, R24, R23 ;  /* 0x00000017185f723e */ /* 0x002fc600000010ff */
[----:B------:R1:W-:Y:S04]  /*59a0*/  MUFU.EX2 R22, R0 ;  /* 0x0000000000167308 */ /* 0x0003e80000000800 */
[C---:B------:R-:W-:Y:S08]  /*59b0*/  HMMA.16816.F32.BF16 R152, R92.reuse, R158, R96 ;  /* 0x0000009e5c98723c */ /* 0x040ff00000041860 */
[----:B----4-:R-:W-:Y:S01]  /*59c0*/  HMMA.16816.F32.BF16 R76, R92, R82, R88 ;  /* 0x000000525c4c723c */ /* 0x010fe20000041858 */
[----:B-1----:R-:W-:-:S04]  /*59d0*/  FFMA.FTZ R0, R196, c[0x0][0x23c], -R2 ;  /* 0x00008f00c4007a23 */ /* 0x002fc80000010802 */
[----:B------:R1:W3:Y:S03]  /*59e0*/  MUFU.EX2 R21, R0 ;  /* 0x0000000000157308 */ /* 0x0002e60000000800 */
[C---:B--2---:R-:W-:Y:S08]  /*59f0*/  HMMA.16816.F32.BF16 R88, R92.reuse, R4, R176 ;  /* 0x000000045c58723c */ /* 0x044ff000000418b0 */
[----:B------:R-:W-:Y:S01]  /*5a00*/  HMMA.16816.F32.BF16 R72, R92, R80, R160 ;  /* 0x000000505c48723c */ /* 0x000fe200000418a0 */
[--C-:B-1----:R-:W-:Y:S01]  /*5a10*/  FFMA.FTZ R0, R199, c[0x0][0x23c], -R2.reuse ;  /* 0x00008f00c7007a23 */ /* 0x102fe20000010802 */
[----:B---3--:R-:W-:Y:S01]  /*5a20*/  F2FP.BF16.PACK_AB R96, R21, R22 ;  /* 0x000000161560723e */ /* 0x008fe200000010ff */
[----:B------:R-:W-:-:S05]  /*5a30*/  FFMA.FTZ R2, R198, c[0x0][0x23c], -R2 ;  /* 0x00008f00c6027a23 */ /* 0x000fca0000010802 */
[C---:B------:R-:W-:Y:S01]  /*5a40*/  HMMA.16816.F32.BF16 R112, R92.reuse, R124, R112 ;  /* 0x0000007c5c70723c */ /* 0x040fe20000041870 */
[----:B------:R1:W-:Y:S07]  /*5a50*/  MUFU.EX2 R20, R0 ;  /* 0x0000000000147308 */ /* 0x0003ee0000000800 */
[C---:B------:R-:W-:Y:S01]  /*5a60*/  HMMA.16816.F32.BF16 R120, R92.reuse, R126, R120 ;  /* 0x0000007e5c78723c */ /* 0x040fe20000041878 */
[----:B------:R2:W3:Y:S07]  /*5a70*/  MUFU.EX2 R15, R2 ;  /* 0x00000002000f7308 */ /* 0x0004ee0000000800 */
[----:B------:R-:W-:Y:S01]  /*5a80*/  HMMA.16816.F32.BF16 R132, R92, R140, R132 ;  /* 0x0000008c5c84723c */ /* 0x000fe20000041884 */
[----:B-1----:R-:W-:-:S04]  /*5a90*/  FFMA.FTZ R0, R203, c[0x0][0x23c], -R13 ;  /* 0x00008f00cb007a23 */ /* 0x002fc8000001080d */
[----:B------:R1:W-:Y:S03]  /*5aa0*/  MUFU.EX2 R14, R0 ;  /* 0x00000000000e7308 */ /* 0x0003e60000000800 */
[----:B------:R-:W-:Y:S01]  /*5ab0*/  HMMA.16816.F32.BF16 R136, R92, R142, R136 ;  /* 0x0000008e5c88723c */ /* 0x000fe20000041888 */
[----:B--2---:R-:W-:Y:S01]  /*5ac0*/  FADD.FTZ R2, R234, R233 ;  /* 0x000000e9ea027221 */ /* 0x004fe20000010000 */
[----:B---3--:R-:W-:-:S03]  /*5ad0*/  F2FP.BF16.PACK_AB R98, R15, R20 ;  /* 0x000000140f62723e */ /* 0x008fc600000010ff */
[----:B------:R-:W-:-:S03]  /*5ae0*/  FADD.FTZ R2, R236, R2 ;  /* 0x00000002ec027221 */ /* 0x000fc60000010000 */
[----:B------:R-:W-:Y:S01]  /*5af0*/  HMMA.16816.F32.BF16 R148, R92, R156, R148 ;  /* 0x0000009c5c94723c */ /* 0x000fe20000041894 */
[----:B------:R-:W-:Y:S02]  /*5b00*/  FADD.FTZ R2, R241, R2 ;  /* 0x00000002f1027221 */ /* 0x000fe40000010000 */
[----:B-1----:R-:W-:Y:S02]  /*5b10*/  FFMA.FTZ R0, R202, c[0x0][0x23c], -R13 ;  /* 0x00008f00ca007a23 */ /* 0x002fe4000001080d */
[----:B------:R-:W-:-:S03]  /*5b20*/  FADD.FTZ R2, R216, R2 ;  /* 0x00000002d8027221 */ /* 0x000fc60000010000 */
[----:B------:R-:W-:Y:S01]  /*5b30*/  HMMA.16816.F32.BF16 R164, R92, R172, R164 ;  /* 0x000000ac5ca4723c */ /* 0x000fe200000418a4 */
[----:B------:R1:W2:Y:S01]  /*5b40*/  MUFU.EX2 R12, R0 ;  /* 0x00000000000c7308 */ /* 0x0002a20000000800 */
[----:B------:R-:W-:-:S06]  /*5b50*/  FADD.FTZ R2, R217, R2 ;  /* 0x00000002d9027221 */ /* 0x000fcc0000010000 */
[C---:B------:R-:W-:Y:S08]  /*5b60*/  HMMA.16816.F32.BF16 R168, R92.reuse, R174, R168 ;  /* 0x000000ae5ca8723c */ /* 0x040ff000000418a8 */
[----:B------:R-:W-:Y:S01]  /*5b70*/  HMMA.16816.F32.BF16 R92, R92, R6, R108 ;  /* 0x000000065c5c723c */ /* 0x000fe2000004186c */
[----:B-1----:R-:W-:Y:S01]  /*5b80*/  FFMA.FTZ R0, R200, c[0x0][0x23c], -R13 ;  /* 0x00008f00c8007a23 */ /* 0x002fe2000001080d */
[----:B--2---:R-:W-:-:S03]  /*5b90*/  F2FP.BF16.PACK_AB R97, R12, R14 ;  /* 0x0000000e0c61723e */ /* 0x004fc600000010ff */
[----:B------:R1:W-:Y:S02]  /*5ba0*/  MUFU.EX2 R11, R0 ;  /* 0x00000000000b7308 */ /* 0x0003e40000000800 */
[----:B-1----:R-:W-:-:S06]  /*5bb0*/  FFMA.FTZ R0, R201, c[0x0][0x23c], -R13 ;  /* 0x00008f00c9007a23 */ /* 0x002fcc000001080d */
[----:B------:R1:W2:Y:S02]  /*5bc0*/  MUFU.EX2 R10, R0 ;  /* 0x00000000000a7308 */ /* 0x0002a40000000800 */
[----:B-1----:R-:W-:Y:S01]  /*5bd0*/  FADD.FTZ R0, R242, R237 ;  /* 0x000000edf2007221 */ /* 0x002fe20000010000 */
[----:B--2---:R-:W-:-:S03]  /*5be0*/  F2FP.BF16.PACK_AB R99, R10, R11 ;  /* 0x0000000b0a63723e */ /* 0x004fc600000010ff */
[----:B------:R-:W-:-:S04]  /*5bf0*/  FADD.FTZ R0, R243, R0 ;  /* 0x00000000f3007221 */ /* 0x000fc80000010000 */
[----:B------:R-:W-:Y:S01]  /*5c00*/  FADD.FTZ R0, R244, R0 ;  /* 0x00000000f4007221 */ /* 0x000fe20000010000 */
[----:B------:R-:W-:Y:S03]  /*5c10*/  HMMA.16816.F32.BF16 R84, R96, R4, R84 ;  /* 0x000000046054723c */ /* 0x000fe60000041854 */
[----:B------:R-:W-:-:S04]  /*5c20*/  FADD.FTZ R0, R228, R0 ;  /* 0x00000000e4007221 */ /* 0x000fc80000010000 */
        /* <DEDUP_REMOVED lines=64> */
[----:B------:R-:W-:-:S04]  /*6030*/  DEPBAR.LE SB0, 0x0 ;  /* 0x000080000000791a */ /* 0x000fc80000000000 */
[----:B------:R-:W3:Y:S04]  /*6040*/  LDL R187, [R1+0x18] ;  /* 0x0000180001bb7983 */ /* 0x000ee80000100800 */
[----:B------:R-:W4:Y:S04]  /*6050*/  LDL R186, [R1+0x48] ;  /* 0x0000480001ba7983 */ /* 0x000f280000100800 */
[----:B------:R-:W5:Y:S01]  /*6060*/  LDL.64 R190, [R1] ;  /* 0x0000000001be7983 */ /* 0x000f620000100a00 */
[----:B------:R-:W-:Y:S02]  /*6070*/  UIADD3 UR4, UR8, -0x2, URZ ;  /* 0xfffffffe08047890 */ /* 0x000fe4000fffe03f */
[----:B------:R-:W-:Y:S01]  /*6080*/  UIADD3 UR19, UR8, -0x2, URZ ;  /* 0xfffffffe08137890 */ /* 0x000fe2000fffe03f */
[----:B------:R-:W1:Y:S01]  /*6090*/  S2R R107, SR_TID.X ;  /* 0x00000000006b7919 */ /* 0x000e620000002100 */
[----:B------:R-:W-:-:S02]  /*60a0*/  USHF.R.S32.HI UR13, URZ, 0x1f, UR4 ;  /* 0x0000001f3f0d7899 */ /* 0x000fc40008011404 */
[----:B------:R-:W-:Y:S02]  /*60b0*/  UIMAD UR5, UR11, UR4, URZ ;  /* 0x000000040b0572a4 */ /* 0x000fe4000f8e023f */
[----:B------:R-:W-:Y:S02]  /*60c0*/  UISETP.GE.AND UP0, UPT, UR8, 0x3, UPT ;  /* 0x000000030800788c */ /* 0x000fe4000bf06270 */
[----:B------:R-:W-:Y:S01]  /*60d0*/  UIMAD UR5, UR13, UR14, UR5 ;  /* 0x0000000e0d0572a4 */ /* 0x000fe2000f8e0205 */
[----:B-1----:R-:W-:-:S05]  /*60e0*/  IMAD.SHL.U32 R107, R107, 0x2, RZ ;  /* 0x000000026b6b7824 */ /* 0x002fca00078e00ff */
[----:B------:R-:W-:Y:S01]  /*60f0*/  LOP3.LUT R107, R107, 0x6, RZ, 0xc0, !PT ;  /* 0x000000066b6b7812 */ /* 0x000fe200078ec0ff */
[----:B------:R-:W-:Y:S01]  /*6100*/  BAR.SYNC.DEFER_BLOCKING 0x0 ;  /* 0x0000000000007b1d */ /* 0x000fe20000010000 */
[----:B--2---:R-:W-:Y:S02]  /*6110*/  ISETP.GE.AND P4, PT, R28, c[0x0][0x220], PT ;  /* 0x000088001c007a0c */ /* 0x004fe40003f86270 */
[----:B---3--:R-:W-:Y:S01]  /*6120*/  ISETP.GE.AND P3, PT, R187, c[0x0][0x220], PT ;  /* 0x00008800bb007a0c */ /* 0x008fe20003f66270 */
[----:B------:R-:W-:Y:S01]  /*6130*/  IMAD.U32 R187, RZ, RZ, UR14 ;  /* 0x0000000effbb7e24 */ /* 0x000fe2000f8e00ff */
[----:B----4-:R-:W-:-:S03]  /*6140*/  ISETP.GE.AND P2, PT, R186, c[0x0][0x220], PT ;  /* 0x00008800ba007a0c */ /* 0x010fc60003f46270 */
[----:B-----5:R-:W-:-:S06]  /*6150*/  IMAD.WIDE.U32 R4, R187, UR4, R190 ;  /* 0x00000004bb047c25 */ /* 0x020fcc000f8e00be */
        /* <DEDUP_REMOVED lines=15> */
[----:B------:R-:W-:Y:S02]  /*6250*/  @!P4 LEA R8, P0, R0, c[0x0][0x170], 0x1 ;  /* 0x00005c000008ca11 */ /* 0x000fe400078008ff */
        /* <DEDUP_REMOVED lines=33> */
[----:B------:R-:W-:Y:S04]  /*6470*/  LDSM.16.M88.4 R32, [R221+0x6400] ;  /* 0x00640000dd20783b */ /* 0x000fe80000000200 */
[----:B--2---:R-:W2:Y:S04]  /*6480*/  LDSM.16.M88.4 R8, [R224+0x1000] ;  /* 0x00100000e008783b */ /* 0x004ea80000000200 */
[----:B------:R-:W4:Y:S04]  /*6490*/  LDSM.16.M88.4 R28, [R221+0x6800] ;  /* 0x00680000dd1c783b */ /* 0x000f280000000200 */
[----:B------:R-:W5:Y:S04]  /*64a0*/  LDSM.16.M88.4 R24, [R221+0x6c00] ;  /* 0x006c0000dd18783b */ /* 0x000f680000000200 */
[----:B-1----:R-:W1:Y:S04]  /*64b0*/  LDSM.16.M88.4 R12, [R224] ;  /* 0x00000000e00c783b */ /* 0x002e680000000200 */
[----:B------:R-:W-:Y:S04]  /*64c0*/  LDSM.16.M88.4 R44, [R223+0x6000] ;  /* 0x00600000df2c783b */ /* 0x000fe80000000200 */
[----:B---3--:R-:W3:Y:S04]  /*64d0*/  LDSM.16.M88.4 R4, [R225+0x1000] ;  /* 0x00100000e104783b */ /* 0x008ee80000000200 */
[----:B------:R-:W1:Y:S04]  /*64e0*/  LDSM.16.M88.4 R56, [R223+0x6400] ;  /* 0x00640000df38783b */ /* 0x000e680000000200 */
[----:B------:R-:W1:Y:S04]  /*64f0*/  LDSM.16.M88.4 R52, [R223+0x6800] ;  /* 0x00680000df34783b */ /* 0x000e680000000200 */
[----:B------:R-:W1:Y:S04]  /*6500*/  LDSM.16.M88.4 R48, [R223+0x6c00] ;  /* 0x006c0000df30783b */ /* 0x000e680000000200 */
[----:B------:R-:W1:Y:S01]  /*6510*/  LDSM.16.M88.4 R20, [R225] ;  /* 0x00000000e114783b */ /* 0x000e620000000200 */
[C---:B--2---:R-:W-:Y:S03]  /*6520*/  HMMA.16816.F32.BF16 R184, R8.reuse, R36, RZ ;  /* 0x0000002408b8723c */ /* 0x044fe600000418ff */
[----:B------:R-:W-:Y:S04]  /*6530*/  LDSM.16.M88.4 R232, [R221+0x7c00] ;  /* 0x007c0000dde8783b */ /* 0x000fe80000000200 */
[----:B------:R-:W0:Y:S01]  /*6540*/  LDGDEPBAR ;  /* 0x00000000000079af */ /* 0x000e220000000000 */
[C---:B------:R-:W-:Y:S08]  /*6550*/  HMMA.16816.F32.BF16 R176, R8.reuse, R32, RZ ;  /* 0x0000002008b0723c */ /* 0x040ff000000418ff */
[C---:B----4-:R-:W-:Y:S08]  /*6560*/  HMMA.16816.F32.BF16 R64, R8.reuse, R28, RZ ;  /* 0x0000001c0840723c */ /* 0x050ff000000418ff */
[C---:B-----5:R-:W-:Y:S08]  /*6570*/  HMMA.16816.F32.BF16 R40, R8.reuse, R24, RZ ;  /* 0x000000180828723c */ /* 0x060ff000000418ff */
[C---:B------:R-:W-:Y:S08]  /*6580*/  HMMA.16816.F32.BF16 R180, R8.reuse, R38, RZ ;  /* 0x0000002608b4723c */ /* 0x040ff000000418ff */
[C---:B------:R-:W-:Y:S08]  /*6590*/  HMMA.16816.F32.BF16 R108, R8.reuse, R34, RZ ;  /* 0x00000022086c723c */ /* 0x040ff000000418ff */
[C---:B------:R-:W-:Y:S08]  /*65a0*/  HMMA.16816.F32.BF16 R60, R8.reuse, R30, RZ ;  /* 0x0000001e083c723c */ /* 0x040ff000000418ff */
[----:B------:R-:W-:Y:S08]  /*65b0*/  HMMA.16816.F32.BF16 R8, R8, R26, RZ ;  /* 0x0000001a0808723c */ /* 0x000ff000000418ff */
[----:B-1----:R-:W-:Y:S08]  /*65c0*/  HMMA.16816.F32.BF16 R188, R12, R36, RZ ;  /* 0x000000240cbc723c */ /* 0x002ff000000418ff */
        /* <DEDUP_REMOVED lines=11> */
[----:B------:R-:W1:Y:S03]  /*6680*/  LDSM.16.M88.4 R8, [R221+0x7000] ;  /* 0x00700000dd08783b */ /* 0x000e660000000200 */
[C---:B------:R-:W-:Y:S08]  /*6690*/  HMMA.16816.F32.BF16 R228, R12.reuse, R38, RZ ;  /* 0x000000260ce4723c */ /* 0x040ff000000418ff */
[C---:B------:R-:W-:Y:S08]  /*66a0*/  HMMA.16816.F32.BF16 R196, R12.reuse, R28, RZ ;  /* 0x0000001c0cc4723c */ /* 0x040ff000000418ff */
[C---:B------:R-:W-:Y:S08]  /*66b0*/  HMMA.16816.F32.BF16 R212, R12.reuse, R30, RZ ;  /* 0x0000001e0cd4723c */ /* 0x040ff000000418ff */
[C---:B------:R-:W-:Y:S08]  /*66c0*/  HMMA.16816.F32.BF16 R36, R12.reuse, R32, RZ ;  /* 0x000000200c24723c */ /* 0x040ff000000418ff */
[C---:B------:R-:W-:Y:S01]  /*66d0*/  HMMA.16816.F32.BF16 R216, R12.reuse, R34, RZ ;  /* 0x000000220cd8723c */ /* 0x040fe200000418ff */
[----:B------:R-:W2:Y:S07]  /*66e0*/  LDSM.16.M88.4 R32, [R224+0x2000] ;  /* 0x00200000e020783b */ /* 0x000eae0000000200 */
[C---:B------:R-:W-:Y:S08]  /*66f0*/  HMMA.16816.F32.BF16 R28, R12.reuse, R24, RZ ;  /* 0x000000180c1c723c */ /* 0x040ff000000418ff */
[----:B------:R-:W-:Y:S08]  /*6700*/  HMMA.16816.F32.BF16 R24, R12, R26, RZ ;  /* 0x0000001a0c18723c */ /* 0x000ff000000418ff */
[C---:B------:R-:W-:Y:S08]  /*6710*/  HMMA.16816.F32.BF16 R12, R20.reuse, R44, R188 ;  /* 0x0000002c140c723c */ /* 0x040ff000000418bc */
[C---:B------:R-:W-:Y:S01]  /*6720*/  HMMA.16816.F32.BF16 R108, R20.reuse, R56, R36 ;  /* 0x00000038146c723c */ /* 0x040fe20000041824 */
[----:B------:R-:W-:Y:S07]  /*6730*/  LDSM.16.M88.4 R36, [R223+0x7000] ;  /* 0x00700000df24783b */ /* 0x000fee0000000200 */
[C---:B------:R-:W-:Y:S01]  /*6740*/  HMMA.16816.F32.BF16 R244, R20.reuse, R48, R28 ;  /* 0x0000003014f4723c */ /* 0x040fe2000004181c */
[----:B------:R-:W3:Y:S07]  /*6750*/  LDSM.16.M88.4 R28, [R225+0x2000] ;  /* 0x00200000e11c783b */ /* 0x000eee0000000200 */
[C---:B------:R-:W-:Y:S08]  /*6760*/  HMMA.16816.F32.BF16 R44, R20.reuse, R46, R228 ;  /* 0x0000002e142c723c */ /* 0x040ff000000418e4 */
[C---:B------:R-:W-:Y:S08]  /*6770*/  HMMA.16816.F32.BF16 R196, R20.reuse, R52, R196 ;  /* 0x0000003414c4723c */ /* 0x040ff000000418c4 */
[C---:B------:R-:W-:Y:S08]  /*6780*/  HMMA.16816.F32.BF16 R212, R20.reuse, R54, R212 ;  /* 0x0000003614d4723c */ /* 0x040ff000000418d4 */
[----:B------:R-:W-:Y:S08]  /*6790*/  HMMA.16816.F32.BF16 R188, R20, R58, R216 ;  /* 0x0000003a14bc723c */ /* 0x000ff000000418d8 */
[C---:B-1----:R-:W-:Y:S08]  /*67a0*/  HMMA.16816.F32.BF16 R52, R4.reuse, R8, R208 ;  /* 0x000000080434723c */ /* 0x042ff000000418d0 */
[C---:B------:R-:W-:Y:S08]  /*67b0*/  HMMA.16816.F32.BF16 R240, R4.reuse, R232, R192 ;  /* 0x000000e804f0723c */ /* 0x040ff000000418c0 */
[C---:B------:R-:W-:Y:S08]  /*67c0*/  HMMA.16816.F32.BF16 R204, R4.reuse, R40, R204 ;  /* 0x0000002804cc723c */ /* 0x040ff000000418cc */
[C---:B------:R-:W-:Y:S08]  /*67d0*/  HMMA.16816.F32.BF16 R208, R4.reuse, R60, R200 ;  /* 0x0000003c04d0723c */ /* 0x040ff000000418c8 */
[C---:B------:R-:W-:Y:S08]  /*67e0*/  HMMA.16816.F32.BF16 R184, R4.reuse, R10, R184 ;  /* 0x0000000a04b8723c */ /* 0x040ff000000418b8 */
[C---:B------:R-:W-:Y:S08]  /*67f0*/  HMMA.16816.F32.BF16 R192, R4.reuse, R42, R180 ;  /* 0x0000002a04c0723c */ /* 0x040ff000000418b4 */
[C---:B------:R-:W-:Y:S08]  /*6800*/  HMMA.16816.F32.BF16 R216, R4.reuse, R62, R176 ;  /* 0x0000003e04d8723c */ /* 0x040ff000000418b0 */
[----:B------:R-:W-:Y:S08]  /*6810*/  HMMA.16816.F32.BF16 R228, R4, R234, R64 ;  /* 0x000000ea04e4723c */ /* 0x000ff00000041840 */
[----:B--2---:R-:W-:Y:S01]  /*6820*/  HMMA.16816.F32.BF16 R4, R32, R8, R12 ;  /* 0x000000082004723c */ /* 0x004fe2000004180c */
[----:B------:R-:W-:Y:S07]  /*6830*/  LDSM.16.M88.4 R12, [R224+0x5000] ;  /* 0x00500000e00c783b */ /* 0x000fee0000000200 */
[----:B------:R-:W-:Y:S01]  /*6840*/  HMMA.16816.F32.BF16 R236, R20, R50, R24 ;  /* 0x0000003214ec723c */ /* 0x000fe20000041818 */
[----:B------:R-:W1:Y:S04]  /*6850*/  LDSM.16.M88.4 R24, [R225+0x3000] ;  /* 0x00300000e118783b */ /* 0x000e680000000200 */
[----:B------:R-:W2:Y:S03]  /*6860*/  LDSM.16.M88.4 R48, [R223+0x7400] ;  /* 0x00740000df30783b */ /* 0x000ea60000000200 */
[C---:B------:R-:W-:Y:S01]  /*6870*/  HMMA.16816.F32.BF16 R8, R32.reuse, R10, R44 ;  /* 0x0000000a2008723c */ /* 0x040fe2000004182c */
[----:B------:R-:W-:Y:S04]  /*6880*/  LDSM.16.M88.4 R44, [R221+0x8000] ;  /* 0x00800000dd2c783b */ /* 0x000fe80000000200 */
[----:B------:R-:W4:Y:S03]  /*6890*/  LDSM.16.M88.4 R20, [R224+0x4000] ;  /* 0x00400000e014783b */ /* 0x000f260000000200 */
[----:B------:R-:W-:Y:S08]  /*68a0*/  HMMA.16816.F32.BF16 R56, R32, R40, R108 ;  /* 0x000000282038723c */ /* 0x000ff0000004186c */
[----:B---3--:R-:W-:Y:S08]  /*68b0*/  HMMA.16816.F32.BF16 R4, R28, R36, R4 ;  /* 0x000000241c04723c */ /* 0x008ff00000041804 */
[----:B------:R-:W-:Y:S01]  /*68c0*/  HMMA.16816.F32.BF16 R200, R32, R42, R188 ;  /* 0x0000002a20c8723c */ /* 0x000fe200000418bc */
[----:B------:R-:W-:Y:S07]  /*68d0*/  LDSM.16.M88.4 R40, [R223+0x8000] ;  /* 0x00800000df28783b */ /* 0x000fee0000000200 */
[----:B------:R-:W-:Y:S01]  /*68e0*/  HMMA.16816.F32.BF16 R176, R28, R38, R8 ;  /* 0x000000261cb0723c */ /* 0x000fe20000041808 */
[----:B------:R-:W3:Y:S07]  /*68f0*/  LDSM.16.M88.4 R8, [R225+0x4000] ;  /* 0x00400000e108783b */ /* 0x000eee0000000200 */
[----:B-1----:R-:W-:Y:S08]  /*6900*/  HMMA.16816.F32.BF16 R52, R24, R36, R52 ;  /* 0x000000241834723c */ /* 0x002ff00000041834 */
[----:B--2---:R-:W-:Y:S08]  /*6910*/  HMMA.16816.F32.BF16 R108, R28, R48, R56 ;  /* 0x000000301c6c723c */ /* 0x004ff00000041838 */
[----:B----4-:R-:W-:Y:S01]  /*6920*/  HMMA.16816.F32.BF16 R56, R20, R44, R4 ;  /* 0x0000002c1438723c */ /* 0x010fe20000041804 */
[----:B------:R-:W1:Y:S07]  /*6930*/  LDSM.16.M88.4 R4, [R225+0x5000] ;  /* 0x00500000e104783b */ /* 0x000e6e0000000200 */
[----:B------:R-:W-:Y:S01]  /*6940*/  HMMA.16816.F32.BF16 R180, R24, R38, R184 ;  /* 0x0000002618b4723c */ /* 0x000fe200000418b8 */
[----:B------:R-:W2:Y:S07]  /*6950*/  LDSM.16.M88.4 R36, [R221+0x8400] ;  /* 0x00840000dd24783b */ /* 0x000eae0000000200 */
[----:B------:R-:W-:Y:S01]  /*6960*/  HMMA.16816.F32.BF16 R184, R12, R44, R52 ;  /* 0x0000002c0cb8723c */ /* 0x000fe20000041834 */
[----:B------:R-:W4:Y:S07]  /*6970*/  LDSM.16.M88.4 R52, [R223+0x7800] ;  /* 0x00780000df34783b */ /* 0x000f2e0000000200 */
[----:B------:R-:W-:Y:S08]  /*6980*/  HMMA.16816.F32.BF16 R64, R24, R50, R192 ;  /* 0x000000321840723c */ /* 0x000ff000000418c0 */
[----:B---3--:R-:W-:Y:S08]  /*6990*/  HMMA.16816.F32.BF16 R192, R8, R40, R56 ;  /* 0x0000002808c0723c */ /* 0x008ff00000041838 */
[----:B------:R-:W-:Y:S08]  /*69a0*/  HMMA.16816.F32.BF16 R188, R24, R48, R204 ;  /* 0x0000003018bc723c */ /* 0x000ff000000418cc */
[----:B------:R-:W-:Y:S08]  /*69b0*/  HMMA.16816.F32.BF16 R56, R28, R50, R200 ;  /* 0x000000321c38723c */ /* 0x000ff000000418c8 */
[----:B------:R-:W-:Y:S01]  /*69c0*/  HMMA.16816.F32.BF16 R48, R20, R46, R176 ;  /* 0x0000002e1430723c */ /* 0x000fe200000418b0 */
[----:B------:R-:W-:-:S04]  /*69d0*/  FMUL.FTZ R0, R192, c[0x0][0x2ec] ;  /* 0x0000bb00c0007a20 */ /* 0x000fc80000410000 */
[----:B------:R3:W5:Y:S03]  /*69e0*/  MUFU.TANH R106, R0 ;  /* 0x00000000006a7308 */ /* 0x0007660000002400 */
[----:B------:R-:W-:Y:S08]  /*69f0*/  HMMA.16816.F32.BF16 R180, R12, R46, R180 ;  /* 0x0000002e0cb4723c */ /* 0x000ff000000418b4 */
[----:B-1----:R-:W-:Y:S01]  /*6a00*/  HMMA.16816.F32.BF16 R44, R4, R40, R184 ;  /* 0x00000028042c723c */ /* 0x002fe200000418b8 */
[----:B---3--:R-:W-:-:S07]  /*6a10*/  FMUL.FTZ R0, R193, c[0x0][0x2ec] ;  /* 0x0000bb00c1007a20 */ /* 0x008fce0000410000 */
[C---:B------:R-:W-:Y:S01]  /*6a20*/  HMMA.16816.F32.BF16 R196, R32.reuse, R60, R196 ;  /* 0x0000003c20c4723c */ /* 0x040fe200000418c4 */
[----:B------:R1:W3:Y:S07]  /*6a30*/  MUFU.TANH R100, R0 ;  /* 0x0000000000647308 */ /* 0x0002ee0000002400 */
[----:B------:R-:W-:Y:S08]  /*6a40*/  HMMA.16816.F32.BF16 R204, R32, R62, R212 ;  /* 0x0000003e20cc723c */ /* 0x000ff000000418d4 */
[----:B--2---:R-:W-:Y:S01]  /*6a50*/  HMMA.16816.F32.BF16 R60, R20, R36, R108 ;  /* 0x00000024143c723c */ /* 0x004fe2000004186c */
        /* <DEDUP_REMOVED lines=8> */
[-C--:B------:R-:W-:Y:S08]  /*6ae0*/  HMMA.16816.F32.BF16 R56, R8, R42.reuse, R48 ;  /* 0x0000002a0838723c */ /* 0x080ff00000041830 */
[----:B------:R-:W-:Y:S01]  /*6af0*/  HMMA.16816.F32.BF16 R48, R4, R42, R180 ;  /* 0x0000002a0430723c */ /* 0x000fe200000418b4 */
[----:B------:R-:W3:Y:S01]  /*6b00*/  LDSM.16.M88.4 R40, [R221+0x8800] ;  /* 0x00880000dd28783b */ /* 0x000ee20000000200 */
[----:B--2---:R-:W-:-:S04]  /*6b10*/  FMUL.FTZ R0, R44, c[0x0][0x2ec] ;  /* 0x0000bb002c007a20 */ /* 0x004fc80000410000 */
[----:B------:R2:W-:Y:S02]  /*6b20*/  MUFU.TANH R251, R0 ;  /* 0x0000000000fb7308 */ /* 0x0005e40000002400 */
[-C--:B----4-:R-:W-:Y:S08]  /*6b30*/  HMMA.16816.F32.BF16 R196, R28, R52.reuse, R196 ;  /* 0x000000341cc4723c */ /* 0x090ff000000418c4 */
[----:B------:R-:W-:Y:S01]  /*6b40*/  HMMA.16816.F32.BF16 R200, R24, R52, R208 ;  /* 0x0000003418c8723c */ /* 0x000fe200000418d0 */
[----:B--2---:R-:W-:-:S07]  /*6b50*/  FMUL.FTZ R0, R45, c[0x0][0x2ec] ;  /* 0x0000bb002d007a20 */ /* 0x004fce0000410000 */
[----:B-1----:R-:W-:Y:S01]  /*6b60*/  HMMA.16816.F32.BF16 R108, R4, R36, R108 ;  /* 0x00000024046c723c */ /* 0x002fe2000004186c */
[----:B------:R1:W2:Y:S11]  /*6b70*/  MUFU.TANH R105, R0 ;  /* 0x0000000000697308 */ /* 0x0002b60000002400 */
[----:B------:R-:W-:Y:S04]  /*6b80*/  @!UPT UIADD3 URZ, URZ, URZ, URZ ;  /* 0x0000003f3f3ff290 */ /* 0x000fe8000fffe03f */
[----:B---3--:R-:W-:Y:S01]  /*6b90*/  HMMA.16816.F32.BF16 R64, R12, R40, R200 ;  /* 0x000000280c40723c */ /* 0x008fe200000418c8 */
[----:B-1----:R-:W-:-:S04]  /*6ba0*/  FMUL.FTZ R0, R46, c[0x0][0x2ec] ;  /* 0x0000bb002e007a20 */ /* 0x002fc80000410000 */
[----:B------:R1:W-:Y:S02]  /*6bb0*/  MUFU.TANH R250, R0 ;  /* 0x0000000000fa7308 */ /* 0x0003e40000002400 */
[----:B-1----:R-:W-:Y:S02]  /*6bc0*/  FMUL.FTZ R0, R47, c[0x0][0x2ec] ;  /* 0x0000bb002f007a20 */ /* 0x002fe40000410000 */
[----:B------:R-:W-:Y:S04]  /*6bd0*/  HMMA.16816.F32.BF16 R44, R8, R36, R60 ;  /* 0x00000024082c723c */ /* 0x000fe8000004183c */
[----:B------:R1:W3:Y:S04]  /*6be0*/  MUFU.TANH R212, R0 ;  /* 0x0000000000d47308 */ /* 0x0002e80000002400 */
[----:B------:R-:W-:Y:S07]  /*6bf0*/  HMMA.16816.F32.BF16 R60, R20, R40, R196 ;  /* 0x00000028143c723c */ /* 0x000fee00000418c4 */
[----:B-----5:R-:W-:-:S02]  /*6c00*/  IMAD.MOV.U32 R199, RZ, RZ, R106 ;  /* 0x000000ffffc77224 */ /* 0x020fc400078e006a */
[----:B-1----:R-:W-:-:S04]  /*6c10*/  FMUL.FTZ R0, R56, c[0x0][0x2ec] ;  /* 0x0000bb0038007a20 */ /* 0x002fc80000410000 */
[----:B------:R1:W-:Y:S02]  /*6c20*/  MUFU.TANH R227, R0 ;  /* 0x0000000000e37308 */ /* 0x0003e40000002400 */
[----:B-1----:R-:W-:-:S06]  /*6c30*/  FMUL.FTZ R0, R57, c[0x0][0x2ec] ;  /* 0x0000bb0039007a20 */ /* 0x002fcc0000410000 */
[----:B------:R1:W-:Y:S02]  /*6c40*/  MUFU.TANH R213, R0 ;  /* 0x0000000000d57308 */ /* 0x0003e40000002400 */
[----:B-1----:R-:W-:-:S06]  /*6c50*/  FMUL.FTZ R0, R58, c[0x0][0x2ec] ;  /* 0x0000bb003a007a20 */ /* 0x002fcc0000410000 */
[----:B------:R1:W4:Y:S02]  /*6c60*/  MUFU.TANH R194, R0 ;  /* 0x0000000000c27308 */ /* 0x0003240000002400 */
[----:B-1----:R-:W-:Y:S02]  /*6c70*/  FMUL.FTZ R0, R59, c[0x0][0x2ec] ;  /* 0x0000bb003b007a20 */ /* 0x002fe40000410000 */
[----:B------:R-:W-:Y:S04]  /*6c80*/  HMMA.16816.F32.BF16 R56, R28, R54, R204 ;  /* 0x000000361c38723c */ /* 0x000fe800000418cc */
[----:B------:R1:W-:Y:S02]  /*6c90*/  MUFU.TANH R248, R0 ;  /* 0x0000000000f87308 */ /* 0x0003e40000002400 */
[----:B-1----:R-:W-:-:S06]  /*6ca0*/  FMUL.FTZ R0, R48, c[0x0][0x2ec] ;  /* 0x0000bb0030007a20 */ /* 0x002fcc0000410000 */
[----:B------:R1:W5:Y:S02]  /*6cb0*/  MUFU.TANH R193, R0 ;  /* 0x0000000000c17308 */ /* 0x0003640000002400 */
[----:B-1----:R-:W-:-:S06]  /*6cc0*/  FMUL.FTZ R0, R49, c[0x0][0x2ec] ;  /* 0x0000bb0031007a20 */ /* 0x002fcc0000410000 */
[----:B------:R1:W-:Y:S02]  /*6cd0*/  MUFU.TANH R211, R0 ;  /* 0x0000000000d37308 */ /* 0x0003e40000002400 */
[----:B-1----:R-:W-:-:S06]  /*6ce0*/  FMUL.FTZ R0, R50, c[0x0][0x2ec] ;  /* 0x0000bb0032007a20 */ /* 0x002fcc0000410000 */
[----:B------:R1:W1:Y:S02]  /*6cf0*/  MUFU.TANH R191, R0 ;  /* 0x0000000000bf7308 */ /* 0x0002640000002400 */
[----:B-1----:R-:W-:Y:S02]  /*6d00*/  FMUL.FTZ R0, R51, c[0x0][0x2ec] ;  /* 0x0000bb0033007a20 */ /* 0x002fe40000410000 */
[----:B------:R-:W-:Y:S04]  /*6d10*/  HMMA.16816.F32.BF16 R48, R8, R38, R176 ;  /* 0x000000260830723c */ /* 0x000fe800000418b0 */
        /* <DEDUP_REMOVED lines=13> */
[----:B------:R2:W1:Y:S02]  /*6df0*/  MUFU.TANH R185, R0 ;  /* 0x0000000000b97308 */ /* 0x0004640000002400 */
[----:B--2---:R-:W-:Y:S01]  /*6e00*/  FMUL.FTZ R0, R109, c[0x0][0x2ec] ;  /* 0x0000bb006d007a20 */ /* 0x004fe20000410000 */
[-C--:B-1----:R-:W-:Y:S05]  /*6e10*/  HMMA.16816.F32.BF16 R60, R8, R36.reuse, R60 ;  /* 0x00000024083c723c */ /* 0x082fea000004183c */
[----:B------:R1:W-:Y:S03]  /*6e20*/  MUFU.TANH R189, R0 ;  /* 0x0000000000bd7308 */ /* 0x0003e60000002400 */
[----:B------:R-:W-:Y:S01]  /*6e30*/  HMMA.16816.F32.BF16 R64, R4, R36, R64 ;  /* 0x000000240440723c */ /* 0x000fe20000041840 */
[----:B-1----:R-:W-:-:S04]  /*6e40*/  FMUL.FTZ R0, R110, c[0x0][0x2ec] ;  /* 0x0000bb006e007a20 */ /* 0x002fc80000410000 */
[----:B------:R1:W2:Y:S11]  /*6e50*/  MUFU.TANH R186, R0 ;  /* 0x0000000000ba7308 */ /* 0x0002b60000002400 */
[----:B------:R-:W-:Y:S08]  /*6e60*/  @!UPT UIADD3 URZ, URZ, URZ, URZ ;  /* 0x0000003f3f3ff290 */ /* 0x000ff0000fffe03f */
[----:B------:R-:W-:-:S04]  /*6e70*/  FMUL.FTZ R2, R67, c[0x0][0x2ec] ;  /* 0x0000bb0043027a20 */ /* 0x000fc80000410000 */
[----:B------:R-:W-:Y:S01]  /*6e80*/  MUFU.TANH R214, R2 ;  /* 0x0000000200d67308 */ /* 0x000fe20000002400 */
[----:B-1----:R-:W-:Y:S02]  /*6e90*/  FMUL.FTZ R0, R111, c[0x0][0x2ec] ;  /* 0x0000bb006f007a20 */ /* 0x002fe40000410000 */
[----:B------:R-:W-:Y:S05]  /*6ea0*/  HMMA.16816.F32.BF16 R108, R24, R54, R216 ;  /* 0x00000036186c723c */ /* 0x000fea00000418d8 */
[----:B------:R1:W1:Y:S03]  /*6eb0*/  MUFU.TANH R187, R0 ;  /* 0x0000000000bb7308 */ /* 0x0002660000002400 */
[----:B------:R-:W-:Y:S01]  /*6ec0*/  HMMA.16816.F32.BF16 R52, R32, R232, R244 ;  /* 0x000000e82034723c */ /* 0x000fe200000418f4 */
[----:B------:R-:W-:Y:S01]  /*6ed0*/  LDSM.16.M88.4 R32, [R223+0x8c00] ;  /* 0x008c0000df20783b */ /* 0x000fe20000000200 */
[----:B-1----:R-:W-:-:S04]  /*6ee0*/  FMUL.FTZ R0, R48, c[0x0][0x2ec] ;  /* 0x0000bb0030007a20 */ /* 0x002fc80000410000 */
[----:B------:R1:W1:Y:S02]  /*6ef0*/  MUFU.TANH R202, R0 ;  /* 0x0000000000ca7308 */ /* 0x0002640000002400 */
[----:B-1----:R-:W-:-:S06]  /*6f00*/  FMUL.FTZ R0, R49, c[0x0][0x2ec] ;  /* 0x0000bb0031007a20 */ /* 0x002fcc0000410000 */
[----:B------:R1:W-:Y:S02]  /*6f10*/  MUFU.TANH R196, R0 ;  /* 0x0000000000c47308 */ /* 0x0003e40000002400 */
[----:B-1----:R-:W-:-:S06]  /*6f20*/  FMUL.FTZ R0, R50, c[0x0][0x2ec] ;  /* 0x0000bb0032007a20 */ /* 0x002fcc0000410000 */
[----:B------:R1:W1:Y:S02]  /*6f30*/  MUFU.TANH R190, R0 ;  /* 0x0000000000be7308 */ /* 0x0002640000002400 */
[----:B-1----:R-:W-:Y:S02]  /*6f40*/  FMUL.FTZ R0, R51, c[0x0][0x2ec] ;  /* 0x0000bb0033007a20 */ /* 0x002fe40000410000 */
[-C--:B------:R-:W-:Y:S04]  /*6f50*/  HMMA.16816.F32.BF16 R48, R20, R42.reuse, R56 ;  /* 0x0000002a1430723c */ /* 0x080fe80000041838 */
[----:B------:R1:W-:Y:S04]  /*6f60*/  MUFU.TANH R203, R0 ;  /* 0x0000000000cb7308 */ /* 0x0003e80000002400 */
[----:B------:R-:W-:Y:S01]  /*6f70*/  HMMA.16816.F32.BF16 R56, R12, R42, R108 ;  /* 0x0000002a0c38723c */ /* 0x000fe2000004186c */
[----:B-1----:R-:W-:-:S04]  /*6f80*/  FMUL.FTZ R0, R44, c[0x0][0x2ec] ;  /* 0x0000bb002c007a20 */ /* 0x002fc80000410000 */
[----:B------:R1:W1:Y:S11]  /*6f90*/  MUFU.TANH R183, R0 ;  /* 0x0000000000b77308 */ /* 0x0002760000002400 */
[----:B------:R-:W-:Y:S08]  /*6fa0*/  @!UPT UIADD3 URZ, URZ, URZ, URZ ;  /* 0x0000003f3f3ff290 */ /* 0x000ff0000fffe03f */
[----:B------:R-:W-:Y:S01]  /*6fb0*/  HMMA.16816.F32.BF16 R56, R4, R38, R56 ;  /* 0x000000260438723c */ /* 0x000fe20000041838 */
[----:B-1----:R-:W-:-:S04]  /*6fc0*/  FMUL.FTZ R0, R45, c[0x0][0x2ec] ;  /* 0x0000bb002d007a20 */ /* 0x002fc80000410000 */
[----:B------:R1:W-:Y:S11]  /*6fd0*/  MUFU.TANH R188, R0 ;  /* 0x0000000000bc7308 */ /* 0x0003f60000002400 */
[----:B------:R-:W-:Y:S08]  /*6fe0*/  @!UPT UIADD3 URZ, URZ, URZ, URZ ;  /* 0x0000003f3f3ff290 */ /* 0x000ff0000fffe03f */
[----:B------:R-:W-:Y:S02]  /*6ff0*/  FMUL.FTZ R56, R56, c[0x0][0x2ec] ;  /* 0x0000bb0038387a20 */ /* 0x000fe40000410000 */
[----:B-1----:R-:W-:Y:S02]  /*7000*/  FMUL.FTZ R0, R46, c[0x0][0x2ec] ;  /* 0x0000bb002e007a20 */ /* 0x002fe40000410000 */
[----:B------:R-:W-:Y:S02]  /*7010*/  FMUL.FTZ R58, R58, c[0x0][0x2ec] ;  /* 0x0000bb003a3a7a20 */ /* 0x000fe40000410000 */
[----:B------:R1:W1:Y:S01]  /*7020*/  MUFU.TANH R184, R0 ;  /* 0x0000000000b87308 */ /* 0x0002620000002400 */
[----:B------:R-:W-:-:S07]  /*7030*/  FMUL.FTZ R59, R59, c[0x0][0x2ec] ;  /* 0x0000bb003b3b7a20 */ /* 0x000fce0000410000 */
[----:B------:R-:W-:Y:S01]  /*7040*/  MUFU.TANH R59, R59 ;  /* 0x0000003b003b7308 */ /* 0x000fe20000002400 */
[----:B-1----:R-:W-:Y:S02]  /*7050*/  FMUL.FTZ R0, R47, c[0x0][0x2ec] ;  /* 0x0000bb002f007a20 */ /* 0x002fe40000410000 */
[----:B------:R-:W1:Y:S05]  /*7060*/  LDSM.16.M88.4 R44, [R223+0x7c00] ;  /* 0x007c0000df2c783b */ /* 0x000e6a0000000200 */
        /* <DEDUP_REMOVED lines=15> */
[----:B--2---:R-:W-:-:S04]  /*7160*/  FMUL.FTZ R0, R64, c[0x0][0x2ec] ;  /* 0x0000bb0040007a20 */ /* 0x004fc80000410000 */
[----:B------:R2:W1:Y:S11]  /*7170*/  MUFU.TANH R210, R0 ;  /* 0x0000000000d27308 */ /* 0x0004760000002400 */
[----:B------:R-:W-:-:S02]  /*7180*/  FMUL.FTZ R60, R60, c[0x0][0x2ec] ;  /* 0x0000bb003c3c7a20 */ /* 0x000fc40000410000 */
[----:B------:R-:W-:Y:S02]  /*7190*/  FMUL.FTZ R61, R61, c[0x0][0x2ec] ;  /* 0x0000bb003d3d7a20 */ /* 0x000fe40000410000 */
[----:B------:R-:W-:Y:S02]  /*71a0*/  FMUL.FTZ R62, R62, c[0x0][0x2ec] ;  /* 0x0000bb003e3e7a20 */ /* 0x000fe40000410000 */
[----:B------:R-:W-:Y:S01]  /*71b0*/  MUFU.TANH R106, R61 ;  /* 0x0000003d006a7308 */ /* 0x000fe20000002400 */
[----:B------:R-:W-:Y:S02]  /*71c0*/  FMUL.FTZ R63, R63, c[0x0][0x2ec] ;  /* 0x0000bb003f3f7a20 */ /* 0x000fe40000410000 */
[----:B--2---:R-:W-:Y:S01]  /*71d0*/  FMUL.FTZ R0, R65, c[0x0][0x2ec] ;  /* 0x0000bb0041007a20 */ /* 0x004fe20000410000 */
[-C--:B-1----:R-:W-:Y:S04]  /*71e0*/  HMMA.16816.F32.BF16 R36, R20, R48.reuse, R40 ;  /* 0x000000301424723c */ /* 0x082fe80000041828 */
[----:B------:R1:W-:Y:S04]  /*71f0*/  MUFU.TANH R209, R0 ;  /* 0x0000000000d17308 */ /* 0x0003e80000002400 */
[----:B------:R-:W-:Y:S04]  /*7200*/  HMMA.16816.F32.BF16 R40, R12, R48, R52 ;  /* 0x000000300c28723c */ /* 0x000fe80000041834 */
[----:B------:R-:W-:Y:S04]  /*7210*/  MUFU.TANH R55, R63 ;  /* 0x0000003f00377308 */ /* 0x000fe80000002400 */
[----:B------:R-:W-:Y:S01]  /*7220*/  HMMA.16816.F32.BF16 R20, R20, R50, R28 ;  /* 0x000000321414723c */ /* 0x000fe2000004181c */
[----:B-1----:R-:W-:-:S03]  /*7230*/  FMUL.FTZ R0, R66, c[0x0][0x2ec] ;  /* 0x0000bb0042007a20 */ /* 0x002fc60000410000 */
[----:B------:R-:W-:Y:S04]  /*7240*/  MUFU.TANH R54, R56 ;  /* 0x0000003800367308 */ /* 0x000fe80000002400 */
[----:B------:R-:W-:Y:S04]  /*7250*/  HMMA.16816.F32.BF16 R64, R24, R46, R228 ;  /* 0x0000002e1840723c */ /* 0x000fe800000418e4 */
[----:B------:R1:W2:Y:S04]  /*7260*/  MUFU.TANH R108, R0 ;  /* 0x00000000006c7308 */ /* 0x0002a80000002400 */
[C---:B------:R-:W-:Y:S04]  /*7270*/  HMMA.16816.F32.BF16 R36, R8.reuse, R32, R36 ;  /* 0x000000200824723c */ /* 0x040fe80000041824 */
[----:B------:R-:W-:Y:S04]  /*7280*/  MUFU.TANH R52, R58 ;  /* 0x0000003a00347308 */ /* 0x000fe80000002400 */
[----:B------:R-:W-:Y:S01]  /*7290*/  HMMA.16816.F32.BF16 R8, R8, R34, R20 ;  /* 0x000000220808723c */ /* 0x000fe20000041814 */
[----:B-1----:R-:W-:-:S04]  /*72a0*/  IMAD.U32 R0, RZ, RZ, UR19 ;  /* 0x00000013ff007e24 */ /* 0x002fc8000f8e00ff */
[----:B------:R-:W-:Y:S02]  /*72b0*/  IMAD R0, R0, 0x40, R107 ;  /* 0x0000004000007824 */ /* 0x000fe400078e026b */
[----:B------:R1:W1:Y:S01]  /*72c0*/  MUFU.TANH R107, R60 ;  /* 0x0000003c006b7308 */ /* 0x0002620000002400 */
[----:B------:R-:W-:Y:S02]  /*72d0*/  HMMA.16816.F32.BF16 R12, R12, R50, R64 ;  /* 0x000000320c0c723c */ /* 0x000fe40000041840 */
[C---:B------:R-:W-:Y:S02]  /*72e0*/  IADD3 R24, R0.reuse, 0x1, RZ ;  /* 0x0000000100187810 */ /* 0x040fe40007ffe0ff */
[----:B------:R-:W-:Y:S02]  /*72f0*/  IADD3 R2, R0, 0x8, RZ ;  /* 0x0000000800027810 */ /* 0x000fe40007ffe0ff */
[----:B------:R-:W-:Y:S02]  /*7300*/  ISETP.GE.AND P0, PT, R24, R16, PT ;  /* 0x000000101800720c */ /* 0x000fe40003f06270 */
[----:B------:R-:W-:Y:S01]  /*7310*/  FMUL.FTZ R36, R36, c[0x0][0x2ec] ;  /* 0x0000bb0024247a20 */ /* 0x000fe20000410000 */
[----:B------:R-:W-:Y:S01]  /*7320*/  ISETP.GE.AND P6, PT, R24, R17, PT ;  /* 0x000000111800720c */ /* 0x000fe20003fc6270 */
[----:B------:R-:W-:Y:S01]  /*7330*/  FMUL.FTZ R38, R38, c[0x0][0x2ec] ;  /* 0x0000bb0026267a20 */ /* 0x000fe20000410000 */
[C---:B------:R-:W-:Y:S01]  /*7340*/  ISETP.GE.AND P5, PT, R24.reuse, R18, PT ;  /* 0x000000121800720c */ /* 0x040fe20003fa6270 */
[----:B------:R-:W-:Y:S01]  /*7350*/  FMUL.FTZ R37, R37, c[0x0][0x2ec] ;  /* 0x0000bb0025257a20 */ /* 0x000fe20000410000 */
[----:B------:R-:W-:Y:S01]  /*7360*/  ISETP.GE.AND P1, PT, R24, R19, PT ;  /* 0x000000131800720c */ /* 0x000fe20003f26270 */
[----:B------:R-:W-:Y:S01]  /*7370*/  FMUL.FTZ R39, R39, c[0x0][0x2ec] ;  /* 0x0000bb0027277a20 */ /* 0x000fe20000410000 */
[----:B------:R-:W-:Y:S01]  /*7380*/  FSEL R100, R100, -INF , !P0 ;  /* 0xff80000064647808 */ /* 0x000fe20004000000 */
[----:B------:R-:W-:Y:S01]  /*7390*/  MUFU.TANH R38, R38 ;  /* 0x0000002600267308 */ /* 0x000fe20000002400 */
[----:B------:R-:W-:Y:S01]  /*73a0*/  FSEL R101, R101, -INF , !P6 ;  /* 0xff80000065657808 */ /* 0x000fe20007000000 */
[----:B------:R-:W-:Y:S01]  /*73b0*/  FMUL.FTZ R8, R8, c[0x0][0x2ec] ;  /* 0x0000bb0008087a20 */ /* 0x000fe20000410000 */
[----:B-1----:R-:W-:Y:S01]  /*73c0*/  FSEL R60, R105, -INF , !P5 ;  /* 0xff800000693c7808 */ /* 0x002fe20006800000 */
[----:B------:R-:W-:Y:S01]  /*73d0*/  FMUL.FTZ R9, R9, c[0x0][0x2ec] ;  /* 0x0000bb0009097a20 */ /* 0x000fe20000410000 */
[----:B---3--:R-:W-:-:S02]  /*73e0*/  FSEL R61, R212, -INF , !P1 ;  /* 0xff800000d43d7808 */ /* 0x008fc40004800000 */
[C---:B------:R-:W-:Y:S01]  /*73f0*/  ISETP.GE.AND P0, PT, R2.reuse, R16, PT ;  /* 0x000000100200720c */ /* 0x040fe20003f06270 */
[----:B------:R1:W3:Y:S01]  /*7400*/  MUFU.TANH R105, R62 ;  /* 0x0000003e00697308 */ /* 0x0002e20000002400 */
[C---:B------:R-:W-:Y:S02]  /*7410*/  ISETP.GE.AND P6, PT, R2.reuse, R17, PT ;  /* 0x000000110200720c */ /* 0x040fe40003fc6270 */
[C---:B------:R-:W-:Y:S02]  /*7420*/  ISETP.GE.AND P5, PT, R2.reuse, R18, PT ;  /* 0x000000120200720c */ /* 0x040fe40003fa6270 */
[----:B------:R-:W-:Y:S02]  /*7430*/  ISETP.GE.AND P1, PT, R2, R19, PT ;  /* 0x000000130200720c */ /* 0x000fe40003f26270 */
[----:B------:R-:W-:Y:S01]  /*7440*/  IADD3 R24, R0, 0x9, RZ ;  /* 0x0000000900187810 */ /* 0x000fe20007ffe0ff */
[----:B------:R-:W-:Y:S01]  /*7450*/  MUFU.TANH R37, R37 ;  /* 0x0000002500257308 */ /* 0x000fe20000002400 */
[----:B----4-:R-:W-:-:S02]  /*7460*/  FSEL R63, R194, -INF , !P6 ;  /* 0xff800000c23f7808 */ /* 0x010fc40007000000 */
[----:B-----5:R-:W-:Y:S02]  /*7470*/  FSEL R45, R193, -INF , !P5 ;  /* 0xff800000c12d7808 */ /* 0x020fe40006800000 */
[----:B------:R-:W-:Y:S02]  /*7480*/  FSEL R48, R191, -INF , !P1 ;  /* 0xff800000bf307808 */ /* 0x000fe40004800000 */
[C---:B------:R-:W-:Y:S01]  /*7490*/  ISETP.GE.AND P6, PT, R24.reuse, R17, PT ;  /* 0x000000111800720c */ /* 0x040fe20003fc6270 */
[----:B------:R-:W-:Y:S01]  /*74a0*/  MUFU.TANH R39, R39 ;  /* 0x0000002700277308 */ /* 0x000fe20000002400 */
[----:B-1----:R-:W-:Y:S01]  /*74b0*/  FSEL R62, R227, -INF , !P0 ;  /* 0xff800000e33e7808 */ /* 0x002fe20004000000 */
[----:B------:R-:W-:Y:S01]  /*74c0*/  BAR.SYNC.DEFER_BLOCKING 0x0 ;  /* 0x0000000000007b1d */ /* 0x000fe20000010000 */
[C---:B------:R-:W-:Y:S02]  /*74d0*/  ISETP.GE.AND P0, PT, R24.reuse, R16, PT ;  /* 0x000000101800720c */ /* 0x040fe40003f06270 */
[----:B------:R-:W-:-:S02]  /*74e0*/  ISETP.GE.AND P5, PT, R24, R18, PT ;  /* 0x000000121800720c */ /* 0x000fc40003fa6270 */
[----:B------:R-:W-:Y:S01]  /*74f0*/  ISETP.GE.AND P1, PT, R24, R19, PT ;  /* 0x000000131800720c */ /* 0x000fe20003f26270 */
[----:B------:R-:W-:Y:S01]  /*7500*/  FMUL.FTZ R24, R57, c[0x0][0x2ec] ;  /* 0x0000bb0039187a20 */ /* 0x000fe20000410000 */
[----:B------:R-:W-:Y:S01]  /*7510*/  IADD3 R2, R0, 0x10, RZ ;  /* 0x0000001000027810 */ /* 0x000fe20007ffe0ff */
[----:B------:R-:W-:Y:S01]  /*7520*/  MUFU.TANH R8, R8 ;  /* 0x0000000800087308 */ /* 0x000fe20000002400 */
[----:B------:R-:W-:Y:S02]  /*7530*/  FSEL R56, R213, -INF , !P0 ;  /* 0xff800000d5387808 */ /* 0x000fe40004000000 */
[----:B------:R-:W-:Y:S02]  /*7540*/  FSEL R57, R248, -INF , !P6 ;  /* 0xff800000f8397808 */ /* 0x000fe40007000000 */
[----:B------:R-:W-:Y:S02]  /*7550*/  FSEL R44, R211, -INF , !P5 ;  /* 0xff800000d32c7808 */ /* 0x000fe40006800000 */
[----:B------:R-:W-:Y:S01]  /*7560*/  FSEL R49, R208, -INF , !P1 ;  /* 0xff800000d0317808 */ /* 0x000fe20004800000 */
[----:B------:R1:W4:Y:S01]  /*7570*/  MUFU.TANH R53, R24 ;  /* 0x0000001800357308 */ /* 0x0003220000002400 */
[----:B------:R-:W-:-:S02]  /*7580*/  ISETP.GE.AND P0, PT, R2, R16, PT ;  /* 0x000000100200720c */ /* 0x000fc40003f06270 */
[C---:B------:R-:W-:Y:S02]  /*7590*/  ISETP.GE.AND P6, PT, R2.reuse, R17, PT ;  /* 0x000000110200720c */ /* 0x040fe40003fc6270 */
[C---:B------:R-:W-:Y:S02]  /*75a0*/  ISETP.GE.AND P5, PT, R2.reuse, R18, PT ;  /* 0x000000120200720c */ /* 0x040fe40003fa6270 */
[----:B------:R-:W-:Y:S01]  /*75b0*/  ISETP.GE.AND P1, PT, R2, R19, PT ;  /* 0x000000130200720c */ /* 0x000fe20003f26270 */
[----:B------:R-:W-:Y:S01]  /*75c0*/  MUFU.TANH R9, R9 ;  /* 0x0000000900097308 */ /* 0x000fe20000002400 */
[----:B------:R-:W-:Y:S02]  /*75d0*/  IADD3 R2, R0, 0x11, RZ ;  /* 0x0000001100027810 */ /* 0x000fe40007ffe0ff */
[----:B------:R-:W-:Y:S02]  /*75e0*/  FSEL R201, R249, -INF , !P0 ;  /* 0xff800000f9c97808 */ /* 0x000fe40004000000 */
[----:B------:R-:W-:-:S02]  /*75f0*/  FSEL R206, R192, -INF , !P6 ;  /* 0xff800000c0ce7808 */ /* 0x000fc40007000000 */
[----:B------:R-:W-:Y:S01]  /*7600*/  FSEL R58, R185, -INF , !P5 ;  /* 0xff800000b93a7808 */ /* 0x000fe20006800000 */
[C---:B-1----:R-:W-:Y:S01]  /*7610*/  HMMA.16816.F32.BF16 R24, R4.reuse, R32, R40 ;  /* 0x000000200418723c */ /* 0x042fe20000041828 */
[----:B------:R-:W-:Y:S01]  /*7620*/  FSEL R186, R186, -INF , !P1 ;  /* 0xff800000baba7808 */ /* 0x000fe20004800000 */
[----:B------:R1:W5:Y:S01]  /*7630*/  MUFU.TANH R40, R36 ;  /* 0x0000002400287308 */ /* 0x0003620000002400 */
        /* <DEDUP_REMOVED lines=8> */
[----:B------:R-:W-:Y:S01]  /*76c0*/  FMUL.FTZ R7, R10, c[0x0][0x2ec] ;  /* 0x0000bb000a077a20 */ /* 0x000fe20000410000 */
[----:B------:R-:W-:Y:S01]  /*76d0*/  FSEL R47, R189, -INF , !P5 ;  /* 0xff800000bd2f7808 */ /* 0x000fe20006800000 */
[----:B------:R-:W-:Y:S01]  /*76e0*/  FMUL.FTZ R6, R11, c[0x0][0x2ec] ;  /* 0x0000bb000b067a20 */ /* 0x000fe20000410000 */
[----:B------:R-:W-:Y:S02]  /*76f0*/  FSEL R185, R187, -INF , !P1 ;  /* 0xff800000bbb97808 */ /* 0x000fe40004800000 */
[C---:B------:R-:W-:Y:S01]  /*7700*/  ISETP.GE.AND P0, PT, R2.reuse, R16, PT ;  /* 0x000000100200720c */ /* 0x040fe20003f06270 */
[----:B------:R-:W-:Y:S01]  /*7710*/  MUFU.TANH R7, R7 ;  /* 0x0000000700077308 */ /* 0x000fe20000002400 */
[----:B------:R-:W-:Y:S01]  /*7720*/  ISETP.GE.AND P6, PT, R2, R17, PT ;  /* 0x000000110200720c */ /* 0x000fe20003fc6270 */
[----:B------:R-:W-:Y:S01]  /*7730*/  FMUL.FTZ R24, R24, c[0x0][0x2ec] ;  /* 0x0000bb0018187a20 */ /* 0x000fe20000410000 */
[----:B------:R-:W-:Y:S01]  /*7740*/  ISETP.GE.AND P5, PT, R2, R18, PT ;  /* 0x000000120200720c */ /* 0x000fe20003fa6270 */
[----:B------:R-:W-:Y:S01]  /*7750*/  FMUL.FTZ R26, R26, c[0x0][0x2ec] ;  /* 0x0000bb001a1a7a20 */ /* 0x000fe20000410000 */
[----:B------:R-:W-:Y:S01]  /*7760*/  ISETP.GE.AND P1, PT, R2, R19, PT ;  /* 0x000000130200720c */ /* 0x000fe20003f26270 */
[----:B------:R-:W-:Y:S01]  /*7770*/  FMUL.FTZ R25, R25, c[0x0][0x2ec] ;  /* 0x0000bb0019197a20 */ /* 0x000fe20000410000 */
[----:B------:R-:W-:Y:S01]  /*7780*/  IADD3 R2, R0, 0x19, RZ ;  /* 0x0000001900027810 */ /* 0x000fe20007ffe0ff */
[----:B------:R-:W1:Y:S01]  /*7790*/  MUFU.TANH R24, R24 ;  /* 0x0000001800187308 */ /* 0x000e620000002400 */
[----:B------:R-:W-:Y:S01]  /*77a0*/  FSEL R202, R202, -INF , !P0 ;  /* 0xff800000caca7808 */ /* 0x000fe20004000000 */
[----:B------:R-:W-:Y:S01]  /*77b0*/  FMUL.FTZ R27, R27, c[0x0][0x2ec] ;  /* 0x0000bb001b1b7a20 */ /* 0x000fe20000410000 */
[----:B------:R-:W-:Y:S01]  /*77c0*/  FSEL R204, R190, -INF , !P6 ;  /* 0xff800000becc7808 */ /* 0x000fe20007000000 */
[----:B------:R-:W-:Y:S01]  /*77d0*/  FMUL.FTZ R5, R32, c[0x0][0x2ec] ;  /* 0x0000bb0020057a20 */ /* 0x000fe20000410000 */
[----:B------:R-:W-:Y:S01]  /*77e0*/  FSEL R46, R183, -INF , !P5 ;  /* 0xff800000b72e7808 */ /* 0x000fe20006800000 */
[----:B------:R-:W-:Y:S01]  /*77f0*/  FMUL.FTZ R33, R33, c[0x0][0x2ec] ;  /* 0x0000bb0021217a20 */ /* 0x000fe20000410000 */
[----:B------:R-:W-:Y:S01]  /*7800*/  FSEL R184, R184, -INF , !P1 ;  /* 0xff800000b8b87808 */ /* 0x000fe20004800000 */
[----:B------:R-:W2:Y:S01]  /*7810*/  MUFU.TANH R26, R26 ;  /* 0x0000001a001a7308 */ /* 0x000ea20000002400 */
[----:B------:R-:W-:-:S02]  /*7820*/  ISETP.GE.AND P0, PT, R2, R16, PT ;  /* 0x000000100200720c */ /* 0x000fc40003f06270 */
[C---:B------:R-:W-:Y:S02]  /*7830*/  ISETP.GE.AND P6, PT, R2.reuse, R17, PT ;  /* 0x000000110200720c */ /* 0x040fe40003fc6270 */
[C---:B------:R-:W-:Y:S02]  /*7840*/  ISETP.GE.AND P5, PT, R2.reuse, R18, PT ;  /* 0x000000120200720c */ /* 0x040fe40003fa6270 */
[----:B------:R-:W-:Y:S01]  /*7850*/  ISETP.GE.AND P1, PT, R2, R19, PT ;  /* 0x000000130200720c */ /* 0x000fe20003f26270 */
[----:B------:R-:W2:Y:S01]  /*7860*/  MUFU.TANH R25, R25 ;  /* 0x0000001900197308 */ /* 0x000ea20000002400 */
[----:B------:R-:W-:Y:S02]  /*7870*/  IADD3 R2, R0, 0x20, RZ ;  /* 0x0000002000027810 */ /* 0x000fe40007ffe0ff */
[----:B------:R-:W-:Y:S02]  /*7880*/  FSEL R187, R196, -INF , !P0 ;  /* 0xff800000c4bb7808 */ /* 0x000fe40004000000 */
[----:B------:R-:W-:-:S02]  /*7890*/  FSEL R203, R203, -INF , !P6 ;  /* 0xff800000cbcb7808 */ /* 0x000fc40007000000 */
[----:B-1----:R-:W-:Y:S01]  /*78a0*/  FSEL R36, R188, -INF , !P5 ;  /* 0xff800000bc247808 */ /* 0x002fe20006800000 */
[----:B------:R-:W1:Y:S01]  /*78b0*/  MUFU.TANH R12, R27 ;  /* 0x0000001b000c7308 */ /* 0x000e620000002400 */
[----:B------:R-:W-:Y:S02]  /*78c0*/  FSEL R67, R182, -INF , !P1 ;  /* 0xff800000b6437808 */ /* 0x000fe40004800000 */
[C---:B------:R-:W-:Y:S02]  /*78d0*/  ISETP.GE.AND P0, PT, R2.reuse, R16, PT ;  /* 0x000000100200720c */ /* 0x040fe40003f06270 */
[C---:B------:R-:W-:Y:S02]  /*78e0*/  ISETP.GE.AND P6, PT, R2.reuse, R17, PT ;  /* 0x000000110200720c */ /* 0x040fe40003fc6270 */
[C---:B------:R-:W-:Y:S01]  /*78f0*/  ISETP.GE.AND P5, PT, R2.reuse, R18, PT ;  /* 0x000000120200720c */ /* 0x040fe20003fa6270 */
[----:B------:R-:W1:Y:S01]  /*7900*/  MUFU.TANH R5, R5 ;  /* 0x0000000500057308 */ /* 0x000e620000002400 */
[----:B------:R-:W-:-:S02]  /*7910*/  ISETP.GE.AND P1, PT, R2, R19, PT ;  /* 0x000000130200720c */ /* 0x000fc40003f26270 */
[----:B------:R-:W-:Y:S02]  /*7920*/  IADD3 R2, R0, 0x21, RZ ;  /* 0x0000002100027810 */ /* 0x000fe40007ffe0ff */
[----:B------:R-:W-:Y:S02]  /*7930*/  FSEL R217, R217, -INF , !P0 ;  /* 0xff800000d9d97808 */ /* 0x000fe40004000000 */
[----:B------:R-:W-:Y:S01]  /*7940*/  FSEL R230, R181, -INF , !P6 ;  /* 0xff800000b5e67808 */ /* 0x000fe20007000000 */
[----:B------:R-:W-:Y:S01]  /*7950*/  MUFU.TANH R6, R6 ;  /* 0x0000000600067308 */ /* 0x000fe20000002400 */
[----:B------:R-:W-:Y:S02]  /*7960*/  FSEL R210, R210, -INF , !P5 ;  /* 0xff800000d2d27808 */ /* 0x000fe40006800000 */
[----:B--2---:R-:W-:Y:S02]  /*7970*/  FSEL R213, R108, -INF , !P1 ;  /* 0xff8000006cd57808 */ /* 0x004fe40004800000 */
[----:B------:R-:W-:-:S02]  /*7980*/  ISETP.GE.AND P0, PT, R2, R16, PT ;  /* 0x000000100200720c */ /* 0x000fc40003f06270 */
[C---:B------:R-:W-:Y:S02]  /*7990*/  ISETP.GE.AND P6, PT, R2.reuse, R17, PT ;  /* 0x000000110200720c */ /* 0x040fe40003fc6270 */
[C---:B------:R-:W-:Y:S02]  /*79a0*/  ISETP.GE.AND P5, PT, R2.reuse, R18, PT ;  /* 0x000000120200720c */ /* 0x040fe40003fa6270 */
[----:B------:R-:W-:Y:S02]  /*79b0*/  ISETP.GE.AND P1, PT, R2, R19, PT ;  /* 0x000000130200720c */ /* 0x000fe40003f26270 */
[----:B------:R-:W-:Y:S02]  /*79c0*/  IADD3 R2, R0, 0x28, RZ ;  /* 0x0000002800027810 */ /* 0x000fe40007ffe0ff */
        /* <DEDUP_REMOVED lines=8> */
[----:B------:R-:W-:Y:S02]  /*7a50*/  IADD3 R2, R0, 0x29, RZ ;  /* 0x0000002900027810 */ /* 0x000fe40007ffe0ff */
[----:B------:R-:W-:Y:S02]  /*7a60*/  FSEL R218, R107, -INF , !P0 ;  /* 0xff8000006bda7808 */ /* 0x000fe40004000000 */
[----:B---3--:R-:W-:Y:S02]  /*7a70*/  FSEL R228, R105, -INF , !P6 ;  /* 0xff80000069e47808 */ /* 0x008fe40007000000 */
[----:B------:R-:W-:Y:S02]  /*7a80*/  FSEL R208, R54, -INF , !P5 ;  /* 0xff80000036d07808 */ /* 0x000fe40006800000 */
[----:B------:R-:W-:Y:S02]  /*7a90*/  FSEL R211, R52, -INF , !P1 ;  /* 0xff80000034d37808 */ /* 0x000fe40004800000 */
[----:B------:R-:W-:-:S02]  /*7aa0*/  ISETP.GE.AND P0, PT, R2, R16, PT ;  /* 0x000000100200720c */ /* 0x000fc40003f06270 */
[C---:B------:R-:W-:Y:S02]  /*7ab0*/  ISETP.GE.AND P6, PT, R2.reuse, R17, PT ;  /* 0x000000110200720c */ /* 0x040fe40003fc6270 */
[C---:B------:R-:W-:Y:S02]  /*7ac0*/  ISETP.GE.AND P5, PT, R2.reuse, R18, PT ;  /* 0x000000120200720c */ /* 0x040fe40003fa6270 */
[----:B------:R-:W-:Y:S02]  /*7ad0*/  ISETP.GE.AND P1, PT, R2, R19, PT ;  /* 0x000000130200720c */ /* 0x000fe40003f26270 */
[----:B------:R-:W-:Y:S02]  /*7ae0*/  IADD3 R4, R0, 0x30, RZ ;  /* 0x0000003000047810 */ /* 0x000fe40007ffe0ff */
[----:B------:R-:W-:Y:S02]  /*7af0*/  FSEL R216, R106, -INF , !P0 ;  /* 0xff8000006ad87808 */ /* 0x000fe40004000000 */
[----:B------:R-:W-:-:S02]  /*7b00*/  FSEL R219, R55, -INF , !P6 ;  /* 0xff80000037db7808 */ /* 0x000fc40007000000 */
[----:B----4-:R-:W-:Y:S02]  /*7b10*/  FSEL R207, R53, -INF , !P5 ;  /* 0xff80000035cf7808 */ /* 0x010fe40006800000 */
[----:B------:R-:W-:Y:S02]  /*7b20*/  FSEL R212, R59, -INF , !P1 ;  /* 0xff8000003bd47808 */ /* 0x000fe40004800000 */
[C---:B------:R-:W-:Y:S02]  /*7b30*/  ISETP.GE.AND P0, PT, R4.reuse, R16, PT ;  /* 0x000000100400720c */ /* 0x040fe40003f06270 */
[C---:B------:R-:W-:Y:S02]  /*7b40*/  ISETP.GE.AND P6, PT, R4.reuse, R17, PT ;  /* 0x000000110400720c */ /* 0x040fe40003fc6270 */
[C---:B------:R-:W-:Y:S02]  /*7b50*/  ISETP.GE.AND P5, PT, R4.reuse, R18, PT ;  /* 0x000000120400720c */ /* 0x040fe40003fa6270 */
[----:B------:R-:W-:Y:S01]  /*7b60*/  ISETP.GE.AND P1, PT, R4, R19, PT ;  /* 0x000000130400720c */ /* 0x000fe20003f26270 */
[----:B------:R-:W-:Y:S01]  /*7b70*/  FMUL.FTZ R4, R34, c[0x0][0x2ec] ;  /* 0x0000bb0022047a20 */ /* 0x000fe20000410000 */
[----:B------:R-:W-:-:S02]  /*7b80*/  IADD3 R2, R0, 0x31, RZ ;  /* 0x0000003100027810 */ /* 0x000fc40007ffe0ff */
[----:B-----5:R-:W-:Y:S02]  /*7b90*/  FSEL R244, R40, -INF , !P0 ;  /* 0xff80000028f47808 */ /* 0x020fe40004000000 */
[----:B------:R-:W-:Y:S01]  /*7ba0*/  FSEL R249, R38, -INF , !P6 ;  /* 0xff80000026f97808 */ /* 0x000fe20007000000 */
[----:B------:R-:W2:Y:S01]  /*7bb0*/  MUFU.TANH R4, R4 ;  /* 0x0000000400047308 */ /* 0x000ea20000002400 */
[----:B------:R-:W-:Y:S02]  /*7bc0*/  FSEL R234, R24, -INF , !P5 ;  /* 0xff80000018ea7808 */ /* 0x000fe40006800000 */
[----:B------:R-:W-:Y:S02]  /*7bd0*/  FSEL R240, R26, -INF , !P1 ;  /* 0xff8000001af07808 */ /* 0x000fe40004800000 */
[C---:B------:R-:W-:Y:S02]  /*7be0*/  ISETP.GE.AND P0, PT, R2.reuse, R16, PT ;  /* 0x000000100200720c */ /* 0x040fe40003f06270 */
[----:B------:R-:W-:-:S02]  /*7bf0*/  ISETP.GE.AND P6, PT, R2, R17, PT ;  /* 0x000000110200720c */ /* 0x000fc40003fc6270 */
[C---:B------:R-:W-:Y:S02]  /*7c00*/  ISETP.GE.AND P5, PT, R2.reuse, R18, PT ;  /* 0x000000120200720c */ /* 0x040fe40003fa6270 */
[----:B------:R-:W-:Y:S02]  /*7c10*/  ISETP.GE.AND P1, PT, R2, R19, PT ;  /* 0x000000130200720c */ /* 0x000fe40003f26270 */
[----:B------:R-:W-:Y:S02]  /*7c20*/  IADD3 R2, R0, 0x38, RZ ;  /* 0x0000003800027810 */ /* 0x000fe40007ffe0ff */
[----:B------:R-:W-:Y:S02]  /*7c30*/  FSEL R242, R37, -INF , !P0 ;  /* 0xff80000025f27808 */ /* 0x000fe40004000000 */
[----:B------:R-:W-:Y:S02]  /*7c40*/  FSEL R248, R39, -INF , !P6 ;  /* 0xff80000027f87808 */ /* 0x000fe40007000000 */
[----:B------:R-:W-:-:S02]  /*7c50*/  FSEL R233, R25, -INF , !P5 ;  /* 0xff80000019e97808 */ /* 0x000fc40006800000 */
[----:B-1----:R-:W-:Y:S02]  /*7c60*/  FSEL R241, R12, -INF , !P1 ;  /* 0xff8000000cf17808 */ /* 0x002fe40004800000 */
[C---:B------:R-:W-:Y:S02]  /*7c70*/  ISETP.GE.AND P0, PT, R2.reuse, R16, PT ;  /* 0x000000100200720c */ /* 0x040fe40003f06270 */
[C---:B------:R-:W-:Y:S02]  /*7c80*/  ISETP.GE.AND P6, PT, R2.reuse, R17, PT ;  /* 0x000000110200720c */ /* 0x040fe40003fc6270 */
[C---:B------:R-:W-:Y:S02]  /*7c90*/  ISETP.GE.AND P5, PT, R2.reuse, R18, PT ;  /* 0x000000120200720c */ /* 0x040fe40003fa6270 */
[----:B------:R-:W-:Y:S01]  /*7ca0*/  ISETP.GE.AND P1, PT, R2, R19, PT ;  /* 0x000000130200720c */ /* 0x000fe20003f26270 */
[----:B------:R-:W-:Y:S01]  /*7cb0*/  FMUL.FTZ R2, R35, c[0x0][0x2ec] ;  /* 0x0000bb0023027a20 */ /* 0x000fe20000410000 */
[----:B------:R-:W-:-:S02]  /*7cc0*/  FSEL R245, R8, -INF , !P0 ;  /* 0xff80000008f57808 */ /* 0x000fc40004000000 */
[----:B------:R-:W-:Y:S02]  /*7cd0*/  FSEL R247, R7, -INF , !P6 ;  /* 0xff80000007f77808 */ /* 0x000fe40007000000 */
[----:B------:R-:W-:Y:S01]  /*7ce0*/  FSEL R232, R5, -INF , !P5 ;  /* 0xff80000005e87808 */ /* 0x000fe20006800000 */
[----:B------:R-:W-:Y:S01]  /*7cf0*/  MUFU.TANH R2, R2 ;  /* 0x0000000200027308 */ /* 0x000fe20000002400 */
[----:B--2---:R-:W-:Y:S02]  /*7d00*/  FSEL R235, R4, -INF , !P1 ;  /* 0xff80000004eb7808 */ /* 0x004fe40004800000 */
[C---:B------:R-:W-:Y:S02]  /*7d10*/  ISETP.GE.AND P0, PT, R0.reuse, R16, PT ;  /* 0x000000100000720c */ /* 0x040fe40003f06270 */
[C---:B------:R-:W-:Y:S02]  /*7d20*/  ISETP.GE.AND P6, PT, R0.reuse, R17, PT ;  /* 0x000000110000720c */ /* 0x040fe40003fc6270 */
[C---:B------:R-:W-:Y:S01]  /*7d30*/  ISETP.GE.AND P5, PT, R0.reuse, R18, PT ;  /* 0x000000120000720c */ /* 0x040fe20003fa6270 */
[----:B------:R1:W2:Y:S01]  /*7d40*/  MUFU.TANH R5, R33 ;  /* 0x0000002100057308 */ /* 0x0002a20000002400 */
[----:B------:R-:W-:-:S02]  /*7d50*/  ISETP.GE.AND P1, PT, R0, R19, PT ;  /* 0x000000130000720c */ /* 0x000fc40003f26270 */
[----:B------:R-:W-:Y:S02]  /*7d60*/  IADD3 R0, R0, 0x39, RZ ;  /* 0x0000003900007810 */ /* 0x000fe40007ffe0ff */
[----:B------:R-:W-:Y:S02]  /*7d70*/  FSEL R32, R199, -INF , !P0 ;  /* 0xff800000c7207808 */ /* 0x000fe40004000000 */
[----:B------:R-:W-:Y:S02]  /*7d80*/  ISETP.GE.AND P0, PT, R0, R16, PT ;  /* 0x000000100000720c */ /* 0x000fe40003f06270 */
[----:B------:R-:W-:Y:S02]  /*7d90*/  FSEL R20, R251, -INF , !P5 ;  /* 0xff800000fb147808 */ /* 0x000fe40006800000 */
[----:B------:R-:W-:Y:S02]  /*7da0*/  FSEL R243, R9, -INF , !P0 ;  /* 0xff80000009f37808 */ /* 0x000fe40004000000 */
[----:B------:R-:W-:-:S02]  /*7db0*/  PLOP3.LUT P0, PT, PT, PT, UP0, 0x40, 0x0 ;  /* 0x000000000000781c */ /* 0x000fc40003f0e808 */
[----:B------:R-:W-:Y:S02]  /*7dc0*/  FSEL R21, R250, -INF , !P1 ;  /* 0xff800000fa157808 */ /* 0x000fe40004800000 */
[----:B-1----:R-:W-:Y:S02]  /*7dd0*/  FSEL R33, R252, -INF , !P6 ;  /* 0xff800000fc217808 */ /* 0x002fe40007000000 */
[C---:B------:R-:W-:Y:S02]  /*7de0*/  ISETP.GE.AND P6, PT, R0.reuse, R17, PT ;  /* 0x000000110000720c */ /* 0x040fe40003fc6270 */
[C---:B------:R-:W-:Y:S02]  /*7df0*/  ISETP.GE.AND P5, PT, R0.reuse, R18, PT ;  /* 0x000000120000720c */ /* 0x040fe40003fa6270 */
[----:B------:R-:W-:Y:S02]  /*7e00*/  ISETP.GE.AND P1, PT, R0, R19, PT ;  /* 0x000000130000720c */ /* 0x000fe40003f26270 */
[----:B------:R-:W-:-:S02]  /*7e10*/  FSEL R246, R6, -INF , !P6 ;  /* 0xff80000006f67808 */ /* 0x000fc40007000000 */
[----:B--2---:R-:W-:Y:S02]  /*7e20*/  FSEL R231, R5, -INF , !P5 ;  /* 0xff80000005e77808 */ /* 0x004fe40006800000 */
        /* <DEDUP_REMOVED lines=64> */
.L_x_528:
[----:B------:R-:W-:Y:S05]  /*8230*/  BSYNC B0 ;  /* 0x0000000000007941 */ /* 0x000fea0003800000 */
.L_x_527:
[----:B------:R-:W0:Y:S02]  /*8240*/  LDGDEPBAR ;  /* 0x00000000000079af */ /* 0x000e240000000000 */
.L_x_526:
[----:B-1----:R-:W2:Y:S04]  /*8250*/  LDL.LU R11, [R1+0xc] ;  /* 0x00000c00010b7983 */ /* 0x002ea80000300800 */
[----:B------:R-:W3:Y:S04]  /*8260*/  LDL.LU R12, [R1+0x14] ;  /* 0x00001400010c7983 */ /* 0x000ee80000300800 */
[----:B------:R-:W4:Y:S04]  /*8270*/  LDL.LU R13, [R1+0x8] ;  /* 0x00000800010d7983 */ /* 0x000f280000300800 */
[----:B------:R-:W5:Y:S01]  /*8280*/  LDL.LU R14, [R1+0x10] ;  /* 0x00001000010e7983 */ /* 0x000f620000300800 */
        /* <DEDUP_REMOVED lines=68> */
[----:B------:R-:W1:Y:S01]  /*86d0*/  SHFL.BFLY PT, R7, R4, 0x1, 0x1f ;  /* 0x0c201f0004077f89 */ /* 0x000e6200000e0000 */
[----:B------:R-:W-:Y:S02]  /*86e0*/  FMNMX.FTZ R0, R219, R2, !PT ;  /* 0x00000002db007209 */ /* 0x000fe40007810000 */
[----:B------:R-:W-:Y:S01]  /*86f0*/  FMNMX.FTZ R5, R243, R5, !PT ;  /* 0x00000005f3057209 */ /* 0x000fe20007810000 */
[C---:B------:R-:W-:Y:S01]  /*8700*/  FMUL.FTZ R2, R236.reuse, c[0x0][0x23c] ;  /* 0x00008f00ec027a20 */ /* 0x040fe20000410000 */
[----:B------:R-:W-:Y:S02]  /*8710*/  FMNMX.FTZ R0, R249, R0, !PT ;  /* 0x00000000f9007209 */ /* 0x000fe40007810000 */
[----:B------:R-:W-:Y:S01]  /*8720*/  FSETP.NEU.FTZ.AND P1, PT, R236, -INF , PT ;  /* 0xff800000ec00780b */ /* 0x000fe20003f3d000 */
[----:B------:R-:W1:Y:S01]  /*8730*/  SHFL.BFLY PT, R8, R5, 0x2, 0x1f ;  /* 0x0c401f0005087f89 */ /* 0x000e6200000e0000 */
[----:B------:R-:W-:Y:S02]  /*8740*/  FMNMX.FTZ R0, R248, R0, !PT ;  /* 0x00000000f8007209 */ /* 0x000fe40007810000 */
[----:B------:R-:W-:-:S02]  /*8750*/  FSEL R2, R2, RZ, P1 ;  /* 0x000000ff02027208 */ /* 0x000fc40000800000 */
[----:B------:R-:W-:-:S03]  /*8760*/  FMNMX.FTZ R6, R247, R0, !PT ;  /* 0x00000000f7067209 */ /* 0x000fc60007810000 */
[----:B------:R-:W-:Y:S01]  /*8770*/  FFMA.FTZ R0, R20, c[0x0][0x23c], -R2 ;  /* 0x00008f0014007a23 */ /* 0x000fe20000010802 */
[----:B------:R-:W-:-:S03]  /*8780*/  FMNMX.FTZ R6, R246, R6, !PT ;  /* 0x00000006f6067209 */ /* 0x000fc60007810000 */
[----:B------:R1:W-:Y:S02]  /*8790*/  MUFU.EX2 R252, R0 ;  /* 0x0000000000fc7308 */ /* 0x0003e40000000800 */
[----:B-1----:R-:W-:Y:S01]  /*87a0*/  FMNMX.FTZ R227, R4, R7, !PT ;  /* 0x0000000704e37209 */ /* 0x002fe20007810000 */
[--C-:B------:R-:W-:Y:S01]  /*87b0*/  FFMA.FTZ R4, R45, c[0x0][0x23c], -R2.reuse ;  /* 0x00008f002d047a23 */ /* 0x100fe20000010802 */
[----:B------:R-:W-:Y:S02]  /*87c0*/  SHFL.BFLY PT, R7, R6, 0x2, 0x1f ;  /* 0x0c401f0006077f89 */ /* 0x000fe400000e0000 */
[----:B------:R-:W-:Y:S02]  /*87d0*/  FSETP.NEU.FTZ.AND P0, PT, R227, -INF , PT ;  /* 0xff800000e300780b */ /* 0x000fe40003f1d000 */
[----:B------:R1:W-:Y:S01]  /*87e0*/  MUFU.EX2 R64, R4 ;  /* 0x0000000400407308 */ /* 0x0003e20000000800 */
[----:B------:R-:W-:Y:S01]  /*87f0*/  FMNMX.FTZ R5, R5, R8, !PT ;  /* 0x0000000805057209 */ /* 0x000fe20007810000 */
[----:B------:R-:W-:-:S04]  /*8800*/  FFMA.FTZ R0, R60, c[0x0][0x23c], -R2 ;  /* 0x00008f003c007a23 */ /* 0x000fc80000010802 */
[----:B------:R-:W1:Y:S02]  /*8810*/  SHFL.BFLY PT, R10, R5, 0x1, 0x1f ;  /* 0x0c201f00050a7f89 */ /* 0x000e6400000e0000 */
[----:B------:R1:W-:Y:S02]  /*8820*/  MUFU.EX2 R39, R0 ;  /* 0x0000000000277308 */ /* 0x0003e40000000800 */
[----:B-1----:R-:W-:-:S06]  /*8830*/  FFMA.FTZ R4, R44, c[0x0][0x23c], -R2 ;  /* 0x00008f002c047a23 */ /* 0x002fcc0000010802 */
[----:B------:R1:W-:Y:S01]  /*8840*/  MUFU.EX2 R107, R4 ;  /* 0x00000004006b7308 */ /* 0x0003e20000000800 */
[----:B------:R-:W-:-:S05]  /*8850*/  FMUL.FTZ R0, R227, c[0x0][0x23c] ;  /* 0x00008f00e3007a20 */ /* 0x000fca0000410000 */
[----:B------:R-:W-:Y:S02]  /*8860*/  FSEL R0, R0, RZ, P0 ;  /* 0x000000ff00007208 */ /* 0x000fe40000000000 */
[----:B------:R-:W-:-:S03]  /*8870*/  FMNMX.FTZ R237, R5, R10, !PT ;  /* 0x0000000a05ed7209 */ /* 0x000fc60007810000 */
[--C-:B-1----:R-:W-:Y:S02]  /*8880*/  FFMA.FTZ R4, R21, c[0x0][0x23c], -R0.reuse ;  /* 0x00008f0015047a23 */ /* 0x102fe40000010800 */
[----:B------:R-:W-:Y:S02]  /*8890*/  LDSM.16.MT88.4 R20, [R222+0x9000] ;  /* 0x00900000de14783b */ /* 0x000fe40000004200 */
[----:B------:R1:W-:Y:S02]  /*88a0*/  MUFU.EX2 R15, R4 ;  /* 0x00000004000f7308 */ /* 0x0003e40000000800 */
[----:B-1----:R-:W-:-:S06]  /*88b0*/  FFMA.FTZ R4, R61, c[0x0][0x23c], -R0 ;  /* 0x00008f003d047a23 */ /* 0x002fcc0000010800 */
[----:B------:R1:W1:Y:S02]  /*88c0*/  MUFU.EX2 R38, R4 ;  /* 0x0000000400267308 */ /* 0x0002640000000800 */
[----:B-1----:R-:W-:Y:S01]  /*88d0*/  FMNMX.FTZ R4, R6, R7, !PT ;  /* 0x0000000706047209 */ /* 0x002fe20007810000 */
[----:B------:R-:W-:Y:S01]  /*88e0*/  FFMA.FTZ R6, R48, c[0x0][0x23c], -R0 ;  /* 0x00008f0030067a23 */ /* 0x000fe20000010800 */
[----:B------:R-:W-:Y:S02]  /*88f0*/  FSEL R7, R236, RZ, P1 ;  /* 0x000000ffec077208 */ /* 0x000fe40000800000 */
[----:B------:R-:W-:Y:S01]  /*8900*/  FSETP.NEU.FTZ.AND P1, PT, R237, -INF , PT ;  /* 0xff800000ed00780b */ /* 0x000fe20003f3d000 */
[----:B------:R-:W1:Y:S01]  /*8910*/  SHFL.BFLY PT, R9, R4, 0x1, 0x1f ;  /* 0x0c201f0004097f89 */ /* 0x000e6200000e0000 */
[----:B------:R1:W-:Y:S01]  /*8920*/  MUFU.EX2 R105, R6 ;  /* 0x0000000600697308 */ /* 0x0003e20000000800 */
[----:B------:R-:W-:Y:S01]  /*8930*/  FADD.FTZ R8, R102, -R7 ;  /* 0x8000000766087221 */ /* 0x000fe20000010000 */
[----:B------:R-:W-:-:S02]  /*8940*/  FSEL R7, R227, RZ, P0 ;  /* 0x000000ffe3077208 */ /* 0x000fc40000000000 */
[----:B------:R-:W-:Y:S01]  /*8950*/  F2FP.BF16.PACK_AB R5, R38, R15 ;  /* 0x0000000f2605723e */ /* 0x000fe200000010ff */
[----:B------:R-:W-:Y:S02]  /*8960*/  FMUL.FTZ R8, R8, c[0x0][0x23c] ;  /* 0x00008f0008087a20 */ /* 0x000fe40000410000 */
[----:B------:R-:W-:Y:S02]  /*8970*/  FADD.FTZ R3, R3, -R7 ;  /* 0x8000000703037221 */ /* 0x000fe40000010000 */
[----:B------:R-:W1:Y:S02]  /*8980*/  MUFU.EX2 R66, R8 ;  /* 0x0000000800427308 */ /* 0x000e640000000800 */
[----:B------:R-:W-:Y:S02]  /*8990*/  FMUL.FTZ R3, R3, c[0x0][0x23c] ;  /* 0x00008f0003037a20 */ /* 0x000fe40000410000 */
[----:B-1----:R-:W-:-:S04]  /*89a0*/  FFMA.FTZ R6, R49, c[0x0][0x23c], -R0 ;  /* 0x00008f0031067a23 */ /* 0x002fc80000010800 */
[----:B------:R1:W1:Y:S01]  /*89b0*/  MUFU.EX2 R65, R3 ;  /* 0x0000000300417308 */ /* 0x0002620000000800 */
[----:B------:R-:W2:Y:S01]  /*89c0*/  LDSM.16.MT88.4 R48, [R222+0xa000] ;  /* 0x00a00000de30783b */ /* 0x000ea20000004200 */
[----:B------:R-:W-:-:S06]  /*89d0*/  FMNMX.FTZ R238, R4, R9, !PT ;  /* 0x0000000904ee7209 */ /* 0x000fcc0007810000 */
[----:B------:R1:W1:Y:S01]  /*89e0*/  MUFU.EX2 R106, R6 ;  /* 0x00000006006a7308 */ /* 0x0002620000000800 */
[----:B------:R-:W-:Y:S01]  /*89f0*/  F2FP.BF16.PACK_AB R4, R39, R252 ;  /* 0x000000fc2704723e */ /* 0x000fe200000010ff */
[-C--:B------:R-:W-:Y:S01]  /*8a00*/  FMUL.FTZ R132, R132, R66.reuse ;  /* 0x0000004284847220 */ /* 0x080fe20000410000 */
[----:B------:R-:W-:Y:S01]  /*8a10*/  FSETP.NEU.FTZ.AND P0, PT, R238, -INF , PT ;  /* 0xff800000ee00780b */ /* 0x000fe20003f1d000 */
[-C--:B------:R-:W-:Y:S02]  /*8a20*/  FMUL.FTZ R133, R133, R66.reuse ;  /* 0x0000004285857220 */ /* 0x080fe40000410000 */
[----:B------:R-:W-:Y:S02]  /*8a30*/  FMUL.FTZ R168, R168, R66 ;  /* 0x00000042a8a87220 */ /* 0x000fe40000410000 */
[----:B-1----:R-:W-:Y:S02]  /*8a40*/  FMUL.FTZ R3, R237, c[0x0][0x23c] ;  /* 0x00008f00ed037a20 */ /* 0x002fe40000410000 */
[----:B------:R-:W-:-:S02]  /*8a50*/  FMUL.FTZ R134, R134, R65 ;  /* 0x0000004186867220 */ /* 0x000fc40000410000 */
[-C--:B------:R-:W-:Y:S01]  /*8a60*/  FMUL.FTZ R135, R135, R65.reuse ;  /* 0x0000004187877220 */ /* 0x080fe20000410000 */
[----:B------:R-:W-:Y:S01]  /*8a70*/  FSEL R8, R3, RZ, P1 ;  /* 0x000000ff03087208 */ /* 0x000fe20000800000 */
[----:B------:R-:W-:Y:S01]  /*8a80*/  FMUL.FTZ R169, R169, R66 ;  /* 0x00000042a9a97220 */ /* 0x000fe20000410000 */
[----:B------:R-:W-:Y:S01]  /*8a90*/  F2FP.BF16.PACK_AB R6, R107, R64 ;  /* 0x000000406b06723e */ /* 0x000fe200000010ff */
[----:B------:R-:W-:Y:S01]  /*8aa0*/  FMUL.FTZ R170, R170, R65 ;  /* 0x00000041aaaa7220 */ /* 0x000fe20000410000 */
[----:B------:R-:W-:Y:S01]  /*8ab0*/  F2FP.BF16.PACK_AB R7, R106, R105 ;  /* 0x000000696a07723e */ /* 0x000fe200000010ff */
[--C-:B------:R-:W-:Y:S02]  /*8ac0*/  FFMA.FTZ R9, R100, c[0x0][0x23c], -R8.reuse ;  /* 0x00008f0064097a23 */ /* 0x100fe40000010808 */
[--C-:B------:R-:W-:Y:S02]  /*8ad0*/  FFMA.FTZ R3, R32, c[0x0][0x23c], -R8.reuse ;  /* 0x00008f0020037a23 */ /* 0x100fe40000010808 */
[----:B------:R-:W1:Y:S01]  /*8ae0*/  MUFU.EX2 R34, R9 ;  /* 0x0000000900227308 */ /* 0x000e620000000800 */
[----:B------:R-:W-:Y:S01]  /*8af0*/  FFMA.FTZ R10, R62, c[0x0][0x23c], -R8 ;  /* 0x00008f003e0a7a23 */ /* 0x000fe20000010808 */
[----:B------:R-:W-:Y:S01]  /*8b00*/  HMMA.16816.F32.BF16 R188, R4, R20, R132 ;  /* 0x0000001404bc723c */ /* 0x000fe20000041884 */
[----:B------:R-:W-:-:S02]  /*8b10*/  FMUL.FTZ R171, R171, R65 ;  /* 0x00000041abab7220 */ /* 0x000fc40000410000 */
[-C--:B------:R-:W-:Y:S02]  /*8b20*/  FMUL.FTZ R136, R136, R66.reuse ;  /* 0x0000004288887220 */ /* 0x080fe40000410000 */
[----:B------:R-:W-:Y:S01]  /*8b30*/  FMUL.FTZ R137, R137, R66 ;  /* 0x0000004289897220 */ /* 0x000fe20000410000 */
[----:B------:R5:W-:Y:S01]  /*8b40*/  MUFU.EX2 R59, R3 ;  /* 0x00000003003b7308 */ /* 0x000be20000000800 */
[----:B---3--:R-:W-:Y:S01]  /*8b50*/  MOV R250, R12 ;  /* 0x0000000c00fa7202 */ /* 0x008fe20000000f00 */
[----:B------:R-:W-:Y:S01]  /*8b60*/  FMUL.FTZ R138, R138, R65 ;  /* 0x000000418a8a7220 */ /* 0x000fe20000410000 */
[C---:B--2---:R-:W-:Y:S01]  /*8b70*/  HMMA.16816.F32.BF16 R108, R4.reuse, R50, R168 ;  /* 0x00000032046c723c */ /* 0x044fe200000418a8 */
[----:B----4-:R-:W-:Y:S01]  /*8b80*/  MOV R251, R13 ;  /* 0x0000000d00fb7202 */ /* 0x010fe20000000f00 */
[----:B------:R-:W-:Y:S01]  /*8b90*/  FMUL.FTZ R139, R139, R65 ;  /* 0x000000418b8b7220 */ /* 0x000fe20000410000 */
[----:B------:R-:W-:Y:S01]  /*8ba0*/  MOV R133, R107 ;  /* 0x0000006b00857202 */ /* 0x000fe20000000f00 */
[----:B------:R-:W-:Y:S01]  /*8bb0*/  FMUL.FTZ R112, R112, R66 ;  /* 0x0000004270707220 */ /* 0x000fe20000410000 */
[----:B-1----:R-:W-:Y:S01]  /*8bc0*/  MOV R135, R34 ;  /* 0x0000002200877202 */ /* 0x002fe20000000f00 */
[----:B------:R-:W-:Y:S01]  /*8bd0*/  FFMA.FTZ R9, R56, c[0x0][0x23c], -R8 ;  /* 0x00008f0038097a23 */ /* 0x000fe20000010808 */
[----:B------:R-:W-:Y:S01]  /*8be0*/  MOV R34, R11 ;  /* 0x0000000b00227202 */ /* 0x000fe20000000f00 */
[----:B------:R1:W-:Y:S01]  /*8bf0*/  MUFU.EX2 R13, R10 ;  /* 0x0000000a000d7308 */ /* 0x0003e20000000800 */
[----:B-----5:R-:W-:Y:S01]  /*8c00*/  MOV R60, R14 ;  /* 0x0000000e003c7202 */ /* 0x020fe20000000f00 */
[C---:B------:R-:W-:Y:S01]  /*8c10*/  HMMA.16816.F32.BF16 R180, R4.reuse, R22, R136 ;  /* 0x0000001604b4723c */ /* 0x040fe20000041888 */
[----:B------:R-:W-:Y:S01]  /*8c20*/  FMUL.FTZ R113, R113, R66 ;  /* 0x0000004271717220 */ /* 0x000fe20000410000 */
[----:B------:R-:W-:Y:S01]  /*8c30*/  MOV R132, R106 ;  /* 0x0000006a00847202 */ /* 0x000fe20000000f00 */
[----:B------:R-:W-:Y:S01]  /*8c40*/  FMUL.FTZ R3, R238, c[0x0][0x23c] ;  /* 0x00008f00ee037a20 */ /* 0x000fe20000410000 */
[----:B------:R-:W-:Y:S01]  /*8c50*/  MOV R56, R105 ;  /* 0x0000006900387202 */ /* 0x000fe20000000f00 */
[-C--:B------:R-:W-:Y:S01]  /*8c60*/  FMUL.FTZ R114, R114, R65.reuse ;  /* 0x0000004172727220 */ /* 0x080fe20000410000 */
[----:B------:R2:W-:Y:S01]  /*8c70*/  MUFU.EX2 R37, R9 ;  /* 0x0000000900257308 */ /* 0x0005e20000000800 */
[----:B------:R-:W-:Y:S01]  /*8c80*/  MOV R139, R64 ;  /* 0x00000040008b7202 */ /* 0x000fe20000000f00 */
[----:B------:R-:W-:Y:S01]  /*8c90*/  FMUL.FTZ R115, R115, R65 ;  /* 0x0000004173737220 */ /* 0x000fe20000410000 */
[----:B------:R-:W-:Y:S01]  /*8ca0*/  FSEL R3, R3, RZ, P0 ;  /* 0x000000ff03037208 */ /* 0x000fe20000000000 */
[----:B------:R-:W-:Y:S01]  /*8cb0*/  FMUL.FTZ R120, R120, R66 ;  /* 0x0000004278787220 */ /* 0x000fe20000410000 */
[----:B------:R-:W-:Y:S01]  /*8cc0*/  MOV R134, R60 ;  /* 0x0000003c00867202 */ /* 0x000fe20000000f00 */
[----:B------:R-:W-:Y:S01]  /*8cd0*/  FMUL.FTZ R121, R121, R66 ;  /* 0x0000004279797220 */ /* 0x000fe20000410000 */
[----:B------:R-:W-:Y:S01]  /*8ce0*/  MOV R170, R252 ;  /* 0x000000fc00aa7202 */ /* 0x000fe20000000f00 */
[--C-:B------:R-:W-:Y:S01]  /*8cf0*/  FFMA.FTZ R11, R101, c[0x0][0x23c], -R3.reuse ;  /* 0x00008f00650b7a23 */ /* 0x100fe20000010803 */
[----:B------:R-:W-:Y:S01]  /*8d00*/  HMMA.16816.F32.BF16 R196, R4, R24, R112 ;  /* 0x0000001804c4723c */ /* 0x000fe20000041870 */
[----:B-1----:R-:W-:Y:S01]  /*8d10*/  FFMA.FTZ R10, R33, c[0x0][0x23c], -R3 ;  /* 0x00008f00210a7a23 */ /* 0x002fe20000010803 */
[----:B------:R-:W-:Y:S01]  /*8d20*/  MOV R169, R251 ;  /* 0x000000fb00a97202 */ /* 0x000fe20000000f00 */
[----:B------:R-:W1:Y:S01]  /*8d30*/  MUFU.EX2 R32, R11 ;  /* 0x0000000b00207308 */ /* 0x000e620000000800 */
[-C--:B------:R-:W-:Y:S01]  /*8d40*/  FMUL.FTZ R122, R122, R65.reuse ;  /* 0x000000417a7a7220 */ /* 0x080fe20000410000 */
[----:B------:R-:W-:Y:S01]  /*8d50*/  MOV R168, R250 ;  /* 0x000000fa00a87202 */ /* 0x000fe20000000f00 */
[----:B------:R-:W-:Y:S01]  /*8d60*/  FMUL.FTZ R123, R123, R65 ;  /* 0x000000417b7b7220 */ /* 0x000fe20000410000 */
[----:B--2---:R-:W-:Y:S01]  /*8d70*/  FSEL R9, R237, RZ, P1 ;  /* 0x000000ffed097208 */ /* 0x004fe20000800000 */
[----:B------:R-:W-:-:S02]  /*8d80*/  FMUL.FTZ R152, R152, R66 ;  /* 0x0000004298987220 */ /* 0x000fc40000410000 */
[----:B------:R-:W-:Y:S01]  /*8d90*/  FMUL.FTZ R153, R153, R66 ;  /* 0x0000004299997220 */ /* 0x000fe20000410000 */
[----:B------:R2:W-:Y:S01]  /*8da0*/  MUFU.EX2 R14, R10 ;  /* 0x0000000a000e7308 */ /* 0x0005e20000000800 */
[----:B------:R-:W-:Y:S01]  /*8db0*/  FADD.FTZ R12, R104, -R9 ;  /* 0x80000009680c7221 */ /* 0x000fe20000010000 */
[----:B------:R-:W-:Y:S01]  /*8dc0*/  FSEL R9, R238, RZ, P0 ;  /* 0x000000ffee097208 */ /* 0x000fe20000000000 */
[-C--:B------:R-:W-:Y:S01]  /*8dd0*/  FMUL.FTZ R154, R154, R65.reuse ;  /* 0x000000419a9a7220 */ /* 0x080fe20000410000 */
[----:B------:R-:W-:Y:S01]  /*8de0*/  HMMA.16816.F32.BF16 R192, R4, R26, R120 ;  /* 0x0000001a04c0723c */ /* 0x000fe20000041878 */
[----:B------:R-:W-:Y:S01]  /*8df0*/  FMUL.FTZ R155, R155, R65 ;  /* 0x000000419b9b7220 */ /* 0x000fe20000410000 */
[----:B------:R-:W-:Y:S01]  /*8e00*/  PLOP3.LUT P0, PT, PT, PT, UP0, 0x40, 0x0 ;  /* 0x000000000000781c */ /* 0x000fe20003f0e808 */
[----:B------:R-:W-:Y:S01]  /*8e10*/  FADD.FTZ R9, R103, -R9 ;  /* 0x8000000967097221 */ /* 0x000fe20000010000 */
[----:B-1----:R-:W-:Y:S01]  /*8e20*/  MOV R171, R32 ;  /* 0x0000002000ab7202 */ /* 0x002fe20000000f00 */
[----:B------:R-:W-:-:S02]  /*8e30*/  FFMA.FTZ R11, R57, c[0x0][0x23c], -R3 ;  /* 0x00008f00390b7a23 */ /* 0x000fc40000010803 */
[----:B------:R-:W-:Y:S01]  /*8e40*/  FMUL.FTZ R9, R9, c[0x0][0x23c] ;  /* 0x00008f0009097a20 */ /* 0x000fe20000410000 */
[----:B------:R-:W-:Y:S01]  /*8e50*/  HMMA.16816.F32.BF16 R176, R4, R30, R152 ;  /* 0x0000001e04b0723c */ /* 0x000fe20000041898 */
[----:B------:R-:W-:Y:S01]  /*8e60*/  MUFU.EX2 R32, R11 ;  /* 0x0000000b00207308 */ /* 0x000fe20000000800 */
[-C--:B------:R-:W-:Y:S02]  /*8e70*/  FMUL.FTZ R164, R164, R66.reuse ;  /* 0x00000042a4a47220 */ /* 0x080fe40000410000 */
[----:B--2---:R-:W-:Y:S02]  /*8e80*/  FFMA.FTZ R10, R63, c[0x0][0x23c], -R3 ;  /* 0x00008f003f0a7a23 */ /* 0x004fe40000010803 */
[----:B------:R-:W-:Y:S02]  /*8e90*/  FMUL.FTZ R165, R165, R66 ;  /* 0x00000042a5a57220 */ /* 0x000fe40000410000 */
[-C--:B------:R-:W-:Y:S01]  /*8ea0*/  FMUL.FTZ R166, R166, R65.reuse ;  /* 0x00000041a6a67220 */ /* 0x080fe20000410000 */
[----:B------:R1:W-:Y:S01]  /*8eb0*/  MUFU.EX2 R35, R10 ;  /* 0x0000000a00237308 */ /* 0x0003e20000000800 */
[----:B------:R-:W-:-:S02]  /*8ec0*/  FMUL.FTZ R167, R167, R65 ;  /* 0x00000041a7a77220 */ /* 0x000fc40000410000 */
[-C--:B------:R-:W-:Y:S02]  /*8ed0*/  FMUL.FTZ R148, R148, R66.reuse ;  /* 0x0000004294947220 */ /* 0x080fe40000410000 */
[-C--:B------:R-:W-:Y:S02]  /*8ee0*/  FMUL.FTZ R149, R149, R66.reuse ;  /* 0x0000004295957220 */ /* 0x080fe40000410000 */
[-C--:B------:R-:W-:Y:S01]  /*8ef0*/  FMUL.FTZ R150, R150, R65.reuse ;  /* 0x0000004196967220 */ /* 0x080fe20000410000 */
[----:B------:R-:W-:Y:S01]  /*8f00*/  MUFU.EX2 R11, R9 ;  /* 0x00000009000b7308 */ /* 0x000fe20000000800 */
[----:B------:R-:W-:Y:S01]  /*8f10*/  FMUL.FTZ R151, R151, R65 ;  /* 0x0000004197977220 */ /* 0x000fe20000410000 */
[----:B------:R-:W-:Y:S01]  /*8f20*/  HMMA.16816.F32.BF16 R112, R4, R48, R164 ;  /* 0x000000300470723c */ /* 0x000fe200000418a4 */
[-C--:B------:R-:W-:Y:S02]  /*8f30*/  FMUL.FTZ R72, R72, R66.reuse ;  /* 0x0000004248487220 */ /* 0x080fe40000410000 */
[----:B------:R-:W-:-:S02]  /*8f40*/  FMUL.FTZ R73, R73, R66 ;  /* 0x0000004249497220 */ /* 0x000fc40000410000 */
[-C--:B------:R-:W-:Y:S02]  /*8f50*/  FMUL.FTZ R74, R74, R65.reuse ;  /* 0x000000414a4a7220 */ /* 0x080fe40000410000 */
[----:B-1----:R-:W-:Y:S01]  /*8f60*/  FMUL.FTZ R10, R12, c[0x0][0x23c] ;  /* 0x00008f000c0a7a20 */ /* 0x002fe20000410000 */
[C---:B------:R-:W-:Y:S01]  /*8f70*/  HMMA.16816.F32.BF16 R120, R4.reuse, R28, R148 ;  /* 0x0000001c0478723c */ /* 0x040fe20000041894 */
[-C--:B------:R-:W-:Y:S02]  /*8f80*/  FMUL.FTZ R75, R75, R65.reuse ;  /* 0x000000414b4b7220 */ /* 0x080fe40000410000 */
[----:B------:R-:W1:Y:S01]  /*8f90*/  MUFU.EX2 R64, R10 ;  /* 0x0000000a00407308 */ /* 0x000e620000000800 */
        /* <DEDUP_REMOVED lines=9> */
[----:B------:R-:W-:Y:S02]  /*9030*/  FMUL.FTZ R91, R91, R65 ;  /* 0x000000415b5b7220 */ /* 0x000fe40000410000 */
[-C--:B------:R-:W-:Y:S02]  /*9040*/  FMUL.FTZ R92, R92, R66.reuse ;  /* 0x000000425c5c7220 */ /* 0x080fe40000410000 */
[----:B------:R-:W-:-:S02]  /*9050*/  FMUL.FTZ R93, R93, R66 ;  /* 0x000000425d5d7220 */ /* 0x000fc40000410000 */
[-C--:B------:R-:W-:Y:S01]  /*9060*/  FMUL.FTZ R94, R94, R65.reuse ;  /* 0x000000415e5e7220 */ /* 0x080fe20000410000 */
[C---:B------:R-:W-:Y:S01]  /*9070*/  HMMA.16816.F32.BF16 R164, R4.reuse, R40, R88 ;  /* 0x0000002804a4723c */ /* 0x040fe20000041858 */
[----:B------:R-:W-:Y:S02]  /*9080*/  FMUL.FTZ R95, R95, R65 ;  /* 0x000000415f5f7220 */ /* 0x000fe40000410000 */
[-C--:B-1----:R-:W-:Y:S02]  /*9090*/  FMUL.FTZ R160, R160, R64.reuse ;  /* 0x00000040a0a07220 */ /* 0x082fe40000410000 */
[----:B------:R-:W-:Y:S02]  /*90a0*/  FMUL.FTZ R161, R161, R64 ;  /* 0x00000040a1a17220 */ /* 0x000fe40000410000 */
[-C--:B------:R-:W-:Y:S01]  /*90b0*/  FMUL.FTZ R162, R162, R11.reuse ;  /* 0x0000000ba2a27220 */ /* 0x080fe20000410000 */
[----:B------:R-:W-:Y:S01]  /*90c0*/  HMMA.16816.F32.BF16 R152, R4, R42, R92 ;  /* 0x0000002a0498723c */ /* 0x000fe2000004185c */
[----:B------:R-:W-:-:S02]  /*90d0*/  FMUL.FTZ R163, R163, R11 ;  /* 0x0000000ba3a37220 */ /* 0x000fc40000410000 */
[----:B------:R-:W-:Y:S02]  /*90e0*/  FFMA.FTZ R9, R58, c[0x0][0x23c], -R2 ;  /* 0x00008f003a097a23 */ /* 0x000fe40000010802 */
[-C--:B------:R-:W-:Y:S02]  /*90f0*/  FMUL.FTZ R172, R172, R64.reuse ;  /* 0x00000040acac7220 */ /* 0x080fe40000410000 */
[----:B------:R-:W-:Y:S01]  /*9100*/  F2FP.BF16.PACK_AB R4, R135, R59 ;  /* 0x0000003b8704723e */ /* 0x000fe200000010ff */
[----:B------:R-:W-:Y:S01]  /*9110*/  FMUL.FTZ R173, R173, R64 ;  /* 0x00000040adad7220 */ /* 0x000fe20000410000 */
[----:B------:R-:W-:Y:S01]  /*9120*/  F2FP.BF16.PACK_AB R5, R171, R14 ;  /* 0x0000000eab05723e */ /* 0x000fe200000010ff */
[----:B------:R-:W-:Y:S01]  /*9130*/  FMUL.FTZ R174, R174, R11 ;  /* 0x0000000baeae7220 */ /* 0x000fe20000410000 */
[----:B------:R-:W-:Y:S01]  /*9140*/  F2FP.BF16.PACK_AB R6, R37, R13 ;  /* 0x0000000d2506723e */ /* 0x000fe200000010ff */
[----:B------:R-:W-:Y:S01]  /*9150*/  FMUL.FTZ R175, R175, R11 ;  /* 0x0000000bafaf7220 */ /* 0x000fe20000410000 */
[----:B------:R-:W-:Y:S01]  /*9160*/  F2FP.BF16.PACK_AB R7, R32, R35 ;  /* 0x000000232007723e */ /* 0x000fe200000010ff */
[-C--:B------:R-:W-:Y:S01]  /*9170*/  FMUL.FTZ R140, R140, R64.reuse ;  /* 0x000000408c8c7220 */ /* 0x080fe20000410000 */
[----:B------:R1:W2:Y:S01]  /*9180*/  MUFU.EX2 R33, R9 ;  /* 0x0000000900217308 */ /* 0x0002a20000000800 */
[----:B------:R-:W-:-:S02]  /*9190*/  FMUL.FTZ R141, R141, R64 ;  /* 0x000000408d8d7220 */ /* 0x000fc40000410000 */
[-C--:B------:R-:W-:Y:S02]  /*91a0*/  FMUL.FTZ R142, R142, R11.reuse ;  /* 0x0000000b8e8e7220 */ /* 0x080fe40000410000 */
[-C--:B------:R-:W-:Y:S01]  /*91b0*/  FMUL.FTZ R143, R143, R11.reuse ;  /* 0x0000000b8f8f7220 */ /* 0x080fe20000410000 */
[C---:B------:R-:W-:Y:S01]  /*91c0*/  HMMA.16816.F32.BF16 R60, R4.reuse, R48, R160 ;  /* 0x00000030043c723c */ /* 0x040fe200000418a0 */
[-C--:B------:R-:W-:Y:S02]  /*91d0*/  FMUL.FTZ R144, R144, R64.reuse ;  /* 0x0000004090907220 */ /* 0x080fe40000410000 */
[----:B------:R-:W-:Y:S02]  /*91e0*/  FMUL.FTZ R145, R145, R64 ;  /* 0x0000004091917220 */ /* 0x000fe40000410000 */
[-C--:B------:R-:W-:Y:S02]  /*91f0*/  FMUL.FTZ R146, R146, R11.reuse ;  /* 0x0000000b92927220 */ /* 0x080fe40000410000 */
[----:B------:R-:W-:Y:S01]  /*9200*/  FMUL.FTZ R147, R147, R11 ;  /* 0x0000000b93937220 */ /* 0x000fe20000410000 */
[C---:B------:R-:W-:Y:S01]  /*9210*/  HMMA.16816.F32.BF16 R48, R4.reuse, R50, R172 ;  /* 0x000000320430723c */ /* 0x040fe200000418ac */
[--C-:B------:R-:W-:Y:S01]  /*9220*/  FFMA.FTZ R10, R46, c[0x0][0x23c], -R2.reuse ;  /* 0x00008f002e0a7a23 */ /* 0x100fe20000010802 */
[----:B------:R-:W-:Y:S01]  /*9230*/  MOV R160, R134 ;  /* 0x0000008600a07202 */ /* 0x000fe20000000f00 */
[--C-:B-1----:R-:W-:Y:S01]  /*9240*/  FFMA.FTZ R9, R47, c[0x0][0x23c], -R2.reuse ;  /* 0x00008f002f097a23 */ /* 0x102fe20000010802 */
[----:B------:R-:W-:Y:S01]  /*9250*/  MOV R163, R135 ;  /* 0x0000008700a37202 */ /* 0x000fe20000000f00 */
[----:B------:R-:W-:Y:S01]  /*9260*/  FMUL.FTZ R68, R68, R64 ;  /* 0x0000004044447220 */ /* 0x000fe20000410000 */
[----:B------:R-:W-:Y:S01]  /*9270*/  MOV R162, R14 ;  /* 0x0000000e00a27202 */ /* 0x000fe20000000f00 */
[----:B------:R1:W3:Y:S01]  /*9280*/  MUFU.EX2 R172, R9 ;  /* 0x0000000900ac7308 */ /* 0x0002e20000000800 */
[C---:B------:R-:W-:Y:S01]  /*9290*/  HMMA.16816.F32.BF16 R76, R4.reuse, R22, R140 ;  /* 0x00000016044c723c */ /* 0x040fe2000004188c */
[----:B------:R-:W-:Y:S01]  /*92a0*/  MOV R174, R37 ;  /* 0x0000002500ae7202 */ /* 0x000fe20000000f00 */
[----:B------:R-:W-:Y:S01]  /*92b0*/  FMUL.FTZ R69, R69, R64 ;  /* 0x0000004045457220 */ /* 0x000fe20000410000 */
[----:B------:R-:W-:Y:S01]  /*92c0*/  MOV R175, R35 ;  /* 0x0000002300af7202 */ /* 0x000fe20000000f00 */
[-C--:B------:R-:W-:Y:S01]  /*92d0*/  FMUL.FTZ R70, R70, R11.reuse ;  /* 0x0000000b46467220 */ /* 0x080fe20000410000 */
[----:B------:R-:W-:Y:S01]  /*92e0*/  MOV R173, R32 ;  /* 0x0000002000ad7202 */ /* 0x000fe20000000f00 */
[----:B------:R-:W-:Y:S01]  /*92f0*/  FMUL.FTZ R71, R71, R11 ;  /* 0x0000000b47477220 */ /* 0x000fe20000410000 */
[----:B------:R-:W-:Y:S01]  /*9300*/  MOV R142, R39 ;  /* 0x00000027008e7202 */ /* 0x000fe20000000f00 */
[C---:B------:R-:W-:Y:S01]  /*9310*/  HMMA.16816.F32.BF16 R72, R4.reuse, R28, R144 ;  /* 0x0000001c0448723c */ /* 0x040fe20000041890 */
[----:B------:R4:W-:Y:S01]  /*9320*/  MUFU.EX2 R141, R10 ;  /* 0x0000000a008d7308 */ /* 0x0009e20000000800 */
[-C--:B------:R-:W-:Y:S01]  /*9330*/  FMUL.FTZ R116, R116, R64.reuse ;  /* 0x0000004074747220 */ /* 0x080fe20000410000 */
[----:B------:R-:W-:Y:S01]  /*9340*/  MOV R143, R59 ;  /* 0x0000003b008f7202 */ /* 0x000fe20000000f00 */
[----:B------:R-:W-:Y:S01]  /*9350*/  FMUL.FTZ R117, R117, R64 ;  /* 0x0000004075757220 */ /* 0x000fe20000410000 */
[----:B------:R-:W-:Y:S01]  /*9360*/  MOV R161, R13 ;  /* 0x0000000d00a17202 */ /* 0x000fe20000000f00 */
[-C--:B------:R-:W-:Y:S01]  /*9370*/  FMUL.FTZ R118, R118, R11.reuse ;  /* 0x0000000b76767220 */ /* 0x080fe20000410000 */
[----:B------:R-:W-:Y:S01]  /*9380*/  MOV R145, R38 ;  /* 0x0000002600917202 */ /* 0x000fe20000000f00 */
[----:B-1----:R-:W-:Y:S01]  /*9390*/  FFMA.FTZ R9, R36, c[0x0][0x23c], -R2 ;  /* 0x00008f0024097a23 */ /* 0x002fe20000010802 */
[C---:B------:R-:W-:Y:S01]  /*93a0*/  HMMA.16816.F32.BF16 R44, R4.reuse, R52, R68 ;  /* 0x00000034042c723c */ /* 0x040fe20000041844 */
[----:B------:R-:W1:Y:S01]  /*93b0*/  LDSM.16.MT88.4 R36, [R220+0x9400] ;  /* 0x00940000dc24783b */ /* 0x000e620000004200 */
[----:B------:R-:W-:Y:S01]  /*93c0*/  FMUL.FTZ R119, R119, R11 ;  /* 0x0000000b77777220 */ /* 0x000fe20000410000 */
[----:B------:R5:W-:Y:S01]  /*93d0*/  MUFU.EX2 R146, R9 ;  /* 0x0000000900927308 */ /* 0x000be20000000800 */
[----:B------:R-:W-:Y:S01]  /*93e0*/  FMUL.FTZ R84, R84, R64 ;  /* 0x0000004054547220 */ /* 0x000fe20000410000 */
[----:B------:R-:W-:Y:S01]  /*93f0*/  MOV R147, R34 ;  /* 0x0000002200937202 */ /* 0x000fe20000000f00 */
[-C--:B------:R-:W-:Y:S01]  /*9400*/  FMUL.FTZ R85, R85, R64.reuse ;  /* 0x0000004055557220 */ /* 0x080fe20000410000 */
[----:B--2---:R-:W-:Y:S01]  /*9410*/  MOV R70, R33 ;  /* 0x0000002100467202 */ /* 0x004fe20000000f00 */
[--C-:B----4-:R-:W-:Y:S01]  /*9420*/  FFMA.FTZ R10, R186, c[0x0][0x23c], -R0.reuse ;  /* 0x00008f00ba0a7a23 */ /* 0x110fe20000010800 */
[C---:B------:R-:W-:Y:S01]  /*9430*/  HMMA.16816.F32.BF16 R92, R4.reuse, R24, R116 ;  /* 0x00000018045c723c */ /* 0x040fe20000041874 */
[-C--:B------:R-:W-:Y:S01]  /*9440*/  FMUL.FTZ R86, R86, R11.reuse ;  /* 0x0000000b56567220 */ /* 0x080fe20000410000 */
[----:B------:R-:W2:Y:S01]  /*9450*/  LDSM.16.MT88.4 R32, [R222+0x9400] ;  /* 0x00940000de20783b */ /* 0x000ea20000004200 */
[----:B------:R-:W-:Y:S01]  /*9460*/  MUFU.EX2 R68, R10 ;  /* 0x0000000a00447308 */ /* 0x000fe20000000800 */
[----:B------:R-:W-:Y:S01]  /*9470*/  FMUL.FTZ R87, R87, R11 ;  /* 0x0000000b57577220 */ /* 0x000fe20000410000 */
[----:B------:R-:W-:Y:S01]  /*9480*/  MOV R144, R15 ;  /* 0x0000000f00907202 */ /* 0x000fe20000000f00 */
[----:B------:R-:W-:Y:S01]  /*9490*/  FMUL.FTZ R124, R124, R64 ;  /* 0x000000407c7c7220 */ /* 0x000fe20000410000 */
[----:B------:R-:W-:Y:S01]  /*94a0*/  MOV R118, R56 ;  /* 0x0000003800767202 */ /* 0x000fe20000000f00 */
[----:B------:R-:W-:Y:S01]  /*94b0*/  FMUL.FTZ R125, R125, R64 ;  /* 0x000000407d7d7220 */ /* 0x000fe20000410000 */
[----:B------:R-:W-:Y:S01]  /*94c0*/  MOV R119, R139 ;  /* 0x0000008b00777202 */ /* 0x000fe20000000f00 */
[--C-:B-----5:R-:W-:Y:S01]  /*94d0*/  FFMA.FTZ R9, R185, c[0x0][0x23c], -R0.reuse ;  /* 0x00008f00b9097a23 */ /* 0x120fe20000010800 */
[C---:B------:R-:W-:Y:S01]  /*94e0*/  HMMA.16816.F32.BF16 R56, R4.reuse, R40, R84 ;  /* 0x000000280438723c */ /* 0x040fe20000041854 */
[-C--:B------:R-:W-:Y:S01]  /*94f0*/  FMUL.FTZ R126, R126, R11.reuse ;  /* 0x0000000b7e7e7220 */ /* 0x080fe20000410000 */
[----:B------:R-:W-:Y:S01]  /*9500*/  MOV R117, R132 ;  /* 0x0000008400757202 */ /* 0x000fe20000000f00 */
[----:B------:R4:W5:Y:S01]  /*9510*/  MUFU.EX2 R252, R9 ;  /* 0x0000000900fc7308 */ /* 0x0009620000000800 */
[----:B------:R-:W-:Y:S01]  /*9520*/  FMUL.FTZ R127, R127, R11 ;  /* 0x0000000b7f7f7220 */ /* 0x000fe20000410000 */
[----:B------:R-:W-:Y:S01]  /*9530*/  MOV R116, R133 ;  /* 0x0000008500747202 */ /* 0x000fe20000000f00 */
[-C--:B------:R-:W-:Y:S01]  /*9540*/  FMUL.FTZ R128, R128, R64.reuse ;  /* 0x0000004080807220 */ /* 0x080fe20000410000 */
[----:B------:R-:W-:Y:S01]  /*9550*/  LDSM.16.MT88.4 R12, [R222+0xa400] ;  /* 0x00a40000de0c783b */ /* 0x000fe20000004200 */
[-C--:B------:R-:W-:Y:S01]  /*9560*/  FMUL.FTZ R129, R129, R64.reuse ;  /* 0x0000004081817220 */ /* 0x080fe20000410000 */
[----:B------:R-:W-:Y:S01]  /*9570*/  MOV R186, R173 ;  /* 0x000000ad00ba7202 */ /* 0x000fe20000000f00 */
[-C--:B------:R-:W-:Y:S01]  /*9580*/  FMUL.FTZ R130, R130, R11.reuse ;  /* 0x0000000b82827220 */ /* 0x080fe20000410000 */
[C---:B------:R-:W-:Y:S01]  /*9590*/  HMMA.16816.F32.BF16 R88, R4.reuse, R26, R124 ;  /* 0x0000001a0458723c */ /* 0x040fe2000004187c */
[----:B------:R-:W-:Y:S01]  /*95a0*/  FMUL.FTZ R131, R131, R11 ;  /* 0x0000000b83837220 */ /* 0x000fe20000410000 */
[----:B------:R-:W-:Y:S01]  /*95b0*/  LDSM.16.MT88.4 R24, [R222+0xb400] ;  /* 0x00b40000de18783b */ /* 0x000fe20000004200 */
[----:B------:R-:W-:Y:S01]  /*95c0*/  FMUL.FTZ R156, R156, R64 ;  /* 0x000000409c9c7220 */ /* 0x000fe20000410000 */
[----:B------:R-:W-:Y:S01]  /*95d0*/  MOV R185, R116 ;  /* 0x0000007400b97202 */ /* 0x000fe20000000f00 */
[----:B------:R-:W-:Y:S01]  /*95e0*/  FMUL.FTZ R157, R157, R64 ;  /* 0x000000409d9d7220 */ /* 0x000fe20000410000 */
[----:B------:R-:W-:Y:S01]  /*95f0*/  MOV R71, R117 ;  /* 0x0000007500477202 */ /* 0x000fe20000000f00 */
[-C--:B------:R-:W-:Y:S01]  /*9600*/  FMUL.FTZ R158, R158, R11.reuse ;  /* 0x0000000b9e9e7220 */ /* 0x080fe20000410000 */
[----:B------:R-:W-:Y:S01]  /*9610*/  HMMA.16816.F32.BF16 R148, R4, R20, R128 ;  /* 0x000000140494723c */ /* 0x000fe20000041880 */
[----:B----4-:R-:W-:Y:S01]  /*9620*/  FFMA.FTZ R9, R184, c[0x0][0x23c], -R0 ;  /* 0x00008f00b8097a23 */ /* 0x010fe20000010800 */
[----:B------:R-:W-:Y:S01]  /*9630*/  LDSM.16.MT88.4 R20, [R220+0xb400] ;  /* 0x00b40000dc14783b */ /* 0x000fe20000004200 */
[----:B------:R-:W-:Y:S01]  /*9640*/  FMUL.FTZ R159, R159, R11 ;  /* 0x0000000b9f9f7220 */ /* 0x000fe20000410000 */
[----:B------:R-:W-:Y:S01]  /*9650*/  MOV R173, R118 ;  /* 0x0000007600ad7202 */ /* 0x000fe20000000f00 */
[----:B------:R4:W-:Y:S01]  /*9660*/  MUFU.EX2 R140, R9 ;  /* 0x00000009008c7308 */ /* 0x0009e20000000800 */
[----:B------:R-:W-:-:S02]  /*9670*/  FMUL.FTZ R80, R80, R64 ;  /* 0x0000004050507220 */ /* 0x000fc40000410000 */
[-C--:B------:R-:W-:Y:S02]  /*9680*/  FMUL.FTZ R81, R81, R64.reuse ;  /* 0x0000004051517220 */ /* 0x080fe40000410000 */
[-C--:B------:R-:W-:Y:S01]  /*9690*/  FMUL.FTZ R82, R82, R11.reuse ;  /* 0x0000000b52527220 */ /* 0x080fe20000410000 */
[C---:B------:R-:W-:Y:S01]  /*96a0*/  HMMA.16816.F32.BF16 R156, R4.reuse, R30, R156 ;  /* 0x0000001e049c723c */ /* 0x040fe2000004189c */
[-C--:B------:R-:W-:Y:S01]  /*96b0*/  FMUL.FTZ R83, R83, R11.reuse ;  /* 0x0000000b53537220 */ /* 0x080fe20000410000 */
[----:B------:R-:W2:Y:S01]  /*96c0*/  LDSM.16.MT88.4 R28, [R220+0xa400] ;  /* 0x00a40000dc1c783b */ /* 0x000ea20000004200 */
[-C--:B------:R-:W-:Y:S02]  /*96d0*/  FMUL.FTZ R96, R96, R64.reuse ;  /* 0x0000004060607220 */ /* 0x080fe40000410000 */
[----:B------:R-:W-:Y:S02]  /*96e0*/  FMUL.FTZ R97, R97, R64 ;  /* 0x0000004061617220 */ /* 0x000fe40000410000 */
[-C--:B------:R-:W-:Y:S01]  /*96f0*/  FMUL.FTZ R98, R98, R11.reuse ;  /* 0x0000000b62627220 */ /* 0x080fe20000410000 */
[----:B------:R-:W-:Y:S01]  /*9700*/  HMMA.16816.F32.BF16 R52, R4, R54, R80 ;  /* 0x000000360434723c */ /* 0x000fe20000041850 */
[----:B------:R-:W-:-:S02]  /*9710*/  FMUL.FTZ R99, R99, R11 ;  /* 0x0000000b63637220 */ /* 0x000fc40000410000 */
[----:B----4-:R-:W-:Y:S02]  /*9720*/  FFMA.FTZ R9, R67, c[0x0][0x23c], -R0 ;  /* 0x00008f0043097a23 */ /* 0x010fe40000010800 */
[----:B------:R-:W-:Y:S02]  /*9730*/  FFMA.FTZ R10, R201, c[0x0][0x23c], -R8 ;  /* 0x00008f00c90a7a23 */ /* 0x000fe40000010808 */
[----:B------:R4:W1:Y:S01]  /*9740*/  MUFU.EX2 R251, R9 ;  /* 0x0000000900fb7308 */ /* 0x0008620000000800 */
[----:B------:R-:W-:Y:S07]  /*9750*/  HMMA.16816.F32.BF16 R40, R4, R42, R96 ;  /* 0x0000002a0428723c */ /* 0x000fee0000041860 */
[----:B---3--:R-:W-:Y:S01]  /*9760*/  F2FP.BF16.PACK_AB R4, R172, R70 ;  /* 0x00000046ac04723e */ /* 0x008fe200000010ff */
[----:B------:R3:W-:Y:S01]  /*9770*/  MUFU.EX2 R250, R10 ;  /* 0x0000000a00fa7308 */ /* 0x0007e20000000800 */
[----:B-----5:R-:W-:-:S02]  /*9780*/  F2FP.BF16.PACK_AB R5, R252, R68 ;  /* 0x00000044fc05723e */ /* 0x020fc400000010ff */
[----:B------:R-:W-:Y:S01]  /*9790*/  F2FP.BF16.PACK_AB R6, R146, R141 ;  /* 0x0000008d9206723e */ /* 0x000fe200000010ff */
[----:B----4-:R-:W-:Y:S01]  /*97a0*/  FFMA.FTZ R9, R200, c[0x0][0x23c], -R8 ;  /* 0x00008f00c8097a23 */ /* 0x010fe20000010808 */
[----:B-1----:R-:W-:-:S03]  /*97b0*/  F2FP.BF16.PACK_AB R7, R251, R140 ;  /* 0x0000008cfb07723e */ /* 0x002fc600000010ff */
[----:B------:R1:W4:Y:S04]  /*97c0*/  MUFU.EX2 R201, R9 ;  /* 0x0000000900c97308 */ /* 0x0003280000000800 */
[----:B------:R-:W-:Y:S01]  /*97d0*/  HMMA.16816.F32.BF16 R136, R4, R36, R196 ;  /* 0x000000240488723c */ /* 0x000fe200000418c4 */
[----:B---3--:R-:W-:Y:S02]  /*97e0*/  MOV R10, R142 ;  /* 0x0000008e000a7202 */ /* 0x008fe40000000f00 */
[----:B------:R-:W-:-:S05]  /*97f0*/  MOV R142, R169 ;  /* 0x000000a9008e7202 */ /* 0x000fca0000000f00 */
[----:B------:R-:W-:Y:S01]  /*9800*/  HMMA.16816.F32.BF16 R132, R4, R38, R192 ;  /* 0x000000260484723c */ /* 0x000fe200000418c0 */
[----:B-1----:R-:W-:Y:S01]  /*9810*/  FFMA.FTZ R9, R202, c[0x0][0x23c], -R8 ;  /* 0x00008f00ca097a23 */ /* 0x002fe20000010808 */
[----:B------:R-:W-:-:S03]  /*9820*/  MOV R202, R146 ;  /* 0x0000009200ca7202 */ /* 0x000fc60000000f00 */
[----:B------:R1:W-:Y:S03]  /*9830*/  MUFU.EX2 R200, R9 ;  /* 0x0000000900c87308 */ /* 0x0003e60000000800 */
[C---:B--2---:R-:W-:Y:S08]  /*9840*/  HMMA.16816.F32.BF16 R128, R4.reuse, R32, R188 ;  /* 0x000000200480723c */ /* 0x044ff000000418bc */
[----:B------:R-:W-:Y:S01]  /*9850*/  HMMA.16816.F32.BF16 R124, R4, R34, R180 ;  /* 0x00000022047c723c */ /* 0x000fe200000418b4 */
[----:B-1----:R-:W-:-:S07]  /*9860*/  FFMA.FTZ R9, R187, c[0x0][0x23c], -R8 ;  /* 0x00008f00bb097a23 */ /* 0x002fce0000010808 */
[C---:B------:R-:W-:Y:S01]  /*9870*/  HMMA.16816.F32.BF16 R120, R4.reuse, R28, R120 ;  /* 0x0000001c0478723c */ /* 0x040fe20000041878 */
[----:B------:R1:W-:Y:S07]  /*9880*/  MUFU.EX2 R199, R9 ;  /* 0x0000000900c77308 */ /* 0x0003ee0000000800 */
[C---:B------:R-:W-:Y:S08]  /*9890*/  HMMA.16816.F32.BF16 R112, R4.reuse, R12, R112 ;  /* 0x0000000c0470723c */ /* 0x040ff00000041870 */
[----:B------:R-:W-:Y:S01]  /*98a0*/  HMMA.16816.F32.BF16 R108, R4, R14, R108 ;  /* 0x0000000e046c723c */ /* 0x000fe2000004186c */
[----:B-1----:R-:W-:Y:S01]  /*98b0*/  FFMA.FTZ R9, R206, c[0x0][0x23c], -R3 ;  /* 0x00008f00ce097a23 */ /* 0x002fe20000010803 */
[----:B------:R-:W-:-:S03]  /*98c0*/  MOV R206, R140 ;  /* 0x0000008c00ce7202 */ /* 0x000fc60000000f00 */
[----:B------:R1:W-:Y:S03]  /*98d0*/  MUFU.EX2 R198, R9 ;  /* 0x0000000900c67308 */ /* 0x0003e60000000800 */
[C---:B------:R-:W-:Y:S08]  /*98e0*/  HMMA.16816.F32.BF16 R104, R4.reuse, R20, R104 ;  /* 0x000000140468723c */ /* 0x040ff00000041868 */
[----:B------:R-:W-:Y:S01]  /*98f0*/  HMMA.16816.F32.BF16 R100, R4, R22, R100 ;  /* 0x000000160464723c */ /* 0x000fe20000041864 */
[----:B-1----:R-:W-:-:S07]  /*9900*/  FFMA.FTZ R9, R205, c[0x0][0x23c], -R3 ;  /* 0x00008f00cd097a23 */ /* 0x002fce0000010803 */
[C---:B------:R-:W-:Y:S01]  /*9910*/  HMMA.16816.F32.BF16 R96, R4.reuse, R24, R164 ;  /* 0x000000180460723c */ /* 0x040fe200000418a4 */
[----:B------:R-:W-:Y:S01]  /*9920*/  MOV R205, R141 ;  /* 0x0000008d00cd7202 */ /* 0x000fe20000000f00 */
[----:B------:R1:W2:Y:S06]  /*9930*/  MUFU.EX2 R197, R9 ;  /* 0x0000000900c57308 */ /* 0x0002ac0000000800 */
[----:B------:R-:W-:Y:S01]  /*9940*/  HMMA.16816.F32.BF16 R84, R4, R26, R152 ;  /* 0x0000001a0454723c */ /* 0x000fe20000041898 */
[----:B-1----:R-:W-:Y:S01]  /*9950*/  FFMA.FTZ R9, R204, c[0x0][0x23c], -R3 ;  /* 0x00008f00cc097a23 */ /* 0x002fe20000010803 */
[----:B------:R-:W-:-:S02]  /*9960*/  MOV R204, R172 ;  /* 0x000000ac00cc7202 */ /* 0x000fc40000000f00 */
[----:B------:R-:W-:Y:S01]  /*9970*/  MOV R172, R174 ;  /* 0x000000ae00ac7202 */ /* 0x000fe20000000f00 */
[----:B------:R1:W-:Y:S01]  /*9980*/  MUFU.EX2 R196, R9 ;  /* 0x0000000900c47308 */ /* 0x0003e20000000800 */
[----:B------:R-:W-:Y:S02]  /*9990*/  MOV R174, R119 ;  /* 0x0000007700ae7202 */ /* 0x000fe40000000f00 */
[----:B------:R-:W-:Y:S07]  /*99a0*/  HMMA.16816.F32.BF16 R116, R4, R30, R176 ;  /* 0x0000001e0474723c */ /* 0x000fee00000418b0 */
[----:B----4-:R-:W-:-:S02]  /*99b0*/  F2FP.BF16.PACK_AB R4, R201, R250 ;  /* 0x000000fac904723e */ /* 0x010fc400000010ff */
[----:B--2---:R-:W-:Y:S02]  /*99c0*/  F2FP.BF16.PACK_AB R5, R197, R198 ;  /* 0x000000c6c505723e */ /* 0x004fe400000010ff */
        /* <DEDUP_REMOVED lines=10> */
[----:B------:R-:W-:Y:S01]  /*9a70*/  LDSM.16.MT88.4 R36, [R220+0x9800] ;  /* 0x00980000dc24783b */ /* 0x000fe20000004200 */
[----:B-1----:R-:W-:Y:S01]  /*9a80*/  FFMA.FTZ R9, R209, c[0x0][0x23c], -R2 ;  /* 0x00008f00d1097a23 */ /* 0x002fe20000010802 */
[----:B------:R-:W-:-:S03]  /*9a90*/  MOV R209, R71 ;  /* 0x0000004700d17202 */ /* 0x000fc60000000f00 */
[----:B------:R1:W2:Y:S02]  /*9aa0*/  MUFU.EX2 R193, R9 ;  /* 0x0000000900c17308 */ /* 0x0002a40000000800 */
[C---:B------:R-:W-:Y:S08]  /*9ab0*/  HMMA.16816.F32.BF16 R80, R4.reuse, R32, R148 ;  /* 0x000000200450723c */ /* 0x040ff00000041894 */
[----:B------:R-:W-:Y:S01]  /*9ac0*/  HMMA.16816.F32.BF16 R76, R4, R34, R76 ;  /* 0x00000022044c723c */ /* 0x000fe2000004184c */
[----:B------:R-:W-:Y:S01]  /*9ad0*/  LDSM.16.MT88.4 R32, [R222+0x9800] ;  /* 0x00980000de20783b */ /* 0x000fe20000004200 */
[----:B-1----:R-:W-:Y:S01]  /*9ae0*/  FFMA.FTZ R9, R208, c[0x0][0x23c], -R2 ;  /* 0x00008f00d0097a23 */ /* 0x002fe20000010802 */
[----:B------:R-:W-:-:S05]  /*9af0*/  MOV R208, R185 ;  /* 0x000000b900d07202 */ /* 0x000fca0000000f00 */
[C---:B------:R-:W-:Y:S01]  /*9b00*/  HMMA.16816.F32.BF16 R72, R4.reuse, R28, R72 ;  /* 0x0000001c0448723c */ /* 0x040fe20000041848 */
[----:B------:R1:W-:Y:S07]  /*9b10*/  MUFU.EX2 R192, R9 ;  /* 0x0000000900c07308 */ /* 0x0003ee0000000800 */
[C---:B------:R-:W-:Y:S01]  /*9b20*/  HMMA.16816.F32.BF16 R68, R4.reuse, R30, R156 ;  /* 0x0000001e0444723c */ /* 0x040fe2000004189c */
[----:B------:R-:W3:Y:S04]  /*9b30*/  LDSM.16.MT88.4 R28, [R220+0xa800] ;  /* 0x00a80000dc1c783b */ /* 0x000ee80000004200 */
[----:B------:R-:W-:Y:S03]  /*9b40*/  LDSM.16.MT88.4 R156, [R220+0xac00] ;  /* 0x00ac0000dc9c783b */ /* 0x000fe60000004200 */
[----:B------:R-:W-:Y:S01]  /*9b50*/  HMMA.16816.F32.BF16 R60, R4, R12, R60 ;  /* 0x0000000c043c723c */ /* 0x000fe2000004183c */
[----:B-1----:R-:W-:Y:S01]  /*9b60*/  FFMA.FTZ R9, R207, c[0x0][0x23c], -R2 ;  /* 0x00008f00cf097a23 */ /* 0x002fe20000010802 */
[----:B------:R-:W-:-:S03]  /*9b70*/  MOV R207, R186 ;  /* 0x000000ba00cf7202 */ /* 0x000fc60000000f00 */
[----:B------:R1:W4:Y:S03]  /*9b80*/  MUFU.EX2 R191, R9 ;  /* 0x0000000900bf7308 */ /* 0x0003260000000800 */
[C---:B------:R-:W-:Y:S01]  /*9b90*/  HMMA.16816.F32.BF16 R48, R4.reuse, R14, R48 ;  /* 0x0000000e0430723c */ /* 0x040fe20000041830 */
[----:B------:R-:W5:Y:S07]  /*9ba0*/  LDSM.16.MT88.4 R12, [R222+0xa800] ;  /* 0x00a80000de0c783b */ /* 0x000f6e0000004200 */
        /* <DEDUP_REMOVED lines=9> */
[----:B--2---:R-:W-:Y:S01]  /*9c40*/  FFMA.FTZ R9, R214, c[0x0][0x23c], -R0 ;  /* 0x00008f00d6097a23 */ /* 0x004fe20000010800 */
[----:B------:R-:W-:-:S02]  /*9c50*/  MOV R214, R173 ;  /* 0x000000ad00d67202 */ /* 0x000fc40000000f00 */
[----:B------:R-:W-:Y:S01]  /*9c60*/  MOV R173, R160 ;  /* 0x000000a000ad7202 */ /* 0x000fe20000000f00 */
[----:B------:R2:W2:Y:S01]  /*9c70*/  MUFU.EX2 R189, R9 ;  /* 0x0000000900bd7308 */ /* 0x0004a20000000800 */
[----:B------:R-:W-:Y:S02]  /*9c80*/  F2FP.BF16.PACK_AB R4, R193, R194 ;  /* 0x000000c2c104723e */ /* 0x000fe400000010ff */
[----:B----4-:R-:W-:Y:S01]  /*9c90*/  F2FP.BF16.PACK_AB R6, R191, R192 ;  /* 0x000000c0bf06723e */ /* 0x010fe200000010ff */
[----:B--2---:R-:W-:Y:S01]  /*9ca0*/  FFMA.FTZ R9, R211, c[0x0][0x23c], -R0 ;  /* 0x00008f00d3097a23 */ /* 0x004fe20000010800 */
[----:B------:R-:W-:Y:S02]  /*9cb0*/  F2FP.BF16.PACK_AB R5, R189, R190 ;  /* 0x000000bebd05723e */ /* 0x000fe400000010ff */
[----:B------:R-:W-:Y:S01]  /*9cc0*/  MOV R211, R174 ;  /* 0x000000ae00d37202 */ /* 0x000fe20000000f00 */
[----:B------:R2:W-:Y:S01]  /*9cd0*/  MUFU.EX2 R187, R9 ;  /* 0x0000000900bb7308 */ /* 0x0005e20000000800 */
[----:B------:R-:W-:-:S02]  /*9ce0*/  MOV R174, R144 ;  /* 0x0000009000ae7202 */ /* 0x000fc40000000f00 */
[----:B------:R-:W-:Y:S01]  /*9cf0*/  MOV R144, R168 ;  /* 0x000000a800907202 */ /* 0x000fe20000000f00 */
[----:B--2---:R-:W-:Y:S01]  /*9d00*/  FFMA.FTZ R9, R212, c[0x0][0x23c], -R0 ;  /* 0x00008f00d4097a23 */ /* 0x004fe20000010800 */
[----:B------:R-:W-:Y:S02]  /*9d10*/  MOV R212, R175 ;  /* 0x000000af00d47202 */ /* 0x000fe40000000f00 */
[----:B------:R-:W-:Y:S01]  /*9d20*/  MOV R175, R162 ;  /* 0x000000a200af7202 */ /* 0x000fe20000000f00 */
[----:B------:R2:W4:Y:S02]  /*9d30*/  MUFU.EX2 R188, R9 ;  /* 0x0000000900bc7308 */ /* 0x0005240000000800 */
[----:B--2---:R-:W-:Y:S01]  /*9d40*/  FFMA.FTZ R9, R217, c[0x0][0x23c], -R8 ;  /* 0x00008f00d9097a23 */ /* 0x004fe20000010808 */
[----:B----4-:R-:W-:Y:S02]  /*9d50*/  F2FP.BF16.PACK_AB R7, R188, R187 ;  /* 0x000000bbbc07723e */ /* 0x010fe400000010ff */
[----:B------:R-:W-:-:S03]  /*9d60*/  MOV R217, R161 ;  /* 0x000000a100d97202 */ /* 0x000fc60000000f00 */
[----:B------:R2:W-:Y:S02]  /*9d70*/  MUFU.EX2 R186, R9 ;  /* 0x0000000900ba7308 */ /* 0x0005e40000000800 */
[C---:B---3--:R-:W-:Y:S08]  /*9d80*/  HMMA.16816.F32.BF16 R148, R4.reuse, R28, R120 ;  /* 0x0000001c0494723c */ /* 0x048ff00000041878 */
[----:B------:R-:W-:Y:S01]  /*9d90*/  HMMA.16816.F32.BF16 R152, R4, R30, R116 ;  /* 0x0000001e0498723c */ /* 0x000fe20000041874 */
[----:B--2---:R-:W-:Y:S01]  /*9da0*/  FFMA.FTZ R9, R215, c[0x0][0x23c], -R8 ;  /* 0x00008f00d7097a23 */ /* 0x004fe20000010808 */
[----:B------:R-:W-:-:S02]  /*9db0*/  MOV R215, R145 ;  /* 0x0000009100d77202 */ /* 0x000fc40000000f00 */
[----:B------:R-:W-:Y:S01]  /*9dc0*/  MOV R145, R170 ;  /* 0x000000aa00917202 */ /* 0x000fe20000000f00 */
[----:B------:R2:W3:Y:S03]  /*9dd0*/  MUFU.EX2 R185, R9 ;  /* 0x0000000900b97308 */ /* 0x0004e60000000800 */
[C---:B-----5:R-:W-:Y:S08]  /*9de0*/  HMMA.16816.F32.BF16 R164, R4.reuse, R12, R112 ;  /* 0x0000000c04a4723c */ /* 0x060ff00000041870 */
[----:B------:R-:W-:Y:S01]  /*9df0*/  HMMA.16816.F32.BF16 R108, R4, R14, R108 ;  /* 0x0000000e046c723c */ /* 0x000fe2000004186c */
[----:B--2---:R-:W-:Y:S01]  /*9e00*/  FFMA.FTZ R9, R218, c[0x0][0x23c], -R8 ;  /* 0x00008f00da097a23 */ /* 0x004fe20000010808 */
[----:B------:R-:W-:-:S06]  /*9e10*/  MOV R218, R171 ;  /* 0x000000ab00da7202 */ /* 0x000fcc0000000f00 */
[C---:B-1----:R-:W-:Y:S01]  /*9e20*/  HMMA.16816.F32.BF16 R104, R4.reuse, R20, R104 ;  /* 0x000000140468723c */ /* 0x042fe20000041868 */
[----:B------:R1:W-:Y:S07]  /*9e30*/  MUFU.EX2 R184, R9 ;  /* 0x0000000900b87308 */ /* 0x0003ee0000000800 */
        /* <DEDUP_REMOVED lines=8> */
[----:B-1----:R-:W-:Y:S01]  /*9ec0*/  FFMA.FTZ R9, R230, c[0x0][0x23c], -R3 ;  /* 0x00008f00e6097a23 */ /* 0x002fe20000010803 */
[----:B------:R-:W-:-:S06]  /*9ed0*/  MOV R230, R173 ;  /* 0x000000ad00e67202 */ /* 0x000fcc0000000f00 */
[C---:B------:R-:W-:Y:S01]  /*9ee0*/  HMMA.16816.F32.BF16 R100, R4.reuse, R22, R100 ;  /* 0x000000160464723c */ /* 0x040fe20000041864 */
[----:B------:R1:W-:Y:S07]  /*9ef0*/  MUFU.EX2 R182, R9 ;  /* 0x0000000900b67308 */ /* 0x0003ee0000000800 */
[C---:B------:R-:W-:Y:S08]  /*9f00*/  HMMA.16816.F32.BF16 R96, R4.reuse, R24, R96 ;  /* 0x000000180460723c */ /* 0x040ff00000041860 */
[----:B------:R-:W-:Y:S01]  /*9f10*/  HMMA.16816.F32.BF16 R84, R4, R26, R84 ;  /* 0x0000001a0454723c */ /* 0x000fe20000041854 */
[----:B-1----:R-:W-:Y:S01]  /*9f20*/  FFMA.FTZ R9, R229, c[0x0][0x23c], -R3 ;  /* 0x00008f00e5097a23 */ /* 0x002fe20000010803 */
[----:B------:R-:W-:-:S03]  /*9f30*/  MOV R229, R174 ;  /* 0x000000ae00e57202 */ /* 0x000fc60000000f00 */
[----:B------:R1:W4:Y:S02]  /*9f40*/  MUFU.EX2 R181, R9 ;  /* 0x0000000900b57308 */ /* 0x0003240000000800 */
[----:B---3--:R-:W-:Y:S02]  /*9f50*/  F2FP.BF16.PACK_AB R4, R185, R186 ;  /* 0x000000bab904723e */ /* 0x008fe400000010ff */
[----:B--2---:R-:W-:Y:S01]  /*9f60*/  F2FP.BF16.PACK_AB R6, R183, R184 ;  /* 0x000000b8b706723e */ /* 0x004fe200000010ff */
[--C-:B-1----:R-:W-:Y:S01]  /*9f70*/  FFMA.FTZ R9, R228, c[0x0][0x23c], -R3.reuse ;  /* 0x00008f00e4097a23 */ /* 0x102fe20000010803 */
[----:B----4-:R-:W-:Y:S02]  /*9f80*/  F2FP.BF16.PACK_AB R5, R181, R182 ;  /* 0x000000b6b505723e */ /* 0x010fe400000010ff */
[----:B------:R-:W-:Y:S01]  /*9f90*/  MOV R228, R144 ;  /* 0x0000009000e47202 */ /* 0x000fe20000000f00 */
[----:B------:R1:W-:Y:S02]  /*9fa0*/  MUFU.EX2 R180, R9 ;  /* 0x0000000900b47308 */ /* 0x0003e40000000800 */
[----:B-1----:R-:W-:Y:S01]  /*9fb0*/  FFMA.FTZ R9, R219, c[0x0][0x23c], -R3 ;  /* 0x00008f00db097a23 */ /* 0x002fe20000010803 */
[----:B------:R-:W-:-:S05]  /*9fc0*/  MOV R219, R145 ;  /* 0x0000009100db7202 */ /* 0x000fca0000000f00 */
[----:B------:R1:W2:Y:S02]  /*9fd0*/  MUFU.EX2 R179, R9 ;  /* 0x0000000900b37308 */ /* 0x0002a40000000800 */
[----:B-1----:R-:W-:Y:S01]  /*9fe0*/  FFMA.FTZ R9, R234, c[0x0][0x23c], -R2 ;  /* 0x00008f00ea097a23 */ /* 0x002fe20000010802 */
[----:B--2---:R-:W-:Y:S02]  /*9ff0*/  F2FP.BF16.PACK_AB R7, R179, R180 ;  /* 0x000000b4b307723e */ /* 0x004fe400000010ff */
[----:B------:R-:W-:-:S03]  /*a000*/  MOV R234, R147 ;  /* 0x0000009300ea7202 */ /* 0x000fc60000000f00 */
[----:B------:R1:W-:Y:S02]  /*a010*/  MUFU.EX2 R178, R9 ;  /* 0x0000000900b27308 */ /* 0x0003e40000000800 */
[C---:B------:R-:W-:Y:S08]  /*a020*/  HMMA.16816.F32.BF16 R68, R4.reuse, R30, R68 ;  /* 0x0000001e0444723c */ /* 0x040ff00000041844 */
[----:B------:R-:W-:Y:S01]  /*a030*/  HMMA.16816.F32.BF16 R144, R4, R28, R72 ;  /* 0x0000001c0490723c */ /* 0x000fe20000041848 */
[----:B-1----:R-:W-:Y:S01]  /*a040*/  FFMA.FTZ R9, R233, c[0x0][0x23c], -R2 ;  /* 0x00008f00e9097a23 */ /* 0x002fe20000010802 */
[----:B------:R-:W-:-:S02]  /*a050*/  MOV R233, R175 ;  /* 0x000000af00e97202 */ /* 0x000fc40000000f00 */
[----:B------:R-:W-:Y:S01]  /*a060*/  LDSM.16.MT88.4 R172, [R222+0xac00] ;  /* 0x00ac0000deac783b */ /* 0x000fe20000004200 */
[----:B------:R1:W2:Y:S03]  /*a070*/  MUFU.EX2 R177, R9 ;  /* 0x0000000900b17308 */ /* 0x0002a60000000800 */
[C---:B------:R-:W-:Y:S08]  /*a080*/  HMMA.16816.F32.BF16 R52, R4.reuse, R22, R52 ;  /* 0x000000160434723c */ /* 0x040ff00000041834 */
[----:B------:R-:W-:Y:S01]  /*a090*/  HMMA.16816.F32.BF16 R116, R4, R36, R92 ;  /* 0x000000240474723c */ /* 0x000fe2000004185c */
[----:B-1----:R-:W-:-:S07]  /*a0a0*/  FFMA.FTZ R9, R232, c[0x0][0x23c], -R2 ;  /* 0x00008f00e8097a23 */ /* 0x002fce0000010802 */
[----:B------:R-:W-:Y:S01]  /*a0b0*/  HMMA.16816.F32.BF16 R128, R4, R32, R80 ;  /* 0x000000200480723c */ /* 0x000fe20000041850 */
[----:B------:R-:W-:Y:S01]  /*a0c0*/  FFMA.FTZ R2, R231, c[0x0][0x23c], -R2 ;  /* 0x00008f00e7027a23 */ /* 0x000fe20000010802 */
[----:B------:R-:W-:Y:S01]  /*a0d0*/  MOV R232, R142 ;  /* 0x0000008e00e87202 */ /* 0x000fe20000000f00 */
[----:B------:R1:W-:Y:S01]  /*a0e0*/  MUFU.EX2 R176, R9 ;  /* 0x0000000900b07308 */ /* 0x0003e20000000800 */
[----:B------:R-:W-:Y:S01]  /*a0f0*/  LDSM.16.MT88.4 R80, [R220+0xbc00] ;  /* 0x00bc0000dc50783b */ /* 0x000fe20000004200 */
[----:B--2---:R-:W-:-:S03]  /*a100*/  F2FP.BF16.PACK_AB R92, R177, R178 ;  /* 0x000000b2b15c723e */ /* 0x004fc600000010ff */
[C---:B------:R-:W-:Y:S03]  /*a110*/  HMMA.16816.F32.BF16 R36, R4.reuse, R38, R88 ;  /* 0x000000260424723c */ /* 0x040fe60000041858 */
[----:B------:R2:W3:Y:S05]  /*a120*/  MUFU.EX2 R67, R2 ;  /* 0x0000000200437308 */ /* 0x0004ea0000000800 */
[C---:B------:R-:W-:Y:S01]  /*a130*/  HMMA.16816.F32.BF16 R32, R4.reuse, R34, R76 ;  /* 0x000000220420723c */ /* 0x040fe2000004184c */
[----:B-1----:R-:W-:Y:S02]  /*a140*/  MOV R9, R143 ;  /* 0x0000008f00097202 */ /* 0x002fe40000000f00 */
[----:B------:R-:W-:Y:S05]  /*a150*/  LDSM.16.MT88.4 R140, [R222+0x9c00] ;  /* 0x009c0000de8c783b */ /* 0x000fea0000004200 */
[----:B------:R-:W-:Y:S01]  /*a160*/  HMMA.16816.F32.BF16 R60, R4, R12, R60 ;  /* 0x0000000c043c723c */ /* 0x000fe2000004183c */
[----:B--2---:R-:W-:Y:S01]  /*a170*/  FFMA.FTZ R2, R240, c[0x0][0x23c], -R0 ;  /* 0x00008f00f0027a23 */ /* 0x004fe20000010800 */
[----:B---3--:R-:W-:-:S03]  /*a180*/  F2FP.BF16.PACK_AB R94, R67, R176 ;  /* 0x000000b0435e723e */ /* 0x008fc600000010ff */
[----:B------:R1:W-:Y:S03]  /*a190*/  MUFU.EX2 R31, R2 ;  /* 0x00000002001f7308 */ /* 0x0003e60000000800 */
[C---:B------:R-:W-:Y:S08]  /*a1a0*/  HMMA.16816.F32.BF16 R48, R4.reuse, R14, R48 ;  /* 0x0000000e0430723c */ /* 0x040ff00000041830 */
[----:B------:R-:W-:Y:S01]  /*a1b0*/  HMMA.16816.F32.BF16 R44, R4, R20, R44 ;  /* 0x00000014042c723c */ /* 0x000fe2000004182c */
[----:B-1----:R-:W-:-:S07]  /*a1c0*/  FFMA.FTZ R2, R241, c[0x0][0x23c], -R0 ;  /* 0x00008f00f1027a23 */ /* 0x002fce0000010800 */
[C---:B------:R-:W-:Y:S01]  /*a1d0*/  HMMA.16816.F32.BF16 R56, R4.reuse, R24, R56 ;  /* 0x000000180438723c */ /* 0x040fe20000041838 */
[----:B------:R1:W2:Y:S07]  /*a1e0*/  MUFU.EX2 R30, R2 ;  /* 0x00000002001e7308 */ /* 0x0002ae0000000800 */
[----:B------:R-:W-:Y:S01]  /*a1f0*/  HMMA.16816.F32.BF16 R40, R4, R26, R40 ;  /* 0x0000001a0428723c */ /* 0x000fe20000041828 */
[----:B------:R-:W3:Y:S01]  /*a200*/  LDSM.16.MT88.4 R4, [R222+0xbc00] ;  /* 0x00bc0000de04783b */ /* 0x000ee20000004200 */
[--C-:B-1----:R-:W-:Y:S01]  /*a210*/  FFMA.FTZ R2, R235, c[0x0][0x23c], -R0.reuse ;  /* 0x00008f00eb027a23 */ /* 0x102fe20000010800 */
[----:B--2---:R-:W-:Y:S01]  /*a220*/  F2FP.BF16.PACK_AB R93, R30, R31 ;  /* 0x0000001f1e5d723e */ /* 0x004fe200000010ff */
[----:B------:R-:W-:-:S02]  /*a230*/  FFMA.FTZ R0, R239, c[0x0][0x23c], -R0 ;  /* 0x00008f00ef007a23 */ /* 0x000fc40000010800 */
[----:B------:R1:W-:Y:S08]  /*a240*/  MUFU.EX2 R29, R2 ;  /* 0x00000002001d7308 */ /* 0x0003f00000000800 */
[----:B------:R2:W4:Y:S01]  /*a250*/  MUFU.EX2 R28, R0 ;  /* 0x00000000001c7308 */ /* 0x0005220000000800 */
[----:B-1----:R-:W-:-:S04]  /*a260*/  FFMA.FTZ R2, R228, R66, R219 ;  /* 0x00000042e4027223 */ /* 0x002fc800000100db */
[----:B------:R-:W-:Y:S02]  /*a270*/  FADD.FTZ R10, R10, R2 ;  /* 0x000000020a0a7221 */ /* 0x000fe40000010000 */
[----:B--2---:R-:W-:Y:S01]  /*a280*/  FFMA.FTZ R0, R244, c[0x0][0x23c], -R8 ;  /* 0x00008f00f4007a23 */ /* 0x004fe20000010808 */
[----:B----4-:R-:W-:-:S03]  /*a290*/  F2FP.BF16.PACK_AB R95, R28, R29 ;  /* 0x0000001d1c5f723e */ /* 0x010fc600000010ff */
[----:B------:R1:W-:Y:S04]  /*a2a0*/  MUFU.EX2 R23, R0 ;  /* 0x0000000000177308 */ /* 0x0003e80000000800 */
[C---:B---3--:R-:W-:Y:S08]  /*a2b0*/  HMMA.16816.F32.BF16 R88, R92.reuse, R4, R96 ;  /* 0x000000045c58723c */ /* 0x048ff00000041860 */
[----:B------:R-:W-:Y:S01]  /*a2c0*/  HMMA.16816.F32.BF16 R112, R92, R124, R168 ;  /* 0x0000007c5c70723c */ /* 0x000fe200000418a8 */
[----:B-1----:R-:W-:-:S04]  /*a2d0*/  FFMA.FTZ R0, R242, c[0x0][0x23c], -R8 ;  /* 0x00008f00f2007a23 */ /* 0x002fc80000010808 */
[----:B------:R1:W2:Y:S03]  /*a2e0*/  MUFU.EX2 R22, R0 ;  /* 0x0000000000167308 */ /* 0x0002a60000000800 */
[C---:B------:R-:W-:Y:S08]  /*a2f0*/  HMMA.16816.F32.BF16 R120, R92.reuse, R126, R160 ;  /* 0x0000007e5c78723c */ /* 0x040ff000000418a0 */
[----:B------:R-:W-:Y:S01]  /*a300*/  HMMA.16816.F32.BF16 R132, R92, R140, R132 ;  /* 0x0000008c5c84723c */ /* 0x000fe20000041884 */
[----:B-1----:R-:W-:Y:S01]  /*a310*/  FFMA.FTZ R0, R245, c[0x0][0x23c], -R8 ;  /* 0x00008f00f5007a23 */ /* 0x002fe20000010808 */
[----:B--2---:R-:W-:-:S06]  /*a320*/  F2FP.BF16.PACK_AB R96, R22, R23 ;  /* 0x000000171660723e */ /* 0x004fcc00000010ff */
[C---:B------:R-:W-:Y:S01]  /*a330*/  HMMA.16816.F32.BF16 R136, R92.reuse, R142, R136 ;  /* 0x0000008e5c88723c */ /* 0x040fe20000041888 */
[----:B------:R1:W-:Y:S07]  /*a340*/  MUFU.EX2 R21, R0 ;  /* 0x0000000000157308 */ /* 0x0003ee0000000800 */
[C---:B------:R-:W-:Y:S08]  /*a350*/  HMMA.16816.F32.BF16 R148, R92.reuse, R156, R148 ;  /* 0x0000009c5c94723c */ /* 0x040ff00000041894 */
[----:B------:R-:W-:Y:S01]  /*a360*/  HMMA.16816.F32.BF16 R152, R92, R158, R152 ;  /* 0x0000009e5c98723c */ /* 0x000fe20000041898 */
[----:B-1----:R-:W-:-:S02]  /*a370*/  FFMA.FTZ R0, R243, c[0x0][0x23c], -R8 ;  /* 0x00008f00f3007a23 */ /* 0x002fc40000010808 */
[----:B------:R-:W-:Y:S02]  /*a380*/  FFMA.FTZ R8, R232, R64, R9 ;  /* 0x00000040e8087223 */ /* 0x000fe40000010009 */
[----:B------:R1:W2:Y:S02]  /*a390*/  MUFU.EX2 R20, R0 ;  /* 0x0000000000147308 */ /* 0x0002a40000000800 */
[----:B------:R-:W-:Y:S01]  /*a3a0*/  FADD.FTZ R8, R216, R8 ;  /* 0x00000008d8087221 */ /* 0x000fe20000010000 */
[C---:B------:R-:W-:Y:S08]  /*a3b0*/  HMMA.16816.F32.BF16 R164, R92.reuse, R172, R164 ;  /* 0x000000ac5ca4723c */ /* 0x040ff000000418a4 */
        /* <DEDUP_REMOVED lines=9> */
[----:B-1----:R-:W-:Y:S01]  /*a450*/  FFMA.FTZ R0, R248, c[0x0][0x23c], -R3 ;  /* 0x00008f00f8007a23 */ /* 0x002fe20000010803 */
[----:B------:R-:W-:-:S03]  /*a460*/  MOV R102, R236 ;  /* 0x000000ec00667202 */ /* 0x000fc60000000f00 */
        /* <DEDUP_REMOVED lines=8> */
[----:B------:R-:W-:Y:S02]  /*a4f0*/  FADD.FTZ R0, R211, R10 ;  /* 0x0000000ad3007221 */ /* 0x000fe40000010000 */
[----:B--2---:R-:W-:Y:S01]  /*a500*/  FFMA.FTZ R3, R234, R11, R233 ;  /* 0x0000000bea037223 */ /* 0x004fe200000100e9 */
[----:B---3--:R-:W-:Y:S01]  /*a510*/  F2FP.BF16.PACK_AB R99, R12, R13 ;  /* 0x0000000d0c63723e */ /* 0x008fe200000010ff */
        /* <DEDUP_REMOVED lines=63> */
[----:B------:R-:W-:Y:S02]  /*a910*/  FADD.FTZ R0, R29, R0 ;  /* 0x000000001d007221 */ /* 0x000fe40000010000 */
[----:B------:R-:W-:Y:S02]  /*a920*/  FADD.FTZ R251, R20, R4 ;  /* 0x0000000414fb7221 */ /* 0x000fe40000010000 */
[----:B------:R-:W-:Y:S01]  /*a930*/  FADD.FTZ R252, R12, R3 ;  /* 0x000000030cfc7221 */ /* 0x000fe20000010000 */
[----:B------:R-:W-:Y:S01]  /*a940*/  MOV R3, R227 ;  /* 0x000000e300037202 */ /* 0x000fe20000000f00 */
[----:B------:R-:W-:Y:S01]  /*a950*/  FADD.FTZ R250, R67, R2 ;  /* 0x0000000243fa7221 */ /* 0x000fe20000010000 */
[----:B------:R1:W-:Y:S01]  /*a960*/  STL [R1+0x8], R251 ;  /* 0x000008fb01007387 */ /* 0x0003e20000100800 */
[----:B------:R-:W-:-:S03]  /*a970*/  FADD.FTZ R249, R28, R0 ;  /* 0x000000001cf97221 */ /* 0x000fc60000010000 */
[----:B------:R1:W-:Y:S04]  /*a980*/  STL [R1+0xc], R252 ;  /* 0x00000cfc01007387 */ /* 0x0003e80000100800 */
[----:B------:R1:W-:Y:S04]  /*a990*/  STL [R1+0x14], R250 ;  /* 0x000014fa01007387 */ /* 0x0003e80000100800 */
[----:B------:R1:W-:Y:S01]  /*a9a0*/  STL [R1+0x10], R249 ;  /* 0x000010f901007387 */ /* 0x0003e20000100800 */
[----:B------:R-:W-:Y:S05]  /*a9b0*/  @P0 BRA `(.L_x_525) ;  /* 0x0000489000000947 */ /* 0x000fea0003800000 */
[----:B------:R-:W2:Y:S04]  /*a9c0*/  LDL.64 R202, [R1+0x50] ;  /* 0x0000500001ca7983 */ /* 0x000ea80000100a00 */
[----:B------:R-:W3:Y:S01]  /*a9d0*/  LDL.64 R204, [R1] ;  /* 0x0000000001cc7983 */ /* 0x000ee20000100a00 */
        /* <DEDUP_REMOVED lines=14> */
[----:B------:R-:W-:Y:S04]  /*aac0*/  @P4 STS [R226+0x9000], RZ ;  /* 0x009000ffe2004388 */ /* 0x000fe80000000800 */
        /* <DEDUP_REMOVED lines=47> */
[----:B---3--:R-:W-:Y:S04]  /*adc0*/  LDSM.16.M88.4 R8, [R224+0x1000] ;  /* 0x00100000e008783b */ /* 0x008fe80000000200 */
[----:B------:R-:W3:Y:S04]  /*add0*/  LDSM.16.M88.4 R32, [R221+0x6400] ;  /* 0x00640000dd20783b */ /* 0x000ee80000000200 */
[----:B------:R-:W5:Y:S04]  /*ade0*/  LDSM.16.M88.4 R36, [R221+0x6000] ;  /* 0x00600000dd24783b */ /* 0x000f680000000200 */
[----:B------:R-:W1:Y:S04]  /*adf0*/  LDSM.16.M88.4 R24, [R221+0x6c00] ;  /* 0x006c0000dd18783b */ /* 0x000e680000000200 */
[----:B------:R-:W1:Y:S04]  /*ae00*/  LDSM.16.M88.4 R28, [R221+0x6800] ;  /* 0x00680000dd1c783b */ /* 0x000e680000000200 */
[----:B--2---:R-:W2:Y:S04]  /*ae10*/  LDSM.16.M88.4 R12, [R224] ;  /* 0x00000000e00c783b */ /* 0x004ea80000000200 */
[----:B----4-:R-:W-:Y:S04]  /*ae20*/  LDSM.16.M88.4 R4, [R225+0x1000] ;  /* 0x00100000e104783b */ /* 0x010fe80000000200 */
[----:B------:R-:W4:Y:S04]  /*ae30*/  LDSM.16.M88.4 R52, [R223+0x6400] ;  /* 0x00640000df34783b */ /* 0x000f280000000200 */
[----:B------:R-:W1:Y:S04]  /*ae40*/  LDSM.16.M88.4 R48, [R223+0x6800] ;  /* 0x00680000df30783b */ /* 0x000e680000000200 */
[----:B------:R-:W1:Y:S04]  /*ae50*/  LDSM.16.M88.4 R40, [R223+0x6000] ;  /* 0x00600000df28783b */ /* 0x000e680000000200 */
[----:B------:R-:W2:Y:S04]  /*ae60*/  LDSM.16.M88.4 R44, [R223+0x6c00] ;  /* 0x006c0000df2c783b */ /* 0x000ea80000000200 */
[----:B------:R-:W2:Y:S01]  /*ae70*/  LDSM.16.M88.4 R20, [R225] ;  /* 0x00000000e114783b */ /* 0x000ea20000000200 */
[C---:B---3--:R-:W-:Y:S03]  /*ae80*/  HMMA.16816.F32.BF16 R104, R8.reuse, R32, RZ ;  /* 0x000000200868723c */ /* 0x048fe600000418ff */
[----:B------:R-:W3:Y:S04]  /*ae90*/  S2R R3, SR_TID.X ;  /* 0x0000000000037919 */ /* 0x000ee80000002100 */
[----:B------:R-:W0:Y:S01]  /*aea0*/  LDGDEPBAR ;  /* 0x00000000000079af */ /* 0x000e220000000000 */
[C---:B-----5:R-:W-:Y:S08]  /*aeb0*/  HMMA.16816.F32.BF16 R176, R8.reuse, R36, RZ ;  /* 0x0000002408b0723c */ /* 0x060ff000000418ff */
[C---:B------:R-:W-:Y:S08]  /*aec0*/  HMMA.16816.F32.BF16 R108, R8.reuse, R38, RZ ;  /* 0x00000026086c723c */ /* 0x040ff000000418ff */
[----:B------:R-:W-:Y:S01]  /*aed0*/  HMMA.16816.F32.BF16 R100, R8, R34, RZ ;  /* 0x000000220864723c */ /* 0x000fe200000418ff */
[----:B---3--:R-:W-:-:S07]  /*aee0*/  IMAD.SHL.U32 R3, R3, 0x2, RZ ;  /* 0x0000000203037824 */ /* 0x008fce00078e00ff */
[----:B-1----:R-:W-:Y:S01]  /*aef0*/  HMMA.16816.F32.BF16 R56, R8, R24, RZ ;  /* 0x000000180838723c */ /* 0x002fe200000418ff */
[----:B------:R-:W-:-:S07]  /*af00*/  LOP3.LUT R3, R3, 0x6, RZ, 0xc0, !PT ;  /* 0x0000000603037812 */ /* 0x000fce00078ec0ff */
[C---:B------:R-:W-:Y:S08]  /*af10*/  HMMA.16816.F32.BF16 R64, R8.reuse, R28, RZ ;  /* 0x0000001c0840723c */ /* 0x040ff000000418ff */
[C---:B------:R-:W-:Y:S08]  /*af20*/  HMMA.16816.F32.BF16 R60, R8.reuse, R30, RZ ;  /* 0x0000001e083c723c */ /* 0x040ff000000418ff */
[----:B------:R-:W-:Y:S08]  /*af30*/  HMMA.16816.F32.BF16 R8, R8, R26, RZ ;  /* 0x0000001a0808723c */ /* 0x000ff000000418ff */
[C---:B--2---:R-:W-:Y:S08]  /*af40*/  HMMA.16816.F32.BF16 R180, R12.reuse, R36, RZ ;  /* 0x000000240cb4723c */ /* 0x044ff000000418ff */
[C---:B------:R-:W-:Y:S08]  /*af50*/  HMMA.16816.F32.BF16 R196, R12.reuse, R32, RZ ;  /* 0x000000200cc4723c */ /* 0x040ff000000418ff */
[C---:B------:R-:W-:Y:S01]  /*af60*/  HMMA.16816.F32.BF16 R204, R12.reuse, R34, RZ ;  /* 0x000000220ccc723c */ /* 0x040fe200000418ff */
[----:B------:R-:W-:Y:S07]  /*af70*/  LDSM.16.M88.4 R32, [R224+0x2000] ;  /* 0x00200000e020783b */ /* 0x000fee0000000200 */
[C---:B------:R-:W-:Y:S08]  /*af80*/  HMMA.16816.F32.BF16 R208, R12.reuse, R24, RZ ;  /* 0x000000180cd0723c */ /* 0x040ff000000418ff */
[C---:B------:R-:W-:Y:S08]  /*af90*/  HMMA.16816.F32.BF16 R200, R12.reuse, R28, RZ ;  /* 0x0000001c0cc8723c */ /* 0x040ff000000418ff */
[C---:B------:R-:W-:Y:S08]  /*afa0*/  HMMA.16816.F32.BF16 R192, R12.reuse, R38, RZ ;  /* 0x000000260cc0723c */ /* 0x040ff000000418ff */
[C---:B------:R-:W-:Y:S08]  /*afb0*/  HMMA.16816.F32.BF16 R28, R12.reuse, R30, RZ ;  /* 0x0000001e0c1c723c */ /* 0x040ff000000418ff */
[----:B------:R-:W-:Y:S01]  /*afc0*/  HMMA.16816.F32.BF16 R24, R12, R26, RZ ;  /* 0x0000001a0c18723c */ /* 0x000fe200000418ff */
[----:B------:R-:W1:Y:S07]  /*afd0*/  LDSM.16.M88.4 R12, [R221+0x7000] ;  /* 0x00700000dd0c783b */ /* 0x000e6e0000000200 */
[C---:B----4-:R-:W-:Y:S08]  /*afe0*/  HMMA.16816.F32.BF16 R216, R4.reuse, R52, R104 ;  /* 0x0000003404d8723c */ /* 0x050ff00000041868 */
        /* <DEDUP_REMOVED lines=16> */
[C---:B------:R-:W-:Y:S01]  /*b0f0*/  HMMA.16816.F32.BF16 R196, R20.reuse, R50, R28 ;  /* 0x0000003214c4723c */ /* 0x040fe2000004181c */
[----:B------:R-:W-:Y:S07]  /*b100*/  LDSM.16.M88.4 R28, [R225+0x2000] ;  /* 0x00200000e11c783b */ /* 0x000fee0000000200 */
[C---:B------:R-:W-:Y:S01]  /*b110*/  HMMA.16816.F32.BF16 R204, R20.reuse, R46, R24 ;  /* 0x0000002e14cc723c */ /* 0x040fe20000041818 */
[----:B------:R-:W4:Y:S04]  /*b120*/  LDSM.16.M88.4 R44, [R223+0x7000] ;  /* 0x00700000df2c783b */ /* 0x000f280000000200 */
[----:B------:R-:W5:Y:S03]  /*b130*/  LDSM.16.M88.4 R24, [R225+0x3000] ;  /* 0x00300000e118783b */ /* 0x000f660000000200 */
[----:B------:R-:W-:Y:S01]  /*b140*/  HMMA.16816.F32.BF16 R176, R20, R48, R200 ;  /* 0x0000003014b0723c */ /* 0x000fe200000418c8 */
[----:B------:R-:W-:Y:S07]  /*b150*/  LDSM.16.M88.4 R20, [R224+0x4000] ;  /* 0x00400000e014783b */ /* 0x000fee0000000200 */
[-C--:B-1----:R-:W-:Y:S01]  /*b160*/  HMMA.16816.F32.BF16 R48, R32, R12.reuse, R36 ;  /* 0x0000000c2030723c */ /* 0x082fe20000041824 */
[----:B------:R-:W1:Y:S07]  /*b170*/  LDSM.16.M88.4 R36, [R221+0x8000] ;  /* 0x00800000dd24783b */ /* 0x000e6e0000000200 */
        /* <DEDUP_REMOVED lines=8> */
[----:B------:R-:W-:Y:S01]  /*b200*/  HMMA.16816.F32.BF16 R4, R32, R14, R40 ;  /* 0x0000000e2004723c */ /* 0x000fe20000041828 */
[----:B------:R-:W2:Y:S04]  /*b210*/  LDSM.16.M88.4 R12, [R224+0x5000] ;  /* 0x00500000e00c783b */ /* 0x000ea80000000200 */
[----:B------:R-:W3:Y:S03]  /*b220*/  LDSM.16.M88.4 R40, [R223+0x7400] ;  /* 0x00740000df28783b */ /* 0x000ee60000000200 */
[----:B----4-:R-:W-:Y:S08]  /*b230*/  HMMA.16816.F32.BF16 R48, R28, R44, R48 ;  /* 0x0000002c1c30723c */ /* 0x010ff00000041830 */
[----:B------:R-:W-:Y:S08]  /*b240*/  HMMA.16816.F32.BF16 R188, R32, R10, R52 ;  /* 0x0000000a20bc723c */ /* 0x000ff00000041834 */
[----:B-----5:R-:W-:Y:S08]  /*b250*/  HMMA.16816.F32.BF16 R60, R24, R44, R100 ;  /* 0x0000002c183c723c */ /* 0x020ff00000041864 */
[----:B------:R-:W-:Y:S01]  /*b260*/  HMMA.16816.F32.BF16 R64, R32, R8, R64 ;  /* 0x000000082040723c */ /* 0x000fe20000041840 */
[----:B------:R-:W-:Y:S07]  /*b270*/  LDSM.16.M88.4 R8, [R225+0x4000] ;  /* 0x00400000e108783b */ /* 0x000fee0000000200 */
[-C--:B------:R-:W-:Y:S08]  /*b280*/  HMMA.16816.F32.BF16 R100, R24, R46.reuse, R180 ;  /* 0x0000002e1864723c */ /* 0x080ff000000418b4 */
[----:B------:R-:W-:Y:S01]  /*b290*/  HMMA.16816.F32.BF16 R52, R28, R46, R4 ;  /* 0x0000002e1c34723c */ /* 0x000fe20000041804 */
[----:B------:R-:W4:Y:S04]  /*b2a0*/  LDSM.16.M88.4 R44, [R223+0x8000] ;  /* 0x00800000df2c783b */ /* 0x000f280000000200 */
[----:B------:R-:W5:Y:S03]  /*b2b0*/  LDSM.16.M88.4 R4, [R225+0x5000] ;  /* 0x00500000e104783b */ /* 0x000f660000000200 */
[-C--:B-1----:R-:W-:Y:S08]  /*b2c0*/  HMMA.16816.F32.BF16 R48, R20, R36.reuse, R48 ;  /* 0x000000241430723c */ /* 0x082ff00000041830 */
[----:B--2---:R-:W-:Y:S08]  /*b2d0*/  HMMA.16816.F32.BF16 R60, R12, R36, R60 ;  /* 0x000000240c3c723c */ /* 0x004ff0000004183c */
[----:B---3--:R-:W-:Y:S08]  /*b2e0*/  HMMA.16816.F32.BF16 R180, R28, R40, R64 ;  /* 0x000000281cb4723c */ /* 0x008ff00000041840 */
[-C--:B------:R-:W-:Y:S08]  /*b2f0*/  HMMA.16816.F32.BF16 R52, R20, R38.reuse, R52 ;  /* 0x000000261434723c */ /* 0x080ff00000041834 */
[----:B------:R-:W-:Y:S08]  /*b300*/  HMMA.16816.F32.BF16 R36, R12, R38, R100 ;  /* 0x000000260c24723c */ /* 0x000ff00000041864 */
[-C--:B----4-:R-:W-:Y:S01]  /*b310*/  HMMA.16816.F32.BF16 R64, R8, R44.reuse, R48 ;  /* 0x0000002c0840723c */ /* 0x090fe20000041830 */
[----:B------:R-:W1:Y:S07]  /*b320*/  LDSM.16.M88.4 R48, [R221+0x8400] ;  /* 0x00840000dd30783b */ /* 0x000e6e0000000200 */
[----:B-----5:R-:W-:Y:S08]  /*b330*/  HMMA.16816.F32.BF16 R104, R4, R44, R60 ;  /* 0x0000002c0468723c */ /* 0x020ff0000004183c */
[----:B------:R-:W-:Y:S08]  /*b340*/  HMMA.16816.F32.BF16 R184, R24, R40, R192 ;  /* 0x0000002818b8723c */ /* 0x000ff000000418c0 */
[----:B------:R-:W-:Y:S01]  /*b350*/  FMUL.FTZ R0, R64, c[0x0][0x2ec] ;  /* 0x0000bb0040007a20 */ /* 0x000fe20000410000 */
[C---:B------:R-:W-:Y:S03]  /*b360*/  HMMA.16816.F32.BF16 R200, R32.reuse, R56, R176 ;  /* 0x0000003820c8723c */ /* 0x040fe600000418b0 */
[----:B------:R2:W3:Y:S05]  /*b370*/  MUFU.TANH R246, R0 ;  /* 0x0000000000f67308 */ /* 0x0004ea0000002400 */
[----:B------:R-:W-:Y:S08]  /*b380*/  HMMA.16816.F32.BF16 R192, R32, R58, R196 ;  /* 0x0000003a20c0723c */ /* 0x000ff000000418c4 */
[----:B------:R-:W-:Y:S01]  /*b390*/  HMMA.16816.F32.BF16 R56, R8, R46, R52 ;  /* 0x0000002e0838723c */ /* 0x000fe20000041834 */
[----:B--2---:R-:W-:-:S04]  /*b3a0*/  FMUL.FTZ R0, R65, c[0x0][0x2ec] ;  /* 0x0000bb0041007a20 */ /* 0x004fc80000410000 */
[----:B------:R2:W-:Y:S03]  /*b3b0*/  MUFU.TANH R244, R0 ;  /* 0x0000000000f47308 */ /* 0x0005e60000002400 */
[-C--:B------:R-:W-:Y:S08]  /*b3c0*/  HMMA.16816.F32.BF16 R52, R28, R42.reuse, R188 ;  /* 0x0000002a1c34723c */ /* 0x080ff000000418bc */
[----:B------:R-:W-:Y:S01]  /*b3d0*/  HMMA.16816.F32.BF16 R176, R24, R42, R212 ;  /* 0x0000002a18b0723c */ /* 0x000fe200000418d4 */
[----:B--2---:R-:W-:-:S07]  /*b3e0*/  FMUL.FTZ R0, R66, c[0x0][0x2ec] ;  /* 0x0000bb0042007a20 */ /* 0x004fce0000410000 */
[C---:B-1----:R-:W-:Y:S01]  /*b3f0*/  HMMA.16816.F32.BF16 R40, R20.reuse, R48, R180 ;  /* 0x000000301428723c */ /* 0x042fe200000418b4 */
[----:B------:R1:W-:Y:S07]  /*b400*/  MUFU.TANH R247, R0 ;  /* 0x0000000000f77308 */ /* 0x0003ee0000002400 */
[----:B------:R-:W-:Y:S08]  /*b410*/  HMMA.16816.F32.BF16 R60, R20, R50, R52 ;  /* 0x00000032143c723c */ /* 0x000ff00000041834 */
[----:B------:R-:W-:Y:S01]  /*b420*/  HMMA.16816.F32.BF16 R180, R32, R108, R208 ;  /* 0x0000006c20b4723c */ /* 0x000fe200000418d0 */
[----:B-1----:R-:W-:-:S04]  /*b430*/  FMUL.FTZ R0, R67, c[0x0][0x2ec] ;  /* 0x0000bb0043007a20 */ /* 0x002fc80000410000 */
[----:B------:R1:W2:Y:S03]  /*b440*/  MUFU.TANH R239, R0 ;  /* 0x0000000000ef7308 */ /* 0x0002a60000002400 */
[----:B------:R-:W-:Y:S01]  /*b450*/  HMMA.16816.F32.BF16 R64, R4, R46, R36 ;  /* 0x0000002e0440723c */ /* 0x000fe20000041824 */
[----:B------:R-:W4:Y:S04]  /*b460*/  LDSM.16.M88.4 R36, [R223+0x8400] ;  /* 0x00840000df24783b */ /* 0x000f280000000200 */
[----:B------:R-:W5:Y:S03]  /*b470*/  LDSM.16.M88.4 R44, [R223+0x7800] ;  /* 0x00780000df2c783b */ /* 0x000f660000000200 */
[----:B------:R-:W-:Y:S01]  /*b480*/  HMMA.16816.F32.BF16 R52, R12, R48, R184 ;  /* 0x000000300c34723c */ /* 0x000fe200000418b8 */
[----:B-1----:R-:W-:-:S07]  /*b490*/  FMUL.FTZ R0, R104, c[0x0][0x2ec] ;  /* 0x0000bb0068007a20 */ /* 0x002fce0000410000 */
[----:B------:R-:W-:Y:S01]  /*b4a0*/  HMMA.16816.F32.BF16 R108, R32, R110, R204 ;  /* 0x0000006e206c723c */ /* 0x000fe200000418cc */
[----:B------:R-:W-:Y:S01]  /*b4b0*/  LDSM.16.M88.4 R32, [R223+0x8800] ;  /* 0x00880000df20783b */ /* 0x000fe20000000200 */
[----:B------:R1:W-:Y:S02]  /*b4c0*/  MUFU.TANH R245, R0 ;  /* 0x0000000000f57308 */ /* 0x0003e40000002400 */
[----:B-1----:R-:W-:-:S06]  /*b4d0*/  FMUL.FTZ R0, R105, c[0x0][0x2ec] ;  /* 0x0000bb0069007a20 */ /* 0x002fcc0000410000 */
[----:B------:R1:W-:Y:S01]  /*b4e0*/  MUFU.TANH R212, R0 ;  /* 0x0000000000d47308 */ /* 0x0003e20000002400 */
[C---:B----4-:R-:W-:Y:S01]  /*b4f0*/  HMMA.16816.F32.BF16 R100, R8.reuse, R36, R40 ;  /* 0x000000240864723c */ /* 0x050fe20000041828 */
[----:B------:R-:W4:Y:S07]  /*b500*/  LDSM.16.M88.4 R40, [R221+0x8800] ;  /* 0x00880000dd28783b */ /* 0x000f2e0000000200 */
[----:B------:R-:W-:Y:S01]  /*b510*/  HMMA.16816.F32.BF16 R60, R8, R38, R60 ;  /* 0x00000026083c723c */ /* 0x000fe2000004183c */
[----:B-1----:R-:W-:-:S04]  /*b520*/  FMUL.FTZ R0, R106, c[0x0][0x2ec] ;  /* 0x0000bb006a007a20 */ /* 0x002fc80000410000 */
[----:B------:R1:W-:Y:S02]  /*b530*/  MUFU.TANH R248, R0 ;  /* 0x0000000000f87308 */ /* 0x0003e40000002400 */
[----:B-1----:R-:W-:-:S06]  /*b540*/  FMUL.FTZ R0, R56, c[0x0][0x2ec] ;  /* 0x0000bb0038007a20 */ /* 0x002fcc0000410000 */
[----:B------:R1:W-:Y:S02]  /*b550*/  MUFU.TANH R198, R0 ;  /* 0x0000000000c67308 */ /* 0x0003e40000002400 */
[----:B-1----:R-:W-:-:S06]  /*b560*/  FMUL.FTZ R0, R57, c[0x0][0x2ec] ;  /* 0x0000bb0039007a20 */ /* 0x002fcc0000410000 */
[----:B------:R1:W-:Y:S02]  /*b570*/  MUFU.TANH R189, R0 ;  /* 0x0000000000bd7308 */ /* 0x0003e40000002400 */
[----:B-1----:R-:W-:-:S06]  /*b580*/  FMUL.FTZ R0, R58, c[0x0][0x2ec] ;  /* 0x0000bb003a007a20 */ /* 0x002fcc0000410000 */
[----:B------:R1:W-:Y:S02]  /*b590*/  MUFU.TANH R197, R0 ;  /* 0x0000000000c57308 */ /* 0x0003e40000002400 */
[----:B-1----:R-:W-:Y:S02]  /*b5a0*/  FMUL.FTZ R0, R59, c[0x0][0x2ec] ;  /* 0x0000bb003b007a20 */ /* 0x002fe40000410000 */
[----:B------:R-:W-:Y:S04]  /*b5b0*/  HMMA.16816.F32.BF16 R56, R12, R50, R176 ;  /* 0x000000320c38723c */ /* 0x000fe800000418b0 */
[----:B------:R1:W1:Y:S04]  /*b5c0*/  MUFU.TANH R191, R0 ;  /* 0x0000000000bf7308 */ /* 0x0002680000002400 */
[----:B-----5:R-:W-:Y:S01]  /*b5d0*/  HMMA.16816.F32.BF16 R48, R28, R46, R192 ;  /* 0x0000002e1c30723c */ /* 0x020fe200000418c0 */
[----:B-1----:R-:W-:-:S04]  /*b5e0*/  FMUL.FTZ R0, R64, c[0x0][0x2ec] ;  /* 0x0000bb0040007a20 */ /* 0x002fc80000410000 */
[----:B------:R1:W5:Y:S02]  /*b5f0*/  MUFU.TANH R196, R0 ;  /* 0x0000000000c47308 */ /* 0x0003640000002400 */
[----:B-1----:R-:W-:-:S06]  /*b600*/  FMUL.FTZ R0, R65, c[0x0][0x2ec] ;  /* 0x0000bb0041007a20 */ /* 0x002fcc0000410000 */
[----:B------:R1:W-:Y:S02]  /*b610*/  MUFU.TANH R208, R0 ;  /* 0x0000000000d07308 */ /* 0x0003e40000002400 */
[----:B-1----:R-:W-:Y:S02]  /*b620*/  FMUL.FTZ R0, R107, c[0x0][0x2ec] ;  /* 0x0000bb006b007a20 */ /* 0x002fe40000410000 */
[----:B------:R-:W-:Y:S04]  /*b630*/  HMMA.16816.F32.BF16 R104, R4, R36, R52 ;  /* 0x000000240468723c */ /* 0x000fe80000041834 */
[----:B------:R1:W1:Y:S04]  /*b640*/  MUFU.TANH R199, R0 ;  /* 0x0000000000c77308 */ /* 0x0002680000002400 */
[----:B------:R-:W-:Y:S01]  /*b650*/  HMMA.16816.F32.BF16 R52, R28, R44, R200 ;  /* 0x0000002c1c34723c */ /* 0x000fe200000418c8 */
[----:B-1----:R-:W-:-:S04]  /*b660*/  FMUL.FTZ R0, R66, c[0x0][0x2ec] ;  /* 0x0000bb0042007a20 */ /* 0x002fc80000410000 */
[----:B------:R1:W-:Y:S02]  /*b670*/  MUFU.TANH R190, R0 ;  /* 0x0000000000be7308 */ /* 0x0003e40000002400 */
[----:B-1----:R-:W-:Y:S02]  /*b680*/  FMUL.FTZ R0, R67, c[0x0][0x2ec] ;  /* 0x0000bb0043007a20 */ /* 0x002fe40000410000 */
[----:B------:R-:W-:Y:S01]  /*b690*/  HMMA.16816.F32.BF16 R64, R4, R38, R56 ;  /* 0x000000260440723c */ /* 0x000fe20000041838 */
[----:B------:R-:W1:Y:S03]  /*b6a0*/  LDSM.16.M88.4 R36, [R223+0x7c00] ;  /* 0x007c0000df24783b */ /* 0x000e660000000200 */
[----:B------:R2:W1:Y:S11]  /*b6b0*/  MUFU.TANH R188, R0 ;  /* 0x0000000000bc7308 */ /* 0x0004760000002400 */
[C---:B----4-:R-:W-:Y:S08]  /*b6c0*/  HMMA.16816.F32.BF16 R56, R20.reuse, R40, R52 ;  /* 0x000000281438723c */ /* 0x050ff00000041834 */
[----:B------:R-:W-:Y:S01]  /*b6d0*/  HMMA.16816.F32.BF16 R52, R20, R42, R48 ;  /* 0x0000002a1434723c */ /* 0x000fe20000041830 */
[----:B--2---:R-:W-:-:S04]  /*b6e0*/  FMUL.FTZ R0, R100, c[0x0][0x2ec] ;  /* 0x0000bb0064007a20 */ /* 0x004fc80000410000 */
[----:B------:R2:W-:Y:S03]  /*b6f0*/  MUFU.TANH R187, R0 ;  /* 0x0000000000bb7308 */ /* 0x0005e60000002400 */
[----:B------:R-:W-:Y:S08]  /*b700*/  HMMA.16816.F32.BF16 R48, R24, R44, R216 ;  /* 0x0000002c1830723c */ /* 0x000ff000000418d8 */
[----:B------:R-:W-:Y:S01]  /*b710*/  HMMA.16816.F32.BF16 R56, R8, R32, R56 ;  /* 0x000000200838723c */ /* 0x000fe20000041838 */
[----:B--2---:R-:W-:-:S04]  /*b720*/  FMUL.FTZ R0, R101, c[0x0][0x2ec] ;  /* 0x0000bb0065007a20 */ /* 0x004fc80000410000 */
[----:B------:R2:W4:Y:S11]  /*b730*/  MUFU.TANH R186, R0 ;  /* 0x0000000000ba7308 */ /* 0x0005360000002400 */
[----:B------:R-:W-:Y:S01]  /*b740*/  HMMA.16816.F32.BF16 R48, R12, R40, R48 ;  /* 0x000000280c30723c */ /* 0x000fe20000041830 */
[----:B--2---:R-:W-:-:S04]  /*b750*/  FMUL.FTZ R0, R60, c[0x0][0x2ec] ;  /* 0x0000bb003c007a20 */ /* 0x004fc80000410000 */
[----:B------:R2:W-:Y:S02]  /*b760*/  MUFU.TANH R185, R0 ;  /* 0x0000000000b97308 */ /* 0x0005e40000002400 */
[----:B--2---:R-:W-:-:S06]  /*b770*/  FMUL.FTZ R0, R61, c[0x0][0x2ec] ;  /* 0x0000bb003d007a20 */ /* 0x004fcc0000410000 */
[----:B------:R2:W1:Y:S02]  /*b780*/  MUFU.TANH R184, R0 ;  /* 0x0000000000b87308 */ /* 0x0004640000002400 */
[----:B--2---:R-:W-:-:S06]  /*b790*/  FMUL.FTZ R0, R102, c[0x0][0x2ec] ;  /* 0x0000bb0066007a20 */ /* 0x004fcc0000410000 */
[----:B------:R2:W1:Y:S02]  /*b7a0*/  MUFU.TANH R200, R0 ;  /* 0x0000000000c87308 */ /* 0x0004640000002400 */
[----:B--2---:R-:W-:-:S06]  /*b7b0*/  FMUL.FTZ R0, R103, c[0x0][0x2ec] ;  /* 0x0000bb0067007a20 */ /* 0x004fcc0000410000 */
[----:B------:R2:W1:Y:S02]  /*b7c0*/  MUFU.TANH R202, R0 ;  /* 0x0000000000ca7308 */ /* 0x0004640000002400 */
[----:B--2---:R-:W-:-:S06]  /*b7d0*/  FMUL.FTZ R0, R62, c[0x0][0x2ec] ;  /* 0x0000bb003e007a20 */ /* 0x004fcc0000410000 */
[----:B------:R2:W1:Y:S02]  /*b7e0*/  MUFU.TANH R203, R0 ;  /* 0x0000000000cb7308 */ /* 0x0004640000002400 */
[----:B--2---:R-:W-:Y:S02]  /*b7f0*/  FMUL.FTZ R0, R63, c[0x0][0x2ec] ;  /* 0x0000bb003f007a20 */ /* 0x004fe40000410000 */
[----:B------:R-:W-:Y:S04]  /*b800*/  HMMA.16816.F32.BF16 R60, R8, R34, R52 ;  /* 0x00000022083c723c */ /* 0x000fe80000041834 */
[----:B------:R2:W1:Y:S04]  /*b810*/  MUFU.TANH R204, R0 ;  /* 0x0000000000cc7308 */ /* 0x0004680000002400 */
[----:B------:R-:W-:Y:S01]  /*b820*/  HMMA.16816.F32.BF16 R52, R24, R46, R228 ;  /* 0x0000002e1834723c */ /* 0x000fe200000418e4 */
[----:B------:R-:W3:Y:S01]  /*b830*/  LDSM.16.M88.4 R44, [R221+0x8c00] ;  /* 0x008c0000dd2c783b */ /* 0x000ee20000000200 */
[----:B--2---:R-:W-:-:S04]  /*b840*/  FMUL.FTZ R0, R104, c[0x0][0x2ec] ;  /* 0x0000bb0068007a20 */ /* 0x004fc80000410000 */
[----:B------:R2:W-:Y:S10]  /*b850*/  MUFU.TANH R179, R0 ;  /* 0x0000000000b37308 */ /* 0x0005f40000002400 */
[----:B------:R-:W-:-:S02]  /*b860*/  FMUL.FTZ R63, R63, c[0x0][0x2ec] ;  /* 0x0000bb003f3f7a20 */ /* 0x000fc40000410000 */
[----:B------:R-:W-:Y:S02]  /*b870*/  FMUL.FTZ R62, R62, c[0x0][0x2ec] ;  /* 0x0000bb003e3e7a20 */ /* 0x000fe40000410000 */
[----:B------:R-:W-:Y:S04]  /*b880*/  MUFU.TANH R102, R63 ;  /* 0x0000003f00667308 */ /* 0x000fe80000002400 */
[----:B------:R-:W-:Y:S01]  /*b890*/  HMMA.16816.F32.BF16 R40, R12, R42, R52 ;  /* 0x0000002a0c28723c */ /* 0x000fe20000041834 */
[----:B--2---:R-:W-:-:S03]  /*b8a0*/  FMUL.FTZ R0, R105, c[0x0][0x2ec] ;  /* 0x0000bb0069007a20 */ /* 0x004fc60000410000 */
[----:B------:R-:W-:Y:S04]  /*b8b0*/  MUFU.TANH R103, R62 ;  /* 0x0000003e00677308 */ /* 0x000fe80000002400 */
[----:B------:R-:W-:Y:S04]  /*b8c0*/  HMMA.16816.F32.BF16 R52, R4, R32, R48 ;  /* 0x000000200434723c */ /* 0x000fe80000041830 */
[----:B------:R2:W2:Y:S04]  /*b8d0*/  MUFU.TANH R177, R0 ;  /* 0x0000000000b17308 */ /* 0x0004a80000002400 */
[----:B-1----:R-:W-:Y:S08]  /*b8e0*/  HMMA.16816.F32.BF16 R48, R24, R36, R240 ;  /* 0x000000241830723c */ /* 0x002ff000000418f0 */
[----:B------:R-:W-:Y:S01]  /*b8f0*/  HMMA.16816.F32.BF16 R40, R4, R34, R40 ;  /* 0x000000220428723c */ /* 0x000fe20000041828 */
[----:B--2---:R-:W-:-:S07]  /*b900*/  FMUL.FTZ R0, R64, c[0x0][0x2ec] ;  /* 0x0000bb0040007a20 */ /* 0x004fce0000410000 */
[----:B------:R-:W-:Y:S01]  /*b910*/  FMUL.FTZ R52, R52, c[0x0][0x2ec] ;  /* 0x0000bb0034347a20 */ /* 0x000fe20000410000 */
[----:B------:R1:W-:Y:S01]  /*b920*/  MUFU.TANH R105, R0 ;  /* 0x0000000000697308 */ /* 0x0003e20000002400 */
[----:B------:R-:W-:-:S07]  /*b930*/  FMUL.FTZ R53, R53, c[0x0][0x2ec] ;  /* 0x0000bb0035357a20 */ /* 0x000fce0000410000 */
[----:B------:R-:W-:Y:S07]  /*b940*/  MUFU.TANH R205, R52 ;  /* 0x0000003400cd7308 */ /* 0x000fee0000002400 */
[----:B------:R-:W-:Y:S02]  /*b950*/  FMUL.FTZ R41, R41, c[0x0][0x2ec] ;  /* 0x0000bb0029297a20 */ /* 0x000fe40000410000 */
[----:B------:R-:W-:Y:S02]  /*b960*/  FMUL.FTZ R40, R40, c[0x0][0x2ec] ;  /* 0x0000bb0028287a20 */ /* 0x000fe40000410000 */
[----:B-1----:R-:W-:-:S02]  /*b970*/  FMUL.FTZ R0, R65, c[0x0][0x2ec] ;  /* 0x0000bb0041007a20 */ /* 0x002fc40000410000 */
[----:B------:R-:W-:Y:S01]  /*b980*/  FMUL.FTZ R42, R42, c[0x0][0x2ec] ;  /* 0x0000bb002a2a7a20 */ /* 0x000fe20000410000 */
[----:B------:R-:W-:Y:S01]  /*b990*/  MUFU.TANH R62, R40 ;  /* 0x00000028003e7308 */ /* 0x000fe20000002400 */
[----:B------:R-:W-:-:S07]  /*b9a0*/  FMUL.FTZ R43, R43, c[0x0][0x2ec] ;  /* 0x0000bb002b2b7a20 */ /* 0x000fce0000410000 */
[----:B------:R1:W2:Y:S02]  /*b9b0*/  MUFU.TANH R100, R0 ;  /* 0x0000000000647308 */ /* 0x0002a40000002400 */
[----:B-1----:R-:W-:-:S06]  /*b9c0*/  FMUL.FTZ R0, R106, c[0x0][0x2ec] ;  /* 0x0000bb006a007a20 */ /* 0x002fcc0000410000 */
[----:B------:R1:W1:Y:S02]  /*b9d0*/  MUFU.TANH R178, R0 ;  /* 0x0000000000b27308 */ /* 0x0002640000002400 */
[----:B-1----:R-:W-:-:S06]  /*b9e0*/  FMUL.FTZ R0, R107, c[0x0][0x2ec] ;  /* 0x0000bb006b007a20 */ /* 0x002fcc0000410000 */
[----:B------:R1:W1:Y:S02]  /*b9f0*/  MUFU.TANH R101, R0 ;  /* 0x0000000000657308 */ /* 0x0002640000002400 */
[----:B-1----:R-:W-:-:S06]  /*ba00*/  FMUL.FTZ R0, R66, c[0x0][0x2ec] ;  /* 0x0000bb0042007a20 */ /* 0x002fcc0000410000 */
[----:B------:R1:W1:Y:S02]  /*ba10*/  MUFU.TANH R107, R0 ;  /* 0x00000000006b7308 */ /* 0x0002640000002400 */
[----:B-1----:R-:W-:Y:S02]  /*ba20*/  FMUL.FTZ R0, R67, c[0x0][0x2ec] ;  /* 0x0000bb0043007a20 */ /* 0x002fe40000410000 */
[C---:B------:R-:W-:Y:S04]  /*ba30*/  HMMA.16816.F32.BF16 R64, R28.reuse, R36, R180 ;  /* 0x000000241c40723c */ /* 0x040fe800000418b4 */
[----:B------:R1:W-:Y:S03]  /*ba40*/  MUFU.TANH R176, R0 ;  /* 0x0000000000b07308 */ /* 0x0003e60000002400 */
[----:B------:R-:W-:Y:S01]  /*ba50*/  FMUL.FTZ R36, R54, c[0x0][0x2ec] ;  /* 0x0000bb0036247a20 */ /* 0x000fe20000410000 */
[----:B------:R-:W-:Y:S01]  /*ba60*/  HMMA.16816.F32.BF16 R28, R28, R38, R108 ;  /* 0x000000261c1c723c */ /* 0x000fe2000004186c */
[----:B-1----:R-:W-:-:S04]  /*ba70*/  FMUL.FTZ R0, R56, c[0x0][0x2ec] ;  /* 0x0000bb0038007a20 */ /* 0x002fc80000410000 */
[----:B------:R1:W1:Y:S11]  /*ba80*/  MUFU.TANH R213, R0 ;  /* 0x0000000000d57308 */ /* 0x0002760000002400 */
[C---:B---3--:R-:W-:Y:S01]  /*ba90*/  HMMA.16816.F32.BF16 R32, R20.reuse, R44, R64 ;  /* 0x0000002c1420723c */ /* 0x048fe20000041840 */
[----:B------:R-:W-:Y:S07]  /*baa0*/  MUFU.TANH R66, R53 ;  /* 0x0000003500427308 */ /* 0x000fee0000002400 */
[----:B------:R-:W-:Y:S01]  /*bab0*/  HMMA.16816.F32.BF16 R28, R20, R46, R28 ;  /* 0x0000002e141c723c */ /* 0x000fe2000004181c */
[----:B-1----:R-:W-:-:S04]  /*bac0*/  FMUL.FTZ R0, R57, c[0x0][0x2ec] ;  /* 0x0000bb0039007a20 */ /* 0x002fc80000410000 */
[----:B------:R1:W-:Y:S02]  /*bad0*/  MUFU.TANH R214, R0 ;  /* 0x0000000000d67308 */ /* 0x0003e40000002400 */
[----:B-1----:R-:W-:-:S06]  /*bae0*/  FMUL.FTZ R0, R60, c[0x0][0x2ec] ;  /* 0x0000bb003c007a20 */ /* 0x002fcc0000410000 */
[----:B------:R1:W-:Y:S02]  /*baf0*/  MUFU.TANH R215, R0 ;  /* 0x0000000000d77308 */ /* 0x0003e40000002400 */
[----:B-1----:R-:W-:-:S06]  /*bb00*/  FMUL.FTZ R0, R61, c[0x0][0x2ec] ;  /* 0x0000bb003d007a20 */ /* 0x002fcc0000410000 */
[----:B------:R-:W-:Y:S08]  /*bb10*/  MUFU.TANH R61, R41 ;  /* 0x00000029003d7308 */ /* 0x000ff00000002400 */
[----:B------:R1:W-:Y:S02]  /*bb20*/  MUFU.TANH R216, R0 ;  /* 0x0000000000d87308 */ /* 0x0003e40000002400 */
[----:B-1----:R-:W-:-:S06]  /*bb30*/  FMUL.FTZ R0, R58, c[0x0][0x2ec] ;  /* 0x0000bb003a007a20 */ /* 0x002fcc0000410000 */
[----:B------:R1:W3:Y:S02]  /*bb40*/  MUFU.TANH R217, R0 ;  /* 0x0000000000d97308 */ /* 0x0002e40000002400 */
[----:B-1----:R-:W-:Y:S02]  /*bb50*/  FMUL.FTZ R0, R59, c[0x0][0x2ec] ;  /* 0x0000bb003b007a20 */ /* 0x002fe40000410000 */
[----:B------:R-:W-:Y:S01]  /*bb60*/  HMMA.16816.F32.BF16 R56, R24, R38, R232 ;  /* 0x000000261838723c */ /* 0x000fe200000418e8 */
[----:B------:R-:W1:Y:S03]  /*bb70*/  LDSM.16.M88.4 R24, [R223+0x8c00] ;  /* 0x008c0000df18783b */ /* 0x000e660000000200 */
[----:B------:R2:W1:Y:S01]  /*bb80*/  MUFU.TANH R104, R0 ;  /* 0x0000000000687308 */ /* 0x0004620000002400 */
[----:B------:R-:W-:-:S04]  /*bb90*/  DEPBAR.LE SB0, 0x0 ;  /* 0x000080000000791a */ /* 0x000fc80000000000 */
[----:B------:R-:W-:Y:S02]  /*bba0*/  FMUL.FTZ R38, R55, c[0x0][0x2ec] ;  /* 0x0000bb0037267a20 */ /* 0x000fe40000410000 */
[----:B--2---:R-:W-:-:S04]  /*bbb0*/  IMAD.U32 R0, RZ, RZ, UR19 ;  /* 0x00000013ff007e24 */ /* 0x004fc8000f8e00ff */
[----:B------:R-:W-:Y:S01]  /*bbc0*/  IMAD R0, R0, 0x40, R3 ;  /* 0x0000004000007824 */ /* 0x000fe200078e0203 */
[----:B------:R-:W-:Y:S04]  /*bbd0*/  BAR.SYNC.DEFER_BLOCKING 0x0 ;  /* 0x0000000000007b1d */ /* 0x000fe80000010000 */
[C---:B------:R-:W-:Y:S02]  /*bbe0*/  ISETP.GE.AND P6, PT, R0.reuse, R16, PT ;  /* 0x000000100000720c */ /* 0x040fe40003fc6270 */
[----:B------:R-:W-:Y:S02]  /*bbf0*/  IADD3 R20, R0, 0x1, RZ ;  /* 0x0000000100147810 */ /* 0x000fe40007ffe0ff */
[----:B------:R-:W-:Y:S02]  /*bc00*/  FSEL R52, R246, -INF , !P6 ;  /* 0xff800000f6347808 */ /* 0x000fe40007000000 */
[----:B------:R-:W-:-:S02]  /*bc10*/  ISETP.GE.AND P6, PT, R20, R17, PT ;  /* 0x000000111400720c */ /* 0x000fc40003fc6270 */
[----:B------:R-:W-:Y:S02]  /*bc20*/  IADD3 R2, R0, 0x9, RZ ;  /* 0x0000000900027810 */ /* 0x000fe40007ffe0ff */
[----:B------:R-:W-:Y:S02]  /*bc30*/  FSEL R55, R239, -INF , !P6 ;  /* 0xff800000ef377808 */ /* 0x000fe40007000000 */
[----:B------:R-:W-:Y:S02]  /*bc40*/  ISETP.GE.AND P6, PT, R2, R17, PT ;  /* 0x000000110200720c */ /* 0x000fe40003fc6270 */
[----:B------:R-:W-:Y:S01]  /*bc50*/  IADD3 R3, R0, 0x8, RZ ;  /* 0x0000000800037810 */ /* 0x000fe20007ffe0ff */
[----:B-1----:R-:W-:Y:S01]  /*bc60*/  HMMA.16816.F32.BF16 R32, R8, R24, R32 ;  /* 0x000000180820723c */ /* 0x002fe20000041820 */
[----:B------:R-:W-:Y:S02]  /*bc70*/  ISETP.GE.AND P1, PT, R2, R16, PT ;  /* 0x000000100200720c */ /* 0x000fe40003f26270 */
[----:B------:R-:W-:-:S02]  /*bc80*/  FSEL R65, R191, -INF , !P6 ;  /* 0xff800000bf417808 */ /* 0x000fc40007000000 */
[----:B------:R-:W-:Y:S02]  /*bc90*/  ISETP.GE.AND P0, PT, R20, R16, PT ;  /* 0x000000101400720c */ /* 0x000fe40003f06270 */
[----:B------:R-:W-:Y:S01]  /*bca0*/  FSEL R63, R189, -INF , !P1 ;  /* 0xff800000bd3f7808 */ /* 0x000fe20004800000 */
[----:B------:R-:W-:Y:S01]  /*bcb0*/  HMMA.16816.F32.BF16 R28, R8, R26, R28 ;  /* 0x0000001a081c723c */ /* 0x000fe2000004181c */
[C---:B------:R-:W-:Y:S02]  /*bcc0*/  ISETP.GE.AND P6, PT, R3.reuse, R18, PT ;  /* 0x000000120300720c */ /* 0x040fe40003fc6270 */
[----:B------:R-:W-:Y:S02]  /*bcd0*/  ISETP.GE.AND P5, PT, R3, R16, PT ;  /* 0x000000100300720c */ /* 0x000fe40003fa6270 */
[----:B------:R-:W-:Y:S02]  /*bce0*/  ISETP.GE.AND P1, PT, R0, R17, PT ;  /* 0x000000110000720c */ /* 0x000fe40003f26270 */
[----:B------:R-:W-:-:S02]  /*bcf0*/  FSEL R53, R244, -INF , !P0 ;  /* 0xff800000f4357808 */ /* 0x000fc40004000000 */
[----:B-----5:R-:W-:Y:S02]  /*bd00*/  FSEL R41, R196, -INF , !P6 ;  /* 0xff800000c4297808 */ /* 0x020fe40007000000 */
[-C--:B------:R-:W-:Y:S02]  /*bd10*/  ISETP.GE.AND P0, PT, R20, R18.reuse, PT ;  /* 0x000000121400720c */ /* 0x080fe40003f06270 */
[----:B------:R-:W-:Y:S02]  /*bd20*/  FSEL R60, R198, -INF , !P5 ;  /* 0xff800000c63c7808 */ /* 0x000fe40006800000 */
[----:B------:R-:W-:Y:S01]  /*bd30*/  FSEL R54, R247, -INF , !P1 ;  /* 0xff800000f7367808 */ /* 0x000fe20004800000 */
[----:B------:R-:W-:Y:S01]  /*bd40*/  FMUL.FTZ R10, R32, c[0x0][0x2ec] ;  /* 0x0000bb00200a7a20 */ /* 0x000fe20000410000 */
[-C--:B------:R-:W-:Y:S01]  /*bd50*/  ISETP.GE.AND P6, PT, R2, R19.reuse, PT ;  /* 0x000000130200720c */ /* 0x080fe20003fc6270 */
[----:B------:R-:W-:Y:S01]  /*bd60*/  FMUL.FTZ R33, R33, c[0x0][0x2ec] ;  /* 0x0000bb0021217a20 */ /* 0x000fe20000410000 */
[----:B------:R-:W-:Y:S01]  /*bd70*/  ISETP.GE.AND P5, PT, R20, R19, PT ;  /* 0x000000131400720c */ /* 0x000fe20003fa6270 */
[----:B------:R-:W-:Y:S01]  /*bd80*/  FMUL.FTZ R35, R35, c[0x0][0x2ec] ;  /* 0x0000bb0023237a20 */ /* 0x000fe20000410000 */
[----:B------:R-:W-:Y:S01]  /*bd90*/  ISETP.GE.AND P1, PT, R3, R17, PT ;  /* 0x000000110300720c */ /* 0x000fe20003f26270 */
[C---:B------:R-:W-:Y:S01]  /*bda0*/  HMMA.16816.F32.BF16 R20, R12.reuse, R44, R48 ;  /* 0x0000002c0c14723c */ /* 0x040fe20000041830 */
[----:B------:R-:W-:Y:S01]  /*bdb0*/  IADD3 R8, R0, 0x11, RZ ;  /* 0x0000001100087810 */ /* 0x000fe20007ffe0ff */
[----:B------:R1:W2:Y:S01]  /*bdc0*/  MUFU.TANH R49, R42 ;  /* 0x0000002a00317308 */ /* 0x0002a20000002400 */
[----:B------:R-:W-:Y:S01]  /*bdd0*/  FSEL R40, R212, -INF , !P0 ;  /* 0xff800000d4287808 */ /* 0x000fe20004000000 */
[----:B------:R-:W-:Y:S01]  /*bde0*/  FMUL.FTZ R28, R28, c[0x0][0x2ec] ;  /* 0x0000bb001c1c7a20 */ /* 0x000fe20000410000 */
[----:B------:R-:W-:Y:S01]  /*bdf0*/  FSEL R64, R197, -INF , !P1 ;  /* 0xff800000c5407808 */ /* 0x000fe20004800000 */
[----:B------:R-:W-:Y:S01]  /*be00*/  FMUL.FTZ R29, R29, c[0x0][0x2ec] ;  /* 0x0000bb001d1d7a20 */ /* 0x000fe20000410000 */
[-C--:B------:R-:W-:Y:S01]  /*be10*/  ISETP.GE.AND P0, PT, R2, R18.reuse, PT ;  /* 0x000000120200720c */ /* 0x080fe20003f06270 */
[----:B------:R-:W-:Y:S01]  /*be20*/  HMMA.16816.F32.BF16 R12, R12, R46, R56 ;  /* 0x0000002e0c0c723c */ /* 0x000fe20000041838 */
[C---:B------:R-:W-:Y:S01]  /*be30*/  ISETP.GE.AND P1, PT, R0.reuse, R18, PT ;  /* 0x000000120000720c */ /* 0x040fe20003f26270 */
[----:B------:R5:W-:Y:S01]  /*be40*/  MUFU.TANH R50, R38 ;  /* 0x0000002600327308 */ /* 0x000be20000002400 */
[----:B------:R-:W-:Y:S01]  /*be50*/  IADD3 R2, R0, 0x19, RZ ;  /* 0x0000001900027810 */ /* 0x000fe20007ffe0ff */
[----:B------:R-:W-:Y:S01]  /*be60*/  FMUL.FTZ R30, R30, c[0x0][0x2ec] ;  /* 0x0000bb001e1e7a20 */ /* 0x000fe20000410000 */
[----:B------:R-:W-:Y:S01]  /*be70*/  IADD3 R9, R0, 0x10, RZ ;  /* 0x0000001000097810 */ /* 0x000fe20007ffe0ff */
[----:B------:R-:W-:Y:S01]  /*be80*/  FMUL.FTZ R31, R31, c[0x0][0x2ec] ;  /* 0x0000bb001f1f7a20 */ /* 0x000fe20000410000 */
[----:B------:R-:W-:Y:S01]  /*be90*/  FSEL R37, R245, -INF , !P1 ;  /* 0xff800000f5257808 */ /* 0x000fe20004800000 */
[----:B------:R-:W-:Y:S01]  /*bea0*/  FMUL.FTZ R34, R34, c[0x0][0x2ec] ;  /* 0x0000bb0022227a20 */ /* 0x000fe20000410000 */
[----:B------:R-:W-:Y:S01]  /*beb0*/  FSEL R39, R199, -INF , !P5 ;  /* 0xff800000c7277808 */ /* 0x000fe20006800000 */
[----:B------:R2:W-:Y:S01]  /*bec0*/  MUFU.TANH R51, R36 ;  /* 0x0000002400337308 */ /* 0x0005e20000002400 */
[----:B-1----:R-:W-:-:S02]  /*bed0*/  FSEL R42, R188, -INF , !P6 ;  /* 0xff800000bc2a7808 */ /* 0x002fc40007000000 */
[-C--:B------:R-:W-:Y:S02]  /*bee0*/  ISETP.GE.AND P6, PT, R8, R16.reuse, PT ;  /* 0x000000100800720c */ /* 0x080fe40003fc6270 */
[-C--:B------:R-:W-:Y:S02]  /*bef0*/  ISETP.GE.AND P1, PT, R3, R19.reuse, PT ;  /* 0x000000130300720c */ /* 0x080fe40003f26270 */
[----:B----4-:R-:W-:Y:S01]  /*bf00*/  FSEL R182, R186, -INF , !P6 ;  /* 0xff800000bab67808 */ /* 0x010fe20007000000 */
[----:B------:R1:W4:Y:S01]  /*bf10*/  MUFU.TANH R48, R43 ;  /* 0x0000002b00307308 */ /* 0x0003220000002400 */
[----:B-----5:R-:W-:Y:S02]  /*bf20*/  FSEL R38, R208, -INF , !P0 ;  /* 0xff800000d0267808 */ /* 0x020fe40004000000 */
[----:B------:R-:W-:Y:S02]  /*bf30*/  ISETP.GE.AND P0, PT, R0, R19, PT ;  /* 0x000000130000720c */ /* 0x000fe40003f06270 */
[----:B------:R-:W-:-:S02]  /*bf40*/  ISETP.GE.AND P6, PT, R2, R16, PT ;  /* 0x000000100200720c */ /* 0x000fc40003fc6270 */
[CC--:B------:R-:W-:Y:S01]  /*bf50*/  ISETP.GE.AND P5, PT, R9.reuse, R17.reuse, PT ;  /* 0x000000110900720c */ /* 0x0c0fe20003fa6270 */
[----:B------:R5:W-:Y:S01]  /*bf60*/  MUFU.TANH R45, R10 ;  /* 0x0000000a002d7308 */ /* 0x000be20000002400 */
[----:B------:R-:W-:Y:S02]  /*bf70*/  IADD3 R3, R0, 0x18, RZ ;  /* 0x0000001800037810 */ /* 0x000fe40007ffe0ff */
[----:B--2---:R-:W-:Y:S02]  /*bf80*/  FSEL R36, R248, -INF , !P0 ;  /* 0xff800000f8247808 */ /* 0x004fe40004000000 */
[----:B------:R-:W-:Y:S02]  /*bf90*/  FSEL R183, R184, -INF , !P6 ;  /* 0xff800000b8b77808 */ /* 0x000fe40007000000 */
[----:B------:R-:W-:Y:S01]  /*bfa0*/  ISETP.GE.AND P0, PT, R9, R16, PT ;  /* 0x000000100900720c */ /* 0x000fe20003f06270 */
[----:B------:R2:W-:Y:S01]  /*bfb0*/  MUFU.TANH R44, R33 ;  /* 0x00000021002c7308 */ /* 0x0005e20000002400 */
[----:B------:R-:W-:-:S02]  /*bfc0*/  ISETP.GE.AND P6, PT, R8, R17, PT ;  /* 0x000000110800720c */ /* 0x000fc40003fc6270 */
[----:B------:R-:W-:Y:S02]  /*bfd0*/  FSEL R200, R200, -INF , !P5 ;  /* 0xff800000c8c87808 */ /* 0x000fe40006800000 */
[-C--:B------:R-:W-:Y:S02]  /*bfe0*/  ISETP.GE.AND P5, PT, R3, R17.reuse, PT ;  /* 0x000000110300720c */ /* 0x080fe40003fa6270 */
[----:B------:R-:W-:Y:S01]  /*bff0*/  FSEL R181, R187, -INF , !P0 ;  /* 0xff800000bbb57808 */ /* 0x000fe20004000000 */
[----:B------:R-:W1:Y:S01]  /*c000*/  MUFU.TANH R28, R28 ;  /* 0x0000001c001c7308 */ /* 0x000e620000002400 */
[----:B------:R-:W-:Y:S02]  /*c010*/  FSEL R202, R202, -INF , !P6 ;  /* 0xff800000caca7808 */ /* 0x000fe40007000000 */
[----:B------:R-:W-:Y:S02]  /*c020*/  ISETP.GE.AND P0, PT, R3, R16, PT ;  /* 0x000000100300720c */ /* 0x000fe40003f06270 */
[----:B------:R-:W-:-:S02]  /*c030*/  ISETP.GE.AND P6, PT, R2, R17, PT ;  /* 0x000000110200720c */ /* 0x000fc40003fc6270 */
[----:B------:R-:W-:Y:S01]  /*c040*/  FSEL R203, R203, -INF , !P5 ;  /* 0xff800000cbcb7808 */ /* 0x000fe20006800000 */
[----:B------:R-:W2:Y:S01]  /*c050*/  MUFU.TANH R29, R29 ;  /* 0x0000001d001d7308 */ /* 0x000ea20000002400 */
[----:B------:R-:W-:Y:S02]  /*c060*/  FSEL R32, R190, -INF , !P1 ;  /* 0xff800000be207808 */ /* 0x000fe40004800000 */
[-C--:B------:R-:W-:Y:S02]  /*c070*/  ISETP.GE.AND P5, PT, R8, R18.reuse, PT ;  /* 0x000000120800720c */ /* 0x080fe40003fa6270 */
[----:B------:R-:W-:Y:S02]  /*c080*/  ISETP.GE.AND P1, PT, R9, R18, PT ;  /* 0x000000120900720c */ /* 0x000fe40003f26270 */
[----:B------:R-:W-:Y:S01]  /*c090*/  FSEL R201, R185, -INF , !P0 ;  /* 0xff800000b9c97808 */ /* 0x000fe20004000000 */
[----:B------:R-:W3:Y:S01]  /*c0a0*/  MUFU.TANH R30, R30 ;  /* 0x0000001e001e7308 */ /* 0x000ee20000002400 */
[----:B------:R-:W-:-:S02]  /*c0b0*/  FSEL R204, R204, -INF , !P6 ;  /* 0xff800000cccc7808 */ /* 0x000fc40007000000 */
[-C--:B------:R-:W-:Y:S02]  /*c0c0*/  ISETP.GE.AND P0, PT, R9, R19.reuse, PT ;  /* 0x000000130900720c */ /* 0x080fe40003f06270 */
[----:B------:R-:W-:Y:S02]  /*c0d0*/  ISETP.GE.AND P6, PT, R8, R19, PT ;  /* 0x000000130800720c */ /* 0x000fe40003fc6270 */
[----:B-1----:R-:W-:Y:S01]  /*c0e0*/  FSEL R43, R177, -INF , !P5 ;  /* 0xff800000b12b7808 */ /* 0x002fe20006800000 */
[----:B-----5:R-:W-:Y:S01]  /*c0f0*/  HMMA.16816.F32.BF16 R8, R4, R24, R20 ;  /* 0x000000180408723c */ /* 0x020fe20000041814 */
[----:B--2---:R-:W-:Y:S01]  /*c100*/  FSEL R33, R179, -INF , !P1 ;  /* 0xff800000b3217808 */ /* 0x004fe20004800000 */
[----:B------:R-:W1:Y:S01]  /*c110*/  MUFU.TANH R31, R31 ;  /* 0x0000001f001f7308 */ /* 0x000e620000002400 */
[-C--:B------:R-:W-:Y:S02]  /*c120*/  ISETP.GE.AND P5, PT, R2, R18.reuse, PT ;  /* 0x000000120200720c */ /* 0x080fe40003fa6270 */
[----:B------:R-:W-:-:S02]  /*c130*/  ISETP.GE.AND P1, PT, R3, R18, PT ;  /* 0x000000120300720c */ /* 0x000fc40003f26270 */
[----:B------:R-:W-:Y:S01]  /*c140*/  FSEL R106, R100, -INF , !P5 ;  /* 0xff800000646a7808 */ /* 0x000fe20006800000 */
[----:B------:R-:W-:Y:S01]  /*c150*/  HMMA.16816.F32.BF16 R24, R4, R26, R12 ;  /* 0x0000001a0418723c */ /* 0x000fe2000004180c */
[----:B------:R-:W-:Y:S01]  /*c160*/  FSEL R105, R105, -INF , !P1 ;  /* 0xff80000069697808 */ /* 0x000fe20004800000 */
[----:B------:R-:W2:Y:S01]  /*c170*/  MUFU.TANH R35, R35 ;  /* 0x0000002300237308 */ /* 0x000ea20000002400 */
[----:B------:R-:W-:Y:S02]  /*c180*/  FSEL R100, R178, -INF , !P0 ;  /* 0xff800000b2647808 */ /* 0x000fe40004000000 */
[----:B------:R-:W-:Y:S02]  /*c190*/  FSEL R101, R101, -INF , !P6 ;  /* 0xff80000065657808 */ /* 0x000fe40007000000 */
[----:B------:R-:W-:Y:S02]  /*c1a0*/  IADD3 R5, R0, 0x20, RZ ;  /* 0x0000002000057810 */ /* 0x000fe40007ffe0ff */
[-C--:B------:R-:W-:Y:S01]  /*c1b0*/  ISETP.GE.AND P1, PT, R3, R19.reuse, PT ;  /* 0x000000130300720c */ /* 0x080fe20003f26270 */
[----:B------:R-:W5:Y:S01]  /*c1c0*/  MUFU.TANH R34, R34 ;  /* 0x0000002200227308 */ /* 0x000f620000002400 */
[----:B------:R-:W-:-:S02]  /*c1d0*/  ISETP.GE.AND P5, PT, R2, R19, PT ;  /* 0x000000130200720c */ /* 0x000fc40003fa6270 */
[CC--:B------:R-:W-:Y:S02]  /*c1e0*/  ISETP.GE.AND P0, PT, R5.reuse, R16.reuse, PT ;  /* 0x000000100500720c */ /* 0x0c0fe40003f06270 */
[----:B------:R-:W-:Y:S01]  /*c1f0*/  ISETP.GE.AND P6, PT, R5, R17, PT ;  /* 0x000000110500720c */ /* 0x000fe20003fc6270 */
[----:B------:R-:W-:Y:S01]  /*c200*/  FMUL.FTZ R6, R10, c[0x0][0x2ec] ;  /* 0x0000bb000a067a20 */ /* 0x000fe20000410000 */
[----:B------:R-:W-:Y:S01]  /*c210*/  IADD3 R4, R0, 0x21, RZ ;  /* 0x0000002100047810 */ /* 0x000fe20007ffe0ff */
[----:B------:R-:W-:Y:S01]  /*c220*/  FMUL.FTZ R8, R8, c[0x0][0x2ec] ;  /* 0x0000bb0008087a20 */ /* 0x000fe20000410000 */
[C---:B------:R-:W-:Y:S01]  /*c230*/  IADD3 R3, R0.reuse, 0x28, RZ ;  /* 0x0000002800037810 */ /* 0x040fe20007ffe0ff */
[----:B------:R-:W-:Y:S01]  /*c240*/  FMUL.FTZ R9, R9, c[0x0][0x2ec] ;  /* 0x0000bb0009097a20 */ /* 0x000fe20000410000 */
[----:B------:R-:W-:Y:S01]  /*c250*/  IADD3 R2, R0, 0x29, RZ ;  /* 0x0000002900027810 */ /* 0x000fe20007ffe0ff */
[----:B------:R-:W1:Y:S01]  /*c260*/  MUFU.TANH R6, R6 ;  /* 0x0000000600067308 */ /* 0x000e620000002400 */
[----:B------:R-:W-:Y:S01]  /*c270*/  FSEL R107, R107, -INF , !P1 ;  /* 0xff8000006b6b7808 */ /* 0x000fe20004800000 */
[----:B------:R-:W-:Y:S01]  /*c280*/  FMUL.FTZ R24, R24, c[0x0][0x2ec] ;  /* 0x0000bb0018187a20 */ /* 0x000fe20000410000 */
[----:B------:R-:W-:Y:S01]  /*c290*/  FSEL R213, R213, -INF , !P0 ;  /* 0xff800000d5d57808 */ /* 0x000fe20004000000 */
[----:B------:R-:W-:Y:S01]  /*c2a0*/  FMUL.FTZ R7, R25, c[0x0][0x2ec] ;  /* 0x0000bb0019077a20 */ /* 0x000fe20000410000 */
[----:B---3--:R-:W-:Y:S01]  /*c2b0*/  FSEL R217, R217, -INF , !P6 ;  /* 0xff800000d9d97808 */ /* 0x008fe20007000000 */
[----:B------:R-:W-:Y:S01]  /*c2c0*/  FMUL.FTZ R26, R26, c[0x0][0x2ec] ;  /* 0x0000bb001a1a7a20 */ /* 0x000fe20000410000 */
[-C--:B------:R-:W-:Y:S01]  /*c2d0*/  ISETP.GE.AND P1, PT, R4, R16.reuse, PT ;  /* 0x000000100400720c */ /* 0x080fe20003f26270 */
[----:B------:R-:W3:Y:S01]  /*c2e0*/  MUFU.TANH R8, R8 ;  /* 0x0000000800087308 */ /* 0x000ee20000002400 */
[----:B------:R-:W-:-:S02]  /*c2f0*/  ISETP.GE.AND P0, PT, R2, R16, PT ;  /* 0x000000100200720c */ /* 0x000fc40003f06270 */
[-C--:B------:R-:W-:Y:S02]  /*c300*/  ISETP.GE.AND P6, PT, R3, R17.reuse, PT ;  /* 0x000000110300720c */ /* 0x080fe40003fc6270 */
[----:B------:R-:W-:Y:S02]  /*c310*/  FSEL R214, R214, -INF , !P1 ;  /* 0xff800000d6d67808 */ /* 0x000fe40004800000 */
[----:B------:R-:W-:Y:S01]  /*c320*/  FSEL R216, R216, -INF , !P0 ;  /* 0xff800000d8d87808 */ /* 0x000fe20004000000 */
[----:B------:R-:W1:Y:S01]  /*c330*/  MUFU.TANH R9, R9 ;  /* 0x0000000900097308 */ /* 0x000e620000002400 */
[----:B------:R-:W-:Y:S02]  /*c340*/  FSEL R219, R103, -INF , !P6 ;  /* 0xff80000067db7808 */ /* 0x000fe40007000000 */
[----:B------:R-:W-:Y:S02]  /*c350*/  ISETP.GE.AND P1, PT, R5, R18, PT ;  /* 0x000000120500720c */ /* 0x000fe40003f26270 */
[----:B------:R-:W-:-:S02]  /*c360*/  ISETP.GE.AND P0, PT, R4, R17, PT ;  /* 0x000000110400720c */ /* 0x000fc40003f06270 */
[-C--:B------:R-:W-:Y:S01]  /*c370*/  ISETP.GE.AND P6, PT, R4, R18.reuse, PT ;  /* 0x000000120400720c */ /* 0x080fe20003fc6270 */
[----:B------:R-:W1:Y:S01]  /*c380*/  MUFU.TANH R24, R24 ;  /* 0x0000001800187308 */ /* 0x000e620000002400 */
[----:B------:R-:W-:Y:S02]  /*c390*/  FSEL R218, R104, -INF , !P0 ;  /* 0xff80000068da7808 */ /* 0x000fe40004000000 */
[----:B------:R-:W-:Y:S02]  /*c3a0*/  FSEL R205, R205, -INF , !P1 ;  /* 0xff800000cdcd7808 */ /* 0x000fe40004800000 */
[----:B------:R-:W-:Y:S02]  /*c3b0*/  FSEL R206, R66, -INF , !P6 ;  /* 0xff80000042ce7808 */ /* 0x000fe40007000000 */
[----:B------:R-:W-:Y:S01]  /*c3c0*/  ISETP.GE.AND P0, PT, R2, R17, PT ;  /* 0x000000110200720c */ /* 0x000fe20003f06270 */
[----:B------:R-:W1:Y:S01]  /*c3d0*/  MUFU.TANH R7, R7 ;  /* 0x0000000700077308 */ /* 0x000e620000002400 */
[----:B------:R-:W-:-:S02]  /*c3e0*/  ISETP.GE.AND P1, PT, R3, R18, PT ;  /* 0x000000120300720c */ /* 0x000fc40003f26270 */
[----:B------:R-:W-:Y:S02]  /*c3f0*/  ISETP.GE.AND P6, PT, R2, R18, PT ;  /* 0x000000120200720c */ /* 0x000fe40003fc6270 */
[----:B------:R-:W-:Y:S02]  /*c400*/  FSEL R180, R176, -INF , !P5 ;  /* 0xff800000b0b47808 */ /* 0x000fe40006800000 */
[----:B------:R-:W-:Y:S02]  /*c410*/  FSEL R228, R102, -INF , !P0 ;  /* 0xff80000066e47808 */ /* 0x000fe40004000000 */
[----:B------:R-:W-:Y:S02]  /*c420*/  FSEL R207, R62, -INF , !P1 ;  /* 0xff8000003ecf7808 */ /* 0x000fe40004800000 */
[----:B------:R-:W-:Y:S02]  /*c430*/  FSEL R209, R61, -INF , !P6 ;  /* 0xff8000003dd17808 */ /* 0x000fe40007000000 */
[----:B------:R-:W-:-:S02]  /*c440*/  ISETP.GE.AND P5, PT, R3, R16, PT ;  /* 0x000000100300720c */ /* 0x000fc40003fa6270 */
[-C--:B------:R-:W-:Y:S02]  /*c450*/  ISETP.GE.AND P0, PT, R4, R19.reuse, PT ;  /* 0x000000130400720c */ /* 0x080fe40003f06270 */
[-C--:B------:R-:W-:Y:S02]  /*c460*/  ISETP.GE.AND P1, PT, R3, R19.reuse, PT ;  /* 0x000000130300720c */ /* 0x080fe40003f26270 */
[----:B------:R-:W-:Y:S02]  /*c470*/  ISETP.GE.AND P6, PT, R2, R19, PT ;  /* 0x000000130200720c */ /* 0x000fe40003fc6270 */
[C---:B------:R-:W-:Y:S02]  /*c480*/  IADD3 R4, R0.reuse, 0x30, RZ ;  /* 0x0000003000047810 */ /* 0x040fe40007ffe0ff */
[C---:B------:R-:W-:Y:S02]  /*c490*/  IADD3 R3, R0.reuse, 0x31, RZ ;  /* 0x0000003100037810 */ /* 0x040fe40007ffe0ff */
[----:B------:R-:W-:-:S02]  /*c4a0*/  IADD3 R2, R0, 0x38, RZ ;  /* 0x0000003800027810 */ /* 0x000fc40007ffe0ff */
[----:B------:R-:W-:Y:S02]  /*c4b0*/  IADD3 R0, R0, 0x39, RZ ;  /* 0x0000003900007810 */ /* 0x000fe40007ffe0ff */
[----:B------:R-:W-:Y:S02]  /*c4c0*/  FSEL R210, R49, -INF , !P1 ;  /* 0xff80000031d27808 */ /* 0x000fe40004800000 */
[----:B----4-:R-:W-:Y:S02]  /*c4d0*/  FSEL R212, R48, -INF , !P6 ;  /* 0xff80000030d47808 */ /* 0x010fe40007000000 */
[----:B------:R-:W-:Y:S02]  /*c4e0*/  FSEL R215, R215, -INF , !P5 ;  /* 0xff800000d7d77808 */ /* 0x000fe40006800000 */
[-C--:B------:R-:W-:Y:S02]  /*c4f0*/  ISETP.GE.AND P1, PT, R2, R16.reuse, PT ;  /* 0x000000100200720c */ /* 0x080fe40003f26270 */
[----:B------:R-:W-:-:S02]  /*c500*/  ISETP.GE.AND P6, PT, R0, R16, PT ;  /* 0x000000100000720c */ /* 0x000fc40003fc6270 */
[----:B------:R-:W-:Y:S01]  /*c510*/  ISETP.GE.AND P5, PT, R5, R19, PT ;  /* 0x000000130500720c */ /* 0x000fe20003fa6270 */
[----:B------:R-:W-:Y:S01]  /*c520*/  FMUL.FTZ R5, R11, c[0x0][0x2ec] ;  /* 0x0000bb000b057a20 */ /* 0x000fe20000410000 */
[----:B------:R-:W-:Y:S02]  /*c530*/  FSEL R211, R50, -INF , !P0 ;  /* 0xff80000032d37808 */ /* 0x000fe40004000000 */
[----:B------:R-:W-:Y:S02]  /*c540*/  ISETP.GE.AND P0, PT, R3, R16, PT ;  /* 0x000000100300720c */ /* 0x000fe40003f06270 */
[----:B------:R-:W-:Y:S01]  /*c550*/  FSEL R246, R28, -INF , !P1 ;  /* 0xff8000001cf67808 */ /* 0x000fe20004800000 */
[----:B------:R-:W4:Y:S01]  /*c560*/  MUFU.TANH R5, R5 ;  /* 0x0000000500057308 */ /* 0x000f220000002400 */
[----:B------:R-:W-:Y:S02]  /*c570*/  FSEL R247, R29, -INF , !P6 ;  /* 0xff8000001df77808 */ /* 0x000fe40007000000 */
[----:B------:R-:W-:-:S02]  /*c580*/  FSEL R208, R51, -INF , !P5 ;  /* 0xff80000033d07808 */ /* 0x000fc40006800000 */
[-C--:B------:R-:W-:Y:S02]  /*c590*/  ISETP.GE.AND P1, PT, R2, R17.reuse, PT ;  /* 0x000000110200720c */ /* 0x080fe40003f26270 */
[-C--:B------:R-:W-:Y:S02]  /*c5a0*/  ISETP.GE.AND P6, PT, R0, R17.reuse, PT ;  /* 0x000000110000720c */ /* 0x080fe40003fc6270 */
[----:B------:R-:W-:Y:S02]  /*c5b0*/  ISETP.GE.AND P5, PT, R4, R16, PT ;  /* 0x000000100400720c */ /* 0x000fe40003fa6270 */
[----:B------:R-:W-:Y:S02]  /*c5c0*/  FSEL R241, R44, -INF , !P0 ;  /* 0xff8000002cf17808 */ /* 0x000fe40004000000 */
[----:B------:R-:W-:Y:S02]  /*c5d0*/  ISETP.GE.AND P0, PT, R3, R17, PT ;  /* 0x000000110300720c */ /* 0x000fe40003f06270 */
[----:B------:R-:W-:-:S02]  /*c5e0*/  FSEL R243, R30, -INF , !P1 ;  /* 0xff8000001ef37808 */ /* 0x000fc40004800000 */
[----:B-1----:R-:W-:Y:S02]  /*c5f0*/  FSEL R242, R31, -INF , !P6 ;  /* 0xff8000001ff27808 */ /* 0x002fe40007000000 */
[----:B------:R-:W-:Y:S02]  /*c600*/  FSEL R240, R45, -INF , !P5 ;  /* 0xff8000002df07808 */ /* 0x000fe40006800000 */
[C---:B------:R-:W-:Y:S02]  /*c610*/  ISETP.GE.AND P1, PT, R3.reuse, R18, PT ;  /* 0x000000120300720c */ /* 0x040fe40003f26270 */
[----:B------:R-:W-:Y:S01]  /*c620*/  ISETP.GE.AND P6, PT, R3, R19, PT ;  /* 0x000000130300720c */ /* 0x000fe20003fc6270 */
[----:B------:R-:W-:Y:S01]  /*c630*/  FMUL.FTZ R3, R27, c[0x0][0x2ec] ;  /* 0x0000bb001b037a20 */ /* 0x000fe20000410000 */
[----:B------:R-:W-:Y:S02]  /*c640*/  ISETP.GE.AND P5, PT, R4, R17, PT ;  /* 0x000000110400720c */ /* 0x000fe40003fa6270 */
[----:B--2---:R-:W-:-:S02]  /*c650*/  FSEL R244, R35, -INF , !P0 ;  /* 0xff80000023f47808 */ /* 0x004fc40004000000 */
[----:B------:R-:W-:Y:S01]  /*c660*/  ISETP.GE.AND P0, PT, R4, R19, PT ;  /* 0x000000130400720c */ /* 0x000fe20003f06270 */
[----:B------:R-:W-:Y:S01]  /*c670*/  MUFU.TANH R3, R3 ;  /* 0x0000000300037308 */ /* 0x000fe20000002400 */
[----:B-----5:R-:W-:Y:S02]  /*c680*/  FSEL R245, R34, -INF , !P5 ;  /* 0xff80000022f57808 */ /* 0x020fe40006800000 */
[----:B------:R-:W-:Y:S02]  /*c690*/  ISETP.GE.AND P5, PT, R4, R18, PT ;  /* 0x000000120400720c */ /* 0x000fe40003fa6270 */
[----:B------:R-:W-:Y:S02]  /*c6a0*/  FSEL R233, R6, -INF , !P0 ;  /* 0xff80000006e97808 */ /* 0x000fe40004000000 */
[----:B------:R-:W-:Y:S01]  /*c6b0*/  PLOP3.LUT P0, PT, PT, PT, UP0, 0x80, 0x0 ;  /* 0x000000000000781c */ /* 0x000fe20003f0f008 */
[----:B------:R-:W1:Y:S01]  /*c6c0*/  MUFU.TANH R4, R26 ;  /* 0x0000001a00047308 */ /* 0x000e620000002400 */
[----:B---3--:R-:W-:-:S02]  /*c6d0*/  FSEL R229, R8, -INF , !P5 ;  /* 0xff80000008e57808 */ /* 0x008fc40006800000 */
[----:B------:R-:W-:Y:S02]  /*c6e0*/  FSEL R230, R9, -INF , !P1 ;  /* 0xff80000009e67808 */ /* 0x000fe40004800000 */
[-C--:B------:R-:W-:Y:S02]  /*c6f0*/  ISETP.GE.AND P5, PT, R2, R18.reuse, PT ;  /* 0x000000120200720c */ /* 0x080fe40003fa6270 */
[----:B------:R-:W-:Y:S02]  /*c700*/  ISETP.GE.AND P1, PT, R0, R18, PT ;  /* 0x000000120000720c */ /* 0x000fe40003f26270 */
[----:B------:R-:W-:Y:S02]  /*c710*/  FSEL R231, R24, -INF , !P5 ;  /* 0xff80000018e77808 */ /* 0x000fe40006800000 */
[----:B------:R-:W-:Y:S02]  /*c720*/  FSEL R232, R7, -INF , !P1 ;  /* 0xff80000007e87808 */ /* 0x000fe40004800000 */
[----:B------:R-:W-:-:S02]  /*c730*/  ISETP.GE.AND P5, PT, R2, R19, PT ;  /* 0x000000130200720c */ /* 0x000fc40003fa6270 */
[----:B------:R-:W-:Y:S02]  /*c740*/  ISETP.GE.AND P1, PT, R0, R19, PT ;  /* 0x000000130000720c */ /* 0x000fe40003f26270 */
[----:B----4-:R-:W-:Y:S02]  /*c750*/  FSEL R235, R5, -INF , !P6 ;  /* 0xff80000005eb7808 */ /* 0x010fe40007000000 */
[----:B-1----:R-:W-:Y:S02]  /*c760*/  FSEL R234, R4, -INF , !P5 ;  /* 0xff80000004ea7808 */ /* 0x002fe40006800000 */
        /* <DEDUP_REMOVED lines=18> */
[----:B------:R-:W-:Y:S01]  /*c890*/  ULDC.64 UR4, c[0x0][0x118] ;  /* 0x0000460000047ab9 */ /* 0x000fe20000000a00 */
[----:B--2---:R-:W-:-:S04]  /*c8a0*/  LEA R0, P1, R0, R192, 0x6 ;  /* 0x000000c000007211 */ /* 0x004fc800078230ff */
[----:B---3--:R-:W-:Y:S02]  /*c8b0*/  LEA.HI.X R3, R2, R195, R3, 0x6, P1 ;  /* 0x000000c302037211 */ /* 0x008fe400008f3403 */
[C---:B------:R-:W-:Y:S02]  /*c8c0*/  @!P4 LEA R12, P1, R0.reuse, c[0x0][0x168], 0x1 ;  /* 0x00005a00000cca11 */ /* 0x040fe400078208ff */
        /* <DEDUP_REMOVED lines=43> */
.L_x_531:
[----:B------:R-:W-:Y:S05]  /*cb80*/  BSYNC B0 ;  /* 0x0000000000007941 */ /* 0x000fea0003800000 */
.L_x_530:
[----:B------:R-:W0:Y:S02]  /*cb90*/  LDGDEPBAR ;  /* 0x00000000000079af */ /* 0x000e240000000000 */
.L_x_529:
[----:B------:R-:W-:Y:S01]  /*cba0*/  FMNMX.FTZ R0, R236, R37, !PT ;  /* 0x00000025ec007209 */ /* 0x000fe20007810000 */
[----:B------:R-:W-:Y:S01]  /*cbb0*/  LDSM.16.MT88.4 R20, [R222+0x9000] ;  /* 0x00900000de14783b */ /* 0x000fe20000004200 */
[----:B------:R-:W-:Y:S01]  /*cbc0*/  FMNMX.FTZ R3, R237, R52, !PT ;  /* 0x00000034ed037209 */ /* 0x000fe20007810000 */
        /* <DEDUP_REMOVED lines=65> */
[----:B--2---:R-:W-:Y:S01]  /*cfe0*/  FMNMX.FTZ R102, R102, R5, !PT ;  /* 0x0000000566667209 */ /* 0x004fe20007810000 */
        /* <DEDUP_REMOVED lines=11> */
[----:B------:R-:W2:Y:S01]  /*d0a0*/  SHFL.BFLY PT, R7, R4, 0x2, 0x1f ;  /* 0x0c401f0004077f89 */ /* 0x000ea200000e0000 */
[----:B------:R-:W-:Y:S01]  /*d0b0*/  FFMA.FTZ R6, R40, c[0x0][0x23c], -R2 ;  /* 0x00008f0028067a23 */ /* 0x000fe20000010802 */
[----:B------:R1:W-:Y:S01]  /*d0c0*/  MUFU.EX2 R31, R3 ;  /* 0x00000003001f7308 */ /* 0x0003e20000000800 */
[----:B------:R-:W-:-:S07]  /*d0d0*/  FMNMX.FTZ R5, R242, R5, !PT ;  /* 0x00000005f2057209 */ /* 0x000fce0007810000 */
[----:B------:R3:W4:Y:S01]  /*d0e0*/  MUFU.EX2 R34, R6 ;  /* 0x0000000600227308 */ /* 0x0007220000000800 */
[----:B-1----:R-:W-:Y:S01]  /*d0f0*/  FMNMX.FTZ R3, R0, R8, !PT ;  /* 0x0000000800037209 */ /* 0x002fe20007810000 */
[----:B------:R-:W-:-:S03]  /*d100*/  FFMA.FTZ R0, R41, c[0x0][0x23c], -R2 ;  /* 0x00008f0029007a23 */ /* 0x000fc60000010802 */
[C---:B------:R-:W-:Y:S01]  /*d110*/  FSETP.NEU.FTZ.AND P1, PT, R3.reuse, -INF , PT ;  /* 0xff8000000300780b */ /* 0x040fe20003f3d000 */
[----:B------:R-:W-:Y:S02]  /*d120*/  FMUL.FTZ R12, R3, c[0x0][0x23c] ;  /* 0x00008f00030c7a20 */ /* 0x000fe40000410000 */
[----:B------:R1:W-:Y:S01]  /*d130*/  MUFU.EX2 R56, R0 ;  /* 0x0000000000387308 */ /* 0x0003e20000000800 */
[----:B---3--:R-:W3:Y:S02]  /*d140*/  SHFL.BFLY PT, R6, R5, 0x2, 0x1f ;  /* 0x0c401f0005067f89 */ /* 0x008ee400000e0000 */
[----:B------:R-:W-:Y:S01]  /*d150*/  FSEL R12, R12, RZ, P1 ;  /* 0x000000ff0c0c7208 */ /* 0x000fe20000800000 */
[----:B-1----:R-:W-:-:S04]  /*d160*/  FFMA.FTZ R0, R38, c[0x0][0x23c], -R2 ;  /* 0x00008f0026007a23 */ /* 0x002fc80000010802 */
[----:B------:R1:W-:Y:S02]  /*d170*/  MUFU.EX2 R58, R0 ;  /* 0x00000000003a7308 */ /* 0x0003e40000000800 */
[----:B-1----:R-:W-:-:S06]  /*d180*/  FFMA.FTZ R0, R36, c[0x0][0x23c], -R12 ;  /* 0x00008f0024007a23 */ /* 0x002fcc000001080c */
[----:B------:R2:W-:Y:S02]  /*d190*/  MUFU.EX2 R11, R0 ;  /* 0x00000000000b7308 */ /* 0x0005e40000000800 */
[----:B--2---:R-:W-:Y:S01]  /*d1a0*/  FMNMX.FTZ R0, R4, R7, !PT ;  /* 0x0000000704007209 */ /* 0x004fe20007810000 */
[--C-:B------:R-:W-:Y:S02]  /*d1b0*/  FFMA.FTZ R4, R39, c[0x0][0x23c], -R12.reuse ;  /* 0x00008f0027047a23 */ /* 0x100fe4000001080c */
[----:B------:R-:W-:Y:S03]  /*d1c0*/  LDSM.16.MT88.4 R36, [R222+0xb000] ;  /* 0x00b00000de24783b */ /* 0x000fe60000004200 */
[----:B------:R3:W-:Y:S01]  /*d1d0*/  MUFU.EX2 R35, R4 ;  /* 0x0000000400237308 */ /* 0x0007e20000000800 */
[----:B------:R-:W1:Y:S01]  /*d1e0*/  SHFL.BFLY PT, R9, R0, 0x1, 0x1f ;  /* 0x0c201f0000097f89 */ /* 0x000e6200000e0000 */
[----:B---3--:R-:W-:Y:S01]  /*d1f0*/  FMNMX.FTZ R4, R5, R6, !PT ;  /* 0x0000000605047209 */ /* 0x008fe20007810000 */
[----:B------:R-:W-:Y:S01]  /*d200*/  FFMA.FTZ R5, R32, c[0x0][0x23c], -R12 ;  /* 0x00008f0020057a23 */ /* 0x000fe2000001080c */
[----:B------:R-:W-:-:S03]  /*d210*/  FSEL R6, R102, RZ, P2 ;  /* 0x000000ff66067208 */ /* 0x000fc60001000000 */
[----:B------:R-:W2:Y:S01]  /*d220*/  SHFL.BFLY PT, R8, R4, 0x1, 0x1f ;  /* 0x0c201f0004087f89 */ /* 0x000ea200000e0000 */
[----:B------:R3:W-:Y:S01]  /*d230*/  MUFU.EX2 R29, R5 ;  /* 0x00000005001d7308 */ /* 0x0007e20000000800 */
[----:B------:R-:W-:Y:S01]  /*d240*/  FADD.FTZ R7, R236, -R6 ;  /* 0x80000006ec077221 */ /* 0x000fe20000010000 */
[----:B------:R-:W-:Y:S02]  /*d250*/  FSEL R6, R3, RZ, P1 ;  /* 0x000000ff03067208 */ /* 0x000fe40000800000 */
[----:B-1----:R-:W-:Y:S01]  /*d260*/  FMNMX.FTZ R104, R0, R9, !PT ;  /* 0x0000000900687209 */ /* 0x002fe20007810000 */
[----:B------:R-:W-:-:S03]  /*d270*/  FMUL.FTZ R7, R7, c[0x0][0x23c] ;  /* 0x00008f0007077a20 */ /* 0x000fc60000410000 */
[C---:B------:R-:W-:Y:S01]  /*d280*/  FSETP.NEU.FTZ.AND P2, PT, R104.reuse, -INF , PT ;  /* 0xff8000006800780b */ /* 0x040fe20003f5d000 */
[----:B------:R-:W-:Y:S01]  /*d290*/  FMUL.FTZ R0, R104, c[0x0][0x23c] ;  /* 0x00008f0068007a20 */ /* 0x000fe20000410000 */
[----:B------:R-:W1:Y:S04]  /*d2a0*/  MUFU.EX2 R62, R7 ;  /* 0x00000007003e7308 */ /* 0x000e680000000800 */
[----:B------:R-:W-:Y:S01]  /*d2b0*/  FSEL R14, R0, RZ, P2 ;  /* 0x000000ff000e7208 */ /* 0x000fe20001000000 */
[----:B---3--:R-:W-:-:S04]  /*d2c0*/  FFMA.FTZ R5, R42, c[0x0][0x23c], -R12 ;  /* 0x00008f002a057a23 */ /* 0x008fc8000001080c */
[--C-:B------:R-:W-:Y:S01]  /*d2d0*/  FFMA.FTZ R0, R52, c[0x0][0x23c], -R14.reuse ;  /* 0x00008f0034007a23 */ /* 0x100fe2000001080e */
[----:B------:R3:W5:Y:S01]  /*d2e0*/  MUFU.EX2 R57, R5 ;  /* 0x0000000500397308 */ /* 0x0007620000000800 */
[--C-:B------:R-:W-:Y:S01]  /*d2f0*/  FFMA.FTZ R9, R53, c[0x0][0x23c], -R14.reuse ;  /* 0x00008f0035097a23 */ /* 0x100fe2000001080e */
[----:B--2---:R-:W-:Y:S01]  /*d300*/  FMNMX.FTZ R103, R4, R8, !PT ;  /* 0x0000000804677209 */ /* 0x004fe20007810000 */
[----:B------:R-:W-:Y:S01]  /*d310*/  FFMA.FTZ R8, R60, c[0x0][0x23c], -R14 ;  /* 0x00008f003c087a23 */ /* 0x000fe2000001080e */
[----:B----4-:R-:W-:Y:S01]  /*d320*/  F2FP.BF16.PACK_AB R4, R34, R31 ;  /* 0x0000001f2204723e */ /* 0x010fe200000010ff */
[-C--:B-1----:R-:W-:Y:S01]  /*d330*/  FMUL.FTZ R136, R136, R62.reuse ;  /* 0x0000003e88887220 */ /* 0x082fe20000410000 */
[----:B------:R-:W-:Y:S02]  /*d340*/  FSETP.NEU.FTZ.AND P1, PT, R103, -INF , PT ;  /* 0xff8000006700780b */ /* 0x000fe40003f3d000 */
[----:B------:R1:W2:Y:S01]  /*d350*/  MUFU.EX2 R15, R0 ;  /* 0x00000000000f7308 */ /* 0x0002a20000000800 */
[----:B------:R-:W-:-:S02]  /*d360*/  FMUL.FTZ R137, R137, R62 ;  /* 0x0000003e89897220 */ /* 0x000fc40000410000 */
[-C--:B------:R-:W-:Y:S02]  /*d370*/  FMUL.FTZ R120, R120, R62.reuse ;  /* 0x0000003e78787220 */ /* 0x080fe40000410000 */
[-C--:B------:R-:W-:Y:S02]  /*d380*/  FMUL.FTZ R121, R121, R62.reuse ;  /* 0x0000003e79797220 */ /* 0x080fe40000410000 */
[----:B------:R-:W-:Y:S01]  /*d390*/  FMUL.FTZ R152, R152, R62 ;  /* 0x0000003e98987220 */ /* 0x000fe20000410000 */
[----:B------:R4:W-:Y:S01]  /*d3a0*/  MUFU.EX2 R10, R9 ;  /* 0x00000009000a7308 */ /* 0x0009e20000000800 */
[----:B---3--:R-:W-:Y:S01]  /*d3b0*/  FADD.FTZ R5, R227, -R6 ;  /* 0x80000006e3057221 */ /* 0x008fe20000010000 */
[----:B------:R-:W-:Y:S01]  /*d3c0*/  F2FP.BF16.PACK_AB R6, R58, R56 ;  /* 0x000000383a06723e */ /* 0x000fe200000010ff */
[----:B------:R-:W-:Y:S01]  /*d3d0*/  FMUL.FTZ R153, R153, R62 ;  /* 0x0000003e99997220 */ /* 0x000fe20000410000 */
[----:B-----5:R-:W-:Y:S01]  /*d3e0*/  F2FP.BF16.PACK_AB R7, R57, R29 ;  /* 0x0000001d3907723e */ /* 0x020fe200000010ff */
[----:B------:R-:W-:-:S02]  /*d3f0*/  FMUL.FTZ R5, R5, c[0x0][0x23c] ;  /* 0x00008f0005057a20 */ /* 0x000fc40000410000 */
[-C--:B------:R-:W-:Y:S01]  /*d400*/  FMUL.FTZ R92, R92, R62.reuse ;  /* 0x0000003e5c5c7220 */ /* 0x080fe20000410000 */
[----:B------:R3:W-:Y:S01]  /*d410*/  MUFU.EX2 R41, R8 ;  /* 0x0000000800297308 */ /* 0x0007e20000000800 */
[----:B-1----:R-:W-:Y:S02]  /*d420*/  FMUL.FTZ R0, R103, c[0x0][0x23c] ;  /* 0x00008f0067007a20 */ /* 0x002fe40000410000 */
[-C--:B------:R-:W-:Y:S02]  /*d430*/  FMUL.FTZ R93, R93, R62.reuse ;  /* 0x0000003e5d5d7220 */ /* 0x080fe40000410000 */
[-C--:B------:R-:W-:Y:S01]  /*d440*/  FMUL.FTZ R112, R112, R62.reuse ;  /* 0x0000003e70707220 */ /* 0x080fe20000410000 */
[----:B------:R-:W-:Y:S01]  /*d450*/  FSEL R13, R0, RZ, P1 ;  /* 0x000000ff000d7208 */ /* 0x000fe20000800000 */
[----:B------:R-:W-:Y:S01]  /*d460*/  FFMA.FTZ R0, R63, c[0x0][0x23c], -R14 ;  /* 0x00008f003f007a23 */ /* 0x000fe2000001080e */
[----:B------:R1:W5:Y:S01]  /*d470*/  MUFU.EX2 R61, R5 ;  /* 0x00000005003d7308 */ /* 0x0003620000000800 */
[----:B--2---:R-:W-:Y:S01]  /*d480*/  MOV R63, R15 ;  /* 0x0000000f003f7202 */ /* 0x004fe20000000f00 */
[----:B------:R-:W-:-:S02]  /*d490*/  FMUL.FTZ R113, R113, R62 ;  /* 0x0000003e71717220 */ /* 0x000fc40000410000 */
[--C-:B----4-:R-:W-:Y:S02]  /*d4a0*/  FFMA.FTZ R9, R54, c[0x0][0x23c], -R13.reuse ;  /* 0x00008f0036097a23 */ /* 0x110fe4000001080d */
[-C--:B------:R-:W-:Y:S02]  /*d4b0*/  FMUL.FTZ R164, R164, R62.reuse ;  /* 0x0000003ea4a47220 */ /* 0x080fe40000410000 */
[----:B------:R2:W-:Y:S01]  /*d4c0*/  MUFU.EX2 R28, R0 ;  /* 0x00000000001c7308 */ /* 0x0005e20000000800 */
[----:B---3--:R-:W-:Y:S02]  /*d4d0*/  FFMA.FTZ R8, R55, c[0x0][0x23c], -R13 ;  /* 0x00008f0037087a23 */ /* 0x008fe4000001080d */
[-C--:B------:R-:W-:Y:S02]  /*d4e0*/  FMUL.FTZ R165, R165, R62.reuse ;  /* 0x0000003ea5a57220 */ /* 0x080fe40000410000 */
[-C--:B------:R-:W-:Y:S02]  /*d4f0*/  FMUL.FTZ R168, R168, R62.reuse ;  /* 0x0000003ea8a87220 */ /* 0x080fe40000410000 */
[----:B------:R-:W-:Y:S01]  /*d500*/  FMUL.FTZ R169, R169, R62 ;  /* 0x0000003ea9a97220 */ /* 0x000fe20000410000 */
[----:B-1----:R-:W-:Y:S01]  /*d510*/  F2FP.BF16.PACK_AB R5, R35, R11 ;  /* 0x0000000b2305723e */ /* 0x002fe200000010ff */
[-C--:B-----5:R-:W-:Y:S01]  /*d520*/  FMUL.FTZ R138, R138, R61.reuse ;  /* 0x0000003d8a8a7220 */ /* 0x0a0fe20000410000 */
[----:B------:R1:W-:Y:S01]  /*d530*/  MUFU.EX2 R30, R8 ;  /* 0x00000008001e7308 */ /* 0x0003e20000000800 */
[----:B------:R-:W-:-:S02]  /*d540*/  FMUL.FTZ R139, R139, R61 ;  /* 0x0000003d8b8b7220 */ /* 0x000fc40000410000 */
[-C--:B------:R-:W-:Y:S02]  /*d550*/  FMUL.FTZ R122, R122, R61.reuse ;  /* 0x0000003d7a7a7220 */ /* 0x080fe40000410000 */
[-C--:B------:R-:W-:Y:S01]  /*d560*/  FMUL.FTZ R123, R123, R61.reuse ;  /* 0x0000003d7b7b7220 */ /* 0x080fe20000410000 */
[----:B--2---:R-:W-:Y:S01]  /*d570*/  FSEL R0, R104, RZ, P2 ;  /* 0x000000ff68007208 */ /* 0x004fe20001000000 */
[-C--:B------:R-:W-:Y:S01]  /*d580*/  FMUL.FTZ R154, R154, R61.reuse ;  /* 0x0000003d9a9a7220 */ /* 0x080fe20000410000 */
[C---:B------:R-:W-:Y:S01]  /*d590*/  HMMA.16816.F32.BF16 R188, R4.reuse, R22, R136 ;  /* 0x0000001604bc723c */ /* 0x040fe20000041888 */
[----:B------:R2:W-:Y:S01]  /*d5a0*/  MUFU.EX2 R136, R9 ;  /* 0x0000000900887308 */ /* 0x0005e20000000800 */
[-C--:B------:R-:W-:Y:S02]  /*d5b0*/  FMUL.FTZ R155, R155, R61.reuse ;  /* 0x0000003d9b9b7220 */ /* 0x080fe40000410000 */
[-C--:B------:R-:W-:Y:S02]  /*d5c0*/  FMUL.FTZ R94, R94, R61.reuse ;  /* 0x0000003d5e5e7220 */ /* 0x080fe40000410000 */
[----:B------:R-:W-:Y:S01]  /*d5d0*/  FMUL.FTZ R95, R95, R61 ;  /* 0x0000003d5f5f7220 */ /* 0x000fe20000410000 */
[----:B------:R-:W-:Y:S01]  /*d5e0*/  MOV R138, R10 ;  /* 0x0000000a008a7202 */ /* 0x000fe20000000f00 */
[----:B------:R-:W-:Y:S01]  /*d5f0*/  FADD.FTZ R10, R237, -R0 ;  /* 0x80000000ed0a7221 */ /* 0x000fe20000010000 */
[----:B------:R-:W-:Y:S01]  /*d600*/  FSEL R0, R103, RZ, P1 ;  /* 0x000000ff67007208 */ /* 0x000fe20000800000 */
[--C-:B-1----:R-:W-:Y:S01]  /*d610*/  FFMA.FTZ R8, R65, c[0x0][0x23c], -R13.reuse ;  /* 0x00008f0041087a23 */ /* 0x102fe2000001080d */
[C---:B------:R-:W-:Y:S01]  /*d620*/  HMMA.16816.F32.BF16 R192, R4.reuse, R18, R120 ;  /* 0x0000001204c0723c */ /* 0x040fe20000041878 */
[----:B------:R-:W-:Y:S01]  /*d630*/  FMUL.FTZ R10, R10, c[0x0][0x23c] ;  /* 0x00008f000a0a7a20 */ /* 0x000fe20000410000 */
[----:B------:R-:W-:Y:S01]  /*d640*/  MOV R139, R251 ;  /* 0x000000fb008b7202 */ /* 0x000fe20000000f00 */
[----:B------:R-:W-:Y:S01]  /*d650*/  FADD.FTZ R0, R238, -R0 ;  /* 0x80000000ee007221 */ /* 0x000fe20000010000 */
[----:B------:R-:W-:Y:S01]  /*d660*/  MUFU.EX2 R32, R8 ;  /* 0x0000000800207308 */ /* 0x000fe20000000800 */
[----:B------:R-:W-:Y:S01]  /*d670*/  FMUL.FTZ R114, R114, R61 ;  /* 0x0000003d72727220 */ /* 0x000fe20000410000 */
[----:B------:R-:W-:Y:S01]  /*d680*/  MOV R137, R56 ;  /* 0x0000003800897202 */ /* 0x000fe20000000f00 */
[----:B--2---:R-:W-:Y:S01]  /*d690*/  FFMA.FTZ R9, R64, c[0x0][0x23c], -R13 ;  /* 0x00008f0040097a23 */ /* 0x004fe2000001080d */
[----:B------:R-:W-:Y:S01]  /*d6a0*/  HMMA.16816.F32.BF16 R120, R4, R26, R152 ;  /* 0x0000001a0478723c */ /* 0x000fe20000041898 */
[----:B------:R-:W-:-:S02]  /*d6b0*/  FMUL.FTZ R0, R0, c[0x0][0x23c] ;  /* 0x00008f0000007a20 */ /* 0x000fc40000410000 */
[-C--:B------:R-:W-:Y:S01]  /*d6c0*/  FMUL.FTZ R115, R115, R61.reuse ;  /* 0x0000003d73737220 */ /* 0x080fe20000410000 */
[----:B------:R-:W1:Y:S01]  /*d6d0*/  MUFU.EX2 R40, R9 ;  /* 0x0000000900287308 */ /* 0x000e620000000800 */
[-C--:B------:R-:W-:Y:S02]  /*d6e0*/  FMUL.FTZ R166, R166, R61.reuse ;  /* 0x0000003da6a67220 */ /* 0x080fe40000410000 */
[-C--:B------:R-:W-:Y:S01]  /*d6f0*/  FMUL.FTZ R167, R167, R61.reuse ;  /* 0x0000003da7a77220 */ /* 0x080fe20000410000 */
[----:B------:R-:W-:Y:S01]  /*d700*/  HMMA.16816.F32.BF16 R152, R4, R38, R92 ;  /* 0x000000260498723c */ /* 0x000fe2000004185c */
[-C--:B------:R-:W-:Y:S02]  /*d710*/  FMUL.FTZ R170, R170, R61.reuse ;  /* 0x0000003daaaa7220 */ /* 0x080fe40000410000 */
[----:B------:R-:W-:Y:S01]  /*d720*/  FMUL.FTZ R171, R171, R61 ;  /* 0x0000003dabab7220 */ /* 0x000fe20000410000 */
[----:B------:R-:W2:Y:S01]  /*d730*/  MUFU.EX2 R60, R10 ;  /* 0x0000000a003c7308 */ /* 0x000ea20000000800 */
[----:B------:R-:W-:-:S02]  /*d740*/  FMUL.FTZ R132, R132, R62 ;  /* 0x0000003e84847220 */ /* 0x000fc40000410000 */
[-C--:B------:R-:W-:Y:S01]  /*d750*/  FMUL.FTZ R133, R133, R62.reuse ;  /* 0x0000003e85857220 */ /* 0x080fe20000410000 */
[----:B------:R-:W-:Y:S01]  /*d760*/  MOV R92, R41 ;  /* 0x00000029005c7202 */ /* 0x000fe20000000f00 */
[-C--:B------:R-:W-:Y:S01]  /*d770*/  FMUL.FTZ R134, R134, R61.reuse ;  /* 0x0000003d86867220 */ /* 0x080fe20000410000 */
[C---:B------:R-:W-:Y:S01]  /*d780*/  HMMA.16816.F32.BF16 R196, R4.reuse, R16, R112 ;  /* 0x0000001004c4723c */ /* 0x040fe20000041870 */
[----:B------:R-:W-:Y:S01]  /*d790*/  FMUL.FTZ R135, R135, R61 ;  /* 0x0000003d87877220 */ /* 0x000fe20000410000 */
[----:B------:R-:W3:Y:S01]  /*d7a0*/  MUFU.EX2 R15, R0 ;  /* 0x00000000000f7308 */ /* 0x000ee20000000800 */
[----:B------:R-:W-:Y:S01]  /*d7b0*/  FMUL.FTZ R148, R148, R62 ;  /* 0x0000003e94947220 */ /* 0x000fe20000410000 */
[----:B-1----:R-:W-:Y:S01]  /*d7c0*/  MOV R95, R40 ;  /* 0x00000028005f7202 */ /* 0x002fe20000000f00 */
[-C--:B------:R-:W-:Y:S01]  /*d7d0*/  FMUL.FTZ R149, R149, R62.reuse ;  /* 0x0000003e95957220 */ /* 0x080fe20000410000 */
[----:B------:R-:W-:Y:S01]  /*d7e0*/  MOV R93, R249 ;  /* 0x000000f9005d7202 */ /* 0x000fe20000000f00 */
[-C--:B------:R-:W-:Y:S01]  /*d7f0*/  FMUL.FTZ R150, R150, R61.reuse ;  /* 0x0000003d96967220 */ /* 0x080fe20000410000 */
[----:B------:R-:W-:Y:S01]  /*d800*/  HMMA.16816.F32.BF16 R176, R4, R44, R164 ;  /* 0x0000002c04b0723c */ /* 0x000fe200000418a4 */
[----:B------:R-:W-:Y:S01]  /*d810*/  FMUL.FTZ R151, R151, R61 ;  /* 0x0000003d97977220 */ /* 0x000fe20000410000 */
[----:B------:R-:W-:Y:S01]  /*d820*/  MOV R94, R11 ;  /* 0x0000000b005e7202 */ /* 0x000fe20000000f00 */
        /* <DEDUP_REMOVED lines=15> */
[-C--:B--2---:R-:W-:Y:S02]  /*d920*/  FMUL.FTZ R128, R128, R60.reuse ;  /* 0x0000003c80807220 */ /* 0x084fe40000410000 */
[----:B------:R-:W-:-:S02]  /*d930*/  FMUL.FTZ R129, R129, R60 ;  /* 0x0000003c81817220 */ /* 0x000fc40000410000 */
[-C--:B---3--:R-:W-:Y:S01]  /*d940*/  FMUL.FTZ R130, R130, R15.reuse ;  /* 0x0000000f82827220 */ /* 0x088fe20000410000 */
[C---:B------:R-:W-:Y:S01]  /*d950*/  HMMA.16816.F32.BF16 R108, R4.reuse, R48, R72 ;  /* 0x00000030046c723c */ /* 0x040fe20000041848 */
[-C--:B------:R-:W-:Y:S02]  /*d960*/  FMUL.FTZ R131, R131, R15.reuse ;  /* 0x0000000f83837220 */ /* 0x080fe40000410000 */
[----:B------:R-:W-:Y:S02]  /*d970*/  FFMA.FTZ R0, R33, c[0x0][0x23c], -R2 ;  /* 0x00008f0021007a23 */ /* 0x000fe40000010802 */
        /* <DEDUP_REMOVED lines=10> */
[----:B------:R-:W-:Y:S01]  /*da20*/  FFMA.FTZ R8, R105, c[0x0][0x23c], -R2 ;  /* 0x00008f0069087a23 */ /* 0x000fe20000010802 */
[----:B------:R-:W-:Y:S01]  /*da30*/  MOV R105, R95 ;  /* 0x0000005f00697202 */ /* 0x000fe20000000f00 */
[-C--:B------:R-:W-:Y:S01]  /*da40*/  FMUL.FTZ R160, R160, R60.reuse ;  /* 0x0000003ca0a07220 */ /* 0x080fe20000410000 */
[----:B------:R-:W-:Y:S01]  /*da50*/  F2FP.BF16.PACK_AB R4, R138, R63 ;  /* 0x0000003f8a04723e */ /* 0x000fe200000010ff */
[----:B------:R-:W-:Y:S01]  /*da60*/  FMUL.FTZ R161, R161, R60 ;  /* 0x0000003ca1a17220 */ /* 0x000fe20000410000 */
[----:B------:R-:W-:Y:S01]  /*da70*/  F2FP.BF16.PACK_AB R5, R30, R136 ;  /* 0x000000881e05723e */ /* 0x000fe200000010ff */
[-C--:B------:R-:W-:Y:S01]  /*da80*/  FMUL.FTZ R162, R162, R15.reuse ;  /* 0x0000000fa2a27220 */ /* 0x080fe20000410000 */
[----:B------:R-:W-:Y:S01]  /*da90*/  F2FP.BF16.PACK_AB R6, R28, R92 ;  /* 0x0000005c1c06723e */ /* 0x000fe200000010ff */
[----:B------:R-:W-:Y:S01]  /*daa0*/  FMUL.FTZ R163, R163, R15 ;  /* 0x0000000fa3a37220 */ /* 0x000fe20000410000 */
[----:B------:R-:W-:Y:S01]  /*dab0*/  F2FP.BF16.PACK_AB R7, R32, R95 ;  /* 0x0000005f2007723e */ /* 0x000fe200000010ff */
[----:B------:R-:W-:-:S02]  /*dac0*/  FMUL.FTZ R68, R68, R60 ;  /* 0x0000003c44447220 */ /* 0x000fc40000410000 */
[-C--:B------:R-:W-:Y:S02]  /*dad0*/  FMUL.FTZ R69, R69, R60.reuse ;  /* 0x0000003c45457220 */ /* 0x080fe40000410000 */
[-C--:B------:R-:W-:Y:S02]  /*dae0*/  FMUL.FTZ R70, R70, R15.reuse ;  /* 0x0000000f46467220 */ /* 0x080fe40000410000 */
[C---:B------:R-:W-:Y:S01]  /*daf0*/  HMMA.16816.F32.BF16 R76, R4.reuse, R20, R128 ;  /* 0x00000014044c723c */ /* 0x040fe20000041880 */
[----:B------:R1:W-:Y:S01]  /*db00*/  MUFU.EX2 R128, R0 ;  /* 0x0000000000807308 */ /* 0x0003e20000000800 */
[-C--:B------:R-:W-:Y:S02]  /*db10*/  FMUL.FTZ R71, R71, R15.reuse ;  /* 0x0000000f47477220 */ /* 0x080fe40000410000 */
[-C--:B------:R-:W-:Y:S02]  /*db20*/  FMUL.FTZ R84, R84, R60.reuse ;  /* 0x0000003c54547220 */ /* 0x080fe40000410000 */
[----:B------:R-:W-:Y:S01]  /*db30*/  FMUL.FTZ R85, R85, R60 ;  /* 0x0000003c55557220 */ /* 0x000fe20000410000 */
[----:B------:R-:W-:Y:S01]  /*db40*/  MOV R130, R250 ;  /* 0x000000fa00827202 */ /* 0x000fe20000000f00 */
[----:B------:R-:W-:Y:S01]  /*db50*/  HMMA.16816.F32.BF16 R88, R4, R16, R116 ;  /* 0x000000100458723c */ /* 0x000fe20000041874 */
[----:B------:R-:W-:Y:S01]  /*db60*/  FMUL.FTZ R86, R86, R15 ;  /* 0x0000000f56567220 */ /* 0x000fe20000410000 */
[----:B------:R-:W-:Y:S01]  /*db70*/  MOV R131, R29 ;  /* 0x0000001d00837202 */ /* 0x000fe20000000f00 */
[----:B------:R-:W-:Y:S01]  /*db80*/  FMUL.FTZ R87, R87, R15 ;  /* 0x0000000f57577220 */ /* 0x000fe20000410000 */
[----:B------:R-:W-:Y:S01]  /*db90*/  MOV R129, R28 ;  /* 0x0000001c00817202 */ /* 0x000fe20000000f00 */
[----:B------:R-:W-:-:S02]  /*dba0*/  FMUL.FTZ R140, R140, R60 ;  /* 0x0000003c8c8c7220 */ /* 0x000fc40000410000 */
[----:B------:R-:W-:Y:S01]  /*dbb0*/  MOV R119, R35 ;  /* 0x0000002300777202 */ /* 0x000fe20000000f00 */
[C---:B------:R-:W-:Y:S01]  /*dbc0*/  HMMA.16816.F32.BF16 R148, R4.reuse, R18, R124 ;  /* 0x000000120494723c */ /* 0x040fe2000004187c */
[--C-:B-1----:R-:W-:Y:S01]  /*dbd0*/  FFMA.FTZ R0, R43, c[0x0][0x23c], -R2.reuse ;  /* 0x00008f002b007a23 */ /* 0x102fe20000010802 */
[----:B------:R-:W-:Y:S01]  /*dbe0*/  MOV R118, R34 ;  /* 0x0000002200767202 */ /* 0x000fe20000000f00 */
[----:B------:R-:W-:Y:S01]  /*dbf0*/  FMUL.FTZ R141, R141, R60 ;  /* 0x0000003c8d8d7220 */ /* 0x000fe20000410000 */
[----:B------:R-:W-:Y:S01]  /*dc00*/  MOV R117, R31 ;  /* 0x0000001f00757202 */ /* 0x000fe20000000f00 */
[----:B------:R1:W2:Y:S01]  /*dc10*/  MUFU.EX2 R251, R0 ;  /* 0x0000000000fb7308 */ /* 0x0002a20000000800 */
[-C--:B------:R-:W-:Y:S01]  /*dc20*/  FMUL.FTZ R142, R142, R15.reuse ;  /* 0x0000000f8e8e7220 */ /* 0x080fe20000410000 */
[----:B------:R-:W-:Y:S01]  /*dc30*/  MOV R127, R32 ;  /* 0x00000020007f7202 */ /* 0x000fe20000000f00 */
[----:B------:R-:W-:Y:S01]  /*dc40*/  FMUL.FTZ R143, R143, R15 ;  /* 0x0000000f8f8f7220 */ /* 0x000fe20000410000 */
[----:B------:R-:W3:Y:S01]  /*dc50*/  LDSM.16.MT88.4 R32, [R220+0x9400] ;  /* 0x00940000dc20783b */ /* 0x000ee20000004200 */
[----:B------:R-:W-:Y:S01]  /*dc60*/  MOV R124, R252 ;  /* 0x000000fc007c7202 */ /* 0x000fe20000000f00 */
[----:B------:R-:W-:Y:S01]  /*dc70*/  FMUL.FTZ R144, R144, R60 ;  /* 0x0000003c90907220 */ /* 0x000fe20000410000 */
[----:B------:R-:W-:Y:S01]  /*dc80*/  MOV R126, R58 ;  /* 0x0000003a007e7202 */ /* 0x000fe20000000f00 */
[----:B------:R4:W-:Y:S01]  /*dc90*/  MUFU.EX2 R252, R8 ;  /* 0x0000000800fc7308 */ /* 0x0009e20000000800 */
[----:B------:R-:W-:Y:S01]  /*dca0*/  FMUL.FTZ R145, R145, R60 ;  /* 0x0000003c91917220 */ /* 0x000fe20000410000 */
[----:B------:R-:W-:Y:S01]  /*dcb0*/  MOV R125, R57 ;  /* 0x00000039007d7202 */ /* 0x000fe20000000f00 */
[-C--:B------:R-:W-:Y:S01]  /*dcc0*/  FMUL.FTZ R146, R146, R15.reuse ;  /* 0x0000000f92927220 */ /* 0x080fe20000410000 */
[----:B------:R-:W-:Y:S01]  /*dcd0*/  HMMA.16816.F32.BF16 R56, R4, R44, R160 ;  /* 0x0000002c0438723c */ /* 0x000fe200000418a0 */
[----:B------:R-:W-:Y:S01]  /*dce0*/  FMUL.FTZ R147, R147, R15 ;  /* 0x0000000f93937220 */ /* 0x000fe20000410000 */
[----:B------:R-:W-:Y:S01]  /*dcf0*/  MOV R116, R30 ;  /* 0x0000001e00747202 */ /* 0x000fe20000000f00 */
[----:B------:R-:W-:Y:S01]  /*dd00*/  FMUL.FTZ R156, R156, R60 ;  /* 0x0000003c9c9c7220 */ /* 0x000fe20000410000 */
[----:B------:R-:W5:Y:S01]  /*dd10*/  LDSM.16.MT88.4 R28, [R222+0x9400] ;  /* 0x00940000de1c783b */ /* 0x000f620000004200 */
[----:B-1----:R-:W-:-:S02]  /*dd20*/  FFMA.FTZ R0, R106, c[0x0][0x23c], -R2 ;  /* 0x00008f006a007a23 */ /* 0x002fc40000010802 */
[----:B------:R-:W-:Y:S01]  /*dd30*/  FMUL.FTZ R157, R157, R60 ;  /* 0x0000003c9d9d7220 */ /* 0x000fe20000410000 */
[C---:B------:R-:W-:Y:S01]  /*dd40*/  HMMA.16816.F32.BF16 R40, R4.reuse, R48, R68 ;  /* 0x000000300428723c */ /* 0x040fe20000041844 */
[----:B------:R1:W-:Y:S01]  /*dd50*/  MUFU.EX2 R250, R0 ;  /* 0x0000000000fa7308 */ /* 0x0003e20000000800 */
[-C--:B------:R-:W-:Y:S01]  /*dd60*/  FMUL.FTZ R158, R158, R15.reuse ;  /* 0x0000000f9e9e7220 */ /* 0x080fe20000410000 */
[----:B------:R-:W-:Y:S01]  /*dd70*/  MOV R162, R116 ;  /* 0x0000007400a27202 */ /* 0x000fe20000000f00 */
[--C-:B----4-:R-:W-:Y:S01]  /*dd80*/  FFMA.FTZ R8, R100, c[0x0][0x23c], -R12.reuse ;  /* 0x00008f0064087a23 */ /* 0x110fe2000001080c */
[----:B------:R-:W-:Y:S01]  /*dd90*/  MOV R116, R92 ;  /* 0x0000005c00747202 */ /* 0x000fe20000000f00 */
[----:B------:R-:W-:Y:S01]  /*dda0*/  FMUL.FTZ R159, R159, R15 ;  /* 0x0000000f9f9f7220 */ /* 0x000fe20000410000 */
        /* <DEDUP_REMOVED lines=9> */
[----:B------:R-:W-:Y:S01]  /*de40*/  FMUL.FTZ R80, R80, R60 ;  /* 0x0000003c50507220 */ /* 0x000fe20000410000 */
[----:B------:R-:W-:Y:S01]  /*de50*/  MOV R163, R130 ;  /* 0x0000008200a37202 */ /* 0x000fe20000000f00 */
[----:B-1----:R-:W-:Y:S01]  /*de60*/  FFMA.FTZ R0, R101, c[0x0][0x23c], -R12 ;  /* 0x00008f0065007a23 */ /* 0x002fe2000001080c */
[----:B------:R-:W-:Y:S01]  /*de70*/  HMMA.16816.F32.BF16 R72, R4, R22, R140 ;  /* 0x000000160448723c */ /* 0x000fe2000004188c */
[----:B------:R-:W-:Y:S01]  /*de80*/  FMUL.FTZ R81, R81, R60 ;  /* 0x0000003c51517220 */ /* 0x000fe20000410000 */
[----:B------:R-:W-:Y:S01]  /*de90*/  LDSM.16.MT88.4 R20, [R222+0xb400] ;  /* 0x00b40000de14783b */ /* 0x000fe20000004200 */
[----:B------:R1:W1:Y:S01]  /*dea0*/  MUFU.EX2 R238, R0 ;  /* 0x0000000000ee7308 */ /* 0x0002620000000800 */
[----:B------:R-:W-:Y:S01]  /*deb0*/  FMUL.FTZ R82, R82, R15 ;  /* 0x0000000f52527220 */ /* 0x000fe20000410000 */
[----:B------:R-:W-:Y:S01]  /*dec0*/  MOV R161, R131 ;  /* 0x0000008300a17202 */ /* 0x000fe20000000f00 */
[----:B------:R-:W-:-:S02]  /*ded0*/  FMUL.FTZ R83, R83, R15 ;  /* 0x0000000f53537220 */ /* 0x000fc40000410000 */
[-C--:B------:R-:W-:Y:S01]  /*dee0*/  FMUL.FTZ R96, R96, R60.reuse ;  /* 0x0000003c60607220 */ /* 0x080fe20000410000 */
[C---:B------:R-:W-:Y:S01]  /*def0*/  HMMA.16816.F32.BF16 R144, R4.reuse, R24, R144 ;  /* 0x000000180490723c */ /* 0x040fe20000041890 */
[----:B------:R-:W-:Y:S01]  /*df00*/  FMUL.FTZ R97, R97, R60 ;  /* 0x0000003c61617220 */ /* 0x000fe20000410000 */
[----:B------:R-:W-:Y:S01]  /*df10*/  MOV R71, R161 ;  /* 0x000000a100477202 */ /* 0x000fe20000000f00 */
[----:B------:R-:W-:Y:S01]  /*df20*/  FMUL.FTZ R98, R98, R15 ;  /* 0x0000000f62627220 */ /* 0x000fe20000410000 */
[----:B------:R-:W-:Y:S01]  /*df30*/  MOV R161, R93 ;  /* 0x0000005d00a17202 */ /* 0x000fe20000000f00 */
[----:B------:R-:W-:Y:S02]  /*df40*/  FMUL.FTZ R99, R99, R15 ;  /* 0x0000000f63637220 */ /* 0x000fe40000410000 */
[----:B----4-:R-:W-:Y:S01]  /*df50*/  FFMA.FTZ R8, R181, c[0x0][0x23c], -R14 ;  /* 0x00008f00b5087a23 */ /* 0x010fe2000001080e */
[C---:B------:R-:W-:Y:S01]  /*df60*/  HMMA.16816.F32.BF16 R64, R4.reuse, R26, R156 ;  /* 0x0000001a0440723c */ /* 0x040fe2000004189c */
[----:B------:R-:W4:Y:S01]  /*df70*/  LDSM.16.MT88.4 R24, [R220+0xa400] ;  /* 0x00a40000dc18783b */ /* 0x000f220000004200 */
[----:B-1----:R-:W-:Y:S01]  /*df80*/  FFMA.FTZ R0, R107, c[0x0][0x23c], -R12 ;  /* 0x00008f006b007a23 */ /* 0x002fe2000001080c */
[----:B------:R1:W-:Y:S04]  /*df90*/  MUFU.EX2 R236, R8 ;  /* 0x0000000800ec7308 */ /* 0x0003e80000000800 */
[----:B------:R-:W-:Y:S01]  /*dfa0*/  MOV R156, R117 ;  /* 0x00000075009c7202 */ /* 0x000fe20000000f00 */
[----:B------:R-:W-:Y:S01]  /*dfb0*/  HMMA.16816.F32.BF16 R44, R4, R46, R172 ;  /* 0x0000002e042c723c */ /* 0x000fe200000418ac */
[----:B------:R-:W-:-:S02]  /*dfc0*/  MOV R158, R118 ;  /* 0x00000076009e7202 */ /* 0x000fc40000000f00 */
[----:B------:R2:W-:Y:S01]  /*dfd0*/  MUFU.EX2 R248, R0 ;  /* 0x0000000000f87308 */ /* 0x0005e20000000800 */
[----:B------:R-:W-:Y:S02]  /*dfe0*/  MOV R159, R119 ;  /* 0x00000077009f7202 */ /* 0x000fe40000000f00 */
[----:B------:R-:W-:Y:S02]  /*dff0*/  MOV R117, R137 ;  /* 0x0000008900757202 */ /* 0x000fe40000000f00 */
[----:B------:R-:W-:Y:S01]  /*e000*/  HMMA.16816.F32.BF16 R48, R4, R50, R80 ;  /* 0x000000320430723c */ /* 0x000fe20000041850 */
[----:B------:R-:W-:Y:S02]  /*e010*/  MOV R118, R136 ;  /* 0x0000008800767202 */ /* 0x000fe40000000f00 */
[----:B------:R-:W-:Y:S01]  /*e020*/  MOV R119, R138 ;  /* 0x0000008a00777202 */ /* 0x000fe20000000f00 */
[----:B-1----:R-:W1:Y:S01]  /*e030*/  LDSM.16.MT88.4 R8, [R222+0xa400] ;  /* 0x00a40000de08783b */ /* 0x002e620000004200 */
[----:B------:R-:W-:-:S02]  /*e040*/  MOV R157, R124 ;  /* 0x0000007c009d7202 */ /* 0x000fc40000000f00 */
[----:B------:R-:W-:Y:S01]  /*e050*/  MOV R175, R162 ;  /* 0x000000a200af7202 */ /* 0x000fe20000000f00 */
[----:B------:R-:W-:Y:S01]  /*e060*/  HMMA.16816.F32.BF16 R36, R4, R38, R96 ;  /* 0x000000260424723c */ /* 0x000fe20000041860 */
[----:B------:R-:W-:Y:S01]  /*e070*/  MOV R174, R158 ;  /* 0x0000009e00ae7202 */ /* 0x000fe20000000f00 */
[----:B--2---:R-:W-:Y:S01]  /*e080*/  FFMA.FTZ R0, R180, c[0x0][0x23c], -R12 ;  /* 0x00008f00b4007a23 */ /* 0x004fe2000001080c */
[----:B------:R-:W-:Y:S02]  /*e090*/  MOV R173, R159 ;  /* 0x0000009f00ad7202 */ /* 0x000fe40000000f00 */
[----:B------:R-:W-:Y:S01]  /*e0a0*/  MOV R172, R116 ;  /* 0x0000007400ac7202 */ /* 0x000fe20000000f00 */
[----:B------:R2:W2:Y:S01]  /*e0b0*/  MUFU.EX2 R237, R0 ;  /* 0x0000000000ed7308 */ /* 0x0004a20000000800 */
[----:B------:R-:W-:Y:S02]  /*e0c0*/  F2FP.BF16.PACK_AB R4, R251, R128 ;  /* 0x00000080fb04723e */ /* 0x000fe400000010ff */
[----:B------:R-:W-:-:S02]  /*e0d0*/  F2FP.BF16.PACK_AB R5, R238, R249 ;  /* 0x000000f9ee05723e */ /* 0x000fc400000010ff */
[----:B------:R-:W-:Y:S02]  /*e0e0*/  F2FP.BF16.PACK_AB R6, R250, R252 ;  /* 0x000000fcfa06723e */ /* 0x000fe400000010ff */
[----:B------:R-:W-:Y:S02]  /*e0f0*/  MOV R106, R117 ;  /* 0x00000075006a7202 */ /* 0x000fe40000000f00 */
[----:B------:R-:W-:Y:S02]  /*e100*/  MOV R158, R118 ;  /* 0x00000076009e7202 */ /* 0x000fe40000000f00 */
[----:B------:R-:W-:Y:S02]  /*e110*/  MOV R159, R92 ;  /* 0x0000005c009f7202 */ /* 0x000fe40000000f00 */
[----:B------:R-:W-:Y:S01]  /*e120*/  MOV R162, R94 ;  /* 0x0000005e00a27202 */ /* 0x000fe20000000f00 */
[----:B--2---:R-:W-:Y:S01]  /*e130*/  FFMA.FTZ R0, R182, c[0x0][0x23c], -R14 ;  /* 0x00008f00b6007a23 */ /* 0x004fe2000001080e */
[----:B------:R-:W-:-:S03]  /*e140*/  F2FP.BF16.PACK_AB R7, R237, R248 ;  /* 0x000000f8ed07723e */ /* 0x000fc600000010ff */
[----:B------:R2:W1:Y:S04]  /*e150*/  MUFU.EX2 R227, R0 ;  /* 0x0000000000e37308 */ /* 0x0004680000000800 */
[C---:B---3--:R-:W-:Y:S08]  /*e160*/  HMMA.16816.F32.BF16 R140, R4.reuse, R32, R196 ;  /* 0x00000020048c723c */ /* 0x048ff000000418c4 */
[----:B------:R-:W-:Y:S01]  /*e170*/  HMMA.16816.F32.BF16 R136, R4, R34, R192 ;  /* 0x000000220488723c */ /* 0x000fe200000418c0 */
[----:B--2---:R-:W-:Y:S01]  /*e180*/  FFMA.FTZ R0, R201, c[0x0][0x23c], -R14 ;  /* 0x00008f00c9007a23 */ /* 0x004fe2000001080e */
[----:B------:R-:W-:-:S03]  /*e190*/  MOV R201, R128 ;  /* 0x0000008000c97202 */ /* 0x000fc60000000f00 */
[----:B------:R2:W-:Y:S03]  /*e1a0*/  MUFU.EX2 R199, R0 ;  /* 0x0000000000c77308 */ /* 0x0005e60000000800 */
[C---:B-----5:R-:W-:Y:S08]  /*e1b0*/  HMMA.16816.F32.BF16 R128, R4.reuse, R30, R188 ;  /* 0x0000001e0480723c */ /* 0x060ff000000418bc */
[----:B------:R-:W-:Y:S01]  /*e1c0*/  HMMA.16816.F32.BF16 R132, R4, R28, R132 ;  /* 0x0000001c0484723c */ /* 0x000fe20000041884 */
[----:B--2---:R-:W-:-:S07]  /*e1d0*/  FFMA.FTZ R0, R183, c[0x0][0x23c], -R14 ;  /* 0x00008f00b7007a23 */ /* 0x004fce000001080e */
[C---:B----4-:R-:W-:Y:S01]  /*e1e0*/  HMMA.16816.F32.BF16 R120, R4.reuse, R26, R120 ;  /* 0x0000001a0478723c */ /* 0x050fe20000041878 */
[----:B------:R2:W-:Y:S07]  /*e1f0*/  MUFU.EX2 R198, R0 ;  /* 0x0000000000c67308 */ /* 0x0005ee0000000800 */
[C---:B-1----:R-:W-:Y:S08]  /*e200*/  HMMA.16816.F32.BF16 R112, R4.reuse, R10, R112 ;  /* 0x0000000a0470723c */ /* 0x042ff00000041870 */
[----:B------:R-:W-:Y:S01]  /*e210*/  HMMA.16816.F32.BF16 R108, R4, R16, R108 ;  /* 0x00000010046c723c */ /* 0x000fe2000004186c */
[----:B--2---:R-:W-:Y:S01]  /*e220*/  FFMA.FTZ R0, R200, c[0x0][0x23c], -R13 ;  /* 0x00008f00c8007a23 */ /* 0x004fe2000001080d */
[----:B------:R-:W-:-:S03]  /*e230*/  MOV R200, R125 ;  /* 0x0000007d00c87202 */ /* 0x000fc60000000f00 */
[----:B------:R1:W-:Y:S03]  /*e240*/  MUFU.EX2 R197, R0 ;  /* 0x0000000000c57308 */ /* 0x0003e60000000800 */
[C---:B------:R-:W-:Y:S08]  /*e250*/  HMMA.16816.F32.BF16 R96, R4.reuse, R18, R168 ;  /* 0x000000120460723c */ /* 0x040ff000000418a8 */
[----:B------:R-:W-:Y:S01]  /*e260*/  HMMA.16816.F32.BF16 R92, R4, R20, R164 ;  /* 0x00000014045c723c */ /* 0x000fe200000418a4 */
[----:B-1----:R-:W-:Y:S01]  /*e270*/  FFMA.FTZ R0, R202, c[0x0][0x23c], -R13 ;  /* 0x00008f00ca007a23 */ /* 0x002fe2000001080d */
[----:B------:R-:W-:-:S06]  /*e280*/  MOV R202, R126 ;  /* 0x0000007e00ca7202 */ /* 0x000fcc0000000f00 */
[----:B------:R-:W-:Y:S01]  /*e290*/  HMMA.16816.F32.BF16 R80, R4, R22, R152 ;  /* 0x000000160450723c */ /* 0x000fe20000041898 */
[----:B------:R1:W2:Y:S02]  /*e2a0*/  MUFU.EX2 R196, R0 ;  /* 0x0000000000c47308 */ /* 0x0002a40000000800 */
        /* <DEDUP_REMOVED lines=8> */
[----:B------:R-:W-:Y:S07]  /*e330*/  HMMA.16816.F32.BF16 R116, R4, R8, R176 ;  /* 0x000000080474723c */ /* 0x000fee00000418b0 */
[----:B------:R-:W-:Y:S02]  /*e340*/  F2FP.BF16.PACK_AB R4, R227, R236 ;  /* 0x000000ece304723e */ /* 0x000fe400000010ff */
[----:B--2---:R-:W-:-:S02]  /*e350*/  F2FP.BF16.PACK_AB R5, R196, R197 ;  /* 0x000000c5c405723e */ /* 0x004fc400000010ff */
        /* <DEDUP_REMOVED lines=44> */
[----:B------:R-:W-:Y:S01]  /*e620*/  LDSM.16.MT88.4 R172, [R222+0xac00] ;  /* 0x00ac0000deac783b */ /* 0x000fe20000004200 */
        /* <DEDUP_REMOVED lines=10> */
[----:B------:R-:W-:-:S03]  /*e6d0*/  MOV R214, R162 ;  /* 0x000000a200d67202 */ /* 0x000fc60000000f00 */
        /* <DEDUP_REMOVED lines=8> */
[C---:B------:R-:W-:Y:S08]  /*e760*/  HMMA.16816.F32.BF16 R160, R4.reuse, R16, R108 ;  /* 0x0000001004a0723c */ /* 0x040ff0000004186c */
[----:B------:R-:W-:Y:S01]  /*e770*/  HMMA.16816.F32.BF16 R148, R4, R24, R124 ;  /* 0x000000180494723c */ /* 0x000fe2000004187c */
[----:B------:R-:W4:Y:S01]  /*e780*/  LDSM.16.MT88.4 R124, [R220+0x9c00] ;  /* 0x009c0000dc7c783b */ /* 0x000f220000004200 */
[----:B--2---:R-:W-:Y:S01]  /*e790*/  FFMA.FTZ R0, R216, c[0x0][0x23c], -R14 ;  /* 0x00008f00d8007a23 */ /* 0x004fe2000001080e */
[----:B------:R-:W-:-:S03]  /*e7a0*/  MOV R216, R156 ;  /* 0x0000009c00d87202 */ /* 0x000fc60000000f00 */
[----:B------:R2:W5:Y:S02]  /*e7b0*/  MUFU.EX2 R106, R0 ;  /* 0x00000000006a7308 */ /* 0x0005640000000800 */
[C---:B------:R-:W-:Y:S08]  /*e7c0*/  HMMA.16816.F32.BF16 R152, R4.reuse, R26, R120 ;  /* 0x0000001a0498723c */ /* 0x040ff00000041878 */
[----:B-1----:R-:W-:Y:S01]  /*e7d0*/  HMMA.16816.F32.BF16 R164, R4, R8, R116 ;  /* 0x0000000804a4723c */ /* 0x002fe20000041874 */
[----:B--2---:R-:W-:Y:S01]  /*e7e0*/  FFMA.FTZ R0, R217, c[0x0][0x23c], -R13 ;  /* 0x00008f00d9007a23 */ /* 0x004fe2000001080d */
[----:B------:R-:W-:-:S06]  /*e7f0*/  MOV R217, R157 ;  /* 0x0000009d00d97202 */ /* 0x000fcc0000000f00 */
[C---:B------:R-:W-:Y:S01]  /*e800*/  HMMA.16816.F32.BF16 R168, R4.reuse, R10, R112 ;  /* 0x0000000a04a8723c */ /* 0x040fe20000041870 */
[----:B------:R1:W-:Y:S07]  /*e810*/  MUFU.EX2 R105, R0 ;  /* 0x0000000000697308 */ /* 0x0003ee0000000800 */
[C---:B------:R-:W-:Y:S08]  /*e820*/  HMMA.16816.F32.BF16 R108, R4.reuse, R20, R92 ;  /* 0x00000014046c723c */ /* 0x040ff0000004185c */
[----:B------:R-:W-:Y:S01]  /*e830*/  HMMA.16816.F32.BF16 R96, R4, R22, R80 ;  /* 0x000000160460723c */ /* 0x000fe20000041850 */
[----:B------:R-:W-:Y:S01]  /*e840*/  LDSM.16.MT88.4 R80, [R220+0xbc00] ;  /* 0x00bc0000dc50783b */ /* 0x000fe20000004200 */
[----:B-1----:R-:W-:Y:S01]  /*e850*/  FFMA.FTZ R0, R218, c[0x0][0x23c], -R13 ;  /* 0x00008f00da007a23 */ /* 0x002fe2000001080d */
[----:B------:R-:W-:-:S03]  /*e860*/  MOV R218, R158 ;  /* 0x0000009e00da7202 */ /* 0x000fc60000000f00 */
[----:B------:R1:W2:Y:S01]  /*e870*/  MUFU.EX2 R101, R0 ;  /* 0x0000000000657308 */ /* 0x0002a20000000800 */
[----:B---3--:R-:W-:Y:S02]  /*e880*/  F2FP.BF16.PACK_AB R4, R184, R185 ;  /* 0x000000b9b804723e */ /* 0x008fe400000010ff */
[----:B-----5:R-:W-:Y:S01]  /*e890*/  F2FP.BF16.PACK_AB R6, R106, R107 ;  /* 0x0000006b6a06723e */ /* 0x020fe200000010ff */
[--C-:B-1----:R-:W-:Y:S01]  /*e8a0*/  FFMA.FTZ R0, R219, c[0x0][0x23c], -R13.reuse ;  /* 0x00008f00db007a23 */ /* 0x102fe2000001080d */
[----:B--2---:R-:W-:Y:S02]  /*e8b0*/  F2FP.BF16.PACK_AB R5, R101, R105 ;  /* 0x000000696505723e */ /* 0x004fe400000010ff */
[----:B------:R-:W-:Y:S01]  /*e8c0*/  MOV R219, R159 ;  /* 0x0000009f00db7202 */ /* 0x000fe20000000f00 */
[----:B------:R1:W-:Y:S01]  /*e8d0*/  MUFU.EX2 R100, R0 ;  /* 0x0000000000647308 */ /* 0x0003e20000000800 */
[----:B------:R-:W2:Y:S01]  /*e8e0*/  LDSM.16.MT88.4 R156, [R220+0xac00] ;  /* 0x00ac0000dc9c783b */ /* 0x000ea20000004200 */
[----:B-1----:R-:W-:Y:S01]  /*e8f0*/  FFMA.FTZ R0, R228, c[0x0][0x23c], -R13 ;  /* 0x00008f00e4007a23 */ /* 0x002fe2000001080d */
[----:B------:R-:W-:-:S05]  /*e900*/  MOV R228, R63 ;  /* 0x0000003f00e47202 */ /* 0x000fca0000000f00 */
[----:B------:R-:W1:Y:S02]  /*e910*/  MUFU.EX2 R63, R0 ;  /* 0x00000000003f7308 */ /* 0x000e640000000800 */
[----:B-1----:R-:W-:Y:S01]  /*e920*/  F2FP.BF16.PACK_AB R7, R63, R100 ;  /* 0x000000643f07723e */ /* 0x002fe200000010ff */
[----:B------:R-:W-:-:S06]  /*e930*/  FFMA.FTZ R0, R229, c[0x0][0x23c], -R2 ;  /* 0x00008f00e5007a23 */ /* 0x000fcc0000010802 */
[C---:B------:R-:W-:Y:S01]  /*e940*/  HMMA.16816.F32.BF16 R84, R4.reuse, R34, R84 ;  /* 0x000000220454723c */ /* 0x040fe20000041854 */
[----:B------:R1:W-:Y:S07]  /*e950*/  MUFU.EX2 R35, R0 ;  /* 0x0000000000237308 */ /* 0x0003ee0000000800 */
[C---:B------:R-:W-:Y:S08]  /*e960*/  HMMA.16816.F32.BF16 R116, R4.reuse, R32, R88 ;  /* 0x000000200474723c */ /* 0x040ff00000041858 */
[----:B------:R-:W-:Y:S01]  /*e970*/  HMMA.16816.F32.BF16 R64, R4, R26, R64 ;  /* 0x0000001a0440723c */ /* 0x000fe20000041840 */
[----:B-1----:R-:W-:-:S04]  /*e980*/  FFMA.FTZ R0, R230, c[0x0][0x23c], -R2 ;  /* 0x00008f00e6007a23 */ /* 0x002fc80000010802 */
[----:B------:R1:W3:Y:S03]  /*e990*/  MUFU.EX2 R34, R0 ;  /* 0x0000000000227308 */ /* 0x0002e60000000800 */
[C---:B------:R-:W-:Y:S08]  /*e9a0*/  HMMA.16816.F32.BF16 R68, R4.reuse, R24, R68 ;  /* 0x000000180444723c */ /* 0x040ff00000041844 */
[----:B------:R-:W-:Y:S01]  /*e9b0*/  HMMA.16816.F32.BF16 R52, R4, R20, R52 ;  /* 0x000000140434723c */ /* 0x000fe20000041834 */
[--C-:B-1----:R-:W-:Y:S01]  /*e9c0*/  FFMA.FTZ R0, R231, c[0x0][0x23c], -R2.reuse ;  /* 0x00008f00e7007a23 */ /* 0x102fe20000010802 */
[----:B---3--:R-:W-:Y:S01]  /*e9d0*/  F2FP.BF16.PACK_AB R92, R34, R35 ;  /* 0x00000023225c723e */ /* 0x008fe200000010ff */
[----:B------:R-:W-:-:S05]  /*e9e0*/  FFMA.FTZ R2, R232, c[0x0][0x23c], -R2 ;  /* 0x00008f00e8027a23 */ /* 0x000fca0000010802 */
[C---:B------:R-:W-:Y:S01]  /*e9f0*/  HMMA.16816.F32.BF16 R128, R4.reuse, R28, R76 ;  /* 0x0000001c0480723c */ /* 0x040fe2000004184c */
[----:B------:R1:W-:Y:S07]  /*ea00*/  MUFU.EX2 R33, R0 ;  /* 0x0000000000217308 */ /* 0x0003ee0000000800 */
[C---:B------:R-:W-:Y:S01]  /*ea10*/  HMMA.16816.F32.BF16 R28, R4.reuse, R30, R72 ;  /* 0x0000001e041c723c */ /* 0x040fe20000041848 */
[----:B------:R-:W3:Y:S07]  /*ea20*/  MUFU.EX2 R32, R2 ;  /* 0x0000000200207308 */ /* 0x000eee0000000800 */
[----:B------:R-:W-:Y:S01]  /*ea30*/  HMMA.16816.F32.BF16 R56, R4, R8, R56 ;  /* 0x000000080438723c */ /* 0x000fe20000041838 */
[----:B-1----:R-:W-:-:S04]  /*ea40*/  FFMA.FTZ R0, R233, c[0x0][0x23c], -R12 ;  /* 0x00008f00e9007a23 */ /* 0x002fc8000001080c */
[----:B------:R1:W-:Y:S02]  /*ea50*/  MUFU.EX2 R27, R0 ;  /* 0x00000000001b7308 */ /* 0x0003e40000000800 */
[----:B------:R-:W-:Y:S01]  /*ea60*/  FFMA.FTZ R9, R219, R60, R228 ;  /* 0x0000003cdb097223 */ /* 0x000fe200000100e4 */
[C---:B------:R-:W-:Y:S01]  /*ea70*/  HMMA.16816.F32.BF16 R44, R4.reuse, R10, R44 ;  /* 0x0000000a042c723c */ /* 0x040fe2000004182c */
[----:B---3--:R-:W-:Y:S01]  /*ea80*/  F2FP.BF16.PACK_AB R94, R32, R33 ;  /* 0x00000021205e723e */ /* 0x008fe200000010ff */
[----:B------:R-:W-:Y:S02]  /*ea90*/  FFMA.FTZ R8, R217, R15, R218 ;  /* 0x0000000fd9087223 */ /* 0x000fe400000100da */
[----:B------:R-:W-:Y:S02]  /*eaa0*/  FFMA.FTZ R2, R215, R62, R216 ;  /* 0x0000003ed7027223 */ /* 0x000fe400000100d8 */
[----:B------:R-:W-:Y:S02]  /*eab0*/  FADD.FTZ R9, R212, R9 ;  /* 0x00000009d4097221 */ /* 0x000fe40000010000 */
[----:B------:R-:W-:Y:S01]  /*eac0*/  HMMA.16816.F32.BF16 R40, R4, R16, R40 ;  /* 0x000000100428723c */ /* 0x000fe20000041828 */
[----:B------:R-:W-:-:S02]  /*ead0*/  FADD.FTZ R11, R210, R8 ;  /* 0x00000008d20b7221 */ /* 0x000fc40000010000 */
[----:B------:R-:W-:Y:S02]  /*eae0*/  FADD.FTZ R10, R211, R2 ;  /* 0x00000002d30a7221 */ /* 0x000fe40000010000 */
[----:B-1----:R-:W-:Y:S02]  /*eaf0*/  FFMA.FTZ R0, R235, c[0x0][0x23c], -R12 ;  /* 0x00008f00eb007a23 */ /* 0x002fe4000001080c */
[----:B------:R-:W-:Y:S01]  /*eb00*/  FADD.FTZ R2, R207, R11 ;  /* 0x0000000bcf027221 */ /* 0x000fe20000010000 */
[----:B------:R-:W-:Y:S01]  /*eb10*/  HMMA.16816.F32.BF16 R48, R4, R18, R48 ;  /* 0x000000120430723c */ /* 0x000fe20000041830 */
[----:B------:R1:W3:Y:S02]  /*eb20*/  MUFU.EX2 R26, R0 ;  /* 0x00000000001a7308 */ /* 0x0002e40000000800 */
[----:B------:R-:W-:-:S04]  /*eb30*/  FADD.FTZ R2, R203, R2 ;  /* 0x00000002cb027221 */ /* 0x000fc80000010000 */
[----:B------:R-:W-:Y:S01]  /*eb40*/  FADD.FTZ R2, R197, R2 ;  /* 0x00000002c5027221 */ /* 0x000fe20000010000 */
[----:B------:R-:W-:Y:S01]  /*eb50*/  HMMA.16816.F32.BF16 R36, R4, R22, R36 ;  /* 0x000000160424723c */ /* 0x000fe20000041824 */
[----:B------:R-:W5:Y:S02]  /*eb60*/  LDSM.16.MT88.4 R4, [R222+0xbc00] ;  /* 0x00bc0000de04783b */ /* 0x000f640000004200 */
[----:B------:R-:W-:Y:S02]  /*eb70*/  FADD.FTZ R2, R196, R2 ;  /* 0x00000002c4027221 */ /* 0x000fe40000010000 */
[----:B-1----:R-:W-:Y:S01]  /*eb80*/  FFMA.FTZ R0, R234, c[0x0][0x23c], -R12 ;  /* 0x00008f00ea007a23 */ /* 0x002fe2000001080c */
[----:B---3--:R-:W-:-:S03]  /*eb90*/  F2FP.BF16.PACK_AB R93, R26, R27 ;  /* 0x0000001b1a5d723e */ /* 0x008fc600000010ff */
[----:B------:R1:W-:Y:S02]  /*eba0*/  MUFU.EX2 R25, R0 ;  /* 0x0000000000197308 */ /* 0x0003e40000000800 */
[----:B-1----:R-:W-:-:S06]  /*ebb0*/  FFMA.FTZ R0, R239, c[0x0][0x23c], -R12 ;  /* 0x00008f00ef007a23 */ /* 0x002fcc000001080c */
[----:B------:R1:W3:Y:S02]  /*ebc0*/  MUFU.EX2 R24, R0 ;  /* 0x0000000000187308 */ /* 0x0002e40000000800 */
[----:B-1----:R-:W-:Y:S01]  /*ebd0*/  FFMA.FTZ R0, R240, c[0x0][0x23c], -R14 ;  /* 0x00008f00f0007a23 */ /* 0x002fe2000001080e */
[----:B---3--:R-:W-:-:S05]  /*ebe0*/  F2FP.BF16.PACK_AB R95, R24, R25 ;  /* 0x00000019185f723e */ /* 0x008fca00000010ff */
[----:B------:R1:W-:Y:S02]  /*ebf0*/  MUFU.EX2 R21, R0 ;  /* 0x0000000000157308 */ /* 0x0003e40000000800 */
[C---:B----4-:R-:W-:Y:S08]  /*ec00*/  HMMA.16816.F32.BF16 R112, R92.reuse, R124, R180 ;  /* 0x0000007c5c70723c */ /* 0x050ff000000418b4 */
[----:B------:R-:W-:Y:S01]  /*ec10*/  HMMA.16816.F32.BF16 R120, R92, R126, R176 ;  /* 0x0000007e5c78723c */ /* 0x000fe200000418b0 */
[----:B-1----:R-:W-:-:S04]  /*ec20*/  FFMA.FTZ R0, R241, c[0x0][0x23c], -R14 ;  /* 0x00008f00f1007a23 */ /* 0x002fc8000001080e */
[----:B------:R1:W3:Y:S03]  /*ec30*/  MUFU.EX2 R20, R0 ;  /* 0x0000000000147308 */ /* 0x0002e60000000800 */
[C---:B------:R-:W-:Y:S08]  /*ec40*/  HMMA.16816.F32.BF16 R132, R92.reuse, R140, R132 ;  /* 0x0000008c5c84723c */ /* 0x040ff00000041884 */
[----:B------:R-:W-:Y:S01]  /*ec50*/  HMMA.16816.F32.BF16 R136, R92, R142, R136 ;  /* 0x0000008e5c88723c */ /* 0x000fe20000041888 */
[----:B-1----:R-:W-:-:S07]  /*ec60*/  FFMA.FTZ R0, R246, c[0x0][0x23c], -R14 ;  /* 0x00008f00f6007a23 */ /* 0x002fce000001080e */
[C---:B--2---:R-:W-:Y:S01]  /*ec70*/  HMMA.16816.F32.BF16 R148, R92.reuse, R156, R148 ;  /* 0x0000009c5c94723c */ /* 0x044fe20000041894 */
        /* <DEDUP_REMOVED lines=10> */
[C---:B-----5:R-:W-:Y:S08]  /*ed20*/  HMMA.16816.F32.BF16 R88, R92.reuse, R4, R108 ;  /* 0x000000045c58723c */ /* 0x060ff0000004186c */
[----:B------:R-:W-:Y:S01]  /*ed30*/  HMMA.16816.F32.BF16 R92, R92, R6, R96 ;  /* 0x000000065c5c723c */ /* 0x000fe20000041860 */
[----:B-1----:R-:W-:-:S04]  /*ed40*/  FFMA.FTZ R0, R244, c[0x0][0x23c], -R13 ;  /* 0x00008f00f4007a23 */ /* 0x002fc8000001080d */
[----:B------:R1:W4:Y:S02]  /*ed50*/  MUFU.EX2 R16, R0 ;  /* 0x0000000000107308 */ /* 0x0003240000000800 */
[----:B---3--:R-:W-:Y:S02]  /*ed60*/  F2FP.BF16.PACK_AB R96, R20, R21 ;  /* 0x000000151460723e */ /* 0x008fe400000010ff */
[----:B--2---:R-:W-:Y:S01]  /*ed70*/  F2FP.BF16.PACK_AB R98, R18, R19 ;  /* 0x000000131262723e */ /* 0x004fe200000010ff */
[----:B-1----:R-:W-:Y:S01]  /*ed80*/  FFMA.FTZ R0, R243, c[0x0][0x23c], -R13 ;  /* 0x00008f00f3007a23 */ /* 0x002fe2000001080d */
[----:B----4-:R-:W-:-:S03]  /*ed90*/  F2FP.BF16.PACK_AB R97, R16, R17 ;  /* 0x000000111061723e */ /* 0x010fc600000010ff */
        /* <DEDUP_REMOVED lines=75> */
.L_x_525:
[----:B------:R-:W-:-:S06]  /*f250*/  UIADD3 UR8, UR19, -0x1, URZ ;  /* 0xffffffff13087890 */ /* 0x000fcc000fffe03f */
.L_x_532:
[----:B------:R-:W-:Y:S01]  /*f260*/  ISETP.LE.AND P0, PT, RZ, UR8, PT ;  /* 0x00000008ff007c0c */ /* 0x000fe2000bf03270 */
[----:B------:R-:W-:-:S12]  /*f270*/  ULDC.64 UR16, c[0x0][0x118] ;  /* 0x0000460000107ab9 */ /* 0x000fd80000000a00 */
[----:B------:R-:W-:Y:S05]  /*f280*/  @!P0 BRA `(.L_x_533) ;  /* 0x00003e2000008947 */ /* 0x000fea0003800000 */
[----:B-1----:R-:W2:Y:S01]  /*f290*/  LDL R2, [R1+0x18] ;  /* 0x0000180001027983 */ /* 0x002ea20000100800 */
[----:B------:R-:W-:Y:S01]  /*f2a0*/  MOV R107, R3 ;  /* 0x00000003006b7202 */ /* 0x000fe20000000f00 */
[----:B------:R-:W-:Y:S02]  /*f2b0*/  IMAD.MOV.U32 R105, RZ, RZ, R103 ;  /* 0x000000ffff697224 */ /* 0x000fe400078e0067 */
[----:B------:R-:W3:Y:S01]  /*f2c0*/  LDL R0, [R1+0x48] ;  /* 0x0000480001007983 */ /* 0x000ee20000100800 */
[----:B------:R-:W-:Y:S02]  /*f2d0*/  IMAD.MOV.U32 R100, RZ, RZ, R104 ;  /* 0x000000ffff647224 */ /* 0x000fe400078e0068 */
[----:B------:R-:W-:Y:S01]  /*f2e0*/  IMAD.MOV.U32 R106, RZ, RZ, R102 ;  /* 0x000000ffff6a7224 */ /* 0x000fe200078e0066 */
[----:B------:R-:W4:Y:S04]  /*f2f0*/  LDL.LU.64 R6, [R1] ;  /* 0x0000000001067983 */ /* 0x000f280000300a00 */
[----:B------:R-:W5:Y:S04]  /*f300*/  LDL.LU.64 R4, [R1+0x50] ;  /* 0x0000500001047983 */ /* 0x000f680000300a00 */
[----:B------:R-:W3:Y:S01]  /*f310*/  LDL.64 R8, [R1+0x28] ;  /* 0x0000280001087983 */ /* 0x000ee20000100a00 */
[----:B--2---:R-:W-:Y:S01]  /*f320*/  ISETP.GE.AND P3, PT, R2, c[0x0][0x220], PT ;  /* 0x0000880002007a0c */ /* 0x004fe20003f66270 */
[----:B----4-:R-:W-:Y:S01]  /*f330*/  IMAD.MOV.U32 R3, RZ, RZ, R7 ;  /* 0x000000ffff037224 */ /* 0x010fe200078e0007 */
[----:B-----5:R-:W-:-:S05]  /*f340*/  MOV R2, R4 ;  /* 0x0000000400027202 */ /* 0x020fca0000000f00 */
[----:B------:R1:W-:Y:S01]  /*f350*/  STL.64 [R1+0x20], R2 ;  /* 0x0000200201007387 */ /* 0x0003e20000100a00 */
[----:B---3--:R-:W-:Y:S02]  /*f360*/  ISETP.GE.AND P4, PT, R8, c[0x0][0x220], PT ;  /* 0x0000880008007a0c */ /* 0x008fe40003f86270 */
[----:B------:R-:W-:Y:S01]  /*f370*/  ISETP.GE.AND P2, PT, R0, c[0x0][0x220], PT ;  /* 0x0000880000007a0c */ /* 0x000fe20003f46270 */
[----:B------:R-:W-:Y:S05]  /*f380*/  BRA `(.L_x_534) ;  /* 0x000003e000007947 */ /* 0x000fea0003800000 */
.L_x_536:
        /* <DEDUP_REMOVED lines=62> */
.L_x_534:
[----:B-1----:R-:W2:Y:S01]  /*f770*/  LDL.64 R2, [R1+0x20] ;  /* 0x0000200001027983 */ /* 0x002ea20000100a00 */
[----:B------:R-:W-:Y:S04]  /*f780*/  DEPBAR.LE SB0, 0x0 ;  /* 0x000080000000791a */ /* 0x000fe80000000000 */
[----:B------:R-:W-:Y:S01]  /*f790*/  MOV R0, UR14 ;  /* 0x0000000e00007c02 */ /* 0x000fe20008000f00 */
[----:B------:R-:W-:Y:S01]  /*f7a0*/  BAR.SYNC.DEFER_BLOCKING 0x0 ;  /* 0x0000000000007b1d */ /* 0x000fe20000010000 */
[----:B------:R-:W-:Y:S02]  /*f7b0*/  USHF.R.S32.HI UR5, URZ, 0x1f, UR8 ;  /* 0x0000001f3f057899 */ /* 0x000fe40008011408 */
[----:B------:R-:W-:Y:S04]  /*f7c0*/  UIMAD UR4, UR11, UR8, URZ ;  /* 0x000000080b0472a4 */ /* 0x000fe8000f8e023f */
[----:B------:R-:W-:Y:S01]  /*f7d0*/  UIMAD UR4, UR5, UR14, UR4 ;  /* 0x0000000e050472a4 */ /* 0x000fe2000f8e0204 */
[----:B------:R-:W-:Y:S06]  /*f7e0*/  @P4 STS.64 [R226+0x9008], RZ ;  /* 0x009008ffe2004388 */ /* 0x000fec0000000a00 */
[----:B------:R-:W-:Y:S04]  /*f7f0*/  @P4 STS [R226+0x9000], RZ ;  /* 0x009000ffe2004388 */ /* 0x000fe80000000800 */
[----:B------:R-:W-:Y:S01]  /*f800*/  @P4 STS [R226+0x9004], RZ ;  /* 0x009004ffe2004388 */ /* 0x000fe20000000800 */
        /* <DEDUP_REMOVED lines=13> */
[----:B------:R-:W-:Y:S02]  /*f8e0*/  IADD3.X R4, R3, UR18, RZ, P6, !PT ;  /* 0x0000001203047c10 */ /* 0x000fe4000b7fe4ff */
[C---:B------:R-:W-:Y:S01]  /*f8f0*/  @!P4 LEA R14, P6, R0.reuse, c[0x0][0x170], 0x1 ;  /* 0x00005c00000eca11 */ /* 0x040fe200078c08ff */
[----:B------:R-:W-:Y:S01]  /*f900*/  @P3 STS.128 [R226+0xa000], RZ ;  /* 0x00a000ffe2003388 */ /* 0x000fe20000000c00 */
[C---:B------:R-:W-:Y:S02]  /*f910*/  @!P3 LEA R8, P1, R0.reuse, c[0x0][0x170], 0x1 ;  /* 0x00005c000008ba11 */ /* 0x040fe400078208ff */
[C-C-:B------:R-:W-:Y:S02]  /*f920*/  @!P4 LEA.HI.X R15, R0.reuse, c[0x0][0x174], R4.reuse, 0x1, P6 ;  /* 0x00005d00000fca11 */ /* 0x140fe400030f0c04 */
[C-C-:B------:R-:W-:Y:S02]  /*f930*/  @!P3 LEA.HI.X R9, R0.reuse, c[0x0][0x174], R4.reuse, 0x1, P1 ;  /* 0x00005d000009ba11 */ /* 0x140fe400008f0c04 */
[C---:B------:R-:W-:Y:S01]  /*f940*/  @!P2 LEA R6, P0, R0.reuse, c[0x0][0x170], 0x1 ;  /* 0x00005c000006aa11 */ /* 0x040fe200078008ff */
[----:B------:R-:W-:Y:S01]  /*f950*/  @!PT LDS RZ, [RZ] ;  /* 0x00000000fffff984 */ /* 0x000fe20000000800 */
[----:B------:R-:W-:Y:S01]  /*f960*/  @!PT LDS RZ, [RZ] ;  /* 0x00000000fffff984 */ /* 0x000fe20000000800 */
[----:B------:R-:W-:Y:S01]  /*f970*/  @!PT LDS RZ, [RZ] ;  /* 0x00000000fffff984 */ /* 0x000fe20000000800 */
[----:B------:R2:W-:Y:S01]  /*f980*/  @!P3 LDGSTS.E.BYPASS.LTC128B.128 [R226+0xa000], [R12.64+0x40] ;  /* 0x0a0000400ce2bfae */ /* 0x0005e2000b901d50 */
[----:B------:R-:W-:Y:S02]  /*f990*/  ISETP.LT.AND P5, PT, RZ, UR8, PT ;  /* 0x00000008ff007c0c */ /* 0x000fe4000bfa1270 */
[----:B------:R-:W-:Y:S05]  /*f9a0*/  @!P2 LEA.HI.X R7, R0, c[0x0][0x174], R4, 0x1, P0 ;  /* 0x00005d000007aa11 */ /* 0x000fea00000f0c04 */
[----:B------:R-:W-:Y:S08]  /*f9b0*/  @P2 STS.128 [R226+0xb000], RZ ;  /* 0x00b000ffe2002388 */ /* 0x000ff00000000c00 */
[----:B------:R-:W-:Y:S01]  /*f9c0*/  @!PT LDS RZ, [RZ] ;  /* 0x00000000fffff984 */ /* 0x000fe20000000800 */
[----:B------:R-:W-:Y:S01]  /*f9d0*/  @!PT LDS RZ, [RZ] ;  /* 0x00000000fffff984 */ /* 0x000fe20000000800 */
[----:B------:R-:W-:Y:S01]  /*f9e0*/  @!PT LDS RZ, [RZ] ;  /* 0x00000000fffff984 */ /* 0x000fe20000000800 */
[----:B------:R3:W-:Y:S08]  /*f9f0*/  @!P2 LDGSTS.E.BYPASS.LTC128B.128 [R226+0xb000], [R10.64+0x80] ;  /* 0x0b0000800ae2afae */ /* 0x0007f0000b901d50 */
[----:B------:R-:W-:Y:S08]  /*fa00*/  @P4 STS.128 [R226+0x9800], RZ ;  /* 0x009800ffe2004388 */ /* 0x000ff00000000c00 */
[----:B------:R-:W-:Y:S01]  /*fa10*/  @!PT LDS RZ, [RZ] ;  /* 0x00000000fffff984 */ /* 0x000fe20000000800 */
[----:B------:R-:W-:Y:S01]  /*fa20*/  @!PT LDS RZ, [RZ] ;  /* 0x00000000fffff984 */ /* 0x000fe20000000800 */
[----:B------:R-:W-:Y:S01]  /*fa30*/  @!PT LDS RZ, [RZ] ;  /* 0x00000000fffff984 */ /* 0x000fe20000000800 */
[----:B------:R2:W-:Y:S08]  /*fa40*/  @!P4 LDGSTS.E.BYPASS.LTC128B.128 [R226+0x9800], [R14.64] ;  /* 0x098000000ee2cfae */ /* 0x0005f0000b901d50 */
        /* <DEDUP_REMOVED lines=9> */
[----:B------:R4:W-:Y:S08]  /*fae0*/  @!P2 LDGSTS.E.BYPASS.LTC128B.128 [R226+0xb800], [R6.64+0x80] ;  /* 0x0b80008006e2afae */ /* 0x0009f0000b901d50 */
[----:B------:R-:W-:Y:S08]  /*faf0*/  LDSM.16.M88.4 R64, [R224] ;  /* 0x00000000e040783b */ /* 0x000ff00000000200 */
[----:B-1----:R-:W4:Y:S08]  /*fb00*/  LDSM.16.M88.4 R16, [R221+0x6000] ;  /* 0x00600000dd10783b */ /* 0x002f300000000200 */
[----:B------:R-:W3:Y:S08]  /*fb10*/  LDSM.16.M88.4 R60, [R224+0x1000] ;  /* 0x00100000e03c783b */ /* 0x000ef00000000200 */
[----:B------:R-:W1:Y:S08]  /*fb20*/  LDSM.16.M88.4 R32, [R221+0x6400] ;  /* 0x00640000dd20783b */ /* 0x000e700000000200 */
[----:B------:R-:W0:Y:S08]  /*fb30*/  LDGDEPBAR ;  /* 0x00000000000079af */ /* 0x000e300000000000 */
[----:B------:R-:W5:Y:S01]  /*fb40*/  LDSM.16.M88.4 R48, [R221+0x6800] ;  /* 0x00680000dd30783b */ /* 0x000f620000000200 */
[-C--:B----4-:R-:W-:Y:S07]  /*fb50*/  HMMA.16816.F32.BF16 R4, R64, R16.reuse, RZ ;  /* 0x000000104004723c */ /* 0x090fee00000418ff */
[----:B------:R-:W4:Y:S01]  /*fb60*/  LDSM.16.M88.4 R108, [R221+0x6c00] ;  /* 0x006c0000dd6c783b */ /* 0x000f220000000200 */
[C---:B---3--:R-:W-:Y:S07]  /*fb70*/  HMMA.16816.F32.BF16 R8, R60.reuse, R16, RZ ;  /* 0x000000103c08723c */ /* 0x048fee00000418ff */
[----:B------:R-:W-:Y:S01]  /*fb80*/  LDSM.16.M88.4 R176, [R225] ;  /* 0x00000000e1b0783b */ /* 0x000fe20000000200 */
[-C--:B--2---:R-:W-:Y:S07]  /*fb90*/  HMMA.16816.F32.BF16 R12, R60, R18.reuse, RZ ;  /* 0x000000123c0c723c */ /* 0x084fee00000418ff */
[----:B------:R-:W2:Y:S01]  /*fba0*/  LDSM.16.M88.4 R180, [R223+0x6000] ;  /* 0x00600000dfb4783b */ /* 0x000ea20000000200 */
[C---:B------:R-:W-:Y:S07]  /*fbb0*/  HMMA.16816.F32.BF16 R16, R64.reuse, R18, RZ ;  /* 0x000000124010723c */ /* 0x040fee00000418ff */
[----:B------:R-:W3:Y:S01]  /*fbc0*/  LDSM.16.M88.4 R184, [R225+0x1000] ;  /* 0x00100000e1b8783b */ /* 0x000ee20000000200 */
[-C--:B-1----:R-:W-:Y:S07]  /*fbd0*/  HMMA.16816.F32.BF16 R20, R64, R32.reuse, RZ ;  /* 0x000000204014723c */ /* 0x082fee00000418ff */
[----:B------:R-:W1:Y:S01]  /*fbe0*/  LDSM.16.M88.4 R188, [R223+0x6400] ;  /* 0x00640000dfbc783b */ /* 0x000e620000000200 */
        /* <DEDUP_REMOVED lines=14> */
[-C--:B----4-:R-:W-:Y:S08]  /*fcd0*/  HMMA.16816.F32.BF16 R52, R64, R108.reuse, RZ ;  /* 0x0000006c4034723c */ /* 0x090ff000000418ff */
[C---:B------:R-:W-:Y:S08]  /*fce0*/  HMMA.16816.F32.BF16 R56, R60.reuse, R108, RZ ;  /* 0x0000006c3c38723c */ /* 0x040ff000000418ff */
[-C--:B------:R-:W-:Y:S08]  /*fcf0*/  HMMA.16816.F32.BF16 R60, R60, R110.reuse, RZ ;  /* 0x0000006e3c3c723c */ /* 0x080ff000000418ff */
[----:B------:R-:W-:Y:S01]  /*fd00*/  HMMA.16816.F32.BF16 R64, R64, R110, RZ ;  /* 0x0000006e4040723c */ /* 0x000fe200000418ff */
[----:B------:R-:W-:Y:S07]  /*fd10*/  LDSM.16.M88.4 R108, [R224+0x2000] ;  /* 0x00200000e06c783b */ /* 0x000fee0000000200 */
[-C--:B--2---:R-:W-:Y:S08]  /*fd20*/  HMMA.16816.F32.BF16 R4, R176, R180.reuse, R4 ;  /* 0x000000b4b004723c */ /* 0x084ff00000041804 */
[C---:B---3--:R-:W-:Y:S08]  /*fd30*/  HMMA.16816.F32.BF16 R8, R184.reuse, R180, R8 ;  /* 0x000000b4b808723c */ /* 0x048ff00000041808 */
[-C--:B------:R-:W-:Y:S08]  /*fd40*/  HMMA.16816.F32.BF16 R12, R184, R182.reuse, R12 ;  /* 0x000000b6b80c723c */ /* 0x080ff0000004180c */
[C---:B------:R-:W-:Y:S01]  /*fd50*/  HMMA.16816.F32.BF16 R16, R176.reuse, R182, R16 ;  /* 0x000000b6b010723c */ /* 0x040fe20000041810 */
[----:B------:R-:W2:Y:S07]  /*fd60*/  LDSM.16.M88.4 R180, [R221+0x7000] ;  /* 0x00700000ddb4783b */ /* 0x000eae0000000200 */
        /* <DEDUP_REMOVED lines=16> */
[-C--:B--2---:R-:W-:Y:S01]  /*fe70*/  HMMA.16816.F32.BF16 R4, R108, R180.reuse, R4 ;  /* 0x000000b46c04723c */ /* 0x084fe20000041804 */
[----:B------:R-:W-:Y:S07]  /*fe80*/  LDSM.16.M88.4 R196, [R224+0x5000] ;  /* 0x00500000e0c4783b */ /* 0x000fee0000000200 */
[C---:B-1----:R-:W-:Y:S08]  /*fe90*/  HMMA.16816.F32.BF16 R8, R188.reuse, R180, R8 ;  /* 0x000000b4bc08723c */ /* 0x042ff00000041808 */
        /* <DEDUP_REMOVED lines=73> */
[----:B------:R-:W-:Y:S02]  /*10330*/  FMUL.FTZ R17, R17, c[0x0][0x2ec] ;  /* 0x0000bb0011117a20 */ /* 0x000fe40000410000 */
[----:B------:R-:W-:Y:S02]  /*10340*/  FMUL.FTZ R14, R14, c[0x0][0x2ec] ;  /* 0x0000bb000e0e7a20 */ /* 0x000fe40000410000 */
[----:B------:R-:W-:Y:S03]  /*10350*/  FMUL.FTZ R15, R15, c[0x0][0x2ec] ;  /* 0x0000bb000f0f7a20 */ /* 0x000fe60000410000 */
        /* <DEDUP_REMOVED lines=10> */
[----:B------:R4:W2:Y:S01]  /*10400*/  MUFU.TANH R190, R13 ;  /* 0x0000000d00be7308 */ /* 0x0008a20000002400 */
[C---:B------:R-:W-:Y:S04]  /*10410*/  HMMA.16816.F32.BF16 R24, R108.reuse, R4, R24 ;  /* 0x000000046c18723c */ /* 0x040fe80000041818 */
[----:B-1----:R-:W-:Y:S02]  /*10420*/  FMUL.FTZ R16, R18, c[0x0][0x2ec] ;  /* 0x0000bb0012107a20 */ /* 0x002fe40000410000 */
[----:B------:R-:W-:Y:S03]  /*10430*/  FMUL.FTZ R18, R19, c[0x0][0x2ec] ;  /* 0x0000bb0013127a20 */ /* 0x000fe60000410000 */
[----:B------:R4:W1:Y:S01]  /*10440*/  MUFU.TANH R189, R14 ;  /* 0x0000000e00bd7308 */ /* 0x0008620000002400 */
[-C--:B------:R-:W-:Y:S08]  /*10450*/  HMMA.16816.F32.BF16 R28, R108, R6.reuse, R28 ;  /* 0x000000066c1c723c */ /* 0x080ff0000004181c */
[C---:B------:R-:W-:Y:S01]  /*10460*/  HMMA.16816.F32.BF16 R32, R176.reuse, R6, R32 ;  /* 0x00000006b020723c */ /* 0x040fe20000041820 */
[----:B------:R4:W1:Y:S01]  /*10470*/  MUFU.TANH R188, R15 ;  /* 0x0000000f00bc7308 */ /* 0x0008620000002400 */
[----:B------:R-:W1:Y:S01]  /*10480*/  LDSM.16.M88.4 R4, [R223+0x8c00] ;  /* 0x008c0000df04783b */ /* 0x000e620000000200 */
[----:B------:R-:W-:Y:S04]  /*10490*/  DEPBAR.LE SB0, 0x0 ;  /* 0x000080000000791a */ /* 0x000fe80000000000 */
[----:B------:R-:W-:Y:S02]  /*104a0*/  FMUL.FTZ R20, R20, c[0x0][0x2ec] ;  /* 0x0000bb0014147a20 */ /* 0x000fe40000410000 */
[----:B------:R-:W-:Y:S02]  /*104b0*/  FMUL.FTZ R21, R21, c[0x0][0x2ec] ;  /* 0x0000bb0015157a20 */ /* 0x000fe40000410000 */
[----:B------:R-:W1:Y:S01]  /*104c0*/  MUFU.TANH R17, R17 ;  /* 0x0000001100117308 */ /* 0x000e620000002400 */
[----:B------:R-:W-:Y:S01]  /*104d0*/  BAR.SYNC.DEFER_BLOCKING 0x0 ;  /* 0x0000000000007b1d */ /* 0x000fe20000010000 */
[----:B------:R-:W-:Y:S01]  /*104e0*/  FMUL.FTZ R22, R22, c[0x0][0x2ec] ;  /* 0x0000bb0016167a20 */ /* 0x000fe20000410000 */
[-C--:B-----5:R-:W-:Y:S05]  /*104f0*/  HMMA.16816.F32.BF16 R36, R176, R8.reuse, R36 ;  /* 0x00000008b024723c */ /* 0x0a0fea0000041824 */
[----:B------:R-:W-:Y:S02]  /*10500*/  FMUL.FTZ R23, R23, c[0x0][0x2ec] ;  /* 0x0000bb0017177a20 */ /* 0x000fe40000410000 */
[----:B------:R-:W1:Y:S01]  /*10510*/  MUFU.TANH R16, R16 ;  /* 0x0000001000107308 */ /* 0x000e620000002400 */
[----:B------:R-:W-:Y:S01]  /*10520*/  FMUL.FTZ R24, R24, c[0x0][0x2ec] ;  /* 0x0000bb0018187a20 */ /* 0x000fe20000410000 */
[C---:B------:R-:W-:Y:S04]  /*10530*/  HMMA.16816.F32.BF16 R40, R108.reuse, R8, R40 ;  /* 0x000000086c28723c */ /* 0x040fe80000041828 */
[----:B------:R-:W-:Y:S02]  /*10540*/  FMUL.FTZ R25, R25, c[0x0][0x2ec] ;  /* 0x0000bb0019197a20 */ /* 0x000fe40000410000 */
[----:B------:R-:W-:Y:S02]  /*10550*/  FMUL.FTZ R26, R26, c[0x0][0x2ec] ;  /* 0x0000bb001a1a7a20 */ /* 0x000fe40000410000 */
[----:B------:R-:W2:Y:S01]  /*10560*/  MUFU.TANH R18, R18 ;  /* 0x0000001200127308 */ /* 0x000ea20000002400 */
[-C--:B------:R-:W-:Y:S03]  /*10570*/  HMMA.16816.F32.BF16 R44, R108, R10.reuse, R44 ;  /* 0x0000000a6c2c723c */ /* 0x080fe6000004182c */
[----:B------:R-:W-:Y:S02]  /*10580*/  FMUL.FTZ R27, R27, c[0x0][0x2ec] ;  /* 0x0000bb001b1b7a20 */ /* 0x000fe40000410000 */
[----:B------:R-:W-:Y:S02]  /*10590*/  FMUL.FTZ R28, R28, c[0x0][0x2ec] ;  /* 0x0000bb001c1c7a20 */ /* 0x000fe40000410000 */
[----:B------:R-:W-:Y:S01]  /*105a0*/  FMUL.FTZ R29, R29, c[0x0][0x2ec] ;  /* 0x0000bb001d1d7a20 */ /* 0x000fe20000410000 */
[C---:B------:R-:W-:Y:S01]  /*105b0*/  HMMA.16816.F32.BF16 R48, R176.reuse, R10, R48 ;  /* 0x0000000ab030723c */ /* 0x040fe20000041830 */
[----:B------:R4:W2:Y:S03]  /*105c0*/  MUFU.TANH R193, R20 ;  /* 0x0000001400c17308 */ /* 0x0008a60000002400 */
[----:B------:R-:W-:Y:S02]  /*105d0*/  FMUL.FTZ R30, R30, c[0x0][0x2ec] ;  /* 0x0000bb001e1e7a20 */ /* 0x000fe40000410000 */
[----:B------:R-:W-:Y:S02]  /*105e0*/  FMUL.FTZ R31, R31, c[0x0][0x2ec] ;  /* 0x0000bb001f1f7a20 */ /* 0x000fe40000410000 */
[-C--:B-1----:R-:W-:Y:S03]  /*105f0*/  HMMA.16816.F32.BF16 R52, R176, R4.reuse, R52 ;  /* 0x00000004b034723c */ /* 0x082fe60000041834 */
        /* <DEDUP_REMOVED lines=47> */
[----:B------:R-:W-:Y:S05]  /*108f0*/  FMUL.FTZ R67, R67, c[0x0][0x2ec] ;  /* 0x0000bb0043437a20 */ /* 0x000fea0000410000 */
        /* <DEDUP_REMOVED lines=39> */
.L_x_535:
[----:B------:R-:W-:Y:S01]  /*10b70*/  FMNMX.FTZ R0, R181, R100, !PT ;  /* 0x00000064b5007209 */ /* 0x000fe20007810000 */
[----:B------:R-:W-:Y:S01]  /*10b80*/  LDSM.16.MT88.4 R20, [R220+0x9000] ;  /* 0x00900000dc14783b */ /* 0x000fe20000004200 */
[----:B------:R-:W-:Y:S02]  /*10b90*/  UIADD3 UR8, UR8, -0x1, URZ ;  /* 0xffffffff08087890 */ /* 0x000fe4000fffe03f */
[----:B------:R-:W-:Y:S02]  /*10ba0*/  FMNMX.FTZ R2, R186, R0, !PT ;  /* 0x00000000ba027209 */ /* 0x000fe40007810000 */
[----:B------:R-:W-:Y:S02]  /*10bb0*/  FMNMX.FTZ R0, R182, R105, !PT ;  /* 0x00000069b6007209 */ /* 0x000fe40007810000 */
[----:B------:R-:W-:Y:S01]  /*10bc0*/  FMNMX.FTZ R3, R180, R2, !PT ;  /* 0x00000002b4037209 */ /* 0x000fe20007810000 */
[----:B------:R-:W-:Y:S01]  /*10bd0*/  LDSM.16.MT88.4 R36, [R222+0x9000] ;  /* 0x00900000de24783b */ /* 0x000fe20000004200 */
[----:B------:R-:W-:Y:S02]  /*10be0*/  FMNMX.FTZ R2, R187, R0, !PT ;  /* 0x00000000bb027209 */ /* 0x000fe40007810000 */
[----:B-1----:R-:W-:Y:S02]  /*10bf0*/  FMNMX.FTZ R4, R17, R3, !PT ;  /* 0x0000000311047209 */ /* 0x002fe40007810000 */
        /* <DEDUP_REMOVED lines=90> */
[----:B------:R3:W-:Y:S01]  /*111a0*/  MUFU.EX2 R181, R4 ;  /* 0x0000000400b57308 */ /* 0x0007e20000000800 */
[--C-:B------:R-:W-:Y:S02]  /*111b0*/  FFMA.FTZ R41, R193, c[0x0][0x23c], -R105.reuse ;  /* 0x00008f00c1297a23 */ /* 0x100fe40000010869 */
[--C-:B------:R-:W-:Y:S02]  /*111c0*/  FFMA.FTZ R44, R195, c[0x0][0x23c], -R105.reuse ;  /* 0x00008f00c32c7a23 */ /* 0x100fe40000010869 */
[--C-:B------:R-:W-:Y:S02]  /*111d0*/  FFMA.FTZ R57, R194, c[0x0][0x23c], -R105.reuse ;  /* 0x00008f00c2397a23 */ /* 0x100fe40000010869 */
[----:B------:R-:W-:Y:S02]  /*111e0*/  FFMA.FTZ R60, R196, c[0x0][0x23c], -R105 ;  /* 0x00008f00c43c7a23 */ /* 0x000fe40000010869 */
[C---:B------:R-:W-:Y:S01]  /*111f0*/  FMUL.FTZ R64, R101.reuse, R172 ;  /* 0x000000ac65407220 */ /* 0x040fe20000410000 */
[----:B------:R4:W-:Y:S01]  /*11200*/  MUFU.EX2 R8, R5 ;  /* 0x0000000500087308 */ /* 0x0009e20000000800 */
[C---:B------:R-:W-:Y:S02]  /*11210*/  FMUL.FTZ R68, R101.reuse, R68 ;  /* 0x0000004465447220 */ /* 0x040fe40000410000 */
[----:B------:R-:W-:Y:S02]  /*11220*/  FMUL.FTZ R69, R101, R69 ;  /* 0x0000004565457220 */ /* 0x000fe40000410000 */
[----:B-1----:R-:W-:Y:S02]  /*11230*/  FADD.FTZ R0, -R102, R106 ;  /* 0x0000006a66007221 */ /* 0x002fe40000010100 */
[----:B------:R-:W-:Y:S02]  /*11240*/  FMUL.FTZ R106, R103, c[0x0][0x23c] ;  /* 0x00008f00676a7a20 */ /* 0x000fe40000410000 */
[----:B------:R-:W-:Y:S02]  /*11250*/  FMUL.FTZ R0, R0, c[0x0][0x23c] ;  /* 0x00008f0000007a20 */ /* 0x000fe40000410000 */
[----:B--2---:R-:W-:Y:S01]  /*11260*/  FMUL.FTZ R19, R100, R127 ;  /* 0x0000007f64137220 */ /* 0x004fe20000410000 */
[----:B------:R-:W-:Y:S01]  /*11270*/  FSEL R106, R106, RZ, P0 ;  /* 0x000000ff6a6a7208 */ /* 0x000fe20000000000 */
[----:B------:R1:W2:Y:S01]  /*11280*/  MUFU.EX2 R2, R0 ;  /* 0x0000000000027308 */ /* 0x0002a20000000800 */
[----:B------:R-:W-:Y:S01]  /*11290*/  FSETP.NEU.FTZ.AND P0, PT, R102, -INF , PT ;  /* 0xff8000006600780b */ /* 0x000fe20003f1d000 */
[----:B------:R-:W-:Y:S02]  /*112a0*/  FMUL.FTZ R34, R100, R142 ;  /* 0x0000008e64227220 */ /* 0x000fe40000410000 */
[--C-:B------:R-:W-:Y:S02]  /*112b0*/  FFMA.FTZ R111, R200, c[0x0][0x23c], -R106.reuse ;  /* 0x00008f00c86f7a23 */ /* 0x100fe4000001086a */
[--C-:B---3--:R-:W-:Y:S02]  /*112c0*/  FFMA.FTZ R4, R182, c[0x0][0x23c], -R106.reuse ;  /* 0x00008f00b6047a23 */ /* 0x108fe4000001086a */
[----:B------:R-:W-:Y:S02]  /*112d0*/  FMUL.FTZ R35, R100, R143 ;  /* 0x0000008f64237220 */ /* 0x000fe40000410000 */
[----:B------:R3:W-:Y:S01]  /*112e0*/  MUFU.EX2 R252, R111 ;  /* 0x0000006f00fc7308 */ /* 0x0007e20000000800 */
[--C-:B----4-:R-:W-:Y:S02]  /*112f0*/  FFMA.FTZ R5, R18, c[0x0][0x23c], -R106.reuse ;  /* 0x00008f0012057a23 */ /* 0x110fe4000001086a */
[C---:B------:R-:W-:Y:S02]  /*11300*/  FMUL.FTZ R18, R100.reuse, R126 ;  /* 0x0000007e64127220 */ /* 0x040fe40000410000 */
[--C-:B------:R-:W-:Y:S02]  /*11310*/  FFMA.FTZ R49, R197, c[0x0][0x23c], -R106.reuse ;  /* 0x00008f00c5317a23 */ /* 0x100fe4000001086a */
[C---:B------:R-:W-:Y:S02]  /*11320*/  FMUL.FTZ R50, R100.reuse, R158 ;  /* 0x0000009e64327220 */ /* 0x040fe40000410000 */
[----:B------:R-:W-:Y:S01]  /*11330*/  FMUL.FTZ R51, R100, R159 ;  /* 0x0000009f64337220 */ /* 0x000fe20000410000 */
[----:B------:R4:W-:Y:S01]  /*11340*/  MUFU.EX2 R182, R4 ;  /* 0x0000000400b67308 */ /* 0x0009e20000000800 */
[--C-:B------:R-:W-:Y:S02]  /*11350*/  FFMA.FTZ R65, R198, c[0x0][0x23c], -R106.reuse ;  /* 0x00008f00c6417a23 */ /* 0x100fe4000001086a */
[----:B------:R-:W-:Y:S02]  /*11360*/  FMUL.FTZ R66, R100, R174 ;  /* 0x000000ae64427220 */ /* 0x000fe40000410000 */
[----:B-1----:R-:W-:Y:S02]  /*11370*/  FADD.FTZ R0, -R3, R107 ;  /* 0x0000006b03007221 */ /* 0x002fe40000010100 */
[----:B------:R-:W-:Y:S02]  /*11380*/  FMUL.FTZ R107, R102, c[0x0][0x23c] ;  /* 0x00008f00666b7a20 */ /* 0x000fe40000410000 */
[----:B------:R-:W-:Y:S01]  /*11390*/  FMUL.FTZ R0, R0, c[0x0][0x23c] ;  /* 0x00008f0000007a20 */ /* 0x000fe20000410000 */
[----:B------:R-:W1:Y:S01]  /*113a0*/  MUFU.EX2 R30, R5 ;  /* 0x00000005001e7308 */ /* 0x000e620000000800 */
[C---:B--2---:R-:W-:Y:S01]  /*113b0*/  FMUL.FTZ R12, R2.reuse, R120 ;  /* 0x00000078020c7220 */ /* 0x044fe20000410000 */
[----:B------:R-:W-:Y:S01]  /*113c0*/  FSEL R107, R107, RZ, P0 ;  /* 0x000000ff6b6b7208 */ /* 0x000fe20000000000 */
[C---:B------:R-:W-:Y:S01]  /*113d0*/  FMUL.FTZ R13, R2.reuse, R121 ;  /* 0x00000079020d7220 */ /* 0x040fe20000410000 */
[----:B------:R-:W-:Y:S01]  /*113e0*/  FSETP.NEU.FTZ.AND P0, PT, R3, -INF , PT ;  /* 0xff8000000300780b */ /* 0x000fe20003f1d000 */
[----:B------:R-:W-:Y:S02]  /*113f0*/  FMUL.FTZ R24, R2, R132 ;  /* 0x0000008402187220 */ /* 0x000fe40000410000 */
[--C-:B---3--:R-:W-:Y:S01]  /*11400*/  FFMA.FTZ R111, R201, c[0x0][0x23c], -R107.reuse ;  /* 0x00008f00c96f7a23 */ /* 0x108fe2000001086b */
[----:B------:R-:W-:Y:S01]  /*11410*/  FSEL R110, R110, RZ, P0 ;  /* 0x000000ff6e6e7208 */ /* 0x000fe20000000000 */
[--C-:B------:R-:W-:Y:S01]  /*11420*/  FFMA.FTZ R9, R190, c[0x0][0x23c], -R107.reuse ;  /* 0x00008f00be097a23 */ /* 0x100fe2000001086b */
[----:B------:R-:W2:Y:S01]  /*11430*/  MUFU.EX2 R0, R0 ;  /* 0x0000000000007308 */ /* 0x000ea20000000800 */
[C---:B------:R-:W-:Y:S02]  /*11440*/  FMUL.FTZ R25, R2.reuse, R133 ;  /* 0x0000008502197220 */ /* 0x040fe40000410000 */
[C---:B------:R-:W-:Y:S02]  /*11450*/  FMUL.FTZ R28, R2.reuse, R136 ;  /* 0x00000088021c7220 */ /* 0x040fe40000410000 */
[----:B----4-:R-:W-:Y:S01]  /*11460*/  FFMA.FTZ R4, R187, c[0x0][0x23c], -R106 ;  /* 0x00008f00bb047a23 */ /* 0x010fe2000001086a */
[----:B------:R-:W-:Y:S01]  /*11470*/  MOV R187, R8 ;  /* 0x0000000800bb7202 */ /* 0x000fe20000000f00 */
[C---:B------:R-:W-:Y:S02]  /*11480*/  FMUL.FTZ R40, R2.reuse, R148 ;  /* 0x0000009402287220 */ /* 0x040fe40000410000 */
[C---:B------:R-:W-:Y:S01]  /*11490*/  FMUL.FTZ R45, R2.reuse, R153 ;  /* 0x00000099022d7220 */ /* 0x040fe20000410000 */
[----:B------:R3:W-:Y:S01]  /*114a0*/  MUFU.EX2 R251, R111 ;  /* 0x0000006f00fb7308 */ /* 0x0007e20000000800 */
[C---:B------:R-:W-:Y:S02]  /*114b0*/  FMUL.FTZ R56, R2.reuse, R164 ;  /* 0x000000a402387220 */ /* 0x040fe40000410000 */
[----:B------:R-:W-:Y:S01]  /*114c0*/  FMUL.FTZ R61, R2, R169 ;  /* 0x000000a9023d7220 */ /* 0x000fe20000410000 */
[----:B-1----:R-:W-:Y:S01]  /*114d0*/  MOV R133, R30 ;  /* 0x0000001e00857202 */ /* 0x002fe20000000f00 */
[C---:B------:R-:W-:Y:S02]  /*114e0*/  FMUL.FTZ R67, R100.reuse, R175 ;  /* 0x000000af64437220 */ /* 0x040fe40000410000 */
        /* <DEDUP_REMOVED lines=8> */
[----:B------:R-:W2:Y:S01]  /*11570*/  MUFU.EX2 R29, R9 ;  /* 0x00000009001d7308 */ /* 0x000ea20000000800 */
[C---:B------:R-:W-:Y:S02]  /*11580*/  FMUL.FTZ R15, R0.reuse, R123 ;  /* 0x0000007b000f7220 */ /* 0x040fe40000410000 */
[----:B------:R-:W-:Y:S01]  /*11590*/  FMUL.FTZ R26, R0, R134 ;  /* 0x00000086001a7220 */ /* 0x000fe20000410000 */
[----:B------:R-:W4:Y:S01]  /*115a0*/  LDSM.16.MT88.4 R120, [R222+0xa000] ;  /* 0x00a00000de78783b */ /* 0x000f220000004200 */
[----:B---3--:R-:W-:Y:S02]  /*115b0*/  FFMA.FTZ R111, R202, c[0x0][0x23c], -R107 ;  /* 0x00008f00ca6f7a23 */ /* 0x008fe4000001086b */
[C---:B------:R-:W-:Y:S02]  /*115c0*/  FMUL.FTZ R27, R0.reuse, R135 ;  /* 0x00000087001b7220 */ /* 0x040fe40000410000 */
[C---:B------:R-:W-:Y:S01]  /*115d0*/  FMUL.FTZ R42, R0.reuse, R150 ;  /* 0x00000096002a7220 */ /* 0x040fe20000410000 */
[----:B------:R3:W-:Y:S01]  /*115e0*/  MUFU.EX2 R250, R111 ;  /* 0x0000006f00fa7308 */ /* 0x0007e20000000800 */
[C---:B------:R-:W-:Y:S02]  /*115f0*/  FMUL.FTZ R43, R0.reuse, R151 ;  /* 0x00000097002b7220 */ /* 0x040fe40000410000 */
[----:B------:R-:W-:Y:S02]  /*11600*/  FMUL.FTZ R46, R0, R154 ;  /* 0x0000009a002e7220 */ /* 0x000fe40000410000 */
[--C-:B-1----:R-:W-:Y:S02]  /*11610*/  FFMA.FTZ R4, R180, c[0x0][0x23c], -R105.reuse ;  /* 0x00008f00b4047a23 */ /* 0x102fe40000010869 */
[C---:B------:R-:W-:Y:S02]  /*11620*/  FMUL.FTZ R47, R0.reuse, R155 ;  /* 0x0000009b002f7220 */ /* 0x040fe40000410000 */
[C---:B------:R-:W-:Y:S01]  /*11630*/  FMUL.FTZ R58, R0.reuse, R166 ;  /* 0x000000a6003a7220 */ /* 0x040fe20000410000 */
[----:B------:R1:W-:Y:S01]  /*11640*/  MUFU.EX2 R7, R4 ;  /* 0x0000000400077308 */ /* 0x0003e20000000800 */
[C---:B------:R-:W-:Y:S02]  /*11650*/  FMUL.FTZ R59, R0.reuse, R167 ;  /* 0x000000a7003b7220 */ /* 0x040fe40000410000 */
[----:B------:R-:W-:Y:S01]  /*11660*/  FMUL.FTZ R62, R0, R170 ;  /* 0x000000aa003e7220 */ /* 0x000fe20000410000 */
[----:B--2---:R-:W-:Y:S01]  /*11670*/  MOV R135, R29 ;  /* 0x0000001d00877202 */ /* 0x004fe20000000f00 */
[----:B------:R-:W-:Y:S02]  /*11680*/  FMUL.FTZ R9, R2, R113 ;  /* 0x0000007102097220 */ /* 0x000fe40000410000 */
[C---:B------:R-:W-:Y:S02]  /*11690*/  FMUL.FTZ R63, R0.reuse, R171 ;  /* 0x000000ab003f7220 */ /* 0x040fe40000410000 */
[C---:B------:R-:W-:Y:S01]  /*116a0*/  FMUL.FTZ R74, R0.reuse, R74 ;  /* 0x0000004a004a7220 */ /* 0x040fe20000410000 */
[----:B------:R2:W-:Y:S01]  /*116b0*/  MUFU.EX2 R134, R57 ;  /* 0x0000003900867308 */ /* 0x0005e20000000800 */
[----:B------:R-:W-:Y:S02]  /*116c0*/  FMUL.FTZ R75, R0, R75 ;  /* 0x0000004b004b7220 */ /* 0x000fe40000410000 */
[C---:B------:R-:W-:Y:S02]  /*116d0*/  FMUL.FTZ R76, R2.reuse, R76 ;  /* 0x0000004c024c7220 */ /* 0x040fe40000410000 */
[--C-:B---3--:R-:W-:Y:S02]  /*116e0*/  FFMA.FTZ R111, R203, c[0x0][0x23c], -R110.reuse ;  /* 0x00008f00cb6f7a23 */ /* 0x108fe4000001086e */
[----:B------:R-:W-:Y:S02]  /*116f0*/  FMUL.FTZ R77, R2, R77 ;  /* 0x0000004d024d7220 */ /* 0x000fe40000410000 */
[C---:B------:R-:W-:Y:S01]  /*11700*/  FMUL.FTZ R78, R0.reuse, R78 ;  /* 0x0000004e004e7220 */ /* 0x040fe20000410000 */
[----:B------:R3:W-:Y:S01]  /*11710*/  MUFU.EX2 R249, R111 ;  /* 0x0000006f00f97308 */ /* 0x0007e20000000800 */
[----:B------:R-:W-:Y:S02]  /*11720*/  FMUL.FTZ R79, R0, R79 ;  /* 0x0000004f004f7220 */ /* 0x000fe40000410000 */
[----:B------:R-:W-:Y:S02]  /*11730*/  FMUL.FTZ R80, R101, R80 ;  /* 0x0000005065507220 */ /* 0x000fe40000410000 */
[----:B-1----:R-:W-:Y:S02]  /*11740*/  FFMA.FTZ R4, R17, c[0x0][0x23c], -R105 ;  /* 0x00008f0011047a23 */ /* 0x002fe40000010869 */
[C---:B------:R-:W-:Y:S02]  /*11750*/  FMUL.FTZ R17, R101.reuse, R125 ;  /* 0x0000007d65117220 */ /* 0x040fe40000410000 */
[C---:B------:R-:W-:Y:S01]  /*11760*/  FMUL.FTZ R81, R101.reuse, R81 ;  /* 0x0000005165517220 */ /* 0x040fe20000410000 */
[----:B------:R-:W1:Y:S01]  /*11770*/  MUFU.EX2 R31, R4 ;  /* 0x00000004001f7308 */ /* 0x000e620000000800 */
[C---:B------:R-:W-:Y:S02]  /*11780*/  FMUL.FTZ R82, R100.reuse, R82 ;  /* 0x0000005264527220 */ /* 0x040fe40000410000 */
[----:B------:R-:W-:Y:S02]  /*11790*/  FMUL.FTZ R83, R100, R83 ;  /* 0x0000005364537220 */ /* 0x000fe40000410000 */
[----:B--2---:R-:W-:Y:S02]  /*117a0*/  FMUL.FTZ R57, R2, R165 ;  /* 0x000000a502397220 */ /* 0x004fe40000410000 */
[C---:B------:R-:W-:Y:S02]  /*117b0*/  FMUL.FTZ R84, R101.reuse, R84 ;  /* 0x0000005465547220 */ /* 0x040fe40000410000 */
[C---:B------:R-:W-:Y:S01]  /*117c0*/  FMUL.FTZ R85, R101.reuse, R85 ;  /* 0x0000005565557220 */ /* 0x040fe20000410000 */
[----:B------:R2:W-:Y:S01]  /*117d0*/  MUFU.EX2 R180, R60 ;  /* 0x0000003c00b47308 */ /* 0x0005e20000000800 */
[C---:B------:R-:W-:Y:S02]  /*117e0*/  FMUL.FTZ R86, R100.reuse, R86 ;  /* 0x0000005664567220 */ /* 0x040fe40000410000 */
[----:B------:R-:W-:Y:S02]  /*117f0*/  FMUL.FTZ R87, R100, R87 ;  /* 0x0000005764577220 */ /* 0x000fe40000410000 */
[----:B---3--:R-:W-:Y:S02]  /*11800*/  FFMA.FTZ R111, R206, c[0x0][0x23c], -R110 ;  /* 0x00008f00ce6f7a23 */ /* 0x008fe4000001086e */
[C---:B------:R-:W-:Y:S02]  /*11810*/  FMUL.FTZ R88, R2.reuse, R88 ;  /* 0x0000005802587220 */ /* 0x040fe40000410000 */
[----:B------:R-:W-:Y:S01]  /*11820*/  FMUL.FTZ R89, R2, R89 ;  /* 0x0000005902597220 */ /* 0x000fe20000410000 */
[----:B------:R3:W-:Y:S01]  /*11830*/  MUFU.EX2 R248, R111 ;  /* 0x0000006f00f87308 */ /* 0x0007e20000000800 */
[C---:B------:R-:W-:Y:S02]  /*11840*/  FMUL.FTZ R90, R0.reuse, R90 ;  /* 0x0000005a005a7220 */ /* 0x040fe40000410000 */
[----:B------:R-:W-:Y:S01]  /*11850*/  FMUL.FTZ R91, R0, R91 ;  /* 0x0000005b005b7220 */ /* 0x000fe20000410000 */
[----:B-1----:R-:W-:Y:S01]  /*11860*/  MOV R132, R31 ;  /* 0x0000001f00847202 */ /* 0x002fe20000000f00 */
[----:B------:R-:W-:Y:S02]  /*11870*/  FFMA.FTZ R4, R16, c[0x0][0x23c], -R106 ;  /* 0x00008f0010047a23 */ /* 0x000fe4000001086a */
[C---:B------:R-:W-:Y:S02]  /*11880*/  FMUL.FTZ R16, R101.reuse, R124 ;  /* 0x0000007c65107220 */ /* 0x040fe40000410000 */
[----:B------:R-:W1:Y:S01]  /*11890*/  LDSM.16.MT88.4 R124, [R220+0xb000] ;  /* 0x00b00000dc7c783b */ /* 0x000e620000004200 */
[----:B------:R5:W4:Y:S01]  /*118a0*/  MUFU.EX2 R6, R4 ;  /* 0x0000000400067308 */ /* 0x000b220000000800 */
[C---:B------:R-:W-:Y:S02]  /*118b0*/  FMUL.FTZ R92, R2.reuse, R92 ;  /* 0x0000005c025c7220 */ /* 0x040fe40000410000 */
[C---:B------:R-:W-:Y:S02]  /*118c0*/  FMUL.FTZ R93, R2.reuse, R93 ;  /* 0x0000005d025d7220 */ /* 0x040fe40000410000 */
[----:B--2---:R-:W-:Y:S02]  /*118d0*/  FMUL.FTZ R60, R2, R168 ;  /* 0x000000a8023c7220 */ /* 0x004fe40000410000 */
[C---:B------:R-:W-:Y:S02]  /*118e0*/  FMUL.FTZ R94, R0.reuse, R94 ;  /* 0x0000005e005e7220 */ /* 0x040fe40000410000 */
[----:B------:R-:W-:Y:S01]  /*118f0*/  FMUL.FTZ R95, R0, R95 ;  /* 0x0000005f005f7220 */ /* 0x000fe20000410000 */
[----:B------:R2:W-:Y:S01]  /*11900*/  MUFU.EX2 R141, R65 ;  /* 0x00000041008d7308 */ /* 0x0005e20000000800 */
[C---:B------:R-:W-:Y:S02]  /*11910*/  FMUL.FTZ R96, R101.reuse, R96 ;  /* 0x0000006065607220 */ /* 0x040fe40000410000 */
[C---:B------:R-:W-:Y:S02]  /*11920*/  FMUL.FTZ R97, R101.reuse, R97 ;  /* 0x0000006165617220 */ /* 0x040fe40000410000 */
[--C-:B---3--:R-:W-:Y:S02]  /*11930*/  FFMA.FTZ R111, R204, c[0x0][0x23c], -R107.reuse ;  /* 0x00008f00cc6f7a23 */ /* 0x108fe4000001086b */
[C---:B------:R-:W-:Y:S02]  /*11940*/  FMUL.FTZ R98, R100.reuse, R98 ;  /* 0x0000006264627220 */ /* 0x040fe40000410000 */
[----:B------:R-:W-:Y:S01]  /*11950*/  FMUL.FTZ R99, R100, R99 ;  /* 0x0000006364637220 */ /* 0x000fe20000410000 */
[----:B------:R3:W-:Y:S01]  /*11960*/  MUFU.EX2 R247, R111 ;  /* 0x0000006f00f77308 */ /* 0x0007e20000000800 */
[--C-:B------:R-:W-:Y:S02]  /*11970*/  FFMA.FTZ R108, R108, c[0x0][0x23c], -R110.reuse ;  /* 0x00008f006c6c7a23 */ /* 0x100fe4000001086e */
[--C-:B-----5:R-:W-:Y:S01]  /*11980*/  FFMA.FTZ R4, R184, c[0x0][0x23c], -R107.reuse ;  /* 0x00008f00b8047a23 */ /* 0x120fe2000001086b */
[----:B----4-:R-:W-:Y:S01]  /*11990*/  MOV R190, R6 ;  /* 0x0000000600be7202 */ /* 0x010fe20000000f00 */
[----:B------:R-:W-:Y:S05]  /*119a0*/  FMUL.FTZ R6, R100, R118 ;  /* 0x0000007664067220 */ /* 0x000fea0000410000 */
[----:B------:R4:W-:Y:S01]  /*119b0*/  MUFU.EX2 R184, R4 ;  /* 0x0000000400b87308 */ /* 0x0009e20000000800 */
[----:B--2---:R-:W-:Y:S02]  /*119c0*/  FMUL.FTZ R65, R101, R173 ;  /* 0x000000ad65417220 */ /* 0x004fe40000410000 */
[----:B------:R-:W-:Y:S01]  /*119d0*/  LDSM.16.MT88.4 R172, [R222+0xac00] ;  /* 0x00ac0000deac783b */ /* 0x000fe20000004200 */
[--C-:B---3--:R-:W-:Y:S06]  /*119e0*/  FFMA.FTZ R111, R205, c[0x0][0x23c], -R107.reuse ;  /* 0x00008f00cd6f7a23 */ /* 0x108fec000001086b */
[----:B------:R2:W-:Y:S01]  /*119f0*/  MUFU.EX2 R246, R111 ;  /* 0x0000006f00f67308 */ /* 0x0005e20000000800 */
[----:B----4-:R-:W-:Y:S01]  /*11a00*/  FFMA.FTZ R4, R191, c[0x0][0x23c], -R107 ;  /* 0x00008f00bf047a23 */ /* 0x010fe2000001086b */
[----:B------:R-:W-:Y:S01]  /*11a10*/  MOV R191, R8 ;  /* 0x0000000800bf7202 */ /* 0x000fe20000000f00 */
[----:B------:R-:W-:Y:S07]  /*11a20*/  FMUL.FTZ R8, R2, R112 ;  /* 0x0000007002087220 */ /* 0x000fee0000410000 */
[----:B------:R3:W4:Y:S01]  /*11a30*/  MUFU.EX2 R5, R4 ;  /* 0x0000000400057308 */ /* 0x0007220000000800 */
[--C-:B--2---:R-:W-:Y:S09]  /*11a40*/  FFMA.FTZ R111, R207, c[0x0][0x23c], -R110.reuse ;  /* 0x00008f00cf6f7a23 */ /* 0x104ff2000001086e */
[----:B------:R2:W-:Y:S01]  /*11a50*/  MUFU.EX2 R245, R111 ;  /* 0x0000006f00f57308 */ /* 0x0005e20000000800 */
[--C-:B---3--:R-:W-:Y:S01]  /*11a60*/  FFMA.FTZ R4, R183, c[0x0][0x23c], -R110.reuse ;  /* 0x00008f00b7047a23 */ /* 0x108fe2000001086e */
[----:B----4-:R-:W-:Y:S08]  /*11a70*/  MOV R183, R5 ;  /* 0x0000000500b77202 */ /* 0x010ff00000000f00 */
[----:B------:R3:W-:Y:S01]  /*11a80*/  MUFU.EX2 R186, R4 ;  /* 0x0000000400ba7308 */ /* 0x0007e20000000800 */
[----:B------:R-:W-:Y:S01]  /*11a90*/  F2FP.BF16.PACK_AB R112, R183, R184 ;  /* 0x000000b8b770723e */ /* 0x000fe200000010ff */
[--C-:B--2---:R-:W-:Y:S08]  /*11aa0*/  FFMA.FTZ R111, R208, c[0x0][0x23c], -R110.reuse ;  /* 0x00008f00d06f7a23 */ /* 0x104ff0000001086e */
        /* <DEDUP_REMOVED lines=8> */
[----:B------:R-:W-:Y:S06]  /*11b30*/  F2FP.BF16.PACK_AB R119, R30, R190 ;  /* 0x000000be1e77723e */ /* 0x000fec00000010ff */
[----:B------:R3:W5:Y:S01]  /*11b40*/  MUFU.EX2 R5, R4 ;  /* 0x0000000400057308 */ /* 0x0007620000000800 */
[----:B------:R-:W-:Y:S01]  /*11b50*/  F2FP.BF16.PACK_AB R118, R31, R185 ;  /* 0x000000b91f76723e */ /* 0x000fe200000010ff */
[----:B------:R-:W-:Y:S01]  /*11b60*/  FMUL.FTZ R30, R0, R138 ;  /* 0x0000008a001e7220 */ /* 0x000fe20000410000 */
[----:B----4-:R-:W-:Y:S01]  /*11b70*/  F2FP.BF16.PACK_AB R113, R192, R186 ;  /* 0x000000bac071723e */ /* 0x010fe200000010ff */
[----:B------:R-:W-:Y:S06]  /*11b80*/  FMUL.FTZ R31, R0, R139 ;  /* 0x0000008b001f7220 */ /* 0x000fec0000410000 */
[----:B------:R4:W-:Y:S01]  /*11b90*/  MUFU.EX2 R139, R44 ;  /* 0x0000002c008b7308 */ /* 0x0009e20000000800 */
[--C-:B--2---:R-:W-:Y:S09]  /*11ba0*/  FFMA.FTZ R111, R214, c[0x0][0x23c], -R105.reuse ;  /* 0x00008f00d66f7a23 */ /* 0x104ff20000010869 */
[----:B------:R2:W-:Y:S01]  /*11bb0*/  MUFU.EX2 R242, R111 ;  /* 0x0000006f00f27308 */ /* 0x0005e20000000800 */
[----:B---3--:R-:W-:Y:S01]  /*11bc0*/  FFMA.FTZ R4, R189, c[0x0][0x23c], -R110 ;  /* 0x00008f00bd047a23 */ /* 0x008fe2000001086e */
[----:B-----5:R-:W-:Y:S04]  /*11bd0*/  MOV R189, R5 ;  /* 0x0000000500bd7202 */ /* 0x020fe80000000f00 */
[----:B------:R-:W-:Y:S04]  /*11be0*/  F2FP.BF16.PACK_AB R114, R29, R189 ;  /* 0x000000bd1d72723e */ /* 0x000fe800000010ff */
[----:B------:R3:W5:Y:S01]  /*11bf0*/  MUFU.EX2 R5, R4 ;  /* 0x0000000400057308 */ /* 0x0007620000000800 */
[C---:B------:R-:W-:Y:S02]  /*11c00*/  FMUL.FTZ R29, R2.reuse, R137 ;  /* 0x00000089021d7220 */ /* 0x040fe40000410000 */
[----:B----4-:R-:W-:Y:S07]  /*11c10*/  FMUL.FTZ R44, R2, R152 ;  /* 0x00000098022c7220 */ /* 0x010fee0000410000 */
[----:B------:R4:W-:Y:S01]  /*11c20*/  MUFU.EX2 R137, R41 ;  /* 0x0000002900897308 */ /* 0x0009e20000000800 */
[----:B--2---:R-:W-:Y:S01]  /*11c30*/  FFMA.FTZ R111, R215, c[0x0][0x23c], -R106 ;  /* 0x00008f00d76f7a23 */ /* 0x004fe2000001086a */
[----:B------:R-:W-:Y:S08]  /*11c40*/  MOV R215, R180 ;  /* 0x000000b400d77202 */ /* 0x000ff00000000f00 */
[----:B------:R2:W-:Y:S01]  /*11c50*/  MUFU.EX2 R214, R111 ;  /* 0x0000006f00d67308 */ /* 0x0005e20000000800 */
[----:B---3--:R-:W-:Y:S01]  /*11c60*/  FFMA.FTZ R4, R188, c[0x0][0x23c], -R110 ;  /* 0x00008f00bc047a23 */ /* 0x008fe2000001086e */
[----:B-----5:R-:W-:Y:S01]  /*11c70*/  MOV R188, R5 ;  /* 0x0000000500bc7202 */ /* 0x020fe20000000f00 */
[----:B------:R-:W-:Y:S01]  /*11c80*/  FMUL.FTZ R5, R101, R117 ;  /* 0x0000007565057220 */ /* 0x000fe20000410000 */
[----:B------:R-:W-:Y:S06]  /*11c90*/  F2FP.BF16.PACK_AB R117, R191, R182 ;  /* 0x000000b6bf75723e */ /* 0x000fec00000010ff */
[----:B------:R3:W5:Y:S01]  /*11ca0*/  MUFU.EX2 R32, R4 ;  /* 0x0000000400207308 */ /* 0x0007620000000800 */
[----:B----4-:R-:W-:Y:S09]  /*11cb0*/  FMUL.FTZ R41, R2, R149 ;  /* 0x0000009502297220 */ /* 0x010ff20000410000 */
[----:B------:R4:W1:Y:S01]  /*11cc0*/  MUFU.EX2 R138, R49 ;  /* 0x00000031008a7308 */ /* 0x0008620000000800 */
[--C-:B--2---:R-:W-:Y:S01]  /*11cd0*/  FFMA.FTZ R111, R216, c[0x0][0x23c], -R106.reuse ;  /* 0x00008f00d86f7a23 */ /* 0x104fe2000001086a */
[----:B------:R-:W-:Y:S08]  /*11ce0*/  MOV R216, R141 ;  /* 0x0000008d00d87202 */ /* 0x000ff00000000f00 */
[----:B------:R2:W-:Y:S01]  /*11cf0*/  MUFU.EX2 R213, R111 ;  /* 0x0000006f00d57308 */ /* 0x0005e20000000800 */
[----:B---3--:R-:W-:Y:S01]  /*11d00*/  FMUL.FTZ R4, R101, R116 ;  /* 0x0000007465047220 */ /* 0x008fe20000410000 */
[----:B------:R-:W-:Y:S02]  /*11d10*/  F2FP.BF16.PACK_AB R116, R187, R181 ;  /* 0x000000b5bb74723e */ /* 0x000fe400000010ff */
[----:B-----5:R-:W-:Y:S02]  /*11d20*/  F2FP.BF16.PACK_AB R115, R32, R188 ;  /* 0x000000bc2073723e */ /* 0x020fe400000010ff */
[----:B------:R-:W-:Y:S01]  /*11d30*/  MOV R136, R32 ;  /* 0x0000002000887202 */ /* 0x000fe20000000f00 */
[C---:B------:R-:W-:Y:S02]  /*11d40*/  FMUL.FTZ R32, R101.reuse, R140 ;  /* 0x0000008c65207220 */ /* 0x040fe40000410000 */
[-C--:B------:R-:W-:Y:S05]  /*11d50*/  HMMA.16816.F32.BF16 R4, R116, R20.reuse, R4 ;  /* 0x000000147404723c */ /* 0x080fea0000041804 */
[----:B----4-:R-:W-:Y:S02]  /*11d60*/  FMUL.FTZ R49, R101, R157 ;  /* 0x0000009d65317220 */ /* 0x010fe40000410000 */
[----:B------:R-:W-:Y:S01]  /*11d70*/  LDSM.16.MT88.4 R156, [R220+0xac00] ;  /* 0x00ac0000dc9c783b */ /* 0x000fe20000004200 */
[C---:B------:R-:W-:Y:S04]  /*11d80*/  HMMA.16816.F32.BF16 R8, R112.reuse, R20, R8 ;  /* 0x000000147008723c */ /* 0x040fe80000041808 */
[----:B--2---:R-:W-:Y:S01]  /*11d90*/  FFMA.FTZ R111, R209, c[0x0][0x23c], -R105 ;  /* 0x00008f00d16f7a23 */ /* 0x004fe20000010869 */
[----:B------:R-:W-:Y:S02]  /*11da0*/  MOV R209, R134 ;  /* 0x0000008600d17202 */ /* 0x000fe40000000f00 */
[C---:B------:R-:W-:Y:S01]  /*11db0*/  FMUL.FTZ R20, R101.reuse, R128 ;  /* 0x0000008065147220 */ /* 0x040fe20000410000 */
[-C--:B------:R-:W-:Y:S01]  /*11dc0*/  HMMA.16816.F32.BF16 R12, R112, R22.reuse, R12 ;  /* 0x00000016700c723c */ /* 0x080fe2000004180c */
[----:B------:R2:W-:Y:S03]  /*11dd0*/  MUFU.EX2 R208, R111 ;  /* 0x0000006f00d07308 */ /* 0x0005e60000000800 */
[----:B------:R-:W-:Y:S04]  /*11de0*/  FMUL.FTZ R21, R101, R129 ;  /* 0x0000008165157220 */ /* 0x000fe80000410000 */
[C---:B------:R-:W-:Y:S07]  /*11df0*/  HMMA.16816.F32.BF16 R16, R116.reuse, R22, R16 ;  /* 0x000000167410723c */ /* 0x040fee0000041810 */
[C---:B------:R-:W-:Y:S02]  /*11e00*/  FMUL.FTZ R22, R100.reuse, R130 ;  /* 0x0000008264167220 */ /* 0x040fe40000410000 */
[C---:B------:R-:W-:Y:S02]  /*11e10*/  FMUL.FTZ R23, R100.reuse, R131 ;  /* 0x0000008364177220 */ /* 0x040fe40000410000 */
[----:B------:R-:W-:Y:S05]  /*11e20*/  LDSM.16.MT88.4 R128, [R222+0x9400] ;  /* 0x00940000de80783b */ /* 0x000fea0000004200 */
[-C--:B------:R-:W-:Y:S03]  /*11e30*/  HMMA.16816.F32.BF16 R20, R116, R36.reuse, R20 ;  /* 0x000000247414723c */ /* 0x080fe60000041814 */
[--C-:B--2---:R-:W-:Y:S01]  /*11e40*/  FFMA.FTZ R111, R211, c[0x0][0x23c], -R106.reuse ;  /* 0x00008f00d36f7a23 */ /* 0x104fe2000001086a */
[----:B------:R-:W-:Y:S03]  /*11e50*/  MOV R211, R139 ;  /* 0x0000008b00d37202 */ /* 0x000fe60000000f00 */
[----:B------:R2:W-:Y:S01]  /*11e60*/  MUFU.EX2 R206, R111 ;  /* 0x0000006f00ce7308 */ /* 0x0005e20000000800 */
[C---:B------:R-:W-:Y:S07]  /*11e70*/  HMMA.16816.F32.BF16 R24, R112.reuse, R36, R24 ;  /* 0x000000247018723c */ /* 0x040fee0000041818 */
[C---:B------:R-:W-:Y:S01]  /*11e80*/  FMUL.FTZ R36, R101.reuse, R144 ;  /* 0x0000009065247220 */ /* 0x040fe20000410000 */
[-C--:B------:R-:W-:Y:S04]  /*11e90*/  HMMA.16816.F32.BF16 R28, R112, R38.reuse, R28 ;  /* 0x00000026701c723c */ /* 0x080fe8000004181c */
[----:B------:R-:W-:Y:S04]  /*11ea0*/  FMUL.FTZ R37, R101, R145 ;  /* 0x0000009165257220 */ /* 0x000fe80000410000 */
[C---:B------:R-:W-:Y:S07]  /*11eb0*/  HMMA.16816.F32.BF16 R32, R116.reuse, R38, R32 ;  /* 0x000000267420723c */ /* 0x040fee0000041820 */
[C---:B------:R-:W-:Y:S02]  /*11ec0*/  FMUL.FTZ R38, R100.reuse, R146 ;  /* 0x0000009264267220 */ /* 0x040fe40000410000 */
[----:B------:R-:W-:Y:S03]  /*11ed0*/  FMUL.FTZ R39, R100, R147 ;  /* 0x0000009364277220 */ /* 0x000fe60000410000 */
[--C-:B--2---:R-:W-:Y:S01]  /*11ee0*/  FFMA.FTZ R111, R212, c[0x0][0x23c], -R106.reuse ;  /* 0x00008f00d46f7a23 */ /* 0x104fe2000001086a */
[----:B-1----:R-:W-:Y:S03]  /*11ef0*/  MOV R212, R138 ;  /* 0x0000008a00d47202 */ /* 0x002fe60000000f00 */
[-C--:B------:R-:W-:Y:S01]  /*11f00*/  HMMA.16816.F32.BF16 R36, R116, R52.reuse, R36 ;  /* 0x000000347424723c */ /* 0x080fe20000041824 */
[----:B------:R1:W-:Y:S07]  /*11f10*/  MUFU.EX2 R205, R111 ;  /* 0x0000006f00cd7308 */ /* 0x0003ee0000000800 */
[C---:B------:R-:W-:Y:S07]  /*11f20*/  HMMA.16816.F32.BF16 R40, R112.reuse, R52, R40 ;  /* 0x000000347028723c */ /* 0x040fee0000041828 */
[----:B------:R-:W-:Y:S01]  /*11f30*/  FFMA.FTZ R52, R199, c[0x0][0x23c], -R106 ;  /* 0x00008f00c7347a23 */ /* 0x000fe2000001086a */
[-C--:B------:R-:W-:Y:S03]  /*11f40*/  HMMA.16816.F32.BF16 R44, R112, R54.reuse, R44 ;  /* 0x00000036702c723c */ /* 0x080fe6000004182c */
[----:B------:R2:W3:Y:S01]  /*11f50*/  MUFU.EX2 R140, R52 ;  /* 0x00000034008c7308 */ /* 0x0004e20000000800 */
[----:B------:R-:W-:Y:S04]  /*11f60*/  FMUL.FTZ R53, R101, R161 ;  /* 0x000000a165357220 */ /* 0x000fe80000410000 */
[C---:B------:R-:W-:Y:S04]  /*11f70*/  HMMA.16816.F32.BF16 R48, R116.reuse, R54, R48 ;  /* 0x000000367430723c */ /* 0x040fe80000041830 */
[--C-:B-1----:R-:W-:Y:S01]  /*11f80*/  FFMA.FTZ R111, R217, c[0x0][0x23c], -R107.reuse ;  /* 0x00008f00d96f7a23 */ /* 0x102fe2000001086b */
[----:B------:R-:W-:Y:S02]  /*11f90*/  MOV R217, R137 ;  /* 0x0000008900d97202 */ /* 0x000fe40000000f00 */
[C---:B------:R-:W-:Y:S01]  /*11fa0*/  FMUL.FTZ R54, R100.reuse, R162 ;  /* 0x000000a264367220 */ /* 0x040fe20000410000 */
[----:B------:R1:W-:Y:S01]  /*11fb0*/  MUFU.EX2 R204, R111 ;  /* 0x0000006f00cc7308 */ /* 0x0003e20000000800 */
[----:B------:R-:W-:Y:S03]  /*11fc0*/  FMUL.FTZ R55, R100, R163 ;  /* 0x000000a364377220 */ /* 0x000fe60000410000 */
[----:B--2---:R-:W-:Y:S07]  /*11fd0*/  FMUL.FTZ R52, R101, R160 ;  /* 0x000000a065347220 */ /* 0x004fee0000410000 */
[-C--:B------:R-:W-:Y:S03]  /*11fe0*/  HMMA.16816.F32.BF16 R52, R116, R120.reuse, R52 ;  /* 0x000000787434723c */ /* 0x080fe60000041834 */
[--C-:B-1----:R-:W-:Y:S01]  /*11ff0*/  FFMA.FTZ R111, R219, c[0x0][0x23c], -R110.reuse ;  /* 0x00008f00db6f7a23 */ /* 0x102fe2000001086e */
[----:B------:R-:W-:Y:S04]  /*12000*/  MOV R219, R135 ;  /* 0x0000008700db7202 */ /* 0x000fe80000000f00 */
[C---:B------:R-:W-:Y:S01]  /*12010*/  HMMA.16816.F32.BF16 R56, R112.reuse, R120, R56 ;  /* 0x000000787038723c */ /* 0x040fe20000041838 */
[----:B------:R1:W-:Y:S07]  /*12020*/  MUFU.EX2 R201, R111 ;  /* 0x0000006f00c97308 */ /* 0x0003ee0000000800 */
[-C--:B------:R-:W-:Y:S08]  /*12030*/  HMMA.16816.F32.BF16 R60, R112, R122.reuse, R60 ;  /* 0x0000007a703c723c */ /* 0x080ff0000004183c */
[C---:B------:R-:W-:Y:S01]  /*12040*/  HMMA.16816.F32.BF16 R64, R116.reuse, R122, R64 ;  /* 0x0000007a7440723c */ /* 0x040fe20000041840 */
[----:B------:R-:W2:Y:S07]  /*12050*/  LDSM.16.MT88.4 R120, [R222+0xb000] ;  /* 0x00b00000de78783b */ /* 0x000eae0000004200 */
[-C--:B------:R-:W-:Y:S04]  /*12060*/  HMMA.16816.F32.BF16 R68, R116, R124.reuse, R68 ;  /* 0x0000007c7444723c */ /* 0x080fe80000041844 */
[--C-:B-1----:R-:W-:Y:S04]  /*12070*/  FFMA.FTZ R111, R227, c[0x0][0x23c], -R110.reuse ;  /* 0x00008f00e36f7a23 */ /* 0x102fe8000001086e */
[C---:B------:R-:W-:Y:S01]  /*12080*/  HMMA.16816.F32.BF16 R72, R112.reuse, R124, R72 ;  /* 0x0000007c7048723c */ /* 0x040fe20000041848 */
[----:B------:R1:W-:Y:S07]  /*12090*/  MUFU.EX2 R202, R111 ;  /* 0x0000006f00ca7308 */ /* 0x0003ee0000000800 */
[-C--:B------:R-:W-:Y:S08]  /*120a0*/  HMMA.16816.F32.BF16 R76, R112, R126.reuse, R76 ;  /* 0x0000007e704c723c */ /* 0x080ff0000004184c */
[C---:B------:R-:W-:Y:S01]  /*120b0*/  HMMA.16816.F32.BF16 R80, R116.reuse, R126, R80 ;  /* 0x0000007e7450723c */ /* 0x040fe20000041850 */
[----:B------:R-:W4:Y:S07]  /*120c0*/  LDSM.16.MT88.4 R124, [R220+0x9400] ;  /* 0x00940000dc7c783b */ /* 0x000f2e0000004200 */
[-C--:B--2---:R-:W-:Y:S04]  /*120d0*/  HMMA.16816.F32.BF16 R84, R116, R120.reuse, R84 ;  /* 0x000000787454723c */ /* 0x084fe80000041854 */
[--C-:B-1----:R-:W-:Y:S04]  /*120e0*/  FFMA.FTZ R111, R228, c[0x0][0x23c], -R107.reuse ;  /* 0x00008f00e46f7a23 */ /* 0x102fe8000001086b */
[----:B------:R1:W-:Y:S01]  /*120f0*/  MUFU.EX2 R199, R111 ;  /* 0x0000006f00c77308 */ /* 0x0003e20000000800 */
[C---:B------:R-:W-:Y:S08]  /*12100*/  HMMA.16816.F32.BF16 R88, R112.reuse, R120, R88 ;  /* 0x000000787058723c */ /* 0x040ff00000041858 */
[-C--:B------:R-:W-:Y:S07]  /*12110*/  HMMA.16816.F32.BF16 R92, R112, R122.reuse, R92 ;  /* 0x0000007a705c723c */ /* 0x080fee000004185c */
[----:B---3--:R-:W-:Y:S01]  /*12120*/  F2FP.BF16.PACK_AB R113, R140, R138 ;  /* 0x0000008a8c71723e */ /* 0x008fe200000010ff */
        /* <DEDUP_REMOVED lines=9> */
[-C--:B----4-:R-:W-:Y:S05]  /*121c0*/  HMMA.16816.F32.BF16 R4, R112, R124.reuse, R4 ;  /* 0x0000007c7004723c */ /* 0x090fea0000041804 */
[----:B------:R-:W-:Y:S02]  /*121d0*/  F2FP.BF16.PACK_AB R118, R246, R247 ;  /* 0x000000f7f676723e */ /* 0x000fe400000010ff */
[----:B------:R-:W-:Y:S02]  /*121e0*/  F2FP.BF16.PACK_AB R119, R244, R245 ;  /* 0x000000f5f477723e */ /* 0x000fe400000010ff */
[----:B------:R-:W-:Y:S03]  /*121f0*/  MOV R134, R133 ;  /* 0x0000008500867202 */ /* 0x000fe60000000f00 */
[----:B------:R-:W-:Y:S01]  /*12200*/  MOV R133, R132 ;  /* 0x0000008400857202 */ /* 0x000fe20000000f00 */
[--C-:B------:R-:W-:Y:S01]  /*12210*/  FFMA.FTZ R132, R210, c[0x0][0x23c], -R105.reuse ;  /* 0x00008f00d2847a23 */ /* 0x100fe20000010869 */
[C---:B------:R-:W-:Y:S03]  /*12220*/  HMMA.16816.F32.BF16 R8, R116.reuse, R124, R8 ;  /* 0x0000007c7408723c */ /* 0x040fe60000041808 */
[----:B------:R-:W-:Y:S01]  /*12230*/  MUFU.EX2 R207, R132 ;  /* 0x0000008400cf7308 */ /* 0x000fe20000000800 */
[----:B------:R-:W-:Y:S02]  /*12240*/  MOV R210, R140 ;  /* 0x0000008c00d27202 */ /* 0x000fe40000000f00 */
[----:B------:R-:W-:Y:S01]  /*12250*/  LDSM.16.MT88.4 R140, [R222+0x9c00] ;  /* 0x009c0000de8c783b */ /* 0x000fe20000004200 */
[----:B------:R-:W-:Y:S01]  /*12260*/  MOV R227, R134 ;  /* 0x0000008600e37202 */ /* 0x000fe20000000f00 */
[-C--:B------:R-:W-:Y:S04]  /*12270*/  HMMA.16816.F32.BF16 R12, R116, R126.reuse, R12 ;  /* 0x0000007e740c723c */ /* 0x080fe8000004180c */
[--C-:B-1----:R-:W-:Y:S01]  /*12280*/  FFMA.FTZ R111, R230, c[0x0][0x23c], -R110.reuse ;  /* 0x00008f00e66f7a23 */ /* 0x102fe2000001086e */
[----:B------:R-:W-:Y:S02]  /*12290*/  MOV R134, R181 ;  /* 0x000000b500867202 */ /* 0x000fe40000000f00 */
[----:B------:R-:W-:Y:S01]  /*122a0*/  MOV R228, R133 ;  /* 0x0000008500e47202 */ /* 0x000fe20000000f00 */
[C---:B------:R-:W-:Y:S01]  /*122b0*/  HMMA.16816.F32.BF16 R16, R112.reuse, R126, R16 ;  /* 0x0000007e7010723c */ /* 0x040fe20000041810 */
[----:B------:R1:W-:Y:S01]  /*122c0*/  MUFU.EX2 R198, R111 ;  /* 0x0000006f00c67308 */ /* 0x0003e20000000800 */
[----:B------:R-:W3:Y:S02]  /*122d0*/  LDSM.16.MT88.4 R124, [R222+0xa400] ;  /* 0x00a40000de7c783b */ /* 0x000ee40000004200 */
[----:B------:R-:W-:Y:S02]  /*122e0*/  MOV R133, R182 ;  /* 0x000000b600857202 */ /* 0x000fe40000000f00 */
[----:B------:R-:W-:Y:S02]  /*122f0*/  MOV R229, R188 ;  /* 0x000000bc00e57202 */ /* 0x000fe40000000f00 */
[-C--:B------:R-:W-:Y:S04]  /*12300*/  HMMA.16816.F32.BF16 R20, R112, R128.reuse, R20 ;  /* 0x000000807014723c */ /* 0x080fe80000041814 */
[----:B------:R-:W-:Y:S04]  /*12310*/  MOV R230, R189 ;  /* 0x000000bd00e67202 */ /* 0x000fe80000000f00 */
[C---:B------:R-:W-:Y:S08]  /*12320*/  HMMA.16816.F32.BF16 R24, R116.reuse, R128, R24 ;  /* 0x000000807418723c */ /* 0x040ff00000041818 */
[-C--:B------:R-:W-:Y:S04]  /*12330*/  HMMA.16816.F32.BF16 R28, R116, R130.reuse, R28 ;  /* 0x00000082741c723c */ /* 0x080fe8000004181c */
[----:B-1----:R-:W-:Y:S01]  /*12340*/  FFMA.FTZ R111, R231, c[0x0][0x23c], -R110 ;  /* 0x00008f00e76f7a23 */ /* 0x002fe2000001086e */
[----:B------:R-:W-:Y:S03]  /*12350*/  MOV R231, R190 ;  /* 0x000000be00e77202 */ /* 0x000fe60000000f00 */
[C---:B------:R-:W-:Y:S01]  /*12360*/  HMMA.16816.F32.BF16 R32, R112.reuse, R130, R32 ;  /* 0x000000827020723c */ /* 0x040fe20000041820 */
[----:B------:R1:W-:Y:S01]  /*12370*/  MUFU.EX2 R197, R111 ;  /* 0x0000006f00c57308 */ /* 0x0003e20000000800 */
[----:B------:R-:W4:Y:S06]  /*12380*/  LDSM.16.MT88.4 R128, [R220+0xb400] ;  /* 0x00b40000dc80783b */ /* 0x000f2c0000004200 */
[-C--:B--2---:R-:W-:Y:S08]  /*12390*/  HMMA.16816.F32.BF16 R36, R112, R120.reuse, R36 ;  /* 0x000000787024723c */ /* 0x084ff00000041824 */
[C---:B------:R-:W-:Y:S08]  /*123a0*/  HMMA.16816.F32.BF16 R40, R116.reuse, R120, R40 ;  /* 0x000000787428723c */ /* 0x040ff00000041828 */
[-C--:B------:R-:W-:Y:S04]  /*123b0*/  HMMA.16816.F32.BF16 R44, R116, R122.reuse, R44 ;  /* 0x0000007a742c723c */ /* 0x080fe8000004182c */
[----:B-1----:R-:W-:Y:S01]  /*123c0*/  FFMA.FTZ R111, R233, c[0x0][0x23c], -R105 ;  /* 0x00008f00e96f7a23 */ /* 0x002fe20000010869 */
[----:B------:R-:W-:Y:S03]  /*123d0*/  MOV R233, R185 ;  /* 0x000000b900e97202 */ /* 0x000fe60000000f00 */
[C---:B------:R-:W-:Y:S01]  /*123e0*/  HMMA.16816.F32.BF16 R48, R112.reuse, R122, R48 ;  /* 0x0000007a7030723c */ /* 0x040fe20000041830 */
[----:B------:R1:W-:Y:S01]  /*123f0*/  MUFU.EX2 R196, R111 ;  /* 0x0000006f00c47308 */ /* 0x0003e20000000800 */
[----:B------:R-:W2:Y:S06]  /*12400*/  LDSM.16.MT88.4 R120, [R222+0xb400] ;  /* 0x00b40000de78783b */ /* 0x000eac0000004200 */
[-C--:B---3--:R-:W-:Y:S08]  /*12410*/  HMMA.16816.F32.BF16 R52, R112, R124.reuse, R52 ;  /* 0x0000007c7034723c */ /* 0x088ff00000041834 */
[C---:B------:R-:W-:Y:S07]  /*12420*/  HMMA.16816.F32.BF16 R56, R116.reuse, R124, R56 ;  /* 0x0000007c7438723c */ /* 0x040fee0000041838 */
[----:B------:R-:W-:Y:S01]  /*12430*/  FFMA.FTZ R124, R218, c[0x0][0x23c], -R107 ;  /* 0x00008f00da7c7a23 */ /* 0x000fe2000001086b */
[-C--:B------:R-:W-:Y:S03]  /*12440*/  HMMA.16816.F32.BF16 R60, R116, R126.reuse, R60 ;  /* 0x0000007e743c723c */ /* 0x080fe6000004183c */
[----:B------:R3:W5:Y:S01]  /*12450*/  MUFU.EX2 R203, R124 ;  /* 0x0000007c00cb7308 */ /* 0x0007620000000800 */
[--C-:B-1----:R-:W-:Y:S01]  /*12460*/  FFMA.FTZ R111, R232, c[0x0][0x23c], -R105.reuse ;  /* 0x00008f00e86f7a23 */ /* 0x102fe20000010869 */
[----:B------:R-:W-:Y:S02]  /*12470*/  MOV R232, R192 ;  /* 0x000000c000e87202 */ /* 0x000fe40000000f00 */
[----:B------:R-:W-:Y:S01]  /*12480*/  MOV R218, R136 ;  /* 0x0000008800da7202 */ /* 0x000fe20000000f00 */
[C---:B------:R-:W-:Y:S05]  /*12490*/  HMMA.16816.F32.BF16 R64, R112.reuse, R126, R64 ;  /* 0x0000007e7040723c */ /* 0x040fea0000041840 */
[----:B------:R1:W-:Y:S03]  /*124a0*/  MUFU.EX2 R195, R111 ;  /* 0x0000006f00c37308 */ /* 0x0003e60000000800 */
[-C--:B----4-:R-:W-:Y:S08]  /*124b0*/  HMMA.16816.F32.BF16 R68, R112, R128.reuse, R68 ;  /* 0x000000807044723c */ /* 0x090ff00000041844 */
[C---:B------:R-:W-:Y:S01]  /*124c0*/  HMMA.16816.F32.BF16 R72, R116.reuse, R128, R72 ;  /* 0x000000807448723c */ /* 0x040fe20000041848 */
[----:B---3--:R-:W3:Y:S07]  /*124d0*/  LDSM.16.MT88.4 R124, [R220+0x9800] ;  /* 0x00980000dc7c783b */ /* 0x008eee0000004200 */
[-C--:B------:R-:W-:Y:S04]  /*124e0*/  HMMA.16816.F32.BF16 R76, R116, R130.reuse, R76 ;  /* 0x00000082744c723c */ /* 0x080fe8000004184c */
[--C-:B-1----:R-:W-:Y:S01]  /*124f0*/  FFMA.FTZ R111, R234, c[0x0][0x23c], -R106.reuse ;  /* 0x00008f00ea6f7a23 */ /* 0x102fe2000001086a */
[----:B------:R-:W-:Y:S03]  /*12500*/  MOV R234, R183 ;  /* 0x000000b700ea7202 */ /* 0x000fe60000000f00 */
[C---:B------:R-:W-:Y:S01]  /*12510*/  HMMA.16816.F32.BF16 R80, R112.reuse, R130, R80 ;  /* 0x000000827050723c */ /* 0x040fe20000041850 */
[----:B------:R1:W-:Y:S01]  /*12520*/  MUFU.EX2 R193, R111 ;  /* 0x0000006f00c17308 */ /* 0x0003e20000000800 */
[----:B------:R-:W4:Y:S06]  /*12530*/  LDSM.16.MT88.4 R128, [R222+0x9800] ;  /* 0x00980000de80783b */ /* 0x000f2c0000004200 */
[-C--:B--2---:R-:W-:Y:S02]  /*12540*/  HMMA.16816.F32.BF16 R84, R112, R120.reuse, R84 ;  /* 0x000000787054723c */ /* 0x084fe40000041854 */
[----:B------:R-:W-:Y:S06]  /*12550*/  LDSM.16.MT88.4 R180, [R220+0xbc00] ;  /* 0x00bc0000dcb4783b */ /* 0x000fec0000004200 */
[C---:B------:R-:W-:Y:S08]  /*12560*/  HMMA.16816.F32.BF16 R88, R116.reuse, R120, R88 ;  /* 0x000000787458723c */ /* 0x040ff00000041858 */
[-C--:B------:R-:W-:Y:S04]  /*12570*/  HMMA.16816.F32.BF16 R92, R116, R122.reuse, R92 ;  /* 0x0000007a745c723c */ /* 0x080fe8000004185c */
[--C-:B-1----:R-:W-:Y:S01]  /*12580*/  FFMA.FTZ R111, R235, c[0x0][0x23c], -R106.reuse ;  /* 0x00008f00eb6f7a23 */ /* 0x102fe2000001086a */
[----:B------:R-:W-:Y:S02]  /*12590*/  MOV R235, R191 ;  /* 0x000000bf00eb7202 */ /* 0x000fe40000000f00 */
[----:B-----5:R-:W-:Y:S01]  /*125a0*/  F2FP.BF16.PACK_AB R116, R203, R204 ;  /* 0x000000cccb74723e */ /* 0x020fe200000010ff */
[----:B------:R-:W-:Y:S01]  /*125b0*/  HMMA.16816.F32.BF16 R96, R112, R122, R96 ;  /* 0x0000007a7060723c */ /* 0x000fe20000041860 */
[----:B------:R1:W-:Y:S01]  /*125c0*/  MUFU.EX2 R194, R111 ;  /* 0x0000006f00c27308 */ /* 0x0003e20000000800 */
[----:B------:R-:W2:Y:S02]  /*125d0*/  LDSM.16.MT88.4 R120, [R220+0xa800] ;  /* 0x00a80000dc78783b */ /* 0x000ea40000004200 */
[----:B------:R-:W-:Y:S02]  /*125e0*/  F2FP.BF16.PACK_AB R117, R202, R201 ;  /* 0x000000c9ca75723e */ /* 0x000fe400000010ff */
[----:B------:R-:W-:Y:S02]  /*125f0*/  F2FP.BF16.PACK_AB R118, R200, R199 ;  /* 0x000000c7c876723e */ /* 0x000fe400000010ff */
[----:B------:R-:W-:Y:S04]  /*12600*/  F2FP.BF16.PACK_AB R112, R242, R243 ;  /* 0x000000f3f270723e */ /* 0x000fe800000010ff */
[----:B------:R-:W-:Y:S02]  /*12610*/  F2FP.BF16.PACK_AB R113, R213, R214 ;  /* 0x000000d6d571723e */ /* 0x000fe400000010ff */
[----:B------:R-:W-:Y:S02]  /*12620*/  F2FP.BF16.PACK_AB R114, R207, R208 ;  /* 0x000000d0cf72723e */ /* 0x000fe400000010ff */
[----:B------:R-:W-:Y:S02]  /*12630*/  F2FP.BF16.PACK_AB R115, R205, R206 ;  /* 0x000000cecd73723e */ /* 0x000fe400000010ff */
[----:B------:R-:W-:Y:S05]  /*12640*/  F2FP.BF16.PACK_AB R119, R197, R198 ;  /* 0x000000c6c577723e */ /* 0x000fea00000010ff */
[-C--:B---3--:R-:W-:Y:S03]  /*12650*/  HMMA.16816.F32.BF16 R4, R112, R124.reuse, R4 ;  /* 0x0000007c7004723c */ /* 0x088fe60000041804 */
[--C-:B-1----:R-:W-:Y:S02]  /*12660*/  FFMA.FTZ R111, R176, c[0x0][0x23c], -R105.reuse ;  /* 0x00008f00b06f7a23 */ /* 0x102fe40000010869 */
[----:B------:R-:W-:Y:S02]  /*12670*/  FFMA.FTZ R105, R177, c[0x0][0x23c], -R105 ;  /* 0x00008f00b1697a23 */ /* 0x000fe40000010869 */
[----:B------:R-:W-:Y:S01]  /*12680*/  MUFU.EX2 R192, R111 ;  /* 0x0000006f00c07308 */ /* 0x000fe20000000800 */
[C---:B------:R-:W-:Y:S08]  /*12690*/  HMMA.16816.F32.BF16 R8, R116.reuse, R124, R8 ;  /* 0x0000007c7408723c */ /* 0x040ff00000041808 */
[-C--:B------:R-:W-:Y:S01]  /*126a0*/  HMMA.16816.F32.BF16 R12, R116, R126.reuse, R12 ;  /* 0x0000007e740c723c */ /* 0x080fe2000004180c */
[----:B------:R1:W-:Y:S07]  /*126b0*/  MUFU.EX2 R191, R105 ;  /* 0x0000006900bf7308 */ /* 0x0003ee0000000800 */
[C---:B------:R-:W-:Y:S01]  /*126c0*/  HMMA.16816.F32.BF16 R16, R112.reuse, R126, R16 ;  /* 0x0000007e7010723c */ /* 0x040fe20000041810 */
[----:B------:R-:W3:Y:S07]  /*126d0*/  LDSM.16.MT88.4 R124, [R222+0xa800] ;  /* 0x00a80000de7c783b */ /* 0x000eee0000004200 */
[-C--:B----4-:R-:W-:Y:S08]  /*126e0*/  HMMA.16816.F32.BF16 R20, R112, R128.reuse, R20 ;  /* 0x000000807014723c */ /* 0x090ff00000041814 */
[C---:B------:R-:W-:Y:S04]  /*126f0*/  HMMA.16816.F32.BF16 R24, R116.reuse, R128, R24 ;  /* 0x000000807418723c */ /* 0x040fe80000041818 */
[--C-:B-1----:R-:W-:Y:S02]  /*12700*/  FFMA.FTZ R105, R178, c[0x0][0x23c], -R106.reuse ;  /* 0x00008f00b2697a23 */ /* 0x102fe4000001086a */
[----:B------:R-:W-:Y:S02]  /*12710*/  FFMA.FTZ R106, R179, c[0x0][0x23c], -R106 ;  /* 0x00008f00b36a7a23 */ /* 0x000fe4000001086a */
[-C--:B------:R-:W-:Y:S01]  /*12720*/  HMMA.16816.F32.BF16 R28, R116, R130.reuse, R28 ;  /* 0x00000082741c723c */ /* 0x080fe2000004181c */
[----:B------:R1:W-:Y:S07]  /*12730*/  MUFU.EX2 R190, R105 ;  /* 0x0000006900be7308 */ /* 0x0003ee0000000800 */
[C---:B------:R-:W-:Y:S01]  /*12740*/  HMMA.16816.F32.BF16 R32, R112.reuse, R130, R32 ;  /* 0x000000827020723c */ /* 0x040fe20000041820 */
[----:B------:R-:W4:Y:S02]  /*12750*/  LDSM.16.MT88.4 R128, [R220+0xb800] ;  /* 0x00b80000dc80783b */ /* 0x000f240000004200 */
[----:B------:R-:W5:Y:S05]  /*12760*/  MUFU.EX2 R189, R106 ;  /* 0x0000006a00bd7308 */ /* 0x000f6a0000000800 */
[-C--:B--2---:R-:W-:Y:S05]  /*12770*/  HMMA.16816.F32.BF16 R36, R112, R120.reuse, R36 ;  /* 0x000000787024723c */ /* 0x084fea0000041824 */
[----:B------:R2:W-:Y:S03]  /*12780*/  MUFU.EX2 R106, R108 ;  /* 0x0000006c006a7308 */ /* 0x0005e60000000800 */
[C---:B------:R-:W-:Y:S04]  /*12790*/  HMMA.16816.F32.BF16 R40, R116.reuse, R120, R40 ;  /* 0x000000787428723c */ /* 0x040fe80000041828 */
[--C-:B-1----:R-:W-:Y:S01]  /*127a0*/  FFMA.FTZ R105, R236, c[0x0][0x23c], -R107.reuse ;  /* 0x00008f00ec697a23 */ /* 0x102fe2000001086b */
[----:B------:R-:W-:Y:S03]  /*127b0*/  MOV R236, R187 ;  /* 0x000000bb00ec7202 */ /* 0x000fe60000000f00 */
[-C--:B------:R-:W-:Y:S01]  /*127c0*/  HMMA.16816.F32.BF16 R44, R116, R122.reuse, R44 ;  /* 0x0000007a742c723c */ /* 0x080fe2000004182c */
[----:B------:R1:W-:Y:S03]  /*127d0*/  MUFU.EX2 R188, R105 ;  /* 0x0000006900bc7308 */ /* 0x0003e60000000800 */
[----:B-----5:R-:W-:Y:S04]  /*127e0*/  F2FP.BF16.PACK_AB R111, R189, R190 ;  /* 0x000000bebd6f723e */ /* 0x020fe800000010ff */
[C---:B------:R-:W-:Y:S01]  /*127f0*/  HMMA.16816.F32.BF16 R48, R112.reuse, R122, R48 ;  /* 0x0000007a7030723c */ /* 0x040fe20000041830 */
[----:B------:R-:W5:Y:S03]  /*12800*/  LDSM.16.MT88.4 R120, [R222+0xb800] ;  /* 0x00b80000de78783b */ /* 0x000f660000004200 */
[----:B--2---:R-:W-:Y:S04]  /*12810*/  F2FP.BF16.PACK_AB R108, R195, R196 ;  /* 0x000000c4c36c723e */ /* 0x004fe800000010ff */
[-C--:B---3--:R-:W-:Y:S08]  /*12820*/  HMMA.16816.F32.BF16 R52, R112, R124.reuse, R52 ;  /* 0x0000007c7034723c */ /* 0x088ff00000041834 */
[C---:B------:R-:W-:Y:S04]  /*12830*/  HMMA.16816.F32.BF16 R56, R116.reuse, R124, R56 ;  /* 0x0000007c7438723c */ /* 0x040fe80000041838 */
[--C-:B-1----:R-:W-:Y:S02]  /*12840*/  FFMA.FTZ R105, R237, c[0x0][0x23c], -R107.reuse ;  /* 0x00008f00ed697a23 */ /* 0x102fe4000001086b */
[----:B------:R-:W2:Y:S02]  /*12850*/  LDL.LU R237, [R1+0x10] ;  /* 0x0000100001ed7983 */ /* 0x000ea40000300800 */
[-C--:B------:R-:W-:Y:S01]  /*12860*/  HMMA.16816.F32.BF16 R60, R116, R126.reuse, R60 ;  /* 0x0000007e743c723c */ /* 0x080fe2000004183c */
[----:B------:R1:W3:Y:S07]  /*12870*/  MUFU.EX2 R187, R105 ;  /* 0x0000006900bb7308 */ /* 0x0002ee0000000800 */
[C---:B------:R-:W-:Y:S01]  /*12880*/  HMMA.16816.F32.BF16 R64, R112.reuse, R126, R64 ;  /* 0x0000007e7040723c */ /* 0x040fe20000041840 */
[----:B------:R-:W5:Y:S07]  /*12890*/  LDSM.16.MT88.4 R124, [R220+0x9c00] ;  /* 0x009c0000dc7c783b */ /* 0x000f6e0000004200 */
[-C--:B----4-:R-:W-:Y:S08]  /*128a0*/  HMMA.16816.F32.BF16 R68, R112, R128.reuse, R68 ;  /* 0x000000807044723c */ /* 0x090ff00000041844 */
[C---:B------:R-:W-:Y:S04]  /*128b0*/  HMMA.16816.F32.BF16 R72, R116.reuse, R128, R72 ;  /* 0x000000807448723c */ /* 0x040fe80000041848 */
[--C-:B-1----:R-:W-:Y:S01]  /*128c0*/  FFMA.FTZ R105, R239, c[0x0][0x23c], -R110.reuse ;  /* 0x00008f00ef697a23 */ /* 0x102fe2000001086e */
[----:B------:R-:W-:Y:S02]  /*128d0*/  MOV R239, R186 ;  /* 0x000000ba00ef7202 */ /* 0x000fe40000000f00 */
[----:B---3--:R-:W-:Y:S01]  /*128e0*/  F2FP.BF16.PACK_AB R176, R187, R188 ;  /* 0x000000bcbbb0723e */ /* 0x008fe200000010ff */
[-C--:B------:R-:W-:Y:S01]  /*128f0*/  HMMA.16816.F32.BF16 R76, R116, R130.reuse, R76 ;  /* 0x00000082744c723c */ /* 0x080fe2000004184c */
[----:B------:R1:W-:Y:S07]  /*12900*/  MUFU.EX2 R186, R105 ;  /* 0x0000006900ba7308 */ /* 0x0003ee0000000800 */
[C---:B------:R-:W-:Y:S08]  /*12910*/  HMMA.16816.F32.BF16 R80, R112.reuse, R130, R80 ;  /* 0x000000827050723c */ /* 0x040ff00000041850 */
[-C--:B-----5:R-:W-:Y:S08]  /*12920*/  HMMA.16816.F32.BF16 R84, R112, R120.reuse, R84 ;  /* 0x000000787054723c */ /* 0x0a0ff00000041854 */
[C---:B------:R-:W-:Y:S04]  /*12930*/  HMMA.16816.F32.BF16 R88, R116.reuse, R120, R88 ;  /* 0x000000787458723c */ /* 0x040fe80000041858 */
[--C-:B-1----:R-:W-:Y:S02]  /*12940*/  FFMA.FTZ R105, R240, c[0x0][0x23c], -R110.reuse ;  /* 0x00008f00f0697a23 */ /* 0x102fe4000001086e */
[----:B------:R-:W-:Y:S01]  /*12950*/  FFMA.FTZ R110, R109, c[0x0][0x23c], -R110 ;  /* 0x00008f006d6e7a23 */ /* 0x000fe2000001086e */
[----:B------:R-:W3:Y:S01]  /*12960*/  LDL.LU R240, [R1+0x14] ;  /* 0x0000140001f07983 */ /* 0x000ee20000300800 */
[-C--:B------:R-:W-:Y:S01]  /*12970*/  HMMA.16816.F32.BF16 R92, R116, R122.reuse, R92 ;  /* 0x0000007a745c723c */ /* 0x080fe2000004185c */
[----:B------:R1:W4:Y:S03]  /*12980*/  MUFU.EX2 R185, R105 ;  /* 0x0000006900b97308 */ /* 0x0003260000000800 */
[----:B------:R-:W-:Y:S04]  /*12990*/  F2FP.BF16.PACK_AB R109, R194, R193 ;  /* 0x000000c1c26d723e */ /* 0x000fe800000010ff */
[----:B------:R-:W-:Y:S04]  /*129a0*/  HMMA.16816.F32.BF16 R96, R112, R122, R96 ;  /* 0x0000007a7060723c */ /* 0x000fe80000041860 */
[--C-:B-1----:R-:W-:Y:S01]  /*129b0*/  FFMA.FTZ R105, R241, c[0x0][0x23c], -R107.reuse ;  /* 0x00008f00f1697a23 */ /* 0x102fe2000001086b */
[----:B------:R-:W-:Y:S01]  /*129c0*/  MOV R241, R184 ;  /* 0x000000b800f17202 */ /* 0x000fe20000000f00 */
[----:B------:R-:W-:Y:S01]  /*129d0*/  FFMA.FTZ R107, R238, c[0x0][0x23c], -R107 ;  /* 0x00008f00ee6b7a23 */ /* 0x000fe2000001086b */
[----:B----4-:R-:W-:Y:S01]  /*129e0*/  F2FP.BF16.PACK_AB R177, R185, R186 ;  /* 0x000000bab9b1723e */ /* 0x010fe200000010ff */
[----:B------:R-:W-:Y:S01]  /*129f0*/  MUFU.EX2 R184, R105 ;  /* 0x0000006900b87308 */ /* 0x000fe20000000800 */
[----:B------:R-:W4:Y:S09]  /*12a00*/  LDL.LU R238, [R1+0xc] ;  /* 0x00000c0001ee7983 */ /* 0x000f320000300800 */
[----:B------:R1:W5:Y:S10]  /*12a10*/  MUFU.EX2 R105, R110 ;  /* 0x0000006e00697308 */ /* 0x0003740000000800 */
[----:B------:R-:W5:Y:S01]  /*12a20*/  MUFU.EX2 R107, R107 ;  /* 0x0000006b006b7308 */ /* 0x000f620000000800 */
[----:B-1----:R-:W-:Y:S02]  /*12a30*/  F2FP.BF16.PACK_AB R110, R191, R192 ;  /* 0x000000c0bf6e723e */ /* 0x002fe400000010ff */
[----:B-----5:R-:W-:Y:S05]  /*12a40*/  F2FP.BF16.PACK_AB R179, R105, R106 ;  /* 0x0000006a69b3723e */ /* 0x020fea00000010ff */
[-C--:B------:R-:W-:Y:S01]  /*12a50*/  HMMA.16816.F32.BF16 R116, R108, R124.reuse, R4 ;  /* 0x0000007c6c74723c */ /* 0x080fe20000041804 */
[----:B------:R-:W1:Y:S04]  /*12a60*/  LDSM.16.MT88.4 R4, [R222+0xbc00] ;  /* 0x00bc0000de04783b */ /* 0x000e680000004200 */
[----:B------:R-:W-:Y:S07]  /*12a70*/  F2FP.BF16.PACK_AB R178, R107, R184 ;  /* 0x000000b86bb2723e */ /* 0x000fee00000010ff */
[C---:B------:R-:W-:Y:S01]  /*12a80*/  HMMA.16816.F32.BF16 R112, R176.reuse, R124, R8 ;  /* 0x0000007cb070723c */ /* 0x040fe20000041808 */
[----:B------:R-:W5:Y:S06]  /*12a90*/  LDL.LU R10, [R1+0x8] ;  /* 0x00000800010a7983 */ /* 0x000f6c0000300800 */
        /* <DEDUP_REMOVED lines=19> */
[C---:B------:R-:W-:Y:S04]  /*12bd0*/  HMMA.16816.F32.BF16 R80, R108.reuse, R182, R80 ;  /* 0x000000b66c50723c */ /* 0x040fe80000041850 */
[----:B--2---:R-:W-:Y:S04]  /*12be0*/  FFMA.FTZ R0, R0, R237, R239 ;  /* 0x000000ed00007223 */ /* 0x004fe800000100ef */
[-C--:B-1----:R-:W-:Y:S04]  /*12bf0*/  HMMA.16816.F32.BF16 R84, R108, R4.reuse, R84 ;  /* 0x000000046c54723c */ /* 0x082fe80000041854 */
[----:B------:R-:W-:Y:S04]  /*12c00*/  FADD.FTZ R0, R232, R0 ;  /* 0x00000000e8007221 */ /* 0x000fe80000010000 */
[----:B------:R-:W-:Y:S01]  /*12c10*/  FADD.FTZ R0, R229, R0 ;  /* 0x00000000e5007221 */ /* 0x000fe20000010000 */
[C---:B------:R-:W-:Y:S04]  /*12c20*/  HMMA.16816.F32.BF16 R88, R176.reuse, R4, R88 ;  /* 0x00000004b058723c */ /* 0x040fe80000041858 */
[----:B------:R-:W-:Y:S04]  /*12c30*/  FADD.FTZ R0, R218, R0 ;  /* 0x00000000da007221 */ /* 0x000fe80000010000 */
[----:B------:R-:W-:Y:S01]  /*12c40*/  FADD.FTZ R0, R249, R0 ;  /* 0x00000000f9007221 */ /* 0x000fe20000010000 */
[-C--:B------:R-:W-:Y:S03]  /*12c50*/  HMMA.16816.F32.BF16 R92, R176, R6.reuse, R92 ;  /* 0x00000006b05c723c */ /* 0x080fe6000004185c */
[----:B------:R-:W-:Y:S04]  /*12c60*/  FADD.FTZ R0, R248, R0 ;  /* 0x00000000f8007221 */ /* 0x000fe80000010000 */
[----:B------:R-:W-:Y:S01]  /*12c70*/  FADD.FTZ R0, R245, R0 ;  /* 0x00000000f5007221 */ /* 0x000fe20000010000 */
        /* <DEDUP_REMOVED lines=8> */
[----:B----4-:R-:W-:Y:S02]  /*12d00*/  FFMA.FTZ R100, R100, R238, R11 ;  /* 0x000000ee64647223 */ /* 0x010fe4000001000b */
[----:B-----5:R-:W-:Y:S02]  /*12d10*/  FFMA.FTZ R101, R101, R10, R9 ;  /* 0x0000000a65657223 */ /* 0x020fe40000010009 */
        /* <DEDUP_REMOVED lines=57> */
.L_x_533:
[----:B-1----:R-:W2:Y:S01]  /*130b0*/  LDL.LU R2, [R1+0x8] ;  /* 0x0000080001027983 */ /* 0x002ea20000300800 */
[----:B------:R-:W1:Y:S01]  /*130c0*/  S2UR UR6, SR_CTAID.Y ;  /* 0x00000000000679c3 */ /* 0x000e620000002600 */
[----:B------:R-:W-:-:S02]  /*130d0*/  UISETP.NE.AND UP0, UPT, UR9, -0x1, UPT ;  /* 0xffffffff0900788c */ /* 0x000fc4000bf05270 */
[----:B------:R-:W3:Y:S01]  /*130e0*/  LDL.LU R9, [R1+0xc] ;  /* 0x00000c0001097983 */ /* 0x000ee20000300800 */
[----:B------:R-:W-:-:S03]  /*130f0*/  ULDC.64 UR4, c[0x0][0x1e8] ;  /* 0x00007a0000047ab9 */ /* 0x000fc60000000a00 */
[----:B------:R-:W4:Y:S04]  /*13100*/  LDL.LU R8, [R1+0x14] ;  /* 0x0000140001087983 */ /* 0x000f280000300800 */
[----:B------:R-:W5:Y:S01]  /*13110*/  LDL.LU R7, [R1+0x10] ;  /* 0x0000100001077983 */ /* 0x000f620000300800 */
[----:B------:R-:W-:Y:S01]  /*13120*/  @UP0 UIMAD.WIDE.U32 UR18, UR9, UR4, URZ ;  /* 0x00000004091202a5 */ /* 0x000fe2000f8e003f */
[----:B------:R-:W1:Y:S01]  /*13130*/  S2UR UR11, SR_CTAID.X ;  /* 0x00000000000b79c3 */ /* 0x000e620000002500 */
[----:B------:R-:W-:Y:S01]  /*13140*/  ULDC UR8, c[0x0][0x214] ;  /* 0x0000850000087ab9 */ /* 0x000fe20000000800 */
[----:B------:R-:W-:Y:S01]  /*13150*/  BSSY B0, `(.L_x_537) ;  /* 0x0000169000007945 */ /* 0x000fe20003800000 */
[----:B------:R-:W-:Y:S02]  /*13160*/  @UP0 UIMAD UR7, UR9, UR5, UR19 ;  /* 0x00000005090702a4 */ /* 0x000fe4000f8e0213 */
[----:B------:R-:W-:-:S02]  /*13170*/  UMOV UR24, URZ ;  /* 0x0000003f00187c82 */ /* 0x000fc40008000000 */
[----:B------:R-:W-:Y:S01]  /*13180*/  ULDC.64 UR4, c[0x0][0x1e0] ;  /* 0x0000780000047ab9 */ /* 0x000fe20000000a00 */
[----:B------:R-:W1:Y:S01]  /*13190*/  S2UR UR12, SR_CTAID.Z ;  /* 0x00000000000c79c3 */ /* 0x000e620000002700 */
[----:B------:R-:W-:Y:S02]  /*131a0*/  UMOV UR25, URZ ;  /* 0x0000003f00197c82 */ /* 0x000fe40008000000 */
[----:B-1----:R-:W-:Y:S02]  /*131b0*/  @!UP0 USHF.R.S32.HI UR13, URZ, 0x1f, UR6 ;  /* 0x0000001f3f0d8899 */ /* 0x002fe40008011406 */
[----:B------:R-:W-:Y:S02]  /*131c0*/  @!UP0 UIMAD.WIDE.U32 UR22, UR6, UR4, URZ ;  /* 0x00000004061682a5 */ /* 0x000fe4000f8e003f */
[----:B------:R-:W-:-:S03]  /*131d0*/  @!UP0 UIMAD UR13, UR13, UR4, URZ ;  /* 0x000000040d0d82a4 */ /* 0x000fc6000f8e023f */
[----:B------:R-:W-:Y:S02]  /*131e0*/  ULDC.U8 UR4, c[0x0][0x329] ;  /* 0x0000ca4000047ab9 */ /* 0x000fe40000000000 */
[----:B------:R-:W-:Y:S02]  /*131f0*/  UISETP.NE.AND UP1, UPT, UR4, URZ, UPT ;  /* 0x0000003f0400728c */ /* 0x000fe4000bf25270 */
[----:B------:R-:W-:Y:S02]  /*13200*/  @!UP0 UIMAD UR13, UR6, UR5, UR13 ;  /* 0x00000005060d82a4 */ /* 0x000fe4000f8e020d */
[----:B------:R-:W-:Y:S02]  /*13210*/  @!UP0 UMOV UR18, UR22 ;  /* 0x0000001600128c82 */ /* 0x000fe40008000000 */
[----:B------:R-:W-:Y:S02]  /*13220*/  ULDC.U8 UR5, c[0x0][0x328] ;  /* 0x0000ca0000057ab9 */ /* 0x000fe40000000000 */
[----:B------:R-:W-:-:S02]  /*13230*/  UISETP.NE.AND UP2, UPT, UR5, URZ, UPT ;  /* 0x0000003f0500728c */ /* 0x000fc4000bf45270 */
[----:B------:R-:W-:Y:S02]  /*13240*/  @!UP0 UIADD3 UR7, UR23, UR13, URZ ;  /* 0x0000000d17078290 */ /* 0x000fe4000fffe03f */
[----:B------:R-:W-:Y:S02]  /*13250*/  UISETP.NE.OR UP3, UPT, UR4, URZ, !UP2 ;  /* 0x0000003f0400728c */ /* 0x000fe4000d765670 */
[----:B------:R-:W-:Y:S02]  /*13260*/  @UP1 ULDC UR14, c[0x0][0x210] ;  /* 0x00008400000e1ab9 */ /* 0x000fe40000000800 */
[----:B------:R-:W-:Y:S02]  /*13270*/  ULDC UR5, c[0x0][0x234] ;  /* 0x00008d0000057ab9 */ /* 0x000fe40000000800 */
[----:B------:R-:W-:Y:S02]  /*13280*/  @UP1 UIMAD UR14, UR14, UR8, URZ ;  /* 0x000000080e0e12a4 */ /* 0x000fe4000f8e023f */
[----:B------:R-:W-:-:S02]  /*13290*/  @!UP1 USEL UR14, UR8, UR5, !UP2 ;  /* 0x00000005080e9287 */ /* 0x000fc4000d000000 */
[----:B------:R-:W-:Y:S02]  /*132a0*/  ULDC UR4, c[0x0][0x1c0] ;  /* 0x0000700000047ab9 */ /* 0x000fe40000000800 */
[----:B------:R-:W-:Y:S02]  /*132b0*/  @UP1 UMOV UR19, 0x1 ;  /* 0x0000000100131882 */ /* 0x000fe40000000000 */
[----:B------:R-:W-:Y:S02]  /*132c0*/  @!UP1 UIMAD UR19, UR14, UR4, URZ ;  /* 0x000000040e1392a4 */ /* 0x000fe4000f8e023f */
[----:B------:R-:W-:Y:S02]  /*132d0*/  @!UP3 UIMAD UR21, UR6, UR8, URZ ;  /* 0x000000080615b2a4 */ /* 0x000fe4000f8e023f */
[----:B------:R-:W-:Y:S02]  /*132e0*/  @UP1 ULDC UR20, c[0x0][0x210] ;  /* 0x0000840000141ab9 */ /* 0x000fe40000000800 */
[----:B------:R-:W-:-:S02]  /*132f0*/  UIMAD UR5, UR6, UR19, URZ ;  /* 0x00000013060572a4 */ /* 0x000fc4000f8e023f */
[----:B------:R-:W-:Y:S02]  /*13300*/  @!UP1 UMOV UR20, 0x1 ;  /* 0x0000000100149882 */ /* 0x000fe40000000000 */
[----:B------:R-:W-:Y:S02]  /*13310*/  @!UP3 USEL UR21, UR21, UR9, !UP0 ;  /* 0x000000091515b287 */ /* 0x000fe4000c000000 */
[----:B------:R-:W-:Y:S02]  /*13320*/  UIMAD UR4, UR11, UR20, URZ ;  /* 0x000000140b0472a4 */ /* 0x000fe4000f8e023f */
[----:B------:R-:W-:Y:S02]  /*13330*/  USEL UR5, UR5, URZ, UP3 ;  /* 0x0000003f05057287 */ /* 0x000fe40009800000 */
[----:B------:R-:W-:Y:S02]  /*13340*/  USHF.L.U32 UR4, UR4, 0x7, URZ ;  /* 0x0000000704047899 */ /* 0x000fe4000800063f */
[----:B------:R-:W-:-:S02]  /*13350*/  UIMAD UR14, UR12, UR14, UR5 ;  /* 0x0000000e0c0e72a4 */ /* 0x000fc4000f8e0205 */
[----:B------:R-:W-:Y:S02]  /*13360*/  @!UP3 UMOV UR24, UR21 ;  /* 0x000000150018bc82 */ /* 0x000fe40008000000 */
[----:B------:R-:W-:Y:S02]  /*13370*/  USHF.R.S32.HI UR5, URZ, 0x1f, UR4 ;  /* 0x0000001f3f057899 */ /* 0x000fe40008011404 */
[----:B------:R-:W-:Y:S02]  /*13380*/  @!UP3 USHF.R.S32.HI UR25, URZ, 0x1f, UR21 ;  /* 0x0000001f3f19b899 */ /* 0x000fe40008011415 */
[----:B------:R-:W-:Y:S02]  /*13390*/  USHF.R.S32.HI UR6, URZ, 0x1f, UR14 ;  /* 0x0000001f3f067899 */ /* 0x000fe4000801140e */
[----:B------:R-:W-:-:S04]  /*133a0*/  UIADD3 UR4, UP2, UP1, UR4, UR24, UR14 ;  /* 0x0000001804047290 */ /* 0x000fc8000f95e00e */
[----:B------:R-:W-:Y:S01]  /*133b0*/  UIADD3.X UR5, UR5, UR25, UR6, UP2, UP1 ;  /* 0x0000001905057290 */ /* 0x000fe200097e2406 */
        /* <DEDUP_REMOVED lines=25> */
[----:B------:R-:W-:Y:S01]  /*13550*/  FMUL.FTZ R5, R0, R68 ;  /* 0x0000004400057220 */ /* 0x000fe20000410000 */
[----:B------:R-:W-:Y:S01]  /*13560*/  FSETP.NE.FTZ.AND P2, PT, R100, RZ, PT ;  /* 0x000000ff6400720b */ /* 0x000fe20003f55000 */
[C---:B------:R-:W-:Y:S02]  /*13570*/  FMUL.FTZ R116, R0.reuse, R116 ;  /* 0x0000007400747220 */ /* 0x040fe40000410000 */
[----:B------:R-:W-:Y:S01]  /*13580*/  FMUL.FTZ R45, R0, R117 ;  /* 0x00000075002d7220 */ /* 0x000fe20000410000 */
[----:B------:R-:W-:Y:S01]  /*13590*/  F2FP.BF16.PACK_AB R22, R22, R5 ;  /* 0x000000051616723e */ /* 0x000fe200000010ff */
[C---:B------:R-:W-:Y:S02]  /*135a0*/  FMUL.FTZ R124, R0.reuse, R124 ;  /* 0x0000007c007c7220 */ /* 0x040fe40000410000 */
[C---:B------:R-:W-:Y:S01]  /*135b0*/  FMUL.FTZ R43, R0.reuse, R125 ;  /* 0x0000007d002b7220 */ /* 0x040fe20000410000 */
[----:B------:R-:W-:Y:S01]  /*135c0*/  F2FP.BF16.PACK_AB R45, R45, R116 ;  /* 0x000000742d2d723e */ /* 0x000fe200000010ff */
[----:B------:R-:W1:Y:S01]  /*135d0*/  @P3 MUFU.RCP R2, R101 ;  /* 0x0000006500023308 */ /* 0x000e620000001000 */
        /* <DEDUP_REMOVED lines=14> */
[----:B------:R-:W-:Y:S01]  /*136c0*/  FMUL.FTZ R160, R0, R160 ;  /* 0x000000a000a07220 */ /* 0x000fe20000410000 */
[----:B------:R-:W-:Y:S01]  /*136d0*/  F2FP.BF16.PACK_AB R32, R32, R156 ;  /* 0x0000009c2020723e */ /* 0x000fe200000010ff */
[C---:B------:R-:W-:Y:S02]  /*136e0*/  FMUL.FTZ R29, R0.reuse, R161 ;  /* 0x000000a1001d7220 */ /* 0x040fe40000410000 */
        /* <DEDUP_REMOVED lines=11> */
[----:B------:R-:W-:Y:S01]  /*137a0*/  MOV R0, 0x3f800000 ;  /* 0x3f80000000007802 */ /* 0x000fe20000000f00 */
[----:B------:R-:W-:Y:S01]  /*137b0*/  FMUL.FTZ R21, R4, R71 ;  /* 0x0000004704157220 */ /* 0x000fe20000410000 */
[----:B------:R-:W-:Y:S01]  /*137c0*/  F2FP.BF16.PACK_AB R13, R13, R84 ;  /* 0x000000540d0d723e */ /* 0x000fe200000010ff */
[C---:B------:R-:W-:Y:S01]  /*137d0*/  FMUL.FTZ R112, R2.reuse, R112 ;  /* 0x0000007002707220 */ /* 0x040fe20000410000 */
[----:B-1----:R-:W-:Y:S01]  /*137e0*/  SHF.R.S32.HI R69, RZ, 0x1f, R73 ;  /* 0x0000001fff457819 */ /* 0x002fe20000011449 */
[C---:B------:R-:W-:Y:S01]  /*137f0*/  FMUL.FTZ R47, R2.reuse, R113 ;  /* 0x00000071022f7220 */ /* 0x040fe20000410000 */
[----:B------:R-:W1:Y:S01]  /*13800*/  @P2 MUFU.RCP R0, R100 ;  /* 0x0000006400002308 */ /* 0x000e620000001000 */
[C---:B------:R-:W-:Y:S01]  /*13810*/  FMUL.FTZ R120, R2.reuse, R120 ;  /* 0x0000007802787220 */ /* 0x040fe20000410000 */
[C---:B------:R-:W-:Y:S01]  /*13820*/  LEA.HI R68, R69.reuse, R73, RZ, 0x2 ;  /* 0x0000004945447211 */ /* 0x040fe200078f10ff */
[C---:B------:R-:W-:Y:S01]  /*13830*/  FMUL.FTZ R46, R2.reuse, R121 ;  /* 0x00000079022e7220 */ /* 0x040fe20000410000 */
[----:B------:R-:W-:Y:S01]  /*13840*/  LEA.HI R69, R69, R73, RZ, 0x5 ;  /* 0x0000004945457211 */ /* 0x000fe200078f28ff */
[C---:B------:R-:W-:Y:S01]  /*13850*/  FMUL.FTZ R132, R2.reuse, R132 ;  /* 0x0000008402847220 */ /* 0x040fe20000410000 */
[----:B------:R-:W-:Y:S01]  /*13860*/  SHF.R.S32.HI R71, RZ, 0x2, R68 ;  /* 0x00000002ff477819 */ /* 0x000fe20000011444 */
        /* <DEDUP_REMOVED lines=10> */
[C---:B------:R-:W-:Y:S01]  /*13910*/  FMUL.FTZ R152, R2.reuse, R152 ;  /* 0x0000009802987220 */ /* 0x040fe20000410000 */
[----:B------:R-:W-:Y:S01]  /*13920*/  F2FP.BF16.PACK_AB R9, R9, R96 ;  /* 0x000000600909723e */ /* 0x000fe200000010ff */
        /* <DEDUP_REMOVED lines=11> */
[----:B------:R-:W-:Y:S01]  /*139e0*/  FMUL.FTZ R15, R2, R77 ;  /* 0x0000004d020f7220 */ /* 0x000fe20000410000 */
[----:B------:R-:W-:Y:S01]  /*139f0*/  F2FP.BF16.PACK_AB R20, R20, R72 ;  /* 0x000000481414723e */ /* 0x000fe200000010ff */
[----:B------:R-:W-:-:S02]  /*13a00*/  FMUL.FTZ R88, R2, R88 ;  /* 0x0000005802587220 */ /* 0x000fc40000410000 */
[C---:B------:R-:W-:Y:S01]  /*13a10*/  FMUL.FTZ R11, R2.reuse, R89 ;  /* 0x00000059020b7220 */ /* 0x040fe20000410000 */
[----:B------:R-:W-:Y:S01]  /*13a20*/  F2FP.BF16.PACK_AB R15, R15, R76 ;  /* 0x0000004c0f0f723e */ /* 0x000fe200000010ff */
[C---:B------:R-:W-:Y:S02]  /*13a30*/  FMUL.FTZ R92, R2.reuse, R92 ;  /* 0x0000005c025c7220 */ /* 0x040fe40000410000 */
[----:B------:R-:W-:Y:S01]  /*13a40*/  FMUL.FTZ R7, R2, R93 ;  /* 0x0000005d02077220 */ /* 0x000fe20000410000 */
[----:B------:R-:W-:Y:S01]  /*13a50*/  SHF.R.S32.HI R2, RZ, 0x1f, R71 ;  /* 0x0000001fff027819 */ /* 0x000fe20000011447 */
[C---:B-1----:R-:W-:Y:S01]  /*13a60*/  FMUL.FTZ R115, R0.reuse, R115 ;  /* 0x0000007300737220 */ /* 0x042fe20000410000 */
[----:B------:R-:W-:Y:S01]  /*13a70*/  F2FP.BF16.PACK_AB R11, R11, R88 ;  /* 0x000000580b0b723e */ /* 0x000fe200000010ff */
[----:B------:R-:W-:Y:S01]  /*13a80*/  FMUL.FTZ R114, R0, R114 ;  /* 0x0000007200727220 */ /* 0x000fe20000410000 */
[----:B------:R-:W-:Y:S01]  /*13a90*/  LEA.HI R2, R2, R71, RZ, 0x3 ;  /* 0x0000004702027211 */ /* 0x000fe200078f18ff */
[C---:B------:R-:W-:Y:S01]  /*13aa0*/  FMUL.FTZ R123, R0.reuse, R123 ;  /* 0x0000007b007b7220 */ /* 0x040fe20000410000 */
[----:B------:R-:W-:Y:S01]  /*13ab0*/  F2FP.BF16.PACK_AB R7, R7, R92 ;  /* 0x0000005c0707723e */ /* 0x000fe200000010ff */
[----:B------:R-:W-:Y:S01]  /*13ac0*/  FMUL.FTZ R122, R0, R122 ;  /* 0x0000007a007a7220 */ /* 0x000fe20000410000 */
[----:B------:R-:W-:Y:S01]  /*13ad0*/  LOP3.LUT R2, R2, 0xfffffff8, RZ, 0xc0, !PT ;  /* 0xfffffff802027812 */ /* 0x000fe200078ec0ff */
[C---:B------:R-:W-:Y:S01]  /*13ae0*/  FMUL.FTZ R135, R0.reuse, R135 ;  /* 0x0000008700877220 */ /* 0x040fe20000410000 */
[----:B------:R-:W-:Y:S01]  /*13af0*/  F2FP.BF16.PACK_AB R114, R115, R114 ;  /* 0x000000727372723e */ /* 0x000fe200000010ff */
        /* <DEDUP_REMOVED lines=37> */
[----:B------:R-:W-:Y:S01]  /*13d50*/  LOP3.LUT P0, RZ, R6, 0x2, RZ, 0xc0, !PT ;  /* 0x0000000206ff7812 */ /* 0x000fe2000780c0ff */
[----:B------:R-:W-:Y:S01]  /*13d60*/  FMUL.FTZ R130, R4, R130 ;  /* 0x0000008204827220 */ /* 0x000fe20000410000 */
[----:B------:R-:W-:Y:S01]  /*13d70*/  IADD3 R2, R2, -R5, RZ ;  /* 0x8000000502027210 */ /* 0x000fe20007ffe0ff */
[----:B------:R-:W-:Y:S01]  /*13d80*/  FMUL.FTZ R40, R4, R131 ;  /* 0x0000008304287220 */ /* 0x000fe20000410000 */
[----:B------:R-:W-:Y:S01]  /*13d90*/  F2FP.BF16.PACK_AB R44, R44, R118 ;  /* 0x000000762c2c723e */ /* 0x000fe200000010ff */
        /* <DEDUP_REMOVED lines=25> */
[----:B------:R-:W-:Y:S01]  /*13f30*/  FMUL.FTZ R8, R4, R99 ;  /* 0x0000006304087220 */ /* 0x000fe20000410000 */
[----:B------:R-:W-:Y:S02]  /*13f40*/  LOP3.LUT R4, R68, 0xfffffffc, RZ, 0xc0, !PT ;  /* 0xfffffffc44047812 */ /* 0x000fe400078ec0ff */
[----:B------:R-:W-:Y:S02]  /*13f50*/  F2FP.BF16.PACK_AB R12, R12, R86 ;  /* 0x000000560c0c723e */ /* 0x000fe400000010ff */
[----:B------:R-:W-:Y:S02]  /*13f60*/  IADD3 R0, -R4, R73, RZ ;  /* 0x0000004904007210 */ /* 0x000fe40007ffe1ff */
[----:B------:R-:W-:Y:S02]  /*13f70*/  SHF.L.U32 R4, R6, 0x6, RZ ;  /* 0x0000000606047819 */ /* 0x000fe400000006ff */
[----:B------:R-:W-:Y:S02]  /*13f80*/  LEA R0, R19, R0, 0x8 ;  /* 0x0000000013007211 */ /* 0x000fe400078e40ff */
[----:B------:R-:W-:-:S02]  /*13f90*/  LOP3.LUT R5, R4, 0xc0, RZ, 0xc0, !PT ;  /* 0x000000c004057812 */ /* 0x000fc400078ec0ff */
[----:B------:R-:W-:Y:S02]  /*13fa0*/  LOP3.LUT R4, R6, 0x1, RZ, 0xc0, !PT ;  /* 0x0000000106047812 */ /* 0x000fe400078ec0ff */
[----:B------:R-:W-:Y:S02]  /*13fb0*/  LEA R0, R2, R0, 0x4 ;  /* 0x0000000002007211 */ /* 0x000fe400078e20ff */
        /* <DEDUP_REMOVED lines=69> */
[----:B-----5:R-:W-:Y:S01]  /*14410*/  MOV R9, 0x7f800000 ;  /* 0x7f80000000097802 */ /* 0x020fe20000000f00 */
        /* <DEDUP_REMOVED lines=60> */
.L_x_538:
[----:B---34-:R-:W-:Y:S05]  /*147e0*/  BSYNC B0 ;  /* 0x0000000000007941 */ /* 0x018fea0003800000 */
.L_x_537:
[----:B------:R-:W3:Y:S04]  /*147f0*/  LDL.64 R14, [R1+0x28] ;  /* 0x00002800010e7983 */ /* 0x000ee80000100a00 */
[----:B------:R4:W5:Y:S04]  /*14800*/  LDL.64 R16, [R1+0x40] ;  /* 0x0000400001107983 */ /* 0x0009680000100a00 */
[----:B------:R4:W5:Y:S04]  /*14810*/  LDL R12, [R1+0x18] ;  /* 0x00001800010c7983 */ /* 0x0009680000100800 */
[----:B------:R4:W5:Y:S04]  /*14820*/  LDL R11, [R1+0x48] ;  /* 0x00004800010b7983 */ /* 0x0009680000100800 */
[----:B------:R-:W2:Y:S01]  /*14830*/  S2R R8, SR_CTAID.Z ;  /* 0x0000000000087919 */ /* 0x000ea20000002700 */
[----:B------:R-:W-:-:S02]  /*14840*/  UIMAD UR11, UR11, -0x80, UR15 ;  /* 0xffffff800b0b78a4 */ /* 0x000fc4000f8e020f */
[----:B------:R-:W-:Y:S02]  /*14850*/  USHF.R.S32.HI UR6, URZ, 0x1f, UR12 ;  /* 0x0000001f3f067899 */ /* 0x000fe4000801140c */
[----:B------:R-:W-:Y:S02]  /*14860*/  ULDC.64 UR4, c[0x0][0x1f0] ;  /* 0x00007c0000047ab9 */ /* 0x000fe40000000a00 */
[----:B------:R-:W-:-:S04]  /*14870*/  UIMAD UR4, UR6, UR4, URZ ;  /* 0x00000004060472a4 */ /* 0x000fc8000f8e023f */
[----:B------:R-:W-:Y:S01]  /*14880*/  UIMAD UR4, UR12, UR5, UR4 ;  /* 0x000000050c0472a4 */ /* 0x000fe2000f8e0204 */
[----:B------:R-:W-:Y:S01]  /*14890*/  BSSY B0, `(.L_x_539) ;  /* 0x0000015000007945 */ /* 0x000fe20003800000 */
[----:B---3--:R-:W-:Y:S02]  /*148a0*/  SHF.R.S32.HI R0, RZ, 0x1f, R14 ;  /* 0x0000001fff007819 */ /* 0x008fe4000001140e */
[----:B------:R-:W-:-:S04]  /*148b0*/  IADD3 R2, P0, R14, UR18, RZ ;  /* 0x000000120e027c10 */ /* 0x000fc8000ff1e0ff */
[----:B------:R-:W-:Y:S02]  /*148c0*/  IADD3.X R3, R0, UR7, RZ, P0, !PT ;  /* 0x0000000700037c10 */ /* 0x000fe400087fe4ff */
[----:B------:R-:W-:-:S03]  /*148d0*/  ISETP.GE.AND P0, PT, R71, UR11, PT ;  /* 0x0000000b47007c0c */ /* 0x000fc6000bf06270 */
[----:B--2---:R-:W-:-:S05]  /*148e0*/  IMAD.WIDE.U32 R8, R8, c[0x0][0x1f0], R2 ;  /* 0x00007c0008087a25 */ /* 0x004fca00078e0002 */
[----:B------:R-:W-:-:S05]  /*148f0*/  IADD3 R7, R9, UR4, RZ ;  /* 0x0000000409077c10 */ /* 0x000fca000fffe0ff */
[----:B------:R-:W-:Y:S05]  /*14900*/  @P0 BRA `(.L_x_540) ;  /* 0x000000d000000947 */ /* 0x000fea0003800000 */
[----:B----45:R-:W-:Y:S01]  /*14910*/  IMAD R0, R17, c[0x0][0x1e8], RZ ;  /* 0x00007a0011007a24 */ /* 0x030fe200078e02ff */
        /* <DEDUP_REMOVED lines=12> */
.L_x_540:
[----:B----4-:R-:W-:Y:S05]  /*149e0*/  BSYNC B0 ;  /* 0x0000000000007941 */ /* 0x010fea0003800000 */
.L_x_539:
[----:B------:R-:W-:Y:S01]  /*149f0*/  LEA.HI.SX32 R0, R68, 0x20, 0x1e ;  /* 0x0000002044007811 */ /* 0x000fe200078ff2ff */
[----:B------:R-:W-:Y:S03]  /*14a00*/  BSSY B0, `(.L_x_541) ;  /* 0x0000013000007945 */ /* 0x000fe60003800000 */
[----:B------:R-:W-:-:S13]  /*14a10*/  ISETP.GE.AND P0, PT, R0, UR11, PT ;  /* 0x0000000b00007c0c */ /* 0x000fda000bf06270 */
[----:B------:R-:W-:Y:S05]  /*14a20*/  @P0 BRA `(.L_x_542) ;  /* 0x0000010000000947 */ /* 0x000fea0003800000 */
[----:B-----5:R-:W-:Y:S01]  /*14a30*/  IADD3 R10, P0, R16, 0x20, RZ ;  /* 0x00000020100a7810 */ /* 0x020fe20007f1e0ff */
[----:B--2---:R-:W-:Y:S01]  /*14a40*/  IMAD.MOV.U32 R2, RZ, RZ, R8 ;  /* 0x000000ffff027224 */ /* 0x004fe200078e0008 */
        /* <DEDUP_REMOVED lines=11> */
[----:B------:R2:W-:Y:S04]  /*14b00*/  @!P2 STG.E.128 [R2.64], R40 ;  /* 0x000000280200a986 */ /* 0x0005e8000c101d10 */
[----:B-1----:R2:W-:Y:S04]  /*14b10*/  @!P1 STG.E.128 [R2.64+0x40], R36 ;  /* 0x0000402402009986 */ /* 0x0025e8000c101d10 */
[----:B------:R2:W-:Y:S02]  /*14b20*/  @!P0 STG.E.128 [R2.64+0x80], R32 ;  /* 0x0000802002008986 */ /* 0x0005e4000c101d10 */
.L_x_542:
[----:B------:R-:W-:Y:S05]  /*14b30*/  BSYNC B0 ;  /* 0x0000000000007941 */ /* 0x000fea0003800000 */
.L_x_541:
        /* <DEDUP_REMOVED lines=8> */
[----:B-----5:R-:W-:Y:S01]  /*14bc0*/  IADD3 R10, P0, R16, 0x40, RZ ;  /* 0x00000040100a7810 */ /* 0x020fe20007f1e0ff */
        /* <DEDUP_REMOVED lines=12> */
[----:B-1----:R1:W-:Y:S04]  /*14c90*/  @!P2 STG.E.128 [R2.64], R52 ;  /* 0x000000340200a986 */ /* 0x0023e8000c101d10 */
[----:B------:R1:W-:Y:S04]  /*14ca0*/  @!P1 STG.E.128 [R2.64+0x40], R48 ;  /* 0x0000403002009986 */ /* 0x0003e8000c101d10 */
[----:B------:R1:W-:Y:S02]  /*14cb0*/  @!P0 STG.E.128 [R2.64+0x80], R44 ;  /* 0x0000802c02008986 */ /* 0x0003e4000c101d10 */
.L_x_544:
[----:B------:R-:W-:Y:S05]  /*14cc0*/  BSYNC B0 ;  /* 0x0000000000007941 */ /* 0x000fea0003800000 */
.L_x_543:
[----:B------:R-:W2:Y:S02]  /*14cd0*/  LDL.LU R0, [R1+0x4c] ;  /* 0x00004c0001007983 */ /* 0x000ea40000300800 */
[----:B--2---:R-:W-:-:S13]  /*14ce0*/  ISETP.GE.AND P0, PT, R0, UR10, PT ;  /* 0x0000000a00007c0c */ /* 0x004fda000bf06270 */
[----:B------:R-:W-:Y:S05]  /*14cf0*/  @P0 EXIT ;  /* 0x000000000000094d */ /* 0x000fea0003800000 */
[----:B-----5:R-:W-:Y:S01]  /*14d00*/  IADD3 R6, P0, R16, 0x60, RZ ;  /* 0x0000006010067810 */ /* 0x020fe20007f1e0ff */
[----:B-1----:R-:W-:Y:S01]  /*14d10*/  IMAD.MOV.U32 R2, RZ, RZ, R8 ;  /* 0x000000ffff027224 */ /* 0x002fe200078e0008 */
        /* <DEDUP_REMOVED lines=16> */
.L_x_503:
        /* <DEDUP_REMOVED lines=27> */
[----:B------:R-:W-:Y:S02]  /*14fd0*/  ULDC.64 UR4, c[0x0][0x1f0] ;  /* 0x00007c0000047ab9 */ /* 0x000fe40000000a00 */
        /* <DEDUP_REMOVED lines=23> */
[----:B------:R-:W-:Y:S01]  /*15150*/  UIMAD UR17, UR11, UR14, UR17 ;  /* 0x0000000e0b1172a4 */ /* 0x000fe2000f8e0211 */
[----:B--2---:R-:W-:Y:S01]  /*15160*/  IMAD.WIDE R2, R4, 0x80, R6 ;  /* 0x0000008004027825 */ /* 0x004fe200078e0206 */
        /* <DEDUP_REMOVED lines=25> */
.L_x_546:
[----:B------:R-:W-:Y:S05]  /*15300*/  BSYNC B0 ;  /* 0x0000000000007941 */ /* 0x000fea0003800000 */
.L_x_545:
        /* <DEDUP_REMOVED lines=20> */
.L_x_548:
[----:B------:R-:W-:Y:S05]  /*15450*/  BSYNC B0 ;  /* 0x0000000000007941 */ /* 0x000fea0003800000 */
.L_x_547:
        /* <DEDUP_REMOVED lines=20> */
.L_x_550:
[----:B------:R-:W-:Y:S05]  /*155a0*/  BSYNC B0 ;  /* 0x0000000000007941 */ /* 0x000fea0003800000 */
.L_x_549:
        /* <DEDUP_REMOVED lines=19> */
.L_x_552:
[----:B------:R-:W-:Y:S05]  /*156e0*/  BSYNC B0 ;  /* 0x0000000000007941 */ /* 0x000fea0003800000 */
.L_x_551:
        /* <DEDUP_REMOVED lines=35> */
.L_x_553:
        /* <DEDUP_REMOVED lines=14> */
.L_x_993:


//--------------------- .text._ZN5flash16flash_fwd_kernelI23Flash_fwd_kernel_traitsILi96ELi128ELi64ELi4ELb0ELb0EN7cutlass10bfloat16_tE19Flash_kernel_traitsILi96ELi128ELi64ELi4ES3_EELb1ELb1ELb0ELb1ELb0ELb0ELb0ELb1EEEvNS_16Flash_fwd_paramsE --------------------------
	.section	.text._ZN5flash16flash_fwd_kernelI23Flash_fwd_kernel_traitsILi96ELi128ELi64ELi4ELb0ELb0EN7cutlass10bfloat16_tE19Flash_kernel_traitsILi96ELi128ELi64ELi4ES3_EELb1ELb1ELb0ELb1ELb0ELb0ELb0ELb1EEEvNS_16Flash_fwd_paramsE,"ax",@progbits
	.sectioninfo	@"SHI_REGISTERS=255"
	.align	128
        .global         _ZN5flash16flash_fwd_kernelI23Flash_fwd_kernel_traitsILi96ELi128ELi64ELi4ELb0ELb0EN7cutlass10bfloat16_tE19Flash_kernel_traitsILi96ELi128ELi64ELi4ES3_EELb1ELb1ELb0ELb1ELb0ELb0ELb0ELb1EEEvNS_16Flash_fwd_paramsE
        .type           _ZN5flash16flash_fwd_kernelI23Flash_fwd_kernel_traitsILi96ELi128ELi64ELi4ELb0ELb0EN7cutlass10bfloat16_tE19Flash_kernel_traitsILi96ELi128ELi64ELi4ES3_EELb1ELb1ELb0ELb1ELb0ELb0ELb0ELb1EEEvNS_16Flash_fwd_paramsE,@function
        .size           _ZN5flash16flash_fwd_kernelI23Flash_fwd_kernel_traitsILi96ELi128ELi64ELi4ELb0ELb0EN7cutlass10bfloat16_tE19Flash_kernel_traitsILi96ELi128ELi64ELi4ES3_EELb1ELb1ELb0ELb1ELb0ELb0ELb0ELb1EEEvNS_16Flash_fwd_paramsE,(.L_x_977 - _ZN5flash16flash_fwd_kernelI23Flash_fwd_kernel_traitsILi96ELi128ELi64ELi4ELb0ELb0EN7cutlass10bfloat16_tE19Flash_kernel_traitsILi96ELi128ELi64ELi4ES3_EELb1ELb1ELb0ELb1ELb0ELb0ELb0ELb1EEEvNS_16Flash_fwd_paramsE)
        .other          _ZN5flash16flash_fwd_kernelI23Flash_fwd_kernel_traitsILi96ELi128ELi64ELi4ELb0ELb0EN7cutlass10bfloat16_tE19Flash_kernel_traitsILi96ELi128ELi64ELi4ES3_EELb1ELb1ELb0ELb1ELb0ELb0ELb0ELb1EEEvNS_16Flash_fwd_paramsE,@"STO_CUDA_ENTRY STV_DEFAULT"
_ZN5flash16flash_fwd_kernelI23Flash_fwd_kernel_traitsILi96ELi128ELi64ELi4ELb0ELb0EN7cutlass10bfloat16_tE19Flash_kernel_traitsILi96ELi128ELi64ELi4ES3_EELb1ELb1ELb0ELb1ELb0ELb0ELb0ELb1EEEvNS_16Flash_fwd_paramsE:
.text._ZN5flash16flash_fwd_kernelI23Flash_fwd_kernel_traitsILi96ELi128ELi64ELi4ELb0ELb0EN7cutlass10bfloat16_tE19Flash_kernel_traitsILi96ELi128ELi64ELi4ES3_EELb1ELb1ELb0ELb1ELb0ELb0ELb0ELb1EEEvNS_16Flash_fwd_paramsE:
[----:B------:R-:W-:Y:S02]  /*0000*/  MOV R1, c[0x0][0x28] ;  /* 0x00000a0000017a02 */ /* 0x000fe40000000f00 */
[----:B------:R-:W-:Y:S01]  /*0010*/  ULDC.64 UR4, c[0x0][0x40] ;  /* 0x0000100000047ab9 */ /* 0x000fe20000000a00 */
[----:B------:R-:W-:Y:S01]  /*0020*/  BSSY B3, `(.L_x_554) ;  /* 0x0000005000037945 */ /* 0x000fe20003800000 */
[----:B------:R-:W-:Y:S01]  /*0030*/  UIADD3 UR6, UP0, UR4, 0x160, URZ ;  /* 0x0000016004067890 */ /* 0x000fe2000ff1e03f */
[----:B------:R-:W-:-:S03]  /*0040*/  IADD3 R1, R1, -0x258, RZ ;  /* 0xfffffda801017810 */ /* 0x000fc60007ffe0ff */
[----:B------:R-:W-:-:S07]  /*0050*/  UIADD3.X UR7, URZ, UR5, URZ, UP0, !UPT ;  /* 0x000000053f077290 */ /* 0x000fce00087fe43f */
[----:B------:R-:W-:Y:S05]  /*0060*/  CALL.REL.NOINC `($_ZN5flash16flash_fwd_kernelI23Flash_fwd_kernel_traitsILi96ELi128ELi64ELi4ELb0ELb0EN7cutlass10bfloat16_tE19Flash_kernel_traitsILi96ELi128ELi64ELi4ES3_EELb1ELb1ELb0ELb1ELb0ELb0ELb0ELb1EEEvNS_16Flash_fwd_paramsE$_ZN5flash22compute_attn_1rowblockI23Flash_fwd_kernel_traitsILi96ELi128ELi64ELi4ELb0ELb0EN7cutlass10bfloat16_tE19Flash_kernel_traitsILi96ELi128ELi64ELi4ES3_EELb1ELb1ELb0ELb1ELb0ELb0ELb0ELb1ENS_16Flash_fwd_paramsEEEvRKT8_iii) ;  /* 0x0000002000007944 */ /* 0x000fea0003c00000 */
[----:B------:R-:W-:Y:S05]  /*0070*/  BSYNC B3 ;  /* 0x0000000000037941 */ /* 0x000fea0003800000 */
.L_x_554:
[----:B------:R-:W-:Y:S05]  /*0080*/  EXIT ;  /* 0x000000000000794d */ /* 0x000fea0003800000 */
        .type           $_ZN5flash16flash_fwd_kernelI23Flash_fwd_kernel_traitsILi96ELi128ELi64ELi4ELb0ELb0EN7cutlass10bfloat16_tE19Flash_kernel_traitsILi96ELi128ELi64ELi4ES3_EELb1ELb1ELb0ELb1ELb0ELb0ELb0ELb1EEEvNS_16Flash_fwd_paramsE$_ZN5flash22compute_attn_1rowblockI23Flash_fwd_kernel_traitsILi96ELi128ELi64ELi4ELb0ELb0EN7cutlass10bfloat16_tE19Flash_kernel_traitsILi96ELi128ELi64ELi4ES3_EELb1ELb1ELb0ELb1ELb0ELb0ELb0ELb1ENS_16Flash_fwd_paramsEEEvRKT8_iii,@function
        .size           $_ZN5flash16flash_fwd_kernelI23Flash_fwd_kernel_traitsILi96ELi128ELi64ELi4ELb0ELb0EN7cutlass10bfloat16_tE19Flash_kernel_traitsILi96ELi128ELi64ELi4ES3_EELb1ELb1ELb0ELb1ELb0ELb0ELb0ELb1EEEvNS_16Flash_fwd_paramsE$_ZN5flash22compute_attn_1rowblockI23Flash_fwd_kernel_traitsILi96ELi128ELi64ELi4ELb0ELb0EN7cutlass10bfloat16_tE19Flash_kernel_traitsILi96ELi128ELi64ELi4ES3_EELb1ELb1ELb0ELb1ELb0ELb0ELb0ELb1ENS_16Flash_fwd_paramsEEEvRKT8_iii,($__internal_0_$__cuda_sm70_shflsync_bfly_p - $_ZN5flash16flash_fwd_kernelI23Flash_fwd_kernel_traitsILi96ELi128ELi64ELi4ELb0ELb0EN7cutlass10bfloat16_tE19Flash_kernel_traitsILi96ELi128ELi64ELi4ES3_EELb1ELb1ELb0ELb1ELb0ELb0ELb0ELb1EEEvNS_16Flash_fwd_paramsE$_ZN5flash22compute_attn_1rowblockI23Flash_fwd_kernel_traitsILi96ELi128ELi64ELi4ELb0ELb0EN7cutlass10bfloat16_tE19Flash_kernel_traitsILi96ELi128ELi64ELi4ES3_EELb1ELb1ELb0ELb1ELb0ELb0ELb0ELb1ENS_16Flash_fwd_paramsEEEvRKT8_iii)
$_ZN5flash16flash_fwd_kernelI23Flash_fwd_kernel_traitsILi96ELi128ELi64ELi4ELb0ELb0EN7cutlass10bfloat16_tE19Flash_kernel_traitsILi96ELi128ELi64ELi4ES3_EELb1ELb1ELb0ELb1ELb0ELb0ELb0ELb1EEEvNS_16Flash_fwd_paramsE$_ZN5flash22compute_attn_1rowblockI23Flash_fwd_kernel_traitsILi96ELi128ELi64ELi4ELb0ELb0EN7cutlass10bfloat16_tE19Flash_kernel_traitsILi96ELi128ELi64ELi4ES3_EELb1ELb1ELb0ELb1ELb0ELb0ELb0ELb1ENS_16Flash_fwd_paramsEEEvRKT8_iii:
[----:B------:R-:W-:Y:S01]  /*0090*/  IMAD.U32 R2, RZ, RZ, UR6 ;  /* 0x00000006ff027e24 */ /* 0x000fe2000f8e00ff */
[----:B------:R-:W-:Y:S01]  /*00a0*/  ULDC.64 UR4, c[0x0][0x118] ;  /* 0x0000460000047ab9 */ /* 0x000fe20000000a00 */
[----:B------:R-:W-:-:S05]  /*00b0*/  IMAD.U32 R3, RZ, RZ, UR7 ;  /* 0x00000007ff037e24 */ /* 0x000fca000f8e00ff */
[----:B------:R-:W2:Y:S04]  /*00c0*/  LD.E.U8 R0, [R2.64+0x1a4] ;  /* 0x0001a40402007980 */ /* 0x000ea8000c101100 */
[----:B------:R-:W3:Y:S01]  /*00d0*/  LD.E.64 R182, [R2.64+0x190] ;  /* 0x0001900402b67980 */ /* 0x000ee2000c101b00 */
[----:B------:R-:W1:Y:S03]  /*00e0*/  S2UR UR10, SR_CTAID.Y ;  /* 0x00000000000a79c3 */ /* 0x000e660000002600 */
[----:B------:R-:W4:Y:S04]  /*00f0*/  S2R R44, SR_TID.X ;  /* 0x00000000002c7919 */ /* 0x000f280000002100 */
[----:B------:R-:W3:Y:S01]  /*0100*/  LD.E.64 R6, [R2.64+0x198] ;  /* 0x0001980402067980 */ /* 0x000ee2000c101b00 */
[----:B------:R-:W1:Y:S08]  /*0110*/  S2UR UR9, SR_CTAID.X ;  /* 0x00000000000979c3 */ /* 0x000e700000002500 */
[----:B------:R-:W1:Y:S02]  /*0120*/  S2UR UR8, SR_CTAID.Z ;  /* 0x00000000000879c3 */ /* 0x000e640000002700 */
[----:B-1----:R-:W-:-:S06]  /*0130*/  ULOP3.LUT UR8, UR8, UR9, UR10, 0xfe, !UPT ;  /* 0x0000000908087292 */ /* 0x002fcc000f8efe0a */
[----:B----4-:R-:W-:-:S13]  /*0140*/  LOP3.LUT P2, RZ, R44, UR8, RZ, 0xfc, !PT ;  /* 0x000000082cff7c12 */ /* 0x010fda000f84fcff */
[----:B------:R1:W4:Y:S01]  /*0150*/  @!P2 LD.E.64 R10, [R2.64+0x1a8] ;  /* 0x0001a804020aa980 */ /* 0x000322000c101b00 */
[----:B--2---:R-:W-:-:S13]  /*0160*/  ISETP.NE.AND P1, PT, R0, RZ, PT ;  /* 0x000000ff0000720c */ /* 0x004fda0003f25270 */
[----:B---3--:R-:W4:Y:S04]  /*0170*/  @P1 LD.E.64 R182, [R182.64] ;  /* 0x00000004b6b61980 */ /* 0x008f28000c101b00 */
[----:B------:R1:W2:Y:S01]  /*0180*/  @P1 LD.E R0, [R2.64+0x1a0] ;  /* 0x0001a00402001980 */ /* 0x0002a2000c101900 */
[----:B------:R-:W-:Y:S01]  /*0190*/  IMAD.U32 R198, RZ, RZ, UR6 ;  /* 0x00000006ffc67e24 */ /* 0x000fe2000f8e00ff */
[----:B------:R-:W-:Y:S01]  /*01a0*/  MOV R199, UR7 ;  /* 0x0000000700c77c02 */ /* 0x000fe20008000f00 */
[----:B------:R-:W-:Y:S02]  /*01b0*/  IMAD.U32 R8, RZ, RZ, UR6 ;  /* 0x00000006ff087e24 */ /* 0x000fe4000f8e00ff */
[----:B------:R-:W-:Y:S01]  /*01c0*/  IMAD.U32 R9, RZ, RZ, UR7 ;  /* 0x00000007ff097e24 */ /* 0x000fe2000f8e00ff */
[----:B------:R-:W-:Y:S01]  /*01d0*/  MOV R5, UR7 ;  /* 0x0000000700057c02 */ /* 0x000fe20008000f00 */
[----:B------:R-:W-:Y:S01]  /*01e0*/  IMAD.U32 R4, RZ, RZ, UR6 ;  /* 0x00000006ff047e24 */ /* 0x000fe2000f8e00ff */
[----:B------:R3:W5:Y:S04]  /*01f0*/  LD.E.U8 R198, [R198.64+0x178] ;  /* 0x00017804c6c67980 */ /* 0x000768000c101100 */
[----:B------:R2:W3:Y:S04]  /*0200*/  LD.E R12, [R8.64+0x60] ;  /* 0x00006004080c7980 */ /* 0x0004e8000c101900 */
[----:B-1----:R-:W3:Y:S04]  /*0210*/  @P1 LD.E.64 R2, [R6.64] ;  /* 0x0000000406021980 */ /* 0x002ee8000c101b00 */
[----:B----4-:R-:W-:Y:S04]  /*0220*/  @!P2 ST.E.64 [R10.64], R182 ;  /* 0x000000b60a00a985 */ /* 0x010fe8000c101b04 */
[----:B--2---:R-:W2:Y:S01]  /*0230*/  @!P2 LD.E.64 R8, [R4.64+0x1a8] ;  /* 0x0001a8040408a980 */ /* 0x004ea2000c101b00 */
[----:B---3--:R-:W-:-:S05]  /*0240*/  @P1 IADD3 R0, P0, R0, R2, RZ ;  /* 0x0000000200001210 */ /* 0x008fca0007f1e0ff */
[----:B------:R-:W-:Y:S02]  /*0250*/  @P1 IMAD.X R2, RZ, RZ, R3, P0 ;  /* 0x000000ffff021224 */ /* 0x000fe400000e0603 */
[----:B------:R-:W-:Y:S02]  /*0260*/  @P1 IMAD.MOV.U32 R6, RZ, RZ, R0 ;  /* 0x000000ffff061224 */ /* 0x000fe400078e0000 */
[----:B------:R-:W-:-:S03]  /*0270*/  @P1 IMAD.MOV.U32 R7, RZ, RZ, R2 ;  /* 0x000000ffff071224 */ /* 0x000fc600078e0002 */
[----:B------:R-:W-:Y:S01]  /*0280*/  @!P2 MOV R2, R6 ;  /* 0x000000060002a202 */ /* 0x000fe20000000f00 */
[----:B------:R-:W-:-:S05]  /*0290*/  @!P2 IMAD.MOV.U32 R3, RZ, RZ, R7 ;  /* 0x000000ffff03a224 */ /* 0x000fca00078e0007 */
[----:B--2---:R1:W-:Y:S04]  /*02a0*/  @!P2 ST.E.64 [R8.64+0x8], R2 ;  /* 0x000008020800a985 */ /* 0x0043e8000c101b04 */
[----:B------:R-:W2:Y:S04]  /*02b0*/  LD.E.64 R4, [R4.64+0xe0] ;  /* 0x0000e00404047980 */ /* 0x000ea8000c101b00 */
[----:B------:R-:W3:Y:S01]  /*02c0*/  S2R R174, SR_CTAID.Y ;  /* 0x0000000000ae7919 */ /* 0x000ee20000002600 */
[----:B------:R-:W-:Y:S02]  /*02d0*/  IMAD.MOV.U32 R50, RZ, RZ, -0x1 ;  /* 0xffffffffff327424 */ /* 0x000fe400078e00ff */
[----:B-1----:R-:W-:Y:S01]  /*02e0*/  IMAD.U32 R2, RZ, RZ, UR6 ;  /* 0x00000006ff027e24 */ /* 0x002fe2000f8e00ff */
[----:B------:R-:W-:-:S06]  /*02f0*/  MOV R3, UR7 ;  /* 0x0000000700037c02 */ /* 0x000fcc0008000f00 */
[----:B------:R-:W4:Y:S01]  /*0300*/  LD.E.64 R2, [R2.64+0xe8] ;  /* 0x0000e80402027980 */ /* 0x000f22000c101b00 */
[----:B--2---:R-:W-:-:S04]  /*0310*/  ISETP.NE.U32.AND P3, PT, R4, RZ, PT ;  /* 0x000000ff0400720c */ /* 0x004fc80003f65070 */
[----:B------:R-:W-:Y:S01]  /*0320*/  ISETP.NE.AND.EX P3, PT, R5, RZ, PT, P3 ;  /* 0x000000ff0500720c */ /* 0x000fe20003f65330 */
[----:B---3--:R-:W-:-:S12]  /*0330*/  IMAD.WIDE R4, R174, 0x4, R4 ;  /* 0x00000004ae047825 */ /* 0x008fd800078e0204 */
[----:B------:R-:W2:Y:S04]  /*0340*/  @P3 LD.E R50, [R4.64] ;  /* 0x0000000404323980 */ /* 0x000ea8000c101900 */
[----:B------:R-:W1:Y:S01]  /*0350*/  S2R R175, SR_CTAID.Z ;  /* 0x0000000000af7919 */ /* 0x000e620000002700 */
[----:B------:R-:W-:-:S04]  /*0360*/  SHF.R.S32.HI R42, RZ, 0x1f, R44 ;  /* 0x0000001fff2a7819 */ /* 0x000fc8000001142c */
[----:B------:R-:W-:-:S04]  /*0370*/  LEA.HI R40, R42, R44, RZ, 0x5 ;  /* 0x0000002c2a287211 */ /* 0x000fc800078f28ff */
[----:B------:R-:W-:-:S05]  /*0380*/  LOP3.LUT R0, R40, 0xffffffe0, RZ, 0xc0, !PT ;  /* 0xffffffe028007812 */ /* 0x000fca00078ec0ff */
[----:B------:R-:W-:Y:S02]  /*0390*/  IMAD.IADD R55, R44, 0x1, -R0 ;  /* 0x000000012c377824 */ /* 0x000fe400078e0a00 */
[----:B-1----:R-:W-:-:S05]  /*03a0*/  IMAD R8, R174, R12, R175 ;  /* 0x0000000cae087224 */ /* 0x002fca00078e02af */
[----:B------:R-:W-:-:S04]  /*03b0*/  SHF.L.U32 R8, R8, 0x5, RZ ;  /* 0x0000000508087819 */ /* 0x000fc800000006ff */
[----:B------:R-:W-:Y:S01]  /*03c0*/  IADD3 R172, P2, P1, R8, R6, R55 ;  /* 0x0000000608ac7210 */ /* 0x000fe2000795e037 */
[----:B------:R1:W-:Y:S01]  /*03d0*/  STL.64 [R1+0x128], R182 ;  /* 0x000128b601007387 */ /* 0x0003e20000100a00 */
[----:B----4-:R-:W-:-:S03]  /*03e0*/  ISETP.NE.U32.AND P0, PT, R2, RZ, PT ;  /* 0x000000ff0200720c */ /* 0x010fc60003f05070 */
[----:B------:R1:W-:Y:S01]  /*03f0*/  STL [R1+0x1a4], R172 ;  /* 0x0001a4ac01007387 */ /* 0x0003e20000100800 */
[----:B------:R-:W-:Y:S02]  /*0400*/  ISETP.NE.AND.EX P0, PT, R3, RZ, PT, P0 ;  /* 0x000000ff0300720c */ /* 0x000fe40003f05300 */
[----:B------:R-:W-:Y:S02]  /*0410*/  SHF.R.S32.HI R0, RZ, 0x1f, R55 ;  /* 0x0000001fff007819 */ /* 0x000fe40000011437 */
[----:B------:R-:W-:Y:S01]  /*0420*/  SHF.R.S32.HI R9, RZ, 0x1f, R8 ;  /* 0x0000001fff097819 */ /* 0x000fe20000011408 */
[----:B------:R-:W-:Y:S01]  /*0430*/  BSSY B0, `(.L_x_555) ;  /* 0x000000c000007945 */ /* 0x000fe20003800000 */
[----:B------:R-:W-:Y:S02]  /*0440*/  IMAD.MOV.U32 R32, RZ, RZ, -0x1 ;  /* 0xffffffffff207424 */ /* 0x000fe400078e00ff */
[----:B------:R-:W-:Y:S01]  /*0450*/  IADD3.X R169, R9, R7, R0, P2, P1 ;  /* 0x0000000709a97210 */ /* 0x000fe200017e2400 */
[----:B------:R-:W-:Y:S01]  /*0460*/  IMAD.WIDE R6, R174, 0x4, R2 ;  /* 0x00000004ae067825 */ /* 0x000fe200078e0202 */
[----:B--2---:R1:W-:Y:S03]  /*0470*/  STL [R1+0x1a0], R50 ;  /* 0x0001a03201007387 */ /* 0x0043e60000100800 */
[----:B------:R-:W-:Y:S05]  /*0480*/  @!P0 BRA `(.L_x_556) ;  /* 0x0000006000008947 */ /* 0x000fea0003800000 */
[----:B------:R-:W-:Y:S01]  /*0490*/  IMAD.U32 R2, RZ, RZ, UR6 ;  /* 0x00000006ff027e24 */ /* 0x000fe2000f8e00ff */
[----:B------:R-:W-:-:S05]  /*04a0*/  MOV R3, UR7 ;  /* 0x0000000700037c02 */ /* 0x000fca0008000f00 */
[----:B------:R-:W2:Y:S02]  /*04b0*/  LD.E.U8 R2, [R2.64+0x1b2] ;  /* 0x0001b20402027980 */ /* 0x000ea4000c101100 */
[----:B--2---:R-:W-:-:S13]  /*04c0*/  ISETP.NE.AND P1, PT, R2, RZ, PT ;  /* 0x000000ff0200720c */ /* 0x004fda0003f25270 */
[----:B------:R-:W-:Y:S05]  /*04d0*/  @!P1 BRA `(.L_x_556) ;  /* 0x0000001000009947 */ /* 0x000fea0003800000 */
[----:B------:R2:W5:Y:S02]  /*04e0*/  LD.E R32, [R6.64] ;  /* 0x0000000406207980 */ /* 0x000564000c101900 */
.L_x_556:
[----:B------:R-:W-:Y:S05]  /*04f0*/  BSYNC B0 ;  /* 0x0000000000007941 */ /* 0x000fea0003800000 */
.L_x_555:
[----:B------:R3:W4:Y:S01]  /*0500*/  @P3 LD.E R0, [R4.64+0x4] ;  /* 0x0000040404003980 */ /* 0x000722000c101900 */
[----:B------:R-:W-:Y:S02]  /*0510*/  IMAD.U32 R2, RZ, RZ, UR6 ;  /* 0x00000006ff027e24 */ /* 0x000fe4000f8e00ff */
[----:B------:R-:W-:-:S06]  /*0520*/  IMAD.U32 R3, RZ, RZ, UR7 ;  /* 0x00000007ff037e24 */ /* 0x000fcc000f8e00ff */
[----:B--2---:R-:W2:Y:S01]  /*0530*/  LD.E.64 R2, [R2.64+0xf0] ;  /* 0x0000f00402027980 */ /* 0x004ea2000c101b00 */
[----:B---3--:R-:W-:Y:S01]  /*0540*/  IMAD.U32 R4, RZ, RZ, UR6 ;  /* 0x00000006ff047e24 */ /* 0x008fe2000f8e00ff */
[----:B------:R-:W-:Y:S02]  /*0550*/  MOV R5, UR7 ;  /* 0x0000000700057c02 */ /* 0x000fe40008000f00 */
[----:B------:R-:W-:Y:S02]  /*0560*/  MOV R12, RZ ;  /* 0x000000ff000c7202 */ /* 0x000fe40000000f00 */
[----:B----4-:R-:W-:-:S06]  /*0570*/  @P3 IADD3 R49, -R50, R0, RZ ;  /* 0x0000000032313210 */ /* 0x010fcc0007ffe1ff */
[----:B------:R-:W3:Y:S01]  /*0580*/  @!P3 LD.E R49, [R4.64+0xb4] ;  /* 0x0000b4040431b980 */ /* 0x000ee2000c101900 */
[----:B--2---:R-:W-:-:S04]  /*0590*/  ISETP.NE.U32.AND P1, PT, R2, RZ, PT ;  /* 0x000000ff0200720c */ /* 0x004fc80003f25070 */
[----:B------:R-:W-:-:S13]  /*05a0*/  ISETP.NE.AND.EX P1, PT, R3, RZ, PT, P1 ;  /* 0x000000ff0300720c */ /* 0x000fda0003f25310 */
[----:B------:R-:W-:-:S05]  /*05b0*/  @P1 IMAD.WIDE R2, R174, 0x4, R2 ;  /* 0x00000004ae021825 */ /* 0x000fca00078e0202 */
[----:B------:R2:W5:Y:S01]  /*05c0*/  @P1 LD.E R12, [R2.64] ;  /* 0x00000004020c1980 */ /* 0x000562000c101900 */
[----:B------:R-:W-:Y:S03]  /*05d0*/  BSSY B0, `(.L_x_557) ;  /* 0x000000e000007945 */ /* 0x000fe60003800000 */
[----:B---3--:R2:W-:Y:S01]  /*05e0*/  STL [R1+0x1b4], R49 ;  /* 0x0001b43101007387 */ /* 0x0085e20000100800 */
[----:B------:R-:W-:Y:S05]  /*05f0*/  @!P0 BRA `(.L_x_558) ;  /* 0x0000008000008947 */ /* 0x000fea0003800000 */
[----:B--2---:R-:W-:Y:S01]  /*0600*/  IMAD.U32 R2, RZ, RZ, UR6 ;  /* 0x00000006ff027e24 */ /* 0x004fe2000f8e00ff */
[----:B------:R-:W-:-:S05]  /*0610*/  MOV R3, UR7 ;  /* 0x0000000700037c02 */ /* 0x000fca0008000f00 */
[----:B------:R-:W2:Y:S02]  /*0620*/  LD.E.U8 R2, [R2.64+0x1b2] ;  /* 0x0001b20402027980 */ /* 0x000ea4000c101100 */
[----:B--2---:R-:W-:-:S13]  /*0630*/  ISETP.NE.AND P0, PT, R2, RZ, PT ;  /* 0x000000ff0200720c */ /* 0x004fda0003f05270 */
[----:B------:R-:W2:Y:S02]  /*0640*/  @P0 LD.E R0, [R6.64+0x4] ;  /* 0x0000040406000980 */ /* 0x000ea4000c101900 */
[----:B--2--5:R-:W-:-:S06]  /*0650*/  @P0 IMAD.IADD R4, R0, 0x1, -R32 ;  /* 0x0000000100040824 */ /* 0x024fcc00078e0a20 */
[----:B------:R2:W5:Y:S01]  /*0660*/  @!P0 LD.E R4, [R6.64] ;  /* 0x0000000406048980 */ /* 0x000562000c101900 */
[----:B------:R-:W-:Y:S05]  /*0670*/  BRA `(.L_x_559) ;  /* 0x0000003000007947 */ /* 0x000fea0003800000 */
.L_x_558:
[----:B--2---:R-:W-:Y:S02]  /*0680*/  MOV R2, UR6 ;  /* 0x0000000600027c02 */ /* 0x004fe40008000f00 */
[----:B------:R-:W-:-:S05]  /*0690*/  MOV R3, UR7 ;  /* 0x0000000700037c02 */ /* 0x000fca0008000f00 */
[----:B------:R2:W5:Y:S02]  /*06a0*/  LD.E R4, [R2.64+0xb8] ;  /* 0x0000b80402047980 */ /* 0x000564000c101900 */
.L_x_559:
[----:B------:R-:W-:Y:S05]  /*06b0*/  BSYNC B0 ;  /* 0x0000000000007941 */ /* 0x000fea0003800000 */
.L_x_557:
[----:B--2---:R-:W-:Y:S02]  /*06c0*/  IMAD.U32 R2, RZ, RZ, UR6 ;  /* 0x00000006ff027e24 */ /* 0x004fe4000f8e00ff */
[----:B------:R-:W-:-:S06]  /*06d0*/  IMAD.U32 R3, RZ, RZ, UR7 ;  /* 0x00000007ff037e24 */ /* 0x000fcc000f8e00ff */
[----:B------:R-:W2:Y:S01]  /*06e0*/  LD.E.64 R2, [R2.64+0xf8] ;  /* 0x0000f80402027980 */ /* 0x000ea2000c101b00 */
[----:B------:R-:W-:Y:S01]  /*06f0*/  BSSY B1, `(.L_x_560) ;  /* 0x0000015000017945 */ /* 0x000fe20003800000 */
[----:B--2---:R-:W-:-:S04]  /*0700*/  ISETP.NE.U32.AND P0, PT, R2, RZ, PT ;  /* 0x000000ff0200720c */ /* 0x004fc80003f05070 */
[----:B------:R-:W-:-:S13]  /*0710*/  ISETP.NE.AND.EX P0, PT, R3, RZ, PT, P0 ;  /* 0x000000ff0300720c */ /* 0x000fda0003f05300 */
[----:B------:R-:W-:Y:S05]  /*0720*/  @!P0 BRA `(.L_x_561) ;  /* 0x0000004000008947 */ /* 0x000fea0003800000 */
[----:B------:R-:W-:-:S05]  /*0730*/  IMAD.WIDE R2, R174, 0x4, R2 ;  /* 0x00000004ae027825 */ /* 0x000fca00078e0202 */
[----:B------:R-:W2:Y:S02]  /*0740*/  LD.E R0, [R2.64] ;  /* 0x0000000402007980 */ /* 0x000ea4000c101900 */
[----:B--2--5:R-:W-:Y:S01]  /*0750*/  IADD3 R54, R0, -R12, RZ ;  /* 0x8000000c00367210 */ /* 0x024fe20007ffe0ff */
[----:B------:R-:W-:Y:S05]  /*0760*/  BRA `(.L_x_562) ;  /* 0x000000d000007947 */ /* 0x000fea0003800000 */
.L_x_561:
[----:B------:R-:W-:Y:S01]  /*0770*/  IMAD.U32 R2, RZ, RZ, UR6 ;  /* 0x00000006ff027e24 */ /* 0x000fe2000f8e00ff */
[----:B------:R-:W-:-:S06]  /*0780*/  MOV R3, UR7 ;  /* 0x0000000700037c02 */ /* 0x000fcc0008000f00 */
[----:B------:R-:W2:Y:S01]  /*0790*/  LD.E.64 R2, [R2.64+0x108] ;  /* 0x0001080402027980 */ /* 0x000ea2000c101b00 */
[----:B------:R-:W-:Y:S01]  /*07a0*/  BSSY B0, `(.L_x_563) ;  /* 0x0000008000007945 */ /* 0x000fe20003800000 */
[----:B------:R-:W-:Y:S01]  /*07b0*/  IMAD.MOV.U32 R0, RZ, RZ, RZ ;  /* 0x000000ffff007224 */ /* 0x000fe200078e00ff */
[----:B--2---:R-:W-:-:S04]  /*07c0*/  ISETP.NE.U32.AND P0, PT, R2, RZ, PT ;  /* 0x000000ff0200720c */ /* 0x004fc80003f05070 */
[----:B------:R-:W-:-:S13]  /*07d0*/  ISETP.NE.AND.EX P0, PT, R3, RZ, PT, P0 ;  /* 0x000000ff0300720c */ /* 0x000fda0003f05300 */
[----:B------:R-:W-:Y:S05]  /*07e0*/  @!P0 BRA `(.L_x_564) ;  /* 0x0000003000008947 */ /* 0x000fea0003800000 */
[----:B------:R-:W-:Y:S02]  /*07f0*/  MOV R2, UR6 ;  /* 0x0000000600027c02 */ /* 0x000fe40008000f00 */
[----:B------:R-:W-:-:S05]  /*0800*/  MOV R3, UR7 ;  /* 0x0000000700037c02 */ /* 0x000fca0008000f00 */
[----:B------:R2:W5:Y:S02]  /*0810*/  LD.E R0, [R2.64+0xbc] ;  /* 0x0000bc0402007980 */ /* 0x000564000c101900 */
.L_x_564:
[----:B------:R-:W-:Y:S05]  /*0820*/  BSYNC B0 ;  /* 0x0000000000007941 */ /* 0x000fea0003800000 */
.L_x_563:
[----:B-----5:R-:W-:Y:S02]  /*0830*/  IADD3 R54, R0, R4, -R12 ;  /* 0x0000000400367210 */ /* 0x020fe40007ffe80c */
.L_x_562:
[----:B------:R-:W-:Y:S05]  /*0840*/  BSYNC B1 ;  /* 0x0000000000017941 */ /* 0x000fea0003800000 */
.L_x_560:
[----:B------:R-:W3:Y:S01]  /*0850*/  S2R R48, SR_CTAID.X ;  /* 0x0000000000307919 */ /* 0x000ee20000002500 */
[----:B------:R-:W-:Y:S01]  /*0860*/  MOV R0, 0x70 ;  /* 0x0000007000007802 */ /* 0x000fe20000000f00 */
[----:B--2---:R-:W-:-:S03]  /*0870*/  IMAD.MOV.U32 R3, RZ, RZ, 0x0 ;  /* 0x00000000ff037424 */ /* 0x004fc600078e00ff */
[----:B------:R-:W-:Y:S01]  /*0880*/  MOV R2, R0 ;  /* 0x0000000000027202 */ /* 0x000fe20000000f00 */
[----:B---3--:R-:W-:-:S05]  /*0890*/  IMAD.SHL.U32 R170, R48, 0x80, RZ ;  /* 0x0000008030aa7824 */ /* 0x008fca00078e00ff */
[----:B------:R-:W-:-:S13]  /*08a0*/  ISETP.GT.AND P0, PT, R49, R170, PT ;  /* 0x000000aa3100720c */ /* 0x000fda0003f04270 */
[----:B------:R-:W-:Y:S05]  /*08b0*/  @!P0 RET.REL.NODEC R2 `(_ZN5flash16flash_fwd_kernelI23Flash_fwd_kernel_traitsILi96ELi128ELi64ELi4ELb0ELb0EN7cutlass10bfloat16_tE19Flash_kernel_traitsILi96ELi128ELi64ELi4ES3_EELb1ELb1ELb0ELb1ELb0ELb0ELb0ELb1EEEvNS_16Flash_fwd_paramsE) ;  /* 0xfffff74002008950 */ /* 0x000fea0003c3ffff */
[----:B------:R-:W-:Y:S02]  /*08c0*/  IMAD.U32 R2, RZ, RZ, UR6 ;  /* 0x00000006ff027e24 */ /* 0x000fe4000f8e00ff */
[----:B------:R-:W-:-:S05]  /*08d0*/  IMAD.U32 R3, RZ, RZ, UR7 ;  /* 0x00000007ff037e24 */ /* 0x000fca000f8e00ff */
[----:B------:R2:W3:Y:S02]  /*08e0*/  LD.E R0, [R2.64+0x188] ;  /* 0x0001880402007980 */ /* 0x0004e4000c101900 */
[----:B--2---:R-:W-:Y:S02]  /*08f0*/  IADD3 R2, -R49, 0xbf, R170 ;  /* 0x000000bf31027810 */ /* 0x004fe40007ffe1aa */
[----:B------:R-:W-:Y:S02]  /*0900*/  IADD3 R3, R54, 0x3f, RZ ;  /* 0x0000003f36037810 */ /* 0x000fe40007ffe0ff */
[----:B---3--:R-:W-:Y:S02]  /*0910*/  IADD3 R0, R0, R2, R54 ;  /* 0x0000000200007210 */ /* 0x008fe40007ffe036 */
[----:B------:R-:W-:Y:S02]  /*0920*/  SHF.R.S32.HI R2, RZ, 0x1f, R3 ;  /* 0x0000001fff027819 */ /* 0x000fe40000011403 */
[----:B------:R-:W-:-:S02]  /*0930*/  SHF.R.S32.HI R4, RZ, 0x1f, R0 ;  /* 0x0000001fff047819 */ /* 0x000fc40000011400 */
[----:B------:R-:W-:Y:S02]  /*0940*/  LEA.HI R2, R2, R3, RZ, 0x6 ;  /* 0x0000000302027211 */ /* 0x000fe400078f30ff */
[----:B------:R-:W-:Y:S02]  /*0950*/  LEA.HI R0, R4, R0, RZ, 0x6 ;  /* 0x0000000004007211 */ /* 0x000fe400078f30ff */
[----:B------:R-:W-:Y:S02]  /*0960*/  SHF.R.S32.HI R2, RZ, 0x6, R2 ;  /* 0x00000006ff027819 */ /* 0x000fe40000011402 */
[----:B------:R-:W-:-:S04]  /*0970*/  SHF.R.S32.HI R0, RZ, 0x6, R0 ;  /* 0x00000006ff007819 */ /* 0x000fc80000011400 */
[----:B------:R-:W-:-:S04]  /*0980*/  IMNMX R173, R2, R0, PT ;  /* 0x0000000002ad7217 */ /* 0x000fc80003800200 */
[----:B------:R-:W-:Y:S01]  /*0990*/  ISETP.GE.AND P0, PT, R173, 0x1, PT ;  /* 0x00000001ad00780c */ /* 0x000fe20003f06270 */
[----:B------:R2:W-:-:S12]  /*09a0*/  STL [R1+0x48], R173 ;  /* 0x000048ad01007387 */ /* 0x0005d80000100800 */
[----:B------:R-:W-:Y:S05]  /*09b0*/  @!P0 BRA `(.L_x_565) ;  /* 0x0002430000008947 */ /* 0x000fea0003800000 */
[----:B------:R-:W-:Y:S02]  /*09c0*/  IMAD.U32 R2, RZ, RZ, UR6 ;  /* 0x00000006ff027e24 */ /* 0x000fe4000f8e00ff */
[----:B------:R-:W-:Y:S01]  /*09d0*/  IMAD.U32 R3, RZ, RZ, UR7 ;  /* 0x00000007ff037e24 */ /* 0x000fe2000f8e00ff */
[----:B------:R-:W-:Y:S01]  /*09e0*/  MOV R10, UR6 ;  /* 0x00000006000a7c02 */ /* 0x000fe20008000f00 */
[----:B------:R-:W-:-:S03]  /*09f0*/  IMAD.U32 R11, RZ, RZ, UR7 ;  /* 0x00000007ff0b7e24 */ /* 0x000fc6000f8e00ff */
[----:B------:R3:W4:Y:S04]  /*0a00*/  LD.E R19, [R2.64+0x68] ;  /* 0x0000680402137980 */ /* 0x000728000c101900 */
[----:B--2---:R-:W2:Y:S04]  /*0a10*/  LD.E.64 R36, [R10.64+0xc0] ;  /* 0x0000c0040a247980 */ /* 0x004ea8000c101b00 */
[----:B------:R3:W2:Y:S04]  /*0a20*/  LD.E.64 R20, [R2.64+0x38] ;  /* 0x0000380402147980 */ /* 0x0006a8000c101b00 */
[----:B------:R3:W2:Y:S01]  /*0a30*/  LD.E.64 R46, [R2.64+0x40] ;  /* 0x00004004022e7980 */ /* 0x0006a2000c101b00 */
[----:B------:R-:W-:-:S02]  /*0a40*/  ISETP.NE.AND P0, PT, R32, -0x1, PT ;  /* 0xffffffff2000780c */ /* 0x000fc40003f05270 */
[----:B------:R-:W-:Y:S01]  /*0a50*/  ISETP.NE.AND P3, PT, R50, -0x1, PT ;  /* 0xffffffff3200780c */ /* 0x000fe20003f65270 */
[----:B------:R3:W2:Y:S01]  /*0a60*/  LD.E.64 R24, [R2.64+0x30] ;  /* 0x0000300402187980 */ /* 0x0006a2000c101b00 */
[----:B------:R-:W-:Y:S01]  /*0a70*/  MOV R4, UR6 ;  /* 0x0000000600047c02 */ /* 0x000fe20008000f00 */
[----:B------:R-:W-:Y:S02]  /*0a80*/  IMAD.U32 R5, RZ, RZ, UR7 ;  /* 0x00000007ff057e24 */ /* 0x000fe4000f8e00ff */
[----:B------:R3:W2:Y:S04]  /*0a90*/  LD.E.64 R30, [R2.64+0x58] ;  /* 0x00005804021e7980 */ /* 0x0006a8000c101b00 */
[----:B------:R1:W2:Y:S04]  /*0aa0*/  LD.E.64 R28, [R4.64+0x50] ;  /* 0x00005004041c7980 */ /* 0x0002a8000c101b00 */
[----:B------:R3:W2:Y:S04]  /*0ab0*/  @!P0 LD.E.64 R16, [R2.64+0x20] ;  /* 0x0000200402108980 */ /* 0x0006a8000c101b00 */
[----:B------:R3:W2:Y:S04]  /*0ac0*/  @!P0 LD.E.64 R22, [R2.64+0x28] ;  /* 0x0000280402168980 */ /* 0x0006a8000c101b00 */
[----:B------:R3:W2:Y:S04]  /*0ad0*/  @!P3 LD.E.64 R26, [R2.64+0x18] ;  /* 0x00001804021ab980 */ /* 0x0006a8000c101b00 */
[----:B------:R3:W2:Y:S04]  /*0ae0*/  LD.E R231, [R2.64+0xc8] ;  /* 0x0000c80402e77980 */ /* 0x0006a8000c101900 */
[----:B------:R3:W2:Y:S01]  /*0af0*/  LD.E.64 R34, [R2.64+0x48] ;  /* 0x0000480402227980 */ /* 0x0006a2000c101b00 */
[----:B------:R-:W-:-:S02]  /*0b00*/  IMAD.U32 R6, RZ, RZ, UR6 ;  /* 0x00000006ff067e24 */ /* 0x000fc4000f8e00ff */
[----:B------:R-:W-:Y:S01]  /*0b10*/  IMAD.U32 R7, RZ, RZ, UR7 ;  /* 0x00000007ff077e24 */ /* 0x000fe2000f8e00ff */
[----:B------:R1:W5:Y:S04]  /*0b20*/  LD.E R168, [R4.64+0x60] ;  /* 0x0000600404a87980 */ /* 0x000368000c101900 */
[----:B------:R1:W5:Y:S04]  /*0b30*/  LD.E.64 R232, [R6.64+0x10] ;  /* 0x0000100406e87980 */ /* 0x000368000c101b00 */
[----:B------:R1:W5:Y:S04]  /*0b40*/  LD.E.64 R166, [R4.64+0x98] ;  /* 0x0000980404a67980 */ /* 0x000368000c101b00 */
[----:B---3--:R-:W5:Y:S01]  /*0b50*/  LD.E.64 R2, [R2.64] ;  /* 0x0000000402027980 */ /* 0x008f62000c101b00 */
[----:B------:R-:W-:-:S02]  /*0b60*/  LEA.HI R43, R42, R44, RZ, 0x3 ;  /* 0x0000002c2a2b7211 */ /* 0x000fc400078f18ff */
[----:B-1----:R-:W-:-:S04]  /*0b70*/  LEA.HI R5, R42, R44, RZ, 0x2 ;  /* 0x0000002c2a057211 */ /* 0x002fc800078f10ff */
[----:B------:R-:W-:Y:S02]  /*0b80*/  LOP3.LUT R4, R5, 0xfffffffc, RZ, 0xc0, !PT ;  /* 0xfffffffc05047812 */ /* 0x000fe400078ec0ff */
[----:B------:R-:W-:Y:S02]  /*0b90*/  SHF.R.S32.HI R41, RZ, 0x3, R43 ;  /* 0x00000003ff297819 */ /* 0x000fe4000001142b */
[----:B------:R-:W-:Y:S01]  /*0ba0*/  SHF.R.S32.HI R14, RZ, 0x2, R5 ;  /* 0x00000002ff0e7819 */ /* 0x000fe20000011405 */
[----:B------:R-:W-:-:S03]  /*0bb0*/  IMAD.IADD R4, R44, 0x1, -R4 ;  /* 0x000000012c047824 */ /* 0x000fc600078e0a04 */
[----:B------:R-:W-:Y:S02]  /*0bc0*/  LEA.HI R5, R5, R14, RZ, 0x1 ;  /* 0x0000000e05057211 */ /* 0x000fe400078f08ff */
[----:B------:R-:W-:Y:S02]  /*0bd0*/  SHF.L.U32 R187, R4, 0x3, RZ ;  /* 0x0000000304bb7819 */ /* 0x000fe400000006ff */
[----:B------:R-:W-:Y:S01]  /*0be0*/  LOP3.LUT R7, R5, 0x7fffffe, RZ, 0xc0, !PT ;  /* 0x07fffffe05077812 */ /* 0x000fe200078ec0ff */
[----:B------:R-:W-:Y:S01]  /*0bf0*/  IMAD.U32 R8, RZ, RZ, UR6 ;  /* 0x00000006ff087e24 */ /* 0x000fe2000f8e00ff */
[----:B------:R-:W-:Y:S02]  /*0c00*/  MOV R9, UR7 ;  /* 0x0000000700097c02 */ /* 0x000fe40008000f00 */
[----:B------:R-:W-:-:S03]  /*0c10*/  SHF.R.S32.HI R38, RZ, 0x5, R40 ;  /* 0x00000005ff267819 */ /* 0x000fc60000011428 */
[----:B------:R1:W5:Y:S01]  /*0c20*/  LD.E.64 R222, [R8.64+0x8] ;  /* 0x0000080408de7980 */ /* 0x000362000c101b00 */
[----:B------:R-:W-:Y:S01]  /*0c30*/  LEA.HI R42, R42, R44, RZ, 0x4 ;  /* 0x0000002c2a2a7211 */ /* 0x000fe200078f20ff */
[----:B-1----:R-:W-:Y:S01]  /*0c40*/  @P0 IMAD.IADD R8, R12, 0x1, R32 ;  /* 0x000000010c080824 */ /* 0x002fe200078e0220 */
[----:B------:R-:W-:Y:S02]  /*0c50*/  IABS R39, R175 ;  /* 0x000000af00277213 */ /* 0x000fe40000000000 */
[C---:B------:R-:W-:Y:S02]  /*0c60*/  IADD3 R186, R187.reuse, 0x20, RZ ;  /* 0x00000020bbba7810 */ /* 0x040fe40007ffe0ff */
[----:B------:R-:W-:Y:S02]  /*0c70*/  IADD3 R184, R187, 0x40, RZ ;  /* 0x00000040bbb87810 */ /* 0x000fe40007ffe0ff */
[----:B----4-:R-:W-:Y:S01]  /*0c80*/  IABS R0, R19 ;  /* 0x0000001300007213 */ /* 0x010fe20000000000 */
[----:B--2---:R1:W-:Y:S01]  /*0c90*/  STL.64 [R1+0x110], R36 ;  /* 0x0001102401007387 */ /* 0x0043e20000100a00 */
[----:B------:R-:W-:-:S02]  /*0ca0*/  IMAD.MOV.U32 R45, RZ, RZ, R36 ;  /* 0x000000ffff2d7224 */ /* 0x000fc400078e0024 */
[----:B-1----:R-:W-:-:S04]  /*0cb0*/  MOV R36, R0 ;  /* 0x0000000000247202 */ /* 0x002fc80000000f00 */
[----:B------:R-:W1:Y:S08]  /*0cc0*/  I2F.RP R0, R36 ;  /* 0x0000002400007306 */ /* 0x000e700000209400 */
[----:B-1----:R1:W2:Y:S02]  /*0cd0*/  MUFU.RCP R6, R0 ;  /* 0x0000000000067308 */ /* 0x0022a40000001000 */
[----:B-1----:R-:W-:Y:S01]  /*0ce0*/  IMAD.SHL.U32 R0, R41, 0x40, RZ ;  /* 0x0000004029007824 */ /* 0x002fe200078e00ff */
[----:B--2---:R-:W-:-:S04]  /*0cf0*/  IADD3 R4, R6, 0xffffffe, RZ ;  /* 0x0ffffffe06047810 */ /* 0x004fc80007ffe0ff */
[----:B------:R-:W-:Y:S01]  /*0d00*/  LOP3.LUT R0, R0, 0xc0, RZ, 0xc0, !PT ;  /* 0x000000c000007812 */ /* 0x000fe200078ec0ff */
[----:B------:R1:W2:Y:S03]  /*0d10*/  F2I.FTZ.U32.TRUNC.NTZ R5, R4 ;  /* 0x0000000400057305 */ /* 0x0002a6000021f000 */
[----:B------:R-:W-:Y:S02]  /*0d20*/  LOP3.LUT R6, R0, 0x18, R187, 0xf8, !PT ;  /* 0x0000001800067812 */ /* 0x000fe400078ef8bb */
[----:B------:R-:W-:Y:S01]  /*0d30*/  SHF.R.U32.HI R0, RZ, 0x3, R0 ;  /* 0x00000003ff007819 */ /* 0x000fe20000011600 */
[C---:B------:R-:W-:Y:S02]  /*0d40*/  @P0 IMAD R10, R21.reuse, R8, RZ ;  /* 0x00000008150a0224 */ /* 0x040fe400078e02ff */
[----:B-1----:R-:W-:Y:S01]  /*0d50*/  IMAD.IADD R4, R14, 0x1, -R7 ;  /* 0x000000010e047824 */ /* 0x002fe200078e0a07 */
[----:B------:R-:W-:Y:S01]  /*0d60*/  LOP3.LUT R7, R6, R0, RZ, 0x3c, !PT ;  /* 0x0000000006077212 */ /* 0x000fe200078e3cff */
[----:B------:R-:W-:Y:S01]  /*0d70*/  @!P0 IMAD R0, R21, R12, RZ ;  /* 0x0000000c15008224 */ /* 0x000fe200078e02ff */
[----:B------:R-:W-:-:S02]  /*0d80*/  @!P0 SHF.R.S32.HI R6, RZ, 0x1f, R12 ;  /* 0x0000001fff068819 */ /* 0x000fc4000001140c */
[----:B------:R-:W-:Y:S01]  /*0d90*/  LEA R4, R38, R4, 0x3 ;  /* 0x0000000426047211 */ /* 0x000fe200078e18ff */
[----:B------:R-:W-:-:S04]  /*0da0*/  @P0 IMAD.WIDE.U32 R8, R20, R8, RZ ;  /* 0x0000000814080225 */ /* 0x000fc800078e00ff */
[----:B------:R-:W-:Y:S02]  /*0db0*/  IMAD.U32 R202, R4, 0x20, R7 ;  /* 0x0000002004ca7824 */ /* 0x000fe400078e0007 */
[C---:B------:R-:W-:Y:S01]  /*0dc0*/  @!P0 IMAD R0, R20.reuse, R6, R0 ;  /* 0x0000000614008224 */ /* 0x040fe200078e0200 */
[----:B--2---:R-:W-:Y:S01]  /*0dd0*/  IADD3 R4, RZ, -R5, RZ ;  /* 0x80000005ff047210 */ /* 0x004fe20007ffe0ff */
[----:B------:R-:W-:-:S04]  /*0de0*/  @!P0 IMAD.WIDE.U32 R6, R20, R12, RZ ;  /* 0x0000000c14068225 */ /* 0x000fc800078e00ff */
[----:B------:R-:W-:Y:S01]  /*0df0*/  @P0 IMAD.IADD R18, R9, 0x1, R10 ;  /* 0x0000000109120824 */ /* 0x000fe200078e020a */
[----:B------:R-:W-:Y:S01]  /*0e00*/  LOP3.LUT R9, R42, 0xfffffff0, RZ, 0xc0, !PT ;  /* 0xfffffff02a097812 */ /* 0x000fe200078ec0ff */
[----:B------:R-:W-:Y:S01]  /*0e10*/  @!P0 IMAD.IADD R7, R7, 0x1, R0 ;  /* 0x0000000107078824 */ /* 0x000fe200078e0200 */
[----:B------:R-:W-:Y:S01]  /*0e20*/  MOV R0, R4 ;  /* 0x0000000400007202 */ /* 0x000fe20000000f00 */
[----:B------:R-:W-:Y:S01]  /*0e30*/  @P0 IMAD.MOV.U32 R13, RZ, RZ, R8 ;  /* 0x000000ffff0d0224 */ /* 0x000fe200078e0008 */
[----:B------:R-:W-:Y:S01]  /*0e40*/  @!P0 SHF.R.S32.HI R4, RZ, 0x1f, R12 ;  /* 0x0000001fff048819 */ /* 0x000fe2000001140c */
[----:B------:R-:W-:Y:S02]  /*0e50*/  @!P0 IMAD R8, R47, R12, RZ ;  /* 0x0000000c2f088224 */ /* 0x000fe400078e02ff */
[----:B------:R-:W-:Y:S02]  /*0e60*/  IMAD.IADD R33, R44, 0x1, -R9 ;  /* 0x000000012c217824 */ /* 0x000fe400078e0a09 */
[----:B------:R-:W-:-:S02]  /*0e70*/  @!P0 IMAD R15, R46, R4, R8 ;  /* 0x000000042e0f8224 */ /* 0x000fc400078e0208 */
[----:B------:R-:W-:Y:S02]  /*0e80*/  IMAD R0, R0, R36, RZ ;  /* 0x0000002400007224 */ /* 0x000fe400078e02ff */
[----:B------:R-:W-:Y:S01]  /*0e90*/  IMAD.MOV.U32 R4, RZ, RZ, RZ ;  /* 0x000000ffff047224 */ /* 0x000fe200078e00ff */
[----:B------:R-:W-:-:S03]  /*0ea0*/  LEA.HI R37, R33, R33, RZ, 0x1 ;  /* 0x0000002121257211 */ /* 0x000fc600078f08ff */
[----:B------:R-:W-:Y:S01]  /*0eb0*/  IMAD.HI.U32 R10, R5, R0, R4 ;  /* 0x00000000050a7227 */ /* 0x000fe200078e0004 */
[----:B------:R-:W-:Y:S02]  /*0ec0*/  IABS R4, R19 ;  /* 0x0000001300047213 */ /* 0x000fe40000000000 */
[--C-:B------:R-:W-:Y:S02]  /*0ed0*/  SHF.R.S32.HI R8, RZ, 0x1, R37.reuse ;  /* 0x00000001ff087819 */ /* 0x100fe40000011425 */
[----:B------:R-:W-:Y:S01]  /*0ee0*/  SHF.R.S32.HI R0, RZ, 0x1f, R37 ;  /* 0x0000001fff007819 */ /* 0x000fe20000011425 */
[----:B------:R-:W-:Y:S01]  /*0ef0*/  IMAD.MOV R11, RZ, RZ, -R4 ;  /* 0x000000ffff0b7224 */ /* 0x000fe200078e0a04 */
[----:B------:R-:W-:Y:S02]  /*0f00*/  @P0 IADD3 R9, R12, R32, RZ ;  /* 0x000000200c090210 */ /* 0x000fe40007ffe0ff */
[----:B------:R-:W-:Y:S01]  /*0f10*/  LEA.HI R0, R0, R8, RZ, 0x2 ;  /* 0x0000000800007211 */ /* 0x000fe200078f10ff */
[----:B------:R-:W-:Y:S01]  /*0f20*/  @!P0 IMAD.WIDE.U32 R4, R46, R12, RZ ;  /* 0x0000000c2e048225 */ /* 0x000fe200078e00ff */
[----:B------:R-:W-:-:S03]  /*0f30*/  @!P0 SHF.R.S32.HI R32, RZ, 0x1f, R174 ;  /* 0x0000001fff208819 */ /* 0x000fc600000114ae */
[----:B------:R-:W-:Y:S02]  /*0f40*/  @!P0 IMAD R17, R17, R174, RZ ;  /* 0x000000ae11118224 */ /* 0x000fe400078e02ff */
[----:B------:R-:W-:Y:S01]  /*0f50*/  IMAD.MOV.U32 R12, RZ, RZ, R11 ;  /* 0x000000ffff0c7224 */ /* 0x000fe200078e000b */
[----:B------:R-:W-:Y:S01]  /*0f60*/  LOP3.LUT R11, R0, 0xfffffffc, RZ, 0xc0, !PT ;  /* 0xfffffffc000b7812 */ /* 0x000fe200078ec0ff */
[----:B------:R-:W-:-:S04]  /*0f70*/  @!P0 IMAD.WIDE.U32 R6, R174, R16, R6 ;  /* 0x00000010ae068225 */ /* 0x000fc800078e0006 */
[----:B------:R-:W-:-:S04]  /*0f80*/  IMAD.HI.U32 R0, R10, R39, RZ ;  /* 0x000000270a007227 */ /* 0x000fc800078e00ff */
[----:B------:R-:W-:Y:S02]  /*0f90*/  @!P0 IMAD R10, R16, R32, R17 ;  /* 0x00000020100a8224 */ /* 0x000fe400078e0211 */
[----:B------:R-:W-:Y:S02]  /*0fa0*/  @!P0 IMAD.MOV.U32 R13, RZ, RZ, R6 ;  /* 0x000000ffff0d8224 */ /* 0x000fe400078e0006 */
[----:B------:R-:W-:Y:S02]  /*0fb0*/  IMAD.IADD R32, R8, 0x1, -R11 ;  /* 0x0000000108207824 */ /* 0x000fe400078e0a0b */
[----:B------:R-:W-:Y:S01]  /*0fc0*/  IMAD R11, R0, R12, R39 ;  /* 0x0000000c000b7224 */ /* 0x000fe200078e0227 */
[----:B------:R-:W-:Y:S02]  /*0fd0*/  @!P0 IADD3 R18, R7, R10, RZ ;  /* 0x0000000a07128210 */ /* 0x000fe40007ffe0ff */
[----:B------:R-:W-:Y:S02]  /*0fe0*/  SHF.R.S32.HI R39, RZ, 0x1f, R187 ;  /* 0x0000001fff277819 */ /* 0x000fe400000114bb */
[----:B------:R-:W-:-:S02]  /*0ff0*/  IADD3 R6, P1, R187, R13, RZ ;  /* 0x0000000dbb067210 */ /* 0x000fc40007f3e0ff */
[----:B------:R-:W-:Y:S02]  /*1000*/  @!P0 IADD3 R5, R5, R15, RZ ;  /* 0x0000000f05058210 */ /* 0x000fe40007ffe0ff */
[----:B------:R-:W-:Y:S01]  /*1010*/  ISETP.GT.U32.AND P2, PT, R36, R11, PT ;  /* 0x0000000b2400720c */ /* 0x000fe20003f44070 */
[----:B------:R-:W-:Y:S01]  /*1020*/  IMAD R10, R21, R14, RZ ;  /* 0x0000000e150a7224 */ /* 0x000fe200078e02ff */
[----:B------:R-:W-:Y:S01]  /*1030*/  SHF.R.S32.HI R15, RZ, 0x1f, R14 ;  /* 0x0000001fff0f7819 */ /* 0x000fe2000001140e */
[----:B------:R-:W-:Y:S02]  /*1040*/  IMAD.X R7, R39, 0x1, R18, P1 ;  /* 0x0000000127077824 */ /* 0x000fe400008e0612 */
[-C--:B------:R-:W-:Y:S01]  /*1050*/  @P0 IMAD R12, R47, R9.reuse, RZ ;  /* 0x000000092f0c0224 */ /* 0x080fe200078e02ff */
[----:B------:R-:W-:Y:S01]  /*1060*/  @!P0 SHF.R.S32.HI R17, RZ, 0x1f, R174 ;  /* 0x0000001fff118819 */ /* 0x000fe200000114ae */
[----:B------:R-:W-:-:S04]  /*1070*/  @P0 IMAD.WIDE.U32 R8, R46, R9, RZ ;  /* 0x000000092e080225 */ /* 0x000fc800078e00ff */
[C---:B------:R-:W-:Y:S02]  /*1080*/  IMAD R13, R20.reuse, R15, R10 ;  /* 0x0000000f140d7224 */ /* 0x040fe400078e020a */
[----:B------:R-:W-:-:S04]  /*1090*/  IMAD.WIDE.U32 R6, R20, R14, R6 ;  /* 0x0000000e14067225 */ /* 0x000fc800078e0006 */
[----:B------:R-:W-:Y:S02]  /*10a0*/  @!P0 IMAD R16, R23, R174, RZ ;  /* 0x000000ae17108224 */ /* 0x000fe400078e02ff */
[----:B------:R-:W-:-:S04]  /*10b0*/  @!P0 IMAD.WIDE.U32 R4, R174, R22, R4 ;  /* 0x00000016ae048225 */ /* 0x000fc800078e0004 */
[----:B------:R-:W-:Y:S02]  /*10c0*/  @P0 IMAD.IADD R12, R9, 0x1, R12 ;  /* 0x00000001090c0824 */ /* 0x000fe400078e020c */
[----:B------:R-:W-:Y:S02]  /*10d0*/  IMAD.IADD R9, R7, 0x1, R13 ;  /* 0x0000000107097824 */ /* 0x000fe400078e020d */
[----:B------:R-:W-:Y:S01]  /*10e0*/  @!P0 IMAD R7, R22, R17, R16 ;  /* 0x0000001116078224 */ /* 0x000fe200078e0210 */
[----:B------:R-:W-:Y:S01]  /*10f0*/  @!P2 IADD3 R11, R11, -R36, RZ ;  /* 0x800000240b0ba210 */ /* 0x000fe20007ffe0ff */
[----:B------:R-:W-:Y:S01]  /*1100*/  @P0 IMAD.MOV.U32 R10, RZ, RZ, R8 ;  /* 0x000000ffff0a0224 */ /* 0x000fe200078e0008 */
[----:B------:R-:W-:Y:S02]  /*1110*/  @!P0 MOV R10, R4 ;  /* 0x00000004000a8202 */ /* 0x000fe40000000f00 */
[----:B------:R-:W-:Y:S02]  /*1120*/  @!P0 IADD3 R12, R5, R7, RZ ;  /* 0x00000007050c8210 */ /* 0x000fe40007ffe0ff */
[----:B------:R-:W-:-:S02]  /*1130*/  ISETP.GE.U32.AND P4, PT, R11, R36, PT ;  /* 0x000000240b00720c */ /* 0x000fc40003f86070 */
[----:B------:R-:W-:Y:S02]  /*1140*/  IADD3 R4, P0, R187, R10, RZ ;  /* 0x0000000abb047210 */ /* 0x000fe40007f1e0ff */
[----:B------:R-:W-:Y:S01]  /*1150*/  LOP3.LUT R11, R175, R19, RZ, 0x3c, !PT ;  /* 0x00000013af0b7212 */ /* 0x000fe200078e3cff */
[----:B------:R-:W-:Y:S02]  /*1160*/  IMAD.MOV.U32 R8, RZ, RZ, R6 ;  /* 0x000000ffff087224 */ /* 0x000fe400078e0006 */
[----:B------:R-:W-:Y:S01]  /*1170*/  IMAD.X R5, R39, 0x1, R12, P0 ;  /* 0x0000000127057824 */ /* 0x000fe200000e060c */
[----:B------:R-:W-:Y:S02]  /*1180*/  ISETP.GE.AND P1, PT, R11, RZ, PT ;  /* 0x000000ff0b00720c */ /* 0x000fe40003f26270 */
[----:B------:R-:W-:Y:S01]  /*1190*/  ISETP.NE.AND P0, PT, R19, RZ, PT ;  /* 0x000000ff1300720c */ /* 0x000fe20003f05270 */
[----:B------:R-:W-:Y:S01]  /*11a0*/  IMAD R6, R47, R14, RZ ;  /* 0x0000000e2f067224 */ /* 0x000fe200078e02ff */
[----:B------:R-:W-:Y:S01]  /*11b0*/  @!P2 IADD3 R0, R0, 0x1, RZ ;  /* 0x000000010000a810 */ /* 0x000fe20007ffe0ff */
[----:B------:R-:W-:Y:S01]  /*11c0*/  @!P3 IMAD R16, R27, R174, RZ ;  /* 0x000000ae1b10b224 */ /* 0x000fe200078e02ff */
[----:B------:R-:W-:Y:S01]  /*11d0*/  @!P3 SHF.R.S32.HI R7, RZ, 0x1f, R174 ;  /* 0x0000001fff07b819 */ /* 0x000fe200000114ae */
[----:B------:R-:W-:Y:S01]  /*11e0*/  IMAD R10, R46, R15, R6 ;  /* 0x0000000f2e0a7224 */ /* 0x000fe200078e0206 */
[----:B------:R-:W-:Y:S01]  /*11f0*/  @P4 IADD3 R0, R0, 0x1, RZ ;  /* 0x0000000100004810 */ /* 0x000fe20007ffe0ff */
[----:B------:R-:W-:-:S04]  /*1200*/  IMAD.WIDE.U32 R4, R46, R14, R4 ;  /* 0x0000000e2e047225 */ /* 0x000fc800078e0004 */
[----:B------:R-:W-:Y:S01]  /*1210*/  @!P3 IMAD R16, R26, R7, R16 ;  /* 0x000000071a10b224 */ /* 0x000fe200078e0210 */
[----:B------:R-:W-:Y:S01]  /*1220*/  IADD3 R5, R5, R10, RZ ;  /* 0x0000000a05057210 */ /* 0x000fe20007ffe0ff */
[----:B------:R-:W-:-:S04]  /*1230*/  @P3 IMAD.WIDE.U32 R6, R24, R50, RZ ;  /* 0x0000003218063225 */ /* 0x000fc800078e00ff */
[----:B------:R-:W-:Y:S01]  /*1240*/  @!P1 IMAD.MOV R0, RZ, RZ, -R0 ;  /* 0x000000ffff009224 */ /* 0x000fe200078e0a00 */
[----:B------:R-:W-:Y:S01]  /*1250*/  @!P0 LOP3.LUT R0, RZ, R19, RZ, 0x33, !PT ;  /* 0x00000013ff008212 */ /* 0x000fe200078e33ff */
[----:B------:R-:W-:Y:S01]  /*1260*/  @!P3 IMAD.WIDE.U32 R10, R26, R174, RZ ;  /* 0x000000ae1a0ab225 */ /* 0x000fe200078e00ff */
[----:B------:R-:W-:-:S03]  /*1270*/  @P3 MOV R12, R6 ;  /* 0x00000006000c3202 */ /* 0x000fc60000000f00 */
[----:B------:R-:W-:Y:S01]  /*1280*/  @P3 IMAD R13, R25, R50, RZ ;  /* 0x00000032190d3224 */ /* 0x000fe200078e02ff */
[----:B------:R-:W-:Y:S01]  /*1290*/  @!P3 MOV R12, R10 ;  /* 0x0000000a000cb202 */ /* 0x000fe20000000f00 */
[----:B------:R-:W-:Y:S01]  /*12a0*/  IMAD R10, R31, R0, RZ ;  /* 0x000000001f0a7224 */ /* 0x000fe200078e02ff */
[----:B------:R-:W-:Y:S01]  /*12b0*/  SHF.R.S32.HI R6, RZ, 0x1f, R0 ;  /* 0x0000001fff067819 */ /* 0x000fe20000011400 */
[----:B------:R-:W-:Y:S02]  /*12c0*/  @P3 IMAD.IADD R7, R7, 0x1, R13 ;  /* 0x0000000107073824 */ /* 0x000fe400078e020d */
[----:B------:R-:W-:Y:S02]  /*12d0*/  @!P3 IMAD.IADD R7, R11, 0x1, R16 ;  /* 0x000000010b07b824 */ /* 0x000fe400078e0210 */
[-C--:B------:R-:W-:Y:S02]  /*12e0*/  IMAD R11, R29, R0.reuse, RZ ;  /* 0x000000001d0b7224 */ /* 0x080fe400078e02ff */
[----:B------:R-:W-:Y:S01]  /*12f0*/  IMAD.WIDE.U32 R58, R28, R0, R8 ;  /* 0x000000001c3a7225 */ /* 0x000fe200078e0008 */
[----:B------:R1:W-:Y:S03]  /*1300*/  STL.64 [R1+0x120], R46 ;  /* 0x0001202e01007387 */ /* 0x0003e60000100a00 */
[----:B------:R-:W-:Y:S01]  /*1310*/  IMAD.WIDE.U32 R50, R0, R30, R4 ;  /* 0x0000001e00327225 */ /* 0x000fe200078e0004 */
[----:B------:R1:W-:Y:S03]  /*1320*/  STL [R1+0x168], R187 ;  /* 0x000168bb01007387 */ /* 0x0003e60000100800 */
[----:B------:R-:W-:-:S02]  /*1330*/  IMAD R5, R30, R6, R10 ;  /* 0x000000061e057224 */ /* 0x000fc400078e020a */
[----:B------:R-:W-:Y:S01]  /*1340*/  IMAD.IADD R36, R49, 0x1, -R170 ;  /* 0x0000000131247824 */ /* 0x000fe200078e0aaa */
[----:B------:R1:W-:Y:S01]  /*1350*/  STL [R1+0x4c], R231 ;  /* 0x00004ce701007387 */ /* 0x0003e20000100800 */
[----:B------:R-:W-:Y:S02]  /*1360*/  IMAD R8, R28, R6, R11 ;  /* 0x000000061c087224 */ /* 0x000fe400078e020b */
[----:B------:R-:W-:Y:S01]  /*1370*/  IMAD.WIDE R60, R48, 0x80, R14 ;  /* 0x00000080303c7825 */ /* 0x000fe200078e020e */
[----:B------:R1:W-:Y:S01]  /*1380*/  STL.64 [R1+0x198], R58 ;  /* 0x0001983a01007387 */ /* 0x0003e20000100a00 */
[----:B------:R-:W-:Y:S02]  /*1390*/  IADD3 R57, R51, R5, RZ ;  /* 0x0000000533397210 */ /* 0x000fe40007ffe0ff */
[----:B------:R-:W-:Y:S01]  /*13a0*/  IMAD.IADD R53, R59, 0x1, R8 ;  /* 0x000000013b357824 */ /* 0x000fe200078e0208 */
[----:B------:R1:W-:Y:S04]  /*13b0*/  STL.64 [R1+0x188], R50 ;  /* 0x0001883201007387 */ /* 0x0003e80000100a00 */
[----:B------:R1:W-:Y:S04]  /*13c0*/  STL [R1+0x1b0], R36 ;  /* 0x0001b02401007387 */ /* 0x0003e80000100800 */
[----:B------:R1:W-:Y:S01]  /*13d0*/  STL.64 [R1+0x1a8], R60 ;  /* 0x0001a83c01007387 */ /* 0x0003e20000100a00 */
[----:B------:R-:W-:-:S03]  /*13e0*/  IADD3 R12, P0, R187, R12, RZ ;  /* 0x0000000cbb0c7210 */ /* 0x000fc60007f1e0ff */
[----:B------:R1:W-:Y:S04]  /*13f0*/  STL [R1+0x1b8], R186 ;  /* 0x0001b8ba01007387 */ /* 0x0003e80000100800 */
[----:B------:R1:W-:Y:S04]  /*1400*/  STL [R1+0x1bc], R184 ;  /* 0x0001bcb801007387 */ /* 0x0003e80000100800 */
[----:B------:R1:W-:Y:S04]  /*1410*/  STL [R1+0x184], R57 ;  /* 0x0001843901007387 */ /* 0x0003e80000100800 */
[----:B------:R1:W-:Y:S01]  /*1420*/  STL [R1+0x17c], R53 ;  /* 0x00017c3501007387 */ /* 0x0003e20000100800 */
[----:B------:R-:W-:-:S02]  /*1430*/  IADD3.X R13, R39, R7, RZ, P0, !PT ;  /* 0x00000007270d7210 */ /* 0x000fc400007fe4ff */
[----:B------:R-:W-:Y:S02]  /*1440*/  SHF.R.S32.HI R0, RZ, 0x1f, R40 ;  /* 0x0000001fff007819 */ /* 0x000fe40000011428 */
[----:B------:R-:W-:Y:S02]  /*1450*/  ISETP.GE.AND P0, PT, R14, R36, PT ;  /* 0x000000240e00720c */ /* 0x000fe40003f06270 */
[----:B------:R-:W-:Y:S02]  /*1460*/  SHF.R.S32.HI R4, RZ, 0x1f, R55 ;  /* 0x0000001fff047819 */ /* 0x000fe40000011437 */
[----:B------:R-:W-:Y:S01]  /*1470*/  LEA.HI R0, R0, R38, RZ, 0x2 ;  /* 0x0000002600007211 */ /* 0x000fe200078f10ff */
[----:B------:R-:W-:Y:S01]  /*1480*/  IMAD R10, R35, R175, RZ ;  /* 0x000000af230a7224 */ /* 0x000fe200078e02ff */
[----:B------:R-:W-:Y:S02]  /*1490*/  SHF.R.S32.HI R23, RZ, 0x1f, R175 ;  /* 0x0000001fff177819 */ /* 0x000fe400000114af */
[----:B------:R-:W-:-:S02]  /*14a0*/  LEA.HI R164, R4, R55, RZ, 0x2 ;  /* 0x0000003704a47211 */ /* 0x000fc400078f10ff */
[----:B------:R-:W-:Y:S01]  /*14b0*/  LOP3.LUT R0, R0, 0xffffffc, RZ, 0xc0, !PT ;  /* 0x0ffffffc00007812 */ /* 0x000fe200078ec0ff */
[----:B------:R-:W-:Y:S01]  /*14c0*/  IMAD R10, R34, R23, R10 ;  /* 0x00000017220a7224 */ /* 0x000fe200078e020a */
[-C--:B------:R-:W-:Y:S01]  /*14d0*/  @P3 MOV R7, R25.reuse ;  /* 0x0000001900073202 */ /* 0x080fe20000000f00 */
[----:B------:R-:W-:Y:S01]  /*14e0*/  IMAD.WIDE.U32 R12, R175, R34, R12 ;  /* 0x00000022af0c7225 */ /* 0x000fe200078e000c */
[----:B------:R-:W-:Y:S01]  /*14f0*/  @!P3 MOV R7, R25 ;  /* 0x000000190007b202 */ /* 0x000fe20000000f00 */
[----:B------:R-:W-:Y:S01]  /*1500*/  BSSY B0, `(.L_x_566) ;  /* 0x000002c000007945 */ /* 0x000fe20003800000 */
[----:B------:R-:W-:Y:S01]  /*1510*/  SHF.R.S32.HI R25, RZ, 0x2, R164 ;  /* 0x00000002ff197819 */ /* 0x000fe200000114a4 */
[----:B------:R-:W-:Y:S01]  /*1520*/  IMAD.MOV.U32 R26, RZ, RZ, 0x10 ;  /* 0x00000010ff1a7424 */ /* 0x000fe200078e00ff */
[----:B------:R-:W-:Y:S02]  /*1530*/  IADD3 R0, R38, -R0, RZ ;  /* 0x8000000026007210 */ /* 0x000fe40007ffe0ff */
[----:B------:R-:W-:Y:S01]  /*1540*/  LOP3.LUT P1, RZ, R32, 0x2, RZ, 0xc0, !PT ;  /* 0x0000000220ff7812 */ /* 0x000fe2000782c0ff */
[--C-:B------:R-:W-:Y:S01]  /*1550*/  @P3 IMAD.MOV.U32 R6, RZ, RZ, R24.reuse ;  /* 0x000000ffff063224 */ /* 0x100fe200078e0018 */
[----:B------:R-:W-:Y:S01]  /*1560*/  LEA R165, R0, R25, 0x4 ;  /* 0x0000001900a57211 */ /* 0x000fe200078e20ff */
[----:B------:R-:W-:Y:S01]  /*1570*/  @!P3 IMAD.MOV.U32 R6, RZ, RZ, R24 ;  /* 0x000000ffff06b224 */ /* 0x000fe200078e0018 */
[----:B------:R-:W-:Y:S01]  /*1580*/  SEL R4, R26, 0xfffffff0, !P1 ;  /* 0xfffffff01a047807 */ /* 0x000fe20004800000 */
[----:B------:R-:W-:Y:S01]  /*1590*/  IMAD.SHL.U32 R202, R202, 0x2, RZ ;  /* 0x00000002caca7824 */ /* 0x000fe200078e00ff */
[----:B------:R-:W-:Y:S01]  /*15a0*/  IADD3 R11, R13, R10, RZ ;  /* 0x0000000a0d0b7210 */ /* 0x000fe20007ffe0ff */
[----:B------:R-:W-:Y:S05]  /*15b0*/  @P0 BRA `(.L_x_567) ;  /* 0x0000020000000947 */ /* 0x000fea0003800000 */
[-C--:B-1----:R-:W-:Y:S01]  /*15c0*/  ISETP.GE.AND P4, PT, R187, R45.reuse, PT ;  /* 0x0000002dbb00720c */ /* 0x082fe20003f86270 */
[----:B------:R-:W-:Y:S01]  /*15d0*/  IMAD R0, R61, R6, RZ ;  /* 0x000000063d007224 */ /* 0x000fe200078e02ff */
[-C--:B------:R-:W-:Y:S01]  /*15e0*/  ISETP.GE.AND P3, PT, R186, R45.reuse, PT ;  /* 0x0000002dba00720c */ /* 0x080fe20003f66270 */
[----:B------:R-:W-:Y:S01]  /*15f0*/  IMAD.MOV.U32 R10, RZ, RZ, R12 ;  /* 0x000000ffff0a7224 */ /* 0x000fe200078e000c */
[----:B------:R-:W-:Y:S01]  /*1600*/  ISETP.GE.AND P2, PT, R184, R45, PT ;  /* 0x0000002db800720c */ /* 0x000fe20003f46270 */
[----:B------:R-:W-:-:S02]  /*1610*/  IMAD R0, R60, R7, R0 ;  /* 0x000000073c007224 */ /* 0x000fc400078e0200 */
[----:B------:R-:W-:-:S04]  /*1620*/  IMAD.WIDE.U32 R8, R60, R6, R10 ;  /* 0x000000063c087225 */ /* 0x000fc800078e000a */
[----:B------:R-:W-:Y:S02]  /*1630*/  IMAD.IADD R0, R9, 0x1, R0 ;  /* 0x0000000109007824 */ /* 0x000fe400078e0200 */
[CC--:B-----5:R-:W-:Y:S01]  /*1640*/  @!P4 LEA R18, P1, R8.reuse, R2.reuse, 0x1 ;  /* 0x000000020812c211 */ /* 0x0e0fe200078208ff */
[----:B------:R1:W-:Y:S01]  /*1650*/  @P4 STS [R202], RZ ;  /* 0x000000ffca004388 */ /* 0x0003e20000000800 */
[C---:B------:R-:W-:Y:S02]  /*1660*/  @!P3 LEA R16, P0, R8.reuse, R2, 0x1 ;  /* 0x000000020810b211 */ /* 0x040fe400078008ff */
[CCC-:B------:R-:W-:Y:S01]  /*1670*/  @!P4 LEA.HI.X R19, R8.reuse, R3.reuse, R0.reuse, 0x1, P1 ;  /* 0x000000030813c211 */ /* 0x1c0fe200008f0c00 */
[----:B------:R1:W-:Y:S01]  /*1680*/  @P4 STS [R202+0x4], RZ ;  /* 0x000004ffca004388 */ /* 0x0003e20000000800 */
[----:B------:R-:W-:-:S03]  /*1690*/  @!P3 LEA.HI.X R17, R8, R3, R0, 0x1, P0 ;  /* 0x000000030811b211 */ /* 0x000fc600000f0c00 */
        /* <DEDUP_REMOVED lines=12> */
[----:B-1----:R-:W-:-:S04]  /*1760*/  LEA R16, P0, R8, R2, 0x1 ;  /* 0x0000000208107211 */ /* 0x002fc800078008ff */
[----:B------:R-:W-:-:S05]  /*1770*/  LEA.HI.X R17, R8, R3, R0, 0x1, P0 ;  /* 0x0000000308117211 */ /* 0x000fca00000f0c00 */
[----:B------:R-:W-:Y:S01]  /*1780*/  @!PT LDS RZ, [RZ] ;  /* 0x00000000fffff984 */ /* 0x000fe20000000800 */
[----:B------:R-:W-:Y:S01]  /*1790*/  @!PT LDS RZ, [RZ] ;  /* 0x00000000fffff984 */ /* 0x000fe20000000800 */
[----:B------:R-:W-:Y:S01]  /*17a0*/  @!PT LDS RZ, [RZ] ;  /* 0x00000000fffff984 */ /* 0x000fe20000000800 */
[----:B------:R1:W-:Y:S04]  /*17b0*/  LDGSTS.E.BYPASS.LTC128B.128 [R202+0x4000], [R16.64+0x80] ;  /* 0x0400008010ca7fae */ /* 0x0003e8000b901d44 */
.L_x_567:
[----:B-1----:R-:W-:Y:S05]  /*17c0*/  BSYNC B0 ;  /* 0x0000000000007941 */ /* 0x002fea0003800000 */
.L_x_566:
[----:B------:R-:W-:Y:S01]  /*17d0*/  IADD3 R24, R14, 0x20, RZ ;  /* 0x000000200e187810 */ /* 0x000fe20007ffe0ff */
[----:B------:R-:W-:Y:S03]  /*17e0*/  BSSY B0, `(.L_x_568) ;  /* 0x0000024000007945 */ /* 0x000fe60003800000 */
[----:B------:R-:W-:-:S13]  /*17f0*/  ISETP.GE.AND P0, PT, R24, R36, PT ;  /* 0x000000241800720c */ /* 0x000fda0003f06270 */
[----:B------:R-:W-:Y:S05]  /*1800*/  @P0 BRA `(.L_x_569) ;  /* 0x0000021000000947 */ /* 0x000fea0003800000 */
[----:B------:R-:W-:Y:S01]  /*1810*/  IADD3 R0, P0, R60, 0x20, RZ ;  /* 0x000000203c007810 */ /* 0x000fe20007f1e0ff */
[----:B------:R-:W-:Y:S01]  /*1820*/  IMAD.MOV.U32 R8, RZ, RZ, R12 ;  /* 0x000000ffff087224 */ /* 0x000fe200078e000c */
[-C--:B------:R-:W-:Y:S01]  /*1830*/  ISETP.GE.AND P3, PT, R187, R45.reuse, PT ;  /* 0x0000002dbb00720c */ /* 0x080fe20003f66270 */
[----:B------:R-:W-:Y:S01]  /*1840*/  IMAD.MOV.U32 R9, RZ, RZ, R11 ;  /* 0x000000ffff097224 */ /* 0x000fe200078e000b */
[-C--:B------:R-:W-:Y:S01]  /*1850*/  ISETP.GE.AND P2, PT, R186, R45.reuse, PT ;  /* 0x0000002dba00720c */ /* 0x080fe20003f46270 */
[----:B------:R-:W-:Y:S01]  /*1860*/  IMAD.X R5, RZ, RZ, R61, P0 ;  /* 0x000000ffff057224 */ /* 0x000fe200000e063d */
[----:B------:R-:W-:Y:S01]  /*1870*/  ISETP.GE.AND P0, PT, R184, R45, PT ;  /* 0x0000002db800720c */ /* 0x000fe20003f06270 */
[----:B------:R-:W-:-:S04]  /*1880*/  IMAD.WIDE.U32 R8, R6, R0, R8 ;  /* 0x0000000006087225 */ /* 0x000fc800078e0008 */
[----:B------:R-:W-:-:S04]  /*1890*/  IMAD R5, R5, R6, RZ ;  /* 0x0000000605057224 */ /* 0x000fc800078e02ff */
[----:B------:R-:W-:Y:S01]  /*18a0*/  IMAD R0, R7, R0, R5 ;  /* 0x0000000007007224 */ /* 0x000fe200078e0205 */
[CC--:B-----5:R-:W-:Y:S01]  /*18b0*/  @!P3 LEA R18, P4, R8.reuse, R2.reuse, 0x1 ;  /* 0x000000020812b211 */ /* 0x0e0fe200078808ff */
[----:B------:R1:W-:Y:S01]  /*18c0*/  @P3 STS.128 [R202+0x800], RZ ;  /* 0x000800ffca003388 */ /* 0x0003e20000000c00 */
[----:B------:R-:W-:Y:S01]  /*18d0*/  @!P2 LEA R16, P1, R8, R2, 0x1 ;  /* 0x000000020810a211 */ /* 0x000fe200078208ff */
[----:B------:R-:W-:-:S05]  /*18e0*/  IMAD.IADD R0, R9, 0x1, R0 ;  /* 0x0000000109007824 */ /* 0x000fca00078e0200 */
[CCC-:B------:R-:W-:Y:S02]  /*18f0*/  @!P3 LEA.HI.X R19, R8.reuse, R3.reuse, R0.reuse, 0x1, P4 ;  /* 0x000000030813b211 */ /* 0x1c0fe400020f0c00 */
[----:B------:R-:W-:-:S03]  /*1900*/  @!P2 LEA.HI.X R17, R8, R3, R0, 0x1, P1 ;  /* 0x000000030811a211 */ /* 0x000fc600008f0c00 */
        /* <DEDUP_REMOVED lines=17> */
.L_x_569:
[----:B------:R-:W-:Y:S05]  /*1a20*/  BSYNC B0 ;  /* 0x0000000000007941 */ /* 0x000fea0003800000 */
.L_x_568:
        /* <DEDUP_REMOVED lines=14> */
[CC--:B-1---5:R-:W-:Y:S01]  /*1b10*/  @!P3 LEA R18, P4, R8.reuse, R2.reuse, 0x1 ;  /* 0x000000020812b211 */ /* 0x0e2fe200078808ff */
        /* <DEDUP_REMOVED lines=22> */
.L_x_571:
[----:B------:R-:W-:Y:S05]  /*1c80*/  BSYNC B0 ;  /* 0x0000000000007941 */ /* 0x000fea0003800000 */
.L_x_570:
[C---:B------:R-:W-:Y:S01]  /*1c90*/  IMAD.SHL.U32 R178, R20.reuse, 0x40, RZ ;  /* 0x0000004014b27824 */ /* 0x040fe200078e00ff */
[----:B------:R-:W-:Y:S01]  /*1ca0*/  SHF.L.U64.HI R179, R20, 0x6, R21 ;  /* 0x0000000614b37819 */ /* 0x000fe20000010215 */
[----:B------:R-:W-:Y:S01]  /*1cb0*/  BSSY B0, `(.L_x_572) ;  /* 0x0000026000007945 */ /* 0x000fe20003800000 */
[----:B------:R-:W-:Y:S02]  /*1cc0*/  IADD3 R0, R14, 0x60, RZ ;  /* 0x000000600e007810 */ /* 0x000fe40007ffe0ff */
[----:B------:R2:W-:Y:S02]  /*1cd0*/  STL [R1+0x170], R178 ;  /* 0x000170b201007387 */ /* 0x0005e40000100800 */
[----:B------:R-:W-:Y:S02]  /*1ce0*/  ISETP.GE.AND P0, PT, R0, R36, PT ;  /* 0x000000240000720c */ /* 0x000fe40003f06270 */
[----:B------:R2:W-:Y:S11]  /*1cf0*/  STL [R1+0x174], R179 ;  /* 0x000174b301007387 */ /* 0x0005f60000100800 */
[----:B------:R-:W-:Y:S05]  /*1d00*/  @P0 BRA `(.L_x_573) ;  /* 0x0000020000000947 */ /* 0x000fea0003800000 */
[----:B------:R-:W-:Y:S01]  /*1d10*/  IADD3 R0, P0, R60, 0x60, RZ ;  /* 0x000000603c007810 */ /* 0x000fe20007f1e0ff */
[----:B------:R-:W-:Y:S01]  /*1d20*/  IMAD.MOV.U32 R10, RZ, RZ, R12 ;  /* 0x000000ffff0a7224 */ /* 0x000fe200078e000c */
[----:B------:R-:W-:-:S02]  /*1d30*/  ISETP.GE.AND P3, PT, R187, R45, PT ;  /* 0x0000002dbb00720c */ /* 0x000fc40003f66270 */
[-C--:B------:R-:W-:Y:S01]  /*1d40*/  ISETP.GE.AND P2, PT, R186, R45.reuse, PT ;  /* 0x0000002dba00720c */ /* 0x080fe20003f46270 */
[----:B------:R-:W-:Y:S01]  /*1d50*/  IMAD.X R5, RZ, RZ, R61, P0 ;  /* 0x000000ffff057224 */ /* 0x000fe200000e063d */
[----:B------:R-:W-:Y:S01]  /*1d60*/  ISETP.GE.AND P0, PT, R184, R45, PT ;  /* 0x0000002db800720c */ /* 0x000fe20003f06270 */
[----:B------:R-:W-:-:S04]  /*1d70*/  IMAD.WIDE.U32 R10, R6, R0, R10 ;  /* 0x00000000060a7225 */ /* 0x000fc800078e000a */
[----:B------:R-:W-:-:S04]  /*1d80*/  IMAD R5, R5, R6, RZ ;  /* 0x0000000605057224 */ /* 0x000fc800078e02ff */
[----:B------:R-:W-:Y:S01]  /*1d90*/  IMAD R6, R7, R0, R5 ;  /* 0x0000000007067224 */ /* 0x000fe200078e0205 */
[CC--:B-----5:R-:W-:Y:S01]  /*1da0*/  @!P3 LEA R8, P4, R10.reuse, R2.reuse, 0x1 ;  /* 0x000000020a08b211 */ /* 0x0e0fe200078808ff */
[----:B------:R3:W-:Y:S02]  /*1db0*/  @P3 STS.128 [R202+0x1800], RZ ;  /* 0x001800ffca003388 */ /* 0x0007e40000000c00 */
[----:B------:R-:W-:Y:S01]  /*1dc0*/  IMAD.IADD R0, R11, 0x1, R6 ;  /* 0x000000010b007824 */ /* 0x000fe200078e0206 */
[----:B------:R-:W-:-:S04]  /*1dd0*/  @!P2 LEA R6, P1, R10, R2, 0x1 ;  /* 0x000000020a06a211 */ /* 0x000fc800078208ff */
        /* <DEDUP_REMOVED lines=13> */
[----:B------:R-:W-:-:S04]  /*1eb0*/  LEA R2, P0, R10, R2, 0x1 ;  /* 0x000000020a027211 */ /* 0x000fc800078008ff */
[----:B------:R-:W-:-:S05]  /*1ec0*/  LEA.HI.X R3, R10, R3, R0, 0x1, P0 ;  /* 0x000000030a037211 */ /* 0x000fca00000f0c00 */
[----:B------:R-:W-:Y:S01]  /*1ed0*/  @!PT LDS RZ, [RZ] ;  /* 0x00000000fffff984 */ /* 0x000fe20000000800 */
[----:B------:R-:W-:Y:S01]  /*1ee0*/  @!PT LDS RZ, [RZ] ;  /* 0x00000000fffff984 */ /* 0x000fe20000000800 */
[----:B------:R-:W-:Y:S01]  /*1ef0*/  @!PT LDS RZ, [RZ] ;  /* 0x00000000fffff984 */ /* 0x000fe20000000800 */
[----:B------:R4:W-:Y:S04]  /*1f00*/  LDGSTS.E.BYPASS.LTC128B.128 [R202+0x5800], [R2.64+0x80] ;  /* 0x0580008002ca7fae */ /* 0x0009e8000b901d44 */
.L_x_573:
[----:B------:R-:W-:Y:S05]  /*1f10*/  BSYNC B0 ;  /* 0x0000000000007941 */ /* 0x000fea0003800000 */
.L_x_572:
[----:B------:R-:W-:Y:S01]  /*1f20*/  MOV R180, R52 ;  /* 0x0000003400b47202 */ /* 0x000fe20000000f00 */
[----:B------:R-:W-:Y:S01]  /*1f30*/  IMAD.MOV.U32 R180, RZ, RZ, R58 ;  /* 0x000000ffffb47224 */ /* 0x000fe200078e003a */
[----:B------:R-:W-:Y:S01]  /*1f40*/  MOV R181, R53 ;  /* 0x0000003500b57202 */ /* 0x000fe20000000f00 */
[----:B------:R-:W-:Y:S01]  /*1f50*/  BSSY B0, `(.L_x_574) ;  /* 0x0000027000007945 */ /* 0x000fe20003800000 */
[----:B------:R-:W-:-:S03]  /*1f60*/  IADD3 R52, R173, -0x1, RZ ;  /* 0xffffffffad347810 */ /* 0x000fc60007ffe0ff */
[----:B------:R1:W-:Y:S01]  /*1f70*/  STL.64 [R1+0x178], R180 ;  /* 0x000178b401007387 */ /* 0x0003e20000100a00 */
[----:B------:R-:W-:Y:S01]  /*1f80*/  SHF.R.S32.HI R12, RZ, 0x1f, R52 ;  /* 0x0000001fff0c7819 */ /* 0x000fe20000011434 */
[C---:B-1----:R-:W-:Y:S01]  /*1f90*/  IMAD R16, R52.reuse, -0x40, R54 ;  /* 0xffffffc034107824 */ /* 0x042fe200078e0236 */
[-C--:B------:R-:W-:Y:S01]  /*1fa0*/  MOV R234, R52.reuse ;  /* 0x0000003400ea7202 */ /* 0x080fe20000000f00 */
[----:B------:R-:W-:Y:S02]  /*1fb0*/  IMAD R0, R179, R52, RZ ;  /* 0x00000034b3007224 */ /* 0x000fe400078e02ff */
[----:B----45:R-:W-:Y:S01]  /*1fc0*/  IMAD.WIDE.U32 R2, R52, R178, R180 ;  /* 0x000000b234027225 */ /* 0x030fe200078e00b4 */
[----:B------:R-:W-:-:S03]  /*1fd0*/  ISETP.GE.AND P0, PT, R14, R16, PT ;  /* 0x000000100e00720c */ /* 0x000fc60003f06270 */
[----:B------:R-:W-:-:S04]  /*1fe0*/  IMAD R0, R12, R178, R0 ;  /* 0x000000b20c007224 */ /* 0x000fc800078e0200 */
[----:B------:R-:W-:-:S06]  /*1ff0*/  IMAD.IADD R0, R3, 0x1, R0 ;  /* 0x0000000103007824 */ /* 0x000fcc00078e0200 */
[----:B------:R-:W-:Y:S05]  /*2000*/  @P0 BRA `(.L_x_575) ;  /* 0x000001b000000947 */ /* 0x000fea0003800000 */
[-C--:B------:R-:W-:Y:S02]  /*2010*/  ISETP.GE.AND P3, PT, R187, R45.reuse, PT ;  /* 0x0000002dbb00720c */ /* 0x080fe40003f66270 */
[-C--:B------:R-:W-:Y:S02]  /*2020*/  ISETP.GE.AND P2, PT, R186, R45.reuse, PT ;  /* 0x0000002dba00720c */ /* 0x080fe40003f46270 */
[----:B------:R-:W-:-:S09]  /*2030*/  ISETP.GE.AND P0, PT, R184, R45, PT ;  /* 0x0000002db800720c */ /* 0x000fd20003f06270 */
[CC--:B---3--:R-:W-:Y:S01]  /*2040*/  @!P3 LEA R8, P4, R2.reuse, R222.reuse, 0x1 ;  /* 0x000000de0208b211 */ /* 0x0c8fe200078808ff */
[----:B------:R1:W-:Y:S01]  /*2050*/  @P3 STS [R202+0x6000], RZ ;  /* 0x006000ffca003388 */ /* 0x0003e20000000800 */
        /* <DEDUP_REMOVED lines=22> */
.L_x_575:
[----:B------:R-:W-:Y:S05]  /*21c0*/  BSYNC B0 ;  /* 0x0000000000007941 */ /* 0x000fea0003800000 */
.L_x_574:
[C---:B------:R-:W-:Y:S01]  /*21d0*/  SHF.L.U64.HI R176, R20.reuse, 0x5, R21 ;  /* 0x0000000514b07819 */ /* 0x040fe20000010215 */
[----:B------:R-:W-:Y:S01]  /*21e0*/  IMAD.SHL.U32 R177, R20, 0x20, RZ ;  /* 0x0000002014b17824 */ /* 0x000fe200078e00ff */
[----:B------:R-:W-:Y:S01]  /*21f0*/  ISETP.GE.AND P0, PT, R24, R16, PT ;  /* 0x000000101800720c */ /* 0x000fe20003f06270 */
[----:B------:R-:W-:Y:S02]  /*2200*/  BSSY B0, `(.L_x_576) ;  /* 0x000001e000007945 */ /* 0x000fe40003800000 */
[----:B------:R4:W-:Y:S04]  /*2210*/  STL [R1+0x194], R176 ;  /* 0x000194b001007387 */ /* 0x0009e80000100800 */
[----:B------:R4:W-:Y:S06]  /*2220*/  STL [R1+0x190], R177 ;  /* 0x000190b101007387 */ /* 0x0009ec0000100800 */
[----:B------:R-:W-:Y:S05]  /*2230*/  @P0 BRA `(.L_x_577) ;  /* 0x000001a000000947 */ /* 0x000fea0003800000 */
[-C--:B------:R-:W-:Y:S02]  /*2240*/  ISETP.GE.AND P4, PT, R187, R45.reuse, PT ;  /* 0x0000002dbb00720c */ /* 0x080fe40003f86270 */
[----:B------:R-:W-:-:S02]  /*2250*/  ISETP.GE.AND P3, PT, R186, R45, PT ;  /* 0x0000002dba00720c */ /* 0x000fc40003f66270 */
[----:B------:R-:W-:Y:S02]  /*2260*/  ISETP.GE.AND P1, PT, R184, R45, PT ;  /* 0x0000002db800720c */ /* 0x000fe40003f26270 */
[----:B------:R-:W-:-:S05]  /*2270*/  IADD3 R2, P0, R177, R2, RZ ;  /* 0x00000002b1027210 */ /* 0x000fca0007f1e0ff */
[----:B------:R-:W-:Y:S02]  /*2280*/  IMAD.X R0, R176, 0x1, R0, P0 ;  /* 0x00000001b0007824 */ /* 0x000fe400000e0600 */
[CC--:B------:R-:W-:Y:S01]  /*2290*/  @!P4 LEA R10, P5, R2.reuse, R222.reuse, 0x1 ;  /* 0x000000de020ac211 */ /* 0x0c0fe200078a08ff */
[----:B------:R1:W-:Y:S02]  /*22a0*/  @P4 STS.128 [R202+0x6800], RZ ;  /* 0x006800ffca004388 */ /* 0x0003e40000000c00 */
[CC--:B-1-3--:R-:W-:Y:S02]  /*22b0*/  @!P3 LEA R8, P2, R2.reuse, R222.reuse, 0x1 ;  /* 0x000000de0208b211 */ /* 0x0cafe400078408ff */
[C---:B------:R-:W-:Y:S02]  /*22c0*/  @!P1 LEA R6, P0, R2.reuse, R222, 0x1 ;  /* 0x000000de02069211 */ /* 0x040fe400078008ff */
[CCC-:B------:R-:W-:Y:S02]  /*22d0*/  @!P4 LEA.HI.X R11, R2.reuse, R223.reuse, R0.reuse, 0x1, P5 ;  /* 0x000000df020bc211 */ /* 0x1c0fe400028f0c00 */
[----:B------:R-:W-:-:S02]  /*22e0*/  @!P3 LEA.HI.X R9, R2, R223, R0, 0x1, P2 ;  /* 0x000000df0209b211 */ /* 0x000fc400010f0c00 */
[----:B------:R-:W-:Y:S01]  /*22f0*/  @!P1 LEA.HI.X R7, R2, R223, R0, 0x1, P0 ;  /* 0x000000df02079211 */ /* 0x000fe200000f0c00 */
        /* <DEDUP_REMOVED lines=13> */
[----:B------:R1:W-:Y:S02]  /*23d0*/  @!P1 LDGSTS.E.BYPASS.LTC128B.128 [R202+0x8800], [R6.64+0x80] ;  /* 0x0880008006ca9fae */ /* 0x0003e4000b901d44 */
.L_x_577:
[----:B------:R-:W-:Y:S05]  /*23e0*/  BSYNC B0 ;  /* 0x0000000000007941 */ /* 0x000fea0003800000 */
.L_x_576:
[----:B------:R-:W-:Y:S02]  /*23f0*/  IMAD.U32 R2, RZ, RZ, UR6 ;  /* 0x00000006ff027e24 */ /* 0x000fe4000f8e00ff */
[----:B------:R-:W-:Y:S01]  /*2400*/  IMAD.U32 R3, RZ, RZ, UR7 ;  /* 0x00000007ff037e24 */ /* 0x000fe2000f8e00ff */
[----:B-1-3--:R-:W-:Y:S01]  /*2410*/  MOV R7, UR7 ;  /* 0x0000000700077c02 */ /* 0x00afe20008000f00 */
[----:B------:R-:W-:Y:S01]  /*2420*/  IMAD.U32 R6, RZ, RZ, UR6 ;  /* 0x00000006ff067e24 */ /* 0x000fe2000f8e00ff */
[----:B------:R-:W0:Y:S01]  /*2430*/  LDGDEPBAR ;  /* 0x00000000000079af */ /* 0x000e220000000000 */
[----:B------:R-:W-:-:S02]  /*2440*/  IMAD.MOV.U32 R18, RZ, RZ, R56 ;  /* 0x000000ffff127224 */ /* 0x000fc400078e0038 */
[----:B------:R-:W-:Y:S01]  /*2450*/  IMAD.MOV.U32 R19, RZ, RZ, R57 ;  /* 0x000000ffff137224 */ /* 0x000fe200078e0039 */
[----:B------:R-:W3:Y:S02]  /*2460*/  LD.E.64 R2, [R2.64+0x1b8] ;  /* 0x0001b80402027980 */ /* 0x000ee4000c101b00 */
[----:B---3--:R-:W-:-:S04]  /*2470*/  ISETP.NE.U32.AND P2, PT, R2, RZ, PT ;  /* 0x000000ff0200720c */ /* 0x008fc80003f45070 */
[----:B------:R-:W-:-:S13]  /*2480*/  ISETP.NE.AND.EX P2, PT, R3, RZ, PT, P2 ;  /* 0x000000ff0300720c */ /* 0x000fda0003f45320 */
[----:B------:R-:W3:Y:S01]  /*2490*/  @P2 LD.E.64 R6, [R6.64+0x1c0] ;  /* 0x0001c00406062980 */ /* 0x000ee2000c101b00 */
[----:B------:R-:W-:Y:S02]  /*24a0*/  IMAD.U32 R8, RZ, RZ, UR6 ;  /* 0x00000006ff087e24 */ /* 0x000fe4000f8e00ff */
[----:B------:R-:W-:Y:S01]  /*24b0*/  IMAD.U32 R9, RZ, RZ, UR7 ;  /* 0x00000007ff097e24 */ /* 0x000fe2000f8e00ff */
[----:B------:R-:W-:Y:S01]  /*24c0*/  @P2 SHF.R.S32.HI R5, RZ, 0x1f, R174 ;  /* 0x0000001fff052819 */ /* 0x000fe200000114ae */
[----:B------:R-:W-:-:S03]  /*24d0*/  @P2 IMAD.MOV.U32 R22, RZ, RZ, R175 ;  /* 0x000000ffff162224 */ /* 0x000fc600078e00af */
[----:B------:R1:W5:Y:S01]  /*24e0*/  @P2 LD.E R13, [R8.64+0xd8] ;  /* 0x0000d804080d2980 */ /* 0x000362000c101900 */
[C---:B------:R-:W-:Y:S01]  /*24f0*/  SHF.L.U64.HI R228, R46.reuse, 0x6, R47 ;  /* 0x000000062ee47819 */ /* 0x040fe2000001022f */
[----:B------:R-:W-:Y:S02]  /*2500*/  IMAD.SHL.U32 R217, R46, 0x40, RZ ;  /* 0x000000402ed97824 */ /* 0x000fe400078e00ff */
[----:B---3--:R-:W-:Y:S02]  /*2510*/  @P2 IMAD R0, R7, R174, RZ ;  /* 0x000000ae07002224 */ /* 0x008fe400078e02ff */
[----:B-1----:R-:W-:-:S04]  /*2520*/  @P2 IMAD.WIDE.U32 R8, R174, R6, R22 ;  /* 0x00000006ae082225 */ /* 0x002fc800078e0016 */
[----:B------:R-:W-:Y:S01]  /*2530*/  @P2 IMAD R6, R6, R5, R0 ;  /* 0x0000000506062224 */ /* 0x000fe200078e0200 */
[----:B------:R-:W-:Y:S01]  /*2540*/  @P2 LEA R2, P0, R8, R2, 0x2 ;  /* 0x0000000208022211 */ /* 0x000fe200078010ff */
[----:B------:R-:W-:Y:S02]  /*2550*/  IMAD.U32 R7, RZ, RZ, UR7 ;  /* 0x00000007ff077e24 */ /* 0x000fe4000f8e00ff */
[----:B------:R-:W-:-:S05]  /*2560*/  @P2 IMAD.IADD R6, R9, 0x1, R6 ;  /* 0x0000000109062824 */ /* 0x000fca00078e0206 */
[----:B------:R-:W-:Y:S02]  /*2570*/  @P2 LEA.HI.X R3, R8, R3, R6, 0x2, P0 ;  /* 0x0000000308032211 */ /* 0x000fe400000f1406 */
[----:B------:R-:W-:-:S03]  /*2580*/  MOV R6, UR6 ;  /* 0x0000000600067c02 */ /* 0x000fc60008000f00 */
[----:B------:R1:W3:Y:S04]  /*2590*/  @P2 LD.E R10, [R2.64] ;  /* 0x00000004020a2980 */ /* 0x0002e8000c101900 */
[----:B----4-:R2:W4:Y:S01]  /*25a0*/  LD.E R11, [R6.64+0x188] ;  /* 0x00018804060b7980 */ /* 0x010522000c101900 */
[----:B------:R-:W-:Y:S01]  /*25b0*/  LOP3.LUT R0, R43, 0xfffffff8, RZ, 0xc0, !PT ;  /* 0xfffffff82b007812 */ /* 0x000fe200078ec0ff */
[----:B------:R-:W-:-:S04]  /*25c0*/  DEPBAR.LE SB0, 0x0 ;  /* 0x000080000000791a */ /* 0x000fc80000000000 */
[----:B------:R-:W-:Y:S01]  /*25d0*/  SHF.R.S32.HI R9, RZ, 0x4, R42 ;  /* 0x00000004ff097819 */ /* 0x000fe2000001142a */
[----:B------:R-:W-:Y:S01]  /*25e0*/  IMAD.IADD R0, R44, 0x1, -R0 ;  /* 0x000000012c007824 */ /* 0x000fe200078e0a00 */
[----:B------:R-:W-:Y:S01]  /*25f0*/  WARPSYNC 0xffffffff ;  /* 0xffffffff00007948 */ /* 0x000fe20003800000 */
[----:B------:R-:W-:Y:S01]  /*2600*/  ISETP.GE.AND P0, PT, R14, R16, PT ;  /* 0x000000100e00720c */ /* 0x000fe20003f06270 */
[----:B------:R-:W-:Y:S01]  /*2610*/  BAR.SYNC.DEFER_BLOCKING 0x0 ;  /* 0x0000000000007b1d */ /* 0x000fe20000010000 */
[----:B------:R-:W-:Y:S01]  /*2620*/  IMAD.MOV.U32 R18, RZ, RZ, R50 ;  /* 0x000000ffff127224 */ /* 0x000fe200078e0032 */
[----:B------:R-:W-:Y:S01]  /*2630*/  LEA.HI R5, R0, R0, RZ, 0x1 ;  /* 0x0000000000057211 */ /* 0x000fe200078f08ff */
[----:B------:R-:W-:Y:S01]  /*2640*/  IMAD R171, R48, 0x8, R38 ;  /* 0x0000000830ab7824 */ /* 0x000fe200078e0226 */
[----:B------:R-:W-:Y:S01]  /*2650*/  IADD3 R251, R182, -0x4ab325aa, RZ ;  /* 0xb54cda56b6fb7810 */ /* 0x000fe20007ffe0ff */
[----:B------:R-:W-:Y:S01]  /*2660*/  IMAD.MOV.U32 R199, RZ, RZ, RZ ;  /* 0x000000ffffc77224 */ /* 0x000fe200078e00ff */
[----:B------:R3:W-:Y:S01]  /*2670*/  STL.64 [R1+0x180], R18 ;  /* 0x0001801201007387 */ /* 0x0007e20000100a00 */
[----:B------:R-:W-:Y:S01]  /*2680*/  IMAD.SHL.U32 R44, R44, 0x2, RZ ;  /* 0x000000022c2c7824 */ /* 0x000fe200078e00ff */
[----:B------:R-:W-:Y:S02]  /*2690*/  BSSY B0, `(.L_x_578) ;  /* 0x000004f000007945 */ /* 0x000fe40003800000 */
[----:B------:R3:W-:Y:S01]  /*26a0*/  STL [R1+0x148], R171 ;  /* 0x000148ab01007387 */ /* 0x0007e20000100800 */
[----:B-1----:R-:W-:-:S02]  /*26b0*/  LOP3.LUT R2, R37, 0x7fffffe, RZ, 0xc0, !PT ;  /* 0x07fffffe25027812 */ /* 0x002fc400078ec0ff */
[----:B------:R-:W-:Y:S02]  /*26c0*/  LEA.HI R3, R42, R9, RZ, 0x1 ;  /* 0x000000092a037211 */ /* 0x000fe400078f08ff */
[----:B--2---:R-:W-:Y:S01]  /*26d0*/  SHF.R.S32.HI R7, RZ, 0x1f, R33 ;  /* 0x0000001fff077819 */ /* 0x004fe20000011421 */
[----:B------:R-:W-:Y:S01]  /*26e0*/  IMAD.IADD R8, R33, 0x1, -R2 ;  /* 0x0000000121087824 */ /* 0x000fe200078e0a02 */
[----:B------:R-:W-:Y:S01]  /*26f0*/  LOP3.LUT R3, R3, 0xfffffffe, RZ, 0xc0, !PT ;  /* 0xfffffffe03037812 */ /* 0x000fe200078ec0ff */
[----:B------:R-:W-:Y:S01]  /*2700*/  IMAD R2, R228, R52, RZ ;  /* 0x00000034e4027224 */ /* 0x000fe200078e02ff */
[----:B------:R-:W-:Y:S02]  /*2710*/  LOP3.LUT R6, R5, 0x7fffffe, RZ, 0xc0, !PT ;  /* 0x07fffffe05067812 */ /* 0x000fe400078ec0ff */
[----:B------:R-:W-:Y:S01]  /*2720*/  LEA.HI R7, R7, R33, RZ, 0x3 ;  /* 0x0000002107077211 */ /* 0x000fe200078f18ff */
[----:B------:R-:W-:Y:S01]  /*2730*/  IMAD R12, R12, R217, R2 ;  /* 0x000000d90c0c7224 */ /* 0x000fe200078e0202 */
[----:B------:R-:W-:Y:S01]  /*2740*/  IADD3 R2, R9, -R3, RZ ;  /* 0x8000000309027210 */ /* 0x000fe20007ffe0ff */
[----:B------:R-:W-:Y:S01]  /*2750*/  IMAD.SHL.U32 R3, R32, 0x40, RZ ;  /* 0x0000004020037824 */ /* 0x000fe200078e00ff */
[----:B------:R1:W-:Y:S01]  /*2760*/  @P0 STS [R202+0x9000], RZ ;  /* 0x009000ffca000388 */ /* 0x0003e20000000800 */
[----:B------:R-:W-:Y:S01]  /*2770*/  IMAD.IADD R0, R0, 0x1, -R6 ;  /* 0x0000000100007824 */ /* 0x000fe200078e0a06 */
[----:B------:R-:W-:Y:S01]  /*2780*/  LOP3.LUT R185, R44, 0x6, RZ, 0xc0, !PT ;  /* 0x000000062cb97812 */ /* 0x000fe200078ec0ff */
[----:B------:R-:W-:Y:S01]  /*2790*/  IMAD.SHL.U32 R6, R7, 0x20, RZ ;  /* 0x0000002007067824 */ /* 0x000fe200078e00ff */
[----:B------:R-:W-:Y:S01]  /*27a0*/  LOP3.LUT R3, R3, 0xc0, RZ, 0xc0, !PT ;  /* 0x000000c003037812 */ /* 0x000fe200078ec0ff */
[C---:B------:R-:W-:Y:S01]  /*27b0*/  IMAD.SHL.U32 R7, R2.reuse, 0x8, RZ ;  /* 0x0000000802077824 */ /* 0x040fe200078e00ff */
[----:B------:R-:W-:Y:S01]  /*27c0*/  LEA R9, R2, R0, 0x3 ;  /* 0x0000000002097211 */ /* 0x000fe200078e18ff */
[----:B------:R1:W-:Y:S01]  /*27d0*/  @P0 STS [R202+0x9004], RZ ;  /* 0x009004ffca000388 */ /* 0x0003e20000000800 */
[----:B------:R-:W-:-:S02]  /*27e0*/  LOP3.LUT R2, R6, 0xffffff00, RZ, 0xc0, !PT ;  /* 0xffffff0006027812 */ /* 0x000fc400078ec0ff */
[----:B------:R-:W-:Y:S01]  /*27f0*/  SHF.R.S32.HI R0, RZ, 0x1, R5 ;  /* 0x00000001ff007819 */ /* 0x000fe20000011405 */
[----:B------:R1:W-:Y:S01]  /*2800*/  @P0 STS.64 [R202+0x9008], RZ ;  /* 0x009008ffca000388 */ /* 0x0003e20000000a00 */
[----:B------:R-:W-:Y:S01]  /*2810*/  LOP3.LUT R6, R3, 0x8, R7, 0xf8, !PT ;  /* 0x0000000803067812 */ /* 0x000fe200078ef807 */
[--C-:B------:R-:W-:Y:S01]  /*2820*/  IMAD R7, R8, 0x20, R2.reuse ;  /* 0x0000002008077824 */ /* 0x100fe200078e0202 */
[----:B------:R-:W-:Y:S01]  /*2830*/  SHF.R.U32.HI R5, RZ, 0x3, R3 ;  /* 0x00000003ff057819 */ /* 0x000fe20000011603 */
[----:B------:R1:W-:Y:S01]  /*2840*/  @P0 STS.128 [R202+0xa000], RZ ;  /* 0x00a000ffca000388 */ /* 0x0003e20000000c00 */
[C---:B------:R-:W-:Y:S01]  /*2850*/  LOP3.LUT P1, RZ, R0.reuse, 0x2, RZ, 0xc0, !PT ;  /* 0x0000000200ff7812 */ /* 0x040fe2000782c0ff */
[----:B------:R-:W-:Y:S01]  /*2860*/  IMAD.SHL.U32 R0, R0, 0x40, RZ ;  /* 0x0000004000007824 */ /* 0x000fe200078e00ff */
[----:B------:R-:W-:Y:S01]  /*2870*/  LOP3.LUT R5, R6, R5, RZ, 0x3c, !PT ;  /* 0x0000000506057212 */ /* 0x000fe200078e3cff */
[----:B------:R1:W-:Y:S01]  /*2880*/  @P0 STS.128 [R202+0xb000], RZ ;  /* 0x00b000ffca000388 */ /* 0x0003e20000000c00 */
[----:B-----5:R-:W3:Y:S01]  /*2890*/  @P2 MUFU.RCP R6, R13 ;  /* 0x0000000d00062308 */ /* 0x020ee20000001000 */
[----:B------:R-:W-:Y:S01]  /*28a0*/  IMAD R3, R38, 0x200, R2 ;  /* 0x0000020026037824 */ /* 0x000fe200078e0202 */
[----:B------:R-:W-:-:S02]  /*28b0*/  SHF.L.U32 R2, R41, 0x3, RZ ;  /* 0x0000000329027819 */ /* 0x000fc400000006ff */
[----:B------:R-:W-:Y:S01]  /*28c0*/  LOP3.LUT R0, R0, 0xc0, RZ, 0xc0, !PT ;  /* 0x000000c000007812 */ /* 0x000fe200078ec0ff */
[----:B------:R-:W-:Y:S02]  /*28d0*/  IMAD R8, R8, 0x20, R3 ;  /* 0x0000002008087824 */ /* 0x000fe400078e0203 */
[----:B------:R-:W-:Y:S01]  /*28e0*/  IMAD R3, R38, 0x10, R25 ;  /* 0x0000001026037824 */ /* 0x000fe200078e0219 */
[----:B------:R-:W-:Y:S02]  /*28f0*/  LOP3.LUT R2, R0, 0x8, R2, 0xf8, !PT ;  /* 0x0000000800027812 */ /* 0x000fe400078ef802 */
[----:B------:R-:W-:Y:S02]  /*2900*/  SHF.R.U32.HI R0, RZ, 0x3, R0 ;  /* 0x00000003ff007819 */ /* 0x000fe40000011600 */
[----:B------:R-:W-:Y:S02]  /*2910*/  IADD3 R3, R3, 0x1, R170 ;  /* 0x0000000103037810 */ /* 0x000fe40007ffe0aa */
[----:B------:R-:W-:Y:S01]  /*2920*/  LOP3.LUT R2, R2, R0, RZ, 0x3c, !PT ;  /* 0x0000000002027212 */ /* 0x000fe200078e3cff */
[C---:B------:R-:W-:Y:S01]  /*2930*/  IMAD.IADD R0, R5.reuse, 0x1, R8 ;  /* 0x0000000105007824 */ /* 0x040fe200078e0208 */
[----:B------:R-:W-:-:S02]  /*2940*/  IADD3 R5, R5, R7, RZ ;  /* 0x0000000705057210 */ /* 0x000fc40007ffe0ff */
[----:B------:R-:W-:Y:S01]  /*2950*/  IADD3 R3, R54, R3, -R49 ;  /* 0x0000000336037210 */ /* 0x000fe20007ffe831 */
[----:B------:R-:W-:Y:S02]  /*2960*/  IMAD.U32 R2, R9, 0x20, R2 ;  /* 0x0000002009027824 */ /* 0x000fe400078e0002 */
[----:B---3--:R-:W-:Y:S02]  /*2970*/  @P2 FMUL.FTZ R199, R10, R6 ;  /* 0x000000060ac72220 */ /* 0x008fe40000410000 */
[----:B------:R-:W-:Y:S01]  /*2980*/  IMAD.WIDE.U32 R6, R52, R217, R18 ;  /* 0x000000d934067225 */ /* 0x000fe200078e0012 */
[----:B----4-:R-:W-:-:S03]  /*2990*/  IADD3 R53, R3, R11, RZ ;  /* 0x0000000b03357210 */ /* 0x010fc60007ffe0ff */
[----:B------:R-:W-:Y:S01]  /*29a0*/  IMAD.IADD R8, R7, 0x1, R12 ;  /* 0x0000000107087824 */ /* 0x000fe200078e020c */
[----:B------:R-:W-:Y:S01]  /*29b0*/  SEL R3, R26, 0xfffffff0, !P1 ;  /* 0xfffffff01a037807 */ /* 0x000fe20004800000 */
[----:B------:R-:W-:Y:S05]  /*29c0*/  @P0 BRA `(.L_x_579) ;  /* 0x000001b000000947 */ /* 0x000fea0003800000 */
[-C--:B-1----:R-:W-:Y:S02]  /*29d0*/  ISETP.GE.AND P3, PT, R187, R45.reuse, PT ;  /* 0x0000002dbb00720c */ /* 0x082fe40003f66270 */
[-C--:B------:R-:W-:Y:S02]  /*29e0*/  ISETP.GE.AND P2, PT, R186, R45.reuse, PT ;  /* 0x0000002dba00720c */ /* 0x080fe40003f46270 */
[----:B------:R-:W-:-:S09]  /*29f0*/  ISETP.GE.AND P0, PT, R184, R45, PT ;  /* 0x0000002db800720c */ /* 0x000fd20003f06270 */
[CC--:B------:R-:W-:Y:S01]  /*2a00*/  @!P3 LEA R12, P4, R6.reuse, R232.reuse, 0x1 ;  /* 0x000000e8060cb211 */ /* 0x0c0fe200078808ff */
        /* <DEDUP_REMOVED lines=23> */
.L_x_579:
[----:B-1----:R-:W-:Y:S05]  /*2b80*/  BSYNC B0 ;  /* 0x0000000000007941 */ /* 0x002fea0003800000 */
.L_x_578:
[----:B------:R-:W-:Y:S01]  /*2b90*/  ISETP.GE.AND P0, PT, R24, R16, PT ;  /* 0x000000101800720c */ /* 0x000fe20003f06270 */
[----:B------:R-:W-:Y:S01]  /*2ba0*/  BSSY B0, `(.L_x_580) ;  /* 0x0000023000007945 */ /* 0x000fe20003800000 */
[C---:B------:R-:W-:Y:S01]  /*2bb0*/  SHF.L.U64.HI R230, R46.reuse, 0x5, R47 ;  /* 0x000000052ee67819 */ /* 0x040fe2000001022f */
[----:B------:R-:W-:-:S10]  /*2bc0*/  IMAD.SHL.U32 R229, R46, 0x20, RZ ;  /* 0x000000202ee57824 */ /* 0x000fd400078e00ff */
[----:B------:R1:W-:Y:S04]  /*2bd0*/  @P0 STS.128 [R202+0x9800], RZ ;  /* 0x009800ffca000388 */ /* 0x0003e80000000c00 */
[----:B------:R1:W-:Y:S04]  /*2be0*/  @P0 STS.128 [R202+0xa800], RZ ;  /* 0x00a800ffca000388 */ /* 0x0003e80000000c00 */
[----:B------:R1:W-:Y:S01]  /*2bf0*/  @P0 STS.128 [R202+0xb800], RZ ;  /* 0x00b800ffca000388 */ /* 0x0003e20000000c00 */
[----:B------:R-:W-:Y:S05]  /*2c00*/  @P0 BRA `(.L_x_581) ;  /* 0x000001c000000947 */ /* 0x000fea0003800000 */
[----:B------:R-:W2:Y:S01]  /*2c10*/  LDL R9, [R1+0x110] ;  /* 0x0001100001097983 */ /* 0x000ea20000100800 */
[----:B------:R-:W-:-:S05]  /*2c20*/  IADD3 R6, P1, R229, R6, RZ ;  /* 0x00000006e5067210 */ /* 0x000fca0007f3e0ff */
[----:B------:R-:W-:Y:S01]  /*2c30*/  IMAD.X R8, R230, 0x1, R8, P1 ;  /* 0x00000001e6087824 */ /* 0x000fe200008e0608 */
[-C--:B--2---:R-:W-:Y:S02]  /*2c40*/  ISETP.GE.AND P3, PT, R187, R9.reuse, PT ;  /* 0x00000009bb00720c */ /* 0x084fe40003f66270 */
[-C--:B------:R-:W-:Y:S02]  /*2c50*/  ISETP.GE.AND P2, PT, R186, R9.reuse, PT ;  /* 0x00000009ba00720c */ /* 0x080fe40003f46270 */
[----:B------:R-:W-:-:S09]  /*2c60*/  ISETP.GE.AND P0, PT, R184, R9, PT ;  /* 0x00000009b800720c */ /* 0x000fd20003f06270 */
[CC--:B------:R-:W-:Y:S01]  /*2c70*/  @!P3 LEA R12, P4, R6.reuse, R232.reuse, 0x1 ;  /* 0x000000e8060cb211 */ /* 0x0c0fe200078808ff */
[----:B------:R2:W-:Y:S01]  /*2c80*/  @P3 STS.128 [R202+0x9800], RZ ;  /* 0x009800ffca003388 */ /* 0x0005e20000000c00 */
[C---:B------:R-:W-:Y:S02]  /*2c90*/  @!P2 LEA R10, P1, R6.reuse, R232, 0x1 ;  /* 0x000000e8060aa211 */ /* 0x040fe400078208ff */
        /* <DEDUP_REMOVED lines=13> */
[----:B--2---:R-:W-:-:S04]  /*2d70*/  LEA R10, P0, R6, R232, 0x1 ;  /* 0x000000e8060a7211 */ /* 0x004fc800078008ff */
[----:B------:R-:W-:-:S05]  /*2d80*/  LEA.HI.X R11, R6, R233, R8, 0x1, P0 ;  /* 0x000000e9060b7211 */ /* 0x000fca00000f0c08 */
[----:B------:R-:W-:Y:S01]  /*2d90*/  @!PT LDS RZ, [RZ] ;  /* 0x00000000fffff984 */ /* 0x000fe20000000800 */
[----:B------:R-:W-:Y:S01]  /*2da0*/  @!PT LDS RZ, [RZ] ;  /* 0x00000000fffff984 */ /* 0x000fe20000000800 */
[----:B------:R-:W-:Y:S01]  /*2db0*/  @!PT LDS RZ, [RZ] ;  /* 0x00000000fffff984 */ /* 0x000fe20000000800 */
[----:B------:R2:W-:Y:S04]  /*2dc0*/  LDGSTS.E.BYPASS.LTC128B.128 [R202+0xb800], [R10.64+0x80] ;  /* 0x0b8000800aca7fae */ /* 0x0005e8000b901d44 */
.L_x_581:
[----:B------:R-:W-:Y:S05]  /*2dd0*/  BSYNC B0 ;  /* 0x0000000000007941 */ /* 0x000fea0003800000 */
.L_x_580:
[----:B------:R-:W-:Y:S01]  /*2de0*/  IMAD.SHL.U32 R196, R0, 0x2, RZ ;  /* 0x0000000200c47824 */ /* 0x000fe200078e00ff */
[----:B------:R-:W-:Y:S01]  /*2df0*/  IADD3 R7, R53, 0x40, RZ ;  /* 0x0000004035077810 */ /* 0x000fe20007ffe0ff */
[----:B------:R-:W-:Y:S01]  /*2e00*/  IMAD.SHL.U32 R193, R2, 0x2, RZ ;  /* 0x0000000202c17824 */ /* 0x000fe200078e00ff */
[----:B------:R-:W0:Y:S01]  /*2e10*/  LDGDEPBAR ;  /* 0x00000000000079af */ /* 0x000e220000000000 */
[----:B------:R-:W-:Y:S01]  /*2e20*/  IMAD R197, R4, 0x2, R196 ;  /* 0x0000000204c57824 */ /* 0x000fe200078e02c4 */
[----:B------:R-:W-:Y:S01]  /*2e30*/  BSSY B1, `(.L_x_582) ;  /* 0x00001ac000017945 */ /* 0x000fe20003800000 */
[----:B------:R-:W-:Y:S01]  /*2e40*/  IMAD R195, R3, 0x2, R193 ;  /* 0x0000000203c37824 */ /* 0x000fe200078e02c1 */
[----:B--2---:R-:W-:Y:S01]  /*2e50*/  LDSM.16.M88.4 R12, [R196] ;  /* 0x00000000c40c783b */ /* 0x004fe20000000200 */
[----:B------:R-:W-:Y:S01]  /*2e60*/  IMAD R0, R52, 0x40, R185 ;  /* 0x0000004034007824 */ /* 0x000fe200078e02b9 */
[----:B------:R-:W-:Y:S02]  /*2e70*/  IADD3 R3, R53, 0x48, RZ ;  /* 0x0000004835037810 */ /* 0x000fe40007ffe0ff */
[----:B------:R-:W2:Y:S02]  /*2e80*/  LDSM.16.M88.4 R20, [R193+0x6000] ;  /* 0x00600000c114783b */ /* 0x000ea40000000200 */
[----:B------:R-:W-:-:S02]  /*2e90*/  IADD3 R2, R0, 0x1, RZ ;  /* 0x0000000100027810 */ /* 0x000fc40007ffe0ff */
[----:B------:R-:W3:Y:S01]  /*2ea0*/  LDSM.16.M88.4 R8, [R196+0x1000] ;  /* 0x00100000c408783b */ /* 0x000ee20000000200 */
[----:B------:R-:W-:Y:S01]  /*2eb0*/  IMNMX R52, R3, R54, PT ;  /* 0x0000003603347217 */ /* 0x000fe20003800200 */
[----:B------:R-:W4:Y:S01]  /*2ec0*/  I2F R6, R2 ;  /* 0x0000000200067306 */ /* 0x000f220000201400 */
[----:B------:R-:W-:Y:S01]  /*2ed0*/  IADD3 R3, R0, 0x8, RZ ;  /* 0x0000000800037810 */ /* 0x000fe20007ffe0ff */
[----:B------:R-:W5:Y:S01]  /*2ee0*/  LDSM.16.M88.4 R28, [R193+0x6800] ;  /* 0x00680000c11c783b */ /* 0x000f620000000200 */
[----:B------:R-:W-:-:S03]  /*2ef0*/  ISETP.GE.AND P1, PT, R2, R52, PT ;  /* 0x000000340200720c */ /* 0x000fc60003f26270 */
[----:B------:R-:W1:Y:S04]  /*2f00*/  LDSM.16.M88.4 R32, [R193+0x6400] ;  /* 0x00640000c120783b */ /* 0x000e680000000200 */
[----:B------:R-:W1:Y:S04]  /*2f10*/  LDSM.16.M88.4 R24, [R193+0x6c00] ;  /* 0x006c0000c118783b */ /* 0x000e680000000200 */
[----:B------:R-:W-:Y:S04]  /*2f20*/  LDSM.16.M88.4 R16, [R197+0x1000] ;  /* 0x00100000c510783b */ /* 0x000fe80000000200 */
[----:B------:R-:W1:Y:S04]  /*2f30*/  LDSM.16.M88.4 R48, [R195+0x6800] ;  /* 0x00680000c330783b */ /* 0x000e680000000200 */
[----:B------:R-:W1:Y:S04]  /*2f40*/  LDSM.16.M88.4 R56, [R195+0x6400] ;  /* 0x00640000c338783b */ /* 0x000e680000000200 */
[----:B------:R-:W-:Y:S04]  /*2f50*/  LDSM.16.M88.4 R60, [R195+0x6000] ;  /* 0x00600000c33c783b */ /* 0x000fe80000000200 */
[----:B------:R-:W-:Y:S01]  /*2f60*/  LDSM.16.M88.4 R44, [R195+0x6c00] ;  /* 0x006c0000c32c783b */ /* 0x000fe20000000200 */
[-C--:B--2---:R-:W-:Y:S08]  /*2f70*/  HMMA.16816.F32.BF16 R100, R12, R20.reuse, RZ ;  /* 0x000000140c64723c */ /* 0x084ff000000418ff */
[C---:B---3--:R-:W-:Y:S08]  /*2f80*/  HMMA.16816.F32.BF16 R76, R8.reuse, R20, RZ ;  /* 0x00000014084c723c */ /* 0x048ff000000418ff */
[-C--:B------:R-:W-:Y:S08]  /*2f90*/  HMMA.16816.F32.BF16 R72, R8, R22.reuse, RZ ;  /* 0x000000160848723c */ /* 0x080ff000000418ff */
[----:B------:R-:W-:Y:S01]  /*2fa0*/  HMMA.16816.F32.BF16 R112, R12, R22, RZ ;  /* 0x000000160c70723c */ /* 0x000fe200000418ff */
[----:B------:R-:W2:Y:S07]  /*2fb0*/  LDSM.16.M88.4 R20, [R197] ;  /* 0x00000000c514783b */ /* 0x000eae0000000200 */
[C---:B-----5:R-:W-:Y:S08]  /*2fc0*/  HMMA.16816.F32.BF16 R40, R8.reuse, R28, RZ ;  /* 0x0000001c0828723c */ /* 0x060ff000000418ff */
[C---:B-1----:R-:W-:Y:S08]  /*2fd0*/  HMMA.16816.F32.BF16 R64, R8.reuse, R34, RZ ;  /* 0x000000220840723c */ /* 0x042ff000000418ff */
[C---:B------:R-:W-:Y:S08]  /*2fe0*/  HMMA.16816.F32.BF16 R68, R8.reuse, R32, RZ ;  /* 0x000000200844723c */ /* 0x040ff000000418ff */
[C---:B------:R-:W-:Y:S08]  /*2ff0*/  HMMA.16816.F32.BF16 R36, R8.reuse, R24, RZ ;  /* 0x000000180824723c */ /* 0x040ff000000418ff */
[----:B------:R-:W-:Y:S08]  /*3000*/  HMMA.16816.F32.BF16 R84, R8, R26, RZ ;  /* 0x0000001a0854723c */ /* 0x000ff000000418ff */
[C---:B------:R-:W-:Y:S08]  /*3010*/  HMMA.16816.F32.BF16 R96, R12.reuse, R32, RZ ;  /* 0x000000200c60723c */ /* 0x040ff000000418ff */
[----:B------:R-:W-:Y:S08]  /*3020*/  HMMA.16816.F32.BF16 R80, R12, R24, RZ ;  /* 0x000000180c50723c */ /* 0x000ff000000418ff */
[----:B------:R-:W-:Y:S01]  /*3030*/  HMMA.16816.F32.BF16 R88, R8, R30, RZ ;  /* 0x0000001e0858723c */ /* 0x000fe200000418ff */
[----:B------:R-:W-:Y:S07]  /*3040*/  LDSM.16.M88.4 R8, [R196+0x3000] ;  /* 0x00300000c408783b */ /* 0x000fee0000000200 */
[C---:B------:R-:W-:Y:S01]  /*3050*/  HMMA.16816.F32.BF16 R108, R12.reuse, R34, RZ ;  /* 0x000000220c6c723c */ /* 0x040fe200000418ff */
[----:B------:R-:W-:Y:S07]  /*3060*/  LDSM.16.M88.4 R32, [R193+0x7800] ;  /* 0x00780000c120783b */ /* 0x000fee0000000200 */
[C---:B------:R-:W-:Y:S08]  /*3070*/  HMMA.16816.F32.BF16 R92, R12.reuse, R28, RZ ;  /* 0x0000001c0c5c723c */ /* 0x040ff000000418ff */
[C---:B------:R-:W-:Y:S01]  /*3080*/  HMMA.16816.F32.BF16 R104, R12.reuse, R30, RZ ;  /* 0x0000001e0c68723c */ /* 0x040fe200000418ff */
[----:B------:R-:W-:Y:S07]  /*3090*/  LDSM.16.M88.4 R28, [R193+0x7c00] ;  /* 0x007c0000c11c783b */ /* 0x000fee0000000200 */
[----:B------:R-:W-:Y:S01]  /*30a0*/  HMMA.16816.F32.BF16 R24, R12, R26, RZ ;  /* 0x0000001a0c18723c */ /* 0x000fe200000418ff */
[----:B------:R-:W-:Y:S07]  /*30b0*/  LDSM.16.M88.4 R12, [R196+0x2000] ;  /* 0x00200000c40c783b */ /* 0x000fee0000000200 */
[C---:B------:R-:W-:Y:S01]  /*30c0*/  HMMA.16816.F32.BF16 R124, R16.reuse, R48, R40 ;  /* 0x00000030107c723c */ /* 0x040fe20000041828 */
[----:B------:R-:W1:Y:S07]  /*30d0*/  LDSM.16.M88.4 R40, [R193+0x7000] ;  /* 0x00700000c128783b */ /* 0x000e6e0000000200 */
[----:B------:R-:W-:Y:S08]  /*30e0*/  HMMA.16816.F32.BF16 R128, R16, R58, R64 ;  /* 0x0000003a1080723c */ /* 0x000ff00000041840 */
[-C--:B--2---:R-:W-:Y:S08]  /*30f0*/  HMMA.16816.F32.BF16 R64, R20, R60.reuse, R100 ;  /* 0x0000003c1440723c */ /* 0x084ff00000041864 */
[C---:B------:R-:W-:Y:S08]  /*3100*/  HMMA.16816.F32.BF16 R116, R16.reuse, R60, R76 ;  /* 0x0000003c1074723c */ /* 0x040ff0000004184c */
[C---:B------:R-:W-:Y:S08]  /*3110*/  HMMA.16816.F32.BF16 R136, R16.reuse, R56, R68 ;  /* 0x000000381088723c */ /* 0x040ff00000041844 */
[----:B------:R-:W-:Y:S01]  /*3120*/  HMMA.16816.F32.BF16 R120, R16, R44, R36 ;  /* 0x0000002c1078723c */ /* 0x000fe20000041824 */
[----:B------:R-:W2:Y:S07]  /*3130*/  LDSM.16.M88.4 R36, [R193+0x7400] ;  /* 0x00740000c124783b */ /* 0x000eae0000000200 */
[----:B------:R-:W-:Y:S08]  /*3140*/  HMMA.16816.F32.BF16 R100, R20, R56, R96 ;  /* 0x000000381464723c */ /* 0x000ff00000041860 */
[----:B------:R-:W-:Y:S08]  /*3150*/  HMMA.16816.F32.BF16 R140, R16, R50, R88 ;  /* 0x00000032108c723c */ /* 0x000ff00000041858 */
[C---:B------:R-:W-:Y:S08]  /*3160*/  HMMA.16816.F32.BF16 R96, R20.reuse, R48, R92 ;  /* 0x000000301460723c */ /* 0x040ff0000004185c */
[C---:B------:R-:W-:Y:S01]  /*3170*/  HMMA.16816.F32.BF16 R76, R20.reuse, R50, R104 ;  /* 0x00000032144c723c */ /* 0x040fe20000041868 */
[----:B------:R-:W-:Y:S07]  /*3180*/  LDSM.16.M88.4 R48, [R195+0x7000] ;  /* 0x00700000c330783b */ /* 0x000fee0000000200 */
[-C--:B------:R-:W-:Y:S01]  /*3190*/  HMMA.16816.F32.BF16 R68, R20, R46.reuse, R24 ;  /* 0x0000002e1444723c */ /* 0x080fe20000041818 */
[----:B------:R-:W3:Y:S07]  /*31a0*/  LDSM.16.M88.4 R24, [R197+0x2000] ;  /* 0x00200000c518783b */ /* 0x000eee0000000200 */
[----:B------:R-:W-:Y:S08]  /*31b0*/  HMMA.16816.F32.BF16 R132, R16, R46, R84 ;  /* 0x0000002e1084723c */ /* 0x000ff00000041854 */
[C---:B------:R-:W-:Y:S08]  /*31c0*/  HMMA.16816.F32.BF16 R88, R20.reuse, R44, R80 ;  /* 0x0000002c1458723c */ /* 0x040ff00000041850 */
[C---:B------:R-:W-:Y:S08]  /*31d0*/  HMMA.16816.F32.BF16 R84, R20.reuse, R62, R112 ;  /* 0x0000003e1454723c */ /* 0x040ff00000041870 */
[----:B------:R-:W-:Y:S01]  /*31e0*/  HMMA.16816.F32.BF16 R80, R20, R58, R108 ;  /* 0x0000003a1450723c */ /* 0x000fe2000004186c */
[----:B------:R-:W-:Y:S07]  /*31f0*/  LDSM.16.M88.4 R56, [R195+0x7c00] ;  /* 0x007c0000c338783b */ /* 0x000fee0000000200 */
[----:B------:R-:W-:Y:S01]  /*3200*/  HMMA.16816.F32.BF16 R72, R16, R62, R72 ;  /* 0x0000003e1048723c */ /* 0x000fe20000041848 */
[----:B------:R-:W5:Y:S04]  /*3210*/  LDSM.16.M88.4 R16, [R197+0x3000] ;  /* 0x00300000c510783b */ /* 0x000f680000000200 */
[----:B------:R-:W-:Y:S03]  /*3220*/  LDSM.16.M88.4 R60, [R195+0x7800] ;  /* 0x00780000c33c783b */ /* 0x000fe60000000200 */
[-C--:B-1----:R-:W-:Y:S01]  /*3230*/  HMMA.16816.F32.BF16 R20, R12, R40.reuse, R64 ;  /* 0x000000280c14723c */ /* 0x082fe20000041840 */
[----:B------:R-:W1:Y:S07]  /*3240*/  LDSM.16.M88.4 R64, [R195+0x7400] ;  /* 0x00740000c340783b */ /* 0x000e6e0000000200 */
[C---:B------:R-:W-:Y:S08]  /*3250*/  HMMA.16816.F32.BF16 R44, R8.reuse, R40, R116 ;  /* 0x00000028082c723c */ /* 0x040ff00000041874 */
[C---:B--2---:R-:W-:Y:S08]  /*3260*/  HMMA.16816.F32.BF16 R92, R8.reuse, R36, R136 ;  /* 0x00000024085c723c */ /* 0x044ff00000041888 */
[C---:B------:R-:W-:Y:S08]  /*3270*/  HMMA.16816.F32.BF16 R116, R8.reuse, R38, R128 ;  /* 0x000000260874723c */ /* 0x040ff00000041880 */
[C---:B------:R-:W-:Y:S08]  /*3280*/  HMMA.16816.F32.BF16 R156, R8.reuse, R32, R124 ;  /* 0x00000020089c723c */ /* 0x040ff0000004187c */
[C---:B------:R-:W-:Y:S08]  /*3290*/  HMMA.16816.F32.BF16 R160, R8.reuse, R28, R120 ;  /* 0x0000001c08a0723c */ /* 0x040ff00000041878 */
[C---:B------:R-:W-:Y:S08]  /*32a0*/  HMMA.16816.F32.BF16 R72, R8.reuse, R42, R72 ;  /* 0x0000002a0848723c */ /* 0x040ff00000041848 */
[C---:B------:R-:W-:Y:S08]  /*32b0*/  HMMA.16816.F32.BF16 R128, R8.reuse, R34, R140 ;  /* 0x000000220880723c */ /* 0x040ff0000004188c */
[----:B------:R-:W-:Y:S01]  /*32c0*/  HMMA.16816.F32.BF16 R132, R8, R30, R132 ;  /* 0x0000001e0884723c */ /* 0x000fe20000041884 */
[----:B------:R-:W-:Y:S07]  /*32d0*/  LDSM.16.M88.4 R8, [R196+0x5000] ;  /* 0x00500000c408783b */ /* 0x000fee0000000200 */
[----:B------:R-:W-:Y:S01]  /*32e0*/  HMMA.16816.F32.BF16 R152, R12, R42, R84 ;  /* 0x0000002a0c98723c */ /* 0x000fe20000041854 */
[----:B------:R-:W-:Y:S07]  /*32f0*/  LDSM.16.M88.4 R40, [R193+0x8000] ;  /* 0x00800000c128783b */ /* 0x000fee0000000200 */
[----:B---3--:R-:W-:Y:S01]  /*3300*/  HMMA.16816.F32.BF16 R112, R24, R48, R20 ;  /* 0x000000301870723c */ /* 0x008fe20000041814 */
        /* <DEDUP_REMOVED lines=10> */
[----:B------:R-:W-:Y:S03]  /*33b0*/  LDSM.16.M88.4 R12, [R197+0x5000] ;  /* 0x00500000c50c783b */ /* 0x000fe60000000200 */
[C---:B-----5:R-:W-:Y:S01]  /*33c0*/  HMMA.16816.F32.BF16 R120, R16.reuse, R48, R44 ;  /* 0x000000301078723c */ /* 0x060fe2000004182c */
[----:B------:R-:W3:Y:S07]  /*33d0*/  LDSM.16.M88.4 R44, [R193+0x8c00] ;  /* 0x008c0000c12c783b */ /* 0x000eee0000000200 */
[C---:B-1----:R-:W-:Y:S08]  /*33e0*/  HMMA.16816.F32.BF16 R104, R16.reuse, R64, R92 ;  /* 0x000000401068723c */ /* 0x042ff0000004185c */
        /* <DEDUP_REMOVED lines=8> */
[C---:B------:R-:W-:Y:S08]  /*3470*/  HMMA.16816.F32.BF16 R80, R24.reuse, R64, R148 ;  /* 0x000000401850723c */ /* 0x040ff00000041894 */
[C---:B------:R-:W-:Y:S08]  /*3480*/  HMMA.16816.F32.BF16 R84, R24.reuse, R66, R84 ;  /* 0x000000421854723c */ /* 0x040ff00000041854 */
[C---:B------:R-:W-:Y:S08]  /*3490*/  HMMA.16816.F32.BF16 R68, R24.reuse, R60, R144 ;  /* 0x0000003c1844723c */ /* 0x040ff00000041890 */
[C---:B------:R-:W-:Y:S08]  /*34a0*/  HMMA.16816.F32.BF16 R64, R24.reuse, R62, R140 ;  /* 0x0000003e1840723c */ /* 0x040ff0000004188c */
[C---:B------:R-:W-:Y:S08]  /*34b0*/  HMMA.16816.F32.BF16 R60, R24.reuse, R56, R136 ;  /* 0x00000038183c723c */ /* 0x040ff00000041888 */
[----:B------:R-:W-:Y:S08]  /*34c0*/  HMMA.16816.F32.BF16 R124, R24, R58, R124 ;  /* 0x0000003a187c723c */ /* 0x000ff0000004187c */
[-C--:B--2---:R-:W-:Y:S08]  /*34d0*/  HMMA.16816.F32.BF16 R24, R20, R40.reuse, R112 ;  /* 0x000000281418723c */ /* 0x084ff00000041870 */
[C---:B------:R-:W-:Y:S08]  /*34e0*/  HMMA.16816.F32.BF16 R48, R8.reuse, R40, R120 ;  /* 0x000000280830723c */ /* 0x040ff00000041878 */
[-C--:B------:R-:W-:Y:S08]  /*34f0*/  HMMA.16816.F32.BF16 R56, R8, R42.reuse, R108 ;  /* 0x0000002a0838723c */ /* 0x080ff0000004186c */
[----:B------:R-:W-:Y:S08]  /*3500*/  HMMA.16816.F32.BF16 R40, R20, R42, R72 ;  /* 0x0000002a1428723c */ /* 0x000ff00000041848 */
[-C--:B---3--:R-:W-:Y:S08]  /*3510*/  HMMA.16816.F32.BF16 R108, R8, R44.reuse, R88 ;  /* 0x0000002c086c723c */ /* 0x088ff00000041858 */
[----:B------:R-:W-:Y:S08]  /*3520*/  HMMA.16816.F32.BF16 R88, R20, R44, R60 ;  /* 0x0000002c1458723c */ /* 0x000ff0000004183c */
[----:B-1----:R-:W-:Y:S01]  /*3530*/  HMMA.16816.F32.BF16 R60, R16, R28, R24 ;  /* 0x0000001c103c723c */ /* 0x002fe20000041818 */
[----:B------:R-:W1:Y:S07]  /*3540*/  LDSM.16.M88.4 R24, [R195+0x8400] ;  /* 0x00840000c318783b */ /* 0x000e6e0000000200 */
[C---:B------:R-:W-:Y:S08]  /*3550*/  HMMA.16816.F32.BF16 R72, R20.reuse, R36, R80 ;  /* 0x000000241448723c */ /* 0x040ff00000041850 */
[----:B------:R-:W-:Y:S08]  /*3560*/  HMMA.16816.F32.BF16 R80, R20, R34, R64 ;  /* 0x000000221450723c */ /* 0x000ff00000041840 */
[----:B------:R-:W-:Y:S07]  /*3570*/  HMMA.16816.F32.BF16 R64, R12, R28, R48 ;  /* 0x0000001c0c40723c */ /* 0x000fee0000041830 */
[----:B------:R-:W-:Y:S01]  /*3580*/  IMNMX R51, R53, R54, PT ;  /* 0x0000003635337217 */ /* 0x000fe20003800200 */
[----:B------:R-:W-:Y:S03]  /*3590*/  HMMA.16816.F32.BF16 R40, R16, R30, R40 ;  /* 0x0000001e1028723c */ /* 0x000fe60000041828 */
[----:B------:R-:W-:-:S02]  /*35a0*/  ISETP.GE.AND P0, PT, R2, R51, PT ;  /* 0x000000330200720c */ /* 0x000fc40003f06270 */
[----:B------:R-:W-:-:S03]  /*35b0*/  ISETP.GE.AND P6, PT, R3, R51, PT ;  /* 0x000000330300720c */ /* 0x000fc60003fc6270 */
[C---:B------:R-:W-:Y:S08]  /*35c0*/  HMMA.16816.F32.BF16 R104, R8.reuse, R36, R104 ;  /* 0x000000240868723c */ /* 0x040ff00000041868 */
[C---:B------:R-:W-:Y:S08]  /*35d0*/  HMMA.16816.F32.BF16 R100, R8.reuse, R38, R100 ;  /* 0x000000260864723c */ /* 0x040ff00000041864 */
[C---:B------:R-:W-:Y:S08]  /*35e0*/  HMMA.16816.F32.BF16 R96, R8.reuse, R32, R96 ;  /* 0x000000200860723c */ /* 0x040ff00000041860 */
[C---:B------:R-:W-:Y:S08]  /*35f0*/  HMMA.16816.F32.BF16 R92, R8.reuse, R34, R92 ;  /* 0x00000022085c723c */ /* 0x040ff0000004185c */
[----:B------:R-:W-:Y:S07]  /*3600*/  HMMA.16816.F32.BF16 R116, R8, R46, R76 ;  /* 0x0000002e0874723c */ /* 0x000fee000004184c */
[----:B------:R-:W-:Y:S01]  /*3610*/  IADD3 R8, R53, 0x8, RZ ;  /* 0x0000000835087810 */ /* 0x000fe20007ffe0ff */
[----:B------:R-:W-:Y:S01]  /*3620*/  HMMA.16816.F32.BF16 R56, R12, R30, R56 ;  /* 0x0000001e0c38723c */ /* 0x000fe20000041838 */
[-C--:B------:R-:W-:Y:S01]  /*3630*/  IMNMX R53, R7, R54.reuse, PT ;  /* 0x0000003607357217 */ /* 0x080fe20003800200 */
[-C--:B----4-:R-:W-:Y:S01]  /*3640*/  FFMA.FTZ R10, R6, R199.reuse, R63 ;  /* 0x000000c7060a7223 */ /* 0x090fe2000001003f */
[----:B------:R2:W3:Y:S01]  /*3650*/  I2F R7, R3 ;  /* 0x0000000300077306 */ /* 0x0004e20000201400 */
[----:B------:R-:W-:Y:S01]  /*3660*/  IMNMX R50, R8, R54, PT ;  /* 0x0000003608327217 */ /* 0x000fe20003800200 */
[----:B------:R-:W-:Y:S01]  /*3670*/  FFMA.FTZ R8, R6, R199, R61 ;  /* 0x000000c706087223 */ /* 0x000fe2000001003d */
[----:B------:R-:W-:Y:S01]  /*3680*/  ISETP.GE.AND P3, PT, R2, R53, PT ;  /* 0x000000350200720c */ /* 0x000fe20003f66270 */
[----:B------:R-:W-:Y:S01]  /*3690*/  FFMA.FTZ R9, R6, R199, R65 ;  /* 0x000000c706097223 */ /* 0x000fe20000010041 */
[----:B------:R-:W-:Y:S01]  /*36a0*/  ISETP.GE.AND P5, PT, R2, R50, PT ;  /* 0x000000320200720c */ /* 0x000fe20003fa6270 */
[----:B------:R-:W-:Y:S01]  /*36b0*/  HMMA.16816.F32.BF16 R84, R20, R38, R84 ;  /* 0x000000261454723c */ /* 0x000fe20000041854 */
[----:B------:R-:W-:Y:S01]  /*36c0*/  IADD3 R2, R0, 0x9, RZ ;  /* 0x0000000900027810 */ /* 0x000fe20007ffe0ff */
[----:B------:R-:W4:Y:S01]  /*36d0*/  LDSM.16.M88.4 R28, [R195+0x8800] ;  /* 0x00880000c31c783b */ /* 0x000f220000000200 */
[----:B------:R-:W-:-:S02]  /*36e0*/  FSEL R112, R8, -INF , !P0 ;  /* 0xff80000008707808 */ /* 0x000fc40004000000 */
[C---:B------:R-:W-:Y:S02]  /*36f0*/  ISETP.GE.AND P4, PT, R3.reuse, R50, PT ;  /* 0x000000320300720c */ /* 0x040fe40003f86270 */
[C---:B------:R-:W-:Y:S01]  /*3700*/  ISETP.GE.AND P2, PT, R3.reuse, R53, PT ;  /* 0x000000350300720c */ /* 0x040fe20003f46270 */
[----:B------:R-:W-:Y:S01]  /*3710*/  HMMA.16816.F32.BF16 R76, R20, R46, R124 ;  /* 0x0000002e144c723c */ /* 0x000fe2000004187c */
[----:B------:R-:W-:Y:S01]  /*3720*/  ISETP.GE.AND P0, PT, R3, R52, PT ;  /* 0x000000340300720c */ /* 0x000fe20003f06270 */
[-C--:B--2---:R-:W-:Y:S01]  /*3730*/  FFMA.FTZ R3, R6, R199.reuse, R67 ;  /* 0x000000c706037223 */ /* 0x084fe20000010043 */
[----:B------:R-:W-:Y:S01]  /*3740*/  FSEL R113, R10, -INF , !P5 ;  /* 0xff8000000a717808 */ /* 0x000fe20006800000 */
[----:B------:R-:W2:Y:S01]  /*3750*/  I2F R6, R2 ;  /* 0x0000000200067306 */ /* 0x000ea20000201400 */
[-C--:B---3--:R-:W-:Y:S01]  /*3760*/  FFMA.FTZ R8, R7, R199.reuse, R40 ;  /* 0x000000c707087223 */ /* 0x088fe20000010028 */
[----:B------:R-:W-:Y:S01]  /*3770*/  FSEL R139, R9, -INF , !P3 ;  /* 0xff800000098b7808 */ /* 0x000fe20005800000 */
[-C--:B------:R-:W-:Y:S01]  /*3780*/  FFMA.FTZ R10, R7, R199.reuse, R56 ;  /* 0x000000c7070a7223 */ /* 0x080fe20000010038 */
[----:B-1----:R-:W-:Y:S01]  /*3790*/  HMMA.16816.F32.BF16 R44, R16, R24, R72 ;  /* 0x00000018102c723c */ /* 0x002fe20000041848 */
[----:B------:R-:W-:Y:S01]  /*37a0*/  FSEL R134, R3, -INF , !P1 ;  /* 0xff80000003867808 */ /* 0x000fe20004800000 */
[CC--:B------:R-:W-:Y:S01]  /*37b0*/  FFMA.FTZ R11, R7.reuse, R199.reuse, R42 ;  /* 0x000000c7070b7223 */ /* 0x0c0fe2000001002a */
[----:B------:R-:W-:Y:S01]  /*37c0*/  IADD3 R3, R0, 0x10, RZ ;  /* 0x0000001000037810 */ /* 0x000fe20007ffe0ff */
[----:B------:R-:W-:Y:S01]  /*37d0*/  FFMA.FTZ R7, R7, R199, R58 ;  /* 0x000000c707077223 */ /* 0x000fe2000001003a */
[----:B------:R-:W-:-:S02]  /*37e0*/  ISETP.GE.AND P5, PT, R2, R51, PT ;  /* 0x000000330200720c */ /* 0x000fc40003fa6270 */
[----:B------:R-:W-:Y:S01]  /*37f0*/  FSEL R73, R8, -INF , !P6 ;  /* 0xff80000008497808 */ /* 0x000fe20007000000 */
[----:B------:R-:W-:Y:S01]  /*3800*/  HMMA.16816.F32.BF16 R36, R12, R24, R104 ;  /* 0x000000180c24723c */ /* 0x000fe20000041868 */
[----:B------:R1:W3:Y:S01]  /*3810*/  I2F R8, R3 ;  /* 0x0000000300087306 */ /* 0x0002e20000201400 */
[----:B------:R-:W-:Y:S01]  /*3820*/  ISETP.GE.AND P3, PT, R2, R50, PT ;  /* 0x000000320200720c */ /* 0x000fe20003f66270 */
[----:B--2---:R-:W-:Y:S01]  /*3830*/  FFMA.FTZ R9, R6, R199, R41 ;  /* 0x000000c706097223 */ /* 0x004fe20000010029 */
[C---:B------:R-:W-:Y:S02]  /*3840*/  ISETP.GE.AND P1, PT, R2.reuse, R53, PT ;  /* 0x000000350200720c */ /* 0x040fe40003f26270 */
[----:B------:R-:W-:Y:S02]  /*3850*/  ISETP.GE.AND P6, PT, R2, R52, PT ;  /* 0x000000340200720c */ /* 0x000fe40003fc6270 */
[----:B------:R-:W-:Y:S01]  /*3860*/  HMMA.16816.F32.BF16 R68, R20, R32, R68 ;  /* 0x000000201444723c */ /* 0x000fe20000041844 */
[----:B------:R-:W-:-:S02]  /*3870*/  IADD3 R2, R0, 0x11, RZ ;  /* 0x0000001100027810 */ /* 0x000fc40007ffe0ff */
[----:B------:R-:W-:Y:S02]  /*3880*/  FSEL R74, R11, -INF , !P4 ;  /* 0xff8000000b4a7808 */ /* 0x000fe40006000000 */
[----:B------:R-:W-:Y:S02]  /*3890*/  FSEL R138, R10, -INF , !P2 ;  /* 0xff8000000a8a7808 */ /* 0x000fe40005000000 */
[----:B------:R-:W-:Y:S01]  /*38a0*/  FSEL R132, R7, -INF , !P0 ;  /* 0xff80000007847808 */ /* 0x000fe20004000000 */
[-C--:B------:R-:W-:Y:S01]  /*38b0*/  HMMA.16816.F32.BF16 R32, R16, R26.reuse, R84 ;  /* 0x0000001a1020723c */ /* 0x080fe20000041854 */
[----:B------:R-:W-:Y:S01]  /*38c0*/  FSEL R56, R9, -INF , !P5 ;  /* 0xff80000009387808 */ /* 0x000fe20006800000 */
[----:B------:R-:W2:Y:S01]  /*38d0*/  I2F R7, R2 ;  /* 0x0000000200077306 */ /* 0x000ea20000201400 */
[C---:B------:R-:W-:Y:S01]  /*38e0*/  ISETP.GE.AND P4, PT, R3.reuse, R51, PT ;  /* 0x000000330300720c */ /* 0x040fe20003f86270 */
[CC--:B------:R-:W-:Y:S01]  /*38f0*/  FFMA.FTZ R20, R6.reuse, R199.reuse, R43 ;  /* 0x000000c706147223 */ /* 0x0c0fe2000001002b */
[C---:B------:R-:W-:Y:S01]  /*3900*/  ISETP.GE.AND P2, PT, R3.reuse, R50, PT ;  /* 0x000000320300720c */ /* 0x040fe20003f46270 */
[C---:B------:R-:W-:Y:S01]  /*3910*/  FFMA.FTZ R9, R6.reuse, R199, R57 ;  /* 0x000000c706097223 */ /* 0x040fe20000010039 */
[C---:B------:R-:W-:Y:S01]  /*3920*/  ISETP.GE.AND P0, PT, R3.reuse, R53, PT ;  /* 0x000000350300720c */ /* 0x040fe20003f06270 */
[----:B------:R-:W-:Y:S01]  /*3930*/  HMMA.16816.F32.BF16 R24, R12, R26, R100 ;  /* 0x0000001a0c18723c */ /* 0x000fe20000041864 */
[----:B------:R-:W-:Y:S01]  /*3940*/  ISETP.GE.AND P5, PT, R3, R52, PT ;  /* 0x000000340300720c */ /* 0x000fe20003fa6270 */
[-C--:B-1----:R-:W-:Y:S01]  /*3950*/  FFMA.FTZ R3, R6, R199.reuse, R59 ;  /* 0x000000c706037223 */ /* 0x082fe2000001003b */
[----:B------:R-:W-:Y:S01]  /*3960*/  FSEL R135, R9, -INF , !P1 ;  /* 0xff80000009877808 */ /* 0x000fe20004800000 */
[-C--:B---3--:R-:W-:Y:S01]  /*3970*/  FFMA.FTZ R6, R8, R199.reuse, R44 ;  /* 0x000000c708067223 */ /* 0x088fe2000001002c */
[----:B------:R-:W-:Y:S01]  /*3980*/  FSEL R72, R20, -INF , !P3 ;  /* 0xff80000014487808 */ /* 0x000fe20005800000 */
[CC--:B------:R-:W-:Y:S01]  /*3990*/  FFMA.FTZ R11, R8.reuse, R199.reuse, R46 ;  /* 0x000000c7080b7223 */ /* 0x0c0fe2000001002e */
[----:B------:R-:W-:Y:S01]  /*39a0*/  FSEL R130, R3, -INF , !P6 ;  /* 0xff80000003827808 */ /* 0x000fe20007000000 */
[-C--:B------:R-:W-:Y:S01]  /*39b0*/  FFMA.FTZ R10, R8, R199.reuse, R36 ;  /* 0x000000c7080a7223 */ /* 0x080fe20000010024 */
[----:B------:R-:W-:Y:S01]  /*39c0*/  IADD3 R3, R0, 0x18, RZ ;  /* 0x0000001800037810 */ /* 0x000fe20007ffe0ff */
[-C--:B------:R-:W-:Y:S01]  /*39d0*/  FFMA.FTZ R8, R8, R199.reuse, R38 ;  /* 0x000000c708087223 */ /* 0x080fe20000010026 */
[----:B------:R-:W-:Y:S01]  /*39e0*/  FSEL R104, R6, -INF , !P4 ;  /* 0xff80000006687808 */ /* 0x000fe20006000000 */
[C---:B--2---:R-:W-:Y:S01]  /*39f0*/  FFMA.FTZ R9, R7.reuse, R199, R45 ;  /* 0x000000c707097223 */ /* 0x044fe2000001002d */
[----:B------:R-:W1:Y:S01]  /*3a00*/  I2F R6, R3 ;  /* 0x0000000300067306 */ /* 0x000e620000201400 */
[C---:B------:R-:W-:Y:S01]  /*3a10*/  ISETP.GE.AND P3, PT, R2.reuse, R51, PT ;  /* 0x000000330200720c */ /* 0x040fe20003f66270 */
[----:B------:R-:W-:Y:S01]  /*3a20*/  FFMA.FTZ R20, R7, R199, R47 ;  /* 0x000000c707147223 */ /* 0x000fe2000001002f */
[C---:B------:R-:W-:Y:S01]  /*3a30*/  ISETP.GE.AND P1, PT, R2.reuse, R50, PT ;  /* 0x000000320200720c */ /* 0x040fe20003f26270 */
[----:B----4-:R-:W-:Y:S01]  /*3a40*/  HMMA.16816.F32.BF16 R40, R16, R28, R68 ;  /* 0x0000001c1028723c */ /* 0x010fe20000041844 */
[----:B------:R-:W-:-:S02]  /*3a50*/  ISETP.GE.AND P6, PT, R2, R53, PT ;  /* 0x000000350200720c */ /* 0x000fc40003fc6270 */
[----:B------:R-:W-:Y:S02]  /*3a60*/  ISETP.GE.AND P4, PT, R2, R52, PT ;  /* 0x000000340200720c */ /* 0x000fe40003f86270 */
[----:B------:R-:W-:Y:S02]  /*3a70*/  IADD3 R2, R0, 0x19, RZ ;  /* 0x0000001900027810 */ /* 0x000fe40007ffe0ff */
[----:B------:R-:W-:Y:S02]  /*3a80*/  FSEL R101, R11, -INF , !P2 ;  /* 0xff8000000b657808 */ /* 0x000fe40005000000 */
[----:B------:R-:W-:Y:S02]  /*3a90*/  FSEL R133, R10, -INF , !P0 ;  /* 0xff8000000a857808 */ /* 0x000fe40004000000 */
[----:B------:R-:W-:Y:S01]  /*3aa0*/  FSEL R128, R8, -INF , !P5 ;  /* 0xff80000008807808 */ /* 0x000fe20006800000 */
[CC--:B-1----:R-:W-:Y:S01]  /*3ab0*/  FFMA.FTZ R8, R6.reuse, R199.reuse, R32 ;  /* 0x000000c706087223 */ /* 0x0c2fe20000010020 */
[----:B------:R-:W-:Y:S01]  /*3ac0*/  FSEL R75, R9, -INF , !P3 ;  /* 0xff800000094b7808 */ /* 0x000fe20005800000 */
[----:B------:R-:W-:Y:S01]  /*3ad0*/  FFMA.FTZ R9, R7, R199, R37 ;  /* 0x000000c707097223 */ /* 0x000fe20000010025 */
[C---:B------:R-:W-:Y:S01]  /*3ae0*/  ISETP.GE.AND P2, PT, R3.reuse, R51, PT ;  /* 0x000000330300720c */ /* 0x040fe20003f46270 */
[CC--:B------:R-:W-:Y:S01]  /*3af0*/  FFMA.FTZ R10, R6.reuse, R199.reuse, R24 ;  /* 0x000000c7060a7223 */ /* 0x0c0fe20000010018 */
[C---:B------:R-:W-:Y:S01]  /*3b00*/  ISETP.GE.AND P0, PT, R3.reuse, R50, PT ;  /* 0x000000320300720c */ /* 0x040fe20003f06270 */
[----:B------:R-:W-:Y:S01]  /*3b10*/  FFMA.FTZ R11, R6, R199, R34 ;  /* 0x000000c7060b7223 */ /* 0x000fe20000010022 */
[----:B------:R-:W-:-:S02]  /*3b20*/  ISETP.GE.AND P5, PT, R3, R53, PT ;  /* 0x000000350300720c */ /* 0x000fc40003fa6270 */
[----:B------:R-:W-:Y:S01]  /*3b30*/  ISETP.GE.AND P3, PT, R3, R52, PT ;  /* 0x000000340300720c */ /* 0x000fe20003f66270 */
[-C--:B------:R-:W-:Y:S01]  /*3b40*/  FFMA.FTZ R3, R7, R199.reuse, R39 ;  /* 0x000000c707037223 */ /* 0x080fe20000010027 */
[----:B------:R-:W-:Y:S01]  /*3b50*/  FSEL R71, R8, -INF , !P2 ;  /* 0xff80000008477808 */ /* 0x000fe20005000000 */
[----:B------:R-:W1:Y:S01]  /*3b60*/  I2F R7, R2 ;  /* 0x0000000200077306 */ /* 0x000e620000201400 */
[----:B------:R-:W-:Y:S01]  /*3b70*/  FFMA.FTZ R8, R6, R199, R26 ;  /* 0x000000c706087223 */ /* 0x000fe2000001001a */
[----:B------:R-:W-:Y:S01]  /*3b80*/  HMMA.16816.F32.BF16 R36, R12, R28, R96 ;  /* 0x0000001c0c24723c */ /* 0x000fe20000041860 */
[----:B------:R-:W-:Y:S02]  /*3b90*/  FSEL R126, R3, -INF , !P4 ;  /* 0xff800000037e7808 */ /* 0x000fe40006000000 */
[----:B------:R-:W-:Y:S02]  /*3ba0*/  IADD3 R3, R0, 0x20, RZ ;  /* 0x0000002000037810 */ /* 0x000fe40007ffe0ff */
[----:B------:R-:W-:-:S02]  /*3bb0*/  FSEL R100, R20, -INF , !P1 ;  /* 0xff80000014647808 */ /* 0x000fc40004800000 */
[----:B------:R-:W2:Y:S01]  /*3bc0*/  I2F R6, R3 ;  /* 0x0000000300067306 */ /* 0x000ea20000201400 */
[----:B------:R-:W3:Y:S01]  /*3bd0*/  LDSM.16.M88.4 R20, [R195+0x8c00] ;  /* 0x008c0000c314783b */ /* 0x000ee20000000200 */
[----:B------:R-:W-:Y:S01]  /*3be0*/  FSEL R131, R9, -INF , !P6 ;  /* 0xff80000009837808 */ /* 0x000fe20007000000 */
[----:B------:R-:W-:-:S04]  /*3bf0*/  DEPBAR.LE SB0, 0x0 ;  /* 0x000080000000791a */ /* 0x000fc80000000000 */
[C---:B-1----:R-:W-:Y:S01]  /*3c00*/  FFMA.FTZ R9, R7.reuse, R199, R33 ;  /* 0x000000c707097223 */ /* 0x042fe20000010021 */
[C---:B------:R-:W-:Y:S01]  /*3c10*/  ISETP.GE.AND P1, PT, R2.reuse, R51, PT ;  /* 0x000000330200720c */ /* 0x040fe20003f26270 */
[----:B------:R-:W-:Y:S01]  /*3c20*/  FFMA.FTZ R24, R7, R199, R35 ;  /* 0x000000c707187223 */ /* 0x000fe20000010023 */
[C---:B------:R-:W-:Y:S02]  /*3c30*/  ISETP.GE.AND P6, PT, R2.reuse, R50, PT ;  /* 0x000000320200720c */ /* 0x040fe40003fc6270 */
[C---:B------:R-:W-:Y:S01]  /*3c40*/  ISETP.GE.AND P4, PT, R2.reuse, R53, PT ;  /* 0x000000350200720c */ /* 0x040fe20003f86270 */
[----:B------:R-:W-:Y:S01]  /*3c50*/  BAR.SYNC.DEFER_BLOCKING 0x0 ;  /* 0x0000000000007b1d */ /* 0x000fe20000010000 */
[----:B------:R-:W-:Y:S02]  /*3c60*/  ISETP.GE.AND P2, PT, R2, R52, PT ;  /* 0x000000340200720c */ /* 0x000fe40003f46270 */
[----:B------:R-:W-:Y:S02]  /*3c70*/  IADD3 R2, R0, 0x21, RZ ;  /* 0x0000002100027810 */ /* 0x000fe40007ffe0ff */
[----:B------:R-:W-:-:S02]  /*3c80*/  FSEL R97, R11, -INF , !P0 ;  /* 0xff8000000b617808 */ /* 0x000fc40004000000 */
[----:B------:R-:W-:Y:S01]  /*3c90*/  FSEL R129, R10, -INF , !P5 ;  /* 0xff8000000a817808 */ /* 0x000fe20006800000 */
[-C--:B--2---:R-:W-:Y:S01]  /*3ca0*/  FFMA.FTZ R10, R6, R199.reuse, R42 ;  /* 0x000000c7060a7223 */ /* 0x084fe2000001002a */
[----:B------:R-:W-:Y:S01]  /*3cb0*/  FSEL R99, R8, -INF , !P3 ;  /* 0xff80000008637808 */ /* 0x000fe20005800000 */
[-C--:B------:R-:W-:Y:S01]  /*3cc0*/  FFMA.FTZ R8, R6, R199.reuse, R40 ;  /* 0x000000c706087223 */ /* 0x080fe20000010028 */
[----:B------:R-:W-:Y:S01]  /*3cd0*/  FSEL R45, R9, -INF , !P1 ;  /* 0xff800000092d7808 */ /* 0x000fe20004800000 */
[----:B------:R-:W-:Y:S01]  /*3ce0*/  FFMA.FTZ R9, R7, R199, R25 ;  /* 0x000000c707097223 */ /* 0x000fe20000010019 */
[----:B------:R-:W-:Y:S01]  /*3cf0*/  ISETP.GE.AND P0, PT, R3, R51, PT ;  /* 0x000000330300720c */ /* 0x000fe20003f06270 */
[----:B------:R-:W-:Y:S01]  /*3d00*/  FFMA.FTZ R7, R7, R199, R27 ;  /* 0x000000c707077223 */ /* 0x000fe2000001001b */
[C---:B------:R-:W-:Y:S02]  /*3d10*/  ISETP.GE.AND P5, PT, R3.reuse, R50, PT ;  /* 0x000000320300720c */ /* 0x040fe40003fa6270 */
[----:B------:R-:W-:-:S02]  /*3d20*/  ISETP.GE.AND P3, PT, R3, R53, PT ;  /* 0x000000350300720c */ /* 0x000fc40003f66270 */
[----:B------:R-:W-:Y:S02]  /*3d30*/  ISETP.GE.AND P1, PT, R3, R52, PT ;  /* 0x000000340300720c */ /* 0x000fe40003f26270 */
[----:B------:R-:W1:Y:S01]  /*3d40*/  I2F R3, R2 ;  /* 0x0000000200037306 */ /* 0x000e620000201400 */
[----:B------:R-:W-:Y:S02]  /*3d50*/  FSEL R96, R24, -INF , !P6 ;  /* 0xff80000018607808 */ /* 0x000fe40007000000 */
[----:B------:R-:W-:Y:S01]  /*3d60*/  HMMA.16816.F32.BF16 R24, R16, R30, R80 ;  /* 0x0000001e1018723c */ /* 0x000fe20000041850 */
[----:B------:R-:W-:Y:S01]  /*3d70*/  FSEL R127, R9, -INF , !P4 ;  /* 0xff800000097f7808 */ /* 0x000fe20006000000 */
[CC--:B------:R-:W-:Y:S01]  /*3d80*/  FFMA.FTZ R9, R6.reuse, R199.reuse, R36 ;  /* 0x000000c706097223 */ /* 0x0c0fe20000010024 */
[----:B------:R-:W-:Y:S01]  /*3d90*/  FSEL R122, R7, -INF , !P2 ;  /* 0xff800000077a7808 */ /* 0x000fe20005000000 */
[----:B------:R-:W-:Y:S01]  /*3da0*/  FFMA.FTZ R7, R6, R199, R38 ;  /* 0x000000c706077223 */ /* 0x000fe20000010026 */
[----:B------:R-:W-:-:S02]  /*3db0*/  FSEL R124, R8, -INF , !P0 ;  /* 0xff800000087c7808 */ /* 0x000fc40004000000 */
[C---:B------:R-:W-:Y:S01]  /*3dc0*/  ISETP.GE.AND P6, PT, R2.reuse, R51, PT ;  /* 0x000000330200720c */ /* 0x040fe20003fc6270 */
[C---:B------:R-:W-:Y:S01]  /*3dd0*/  HMMA.16816.F32.BF16 R28, R12.reuse, R30, R92 ;  /* 0x0000001e0c1c723c */ /* 0x040fe2000004185c */
[C---:B------:R-:W-:Y:S02]  /*3de0*/  ISETP.GE.AND P4, PT, R2.reuse, R50, PT ;  /* 0x000000320200720c */ /* 0x040fe40003f86270 */
[C---:B------:R-:W-:Y:S02]  /*3df0*/  ISETP.GE.AND P2, PT, R2.reuse, R53, PT ;  /* 0x000000350200720c */ /* 0x040fe40003f46270 */
[----:B------:R-:W-:Y:S01]  /*3e00*/  ISETP.GE.AND P0, PT, R2, R52, PT ;  /* 0x000000340200720c */ /* 0x000fe20003f06270 */
[CC--:B-1----:R-:W-:Y:S01]  /*3e10*/  FFMA.FTZ R8, R3.reuse, R199.reuse, R41 ;  /* 0x000000c703087223 */ /* 0x0c2fe20000010029 */
[----:B------:R-:W-:Y:S01]  /*3e20*/  IADD3 R2, R0, 0x28, RZ ;  /* 0x0000002800027810 */ /* 0x000fe20007ffe0ff */
[-C--:B------:R-:W-:Y:S01]  /*3e30*/  FFMA.FTZ R11, R3, R199.reuse, R43 ;  /* 0x000000c7030b7223 */ /* 0x080fe2000001002b */
[----:B------:R-:W-:Y:S01]  /*3e40*/  FSEL R121, R10, -INF , !P5 ;  /* 0xff8000000a797808 */ /* 0x000fe20006800000 */
[----:B---3--:R-:W-:Y:S01]  /*3e50*/  HMMA.16816.F32.BF16 R32, R12, R20, R108 ;  /* 0x000000140c20723c */ /* 0x008fe2000004186c */
[----:B------:R-:W1:Y:S01]  /*3e60*/  I2F R6, R2 ;  /* 0x0000000200067306 */ /* 0x000e620000201400 */
[----:B------:R-:W-:Y:S01]  /*3e70*/  FSEL R125, R9, -INF , !P3 ;  /* 0xff800000097d7808 */ /* 0x000fe20005800000 */
[-C--:B------:R-:W-:Y:S01]  /*3e80*/  FFMA.FTZ R9, R3, R199.reuse, R37 ;  /* 0x000000c703097223 */ /* 0x080fe20000010025 */
[----:B------:R-:W-:Y:S01]  /*3e90*/  FSEL R107, R7, -INF , !P1 ;  /* 0xff800000076b7808 */ /* 0x000fe20004800000 */
[----:B------:R-:W-:Y:S01]  /*3ea0*/  FFMA.FTZ R7, R3, R199, R39 ;  /* 0x000000c703077223 */ /* 0x000fe20000010027 */
[----:B------:R-:W-:-:S02]  /*3eb0*/  FSEL R115, R8, -INF , !P6 ;  /* 0xff80000008737808 */ /* 0x000fc40007000000 */
[C---:B------:R-:W-:Y:S01]  /*3ec0*/  ISETP.GE.AND P5, PT, R2.reuse, R51, PT ;  /* 0x000000330200720c */ /* 0x040fe20003fa6270 */
[C---:B------:R-:W-:Y:S01]  /*3ed0*/  HMMA.16816.F32.BF16 R36, R16.reuse, R20, R88 ;  /* 0x000000141024723c */ /* 0x040fe20000041858 */
[C---:B------:R-:W-:Y:S02]  /*3ee0*/  ISETP.GE.AND P3, PT, R2.reuse, R50, PT ;  /* 0x000000320200720c */ /* 0x040fe40003f66270 */
[C---:B------:R-:W-:Y:S02]  /*3ef0*/  ISETP.GE.AND P1, PT, R2.reuse, R53, PT ;  /* 0x000000350200720c */ /* 0x040fe40003f26270 */
[----:B------:R-:W-:Y:S02]  /*3f00*/  ISETP.GE.AND P6, PT, R2, R52, PT ;  /* 0x000000340200720c */ /* 0x000fe40003fc6270 */
[----:B------:R-:W-:Y:S01]  /*3f10*/  FSEL R120, R11, -INF , !P4 ;  /* 0xff8000000b787808 */ /* 0x000fe20006000000 */
[-C--:B-1----:R-:W-:Y:S01]  /*3f20*/  FFMA.FTZ R8, R6, R199.reuse, R24 ;  /* 0x000000c706087223 */ /* 0x082fe20000010018 */
[----:B------:R-:W-:Y:S01]  /*3f30*/  IADD3 R2, R0, 0x29, RZ ;  /* 0x0000002900027810 */ /* 0x000fe20007ffe0ff */
[-C--:B------:R-:W-:Y:S01]  /*3f40*/  HMMA.16816.F32.BF16 R16, R16, R22.reuse, R76 ;  /* 0x000000161010723c */ /* 0x080fe2000004184c */
[----:B------:R-:W-:Y:S01]  /*3f50*/  FSEL R123, R9, -INF , !P2 ;  /* 0xff800000097b7808 */ /* 0x000fe20005000000 */
[CC--:B------:R-:W-:Y:S01]  /*3f60*/  FFMA.FTZ R9, R6.reuse, R199.reuse, R28 ;  /* 0x000000c706097223 */ /* 0x0c0fe2000001001c */
[----:B------:R-:W1:Y:S01]  /*3f70*/  I2F R3, R2 ;  /* 0x0000000200037306 */ /* 0x000e620000201400 */
[----:B------:R-:W-:Y:S01]  /*3f80*/  FSEL R98, R7, -INF , !P0 ;  /* 0xff80000007627808 */ /* 0x000fe20004000000 */
[-C--:B------:R-:W-:Y:S01]  /*3f90*/  FFMA.FTZ R7, R6, R199.reuse, R26 ;  /* 0x000000c706077223 */ /* 0x080fe2000001001a */
[----:B------:R-:W-:Y:S01]  /*3fa0*/  FSEL R114, R8, -INF , !P5 ;  /* 0xff80000008727808 */ /* 0x000fe20006800000 */
[----:B------:R-:W-:Y:S01]  /*3fb0*/  FFMA.FTZ R8, R6, R199, R30 ;  /* 0x000000c706087223 */ /* 0x000fe2000001001e */
[C---:B------:R-:W-:Y:S01]  /*3fc0*/  ISETP.GE.AND P4, PT, R2.reuse, R51, PT ;  /* 0x000000330200720c */ /* 0x040fe20003f86270 */
[----:B------:R-:W-:Y:S01]  /*3fd0*/  HMMA.16816.F32.BF16 R12, R12, R22, R116 ;  /* 0x000000160c0c723c */ /* 0x000fe20000041874 */
[----:B------:R-:W-:-:S02]  /*3fe0*/  ISETP.GE.AND P2, PT, R2, R50, PT ;  /* 0x000000320200720c */ /* 0x000fc40003f46270 */
[C---:B------:R-:W-:Y:S02]  /*3ff0*/  ISETP.GE.AND P0, PT, R2.reuse, R53, PT ;  /* 0x000000350200720c */ /* 0x040fe40003f06270 */
[----:B------:R-:W-:Y:S02]  /*4000*/  ISETP.GE.AND P5, PT, R2, R52, PT ;  /* 0x000000340200720c */ /* 0x000fe40003fa6270 */
[----:B------:R-:W-:Y:S02]  /*4010*/  FSEL R95, R7, -INF , !P3 ;  /* 0xff800000075f7808 */ /* 0x000fe40005800000 */
[----:B------:R-:W-:Y:S01]  /*4020*/  FSEL R109, R9, -INF , !P1 ;  /* 0xff800000096d7808 */ /* 0x000fe20004800000 */
[CC--:B-1----:R-:W-:Y:S01]  /*4030*/  FFMA.FTZ R6, R3.reuse, R199.reuse, R25 ;  /* 0x000000c703067223 */ /* 0x0c2fe20000010019 */
[----:B------:R-:W-:Y:S01]  /*4040*/  IADD3 R2, R0, 0x30, RZ ;  /* 0x0000003000027810 */ /* 0x000fe20007ffe0ff */
[CC--:B------:R-:W-:Y:S01]  /*4050*/  FFMA.FTZ R7, R3.reuse, R199.reuse, R27 ;  /* 0x000000c703077223 */ /* 0x0c0fe2000001001b */
[----:B------:R-:W-:Y:S01]  /*4060*/  FSEL R93, R8, -INF , !P6 ;  /* 0xff800000085d7808 */ /* 0x000fe20007000000 */
[CC--:B------:R-:W-:Y:S01]  /*4070*/  FFMA.FTZ R8, R3.reuse, R199.reuse, R29 ;  /* 0x000000c703087223 */ /* 0x0c0fe2000001001d */
[----:B------:R-:W1:Y:S01]  /*4080*/  I2F R10, R2 ;  /* 0x00000002000a7306 */ /* 0x000e620000201400 */
[----:B------:R-:W-:Y:S01]  /*4090*/  FSEL R94, R6, -INF , !P4 ;  /* 0xff800000065e7808 */ /* 0x000fe20006000000 */
[----:B------:R-:W-:Y:S01]  /*40a0*/  FFMA.FTZ R3, R3, R199, R31 ;  /* 0x000000c703037223 */ /* 0x000fe2000001001f */
[----:B------:R-:W-:-:S02]  /*40b0*/  ISETP.GE.AND P3, PT, R2, R51, PT ;  /* 0x000000330200720c */ /* 0x000fc40003f66270 */
[C---:B------:R-:W-:Y:S02]  /*40c0*/  ISETP.GE.AND P1, PT, R2.reuse, R50, PT ;  /* 0x000000320200720c */ /* 0x040fe40003f26270 */
[C---:B------:R-:W-:Y:S02]  /*40d0*/  ISETP.GE.AND P6, PT, R2.reuse, R53, PT ;  /* 0x000000350200720c */ /* 0x040fe40003fc6270 */
[----:B------:R-:W-:Y:S02]  /*40e0*/  ISETP.GE.AND P4, PT, R2, R52, PT ;  /* 0x000000340200720c */ /* 0x000fe40003f86270 */
[----:B------:R-:W-:Y:S02]  /*40f0*/  FSEL R90, R7, -INF , !P2 ;  /* 0xff800000075a7808 */ /* 0x000fe40005000000 */
[----:B------:R-:W-:Y:S02]  /*4100*/  FSEL R106, R8, -INF , !P0 ;  /* 0xff800000086a7808 */ /* 0x000fe40004000000 */
[----:B------:R-:W-:Y:S01]  /*4110*/  FSEL R70, R3, -INF , !P5 ;  /* 0xff80000003467808 */ /* 0x000fe20006800000 */
[-C--:B-1----:R-:W-:Y:S01]  /*4120*/  FFMA.FTZ R7, R10, R199.reuse, R36 ;  /* 0x000000c70a077223 */ /* 0x082fe20000010024 */
[----:B------:R-:W-:Y:S01]  /*4130*/  IADD3 R2, R0, 0x31, RZ ;  /* 0x0000003100027810 */ /* 0x000fe20007ffe0ff */
[----:B------:R-:W-:-:S02]  /*4140*/  FFMA.FTZ R9, R10, R199, R38 ;  /* 0x000000c70a097223 */ /* 0x000fc40000010026 */
[CC--:B------:R-:W-:Y:S01]  /*4150*/  FFMA.FTZ R8, R10.reuse, R199.reuse, R32 ;  /* 0x000000c70a087223 */ /* 0x0c0fe20000010020 */
[----:B------:R-:W1:Y:S01]  /*4160*/  I2F R6, R2 ;  /* 0x0000000200067306 */ /* 0x000e620000201400 */
[----:B------:R-:W-:Y:S01]  /*4170*/  FSEL R87, R7, -INF , !P3 ;  /* 0xff80000007577808 */ /* 0x000fe20005800000 */
[----:B------:R-:W-:Y:S01]  /*4180*/  FFMA.FTZ R7, R10, R199, R34 ;  /* 0x000000c70a077223 */ /* 0x000fe20000010022 */
[C---:B------:R-:W-:Y:S02]  /*4190*/  ISETP.GE.AND P2, PT, R2.reuse, R51, PT ;  /* 0x000000330200720c */ /* 0x040fe40003f46270 */
[C---:B------:R-:W-:Y:S02]  /*41a0*/  ISETP.GE.AND P0, PT, R2.reuse, R50, PT ;  /* 0x000000320200720c */ /* 0x040fe40003f06270 */
[C---:B------:R-:W-:Y:S02]  /*41b0*/  ISETP.GE.AND P5, PT, R2.reuse, R53, PT ;  /* 0x000000350200720c */ /* 0x040fe40003fa6270 */
[----:B------:R-:W-:-:S02]  /*41c0*/  ISETP.GE.AND P3, PT, R2, R52, PT ;  /* 0x000000340200720c */ /* 0x000fc40003f66270 */
[----:B------:R-:W-:Y:S02]  /*41d0*/  FSEL R69, R9, -INF , !P1 ;  /* 0xff80000009457808 */ /* 0x000fe40004800000 */
[----:B------:R-:W-:Y:S02]  /*41e0*/  FSEL R92, R8, -INF , !P6 ;  /* 0xff800000085c7808 */ /* 0x000fe40007000000 */
[----:B------:R-:W-:Y:S01]  /*41f0*/  FSEL R63, R7, -INF , !P4 ;  /* 0xff800000073f7808 */ /* 0x000fe20006000000 */
[-C--:B-1----:R-:W-:Y:S01]  /*4200*/  FFMA.FTZ R10, R6, R199.reuse, R37 ;  /* 0x000000c7060a7223 */ /* 0x082fe20000010025 */
[----:B------:R-:W-:Y:S01]  /*4210*/  IADD3 R2, R0, 0x38, RZ ;  /* 0x0000003800027810 */ /* 0x000fe20007ffe0ff */
[CC--:B------:R-:W-:Y:S02]  /*4220*/  FFMA.FTZ R11, R6.reuse, R199.reuse, R39 ;  /* 0x000000c7060b7223 */ /* 0x0c0fe40000010027 */
[----:B------:R-:W-:Y:S01]  /*4230*/  FFMA.FTZ R8, R6, R199, R33 ;  /* 0x000000c706087223 */ /* 0x000fe20000010021 */
[----:B------:R1:W2:Y:S01]  /*4240*/  I2F R3, R2 ;  /* 0x0000000200037306 */ /* 0x0002a20000201400 */
[----:B------:R-:W-:-:S02]  /*4250*/  FSEL R65, R10, -INF , !P2 ;  /* 0xff8000000a417808 */ /* 0x000fc40005000000 */
[C---:B------:R-:W-:Y:S02]  /*4260*/  ISETP.GE.AND P1, PT, R2.reuse, R51, PT ;  /* 0x000000330200720c */ /* 0x040fe40003f26270 */
[C---:B------:R-:W-:Y:S02]  /*4270*/  ISETP.GE.AND P6, PT, R2.reuse, R50, PT ;  /* 0x000000320200720c */ /* 0x040fe40003fc6270 */
[C---:B------:R-:W-:Y:S02]  /*4280*/  ISETP.GE.AND P4, PT, R2.reuse, R53, PT ;  /* 0x000000350200720c */ /* 0x040fe40003f86270 */
[----:B------:R-:W-:Y:S02]  /*4290*/  ISETP.GE.AND P2, PT, R2, R52, PT ;  /* 0x000000340200720c */ /* 0x000fe40003f46270 */
[----:B------:R-:W-:Y:S02]  /*42a0*/  FSEL R67, R11, -INF , !P0 ;  /* 0xff8000000b437808 */ /* 0x000fe40004000000 */
[----:B------:R-:W-:-:S02]  /*42b0*/  FSEL R91, R8, -INF , !P5 ;  /* 0xff800000085b7808 */ /* 0x000fc40006800000 */
[----:B------:R-:W-:Y:S01]  /*42c0*/  ISETP.GE.AND P0, PT, R0, R51, PT ;  /* 0x000000330000720c */ /* 0x000fe20003f06270 */
[-C--:B-1----:R-:W-:Y:S01]  /*42d0*/  FFMA.FTZ R2, R6, R199.reuse, R35 ;  /* 0x000000c706027223 */ /* 0x082fe20000010023 */
[----:B------:R-:W-:Y:S01]  /*42e0*/  ISETP.GE.AND P5, PT, R0, R50, PT ;  /* 0x000000320000720c */ /* 0x000fe20003fa6270 */
[----:B------:R-:W1:Y:S01]  /*42f0*/  I2F R6, R0 ;  /* 0x0000000000067306 */ /* 0x000e620000201400 */
[CC--:B--2---:R-:W-:Y:S02]  /*4300*/  FFMA.FTZ R7, R3.reuse, R199.reuse, R16 ;  /* 0x000000c703077223 */ /* 0x0c4fe40000010010 */
[----:B------:R-:W-:Y:S01]  /*4310*/  FSEL R57, R2, -INF , !P3 ;  /* 0xff80000002397808 */ /* 0x000fe20005800000 */
[----:B------:R-:W-:Y:S01]  /*4320*/  FFMA.FTZ R2, R3, R199, R18 ;  /* 0x000000c703027223 */ /* 0x000fe20000010012 */
[C---:B------:R-:W-:Y:S02]  /*4330*/  ISETP.GE.AND P3, PT, R0.reuse, R53, PT ;  /* 0x000000350000720c */ /* 0x040fe40003f66270 */
[----:B------:R-:W-:Y:S01]  /*4340*/  FSEL R59, R7, -INF , !P1 ;  /* 0xff800000073b7808 */ /* 0x000fe20004800000 */
[CC--:B------:R-:W-:Y:S01]  /*4350*/  FFMA.FTZ R7, R3.reuse, R199.reuse, R12 ;  /* 0x000000c703077223 */ /* 0x0c0fe2000001000c */
[----:B------:R-:W-:Y:S01]  /*4360*/  ISETP.GE.AND P1, PT, R0, R52, PT ;  /* 0x000000340000720c */ /* 0x000fe20003f26270 */
[----:B------:R-:W-:Y:S01]  /*4370*/  FFMA.FTZ R3, R3, R199, R14 ;  /* 0x000000c703037223 */ /* 0x000fe2000001000e */
[----:B------:R-:W-:-:S02]  /*4380*/  FSEL R61, R2, -INF , !P6 ;  /* 0xff800000023d7808 */ /* 0x000fc40007000000 */
[----:B------:R-:W-:Y:S02]  /*4390*/  FSEL R68, R7, -INF , !P4 ;  /* 0xff80000007447808 */ /* 0x000fe40006000000 */
[----:B------:R-:W-:Y:S01]  /*43a0*/  FSEL R47, R3, -INF , !P2 ;  /* 0xff800000032f7808 */ /* 0x000fe20005000000 */
[-C--:B-1----:R-:W-:Y:S01]  /*43b0*/  FFMA.FTZ R9, R6, R199.reuse, R62 ;  /* 0x000000c706097223 */ /* 0x082fe2000001003e */
[----:B------:R-:W-:Y:S01]  /*43c0*/  IADD3 R0, R0, 0x39, RZ ;  /* 0x0000003900007810 */ /* 0x000fe20007ffe0ff */
[CC--:B------:R-:W-:Y:S02]  /*43d0*/  FFMA.FTZ R3, R6.reuse, R199.reuse, R60 ;  /* 0x000000c706037223 */ /* 0x0c0fe4000001003c */
[----:B------:R-:W-:Y:S01]  /*43e0*/  FFMA.FTZ R8, R6, R199, R64 ;  /* 0x000000c706087223 */ /* 0x000fe20000010040 */
[----:B------:R1:W2:Y:S01]  /*43f0*/  I2F R2, R0 ;  /* 0x0000000000027306 */ /* 0x0002a20000201400 */
[----:B------:R-:W-:Y:S02]  /*4400*/  FSEL R29, R9, -INF , !P5 ;  /* 0xff800000091d7808 */ /* 0x000fe40006800000 */
[----:B------:R-:W-:-:S02]  /*4410*/  ISETP.GE.AND P5, PT, R173, 0x2, PT ;  /* 0x00000002ad00780c */ /* 0x000fc40003fa6270 */
[----:B------:R-:W-:Y:S02]  /*4420*/  FSEL R28, R3, -INF , !P0 ;  /* 0xff800000031c7808 */ /* 0x000fe40004000000 */
[C---:B------:R-:W-:Y:S02]  /*4430*/  ISETP.GE.AND P6, PT, R0.reuse, R51, PT ;  /* 0x000000330000720c */ /* 0x040fe40003fc6270 */
[C---:B------:R-:W-:Y:S02]  /*4440*/  ISETP.GE.AND P4, PT, R0.reuse, R50, PT ;  /* 0x000000320000720c */ /* 0x040fe40003f86270 */
[C---:B------:R-:W-:Y:S02]  /*4450*/  ISETP.GE.AND P2, PT, R0.reuse, R53, PT ;  /* 0x000000350000720c */ /* 0x040fe40003f46270 */
[----:B------:R-:W-:Y:S02]  /*4460*/  ISETP.GE.AND P0, PT, R0, R52, PT ;  /* 0x000000340000720c */ /* 0x000fe40003f06270 */
[----:B------:R-:W-:Y:S01]  /*4470*/  FSEL R44, R8, -INF , !P3 ;  /* 0xff800000082c7808 */ /* 0x000fe20005800000 */
[----:B-1----:R-:W-:-:S02]  /*4480*/  FFMA.FTZ R0, R6, R199, R66 ;  /* 0x000000c706007223 */ /* 0x002fc40000010042 */
[CC--:B--2---:R-:W-:Y:S02]  /*4490*/  FFMA.FTZ R7, R2.reuse, R199.reuse, R17 ;  /* 0x000000c702077223 */ /* 0x0c4fe40000010011 */
[-C--:B------:R-:W-:Y:S01]  /*44a0*/  FFMA.FTZ R6, R2, R199.reuse, R19 ;  /* 0x000000c702067223 */ /* 0x080fe20000010013 */
[----:B------:R-:W-:Y:S01]  /*44b0*/  FSEL R37, R0, -INF , !P1 ;  /* 0xff80000000257808 */ /* 0x000fe20004800000 */
[CC--:B------:R-:W-:Y:S01]  /*44c0*/  FFMA.FTZ R3, R2.reuse, R199.reuse, R13 ;  /* 0x000000c702037223 */ /* 0x0c0fe2000001000d */
[----:B------:R-:W-:Y:S01]  /*44d0*/  FSEL R43, R7, -INF , !P6 ;  /* 0xff800000072b7808 */ /* 0x000fe20007000000 */
[----:B------:R-:W-:Y:S01]  /*44e0*/  FFMA.FTZ R2, R2, R199, R15 ;  /* 0x000000c702027223 */ /* 0x000fe2000001000f */
[----:B------:R-:W-:Y:S02]  /*44f0*/  FSEL R46, R6, -INF , !P4 ;  /* 0xff800000062e7808 */ /* 0x000fe40006000000 */
[----:B------:R-:W-:Y:S02]  /*4500*/  FSEL R58, R3, -INF , !P2 ;  /* 0xff800000033a7808 */ /* 0x000fe40005000000 */
[----:B------:R-:W-:Y:S01]  /*4510*/  FSEL R38, R2, -INF , !P0 ;  /* 0xff80000002267808 */ /* 0x000fe20004000000 */
[----:B------:R-:W-:Y:S05]  /*4520*/  @!P5 BRA `(.L_x_583) ;  /* 0x000003c00000d947 */ /* 0x000fea0003800000 */
[----:B------:R-:W2:Y:S01]  /*4530*/  LDL R185, [R1+0x110] ;  /* 0x0001100001b97983 */ /* 0x000ea20000100800 */
[----:B------:R-:W-:Y:S01]  /*4540*/  IADD3 R2, R173, -0x2, RZ ;  /* 0xfffffffead027810 */ /* 0x000fe20007ffe0ff */
[----:B------:R-:W-:Y:S03]  /*4550*/  BSSY B0, `(.L_x_584) ;  /* 0x0000038000007945 */ /* 0x000fe60003800000 */
[----:B------:R-:W-:Y:S01]  /*4560*/  SHF.R.S32.HI R6, RZ, 0x1f, R2 ;  /* 0x0000001fff067819 */ /* 0x000fe20000011402 */
[----:B------:R-:W-:-:S02]  /*4570*/  IMAD R0, R179, R2, RZ ;  /* 0x00000002b3007224 */ /* 0x000fc400078e02ff */
[----:B------:R-:W-:-:S04]  /*4580*/  IMAD.WIDE.U32 R2, R2, R178, R180 ;  /* 0x000000b202027225 */ /* 0x000fc800078e00b4 */
[----:B------:R-:W-:-:S04]  /*4590*/  IMAD R0, R6, R178, R0 ;  /* 0x000000b206007224 */ /* 0x000fc800078e0200 */
[----:B------:R-:W-:Y:S01]  /*45a0*/  IMAD.IADD R3, R3, 0x1, R0 ;  /* 0x0000000103037824 */ /* 0x000fe200078e0200 */
[-C--:B--2---:R-:W-:Y:S02]  /*45b0*/  ISETP.GE.AND P4, PT, R187, R185.reuse, PT ;  /* 0x000000b9bb00720c */ /* 0x084fe40003f86270 */
[-C--:B------:R-:W-:Y:S02]  /*45c0*/  ISETP.GE.AND P3, PT, R186, R185.reuse, PT ;  /* 0x000000b9ba00720c */ /* 0x080fe40003f66270 */
[----:B------:R-:W-:-:S09]  /*45d0*/  ISETP.GE.AND P1, PT, R184, R185, PT ;  /* 0x000000b9b800720c */ /* 0x000fd20003f26270 */
[CC--:B------:R-:W-:Y:S01]  /*45e0*/  @!P4 LEA R14, P6, R2.reuse, R222.reuse, 0x1 ;  /* 0x000000de020ec211 */ /* 0x0c0fe200078c08ff */
[----:B------:R1:W-:Y:S01]  /*45f0*/  @P4 STS [R202+0x6000], RZ ;  /* 0x006000ffca004388 */ /* 0x0003e20000000800 */
[CC--:B------:R-:W-:Y:S02]  /*4600*/  @!P3 LEA R12, P2, R2.reuse, R222.reuse, 0x1 ;  /* 0x000000de020cb211 */ /* 0x0c0fe400078408ff */
[CCC-:B------:R-:W-:Y:S01]  /*4610*/  @!P4 LEA.HI.X R15, R2.reuse, R223.reuse, R3.reuse, 0x1, P6 ;  /* 0x000000df020fc211 */ /* 0x1c0fe200030f0c03 */
[----:B------:R1:W-:Y:S01]  /*4620*/  @P4 STS [R202+0x6004], RZ ;  /* 0x006004ffca004388 */ /* 0x0003e20000000800 */
[C---:B------:R-:W-:Y:S02]  /*4630*/  @!P1 LEA R10, P0, R2.reuse, R222, 0x1 ;  /* 0x000000de020a9211 */ /* 0x040fe400078008ff */
[----:B------:R-:W-:Y:S01]  /*4640*/  IADD3 R0, P6, R177, R2, RZ ;  /* 0x00000002b1007210 */ /* 0x000fe20007fde0ff */
[----:B------:R1:W-:Y:S01]  /*4650*/  @P4 STS.64 [R202+0x6008], RZ ;  /* 0x006008ffca004388 */ /* 0x0003e20000000a00 */
[----:B------:R-:W-:-:S02]  /*4660*/  @!P3 LEA.HI.X R13, R2, R223, R3, 0x1, P2 ;  /* 0x000000df020db211 */ /* 0x000fc400010f0c03 */
[-CC-:B------:R-:W-:Y:S01]  /*4670*/  @!P1 LEA.HI.X R11, R2, R223.reuse, R3.reuse, 0x1, P0 ;  /* 0x000000df020b9211 */ /* 0x180fe200000f0c03 */
[----:B------:R-:W-:Y:S01]  /*4680*/  IMAD.X R3, R176, 0x1, R3, P6 ;  /* 0x00000001b0037824 */ /* 0x000fe200030e0603 */
[CC--:B------:R-:W-:Y:S01]  /*4690*/  @!P4 LEA R8, P2, R0.reuse, R222.reuse, 0x1 ;  /* 0x000000de0008c211 */ /* 0x0c0fe200078408ff */
[----:B------:R-:W-:Y:S01]  /*46a0*/  @!PT LDS RZ, [RZ] ;  /* 0x00000000fffff984 */ /* 0x000fe20000000800 */
[----:B------:R-:W-:Y:S01]  /*46b0*/  @!PT LDS RZ, [RZ] ;  /* 0x00000000fffff984 */ /* 0x000fe20000000800 */
[----:B------:R-:W-:Y:S01]  /*46c0*/  @!PT LDS RZ, [RZ] ;  /* 0x00000000fffff984 */ /* 0x000fe20000000800 */
[----:B------:R1:W-:Y:S01]  /*46d0*/  @!P4 LDGSTS.E.BYPASS.LTC128B.128 [R202+0x6000], [R14.64] ;  /* 0x060000000ecacfae */ /* 0x0003e2000b901d44 */
[C---:B------:R-:W-:Y:S02]  /*46e0*/  @!P3 LEA R6, P0, R0.reuse, R222, 0x1 ;  /* 0x000000de0006b211 */ /* 0x040fe400078008ff */
[CCC-:B------:R-:W-:Y:S01]  /*46f0*/  @!P4 LEA.HI.X R9, R0.reuse, R223.reuse, R3.reuse, 0x1, P2 ;  /* 0x000000df0009c211 */ /* 0x1c0fe200010f0c03 */
[----:B------:R1:W-:Y:S01]  /*4700*/  @P3 STS.128 [R202+0x7000], RZ ;  /* 0x007000ffca003388 */ /* 0x0003e20000000c00 */
[----:B------:R-:W-:-:S03]  /*4710*/  @!P3 LEA.HI.X R7, R0, R223, R3, 0x1, P0 ;  /* 0x000000df0007b211 */ /* 0x000fc600000f0c03 */
        /* <DEDUP_REMOVED lines=27> */
.L_x_585:
[----:B------:R-:W-:Y:S05]  /*48d0*/  BSYNC B0 ;  /* 0x0000000000007941 */ /* 0x000fea0003800000 */
.L_x_584:
[----:B------:R-:W0:Y:S02]  /*48e0*/  LDGDEPBAR ;  /* 0x00000000000079af */ /* 0x000e240000000000 */
.L_x_583:
[----:B------:R-:W-:Y:S05]  /*48f0*/  BSYNC B1 ;  /* 0x0000000000017941 */ /* 0x000fea0003800000 */
.L_x_582:
[----:B-1----:R-:W3:Y:S01]  /*4900*/  LDL.LU R7, [R1+0x114] ;  /* 0x0001140001077983 */ /* 0x002ee20000300800 */
[----:B--2---:R-:W-:Y:S02]  /*4910*/  IMAD.U32 R2, RZ, RZ, UR6 ;  /* 0x00000006ff027e24 */ /* 0x004fe4000f8e00ff */
[----:B------:R-:W-:-:S05]  /*4920*/  IMAD.U32 R3, RZ, RZ, UR7 ;  /* 0x00000007ff037e24 */ /* 0x000fca000f8e00ff */
[----:B------:R1:W2:Y:S01]  /*4930*/  LD.E R0, [R2.64+0xdc] ;  /* 0x0000dc0402007980 */ /* 0x0002a2000c101900 */
[----:B------:R-:W-:Y:S01]  /*4940*/  IMAD.SHL.U32 R6, R173, 0x40, RZ ;  /* 0x00000040ad067824 */ /* 0x000fe200078e00ff */
[----:B------:R-:W-:Y:S01]  /*4950*/  IADD3 R177, R171, 0x4, RZ ;  /* 0x00000004abb17810 */ /* 0x000fe20007ffe0ff */
[----:B------:R-:W-:Y:S01]  /*4960*/  IMAD.WIDE.U32 R210, R172, -0x2daee0ad, RZ ;  /* 0xd2511f53acd27825 */ /* 0x000fe200078e00ff */
[C---:B------:R-:W-:Y:S01]  /*4970*/  IADD3 R205, R182.reuse, -0x61c88647, RZ ;  /* 0x9e3779b9b6cd7810 */ /* 0x040fe20007ffe0ff */
[----:B------:R-:W-:Y:S01]  /*4980*/  BSSY B2, `(.L_x_586) ;  /* 0x0001685000027945 */ /* 0x000fe20003800000 */
[C---:B------:R-:W-:Y:S01]  /*4990*/  LOP3.LUT R227, R182.reuse, R169, RZ, 0x3c, !PT ;  /* 0x000000a9b6e37212 */ /* 0x040fe200078e3cff */
[----:B------:R-:W-:Y:S01]  /*49a0*/  IMAD.WIDE.U32 R10, R177, -0x326172a9, RZ ;  /* 0xcd9e8d57b10a7825 */ /* 0x000fe200078e00ff */
[----:B------:R-:W-:Y:S02]  /*49b0*/  IADD3 R163, R183, -0x4498517b, RZ ;  /* 0xbb67ae85b7a37810 */ /* 0x000fe40007ffe0ff */
[----:B------:R-:W-:Y:S01]  /*49c0*/  IADD3 R204, R182, 0x3c6ef372, RZ ;  /* 0x3c6ef372b6cc7810 */ /* 0x000fe20007ffe0ff */
[----:B------:R-:W-:Y:S01]  /*49d0*/  IMAD.WIDE.U32 R208, R171, -0x326172a9, RZ ;  /* 0xcd9e8d57abd07825 */ /* 0x000fe200078e00ff */
[----:B------:R-:W-:Y:S01]  /*49e0*/  LOP3.LUT R11, R227, R11, RZ, 0x3c, !PT ;  /* 0x0000000be30b7212 */ /* 0x000fe200078e3cff */
[----:B------:R-:W-:Y:S01]  /*49f0*/  STL [R1+0x16c], R227 ;  /* 0x00016ce301007387 */ /* 0x000fe20000100800 */
[----:B------:R-:W-:-:S02]  /*4a00*/  IADD3 R110, R183, 0x32370b8f, RZ ;  /* 0x32370b8fb76e7810 */ /* 0x000fc40007ffe0ff */
[----:B------:R-:W-:Y:S01]  /*4a10*/  IADD3 R192, R183, 0x76cf5d0a, RZ ;  /* 0x76cf5d0ab7c07810 */ /* 0x000fe20007ffe0ff */
[----:B------:R-:W-:Y:S01]  /*4a20*/  IMAD.WIDE.U32 R178, R11, -0x2daee0ad, RZ ;  /* 0xd2511f530bb27825 */ /* 0x000fe200078e00ff */
[C---:B------:R-:W-:Y:S01]  /*4a30*/  IADD3 R248, R182.reuse, -0x255992d5, RZ ;  /* 0xdaa66d2bb6f87810 */ /* 0x040fe20007ffe0ff */
[----:B------:R-:W-:Y:S01]  /*4a40*/  STL.64 [R1+0x18], R210 ;  /* 0x000018d201007387 */ /* 0x000fe20000100a00 */
[----:B------:R-:W-:Y:S02]  /*4a50*/  IADD3 R247, R182, 0x78dde6e4, RZ ;  /* 0x78dde6e4b6f77810 */ /* 0x000fe40007ffe0ff */
[C---:B------:R-:W-:Y:S01]  /*4a60*/  IADD3 R244, R183.reuse, -0x126145ec, RZ ;  /* 0xed9eba14b7f47810 */ /* 0x040fe20007ffe0ff */
[----:B------:R-:W-:Y:S01]  /*4a70*/  STL [R1+0x118], R205 ;  /* 0x000118cd01007387 */ /* 0x000fe20000100800 */
[----:B------:R-:W-:Y:S01]  /*4a80*/  IADD3 R235, R183, -0x56f99767, RZ ;  /* 0xa9066899b7eb7810 */ /* 0x000fe20007ffe0ff */
[----:B-1----:R-:W-:Y:S01]  /*4a90*/  IMAD R2, R174, R168, R175 ;  /* 0x000000a8ae027224 */ /* 0x002fe200078e02af */
[----:B------:R-:W-:Y:S01]  /*4aa0*/  LOP3.LUT R3, R164, 0x7ffffffc, RZ, 0xc0, !PT ;  /* 0x7ffffffca4037812 */ /* 0x000fe200078ec0ff */
[----:B------:R-:W-:Y:S01]  /*4ab0*/  STL.64 [R1+0x138], R208 ;  /* 0x000138d001007387 */ /* 0x000fe20000100a00 */
[----:B------:R-:W-:-:S02]  /*4ac0*/  IADD3 R188, R182, 0x1715609d, RZ ;  /* 0x1715609db6bc7810 */ /* 0x000fc40007ffe0ff */
[----:B------:R-:W-:Y:S01]  /*4ad0*/  IADD3 R249, R183, 0x646e171e, RZ ;  /* 0x646e171eb7f97810 */ /* 0x000fe20007ffe0ff */
[----:B------:R-:W-:-:S04]  /*4ae0*/  IMAD.IADD R3, R55, 0x1, -R3 ;  /* 0x0000000137037824 */ /* 0x000fc800078e0a03 */
[----:B------:R-:W-:-:S04]  /*4af0*/  IMAD.SHL.U32 R3, R3, 0x2, RZ ;  /* 0x0000000203037824 */ /* 0x000fc800078e00ff */
[----:B------:R-:W-:Y:S01]  /*4b00*/  IMAD R9, R231, R165, R3 ;  /* 0x000000a5e7097224 */ /* 0x000fe200078e0203 */
[----:B------:R-:W-:-:S04]  /*4b10*/  FMNMX.FTZ R3, R28, R112, !PT ;  /* 0x000000701c037209 */ /* 0x000fc80007810000 */
[----:B------:R-:W-:Y:S01]  /*4b20*/  FMNMX.FTZ R3, R73, R3, !PT ;  /* 0x0000000349037209 */ /* 0x000fe20007810000 */
[----:B---3--:R-:W-:-:S04]  /*4b30*/  IMAD R2, R7, R2, R170 ;  /* 0x0000000207027224 */ /* 0x008fc800078e02aa */
[----:B------:R-:W-:Y:S02]  /*4b40*/  IMAD R7, R231, R2, R6 ;  /* 0x00000002e7077224 */ /* 0x000fe400078e0206 */
[----:B------:R-:W-:-:S05]  /*4b50*/  IMAD.SHL.U32 R2, R234, 0x2, RZ ;  /* 0x00000002ea027824 */ /* 0x000fca00078e00ff */
[----:B------:R-:W-:Y:S02]  /*4b60*/  IADD3 R6, R2, 0x1, RZ ;  /* 0x0000000102067810 */ /* 0x000fe40007ffe0ff */
[C---:B------:R-:W-:Y:S02]  /*4b70*/  LOP3.LUT R2, R183.reuse, R2, RZ, 0x3c, !PT ;  /* 0x00000002b7027212 */ /* 0x040fe400078e3cff */
[----:B------:R-:W-:Y:S02]  /*4b80*/  LOP3.LUT R180, R183, R6, RZ, 0x3c, !PT ;  /* 0x00000006b7b47212 */ /* 0x000fe400078e3cff */
[----:B------:R-:W-:Y:S02]  /*4b90*/  FMNMX.FTZ R6, R56, R3, !PT ;  /* 0x0000000338067209 */ /* 0x000fe40007810000 */
[-C--:B------:R-:W-:Y:S02]  /*4ba0*/  LOP3.LUT R3, R2, R211.reuse, RZ, 0x3c, !PT ;  /* 0x000000d302037212 */ /* 0x080fe400078e3cff */
[----:B------:R-:W-:-:S02]  /*4bb0*/  LOP3.LUT R2, R180, R211, RZ, 0x3c, !PT ;  /* 0x000000d3b4027212 */ /* 0x000fc400078e3cff */
[----:B------:R-:W-:Y:S01]  /*4bc0*/  FMNMX.FTZ R8, R104, R6, !PT ;  /* 0x0000000668087209 */ /* 0x000fe20007810000 */
[----:B------:R-:W-:Y:S01]  /*4bd0*/  IMAD.WIDE.U32 R172, R3, -0x326172a9, RZ ;  /* 0xcd9e8d5703ac7825 */ /* 0x000fe200078e00ff */
[----:B------:R-:W-:Y:S02]  /*4be0*/  FMNMX.FTZ R6, R29, R113, !PT ;  /* 0x000000711d067209 */ /* 0x000fe40007810000 */
[----:B------:R-:W-:Y:S01]  /*4bf0*/  FMNMX.FTZ R8, R75, R8, !PT ;  /* 0x000000084b087209 */ /* 0x000fe20007810000 */
[----:B------:R-:W-:Y:S01]  /*4c00*/  IMAD.WIDE.U32 R2, R2, -0x326172a9, RZ ;  /* 0xcd9e8d5702027825 */ /* 0x000fe200078e00ff */
[----:B------:R-:W-:Y:S02]  /*4c10*/  FMNMX.FTZ R6, R74, R6, !PT ;  /* 0x000000064a067209 */ /* 0x000fe40007810000 */
[----:B------:R-:W-:Y:S02]  /*4c20*/  FMNMX.FTZ R8, R71, R8, !PT ;  /* 0x0000000847087209 */ /* 0x000fe40007810000 */
[----:B------:R-:W-:-:S02]  /*4c30*/  LOP3.LUT R14, R173, R205, R10, 0x96, !PT ;  /* 0x000000cdad0e7212 */ /* 0x000fc400078e960a */
[----:B------:R-:W-:Y:S02]  /*4c40*/  LOP3.LUT R164, R3, R205, R10, 0x96, !PT ;  /* 0x000000cd03a47212 */ /* 0x000fe400078e960a */
[----:B------:R-:W-:Y:S02]  /*4c50*/  IADD3 R10, R7, -0x40, RZ ;  /* 0xffffffc0070a7810 */ /* 0x000fe40007ffe0ff */
[----:B------:R-:W-:Y:S02]  /*4c60*/  FMNMX.FTZ R7, R72, R6, !PT ;  /* 0x0000000648077209 */ /* 0x000fe40007810000 */
[----:B------:R-:W-:Y:S02]  /*4c70*/  FMNMX.FTZ R8, R45, R8, !PT ;  /* 0x000000082d087209 */ /* 0x000fe40007810000 */
[----:B------:R-:W-:Y:S02]  /*4c80*/  FMNMX.FTZ R7, R101, R7, !PT ;  /* 0x0000000765077209 */ /* 0x000fe40007810000 */
[----:B------:R-:W-:-:S02]  /*4c90*/  FMNMX.FTZ R8, R124, R8, !PT ;  /* 0x000000087c087209 */ /* 0x000fc40007810000 */
[----:B------:R-:W-:Y:S02]  /*4ca0*/  SHF.R.S32.HI R12, RZ, 0x1f, R10 ;  /* 0x0000001fff0c7819 */ /* 0x000fe4000001140a */
[----:B------:R-:W-:Y:S02]  /*4cb0*/  IADD3 R6, P0, R9, R10, RZ ;  /* 0x0000000a09067210 */ /* 0x000fe40007f1e0ff */
[----:B------:R-:W-:Y:S02]  /*4cc0*/  FMNMX.FTZ R7, R100, R7, !PT ;  /* 0x0000000764077209 */ /* 0x000fe40007810000 */
[----:B------:R-:W-:Y:S02]  /*4cd0*/  FMNMX.FTZ R8, R115, R8, !PT ;  /* 0x0000000873087209 */ /* 0x000fe40007810000 */
[----:B------:R-:W-:Y:S02]  /*4ce0*/  LEA.HI.X.SX32 R9, R9, R12, 0x1, P0 ;  /* 0x0000000c09097211 */ /* 0x000fe400000f0eff */
[----:B------:R-:W-:-:S02]  /*4cf0*/  LEA R48, P0, R6, R166, 0x1 ;  /* 0x000000a606307211 */ /* 0x000fc400078008ff */
[----:B------:R-:W-:Y:S02]  /*4d00*/  LOP3.LUT R10, R227, R209, RZ, 0x3c, !PT ;  /* 0x000000d1e30a7212 */ /* 0x000fe400078e3cff */
[----:B------:R-:W-:Y:S02]  /*4d10*/  FMNMX.FTZ R7, R97, R7, !PT ;  /* 0x0000000761077209 */ /* 0x000fe40007810000 */
[----:B------:R-:W-:Y:S01]  /*4d20*/  FMNMX.FTZ R8, R114, R8, !PT ;  /* 0x0000000872087209 */ /* 0x000fe20007810000 */
[----:B------:R-:W-:Y:S01]  /*4d30*/  IMAD.WIDE.U32 R220, R10, -0x2daee0ad, RZ ;  /* 0xd2511f530adc7825 */ /* 0x000fe200078e00ff */
[----:B------:R-:W-:Y:S02]  /*4d40*/  LEA.HI.X R49, R6, R167, R9, 0x1, P0 ;  /* 0x000000a706317211 */ /* 0x000fe400000f0c09 */
[----:B------:R-:W-:Y:S02]  /*4d50*/  FMNMX.FTZ R6, R96, R7, !PT ;  /* 0x0000000760067209 */ /* 0x000fe40007810000 */
[----:B------:R-:W-:Y:S01]  /*4d60*/  FMNMX.FTZ R7, R94, R8, !PT ;  /* 0x000000085e077209 */ /* 0x000fe20007810000 */
[----:B------:R-:W-:Y:S01]  /*4d70*/  STL.64 [R1+0x40], R220 ;  /* 0x000040dc01007387 */ /* 0x000fe20000100a00 */
[----:B------:R-:W-:-:S02]  /*4d80*/  FMNMX.FTZ R6, R121, R6, !PT ;  /* 0x0000000679067209 */ /* 0x000fc40007810000 */
[----:B------:R-:W-:Y:S01]  /*4d90*/  FMNMX.FTZ R7, R87, R7, !PT ;  /* 0x0000000757077209 */ /* 0x000fe20007810000 */
[----:B------:R-:W-:Y:S01]  /*4da0*/  STL [R1+0x11c], R204 ;  /* 0x00011ccc01007387 */ /* 0x000fe20000100800 */
[-CC-:B------:R-:W-:Y:S02]  /*4db0*/  LOP3.LUT R8, R221, R163.reuse, R210.reuse, 0x96, !PT ;  /* 0x000000a3dd087212 */ /* 0x180fe400078e96d2 */
[----:B------:R-:W-:Y:S02]  /*4dc0*/  LOP3.LUT R9, R179, R163, R210, 0x96, !PT ;  /* 0x000000a3b3097212 */ /* 0x000fe400078e96d2 */
[----:B------:R-:W-:Y:S01]  /*4dd0*/  FMNMX.FTZ R6, R120, R6, !PT ;  /* 0x0000000678067209 */ /* 0x000fe20007810000 */
[----:B------:R-:W-:Y:S01]  /*4de0*/  IMAD.WIDE.U32 R206, R8, -0x326172a9, RZ ;  /* 0xcd9e8d5708ce7825 */ /* 0x000fe200078e00ff */
[----:B------:R-:W-:Y:S02]  /*4df0*/  FMNMX.FTZ R7, R65, R7, !PT ;  /* 0x0000000741077209 */ /* 0x000fe40007810000 */
[----:B------:R-:W-:Y:S01]  /*4e00*/  LOP3.LUT R12, R3, R205, R208, 0x96, !PT ;  /* 0x000000cd030c7212 */ /* 0x000fe200078e96d0 */
[----:B------:R-:W-:Y:S01]  /*4e10*/  IMAD.WIDE.U32 R32, R9, -0x326172a9, RZ ;  /* 0xcd9e8d5709207825 */ /* 0x000fe200078e00ff */
[----:B------:R-:W-:Y:S01]  /*4e20*/  FMNMX.FTZ R3, R95, R6, !PT ;  /* 0x000000065f037209 */ /* 0x000fe20007810000 */
[----:B------:R-:W-:Y:S01]  /*4e30*/  STL.64 [R1+0x10], R206 ;  /* 0x000010ce01007387 */ /* 0x000fe20000100a00 */
[----:B------:R-:W-:-:S02]  /*4e40*/  FMNMX.FTZ R6, R59, R7, !PT ;  /* 0x000000073b067209 */ /* 0x000fc40007810000 */
[-CC-:B------:R-:W-:Y:S01]  /*4e50*/  LOP3.LUT R11, R207, R204.reuse, R2.reuse, 0x96, !PT ;  /* 0x000000cccf0b7212 */ /* 0x180fe200078e9602 */
[----:B------:R-:W-:Y:S01]  /*4e60*/  STL [R1+0x10c], R192 ;  /* 0x00010cc001007387 */ /* 0x000fe20000100800 */
[----:B------:R-:W-:Y:S02]  /*4e70*/  LOP3.LUT R162, R33, R204, R2, 0x96, !PT ;  /* 0x000000cc21a27212 */ /* 0x000fe400078e9602 */
[----:B------:R-:W-:Y:S01]  /*4e80*/  FMNMX.FTZ R2, R90, R3, !PT ;  /* 0x000000035a027209 */ /* 0x000fe20007810000 */
[----:B------:R-:W-:Y:S01]  /*4e90*/  IMAD.WIDE.U32 R24, R11, -0x2daee0ad, RZ ;  /* 0xd2511f530b187825 */ /* 0x000fe200078e00ff */
[----:B------:R-:W-:Y:S01]  /*4ea0*/  FMNMX.FTZ R105, R43, R6, !PT ;  /* 0x000000062b697209 */ /* 0x000fe20007810000 */
[----:B------:R-:W-:Y:S01]  /*4eb0*/  STL [R1+0x114], R110 ;  /* 0x0001146e01007387 */ /* 0x000fe20000100800 */
[----:B------:R-:W-:Y:S02]  /*4ec0*/  FMNMX.FTZ R2, R69, R2, !PT ;  /* 0x0000000245027209 */ /* 0x000fe40007810000 */
[----:B------:R-:W-:Y:S01]  /*4ed0*/  LOP3.LUT R6, R173, R205, R208, 0x96, !PT ;  /* 0x000000cdad067212 */ /* 0x000fe200078e96d0 */
[----:B------:R-:W1:Y:S01]  /*4ee0*/  SHFL.BFLY PT, R15, R105, 0x2, 0x1f ;  /* 0x0c401f00690f7f89 */ /* 0x000e6200000e0000 */
[----:B------:R-:W-:-:S02]  /*4ef0*/  LOP3.LUT R8, R207, R204, R172, 0x96, !PT ;  /* 0x000000cccf087212 */ /* 0x000fc400078e96ac */
[----:B------:R-:W-:Y:S01]  /*4f00*/  FMNMX.FTZ R10, R67, R2, !PT ;  /* 0x00000002430a7209 */ /* 0x000fe20007810000 */
[----:B------:R-:W-:Y:S01]  /*4f10*/  IMAD.WIDE.U32 R6, R6, -0x2daee0ad, RZ ;  /* 0xd2511f5306067825 */ /* 0x000fe200078e00ff */
[----:B------:R-:W-:Y:S02]  /*4f20*/  STL [R1+0xf8], R248 ;  /* 0x0000f8f801007387 */ /* 0x000fe40000100800 */
[----:B------:R-:W-:Y:S01]  /*4f30*/  FMNMX.FTZ R10, R61, R10, !PT ;  /* 0x0000000a3d0a7209 */ /* 0x000fe20007810000 */
[----:B------:R-:W-:Y:S01]  /*4f40*/  IMAD.WIDE.U32 R8, R8, -0x2daee0ad, RZ ;  /* 0xd2511f5308087825 */ /* 0x000fe200078e00ff */
[----:B------:R-:W-:Y:S01]  /*4f50*/  LOP3.LUT R7, R7, R192, R220, 0x96, !PT ;  /* 0x000000c007077212 */ /* 0x000fe200078e96dc */
[----:B------:R-:W-:Y:S02]  /*4f60*/  STL [R1+0x104], R247 ;  /* 0x000104f701007387 */ /* 0x000fe40000100800 */
[----:B------:R-:W-:Y:S01]  /*4f70*/  IMAD.WIDE.U32 R2, R12, -0x2daee0ad, RZ ;  /* 0xd2511f530c027825 */ /* 0x000fe200078e00ff */
[----:B------:R-:W-:Y:S01]  /*4f80*/  LOP3.LUT R13, R9, R110, R6, 0x96, !PT ;  /* 0x0000006e090d7212 */ /* 0x000fe200078e9606 */
[----:B------:R-:W-:Y:S01]  /*4f90*/  STL [R1+0x108], R244 ;  /* 0x000108f401007387 */ /* 0x000fe20000100800 */
[----:B------:R-:W-:Y:S01]  /*4fa0*/  FMNMX.FTZ R9, R46, R10, !PT ;  /* 0x0000000a2e097209 */ /* 0x000fe20007810000 */
[----:B------:R-:W-:Y:S01]  /*4fb0*/  IMAD.WIDE.U32 R10, R14, -0x2daee0ad, RZ ;  /* 0xd2511f530e0a7825 */ /* 0x000fe200078e00ff */
[----:B------:R-:W-:Y:S01]  /*4fc0*/  LOP3.LUT R6, R25, R110, R2, 0x96, !PT ;  /* 0x0000006e19067212 */ /* 0x000fe200078e9602 */
[----:B------:R-:W-:Y:S01]  /*4fd0*/  STL [R1+0xfc], R235 ;  /* 0x0000fceb01007387 */ /* 0x000fe20000100800 */
[----:B------:R-:W-:-:S02]  /*4fe0*/  LOP3.LUT R2, R33, R204, R172, 0x96, !PT ;  /* 0x000000cc21027212 */ /* 0x000fc400078e96ac */
[-C--:B------:R-:W-:Y:S01]  /*4ff0*/  LOP3.LUT R3, R3, R192.reuse, R220, 0x96, !PT ;  /* 0x000000c003037212 */ /* 0x080fe200078e96dc */
[----:B------:R-:W3:Y:S01]  /*5000*/  SHFL.BFLY PT, R103, R9, 0x2, 0x1f ;  /* 0x0c401f0009677f89 */ /* 0x000ee200000e0000 */
[----:B------:R-:W-:Y:S01]  /*5010*/  IMAD.WIDE.U32 R22, R6, -0x326172a9, RZ ;  /* 0xcd9e8d5706167825 */ /* 0x000fe200078e00ff */
[----:B-1----:R-:W-:Y:S02]  /*5020*/  FMNMX.FTZ R105, R105, R15, !PT ;  /* 0x0000000f69697209 */ /* 0x002fe40007810000 */
[----:B------:R-:W-:Y:S01]  /*5030*/  LOP3.LUT R12, R11, R192, R178, 0x96, !PT ;  /* 0x000000c00b0c7212 */ /* 0x000fe200078e96b2 */
[----:B------:R-:W-:Y:S01]  /*5040*/  IMAD.WIDE.U32 R88, R2, -0x2daee0ad, RZ ;  /* 0xd2511f5302587825 */ /* 0x000fe200078e00ff */
[----:B------:R-:W-:Y:S03]  /*5050*/  STL [R1+0x100], R188 ;  /* 0x000100bc01007387 */ /* 0x000fe60000100800 */
[----:B------:R-:W-:Y:S01]  /*5060*/  IMAD.WIDE.U32 R6, R7, -0x326172a9, RZ ;  /* 0xcd9e8d5707067825 */ /* 0x000fe200078e00ff */
[----:B------:R-:W1:Y:S01]  /*5070*/  SHFL.BFLY PT, R20, R105, 0x1, 0x1f ;  /* 0x0c201f0069147f89 */ /* 0x000e6200000e0000 */
[----:B------:R-:W-:-:S02]  /*5080*/  LOP3.LUT R14, R89, R110, R10, 0x96, !PT ;  /* 0x0000006e590e7212 */ /* 0x000fc400078e960a */
[----:B------:R-:W-:Y:S01]  /*5090*/  IMAD.WIDE.U32 R2, R3, -0x326172a9, RZ ;  /* 0xcd9e8d5703027825 */ /* 0x000fe200078e00ff */
[CCC-:B------:R-:W-:Y:S02]  /*50a0*/  LOP3.LUT R10, R7.reuse, R248.reuse, R206.reuse, 0x96, !PT ;  /* 0x000000f8070a7212 */ /* 0x1c0fe400078e96ce */
[-CC-:B------:R-:W-:Y:S01]  /*50b0*/  LOP3.LUT R19, R7, R248.reuse, R206.reuse, 0x96, !PT ;  /* 0x000000f807137212 */ /* 0x180fe200078e96ce */
[----:B------:R-:W-:Y:S01]  /*50c0*/  IMAD.WIDE.U32 R26, R14, -0x326172a9, RZ ;  /* 0xcd9e8d570e1a7825 */ /* 0x000fe200078e00ff */
[----:B------:R-:W-:Y:S02]  /*50d0*/  LOP3.LUT R17, R3, R248, R206, 0x96, !PT ;  /* 0x000000f803117212 */ /* 0x000fe400078e96ce */
[----:B------:R-:W-:Y:S01]  /*50e0*/  LOP3.LUT R16, R23, R247, R2, 0x96, !PT ;  /* 0x000000f717107212 */ /* 0x000fe200078e9602 */
[----:B------:R-:W-:Y:S01]  /*50f0*/  IMAD.WIDE.U32 R2, R13, -0x326172a9, RZ ;  /* 0xcd9e8d570d027825 */ /* 0x000fe200078e00ff */
[----:B---3--:R-:W-:-:S03]  /*5100*/  FMNMX.FTZ R103, R9, R103, !PT ;  /* 0x0000006709677209 */ /* 0x008fc60007810000 */
[----:B------:R-:W-:Y:S01]  /*5110*/  IMAD.WIDE.U32 R10, R10, -0x2daee0ad, RZ ;  /* 0xd2511f530a0a7825 */ /* 0x000fe200078e00ff */
[CCC-:B------:R-:W-:Y:S02]  /*5120*/  LOP3.LUT R7, R3.reuse, R247.reuse, R6.reuse, 0x96, !PT ;  /* 0x000000f703077212 */ /* 0x1c0fe400078e9606 */
[----:B------:R-:W-:Y:S01]  /*5130*/  LOP3.LUT R18, R3, R247, R6, 0x96, !PT ;  /* 0x000000f703127212 */ /* 0x000fe200078e9606 */
[----:B------:R-:W-:Y:S01]  /*5140*/  IMAD.WIDE.U32 R12, R12, -0x326172a9, RZ ;  /* 0xcd9e8d570c0c7825 */ /* 0x000fe200078e00ff */
[----:B------:R-:W-:-:S03]  /*5150*/  LOP3.LUT R6, R11, R244, R8, 0x96, !PT ;  /* 0x000000f40b067212 */ /* 0x000fc600078e9608 */
[----:B------:R-:W-:Y:S01]  /*5160*/  IMAD.WIDE.U32 R8, R17, -0x2daee0ad, RZ ;  /* 0xd2511f5311087825 */ /* 0x000fe200078e00ff */
[----:B-1----:R-:W-:Y:S01]  /*5170*/  FMNMX.FTZ R105, R105, R20, !PT ;  /* 0x0000001469697209 */ /* 0x002fe20007810000 */
[----:B------:R-:W1:Y:S01]  /*5180*/  SHFL.BFLY PT, R17, R103, 0x1, 0x1f ;  /* 0x0c201f0067117f89 */ /* 0x000e6200000e0000 */
[----:B------:R-:W-:Y:S01]  /*5190*/  LOP3.LUT R25, R27, R247, R12, 0x96, !PT ;  /* 0x000000f71b197212 */ /* 0x000fe200078e960c */
[----:B------:R-:W-:Y:S01]  /*51a0*/  IMAD.WIDE.U32 R14, R7, -0x2daee0ad, RZ ;  /* 0xd2511f53070e7825 */ /* 0x000fe200078e00ff */
[----:B------:R-:W-:Y:S02]  /*51b0*/  FSETP.NEU.FTZ.AND P0, PT, R105, -INF , PT ;  /* 0xff8000006900780b */ /* 0x000fe40003f1d000 */
[----:B------:R-:W-:Y:S01]  /*51c0*/  LOP3.LUT R12, R9, R244, R24, 0x96, !PT ;  /* 0x000000f4090c7212 */ /* 0x000fe200078e9618 */
[----:B------:R-:W-:Y:S01]  /*51d0*/  IMAD.WIDE.U32 R6, R6, -0x326172a9, RZ ;  /* 0xcd9e8d5706067825 */ /* 0x000fe200078e00ff */
[----:B------:R-:W-:Y:S02]  /*51e0*/  LOP3.LUT R3, R15, R235, R10, 0x96, !PT ;  /* 0x000000eb0f037212 */ /* 0x000fe400078e960a */
[----:B------:R-:W-:Y:S01]  /*51f0*/  LOP3.LUT R23, R13, R248, R32, 0x96, !PT ;  /* 0x000000f80d177212 */ /* 0x000fe200078e9620 */
[----:B------:R-:W-:Y:S01]  /*5200*/  IMAD.WIDE.U32 R136, R16, -0x2daee0ad, RZ ;  /* 0xd2511f5310887825 */ /* 0x000fe200078e00ff */
[----:B------:R-:W-:-:S02]  /*5210*/  LOP3.LUT R21, R7, R188, R2, 0x96, !PT ;  /* 0x000000bc07157212 */ /* 0x000fc400078e9602 */
[----:B------:R-:W-:Y:S01]  /*5220*/  LOP3.LUT R161, R7, R188, R2, 0x96, !PT ;  /* 0x000000bc07a17212 */ /* 0x000fe200078e9602 */
[----:B--2---:R-:W-:Y:S01]  /*5230*/  FMUL.FTZ R7, R0, R105 ;  /* 0x0000006900077220 */ /* 0x004fe20000410000 */
[----:B------:R-:W-:Y:S01]  /*5240*/  LOP3.LUT R8, R137, R235, R8, 0x96, !PT ;  /* 0x000000eb89087212 */ /* 0x000fe200078e9608 */
[----:B------:R-:W-:-:S03]  /*5250*/  IMAD.WIDE.U32 R2, R3, -0x326172a9, RZ ;  /* 0xcd9e8d5703027825 */ /* 0x000fc600078e00ff */
[----:B------:R-:W-:Y:S01]  /*5260*/  FSEL R7, R7, RZ, P0 ;  /* 0x000000ff07077208 */ /* 0x000fe20000000000 */
[----:B------:R-:W-:Y:S01]  /*5270*/  IMAD R11, R19, -0x2daee0ad, RZ ;  /* 0xd2511f53130b7824 */ /* 0x000fe200078e02ff */
[----:B------:R-:W-:Y:S01]  /*5280*/  LOP3.LUT R10, R3, R251, R6, 0x96, !PT ;  /* 0x000000fb030a7212 */ /* 0x000fe200078e9606 */
[----:B------:R-:W-:Y:S01]  /*5290*/  IMAD.WIDE.U32 R54, R18, -0x2daee0ad, RZ ;  /* 0xd2511f5312367825 */ /* 0x000fe200078e00ff */
[C---:B------:R-:W-:Y:S02]  /*52a0*/  LOP3.LUT R16, R2.reuse, 0xff, RZ, 0xc0, !PT ;  /* 0x000000ff02107812 */ /* 0x040fe400078ec0ff */
[----:B------:R-:W-:Y:S01]  /*52b0*/  LOP3.LUT R18, R2, 0xffff, RZ, 0xc0, !PT ;  /* 0x0000ffff02127812 */ /* 0x000fe200078ec0ff */
[----:B------:R-:W-:Y:S01]  /*52c0*/  IMAD.WIDE.U32 R12, R12, -0x326172a9, RZ ;  /* 0xcd9e8d570c0c7825 */ /* 0x000fe200078e00ff */
[--C-:B------:R-:W-:Y:S02]  /*52d0*/  SHF.R.U32.HI R19, RZ, 0x10, R2.reuse ;  /* 0x00000010ff137819 */ /* 0x100fe40000011602 */
[----:B------:R-:W-:Y:S01]  /*52e0*/  SHF.R.U32.HI R15, RZ, 0x18, R2 ;  /* 0x00000018ff0f7819 */ /* 0x000fe20000011602 */
[----:B------:R-:W-:Y:S01]  /*52f0*/  IMAD.WIDE.U32 R8, R8, -0x326172a9, RZ ;  /* 0xcd9e8d5708087825 */ /* 0x000fe200078e00ff */
[----:B------:R-:W-:-:S02]  /*5300*/  LOP3.LUT R2, R55, R235, R11, 0x96, !PT ;  /* 0x000000eb37027212 */ /* 0x000fc400078e960b */
[----:B-1----:R-:W-:Y:S01]  /*5310*/  FMNMX.FTZ R103, R103, R17, !PT ;  /* 0x0000001167677209 */ /* 0x002fe20007810000 */
[-CC-:B------:R-:W-:Y:S01]  /*5320*/  FFMA.FTZ R3, R28, R0.reuse, -R7.reuse ;  /* 0x000000001c037223 */ /* 0x180fe20000010807 */
[----:B------:R-:W-:Y:S01]  /*5330*/  LOP3.LUT R20, R9, R251, R12, 0x96, !PT ;  /* 0x000000fb09147212 */ /* 0x000fe200078e960c */
[----:B------:R-:W-:Y:S01]  /*5340*/  IMAD.WIDE.U32 R24, R25, -0x2daee0ad, RZ ;  /* 0xd2511f5319187825 */ /* 0x000fe200078e00ff */
[C---:B------:R-:W-:Y:S01]  /*5350*/  LOP3.LUT R137, R8.reuse, 0xffff, RZ, 0xc0, !PT ;  /* 0x0000ffff08897812 */ /* 0x040fe200078ec0ff */
[----:B------:R1:W-:Y:S01]  /*5360*/  MUFU.EX2 R176, R3 ;  /* 0x0000000300b07308 */ /* 0x0003e20000000800 */
[----:B------:R-:W-:Y:S01]  /*5370*/  LOP3.LUT R11, R8, 0xff, RZ, 0xc0, !PT ;  /* 0x000000ff080b7812 */ /* 0x000fe200078ec0ff */
[--C-:B------:R-:W-:Y:S01]  /*5380*/  FFMA.FTZ R9, R112, R0, -R7.reuse ;  /* 0x0000000070097223 */ /* 0x100fe20000010807 */
[--C-:B------:R-:W-:Y:S02]  /*5390*/  SHF.R.U32.HI R118, RZ, 0x10, R8.reuse ;  /* 0x00000010ff767819 */ /* 0x100fe40000011608 */
[----:B------:R-:W-:Y:S01]  /*53a0*/  SHF.R.U32.HI R17, RZ, 0x18, R8 ;  /* 0x00000018ff117819 */ /* 0x000fe20000011608 */
[----:B------:R-:W-:Y:S01]  /*53b0*/  FMUL.FTZ R8, R0, R103 ;  /* 0x0000006700087220 */ /* 0x000fe20000410000 */
[----:B------:R-:W-:Y:S01]  /*53c0*/  FSETP.NEU.FTZ.AND P0, PT, R103, -INF , PT ;  /* 0xff8000006700780b */ /* 0x000fe20003f1d000 */
[----:B------:R2:W3:Y:S01]  /*53d0*/  MUFU.EX2 R174, R9 ;  /* 0x0000000900ae7308 */ /* 0x0004e20000000800 */
[----:B------:R-:W-:Y:S01]  /*53e0*/  LOP3.LUT R55, R13, R188, R22, 0x96, !PT ;  /* 0x000000bc0d377212 */ /* 0x000fe200078e9616 */
[----:B------:R-:W-:Y:S01]  /*53f0*/  FFMA.FTZ R22, R59, R0, -R7 ;  /* 0x000000003b167223 */ /* 0x000fe20000010807 */
[----:B------:R-:W-:-:S02]  /*5400*/  ISETP.GE.U32.AND P1, PT, R198, R15, PT ;  /* 0x0000000fc600720c */ /* 0x000fc40003f26070 */
[----:B------:R-:W-:Y:S01]  /*5410*/  ISETP.GE.U32.AND P2, PT, R198, R16, PT ;  /* 0x00000010c600720c */ /* 0x000fe20003f46070 */
[----:B------:R-:W-:Y:S02]  /*5420*/  FFMA.FTZ R16, R65, R0, -R7 ;  /* 0x0000000041107223 */ /* 0x000fe40000010807 */
[----:B-1----:R-:W-:Y:S01]  /*5430*/  IMAD.WIDE.U32 R2, R2, -0x326172a9, RZ ;  /* 0xcd9e8d5702027825 */ /* 0x002fe200078e00ff */
[----:B------:R3:W-:Y:S04]  /*5440*/  MUFU.EX2 R218, R22 ;  /* 0x0000001600da7308 */ /* 0x0007e80000000800 */
[----:B------:R-:W-:Y:S02]  /*5450*/  LOP3.LUT R41, R3, R251, R6, 0x96, !PT ;  /* 0x000000fb03297212 */ /* 0x000fe400078e9606 */
[----:B------:R-:W-:-:S02]  /*5460*/  FSEL R6, R8, RZ, P0 ;  /* 0x000000ff08067208 */ /* 0x000fc40000000000 */
[----:B------:R-:W-:Y:S01]  /*5470*/  LOP3.LUT R152, R2, 0xffff, RZ, 0xc0, !PT ;  /* 0x0000ffff02987812 */ /* 0x000fe200078ec0ff */
[----:B------:R-:W-:Y:S01]  /*5480*/  MUFU.EX2 R239, R16 ;  /* 0x0000001000ef7308 */ /* 0x000fe20000000800 */
[C---:B--2---:R-:W-:Y:S01]  /*5490*/  LOP3.LUT R9, R10.reuse, 0xffff, RZ, 0xc0, !PT ;  /* 0x0000ffff0a097812 */ /* 0x044fe200078ec0ff */
[----:B------:R-:W-:Y:S01]  /*54a0*/  FFMA.FTZ R8, R29, R0, -R6 ;  /* 0x000000001d087223 */ /* 0x000fe20000010806 */
[----:B------:R-:W-:Y:S02]  /*54b0*/  LOP3.LUT R3, R10, 0xff, RZ, 0xc0, !PT ;  /* 0x000000ff0a037812 */ /* 0x000fe400078ec0ff */
[----:B------:R-:W-:Y:S02]  /*54c0*/  LOP3.LUT R155, R2, 0xff, RZ, 0xc0, !PT ;  /* 0x000000ff029b7812 */ /* 0x000fe400078ec0ff */
[--C-:B------:R-:W-:Y:S01]  /*54d0*/  SHF.R.U32.HI R154, RZ, 0x10, R2.reuse ;  /* 0x00000010ff9a7819 */ /* 0x100fe20000011602 */
[----:B------:R1:W-:Y:S01]  /*54e0*/  MUFU.EX2 R179, R8 ;  /* 0x0000000800b37308 */ /* 0x0003e20000000800 */
[----:B------:R-:W-:Y:S01]  /*54f0*/  SHF.R.U32.HI R153, RZ, 0x18, R2 ;  /* 0x00000018ff997819 */ /* 0x000fe20000011602 */
[----:B---3--:R-:W-:Y:S01]  /*5500*/  FADD.FTZ R22, R176, R174 ;  /* 0x000000aeb0167221 */ /* 0x008fe20000010000 */
[----:B------:R-:W-:-:S02]  /*5510*/  SHF.R.U32.HI R2, RZ, 0x8, R9 ;  /* 0x00000008ff027819 */ /* 0x000fc40000011609 */
[----:B------:R-:W-:Y:S02]  /*5520*/  ISETP.GE.U32.AND P3, PT, R198, R3, PT ;  /* 0x00000003c600720c */ /* 0x000fe40003f66070 */
[----:B------:R-:W-:Y:S02]  /*5530*/  LOP3.LUT R3, R2, 0xffff, RZ, 0xc0, !PT ;  /* 0x0000ffff02037812 */ /* 0x000fe400078ec0ff */
[----:B------:R-:W-:Y:S01]  /*5540*/  F2FP.BF16.PACK_AB R2, R174, R176 ;  /* 0x000000b0ae02723e */ /* 0x000fe200000010ff */
[----:B------:R-:W-:Y:S01]  /*5550*/  IMAD.MOV.U32 R176, RZ, RZ, R188 ;  /* 0x000000ffffb07224 */ /* 0x000fe200078e00bc */
[----:B------:R-:W-:Y:S02]  /*5560*/  SHF.R.U32.HI R9, RZ, 0x18, R10 ;  /* 0x00000018ff097819 */ /* 0x000fe4000001160a */
[----:B------:R-:W-:Y:S02]  /*5570*/  PRMT R82, R2, 0x7610, R82 ;  /* 0x0000761002527816 */ /* 0x000fe40000000052 */
[----:B------:R-:W-:Y:S01]  /*5580*/  ISETP.GE.U32.AND P0, PT, R198, R9, PT ;  /* 0x00000009c600720c */ /* 0x000fe20003f06070 */
[-C--:B-1----:R-:W-:Y:S01]  /*5590*/  FFMA.FTZ R8, R113, R0.reuse, -R6 ;  /* 0x0000000071087223 */ /* 0x082fe20000010806 */
[----:B------:R-:W-:Y:S01]  /*55a0*/  PRMT R81, R2, 0x7632, R81 ;  /* 0x0000763202517816 */ /* 0x000fe20000000051 */
[----:B------:R-:W-:Y:S01]  /*55b0*/  FFMA.FTZ R9, R73, R0, -R7 ;  /* 0x0000000049097223 */ /* 0x000fe20000010807 */
[----:B------:R-:W-:Y:S01]  /*55c0*/  @!P3 HFMA2.BF16_V2 R28, -RZ.H0_H0, RZ.H0_H0, -R82.H0_H0 ;  /* 0x200000ffff1cb231 */ /* 0x000fe20000340952 */
[----:B------:R1:W2:Y:S01]  /*55d0*/  MUFU.EX2 R175, R8 ;  /* 0x0000000800af7308 */ /* 0x0002a20000000800 */
[----:B------:R-:W-:-:S02]  /*55e0*/  PRMT R172, R82, 0x5410, R81 ;  /* 0x0000541052ac7816 */ /* 0x000fc40000000051 */
[----:B------:R-:W-:Y:S01]  /*55f0*/  ISETP.GE.U32.AND P4, PT, R198, R3, PT ;  /* 0x00000003c600720c */ /* 0x000fe20003f86070 */
[----:B------:R-:W-:Y:S01]  /*5600*/  IMAD.WIDE.U32 R2, R21, -0x2daee0ad, RZ ;  /* 0xd2511f5315027825 */ /* 0x000fe200078e00ff */
[----:B------:R-:W-:-:S03]  /*5610*/  @!P3 PRMT R82, R28, 0x5410, RZ ;  /* 0x000054101c52b816 */ /* 0x000fc600000000ff */
[----:B------:R3:W-:Y:S01]  /*5620*/  MUFU.EX2 R182, R9 ;  /* 0x0000000900b67308 */ /* 0x0007e20000000800 */
[----:B------:R-:W-:Y:S01]  /*5630*/  LOP3.LUT R13, R2, 0xff, RZ, 0xc0, !PT ;  /* 0x000000ff020d7812 */ /* 0x000fe200078ec0ff */
[----:B------:R-:W-:Y:S01]  /*5640*/  ST.E.U16 [R48.64], R82 ;  /* 0x0000005230007985 */ /* 0x000fe2000c101504 */
[--C-:B------:R-:W-:Y:S02]  /*5650*/  SHF.R.U32.HI R15, RZ, 0x10, R2.reuse ;  /* 0x00000010ff0f7819 */ /* 0x100fe40000011602 */
[----:B------:R-:W-:Y:S02]  /*5660*/  SHF.R.U32.HI R12, RZ, 0x18, R2 ;  /* 0x00000018ff0c7819 */ /* 0x000fe40000011602 */
[----:B-1----:R-:W-:Y:S01]  /*5670*/  SHF.R.U32.HI R8, RZ, 0x10, R10 ;  /* 0x00000010ff087819 */ /* 0x002fe2000001160a */
[----:B------:R-:W-:Y:S01]  /*5680*/  @!P4 HFMA2.BF16_V2 R29, -RZ.H0_H0, RZ.H0_H0, -R81.H0_H0 ;  /* 0x200000ffff1dc231 */ /* 0x000fe20000340951 */
[----:B------:R-:W-:Y:S02]  /*5690*/  LOP3.LUT R10, R3, R249, R14, 0x96, !PT ;  /* 0x000000f9030a7212 */ /* 0x000fe400078e960e */
[----:B------:R-:W-:-:S02]  /*56a0*/  LOP3.LUT R8, R8, 0xff, RZ, 0xc0, !PT ;  /* 0x000000ff08087812 */ /* 0x000fc400078ec0ff */
[----:B------:R-:W-:Y:S01]  /*56b0*/  LOP3.LUT R14, R2, 0xffff, RZ, 0xc0, !PT ;  /* 0x0000ffff020e7812 */ /* 0x000fe200078ec0ff */
[----:B------:R-:W-:Y:S01]  /*56c0*/  FFMA.FTZ R3, R74, R0, -R6 ;  /* 0x000000004a037223 */ /* 0x000fe20000010806 */
[----:B------:R-:W-:Y:S01]  /*56d0*/  ISETP.GE.U32.AND P3, PT, R198, R8, PT ;  /* 0x00000008c600720c */ /* 0x000fe20003f66070 */
[-C--:B---3--:R-:W-:Y:S01]  /*56e0*/  FFMA.FTZ R9, R56, R0.reuse, -R7 ;  /* 0x0000000038097223 */ /* 0x088fe20000010807 */
[----:B--2---:R-:W-:Y:S01]  /*56f0*/  F2FP.BF16.PACK_AB R8, R175, R179 ;  /* 0x000000b3af08723e */ /* 0x004fe200000010ff */
[----:B------:R1:W-:Y:S01]  /*5700*/  MUFU.EX2 R181, R3 ;  /* 0x0000000300b57308 */ /* 0x0003e20000000800 */
[----:B------:R-:W-:Y:S01]  /*5710*/  SHF.R.U32.HI R2, RZ, 0x8, R18 ;  /* 0x00000008ff027819 */ /* 0x000fe20000011612 */
[----:B------:R-:W-:Y:S01]  /*5720*/  FFMA.FTZ R18, R67, R0, -R6 ;  /* 0x0000000043127223 */ /* 0x000fe20000010806 */
[C---:B------:R-:W-:Y:S02]  /*5730*/  PRMT R80, R8.reuse, 0x7632, R80 ;  /* 0x0000763208507816 */ /* 0x040fe40000000050 */
[----:B------:R-:W-:-:S02]  /*5740*/  PRMT R79, R8, 0x7610, R79 ;  /* 0x00007610084f7816 */ /* 0x000fc4000000004f */
[----:B------:R-:W-:Y:S01]  /*5750*/  LOP3.LUT R2, R2, 0xffff, RZ, 0xc0, !PT ;  /* 0x0000ffff02027812 */ /* 0x000fe200078ec0ff */
[----:B------:R-:W2:Y:S01]  /*5760*/  MUFU.EX2 R186, R9 ;  /* 0x0000000900ba7308 */ /* 0x000ea20000000800 */
[----:B------:R-:W-:Y:S01]  /*5770*/  @!P0 HFMA2.BF16_V2 R30, -RZ.H0_H0, RZ.H0_H0, -R80.H0_H0 ;  /* 0x200000ffff1e8231 */ /* 0x000fe20000340950 */
[----:B------:R-:W-:Y:S01]  /*5780*/  PRMT R171, R79, 0x5410, R80 ;  /* 0x000054104fab7816 */ /* 0x000fe20000000050 */
[----:B------:R-:W-:Y:S01]  /*5790*/  @!P3 HFMA2.BF16_V2 R31, -RZ.H0_H0, RZ.H0_H0, -R79.H0_H0 ;  /* 0x200000ffff1fb231 */ /* 0x000fe2000034094f */
[----:B------:R-:W-:Y:S01]  /*57a0*/  LOP3.LUT R8, R19, 0xff, RZ, 0xc0, !PT ;  /* 0x000000ff13087812 */ /* 0x000fe200078ec0ff */
[--C-:B------:R-:W-:Y:S01]  /*57b0*/  FFMA.FTZ R19, R69, R0, -R6.reuse ;  /* 0x0000000045137223 */ /* 0x100fe20000010806 */
[----:B------:R-:W-:Y:S02]  /*57c0*/  @!P0 PRMT R80, R30, 0x5410, RZ ;  /* 0x000054101e508816 */ /* 0x000fe400000000ff */
[----:B------:R-:W-:Y:S01]  /*57d0*/  ISETP.GE.U32.AND P0, PT, R198, R2, PT ;  /* 0x00000002c600720c */ /* 0x000fe20003f06070 */
[----:B-1----:R-:W-:Y:S01]  /*57e0*/  FFMA.FTZ R3, R72, R0, -R6 ;  /* 0x0000000048037223 */ /* 0x002fe20000010806 */
[----:B------:R-:W-:Y:S01]  /*57f0*/  @!P3 PRMT R79, R31, 0x5410, RZ ;  /* 0x000054101f4fb816 */ /* 0x000fe200000000ff */
[----:B------:R1:W-:Y:S01]  /*5800*/  MUFU.EX2 R240, R19 ;  /* 0x0000001300f07308 */ /* 0x0003e20000000800 */
[----:B------:R-:W-:-:S02]  /*5810*/  ISETP.GE.U32.AND P3, PT, R198, R8, PT ;  /* 0x00000008c600720c */ /* 0x000fc40003f66070 */
[----:B------:R-:W-:Y:S02]  /*5820*/  @!P4 PRMT R81, R29, 0x5410, RZ ;  /* 0x000054101d51c816 */ /* 0x000fe400000000ff */
[----:B--2---:R-:W-:Y:S02]  /*5830*/  F2FP.BF16.PACK_AB R2, R186, R182 ;  /* 0x000000b6ba02723e */ /* 0x004fe400000010ff */
[----:B------:R-:W-:Y:S01]  /*5840*/  FMNMX.FTZ R9, R37, R134, !PT ;  /* 0x0000008625097209 */ /* 0x000fe20007810000 */
[----:B------:R2:W-:Y:S01]  /*5850*/  MUFU.EX2 R185, R3 ;  /* 0x0000000300b97308 */ /* 0x0005e20000000800 */
[C---:B------:R-:W-:Y:S01]  /*5860*/  PRMT R86, R2.reuse, 0x7610, R86 ;  /* 0x0000761002567816 */ /* 0x040fe20000000056 */
[----:B------:R-:W-:Y:S01]  /*5870*/  ST.E.U16 [R48.64+0x2], R81 ;  /* 0x0000025130007985 */ /* 0x000fe2000c101504 */
[----:B------:R-:W-:Y:S02]  /*5880*/  PRMT R85, R2, 0x7632, R85 ;  /* 0x0000763202557816 */ /* 0x000fe40000000055 */
[----:B------:R-:W-:Y:S01]  /*5890*/  FMNMX.FTZ R2, R132, R9, !PT ;  /* 0x0000000984027209 */ /* 0x000fe20007810000 */
[----:B------:R-:W-:Y:S01]  /*58a0*/  @!P2 HFMA2.BF16_V2 R34, -RZ.H0_H0, RZ.H0_H0, -R86.H0_H0 ;  /* 0x200000ffff22a231 */ /* 0x000fe20000340956 */
[----:B------:R-:W-:Y:S01]  /*58b0*/  PRMT R170, R86, 0x5410, R85 ;  /* 0x0000541056aa7816 */ /* 0x000fe20000000055 */
[----:B------:R-:W-:Y:S01]  /*58c0*/  @!P0 HFMA2.BF16_V2 R35, -RZ.H0_H0, RZ.H0_H0, -R85.H0_H0 ;  /* 0x200000ffff238231 */ /* 0x000fe20000340955 */
[----:B------:R-:W-:Y:S01]  /*58d0*/  FFMA.FTZ R9, R75, R0, -R7 ;  /* 0x000000004b097223 */ /* 0x000fe20000010807 */
[----:B------:R-:W-:Y:S01]  /*58e0*/  ISETP.GE.U32.AND P4, PT, R198, R11, PT ;  /* 0x0000000bc600720c */ /* 0x000fe20003f86070 */
[----:B------:R-:W3:Y:S01]  /*58f0*/  MUFU.EX2 R236, R18 ;  /* 0x0000001200ec7308 */ /* 0x000ee20000000800 */
[----:B------:R-:W-:Y:S01]  /*5900*/  @!P2 PRMT R86, R34, 0x5410, RZ ;  /* 0x000054102256a816 */ /* 0x000fe200000000ff */
[----:B-1----:R-:W-:Y:S01]  /*5910*/  FADD.FTZ R19, R179, R175 ;  /* 0x000000afb3137221 */ /* 0x002fe20000010000 */
[----:B------:R-:W-:Y:S01]  /*5920*/  @!P0 PRMT R85, R35, 0x5410, RZ ;  /* 0x0000541023558816 */ /* 0x000fe200000000ff */
[----:B------:R-:W-:Y:S01]  /*5930*/  IMAD.MOV.U32 R179, RZ, RZ, R231 ;  /* 0x000000ffffb37224 */ /* 0x000fe200078e00e7 */
[----:B--2---:R-:W-:-:S03]  /*5940*/  FMNMX.FTZ R3, R44, R139, !PT ;  /* 0x0000008b2c037209 */ /* 0x004fc60007810000 */
[----:B------:R-:W-:Y:S01]  /*5950*/  MUFU.EX2 R191, R9 ;  /* 0x0000000900bf7308 */ /* 0x000fe20000000800 */
[----:B------:R-:W-:Y:S02]  /*5960*/  FMNMX.FTZ R8, R138, R3, !PT ;  /* 0x000000038a087209 */ /* 0x000fe40007810000 */
[----:B------:R-:W-:Y:S02]  /*5970*/  FMNMX.FTZ R3, R130, R2, !PT ;  /* 0x0000000282037209 */ /* 0x000fe40007810000 */
[----:B------:R-:W-:Y:S02]  /*5980*/  LOP3.LUT R2, R10, 0xff, RZ, 0xc0, !PT ;  /* 0x000000ff0a027812 */ /* 0x000fe400078ec0ff */
[----:B------:R-:W-:Y:S01]  /*5990*/  FMNMX.FTZ R8, R135, R8, !PT ;  /* 0x0000000887087209 */ /* 0x000fe20007810000 */
[----:B---3--:R-:W-:Y:S01]  /*59a0*/  IMAD.MOV.U32 R175, RZ, RZ, R236 ;  /* 0x000000ffffaf7224 */ /* 0x008fe200078e00ec */
[----:B------:R-:W-:Y:S02]  /*59b0*/  ISETP.GE.U32.AND P2, PT, R198, R2, PT ;  /* 0x00000002c600720c */ /* 0x000fe40003f46070 */
[----:B------:R-:W-:-:S02]  /*59c0*/  FMNMX.FTZ R2, R128, R3, !PT ;  /* 0x0000000380027209 */ /* 0x000fc40007810000 */
[----:B------:R-:W-:Y:S02]  /*59d0*/  FMNMX.FTZ R8, R133, R8, !PT ;  /* 0x0000000885087209 */ /* 0x000fe40007810000 */
[----:B------:R-:W-:Y:S02]  /*59e0*/  F2FP.BF16.PACK_AB R3, R185, R181 ;  /* 0x000000b5b903723e */ /* 0x000fe400000010ff */
[----:B------:R-:W-:Y:S02]  /*59f0*/  FMNMX.FTZ R2, R126, R2, !PT ;  /* 0x000000027e027209 */ /* 0x000fe40007810000 */
[----:B------:R-:W-:Y:S02]  /*5a00*/  FMNMX.FTZ R8, R131, R8, !PT ;  /* 0x0000000883087209 */ /* 0x000fe40007810000 */
[C---:B------:R-:W-:Y:S02]  /*5a10*/  PRMT R84, R3.reuse, 0x7632, R84 ;  /* 0x0000763203547816 */ /* 0x040fe40000000054 */
[----:B------:R-:W-:-:S02]  /*5a20*/  PRMT R83, R3, 0x7610, R83 ;  /* 0x0000761003537816 */ /* 0x000fc40000000053 */
[----:B------:R-:W-:Y:S01]  /*5a30*/  FMNMX.FTZ R3, R99, R2, !PT ;  /* 0x0000000263037209 */ /* 0x000fe20007810000 */
[----:B------:R-:W-:Y:S01]  /*5a40*/  FFMA.FTZ R2, R104, R0, -R7 ;  /* 0x0000000068027223 */ /* 0x000fe20000010807 */
[----:B------:R-:W-:Y:S01]  /*5a50*/  FMNMX.FTZ R8, R129, R8, !PT ;  /* 0x0000000881087209 */ /* 0x000fe20007810000 */
[----:B------:R-:W-:Y:S01]  /*5a60*/  @!P1 HFMA2.BF16_V2 R36, -RZ.H0_H0, RZ.H0_H0, -R84.H0_H0 ;  /* 0x200000ffff249231 */ /* 0x000fe20000340954 */
[----:B------:R-:W-:Y:S01]  /*5a70*/  FMNMX.FTZ R3, R122, R3, !PT ;  /* 0x000000037a037209 */ /* 0x000fe20007810000 */
[----:B------:R1:W2:Y:S01]  /*5a80*/  MUFU.EX2 R184, R2 ;  /* 0x0000000200b87308 */ /* 0x0002a20000000800 */
[----:B------:R-:W-:Y:S01]  /*5a90*/  FMNMX.FTZ R8, R127, R8, !PT ;  /* 0x000000087f087209 */ /* 0x000fe20007810000 */
[----:B------:R-:W-:Y:S01]  /*5aa0*/  @!P3 HFMA2.BF16_V2 R39, -RZ.H0_H0, RZ.H0_H0, -R83.H0_H0 ;  /* 0x200000ffff27b231 */ /* 0x000fe20000340953 */
[----:B------:R-:W-:Y:S02]  /*5ab0*/  FMNMX.FTZ R3, R107, R3, !PT ;  /* 0x000000036b037209 */ /* 0x000fe40007810000 */
[----:B------:R-:W-:-:S02]  /*5ac0*/  FMNMX.FTZ R8, R125, R8, !PT ;  /* 0x000000087d087209 */ /* 0x000fc40007810000 */
[----:B------:R-:W-:Y:S02]  /*5ad0*/  PRMT R167, R83, 0x5410, R84 ;  /* 0x0000541053a77816 */ /* 0x000fe40000000054 */
[----:B------:R-:W-:Y:S02]  /*5ae0*/  @!P1 PRMT R84, R36, 0x5410, RZ ;  /* 0x0000541024549816 */ /* 0x000fe400000000ff */
[----:B------:R-:W-:Y:S02]  /*5af0*/  @!P3 PRMT R83, R39, 0x5410, RZ ;  /* 0x000054102753b816 */ /* 0x000fe400000000ff */
[----:B-1----:R-:W-:-:S04]  /*5b00*/  SHF.R.U32.HI R2, RZ, 0x18, R10 ;  /* 0x00000018ff027819 */ /* 0x002fc8000001160a */
[----:B------:R-:W-:Y:S02]  /*5b10*/  ISETP.GE.U32.AND P0, PT, R198, R2, PT ;  /* 0x00000002c600720c */ /* 0x000fe40003f06070 */
[----:B------:R-:W-:Y:S02]  /*5b20*/  FMNMX.FTZ R2, R98, R3, !PT ;  /* 0x0000000362027209 */ /* 0x000fe40007810000 */
[----:B------:R-:W-:Y:S02]  /*5b30*/  FMNMX.FTZ R3, R123, R8, !PT ;  /* 0x000000087b037209 */ /* 0x000fe40007810000 */
[----:B------:R-:W-:Y:S02]  /*5b40*/  FMNMX.FTZ R8, R93, R2, !PT ;  /* 0x000000025d087209 */ /* 0x000fe40007810000 */
[----:B------:R-:W-:Y:S02]  /*5b50*/  LOP3.LUT R2, R10, 0xffff, RZ, 0xc0, !PT ;  /* 0x0000ffff0a027812 */ /* 0x000fe400078ec0ff */
[----:B------:R-:W-:-:S02]  /*5b60*/  FMNMX.FTZ R8, R70, R8, !PT ;  /* 0x0000000846087209 */ /* 0x000fc40007810000 */
[----:B------:R-:W-:Y:S01]  /*5b70*/  FMNMX.FTZ R9, R109, R3, !PT ;  /* 0x000000036d097209 */ /* 0x000fe20007810000 */
[----:B------:R-:W-:Y:S01]  /*5b80*/  FFMA.FTZ R3, R101, R0, -R6 ;  /* 0x0000000065037223 */ /* 0x000fe20000010806 */
[----:B------:R-:W-:Y:S02]  /*5b90*/  SHF.R.U32.HI R2, RZ, 0x8, R2 ;  /* 0x00000008ff027819 */ /* 0x000fe40000011602 */
[----:B------:R-:W-:Y:S01]  /*5ba0*/  FMNMX.FTZ R8, R63, R8, !PT ;  /* 0x000000083f087209 */ /* 0x000fe20007810000 */
[----:B------:R1:W-:Y:S01]  /*5bb0*/  MUFU.EX2 R183, R3 ;  /* 0x0000000300b77308 */ /* 0x0003e20000000800 */
[----:B------:R-:W-:Y:S02]  /*5bc0*/  LOP3.LUT R2, R2, 0xffff, RZ, 0xc0, !PT ;  /* 0x0000ffff02027812 */ /* 0x000fe400078ec0ff */
[----:B------:R-:W-:Y:S02]  /*5bd0*/  FMNMX.FTZ R9, R106, R9, !PT ;  /* 0x000000096a097209 */ /* 0x000fe40007810000 */
[----:B------:R-:W-:-:S02]  /*5be0*/  FMNMX.FTZ R8, R57, R8, !PT ;  /* 0x0000000839087209 */ /* 0x000fc40007810000 */
[----:B------:R-:W-:Y:S02]  /*5bf0*/  ISETP.GE.U32.AND P1, PT, R198, R2, PT ;  /* 0x00000002c600720c */ /* 0x000fe40003f26070 */
[----:B------:R-:W-:Y:S02]  /*5c00*/  FMNMX.FTZ R9, R92, R9, !PT ;  /* 0x000000095c097209 */ /* 0x000fe40007810000 */
[----:B--2---:R-:W-:Y:S02]  /*5c10*/  F2FP.BF16.PACK_AB R2, R191, R184 ;  /* 0x000000b8bf02723e */ /* 0x004fe400000010ff */
[----:B------:R-:W-:Y:S02]  /*5c20*/  FMNMX.FTZ R9, R91, R9, !PT ;  /* 0x000000095b097209 */ /* 0x000fe40007810000 */
[----:B------:R-:W-:Y:S01]  /*5c30*/  PRMT R78, R2, 0x7610, R78 ;  /* 0x00007610024e7816 */ /* 0x000fe2000000004e */
[----:B-1----:R-:W-:Y:S01]  /*5c40*/  FFMA.FTZ R3, R100, R0, -R6 ;  /* 0x0000000064037223 */ /* 0x002fe20000010806 */
[----:B------:R-:W-:-:S03]  /*5c50*/  PRMT R77, R2, 0x7632, R77 ;  /* 0x00007632024d7816 */ /* 0x000fc6000000004d */
[----:B------:R1:W2:Y:S01]  /*5c60*/  MUFU.EX2 R190, R3 ;  /* 0x0000000300be7308 */ /* 0x0002a20000000800 */
[----:B------:R-:W-:Y:S01]  /*5c70*/  PRMT R168, R78, 0x5410, R77 ;  /* 0x000054104ea87816 */ /* 0x000fe2000000004d */
[----:B------:R-:W-:-:S05]  /*5c80*/  @!P1 HFMA2.BF16_V2 R42, -RZ.H0_H0, RZ.H0_H0, -R77.H0_H0 ;  /* 0x200000ffff2a9231 */ /* 0x000fca000034094d */
[----:B------:R-:W-:Y:S02]  /*5c90*/  @!P1 PRMT R77, R42, 0x5410, RZ ;  /* 0x000054102a4d9816 */ /* 0x000fe400000000ff */
[----:B------:R-:W-:Y:S02]  /*5ca0*/  ISETP.GE.U32.AND P1, PT, R198, R13, PT ;  /* 0x0000000dc600720c */ /* 0x000fe40003f26070 */
[----:B-1----:R-:W-:Y:S02]  /*5cb0*/  FMNMX.FTZ R3, R47, R8, !PT ;  /* 0x000000082f037209 */ /* 0x002fe40007810000 */
[----:B------:R-:W-:Y:S01]  /*5cc0*/  FMNMX.FTZ R8, R68, R9, !PT ;  /* 0x0000000944087209 */ /* 0x000fe20007810000 */
[--C-:B------:R-:W-:Y:S01]  /*5cd0*/  FFMA.FTZ R9, R71, R0, -R7.reuse ;  /* 0x0000000047097223 */ /* 0x100fe20000010807 */
[----:B------:R-:W-:Y:S02]  /*5ce0*/  FMNMX.FTZ R2, R38, R3, !PT ;  /* 0x0000000326027209 */ /* 0x000fe40007810000 */
[----:B------:R-:W-:Y:S01]  /*5cf0*/  FMNMX.FTZ R3, R58, R8, !PT ;  /* 0x000000083a037209 */ /* 0x000fe20007810000 */
[----:B------:R2:W-:Y:S01]  /*5d00*/  MUFU.EX2 R245, R9 ;  /* 0x0000000900f57308 */ /* 0x0005e20000000800 */
[----:B------:R-:W-:Y:S01]  /*5d10*/  SHF.R.U32.HI R8, RZ, 0x10, R10 ;  /* 0x00000010ff087819 */ /* 0x000fe2000001160a */
[----:B------:R-:W1:Y:S01]  /*5d20*/  SHFL.BFLY PT, R104, R2, 0x2, 0x1f ;  /* 0x0c401f0002687f89 */ /* 0x000e6200000e0000 */
[----:B------:R-:W-:Y:S01]  /*5d30*/  FFMA.FTZ R10, R45, R0, -R7 ;  /* 0x000000002d0a7223 */ /* 0x000fe20000010807 */
[----:B------:R-:W-:Y:S01]  /*5d40*/  @!P2 HFMA2.BF16_V2 R45, -RZ.H0_H0, RZ.H0_H0, -R78.H0_H0 ;  /* 0x200000ffff2da231 */ /* 0x000fe2000034094e */
[----:B------:R-:W-:Y:S01]  /*5d50*/  LOP3.LUT R8, R8, 0xff, RZ, 0xc0, !PT ;  /* 0x000000ff08087812 */ /* 0x000fe200078ec0ff */
[----:B------:R-:W3:Y:S02]  /*5d60*/  SHFL.BFLY PT, R102, R3, 0x2, 0x1f ;  /* 0x0c401f0003667f89 */ /* 0x000ee400000e0000 */
[----:B------:R-:W4:Y:S01]  /*5d70*/  MUFU.EX2 R246, R10 ;  /* 0x0000000a00f67308 */ /* 0x000f220000000800 */
[----:B------:R-:W-:Y:S01]  /*5d80*/  ISETP.GE.U32.AND P3, PT, R198, R8, PT ;  /* 0x00000008c600720c */ /* 0x000fe20003f66070 */
[----:B------:R-:W-:Y:S01]  /*5d90*/  FFMA.FTZ R8, R97, R0, -R6 ;  /* 0x0000000061087223 */ /* 0x000fe20000010806 */
[----:B------:R-:W-:-:S02]  /*5da0*/  @!P2 PRMT R78, R45, 0x5410, RZ ;  /* 0x000054102d4ea816 */ /* 0x000fc400000000ff */
[----:B------:R-:W-:Y:S01]  /*5db0*/  ISETP.GE.U32.AND P2, PT, R198, R17, PT ;  /* 0x00000011c600720c */ /* 0x000fe20003f46070 */
[----:B------:R-:W-:Y:S01]  /*5dc0*/  FFMA.FTZ R17, R87, R0, -R7 ;  /* 0x0000000057117223 */ /* 0x000fe20000010807 */
[----:B--2---:R-:W-:Y:S01]  /*5dd0*/  F2FP.BF16.PACK_AB R9, R190, R183 ;  /* 0x000000b7be09723e */ /* 0x004fe200000010ff */
[----:B------:R2:W-:Y:S03]  /*5de0*/  MUFU.EX2 R238, R8 ;  /* 0x0000000800ee7308 */ /* 0x0005e60000000800 */
[C---:B------:R-:W-:Y:S02]  /*5df0*/  PRMT R76, R9.reuse, 0x7632, R76 ;  /* 0x00007632094c7816 */ /* 0x040fe4000000004c */
[----:B------:R-:W-:Y:S02]  /*5e00*/  PRMT R75, R9, 0x7610, R75 ;  /* 0x00007610094b7816 */ /* 0x000fe4000000004b */
[----:B----4-:R-:W-:Y:S01]  /*5e10*/  F2FP.BF16.PACK_AB R9, R246, R245 ;  /* 0x000000f5f609723e */ /* 0x010fe200000010ff */
[----:B------:R-:W-:Y:S01]  /*5e20*/  @!P0 HFMA2.BF16_V2 R40, -RZ.H0_H0, RZ.H0_H0, -R76.H0_H0 ;  /* 0x200000ffff288231 */ /* 0x000fe2000034094c */
[----:B-1----:R-:W-:Y:S01]  /*5e30*/  FMNMX.FTZ R104, R2, R104, !PT ;  /* 0x0000006802687209 */ /* 0x002fe20007810000 */
[----:B------:R-:W-:Y:S01]  /*5e40*/  FFMA.FTZ R2, R96, R0, -R6 ;  /* 0x0000000060027223 */ /* 0x000fe20000010806 */
[----:B------:R-:W-:Y:S01]  /*5e50*/  PRMT R74, R9, 0x7610, R74 ;  /* 0x00007610094a7816 */ /* 0x000fe2000000004a */
[----:B------:R-:W-:Y:S01]  /*5e60*/  @!P3 HFMA2.BF16_V2 R56, -RZ.H0_H0, RZ.H0_H0, -R75.H0_H0 ;  /* 0x200000ffff38b231 */ /* 0x000fe2000034094b */
[----:B---3--:R-:W-:Y:S01]  /*5e70*/  FMNMX.FTZ R102, R3, R102, !PT ;  /* 0x0000006603667209 */ /* 0x008fe20007810000 */
[----:B------:R1:W3:Y:S01]  /*5e80*/  MUFU.EX2 R237, R2 ;  /* 0x0000000200ed7308 */ /* 0x0002e20000000800 */
[----:B------:R-:W4:Y:S01]  /*5e90*/  SHFL.BFLY PT, R11, R104, 0x1, 0x1f ;  /* 0x0c201f00680b7f89 */ /* 0x000f2200000e0000 */
[----:B--2---:R-:W-:Y:S01]  /*5ea0*/  SHF.R.U32.HI R8, RZ, 0x8, R14 ;  /* 0x00000008ff087819 */ /* 0x004fe2000001160e */
[----:B------:R-:W-:Y:S01]  /*5eb0*/  @!P1 HFMA2.BF16_V2 R60, -RZ.H0_H0, RZ.H0_H0, -R74.H0_H0 ;  /* 0x200000ffff3c9231 */ /* 0x000fe2000034094a */
[----:B------:R-:W-:Y:S01]  /*5ec0*/  PRMT R73, R9, 0x7632, R73 ;  /* 0x0000763209497816 */ /* 0x000fe20000000049 */
[----:B------:R-:W2:Y:S01]  /*5ed0*/  SHFL.BFLY PT, R13, R102, 0x1, 0x1f ;  /* 0x0c201f00660d7f89 */ /* 0x000ea200000e0000 */
[----:B------:R-:W-:Y:S01]  /*5ee0*/  PRMT R169, R75, 0x5410, R76 ;  /* 0x000054104ba97816 */ /* 0x000fe2000000004c */
[----:B------:R-:W-:Y:S01]  /*5ef0*/  FFMA.FTZ R14, R95, R0, -R6 ;  /* 0x000000005f0e7223 */ /* 0x000fe20000010806 */
[----:B------:R-:W-:Y:S01]  /*5f00*/  @!P0 PRMT R76, R40, 0x5410, RZ ;  /* 0x00005410284c8816 */ /* 0x000fe200000000ff */
[----:B------:R-:W5:Y:S01]  /*5f10*/  MUFU.EX2 R243, R17 ;  /* 0x0000001100f37308 */ /* 0x000f620000000800 */
[----:B------:R-:W-:-:S02]  /*5f20*/  LOP3.LUT R8, R8, 0xffff, RZ, 0xc0, !PT ;  /* 0x0000ffff08087812 */ /* 0x000fc400078ec0ff */
[----:B------:R-:W-:Y:S02]  /*5f30*/  ISETP.GE.U32.AND P0, PT, R198, R12, PT ;  /* 0x0000000cc600720c */ /* 0x000fe40003f06070 */
[----:B------:R-:W-:Y:S01]  /*5f40*/  PRMT R166, R74, 0x5410, R73 ;  /* 0x000054104aa67816 */ /* 0x000fe20000000049 */
[----:B-1----:R-:W-:Y:S01]  /*5f50*/  IMAD.WIDE.U32 R2, R23, -0x2daee0ad, RZ ;  /* 0xd2511f5317027825 */ /* 0x002fe200078e00ff */
[----:B------:R-:W-:Y:S02]  /*5f60*/  @!P3 PRMT R75, R56, 0x5410, RZ ;  /* 0x00005410384bb816 */ /* 0x000fe400000000ff */
[----:B------:R-:W-:Y:S01]  /*5f70*/  @!P1 PRMT R74, R60, 0x5410, RZ ;  /* 0x000054103c4a9816 */ /* 0x000fe200000000ff */
[-C--:B------:R-:W-:Y:S01]  /*5f80*/  FFMA.FTZ R23, R43, R0.reuse, -R7 ;  /* 0x000000002b177223 */ /* 0x080fe20000010807 */
[----:B------:R-:W-:Y:S01]  /*5f90*/  LOP3.LUT R9, R25, R235, R2, 0x96, !PT ;  /* 0x000000eb19097212 */ /* 0x000fe200078e9602 */
[----:B------:R-:W-:Y:S01]  /*5fa0*/  FFMA.FTZ R25, R61, R0, -R6 ;  /* 0x000000003d197223 */ /* 0x000fe20000010806 */
[----:B------:R-:W-:Y:S01]  /*5fb0*/  LOP3.LUT R3, R3, R244, R88, 0x96, !PT ;  /* 0x000000f403037212 */ /* 0x000fe200078e9658 */
[----:B------:R-:W-:Y:S01]  /*5fc0*/  MUFU.EX2 R194, R23 ;  /* 0x0000001700c27308 */ /* 0x000fe20000000800 */
[----:B------:R-:W-:Y:S01]  /*5fd0*/  LOP3.LUT R2, R15, 0xff, RZ, 0xc0, !PT ;  /* 0x000000ff0f027812 */ /* 0x000fe200078ec0ff */
[----:B------:R-:W-:Y:S01]  /*5fe0*/  FFMA.FTZ R15, R90, R0, -R6 ;  /* 0x000000005a0f7223 */ /* 0x000fe20000010806 */
[C---:B------:R-:W-:Y:S01]  /*5ff0*/  ISETP.GE.U32.AND P3, PT, R198.reuse, R8, PT ;  /* 0x00000008c600720c */ /* 0x040fe20003f66070 */
[----:B------:R-:W-:Y:S01]  /*6000*/  IMAD.WIDE.U32 R8, R9, -0x326172a9, RZ ;  /* 0xcd9e8d5709087825 */ /* 0x000fe200078e00ff */
[----:B------:R-:W-:-:S02]  /*6010*/  ISETP.GE.U32.AND P1, PT, R198, R2, PT ;  /* 0x00000002c600720c */ /* 0x000fc40003f26070 */
[----:B---3--:R-:W-:Y:S01]  /*6020*/  F2FP.BF16.PACK_AB R10, R237, R238 ;  /* 0x000000eeed0a723e */ /* 0x008fe200000010ff */
[----:B------:R-:W-:Y:S01]  /*6030*/  IMAD.WIDE.U32 R2, R3, -0x326172a9, RZ ;  /* 0xcd9e8d5703027825 */ /* 0x000fe200078e00ff */
[----:B----4-:R-:W-:Y:S01]  /*6040*/  FMNMX.FTZ R104, R104, R11, !PT ;  /* 0x0000000b68687209 */ /* 0x010fe20007810000 */
[----:B------:R-:W-:Y:S01]  /*6050*/  MUFU.EX2 R241, R15 ;  /* 0x0000000f00f17308 */ /* 0x000fe20000000800 */
[----:B------:R-:W-:Y:S01]  /*6060*/  PRMT R72, R10, 0x7632, R72 ;  /* 0x000076320a487816 */ /* 0x000fe20000000048 */
[----:B-----5:R-:W-:Y:S01]  /*6070*/  IMAD.MOV.U32 R174, RZ, RZ, R243 ;  /* 0x000000ffffae7224 */ /* 0x020fe200078e00f3 */
[----:B------:R-:W-:Y:S02]  /*6080*/  LOP3.LUT R12, R9, R251, R2, 0x96, !PT ;  /* 0x000000fb090c7212 */ /* 0x000fe400078e9602 */
[----:B------:R-:W-:Y:S01]  /*6090*/  LOP3.LUT R2, R20, 0xffff, RZ, 0xc0, !PT ;  /* 0x0000ffff14027812 */ /* 0x000fe200078ec0ff */
[----:B------:R-:W-:Y:S01]  /*60a0*/  @!P0 HFMA2.BF16_V2 R62, -RZ.H0_H0, RZ.H0_H0, -R72.H0_H0 ;  /* 0x200000ffff3e8231 */ /* 0x000fe20000340948 */
[----:B------:R-:W-:Y:S01]  /*60b0*/  PRMT R71, R10, 0x7610, R71 ;  /* 0x000076100a477816 */ /* 0x000fe20000000047 */
[----:B------:R-:W-:Y:S01]  /*60c0*/  @!P3 HFMA2.BF16_V2 R64, -RZ.H0_H0, RZ.H0_H0, -R73.H0_H0 ;  /* 0x200000ffff40b231 */ /* 0x000fe20000340949 */
[----:B------:R-:W-:Y:S01]  /*60d0*/  SHF.R.U32.HI R2, RZ, 0x8, R2 ;  /* 0x00000008ff027819 */ /* 0x000fe20000011602 */
[----:B------:R-:W-:Y:S01]  /*60e0*/  MUFU.EX2 R250, R25 ;  /* 0x0000001900fa7308 */ /* 0x000fe20000000800 */
[----:B------:R-:W-:Y:S01]  /*60f0*/  LOP3.LUT R36, R3, R188, R26, 0x96, !PT ;  /* 0x000000bc03247212 */ /* 0x000fe200078e961a */
[----:B------:R-:W-:Y:S01]  /*6100*/  FMUL.FTZ R3, R0, R104 ;  /* 0x0000006800037220 */ /* 0x000fe20000410000 */
[----:B------:R-:W-:Y:S01]  /*6110*/  PRMT R165, R71, 0x5410, R72 ;  /* 0x0000541047a57816 */ /* 0x000fe20000000048 */
[----:B------:R-:W-:Y:S01]  /*6120*/  @!P1 HFMA2.BF16_V2 R66, -RZ.H0_H0, RZ.H0_H0, -R71.H0_H0 ;  /* 0x200000ffff429231 */ /* 0x000fe20000340947 */
[----:B------:R-:W-:Y:S01]  /*6130*/  @!P0 PRMT R72, R62, 0x5410, RZ ;  /* 0x000054103e488816 */ /* 0x000fe200000000ff */
[----:B------:R-:W-:Y:S01]  /*6140*/  FFMA.FTZ R26, R46, R0, -R6 ;  /* 0x000000002e1a7223 */ /* 0x000fe20000010806 */
[----:B------:R-:W-:-:S02]  /*6150*/  LOP3.LUT R2, R2, 0xffff, RZ, 0xc0, !PT ;  /* 0x0000ffff02027812 */ /* 0x000fc400078ec0ff */
[----:B--2---:R-:W-:Y:S01]  /*6160*/  FMNMX.FTZ R102, R102, R13, !PT ;  /* 0x0000000d66667209 */ /* 0x004fe20007810000 */
[----:B------:R-:W-:Y:S01]  /*6170*/  FFMA.FTZ R13, R94, R0, -R7 ;  /* 0x000000005e0d7223 */ /* 0x000fe20000010807 */
[----:B------:R-:W-:Y:S01]  /*6180*/  FSETP.NEU.FTZ.AND P0, PT, R104, -INF , PT ;  /* 0xff8000006800780b */ /* 0x000fe20003f1d000 */
[----:B------:R-:W-:Y:S01]  /*6190*/  MUFU.EX2 R252, R26 ;  /* 0x0000001a00fc7308 */ /* 0x000fe20000000800 */
[----:B------:R-:W-:Y:S01]  /*61a0*/  @!P3 PRMT R73, R64, 0x5410, RZ ;  /* 0x000054104049b816 */ /* 0x000fe200000000ff */
[----:B------:R-:W-:Y:S01]  /*61b0*/  FMUL.FTZ R11, R0, R102 ;  /* 0x00000066000b7220 */ /* 0x000fe20000410000 */
[----:B------:R-:W-:Y:S02]  /*61c0*/  LOP3.LUT R10, R20, 0xff, RZ, 0xc0, !PT ;  /* 0x000000ff140a7812 */ /* 0x000fe400078ec0ff */
[----:B------:R-:W-:Y:S02]  /*61d0*/  ISETP.GE.U32.AND P3, PT, R198, R2, PT ;  /* 0x00000002c600720c */ /* 0x000fe40003f66070 */
[----:B------:R-:W-:Y:S01]  /*61e0*/  FSEL R2, R3, RZ, P0 ;  /* 0x000000ff03027208 */ /* 0x000fe20000000000 */
[----:B------:R-:W-:Y:S01]  /*61f0*/  MUFU.EX2 R187, R13 ;  /* 0x0000000d00bb7308 */ /* 0x000fe20000000800 */
[----:B------:R-:W-:-:S02]  /*6200*/  @!P1 PRMT R71, R66, 0x5410, RZ ;  /* 0x0000541042479816 */ /* 0x000fc400000000ff */
[----:B------:R-:W-:Y:S01]  /*6210*/  ISETP.GE.U32.AND P1, PT, R198, R10, PT ;  /* 0x0000000ac600720c */ /* 0x000fe20003f26070 */
[-CC-:B------:R-:W-:Y:S01]  /*6220*/  FFMA.FTZ R30, R37, R0.reuse, -R2.reuse ;  /* 0x00000000251e7223 */ /* 0x180fe20000010802 */
[----:B------:R-:W-:Y:S01]  /*6230*/  FSETP.NEU.FTZ.AND P0, PT, R102, -INF , PT ;  /* 0xff8000006600780b */ /* 0x000fe20003f1d000 */
[-C--:B------:R-:W-:Y:S01]  /*6240*/  FFMA.FTZ R35, R132, R0.reuse, -R2 ;  /* 0x0000000084237223 */ /* 0x080fe20000010802 */
[----:B------:R-:W-:Y:S01]  /*6250*/  SHF.R.U32.HI R10, RZ, 0x18, R20 ;  /* 0x00000018ff0a7819 */ /* 0x000fe20000011614 */
[-CC-:B------:R-:W-:Y:S01]  /*6260*/  FFMA.FTZ R37, R130, R0.reuse, -R2.reuse ;  /* 0x0000000082257223 */ /* 0x180fe20000010802 */
[----:B------:R-:W-:Y:S01]  /*6270*/  FSEL R3, R11, RZ, P0 ;  /* 0x000000ff0b037208 */ /* 0x000fe20000000000 */
[--C-:B------:R-:W-:Y:S01]  /*6280*/  FFMA.FTZ R42, R126, R0, -R2.reuse ;  /* 0x000000007e2a7223 */ /* 0x100fe20000010802 */
[----:B------:R-:W-:Y:S01]  /*6290*/  ISETP.GE.U32.AND P0, PT, R198, R10, PT ;  /* 0x0000000ac600720c */ /* 0x000fe20003f06070 */
[-CC-:B------:R-:W-:Y:S01]  /*62a0*/  FFMA.FTZ R100, R122, R0.reuse, -R2.reuse ;  /* 0x000000007a647223 */ /* 0x180fe20000010802 */
[----:B------:R-:W-:Y:S01]  /*62b0*/  LOP3.LUT R29, R8, 0xffff, RZ, 0xc0, !PT ;  /* 0x0000ffff081d7812 */ /* 0x000fe200078ec0ff */
[-C--:B------:R-:W-:Y:S01]  /*62c0*/  FFMA.FTZ R31, R134, R0.reuse, -R2 ;  /* 0x00000000861f7223 */ /* 0x080fe20000010802 */
[----:B------:R-:W-:Y:S01]  /*62d0*/  SHF.R.U32.HI R21, RZ, 0x10, R8 ;  /* 0x00000010ff157819 */ /* 0x000fe20000011608 */
[-C--:B------:R-:W-:Y:S01]  /*62e0*/  FFMA.FTZ R40, R128, R0.reuse, -R2 ;  /* 0x0000000080287223 */ /* 0x080fe20000010802 */
[----:B------:R-:W-:Y:S01]  /*62f0*/  SHF.R.U32.HI R9, RZ, 0x18, R8 ;  /* 0x00000018ff097819 */ /* 0x000fe20000011608 */
[-CC-:B------:R-:W-:Y:S01]  /*6300*/  FFMA.FTZ R99, R99, R0.reuse, -R2.reuse ;  /* 0x0000000063637223 */ /* 0x180fe20000010802 */
[----:B------:R-:W-:Y:S01]  /*6310*/  MUFU.EX2 R35, R35 ;  /* 0x0000002300237308 */ /* 0x000fe20000000800 */
[----:B------:R-:W-:-:S02]  /*6320*/  FFMA.FTZ R107, R107, R0, -R2 ;  /* 0x000000006b6b7223 */ /* 0x000fc40000010802 */
[-CC-:B------:R-:W-:Y:S02]  /*6330*/  FFMA.FTZ R108, R98, R0.reuse, -R2.reuse ;  /* 0x00000000626c7223 */ /* 0x180fe40000010802 */
[-CC-:B------:R-:W-:Y:S02]  /*6340*/  FFMA.FTZ R113, R93, R0.reuse, -R2.reuse ;  /* 0x000000005d717223 */ /* 0x180fe40000010802 */
[-CC-:B------:R-:W-:Y:S01]  /*6350*/  FFMA.FTZ R116, R70, R0.reuse, -R2.reuse ;  /* 0x0000000046747223 */ /* 0x180fe20000010802 */
[----:B------:R-:W-:Y:S01]  /*6360*/  MUFU.EX2 R23, R37 ;  /* 0x0000002500177308 */ /* 0x000fe20000000800 */
[-CC-:B------:R-:W-:Y:S02]  /*6370*/  FFMA.FTZ R130, R63, R0.reuse, -R2.reuse ;  /* 0x000000003f827223 */ /* 0x180fe40000010802 */
[-CC-:B------:R-:W-:Y:S02]  /*6380*/  FFMA.FTZ R132, R57, R0.reuse, -R2.reuse ;  /* 0x0000000039847223 */ /* 0x180fe40000010802 */
[----:B------:R-:W-:-:S02]  /*6390*/  FFMA.FTZ R122, R47, R0, -R2 ;  /* 0x000000002f7a7223 */ /* 0x000fc40000010802 */
[-C--:B------:R-:W-:Y:S01]  /*63a0*/  FFMA.FTZ R126, R38, R0.reuse, -R2 ;  /* 0x00000000267e7223 */ /* 0x080fe20000010802 */
[----:B------:R-:W-:Y:S01]  /*63b0*/  MUFU.EX2 R188, R42 ;  /* 0x0000002a00bc7308 */ /* 0x000fe20000000800 */
[-CC-:B------:R-:W-:Y:S02]  /*63c0*/  FFMA.FTZ R2, R124, R0.reuse, -R7.reuse ;  /* 0x000000007c027223 */ /* 0x180fe40000010807 */
[-CC-:B------:R-:W-:Y:S02]  /*63d0*/  FFMA.FTZ R10, R115, R0.reuse, -R7.reuse ;  /* 0x00000000730a7223 */ /* 0x180fe40000010807 */
[-C--:B------:R-:W-:Y:S02]  /*63e0*/  FFMA.FTZ R11, R114, R0.reuse, -R7 ;  /* 0x00000000720b7223 */ /* 0x080fe40000010807 */
[-C--:B------:R-:W-:Y:S01]  /*63f0*/  FFMA.FTZ R7, R121, R0.reuse, -R6 ;  /* 0x0000000079077223 */ /* 0x080fe20000010806 */
[----:B------:R1:W-:Y:S01]  /*6400*/  MUFU.EX2 R224, R2 ;  /* 0x0000000200e07308 */ /* 0x0003e20000000800 */
[----:B------:R-:W-:-:S02]  /*6410*/  FFMA.FTZ R87, R129, R0, -R3 ;  /* 0x0000000081577223 */ /* 0x000fc40000010803 */
[----:B------:R-:W-:Y:S02]  /*6420*/  IMAD.MOV.U32 R129, RZ, RZ, R110 ;  /* 0x000000ffff817224 */ /* 0x000fe400078e006e */
[-CC-:B------:R-:W-:Y:S02]  /*6430*/  FFMA.FTZ R101, R109, R0.reuse, -R3.reuse ;  /* 0x000000006d657223 */ /* 0x180fe40000010803 */
[-CC-:B------:R-:W-:Y:S01]  /*6440*/  FFMA.FTZ R28, R44, R0.reuse, -R3.reuse ;  /* 0x000000002c1c7223 */ /* 0x180fe20000010803 */
[----:B------:R2:W3:Y:S01]  /*6450*/  MUFU.EX2 R226, R10 ;  /* 0x0000000a00e27308 */ /* 0x0004e20000000800 */
[-CC-:B------:R-:W-:Y:S02]  /*6460*/  FFMA.FTZ R27, R139, R0.reuse, -R3.reuse ;  /* 0x000000008b1b7223 */ /* 0x180fe40000010803 */
[-CC-:B------:R-:W-:Y:S02]  /*6470*/  FFMA.FTZ R33, R138, R0.reuse, -R3.reuse ;  /* 0x000000008a217223 */ /* 0x180fe40000010803 */
[----:B------:R-:W-:-:S02]  /*6480*/  FFMA.FTZ R34, R135, R0, -R3 ;  /* 0x0000000087227223 */ /* 0x000fc40000010803 */
[-CC-:B------:R-:W-:Y:S01]  /*6490*/  FFMA.FTZ R38, R133, R0.reuse, -R3.reuse ;  /* 0x0000000085267223 */ /* 0x180fe20000010803 */
[----:B------:R4:W-:Y:S01]  /*64a0*/  MUFU.EX2 R219, R7 ;  /* 0x0000000700db7308 */ /* 0x0009e20000000800 */
[-C--:B-1----:R-:W-:Y:S01]  /*64b0*/  FFMA.FTZ R2, R120, R0.reuse, -R6 ;  /* 0x0000000078027223 */ /* 0x082fe20000010806 */
[----:B------:R-:W-:Y:S01]  /*64c0*/  SHF.R.U32.HI R6, RZ, 0x10, R20 ;  /* 0x00000010ff067819 */ /* 0x000fe20000011614 */
[-CC-:B------:R-:W-:Y:S02]  /*64d0*/  FFMA.FTZ R39, R131, R0.reuse, -R3.reuse ;  /* 0x0000000083277223 */ /* 0x180fe40000010803 */
[-CC-:B------:R-:W-:Y:S01]  /*64e0*/  FFMA.FTZ R90, R127, R0.reuse, -R3.reuse ;  /* 0x000000007f5a7223 */ /* 0x180fe20000010803 */
[----:B------:R-:W-:Y:S01]  /*64f0*/  LOP3.LUT R6, R6, 0xff, RZ, 0xc0, !PT ;  /* 0x000000ff06067812 */ /* 0x000fe200078ec0ff */
[-CC-:B------:R-:W-:Y:S01]  /*6500*/  FFMA.FTZ R97, R125, R0.reuse, -R3.reuse ;  /* 0x000000007d617223 */ /* 0x180fe20000010803 */
[----:B------:R3:W1:Y:S01]  /*6510*/  MUFU.EX2 R225, R2 ;  /* 0x0000000200e17308 */ /* 0x0006620000000800 */
[-CC-:B------:R-:W-:Y:S01]  /*6520*/  FFMA.FTZ R98, R123, R0.reuse, -R3.reuse ;  /* 0x000000007b627223 */ /* 0x180fe20000010803 */
[----:B--2---:R-:W-:Y:S01]  /*6530*/  LOP3.LUT R10, R8, 0xff, RZ, 0xc0, !PT ;  /* 0x000000ff080a7812 */ /* 0x004fe200078ec0ff */
[----:B------:R-:W-:-:S02]  /*6540*/  FFMA.FTZ R106, R106, R0, -R3 ;  /* 0x000000006a6a7223 */ /* 0x000fc40000010803 */
[-CC-:B------:R-:W-:Y:S02]  /*6550*/  FFMA.FTZ R110, R92, R0.reuse, -R3.reuse ;  /* 0x000000005c6e7223 */ /* 0x180fe40000010803 */
[-CC-:B------:R-:W-:Y:S01]  /*6560*/  FFMA.FTZ R109, R91, R0.reuse, -R3.reuse ;  /* 0x000000005b6d7223 */ /* 0x180fe20000010803 */
[----:B------:R-:W2:Y:S01]  /*6570*/  MUFU.EX2 R242, R11 ;  /* 0x0000000b00f27308 */ /* 0x000ea20000000800 */
[-C--:B------:R-:W-:Y:S01]  /*6580*/  FFMA.FTZ R112, R68, R0.reuse, -R3 ;  /* 0x0000000044707223 */ /* 0x080fe20000010803 */
[----:B----4-:R-:W-:Y:S01]  /*6590*/  SHF.R.U32.HI R7, RZ, 0x8, R137 ;  /* 0x00000008ff077819 */ /* 0x010fe20000011689 */
[----:B------:R-:W-:Y:S01]  /*65a0*/  FFMA.FTZ R111, R58, R0, -R3 ;  /* 0x000000003a6f7223 */ /* 0x000fe20000010803 */
[----:B---3--:R-:W-:-:S04]  /*65b0*/  F2FP.BF16.PACK_AB R2, R226, R224 ;  /* 0x000000e0e202723e */ /* 0x008fc800000010ff */
[----:B------:R-:W-:Y:S01]  /*65c0*/  MUFU.EX2 R28, R28 ;  /* 0x0000001c001c7308 */ /* 0x000fe20000000800 */
[----:B-1----:R-:W-:Y:S02]  /*65d0*/  F2FP.BF16.PACK_AB R0, R225, R219 ;  /* 0x000000dbe100723e */ /* 0x002fe400000010ff */
[C---:B------:R-:W-:Y:S02]  /*65e0*/  PRMT R70, R2.reuse, 0x7610, R70 ;  /* 0x0000761002467816 */ /* 0x040fe40000000046 */
[----:B------:R-:W-:Y:S02]  /*65f0*/  PRMT R69, R2, 0x7632, R69 ;  /* 0x0000763202457816 */ /* 0x000fe40000000045 */
[----:B------:R-:W-:Y:S01]  /*6600*/  LOP3.LUT R2, R118, 0xff, RZ, 0xc0, !PT ;  /* 0x000000ff76027812 */ /* 0x000fe200078ec0ff */
[----:B------:R-:W-:Y:S01]  /*6610*/  @!P1 HFMA2.BF16_V2 R43, -RZ.H0_H0, RZ.H0_H0, -R70.H0_H0 ;  /* 0x200000ffff2b9231 */ /* 0x000fe20000340946 */
[----:B------:R-:W-:Y:S01]  /*6620*/  PRMT R216, R70, 0x5410, R69 ;  /* 0x0000541046d87816 */ /* 0x000fe20000000045 */
[----:B------:R-:W-:Y:S01]  /*6630*/  @!P3 HFMA2.BF16_V2 R44, -RZ.H0_H0, RZ.H0_H0, -R69.H0_H0 ;  /* 0x200000ffff2cb231 */ /* 0x000fe20000340945 */
[----:B------:R-:W-:Y:S01]  /*6640*/  PRMT R68, R0, 0x7632, R68 ;  /* 0x0000763200447816 */ /* 0x000fe20000000044 */
[----:B------:R-:W-:Y:S01]  /*6650*/  MUFU.EX2 R27, R27 ;  /* 0x0000001b001b7308 */ /* 0x000fe20000000800 */
[----:B------:R-:W-:-:S02]  /*6660*/  @!P1 PRMT R70, R43, 0x5410, RZ ;  /* 0x000054102b469816 */ /* 0x000fc400000000ff */
[----:B------:R-:W-:Y:S01]  /*6670*/  ISETP.GE.U32.AND P1, PT, R198, R2, PT ;  /* 0x00000002c600720c */ /* 0x000fe20003f26070 */
[----:B------:R-:W-:Y:S01]  /*6680*/  IMAD.WIDE.U32 R2, R55, -0x2daee0ad, RZ ;  /* 0xd2511f5337027825 */ /* 0x000fe200078e00ff */
[----:B------:R-:W-:Y:S01]  /*6690*/  PRMT R67, R0, 0x7610, R67 ;  /* 0x0000761000437816 */ /* 0x000fe20000000043 */
[----:B------:R-:W-:Y:S01]  /*66a0*/  @!P0 HFMA2.BF16_V2 R46, -RZ.H0_H0, RZ.H0_H0, -R68.H0_H0 ;  /* 0x200000ffff2e8231 */ /* 0x000fe20000340944 */
[----:B------:R-:W-:Y:S01]  /*66b0*/  @!P3 PRMT R69, R44, 0x5410, RZ ;  /* 0x000054102c45b816 */ /* 0x000fe200000000ff */
[----:B------:R-:W-:Y:S01]  /*66c0*/  MUFU.EX2 R33, R33 ;  /* 0x0000002100217308 */ /* 0x000fe20000000800 */
[----:B------:R-:W-:Y:S02]  /*66d0*/  LOP3.LUT R0, R3, R249, R136, 0x96, !PT ;  /* 0x000000f903007212 */ /* 0x000fe400078e9688 */
[----:B------:R-:W-:Y:S02]  /*66e0*/  ISETP.GE.U32.AND P3, PT, R198, R6, PT ;  /* 0x00000006c600720c */ /* 0x000fe40003f66070 */
[----:B------:R-:W-:-:S02]  /*66f0*/  LOP3.LUT R6, R7, 0xffff, RZ, 0xc0, !PT ;  /* 0x0000ffff07067812 */ /* 0x000fc400078ec0ff */
[----:B------:R-:W-:Y:S01]  /*6700*/  PRMT R215, R67, 0x5410, R68 ;  /* 0x0000541043d77816 */ /* 0x000fe20000000044 */
[----:B------:R-:W1:Y:S01]  /*6710*/  MUFU.EX2 R136, R14 ;  /* 0x0000000e00887308 */ /* 0x000e620000000800 */
[----:B------:R-:W-:Y:S02]  /*6720*/  @!P0 PRMT R68, R46, 0x5410, RZ ;  /* 0x000054102e448816 */ /* 0x000fe400000000ff */
[----:B------:R-:W-:Y:S02]  /*6730*/  ISETP.GE.U32.AND P0, PT, R198, R6, PT ;  /* 0x00000006c600720c */ /* 0x000fe40003f06070 */
[C---:B------:R-:W-:Y:S02]  /*6740*/  LOP3.LUT R7, R2.reuse, 0xffff, RZ, 0xc0, !PT ;  /* 0x0000ffff02077812 */ /* 0x040fe400078ec0ff */
[----:B------:R-:W-:Y:S01]  /*6750*/  LOP3.LUT R6, R2, 0xff, RZ, 0xc0, !PT ;  /* 0x000000ff02067812 */ /* 0x000fe200078ec0ff */
[----:B------:R-:W-:Y:S01]  /*6760*/  @!P3 HFMA2.BF16_V2 R58, -RZ.H0_H0, RZ.H0_H0, -R67.H0_H0 ;  /* 0x200000ffff3ab231 */ /* 0x000fe20000340943 */
[--C-:B------:R-:W-:Y:S01]  /*6770*/  SHF.R.U32.HI R8, RZ, 0x10, R2.reuse ;  /* 0x00000010ff087819 */ /* 0x100fe20000011602 */
[----:B------:R-:W-:Y:S01]  /*6780*/  MUFU.EX2 R189, R39 ;  /* 0x0000002700bd7308 */ /* 0x000fe20000000800 */
[----:B------:R-:W-:-:S02]  /*6790*/  SHF.R.U32.HI R3, RZ, 0x18, R2 ;  /* 0x00000018ff037819 */ /* 0x000fc40000011602 */
[----:B--2---:R-:W-:Y:S02]  /*67a0*/  F2FP.BF16.PACK_AB R2, R187, R242 ;  /* 0x000000f2bb02723e */ /* 0x004fe400000010ff */
[----:B------:R-:W-:Y:S02]  /*67b0*/  @!P3 PRMT R67, R58, 0x5410, RZ ;  /* 0x000054103a43b816 */ /* 0x000fe400000000ff */
[C---:B------:R-:W-:Y:S01]  /*67c0*/  PRMT R66, R2.reuse, 0x7610, R66 ;  /* 0x0000761002427816 */ /* 0x040fe20000000042 */
[----:B------:R-:W-:Y:S01]  /*67d0*/  MUFU.EX2 R231, R130 ;  /* 0x0000008200e77308 */ /* 0x000fe20000000800 */
[----:B------:R-:W-:Y:S02]  /*67e0*/  PRMT R65, R2, 0x7632, R65 ;  /* 0x0000763202417816 */ /* 0x000fe40000000041 */
[----:B-1----:R-:W-:Y:S01]  /*67f0*/  F2FP.BF16.PACK_AB R2, R241, R136 ;  /* 0x00000088f102723e */ /* 0x002fe200000010ff */
[----:B------:R-:W-:Y:S01]  /*6800*/  @!P4 HFMA2.BF16_V2 R57, -RZ.H0_H0, RZ.H0_H0, -R66.H0_H0 ;  /* 0x200000ffff39c231 */ /* 0x000fe20000340942 */
[----:B------:R-:W-:Y:S01]  /*6810*/  PRMT R214, R66, 0x5410, R65 ;  /* 0x0000541042d67816 */ /* 0x000fe20000000041 */
[----:B------:R-:W-:Y:S01]  /*6820*/  @!P0 HFMA2.BF16_V2 R47, -RZ.H0_H0, RZ.H0_H0, -R65.H0_H0 ;  /* 0x200000ffff2f8231 */ /* 0x000fe20000340941 */
[----:B------:R-:W-:-:S02]  /*6830*/  PRMT R64, R2, 0x7632, R64 ;  /* 0x0000763202407816 */ /* 0x000fc40000000040 */
[----:B------:R-:W-:Y:S02]  /*6840*/  PRMT R63, R2, 0x7610, R63 ;  /* 0x00007610023f7816 */ /* 0x000fe4000000003f */
[----:B------:R-:W-:Y:S01]  /*6850*/  LOP3.LUT R2, R0, 0xffff, RZ, 0xc0, !PT ;  /* 0x0000ffff00027812 */ /* 0x000fe200078ec0ff */
[----:B------:R-:W-:Y:S01]  /*6860*/  @!P2 HFMA2.BF16_V2 R59, -RZ.H0_H0, RZ.H0_H0, -R64.H0_H0 ;  /* 0x200000ffff3ba231 */ /* 0x000fe20000340940 */
[----:B------:R-:W-:Y:S01]  /*6870*/  @!P0 PRMT R65, R47, 0x5410, RZ ;  /* 0x000054102f418816 */ /* 0x000fe200000000ff */
[----:B------:R-:W-:Y:S01]  /*6880*/  @!P1 HFMA2.BF16_V2 R61, -RZ.H0_H0, RZ.H0_H0, -R63.H0_H0 ;  /* 0x200000ffff3d9231 */ /* 0x000fe2000034093f */
[----:B------:R-:W-:Y:S02]  /*6890*/  ISETP.GE.U32.AND P0, PT, R198, R3, PT ;  /* 0x00000003c600720c */ /* 0x000fe40003f06070 */
[----:B------:R-:W-:Y:S02]  /*68a0*/  SHF.R.U32.HI R2, RZ, 0x8, R2 ;  /* 0x00000008ff027819 */ /* 0x000fe40000011602 */
[----:B------:R-:W-:-:S02]  /*68b0*/  LOP3.LUT R3, R0, 0xff, RZ, 0xc0, !PT ;  /* 0x000000ff00037812 */ /* 0x000fc400078ec0ff */
[----:B------:R-:W-:Y:S02]  /*68c0*/  PRMT R213, R63, 0x5410, R64 ;  /* 0x000054103fd57816 */ /* 0x000fe40000000040 */
[----:B------:R-:W-:Y:S02]  /*68d0*/  @!P2 PRMT R64, R59, 0x5410, RZ ;  /* 0x000054103b40a816 */ /* 0x000fe400000000ff */
[----:B------:R-:W-:Y:S02]  /*68e0*/  LOP3.LUT R2, R2, 0xffff, RZ, 0xc0, !PT ;  /* 0x0000ffff02027812 */ /* 0x000fe400078ec0ff */
[C---:B------:R-:W-:Y:S02]  /*68f0*/  ISETP.GE.U32.AND P2, PT, R198.reuse, R3, PT ;  /* 0x00000003c600720c */ /* 0x040fe40003f46070 */
[----:B------:R-:W-:Y:S02]  /*6900*/  @!P1 PRMT R63, R61, 0x5410, RZ ;  /* 0x000054103d3f9816 */ /* 0x000fe400000000ff */
[----:B------:R-:W-:-:S02]  /*6910*/  ISETP.GE.U32.AND P1, PT, R198, R2, PT ;  /* 0x00000002c600720c */ /* 0x000fc40003f26070 */
[----:B------:R-:W-:Y:S02]  /*6920*/  F2FP.BF16.PACK_AB R2, R239, R243 ;  /* 0x000000f3ef02723e */ /* 0x000fe400000010ff */
[----:B------:R-:W-:Y:S01]  /*6930*/  @!P4 PRMT R66, R57, 0x5410, RZ ;  /* 0x000054103942c816 */ /* 0x000fe200000000ff */
[----:B------:R-:W-:Y:S01]  /*6940*/  MUFU.EX2 R243, R113 ;  /* 0x0000007100f37308 */ /* 0x000fe20000000800 */
[C---:B------:R-:W-:Y:S02]  /*6950*/  PRMT R62, R2.reuse, 0x7610, R62 ;  /* 0x00007610023e7816 */ /* 0x040fe4000000003e */
[----:B------:R-:W-:Y:S02]  /*6960*/  PRMT R61, R2, 0x7632, R61 ;  /* 0x00007632023d7816 */ /* 0x000fe4000000003d */
[--C-:B------:R-:W-:Y:S01]  /*6970*/  SHF.R.U32.HI R2, RZ, 0x18, R0.reuse ;  /* 0x00000018ff027819 */ /* 0x100fe20000011600 */
[----:B------:R-:W-:Y:S01]  /*6980*/  @!P2 HFMA2.BF16_V2 R91, -RZ.H0_H0, RZ.H0_H0, -R62.H0_H0 ;  /* 0x200000ffff5ba231 */ /* 0x000fe2000034093e */
[----:B------:R-:W-:Y:S01]  /*6990*/  PRMT R212, R62, 0x5410, R61 ;  /* 0x000054103ed47816 */ /* 0x000fe2000000003d */
[----:B------:R-:W-:Y:S01]  /*69a0*/  @!P1 HFMA2.BF16_V2 R92, -RZ.H0_H0, RZ.H0_H0, -R61.H0_H0 ;  /* 0x200000ffff5c9231 */ /* 0x000fe2000034093d */
[----:B------:R-:W-:-:S02]  /*69b0*/  SHF.R.U32.HI R0, RZ, 0x10, R0 ;  /* 0x00000010ff007819 */ /* 0x000fc40000011600 */
[----:B------:R-:W-:Y:S02]  /*69c0*/  @!P2 PRMT R62, R91, 0x5410, RZ ;  /* 0x000054105b3ea816 */ /* 0x000fe400000000ff */
[----:B------:R-:W-:Y:S02]  /*69d0*/  ISETP.GE.U32.AND P2, PT, R198, R2, PT ;  /* 0x00000002c600720c */ /* 0x000fe40003f46070 */
[----:B------:R-:W-:Y:S02]  /*69e0*/  F2FP.BF16.PACK_AB R2, R236, R240 ;  /* 0x000000f0ec02723e */ /* 0x000fe400000010ff */
[----:B------:R-:W-:Y:S01]  /*69f0*/  LOP3.LUT R0, R0, 0xff, RZ, 0xc0, !PT ;  /* 0x000000ff00007812 */ /* 0x000fe200078ec0ff */
[----:B------:R-:W-:Y:S01]  /*6a00*/  MUFU.EX2 R236, R126 ;  /* 0x0000007e00ec7308 */ /* 0x000fe20000000800 */
[----:B------:R-:W-:Y:S02]  /*6a10*/  PRMT R60, R2, 0x7632, R60 ;  /* 0x00007632023c7816 */ /* 0x000fe4000000003c */
[----:B------:R-:W-:-:S02]  /*6a20*/  @!P1 PRMT R61, R92, 0x5410, RZ ;  /* 0x000054105c3d9816 */ /* 0x000fc400000000ff */
[----:B------:R-:W-:Y:S02]  /*6a30*/  ISETP.GE.U32.AND P1, PT, R198, R0, PT ;  /* 0x00000000c600720c */ /* 0x000fe40003f26070 */
[----:B------:R-:W-:Y:S01]  /*6a40*/  SHF.R.U32.HI R0, RZ, 0x8, R7 ;  /* 0x00000008ff007819 */ /* 0x000fe20000011607 */
[----:B------:R-:W-:Y:S01]  /*6a50*/  @!P2 HFMA2.BF16_V2 R93, -RZ.H0_H0, RZ.H0_H0, -R60.H0_H0 ;  /* 0x200000ffff5da231 */ /* 0x000fe2000034093c */
[----:B------:R-:W-:Y:S02]  /*6a60*/  PRMT R59, R2, 0x7610, R59 ;  /* 0x00007610023b7816 */ /* 0x000fe4000000003b */
[----:B------:R-:W-:Y:S02]  /*6a70*/  LOP3.LUT R0, R0, 0xffff, RZ, 0xc0, !PT ;  /* 0x0000ffff00007812 */ /* 0x000fe400078ec0ff */
[----:B------:R-:W-:Y:S02]  /*6a80*/  PRMT R203, R59, 0x5410, R60 ;  /* 0x000054103bcb7816 */ /* 0x000fe4000000003c */
[----:B------:R-:W-:-:S02]  /*6a90*/  @!P2 PRMT R60, R93, 0x5410, RZ ;  /* 0x000054105d3ca816 */ /* 0x000fc400000000ff */
[----:B------:R-:W-:Y:S01]  /*6aa0*/  ISETP.GE.U32.AND P2, PT, R198, R0, PT ;  /* 0x00000000c600720c */ /* 0x000fe20003f46070 */
[----:B------:R-:W-:Y:S01]  /*6ab0*/  @!P1 HFMA2.BF16_V2 R96, -RZ.H0_H0, RZ.H0_H0, -R59.H0_H0 ;  /* 0x200000ffff609231 */ /* 0x000fe2000034093b */
[----:B------:R-:W-:Y:S02]  /*6ac0*/  F2FP.BF16.PACK_AB R0, R194, R218 ;  /* 0x000000dac200723e */ /* 0x000fe400000010ff */
[----:B------:R-:W-:Y:S02]  /*6ad0*/  LOP3.LUT R2, R21, 0xff, RZ, 0xc0, !PT ;  /* 0x000000ff15027812 */ /* 0x000fe400078ec0ff */
[C---:B------:R-:W-:Y:S02]  /*6ae0*/  PRMT R58, R0.reuse, 0x7610, R58 ;  /* 0x00007610003a7816 */ /* 0x040fe4000000003a */
[----:B------:R-:W-:Y:S02]  /*6af0*/  PRMT R57, R0, 0x7632, R57 ;  /* 0x0000763200397816 */ /* 0x000fe40000000039 */
[----:B------:R-:W-:-:S02]  /*6b00*/  LOP3.LUT R0, R8, 0xff, RZ, 0xc0, !PT ;  /* 0x000000ff08007812 */ /* 0x000fc400078ec0ff */
[----:B------:R-:W-:Y:S01]  /*6b10*/  @!P1 PRMT R59, R96, 0x5410, RZ ;  /* 0x00005410603b9816 */ /* 0x000fe200000000ff */
[----:B------:R-:W-:Y:S01]  /*6b20*/  @!P2 HFMA2.BF16_V2 R94, -RZ.H0_H0, RZ.H0_H0, -R57.H0_H0 ;  /* 0x200000ffff5ea231 */ /* 0x000fe20000340939 */
[----:B------:R-:W-:Y:S01]  /*6b30*/  ISETP.GE.U32.AND P1, PT, R198, R0, PT ;  /* 0x00000000c600720c */ /* 0x000fe20003f26070 */
[----:B------:R-:W-:Y:S01]  /*6b40*/  MUFU.EX2 R8, R31 ;  /* 0x0000001f00087308 */ /* 0x000fe20000000800 */
[----:B------:R-:W-:Y:S02]  /*6b50*/  F2FP.BF16.PACK_AB R0, R252, R250 ;  /* 0x000000fafc00723e */ /* 0x000fe400000010ff */
[----:B------:R-:W-:Y:S02]  /*6b60*/  PRMT R201, R58, 0x5410, R57 ;  /* 0x000054103ac97816 */ /* 0x000fe40000000039 */
[C---:B------:R-:W-:Y:S02]  /*6b70*/  PRMT R56, R0.reuse, 0x7610, R56 ;  /* 0x0000761000387816 */ /* 0x040fe40000000038 */
[----:B------:R-:W-:Y:S01]  /*6b80*/  PRMT R55, R0, 0x7632, R55 ;  /* 0x0000763200377816 */ /* 0x000fe20000000037 */
[----:B------:R-:W-:Y:S01]  /*6b90*/  MUFU.EX2 R31, R38 ;  /* 0x00000026001f7308 */ /* 0x000fe20000000800 */
[----:B------:R-:W-:-:S02]  /*6ba0*/  LOP3.LUT R0, R12, 0xffff, RZ, 0xc0, !PT ;  /* 0x0000ffff0c007812 */ /* 0x000fc400078ec0ff */
[----:B------:R-:W-:Y:S01]  /*6bb0*/  @!P2 PRMT R57, R94, 0x5410, RZ ;  /* 0x000054105e39a816 */ /* 0x000fe200000000ff */
[----:B------:R-:W-:Y:S01]  /*6bc0*/  @!P1 HFMA2.BF16_V2 R114, -RZ.H0_H0, RZ.H0_H0, -R56.H0_H0 ;  /* 0x200000ffff729231 */ /* 0x000fe20000340938 */
[C---:B------:R-:W-:Y:S01]  /*6bd0*/  ISETP.GE.U32.AND P2, PT, R198.reuse, R2, PT ;  /* 0x00000002c600720c */ /* 0x040fe20003f46070 */
[----:B------:R-:W-:Y:S01]  /*6be0*/  @!P0 HFMA2.BF16_V2 R115, -RZ.H0_H0, RZ.H0_H0, -R55.H0_H0 ;  /* 0x200000ffff738231 */ /* 0x000fe20000340937 */
[----:B------:R-:W-:Y:S02]  /*6bf0*/  SHF.R.U32.HI R0, RZ, 0x8, R0 ;  /* 0x00000008ff007819 */ /* 0x000fe40000011600 */
[----:B------:R-:W-:Y:S02]  /*6c00*/  ISETP.GE.U32.AND P4, PT, R198, R6, PT ;  /* 0x00000006c600720c */ /* 0x000fe40003f86070 */
[----:B------:R-:W-:Y:S02]  /*6c10*/  LOP3.LUT R2, R12, 0xff, RZ, 0xc0, !PT ;  /* 0x000000ff0c027812 */ /* 0x000fe400078ec0ff */
[----:B------:R-:W-:-:S02]  /*6c20*/  PRMT R200, R56, 0x5410, R55 ;  /* 0x0000541038c87816 */ /* 0x000fc40000000037 */
[----:B------:R-:W-:Y:S02]  /*6c30*/  @!P1 PRMT R56, R114, 0x5410, RZ ;  /* 0x0000541072389816 */ /* 0x000fe400000000ff */
[----:B------:R-:W-:Y:S02]  /*6c40*/  LOP3.LUT R0, R0, 0xffff, RZ, 0xc0, !PT ;  /* 0x0000ffff00007812 */ /* 0x000fe400078ec0ff */
[----:B------:R-:W-:Y:S01]  /*6c50*/  ISETP.GE.U32.AND P1, PT, R198, R2, PT ;  /* 0x00000002c600720c */ /* 0x000fe20003f26070 */
[----:B------:R-:W-:Y:S01]  /*6c60*/  IMAD.WIDE.U32 R2, R36, -0x2daee0ad, RZ ;  /* 0xd2511f5324027825 */ /* 0x000fe200078e00ff */
[----:B------:R-:W-:Y:S01]  /*6c70*/  @!P0 PRMT R55, R115, 0x5410, RZ ;  /* 0x0000541073378816 */ /* 0x000fe200000000ff */
[----:B------:R-:W-:Y:S01]  /*6c80*/  @!P4 HFMA2.BF16_V2 R95, -RZ.H0_H0, RZ.H0_H0, -R58.H0_H0 ;  /* 0x200000ffff5fc231 */ /* 0x000fe2000034093a */
[----:B------:R-:W-:Y:S02]  /*6c90*/  ISETP.GE.U32.AND P0, PT, R198, R0, PT ;  /* 0x00000000c600720c */ /* 0x000fe40003f06070 */
[----:B------:R-:W-:Y:S01]  /*6ca0*/  F2FP.BF16.PACK_AB R0, R27, R28 ;  /* 0x0000001c1b00723e */ /* 0x000fe200000010ff */
[----:B------:R-:W-:Y:S01]  /*6cb0*/  FADD.FTZ R28, R28, R27 ;  /* 0x0000001b1c1c7221 */ /* 0x000fe20000010000 */
[----:B------:R-:W-:-:S02]  /*6cc0*/  @!P4 PRMT R58, R95, 0x5410, RZ ;  /* 0x000054105f3ac816 */ /* 0x000fc400000000ff */
[C---:B------:R-:W-:Y:S01]  /*6cd0*/  PRMT R15, R0.reuse, 0x7610, R15 ;  /* 0x00007610000f7816 */ /* 0x040fe2000000000f */
[----:B------:R-:W-:Y:S01]  /*6ce0*/  FADD.FTZ R28, R33, R28 ;  /* 0x0000001c211c7221 */ /* 0x000fe20000010000 */
[----:B------:R-:W-:Y:S02]  /*6cf0*/  PRMT R14, R0, 0x7632, R14 ;  /* 0x00007632000e7816 */ /* 0x000fe4000000000e */
[----:B------:R-:W-:Y:S01]  /*6d00*/  ISETP.GE.U32.AND P4, PT, R198, R9, PT ;  /* 0x00000009c600720c */ /* 0x000fe20003f86070 */
[----:B------:R-:W-:Y:S01]  /*6d10*/  @!P1 HFMA2.BF16_V2 R117, -RZ.H0_H0, RZ.H0_H0, -R15.H0_H0 ;  /* 0x200000ffff759231 */ /* 0x000fe2000034090f */
[----:B------:R-:W-:Y:S01]  /*6d20*/  SHF.R.U32.HI R0, RZ, 0x18, R12 ;  /* 0x00000018ff007819 */ /* 0x000fe2000001160c */
[----:B------:R-:W1:Y:S01]  /*6d30*/  MUFU.EX2 R9, R30 ;  /* 0x0000001e00097308 */ /* 0x000e620000000800 */
[----:B------:R-:W-:Y:S01]  /*6d40*/  PRMT R118, R15, 0x5410, R14 ;  /* 0x000054100f767816 */ /* 0x000fe2000000000e */
[----:B------:R-:W-:Y:S01]  /*6d50*/  @!P0 HFMA2.BF16_V2 R119, -RZ.H0_H0, RZ.H0_H0, -R14.H0_H0 ;  /* 0x200000ffff778231 */ /* 0x000fe2000034090e */
[----:B------:R-:W-:-:S02]  /*6d60*/  @!P1 PRMT R15, R117, 0x5410, RZ ;  /* 0x00005410750f9816 */ /* 0x000fc400000000ff */
[----:B------:R-:W-:Y:S02]  /*6d70*/  ISETP.GE.U32.AND P1, PT, R198, R0, PT ;  /* 0x00000000c600720c */ /* 0x000fe40003f26070 */
[----:B------:R-:W-:Y:S01]  /*6d80*/  SHF.R.U32.HI R0, RZ, 0x10, R12 ;  /* 0x00000010ff007819 */ /* 0x000fe2000001160c */
[----:B------:R-:W2:Y:S01]  /*6d90*/  MUFU.EX2 R30, R34 ;  /* 0x00000022001e7308 */ /* 0x000ea20000000800 */
[----:B------:R-:W-:Y:S01]  /*6da0*/  @!P0 PRMT R14, R119, 0x5410, RZ ;  /* 0x00005410770e8816 */ /* 0x000fe200000000ff */
[----:B------:R-:W-:Y:S01]  /*6db0*/  IMAD.MOV.U32 R119, RZ, RZ, R187 ;  /* 0x000000ffff777224 */ /* 0x000fe200078e00bb */
[----:B------:R-:W-:Y:S02]  /*6dc0*/  LOP3.LUT R0, R0, 0xff, RZ, 0xc0, !PT ;  /* 0x000000ff00007812 */ /* 0x000fe400078ec0ff */
[----:B------:R-:W-:Y:S02]  /*6dd0*/  SHF.R.U32.HI R6, RZ, 0x8, R29 ;  /* 0x00000008ff067819 */ /* 0x000fe4000001161d */
[----:B------:R-:W-:Y:S01]  /*6de0*/  ISETP.GE.U32.AND P0, PT, R198, R0, PT ;  /* 0x00000000c600720c */ /* 0x000fe20003f06070 */
[----:B------:R-:W3:Y:S01]  /*6df0*/  MUFU.EX2 R29, R40 ;  /* 0x00000028001d7308 */ /* 0x000ee20000000800 */
[----:B-1----:R-:W-:Y:S01]  /*6e00*/  F2FP.BF16.PACK_AB R7, R8, R9 ;  /* 0x000000090807723e */ /* 0x002fe200000010ff */
[----:B------:R-:W-:Y:S01]  /*6e10*/  FADD.FTZ R18, R9, R8 ;  /* 0x0000000809127221 */ /* 0x000fe20000010000 */
[----:B------:R-:W-:Y:S01]  /*6e20*/  LOP3.LUT R6, R6, 0xffff, RZ, 0xc0, !PT ;  /* 0x0000ffff06067812 */ /* 0x000fe200078ec0ff */
[----:B------:R-:W-:Y:S01]  /*6e30*/  IMAD.WIDE.U32 R8, R162, -0x2daee0ad, RZ ;  /* 0xd2511f53a2087825 */ /* 0x000fe200078e00ff */
[----:B------:R-:W-:-:S02]  /*6e40*/  PRMT R20, R7, 0x7610, R20 ;  /* 0x0000761007147816 */ /* 0x000fc40000000014 */
[----:B------:R-:W-:Y:S01]  /*6e50*/  PRMT R16, R7, 0x7632, R16 ;  /* 0x0000763207107816 */ /* 0x000fe20000000010 */
[----:B------:R-:W-:Y:S01]  /*6e60*/  MUFU.EX2 R162, R87 ;  /* 0x0000005700a27308 */ /* 0x000fe20000000800 */
[----:B------:R-:W-:Y:S02]  /*6e70*/  LOP3.LUT R0, R3, R249, R24, 0x96, !PT ;  /* 0x000000f903007212 */ /* 0x000fe400078e9618 */
[----:B------:R-:W-:Y:S01]  /*6e80*/  PRMT R117, R20, 0x5410, R16 ;  /* 0x0000541014757816 */ /* 0x000fe20000000010 */
[----:B------:R-:W-:Y:S01]  /*6e90*/  @!P0 HFMA2.BF16_V2 R120, -RZ.H0_H0, RZ.H0_H0, -R20.H0_H0 ;  /* 0x200000ffff788231 */ /* 0x000fe20000340914 */
[----:B------:R-:W-:Y:S01]  /*6ea0*/  ISETP.GE.U32.AND P3, PT, R198, R10, PT ;  /* 0x0000000ac600720c */ /* 0x000fe20003f66070 */
[----:B------:R-:W-:Y:S02]  /*6eb0*/  @!P1 HFMA2.BF16_V2 R121, -RZ.H0_H0, RZ.H0_H0, -R16.H0_H0 ;  /* 0x200000ffff799231 */ /* 0x000fe40000340910 */
[----:B------:R-:W1:Y:S01]  /*6ec0*/  MUFU.EX2 R187, R90 ;  /* 0x0000005a00bb7308 */ /* 0x000e620000000800 */
[----:B------:R-:W-:Y:S01]  /*6ed0*/  @!P0 PRMT R20, R120, 0x5410, RZ ;  /* 0x0000541078148816 */ /* 0x000fe200000000ff */
[----:B------:R-:W-:Y:S01]  /*6ee0*/  IMAD.MOV.U32 R120, RZ, RZ, R218 ;  /* 0x000000ffff787224 */ /* 0x000fe200078e00da */
[----:B------:R-:W-:-:S02]  /*6ef0*/  ISETP.GE.U32.AND P0, PT, R198, R6, PT ;  /* 0x00000006c600720c */ /* 0x000fc40003f06070 */
[----:B------:R-:W-:Y:S02]  /*6f00*/  SHF.R.U32.HI R6, RZ, 0x10, R0 ;  /* 0x00000010ff067819 */ /* 0x000fe40000011600 */
[----:B------:R-:W-:Y:S01]  /*6f10*/  @!P1 PRMT R16, R121, 0x5410, RZ ;  /* 0x0000541079109816 */ /* 0x000fe200000000ff */
[----:B------:R-:W-:Y:S01]  /*6f20*/  MUFU.EX2 R218, R98 ;  /* 0x0000006200da7308 */ /* 0x000fe20000000800 */
[----:B------:R-:W-:Y:S01]  /*6f30*/  LOP3.LUT R6, R6, 0xff, RZ, 0xc0, !PT ;  /* 0x000000ff06067812 */ /* 0x000fe200078ec0ff */
[----:B------:R-:W-:-:S03]  /*6f40*/  IMAD.MOV.U32 R121, RZ, RZ, R241 ;  /* 0x000000ffff797224 */ /* 0x000fc600078e00f1 */
[----:B------:R-:W-:Y:S02]  /*6f50*/  ISETP.GE.U32.AND P1, PT, R198, R6, PT ;  /* 0x00000006c600720c */ /* 0x000fe40003f26070 */
[----:B--2---:R-:W-:Y:S01]  /*6f60*/  F2FP.BF16.PACK_AB R6, R30, R33 ;  /* 0x000000211e06723e */ /* 0x004fe200000010ff */
[----:B------:R-:W-:Y:S03]  /*6f70*/  MUFU.EX2 R241, R110 ;  /* 0x0000006e00f17308 */ /* 0x000fe60000000800 */
[C---:B------:R-:W-:Y:S02]  /*6f80*/  PRMT R47, R6.reuse, 0x7610, R47 ;  /* 0x00007610062f7816 */ /* 0x040fe4000000002f */
[----:B------:R-:W-:Y:S02]  /*6f90*/  PRMT R46, R6, 0x7632, R46 ;  /* 0x00007632062e7816 */ /* 0x000fe4000000002e */
[----:B------:R-:W-:Y:S01]  /*6fa0*/  LOP3.LUT R6, R0, 0xff, RZ, 0xc0, !PT ;  /* 0x000000ff00067812 */ /* 0x000fe200078ec0ff */
[----:B------:R-:W-:Y:S01]  /*6fb0*/  @!P3 HFMA2.BF16_V2 R124, -RZ.H0_H0, RZ.H0_H0, -R47.H0_H0 ;  /* 0x200000ffff7cb231 */ /* 0x000fe2000034092f */
[----:B------:R-:W-:Y:S01]  /*6fc0*/  PRMT R115, R47, 0x5410, R46 ;  /* 0x000054102f737816 */ /* 0x000fe2000000002e */
[----:B------:R-:W-:-:S03]  /*6fd0*/  @!P0 HFMA2.BF16_V2 R123, -RZ.H0_H0, RZ.H0_H0, -R46.H0_H0 ;  /* 0x200000ffff7b8231 */ /* 0x000fc6000034092e */
[----:B------:R-:W-:Y:S01]  /*6fe0*/  @!P3 PRMT R47, R124, 0x5410, RZ ;  /* 0x000054107c2fb816 */ /* 0x000fe200000000ff */
[----:B------:R-:W-:Y:S01]  /*6ff0*/  IMAD.MOV.U32 R124, RZ, RZ, R242 ;  /* 0x000000ffff7c7224 */ /* 0x000fe200078e00f2 */
[C---:B------:R-:W-:Y:S01]  /*7000*/  ISETP.GE.U32.AND P3, PT, R198.reuse, R6, PT ;  /* 0x00000006c600720c */ /* 0x040fe20003f66070 */
[----:B------:R-:W-:Y:S01]  /*7010*/  MUFU.EX2 R242, R109 ;  /* 0x0000006d00f27308 */ /* 0x000fe20000000800 */
[----:B------:R-:W-:Y:S02]  /*7020*/  SHF.R.U32.HI R6, RZ, 0x18, R0 ;  /* 0x00000018ff067819 */ /* 0x000fe40000011600 */
[----:B------:R-:W-:Y:S01]  /*7030*/  @!P0 PRMT R46, R123, 0x5410, RZ ;  /* 0x000054107b2e8816 */ /* 0x000fe200000000ff */
[----:B------:R-:W-:Y:S01]  /*7040*/  IMAD.MOV.U32 R123, RZ, RZ, R240 ;  /* 0x000000ffff7b7224 */ /* 0x000fe200078e00f0 */
[----:B------:R-:W-:Y:S02]  /*7050*/  ISETP.GE.U32.AND P0, PT, R198, R6, PT ;  /* 0x00000006c600720c */ /* 0x000fe40003f06070 */
[----:B------:R-:W-:Y:S01]  /*7060*/  F2FP.BF16.PACK_AB R6, R23, R35 ;  /* 0x000000231706723e */ /* 0x000fe200000010ff */
[----:B------:R-:W-:Y:S01]  /*7070*/  MUFU.EX2 R240, R111 ;  /* 0x0000006f00f07308 */ /* 0x000fe20000000800 */
[----:B------:R-:W-:-:S02]  /*7080*/  LOP3.LUT R0, R0, 0xffff, RZ, 0xc0, !PT ;  /* 0x0000ffff00007812 */ /* 0x000fc400078ec0ff */
[C---:B------:R-:W-:Y:S02]  /*7090*/  PRMT R45, R6.reuse, 0x7610, R45 ;  /* 0x00007610062d7816 */ /* 0x040fe4000000002d */
[----:B------:R-:W-:Y:S01]  /*70a0*/  PRMT R44, R6, 0x7632, R44 ;  /* 0x00007632062c7816 */ /* 0x000fe2000000002c */
[----:B------:R-:W-:Y:S01]  /*70b0*/  IMAD.WIDE.U32 R6, R164, -0x2daee0ad, RZ ;  /* 0xd2511f53a4067825 */ /* 0x000fe200078e00ff */
[----:B------:R-:W-:Y:S01]  /*70c0*/  SHF.R.U32.HI R0, RZ, 0x8, R0 ;  /* 0x00000008ff007819 */ /* 0x000fe20000011600 */
[----:B------:R-:W-:Y:S01]  /*70d0*/  @!P2 HFMA2.BF16_V2 R125, -RZ.H0_H0, RZ.H0_H0, -R45.H0_H0 ;  /* 0x200000ffff7da231 */ /* 0x000fe2000034092d */
[----:B------:R-:W-:Y:S01]  /*70e0*/  PRMT R114, R45, 0x5410, R44 ;  /* 0x000054102d727816 */ /* 0x000fe2000000002c */
[----:B------:R-:W-:Y:S01]  /*70f0*/  @!P4 HFMA2.BF16_V2 R127, -RZ.H0_H0, RZ.H0_H0, -R44.H0_H0 ;  /* 0x200000ffff7fc231 */ /* 0x000fe2000034092c */
[----:B------:R-:W-:Y:S01]  /*7100*/  LOP3.LUT R0, R0, 0xffff, RZ, 0xc0, !PT ;  /* 0x0000ffff00007812 */ /* 0x000fe200078ec0ff */
[----:B------:R-:W-:Y:S01]  /*7110*/  IMAD.MOV.U32 R164, RZ, RZ, R248 ;  /* 0x000000ffffa47224 */ /* 0x000fe200078e00f8 */
[----:B------:R-:W-:Y:S01]  /*7120*/  @!P2 PRMT R45, R125, 0x5410, RZ ;  /* 0x000054107d2da816 */ /* 0x000fe200000000ff */
[----:B------:R2:W-:Y:S01]  /*7130*/  MUFU.EX2 R248, R101 ;  /* 0x0000006500f87308 */ /* 0x0005e20000000800 */
[----:B------:R-:W-:Y:S01]  /*7140*/  @!P4 PRMT R44, R127, 0x5410, RZ ;  /* 0x000054107f2cc816 */ /* 0x000fe200000000ff */
[----:B------:R-:W-:Y:S01]  /*7150*/  IMAD.MOV.U32 R127, RZ, RZ, R129 ;  /* 0x000000ffff7f7224 */ /* 0x000fe200078e0081 */
[----:B------:R-:W-:Y:S01]  /*7160*/  ISETP.GE.U32.AND P2, PT, R198, R0, PT ;  /* 0x00000000c600720c */ /* 0x000fe20003f46070 */
[----:B------:R-:W-:Y:S01]  /*7170*/  IMAD.MOV.U32 R125, RZ, RZ, R239 ;  /* 0x000000ffff7d7224 */ /* 0x000fe200078e00ef */
[----:B------:R-:W-:Y:S01]  /*7180*/  LOP3.LUT R7, R7, R192, R178, 0x96, !PT ;  /* 0x000000c007077212 */ /* 0x000fe200078e96b2 */
[----:B------:R-:W-:Y:S01]  /*7190*/  IMAD.MOV.U32 R178, RZ, RZ, R227 ;  /* 0x000000ffffb27224 */ /* 0x000fe200078e00e3 */
[----:B------:R-:W-:Y:S01]  /*71a0*/  F2FP.BF16.PACK_AB R0, R189, R31 ;  /* 0x0000001fbd00723e */ /* 0x000fe200000010ff */
[----:B------:R-:W-:Y:S01]  /*71b0*/  MUFU.EX2 R239, R112 ;  /* 0x0000007000ef7308 */ /* 0x000fe20000000800 */
[----:B------:R-:W-:Y:S01]  /*71c0*/  LOP3.LUT R10, R9, R127, R6, 0x96, !PT ;  /* 0x0000007f090a7212 */ /* 0x000fe200078e9606 */
[----:B------:R-:W-:Y:S01]  /*71d0*/  IMAD.WIDE.U32 R6, R7, -0x326172a9, RZ ;  /* 0xcd9e8d5707067825 */ /* 0x000fe200078e00ff */
[----:B------:R-:W-:-:S02]  /*71e0*/  PRMT R43, R0, 0x7610, R43 ;  /* 0x00007610002b7816 */ /* 0x000fc4000000002b */
[----:B------:R-:W-:Y:S01]  /*71f0*/  PRMT R42, R0, 0x7632, R42 ;  /* 0x00007632002a7816 */ /* 0x000fe2000000002a */
[----:B------:R-:W-:Y:S01]  /*7200*/  IMAD.WIDE.U32 R10, R10, -0x326172a9, RZ ;  /* 0xcd9e8d570a0a7825 */ /* 0x000fe200078e00ff */
[----:B---3--:R-:W-:Y:S01]  /*7210*/  F2FP.BF16.PACK_AB R0, R188, R29 ;  /* 0x0000001dbc00723e */ /* 0x008fe200000010ff */
[----:B------:R-:W-:Y:S01]  /*7220*/  @!P3 HFMA2.BF16_V2 R128, -RZ.H0_H0, RZ.H0_H0, -R43.H0_H0 ;  /* 0x200000ffff80b231 */ /* 0x000fe2000034092b */
[----:B------:R-:W-:Y:S01]  /*7230*/  LOP3.LUT R7, R7, R164, R32, 0x96, !PT ;  /* 0x000000a407077212 */ /* 0x000fe200078e9620 */
[----:B------:R-:W-:Y:S01]  /*7240*/  IMAD.MOV.U32 R32, RZ, RZ, R247 ;  /* 0x000000ffff207224 */ /* 0x000fe200078e00f7 */
[C---:B------:R-:W-:Y:S01]  /*7250*/  PRMT R40, R0.reuse, 0x7610, R40 ;  /* 0x0000761000287816 */ /* 0x040fe20000000028 */
[----:B------:R-:W-:Y:S01]  /*7260*/  @!P2 HFMA2.BF16_V2 R131, -RZ.H0_H0, RZ.H0_H0, -R42.H0_H0 ;  /* 0x200000ffff83a231 */ /* 0x000fe2000034092a */
[----:B------:R-:W-:Y:S01]  /*7270*/  PRMT R39, R0, 0x7632, R39 ;  /* 0x0000763200277816 */ /* 0x000fe20000000027 */
[----:B------:R-:W-:Y:S01]  /*7280*/  MUFU.EX2 R247, R106 ;  /* 0x0000006a00f77308 */ /* 0x000fe20000000800 */
[----:B------:R-:W-:Y:S01]  /*7290*/  PRMT R129, R43, 0x5410, R42 ;  /* 0x000054102b817816 */ /* 0x000fe2000000002a */
[----:B------:R-:W-:Y:S01]  /*72a0*/  @!P1 HFMA2.BF16_V2 R134, -RZ.H0_H0, RZ.H0_H0, -R40.H0_H0 ;  /* 0x200000ffff869231 */ /* 0x000fe20000340928 */
[----:B------:R-:W-:Y:S01]  /*72b0*/  LOP3.LUT R12, R11, R32, R6, 0x96, !PT ;  /* 0x000000200b0c7212 */ /* 0x000fe200078e9606 */
[----:B------:R-:W-:Y:S01]  /*72c0*/  IMAD.WIDE.U32 R6, R7, -0x2daee0ad, RZ ;  /* 0xd2511f5307067825 */ /* 0x000fe200078e00ff */
[----:B------:R-:W-:Y:S01]  /*72d0*/  @!P3 PRMT R43, R128, 0x5410, RZ ;  /* 0x00005410802bb816 */ /* 0x000fe200000000ff */
[----:B------:R-:W-:Y:S01]  /*72e0*/  @!P0 HFMA2.BF16_V2 R133, -RZ.H0_H0, RZ.H0_H0, -R39.H0_H0 ;  /* 0x200000ffff858231 */ /* 0x000fe20000340927 */
[----:B------:R-:W-:Y:S01]  /*72f0*/  PRMT R128, R40, 0x5410, R39 ;  /* 0x0000541028807816 */ /* 0x000fe20000000027 */
[----:B------:R-:W-:Y:S01]  /*7300*/  IMAD.WIDE.U32 R12, R12, -0x2daee0ad, RZ ;  /* 0xd2511f530c0c7825 */ /* 0x000fe200078e00ff */
[----:B------:R-:W-:Y:S01]  /*7310*/  @!P1 PRMT R40, R134, 0x5410, RZ ;  /* 0x0000541086289816 */ /* 0x000fe200000000ff */
[----:B------:R-:W-:Y:S01]  /*7320*/  MUFU.EX2 R227, R132 ;  /* 0x0000008400e37308 */ /* 0x000fe20000000800 */
[----:B------:R-:W-:Y:S01]  /*7330*/  LOP3.LUT R0, R2, 0xff, RZ, 0xc0, !PT ;  /* 0x000000ff02007812 */ /* 0x000fe200078ec0ff */
[----:B------:R-:W-:Y:S01]  /*7340*/  IMAD.MOV.U32 R134, RZ, RZ, R244 ;  /* 0x000000ffff867224 */ /* 0x000fe200078e00f4 */
[----:B------:R-:W-:-:S02]  /*7350*/  @!P2 PRMT R42, R131, 0x5410, RZ ;  /* 0x00005410832aa816 */ /* 0x000fc400000000ff */
[----:B------:R-:W-:Y:S02]  /*7360*/  ISETP.GE.U32.AND P2, PT, R198, R0, PT ;  /* 0x00000000c600720c */ /* 0x000fe40003f46070 */
[----:B------:R-:W-:Y:S01]  /*7370*/  LOP3.LUT R7, R7, R134, R8, 0x96, !PT ;  /* 0x0000008607077212 */ /* 0x000fe200078e9608 */
[----:B------:R-:W-:Y:S01]  /*7380*/  MUFU.EX2 R244, R116 ;  /* 0x0000007400f47308 */ /* 0x000fe20000000800 */
[----:B------:R-:W-:Y:S02]  /*7390*/  LOP3.LUT R8, R13, R235, R6, 0x96, !PT ;  /* 0x000000eb0d087212 */ /* 0x000fe400078e9606 */
[--C-:B------:R-:W-:Y:S01]  /*73a0*/  SHF.R.U32.HI R0, RZ, 0x18, R2.reuse ;  /* 0x00000018ff007819 */ /* 0x100fe20000011602 */
[----:B------:R-:W-:Y:S01]  /*73b0*/  IMAD.WIDE.U32 R6, R7, -0x326172a9, RZ ;  /* 0xcd9e8d5707067825 */ /* 0x000fe200078e00ff */
[----:B------:R-:W-:Y:S02]  /*73c0*/  LOP3.LUT R9, R2, 0xffff, RZ, 0xc0, !PT ;  /* 0x0000ffff02097812 */ /* 0x000fe400078ec0ff */
[----:B------:R-:W-:Y:S01]  /*73d0*/  SHF.R.U32.HI R11, RZ, 0x10, R2 ;  /* 0x00000010ff0b7819 */ /* 0x000fe20000011602 */
[----:B------:R-:W-:Y:S01]  /*73e0*/  IMAD.WIDE.U32 R2, R8, -0x326172a9, RZ ;  /* 0xcd9e8d5708027825 */ /* 0x000fe200078e00ff */
[----:B------:R-:W-:-:S02]  /*73f0*/  ISETP.GE.U32.AND P1, PT, R198, R0, PT ;  /* 0x00000000c600720c */ /* 0x000fc40003f26070 */
[----:B------:R-:W-:Y:S02]  /*7400*/  LOP3.LUT R10, R7, R176, R10, 0x96, !PT ;  /* 0x000000b0070a7212 */ /* 0x000fe400078e960a */
[----:B------:R-:W-:Y:S02]  /*7410*/  LOP3.LUT R0, R3, R251, R6, 0x96, !PT ;  /* 0x000000fb03007212 */ /* 0x000fe400078e9606 */
[C---:B------:R-:W-:Y:S02]  /*7420*/  LOP3.LUT R7, R2.reuse, 0xff, RZ, 0xc0, !PT ;  /* 0x000000ff02077812 */ /* 0x040fe400078ec0ff */
[----:B------:R-:W-:Y:S02]  /*7430*/  LOP3.LUT R13, R2, 0xffff, RZ, 0xc0, !PT ;  /* 0x0000ffff020d7812 */ /* 0x000fe400078ec0ff */
[--C-:B------:R-:W-:Y:S02]  /*7440*/  SHF.R.U32.HI R8, RZ, 0x10, R2.reuse ;  /* 0x00000010ff087819 */ /* 0x100fe40000011602 */
[----:B------:R-:W-:Y:S01]  /*7450*/  SHF.R.U32.HI R6, RZ, 0x18, R2 ;  /* 0x00000018ff067819 */ /* 0x000fe20000011602 */
[----:B------:R-:W-:Y:S01]  /*7460*/  IMAD.WIDE.U32 R2, R161, -0x2daee0ad, RZ ;  /* 0xd2511f53a1027825 */ /* 0x000fe200078e00ff */
[----:B------:R-:W-:Y:S01]  /*7470*/  @!P0 PRMT R39, R133, 0x5410, RZ ;  /* 0x0000541085278816 */ /* 0x000fe200000000ff */
[----:B------:R-:W-:Y:S01]  /*7480*/  MUFU.EX2 R161, R97 ;  /* 0x0000006100a17308 */ /* 0x000fe20000000800 */
[----:B------:R-:W-:-:S02]  /*7490*/  ISETP.GE.U32.AND P0, PT, R198, R7, PT ;  /* 0x00000007c600720c */ /* 0x000fc40003f06070 */
[----:B------:R-:W-:Y:S02]  /*74a0*/  LOP3.LUT R54, R3, R249, R54, 0x96, !PT ;  /* 0x000000f903367212 */ /* 0x000fe400078e9636 */
[C---:B------:R-:W-:Y:S02]  /*74b0*/  LOP3.LUT R91, R2.reuse, 0xffff, RZ, 0xc0, !PT ;  /* 0x0000ffff025b7812 */ /* 0x040fe400078ec0ff */
[----:B------:R-:W-:Y:S02]  /*74c0*/  LOP3.LUT R94, R2, 0xff, RZ, 0xc0, !PT ;  /* 0x000000ff025e7812 */ /* 0x000fe400078ec0ff */
[--C-:B------:R-:W-:Y:S02]  /*74d0*/  SHF.R.U32.HI R92, RZ, 0x10, R2.reuse ;  /* 0x00000010ff5c7819 */ /* 0x100fe40000011602 */
[----:B------:R-:W-:Y:S01]  /*74e0*/  SHF.R.U32.HI R93, RZ, 0x18, R2 ;  /* 0x00000018ff5d7819 */ /* 0x000fe20000011602 */
[----:B------:R-:W-:Y:S01]  /*74f0*/  IMAD.WIDE.U32 R2, R10, -0x2daee0ad, RZ ;  /* 0xd2511f530a027825 */ /* 0x000fe200078e00ff */
[----:B------:R-:W-:-:S04]  /*7500*/  ISETP.GE.U32.AND P4, PT, R198, R6, PT ;  /* 0x00000006c600720c */ /* 0x000fc80003f86070 */
[C---:B------:R-:W-:Y:S02]  /*7510*/  LOP3.LUT R7, R2.reuse, 0xff, RZ, 0xc0, !PT ;  /* 0x000000ff02077812 */ /* 0x040fe400078ec0ff */
[----:B------:R-:W-:Y:S02]  /*7520*/  LOP3.LUT R21, R2, 0xffff, RZ, 0xc0, !PT ;  /* 0x0000ffff02157812 */ /* 0x000fe400078ec0ff */
[--C-:B------:R-:W-:Y:S02]  /*7530*/  SHF.R.U32.HI R17, RZ, 0x10, R2.reuse ;  /* 0x00000010ff117819 */ /* 0x100fe40000011602 */
[----:B------:R-:W-:Y:S02]  /*7540*/  SHF.R.U32.HI R10, RZ, 0x18, R2 ;  /* 0x00000018ff0a7819 */ /* 0x000fe40000011602 */
[----:B------:R-:W-:Y:S02]  /*7550*/  SHF.R.U32.HI R2, RZ, 0x8, R152 ;  /* 0x00000008ff027819 */ /* 0x000fe40000011698 */
[----:B------:R-:W-:Y:S01]  /*7560*/  LOP3.LUT R12, R3, R249, R12, 0x96, !PT ;  /* 0x000000f9030c7212 */ /* 0x000fe200078e960c */
[----:B------:R-:W-:Y:S01]  /*7570*/  MUFU.EX2 R152, R107 ;  /* 0x0000006b00987308 */ /* 0x000fe20000000800 */
[----:B------:R-:W-:-:S02]  /*7580*/  PRMT R96, R155, 0x5410, R2 ;  /* 0x000054109b607816 */ /* 0x000fc40000000002 */
[----:B------:R-:W-:Y:S02]  /*7590*/  LOP3.LUT R2, R154, 0xff, RZ, 0xc0, !PT ;  /* 0x000000ff9a027812 */ /* 0x000fe400078ec0ff */
[----:B------:R-:W-:Y:S01]  /*75a0*/  SHF.R.U32.HI R3, RZ, 0x8, R9 ;  /* 0x00000008ff037819 */ /* 0x000fe20000011609 */
[----:B------:R-:W-:Y:S01]  /*75b0*/  FADD.FTZ R9, R35, R18 ;  /* 0x0000001223097221 */ /* 0x000fe20000010000 */
[----:B------:R-:W-:Y:S01]  /*75c0*/  PRMT R95, R2, 0x5410, R153 ;  /* 0x00005410025f7816 */ /* 0x000fe20000000099 */
[----:B------:R3:W-:Y:S01]  /*75d0*/  MUFU.EX2 R154, R99 ;  /* 0x00000063009a7308 */ /* 0x0007e20000000800 */
[----:B------:R-:W-:Y:S01]  /*75e0*/  LOP3.LUT R2, R3, 0xffff, RZ, 0xc0, !PT ;  /* 0x0000ffff03027812 */ /* 0x000fe200078ec0ff */
[----:B------:R-:W-:Y:S01]  /*75f0*/  FADD.FTZ R9, R23, R9 ;  /* 0x0000000917097221 */ /* 0x000fe20000010000 */
[----:B------:R-:W-:Y:S01]  /*7600*/  LOP3.LUT R3, R0, 0xff, RZ, 0xc0, !PT ;  /* 0x000000ff00037812 */ /* 0x000fe200078ec0ff */
[----:B------:R-:W-:Y:S01]  /*7610*/  FADD.FTZ R18, R182, R22 ;  /* 0x00000016b6127221 */ /* 0x000fe20000010000 */
[----:B------:R-:W-:Y:S01]  /*7620*/  ISETP.GE.U32.AND P3, PT, R198, R2, PT ;  /* 0x00000002c600720c */ /* 0x000fe20003f66070 */
[----:B--2---:R-:W-:Y:S01]  /*7630*/  FADD.FTZ R101, R29, R9 ;  /* 0x000000091d657221 */ /* 0x004fe20000010000 */
[----:B-1----:R-:W-:Y:S01]  /*7640*/  F2FP.BF16.PACK_AB R2, R187, R162 ;  /* 0x000000a2bb02723e */ /* 0x002fe200000010ff */
[----:B------:R-:W1:Y:S01]  /*7650*/  MUFU.EX2 R155, R100 ;  /* 0x00000064009b7308 */ /* 0x000e620000000800 */
[----:B------:R-:W-:-:S02]  /*7660*/  IMAD.MOV.U32 R182, RZ, RZ, R119 ;  /* 0x000000ffffb67224 */ /* 0x000fc400078e0077 */
[C---:B------:R-:W-:Y:S02]  /*7670*/  PRMT R38, R2.reuse, 0x7610, R38 ;  /* 0x0000761002267816 */ /* 0x040fe40000000026 */
[----:B------:R-:W-:Y:S02]  /*7680*/  PRMT R37, R2, 0x7632, R37 ;  /* 0x0000763202257816 */ /* 0x000fe40000000025 */
[----:B------:R-:W-:Y:S01]  /*7690*/  LOP3.LUT R2, R11, 0xff, RZ, 0xc0, !PT ;  /* 0x000000ff0b027812 */ /* 0x000fe200078ec0ff */
[----:B------:R-:W-:Y:S01]  /*76a0*/  @!P2 HFMA2.BF16_V2 R135, -RZ.H0_H0, RZ.H0_H0, -R38.H0_H0 ;  /* 0x200000ffff87a231 */ /* 0x000fe20000340926 */
[----:B---3--:R-:W-:Y:S01]  /*76b0*/  PRMT R99, R38, 0x5410, R37 ;  /* 0x0000541026637816 */ /* 0x008fe20000000025 */
[----:B------:R-:W-:Y:S01]  /*76c0*/  @!P3 HFMA2.BF16_V2 R138, -RZ.H0_H0, RZ.H0_H0, -R37.H0_H0 ;  /* 0x200000ffff8ab231 */ /* 0x000fe20000340925 */
[----:B------:R-:W2:Y:S01]  /*76d0*/  MUFU.EX2 R153, R108 ;  /* 0x0000006c00997308 */ /* 0x000ea20000000800 */
[----:B------:R-:W-:Y:S01]  /*76e0*/  FADD.FTZ R11, R181, R19 ;  /* 0x00000013b50b7221 */ /* 0x000fe20000010000 */
[----:B------:R-:W-:Y:S01]  /*76f0*/  @!P2 PRMT R38, R135, 0x5410, RZ ;  /* 0x000054108726a816 */ /* 0x000fe200000000ff */
[----:B------:R-:W-:Y:S01]  /*7700*/  IMAD.MOV.U32 R181, RZ, RZ, R194 ;  /* 0x000000ffffb57224 */ /* 0x000fe200078e00c2 */
[----:B------:R-:W-:-:S02]  /*7710*/  ISETP.GE.U32.AND P2, PT, R198, R2, PT ;  /* 0x00000002c600720c */ /* 0x000fc40003f46070 */
[----:B-1----:R-:W-:Y:S02]  /*7720*/  F2FP.BF16.PACK_AB R6, R155, R154 ;  /* 0x0000009a9b06723e */ /* 0x002fe400000010ff */
[----:B------:R-:W-:Y:S02]  /*7730*/  LOP3.LUT R2, R0, 0xffff, RZ, 0xc0, !PT ;  /* 0x0000ffff00027812 */ /* 0x000fe400078ec0ff */
[----:B------:R-:W-:Y:S02]  /*7740*/  PRMT R36, R6, 0x7610, R36 ;  /* 0x0000761006247816 */ /* 0x000fe40000000024 */
[----:B------:R-:W-:Y:S02]  /*7750*/  SHF.R.U32.HI R2, RZ, 0x8, R2 ;  /* 0x00000008ff027819 */ /* 0x000fe40000011602 */
[----:B------:R-:W-:Y:S02]  /*7760*/  @!P3 PRMT R37, R138, 0x5410, RZ ;  /* 0x000054108a25b816 */ /* 0x000fe400000000ff */
[----:B------:R-:W-:Y:S01]  /*7770*/  PRMT R35, R6, 0x7632, R35 ;  /* 0x0000763206237816 */ /* 0x000fe20000000023 */
[----:B------:R-:W-:Y:S01]  /*7780*/  @!P2 HFMA2.BF16_V2 R139, -RZ.H0_H0, RZ.H0_H0, -R36.H0_H0 ;  /* 0x200000ffff8ba231 */ /* 0x000fe20000340924 */
[----:B------:R-:W-:-:S02]  /*7790*/  ISETP.GE.U32.AND P3, PT, R198, R3, PT ;  /* 0x00000003c600720c */ /* 0x000fc40003f66070 */
[----:B------:R-:W-:Y:S01]  /*77a0*/  LOP3.LUT R2, R2, 0xffff, RZ, 0xc0, !PT ;  /* 0x0000ffff02027812 */ /* 0x000fe200078ec0ff */
[----:B------:R-:W-:Y:S01]  /*77b0*/  @!P1 HFMA2.BF16_V2 R140, -RZ.H0_H0, RZ.H0_H0, -R35.H0_H0 ;  /* 0x200000ffff8c9231 */ /* 0x000fe20000340923 */
[----:B------:R-:W-:Y:S02]  /*77c0*/  PRMT R97, R36, 0x5410, R35 ;  /* 0x0000541024617816 */ /* 0x000fe40000000023 */
[----:B------:R-:W-:Y:S02]  /*77d0*/  @!P2 PRMT R36, R139, 0x5410, RZ ;  /* 0x000054108b24a816 */ /* 0x000fe400000000ff */
[----:B------:R-:W-:Y:S02]  /*77e0*/  F2FP.BF16.PACK_AB R3, R218, R161 ;  /* 0x000000a1da03723e */ /* 0x000fe400000010ff */
[----:B------:R-:W-:Y:S02]  /*77f0*/  ISETP.GE.U32.AND P2, PT, R198, R2, PT ;  /* 0x00000002c600720c */ /* 0x000fe40003f46070 */
[----:B------:R-:W-:-:S02]  /*7800*/  PRMT R34, R3, 0x7610, R34 ;  /* 0x0000761003227816 */ /* 0x000fc40000000022 */
[--C-:B------:R-:W-:Y:S02]  /*7810*/  SHF.R.U32.HI R2, RZ, 0x18, R0.reuse ;  /* 0x00000018ff027819 */ /* 0x100fe40000011600 */
[----:B------:R-:W-:Y:S01]  /*7820*/  SHF.R.U32.HI R0, RZ, 0x10, R0 ;  /* 0x00000010ff007819 */ /* 0x000fe20000011600 */
[----:B------:R-:W-:Y:S01]  /*7830*/  @!P3 HFMA2.BF16_V2 R142, -RZ.H0_H0, RZ.H0_H0, -R34.H0_H0 ;  /* 0x200000ffff8eb231 */ /* 0x000fe20000340922 */
[----:B------:R-:W-:Y:S02]  /*7840*/  PRMT R27, R3, 0x7632, R27 ;  /* 0x00007632031b7816 */ /* 0x000fe4000000001b */
[----:B------:R-:W-:Y:S02]  /*7850*/  LOP3.LUT R0, R0, 0xff, RZ, 0xc0, !PT ;  /* 0x000000ff00007812 */ /* 0x000fe400078ec0ff */
[----:B------:R-:W-:Y:S01]  /*7860*/  @!P1 PRMT R35, R140, 0x5410, RZ ;  /* 0x000054108c239816 */ /* 0x000fe200000000ff */
[----:B------:R-:W-:Y:S01]  /*7870*/  @!P2 HFMA2.BF16_V2 R141, -RZ.H0_H0, RZ.H0_H0, -R27.H0_H0 ;  /* 0x200000ffff8da231 */ /* 0x000fe2000034091b */
[----:B------:R-:W-:-:S02]  /*7880*/  PRMT R140, R34, 0x5410, R27 ;  /* 0x00005410228c7816 */ /* 0x000fc4000000001b */
[----:B------:R-:W-:Y:S02]  /*7890*/  @!P3 PRMT R34, R142, 0x5410, RZ ;  /* 0x000054108e22b816 */ /* 0x000fe400000000ff */
[----:B------:R-:W-:Y:S02]  /*78a0*/  ISETP.GE.U32.AND P3, PT, R198, R0, PT ;  /* 0x00000000c600720c */ /* 0x000fe40003f66070 */
[----:B------:R-:W-:Y:S01]  /*78b0*/  LOP3.LUT R0, R8, 0xff, RZ, 0xc0, !PT ;  /* 0x000000ff08007812 */ /* 0x000fe200078ec0ff */
[----:B------:R-:W-:Y:S01]  /*78c0*/  FADD.FTZ R8, R186, R18 ;  /* 0x00000012ba087221 */ /* 0x000fe20000010000 */
[----:B------:R-:W-:Y:S02]  /*78d0*/  ISETP.GE.U32.AND P1, PT, R198, R2, PT ;  /* 0x00000002c600720c */ /* 0x000fe40003f26070 */
[----:B------:R-:W-:Y:S01]  /*78e0*/  @!P2 PRMT R27, R141, 0x5410, RZ ;  /* 0x000054108d1ba816 */ /* 0x000fe200000000ff */
[----:B------:R-:W-:Y:S01]  /*78f0*/  FADD.FTZ R106, R184, R8 ;  /* 0x00000008b86a7221 */ /* 0x000fe20000010000 */
[----:B------:R-:W-:Y:S01]  /*7900*/  ISETP.GE.U32.AND P2, PT, R198, R0, PT ;  /* 0x00000000c600720c */ /* 0x000fe20003f46070 */
[----:B------:R-:W-:Y:S01]  /*7910*/  IMAD.MOV.U32 R184, RZ, RZ, R235 ;  /* 0x000000ffffb87224 */ /* 0x000fe200078e00eb */
[----:B--2---:R-:W-:Y:S01]  /*7920*/  F2FP.BF16.PACK_AB R0, R153, R152 ;  /* 0x000000989900723e */ /* 0x004fe200000010ff */
[----:B------:R-:W1:Y:S01]  /*7930*/  MUFU.EX2 R235, R122 ;  /* 0x0000007a00eb7308 */ /* 0x000e620000000800 */
[----:B------:R-:W-:-:S02]  /*7940*/  SHF.R.U32.HI R2, RZ, 0x10, R41 ;  /* 0x00000010ff027819 */ /* 0x000fc40000011629 */
[C---:B------:R-:W-:Y:S02]  /*7950*/  PRMT R25, R0.reuse, 0x7632, R25 ;  /* 0x0000763200197816 */ /* 0x040fe40000000019 */
[----:B------:R-:W-:Y:S02]  /*7960*/  PRMT R26, R0, 0x7610, R26 ;  /* 0x00007610001a7816 */ /* 0x000fe4000000001a */
[----:B------:R-:W-:Y:S01]  /*7970*/  SHF.R.U32.HI R0, RZ, 0x8, R13 ;  /* 0x00000008ff007819 */ /* 0x000fe2000001160d */
[----:B------:R-:W-:Y:S01]  /*7980*/  @!P1 HFMA2.BF16_V2 R143, -RZ.H0_H0, RZ.H0_H0, -R25.H0_H0 ;  /* 0x200000ffff8f9231 */ /* 0x000fe20000340919 */
[----:B------:R-:W-:Y:S01]  /*7990*/  PRMT R139, R26, 0x5410, R25 ;  /* 0x000054101a8b7816 */ /* 0x000fe20000000019 */
[----:B------:R-:W-:Y:S01]  /*79a0*/  @!P3 HFMA2.BF16_V2 R144, -RZ.H0_H0, RZ.H0_H0, -R26.H0_H0 ;  /* 0x200000ffff90b231 */ /* 0x000fe2000034091a */
[----:B------:R-:W-:Y:S02]  /*79b0*/  LOP3.LUT R0, R0, 0xffff, RZ, 0xc0, !PT ;  /* 0x0000ffff00007812 */ /* 0x000fe400078ec0ff */
[----:B------:R-:W-:-:S02]  /*79c0*/  @!P1 PRMT R25, R143, 0x5410, RZ ;  /* 0x000054108f199816 */ /* 0x000fc400000000ff */
[----:B------:R-:W-:Y:S02]  /*79d0*/  ISETP.GE.U32.AND P1, PT, R198, R0, PT ;  /* 0x00000000c600720c */ /* 0x000fe40003f26070 */
[----:B------:R-:W-:Y:S02]  /*79e0*/  F2FP.BF16.PACK_AB R0, R247, R248 ;  /* 0x000000f8f700723e */ /* 0x000fe400000010ff */
[----:B------:R-:W-:Y:S02]  /*79f0*/  SHF.R.U32.HI R6, RZ, 0x18, R41 ;  /* 0x00000018ff067819 */ /* 0x000fe40000011629 */
[C---:B------:R-:W-:Y:S02]  /*7a00*/  PRMT R24, R0.reuse, 0x7610, R24 ;  /* 0x0000761000187816 */ /* 0x040fe40000000018 */
[----:B------:R-:W-:Y:S02]  /*7a10*/  PRMT R23, R0, 0x7632, R23 ;  /* 0x0000763200177816 */ /* 0x000fe40000000017 */
[----:B------:R-:W-:Y:S01]  /*7a20*/  LOP3.LUT R0, R41, 0xffff, RZ, 0xc0, !PT ;  /* 0x0000ffff29007812 */ /* 0x000fe200078ec0ff */
[----:B------:R-:W-:Y:S01]  /*7a30*/  @!P0 HFMA2.BF16_V2 R145, -RZ.H0_H0, RZ.H0_H0, -R24.H0_H0 ;  /* 0x200000ffff918231 */ /* 0x000fe20000340918 */
[----:B------:R-:W-:Y:S01]  /*7a40*/  PRMT R138, R24, 0x5410, R23 ;  /* 0x00005410188a7816 */ /* 0x000fe20000000017 */
[----:B------:R-:W-:Y:S01]  /*7a50*/  @!P1 HFMA2.BF16_V2 R146, -RZ.H0_H0, RZ.H0_H0, -R23.H0_H0 ;  /* 0x200000ffff929231 */ /* 0x000fe20000340917 */
[----:B------:R-:W-:-:S02]  /*7a60*/  SHF.R.U32.HI R3, RZ, 0x8, R0 ;  /* 0x00000008ff037819 */ /* 0x000fc40000011600 */
[----:B------:R-:W-:Y:S02]  /*7a70*/  LOP3.LUT R0, R2, 0xff, RZ, 0xc0, !PT ;  /* 0x000000ff02007812 */ /* 0x000fe400078ec0ff */
[----:B------:R-:W-:Y:S02]  /*7a80*/  @!P1 PRMT R23, R146, 0x5410, RZ ;  /* 0x0000541092179816 */ /* 0x000fe400000000ff */
[----:B------:R-:W-:Y:S02]  /*7a90*/  PRMT R87, R0, 0x5410, R6 ;  /* 0x0000541000577816 */ /* 0x000fe40000000006 */
[----:B------:R-:W-:Y:S02]  /*7aa0*/  LOP3.LUT R0, R17, 0xff, RZ, 0xc0, !PT ;  /* 0x000000ff11007812 */ /* 0x000fe400078ec0ff */
[----:B------:R-:W-:Y:S02]  /*7ab0*/  @!P3 PRMT R26, R144, 0x5410, RZ ;  /* 0x00005410901ab816 */ /* 0x000fe400000000ff */
[----:B------:R-:W-:-:S02]  /*7ac0*/  ISETP.GE.U32.AND P1, PT, R198, R0, PT ;  /* 0x00000000c600720c */ /* 0x000fc40003f26070 */
[----:B------:R-:W-:Y:S02]  /*7ad0*/  F2FP.BF16.PACK_AB R0, R244, R243 ;  /* 0x000000f3f400723e */ /* 0x000fe400000010ff */
[----:B------:R-:W-:Y:S02]  /*7ae0*/  ISETP.GE.U32.AND P3, PT, R198, R7, PT ;  /* 0x00000007c600720c */ /* 0x000fe40003f66070 */
[C---:B------:R-:W-:Y:S02]  /*7af0*/  PRMT R22, R0.reuse, 0x7610, R22 ;  /* 0x0000761000167816 */ /* 0x040fe40000000016 */
[----:B------:R-:W-:Y:S02]  /*7b00*/  PRMT R19, R0, 0x7632, R19 ;  /* 0x0000763200137816 */ /* 0x000fe40000000013 */
[----:B------:R-:W-:Y:S01]  /*7b10*/  LOP3.LUT R0, R12, 0xff, RZ, 0xc0, !PT ;  /* 0x000000ff0c007812 */ /* 0x000fe200078ec0ff */
[----:B------:R-:W-:Y:S01]  /*7b20*/  @!P2 HFMA2.BF16_V2 R147, -RZ.H0_H0, RZ.H0_H0, -R22.H0_H0 ;  /* 0x200000ffff93a231 */ /* 0x000fe20000340916 */
[----:B------:R-:W-:Y:S01]  /*7b30*/  PRMT R137, R22, 0x5410, R19 ;  /* 0x0000541016897816 */ /* 0x000fe20000000013 */
[----:B------:R-:W-:Y:S01]  /*7b40*/  @!P4 HFMA2.BF16_V2 R148, -RZ.H0_H0, RZ.H0_H0, -R19.H0_H0 ;  /* 0x200000ffff94c231 */ /* 0x000fe20000340913 */
[----:B------:R-:W-:-:S02]  /*7b50*/  F2FP.BF16.PACK_AB R6, R240, R239 ;  /* 0x000000eff006723e */ /* 0x000fc400000010ff */
[----:B------:R-:W-:Y:S01]  /*7b60*/  @!P2 PRMT R22, R147, 0x5410, RZ ;  /* 0x000054109316a816 */ /* 0x000fe200000000ff */
[----:B------:R-:W-:Y:S01]  /*7b70*/  IMAD.MOV.U32 R147, RZ, RZ, R176 ;  /* 0x000000ffff937224 */ /* 0x000fe200078e00b0 */
[----:B------:R-:W-:Y:S01]  /*7b80*/  ISETP.GE.U32.AND P2, PT, R198, R0, PT ;  /* 0x00000000c600720c */ /* 0x000fe20003f46070 */
[----:B------:R-:W-:Y:S01]  /*7b90*/  IMAD.MOV.U32 R176, RZ, RZ, R136 ;  /* 0x000000ffffb07224 */ /* 0x000fe200078e0088 */
[----:B------:R-:W-:Y:S01]  /*7ba0*/  LOP3.LUT R0, R12, 0xffff, RZ, 0xc0, !PT ;  /* 0x0000ffff0c007812 */ /* 0x000fe200078ec0ff */
[----:B------:R-:W-:Y:S01]  /*7bb0*/  @!P3 HFMA2.BF16_V2 R151, -RZ.H0_H0, RZ.H0_H0, -R6.H0_H0 ;  /* 0x200000ffff97b231 */ /* 0x000fe20000340906 */
[----:B------:R-:W-:Y:S02]  /*7bc0*/  @!P4 PRMT R19, R148, 0x5410, RZ ;  /* 0x000054109413c816 */ /* 0x000fe400000000ff */
[----:B------:R-:W-:Y:S02]  /*7bd0*/  SHF.R.U32.HI R0, RZ, 0x8, R0 ;  /* 0x00000008ff007819 */ /* 0x000fe40000011600 */
[----:B------:R-:W-:-:S02]  /*7be0*/  SHF.R.U32.HI R2, RZ, 0x10, R12 ;  /* 0x00000010ff027819 */ /* 0x000fc4000001160c */
[----:B------:R-:W-:Y:S02]  /*7bf0*/  LOP3.LUT R0, R0, 0xffff, RZ, 0xc0, !PT ;  /* 0x0000ffff00007812 */ /* 0x000fe400078ec0ff */
[----:B------:R-:W-:Y:S02]  /*7c00*/  LOP3.LUT R2, R2, 0xff, RZ, 0xc0, !PT ;  /* 0x000000ff02027812 */ /* 0x000fe400078ec0ff */
[----:B------:R-:W-:Y:S02]  /*7c10*/  ISETP.GE.U32.AND P4, PT, R198, R0, PT ;  /* 0x00000000c600720c */ /* 0x000fe40003f86070 */
[----:B------:R-:W-:Y:S02]  /*7c20*/  F2FP.BF16.PACK_AB R0, R242, R241 ;  /* 0x000000f1f200723e */ /* 0x000fe400000010ff */
[----:B------:R-:W-:Y:S02]  /*7c30*/  LOP3.LUT R7, R41, 0xff, RZ, 0xc0, !PT ;  /* 0x000000ff29077812 */ /* 0x000fe400078ec0ff */
[----:B------:R-:W-:-:S02]  /*7c40*/  PRMT R18, R0, 0x7610, R18 ;  /* 0x0000761000127816 */ /* 0x000fc40000000012 */
[----:B------:R-:W-:Y:S02]  /*7c50*/  PRMT R17, R0, 0x7632, R17 ;  /* 0x0000763200117816 */ /* 0x000fe40000000011 */
[----:B------:R-:W-:Y:S01]  /*7c60*/  SHF.R.U32.HI R0, RZ, 0x8, R21 ;  /* 0x00000008ff007819 */ /* 0x000fe20000011615 */
[----:B------:R-:W-:Y:S01]  /*7c70*/  @!P2 HFMA2.BF16_V2 R149, -RZ.H0_H0, RZ.H0_H0, -R18.H0_H0 ;  /* 0x200000ffff95a231 */ /* 0x000fe20000340912 */
[----:B------:R-:W-:Y:S01]  /*7c80*/  PRMT R136, R18, 0x5410, R17 ;  /* 0x0000541012887816 */ /* 0x000fe20000000011 */
[----:B------:R-:W-:Y:S01]  /*7c90*/  @!P4 HFMA2.BF16_V2 R150, -RZ.H0_H0, RZ.H0_H0, -R17.H0_H0 ;  /* 0x200000ffff96c231 */ /* 0x000fe20000340911 */
[----:B------:R-:W-:Y:S02]  /*7ca0*/  LOP3.LUT R0, R0, 0xffff, RZ, 0xc0, !PT ;  /* 0x0000ffff00007812 */ /* 0x000fe400078ec0ff */
[----:B------:R-:W-:Y:S02]  /*7cb0*/  @!P2 PRMT R18, R149, 0x5410, RZ ;  /* 0x000054109512a816 */ /* 0x000fe400000000ff */
[----:B------:R-:W-:-:S02]  /*7cc0*/  ISETP.GE.U32.AND P2, PT, R198, R0, PT ;  /* 0x00000000c600720c */ /* 0x000fc40003f46070 */
[----:B------:R-:W-:Y:S02]  /*7cd0*/  SHF.R.U32.HI R0, RZ, 0x18, R12 ;  /* 0x00000018ff007819 */ /* 0x000fe4000001160c */
[----:B------:R-:W-:Y:S02]  /*7ce0*/  @!P4 PRMT R17, R150, 0x5410, RZ ;  /* 0x000054109611c816 */ /* 0x000fe400000000ff */
[----:B------:R-:W-:Y:S02]  /*7cf0*/  ISETP.GE.U32.AND P4, PT, R198, R0, PT ;  /* 0x00000000c600720c */ /* 0x000fe40003f86070 */
[C---:B------:R-:W-:Y:S02]  /*7d00*/  PRMT R0, R6.reuse, 0x7632, R0 ;  /* 0x0000763206007816 */ /* 0x040fe40000000000 */
[----:B------:R-:W-:Y:S02]  /*7d10*/  @!P0 PRMT R24, R145, 0x5410, RZ ;  /* 0x0000541091188816 */ /* 0x000fe400000000ff */
[----:B------:R-:W-:Y:S01]  /*7d20*/  PRMT R131, R6, 0x5410, R0 ;  /* 0x0000541006837816 */ /* 0x000fe20000000000 */
[----:B------:R-:W-:Y:S01]  /*7d30*/  @!P2 HFMA2.BF16_V2 R156, -RZ.H0_H0, RZ.H0_H0, -R0.H0_H0 ;  /* 0x200000ffff9ca231 */ /* 0x000fe20000340900 */
[----:B------:R-:W-:-:S02]  /*7d40*/  @!P3 PRMT R6, R151, 0x5410, RZ ;  /* 0x000054109706b816 */ /* 0x000fc400000000ff */
[C---:B------:R-:W-:Y:S02]  /*7d50*/  ISETP.GE.U32.AND P3, PT, R198.reuse, R2, PT ;  /* 0x00000002c600720c */ /* 0x040fe40003f66070 */
[----:B------:R-:W-:Y:S02]  /*7d60*/  ISETP.GE.U32.AND P0, PT, R198, R10, PT ;  /* 0x0000000ac600720c */ /* 0x000fe40003f06070 */
[----:B------:R-:W-:Y:S01]  /*7d70*/  PRMT R90, R7, 0x5410, R3 ;  /* 0x00005410075a7816 */ /* 0x000fe20000000003 */
[----:B------:R-:W-:Y:S01]  /*7d80*/  FADD.FTZ R7, R185, R11 ;  /* 0x0000000bb9077221 */ /* 0x000fe20000010000 */
[----:B-1----:R-:W-:Y:S01]  /*7d90*/  F2FP.BF16.PACK_AB R10, R236, R235 ;  /* 0x000000ebec0a723e */ /* 0x002fe200000010ff */
[----:B------:R-:W-:Y:S01]  /*7da0*/  FADD.FTZ R3, R30, R28 ;  /* 0x0000001c1e037221 */ /* 0x000fe20000010000 */
[----:B------:R-:W-:Y:S01]  /*7db0*/  F2FP.BF16.PACK_AB R8, R227, R231 ;  /* 0x000000e7e308723e */ /* 0x000fe200000010ff */
[----:B------:R-:W-:Y:S01]  /*7dc0*/  FADD.FTZ R100, R183, R7 ;  /* 0x00000007b7647221 */ /* 0x000fe20000010000 */
[----:B------:R-:W-:Y:S01]  /*7dd0*/  PRMT R9, R10, 0x7632, R9 ;  /* 0x000076320a097816 */ /* 0x000fe20000000009 */
[----:B------:R-:W-:Y:S01]  /*7de0*/  @!P1 HFMA2.BF16_V2 R157, -RZ.H0_H0, RZ.H0_H0, -R10.H0_H0 ;  /* 0x200000ffff9d9231 */ /* 0x000fe2000034090a */
[----:B------:R-:W-:Y:S01]  /*7df0*/  PRMT R7, R8, 0x7632, R7 ;  /* 0x0000763208077816 */ /* 0x000fe20000000007 */
[----:B------:R-:W-:Y:S01]  /*7e00*/  @!P3 HFMA2.BF16_V2 R160, -RZ.H0_H0, RZ.H0_H0, -R8.H0_H0 ;  /* 0x200000ffffa0b231 */ /* 0x000fe20000340908 */
[----:B------:R-:W-:Y:S01]  /*7e10*/  PRMT R130, R10, 0x5410, R9 ;  /* 0x000054100a827816 */ /* 0x000fe20000000009 */
[----:B------:R-:W-:Y:S01]  /*7e20*/  FADD.FTZ R98, R31, R3 ;  /* 0x000000031f627221 */ /* 0x000fe20000010000 */
[----:B------:R-:W-:Y:S01]  /*7e30*/  PRMT R107, R8, 0x5410, R7 ;  /* 0x00005410086b7816 */ /* 0x000fe20000000007 */
[----:B------:R-:W-:Y:S01]  /*7e40*/  IMAD.SHL.U32 R30, R179, 0x40, RZ ;  /* 0x00000040b31e7824 */ /* 0x000fe200078e00ff */
[----:B------:R-:W-:Y:S01]  /*7e50*/  @!P1 PRMT R10, R157, 0x5410, RZ ;  /* 0x000054109d0a9816 */ /* 0x000fe200000000ff */
[----:B------:R-:W-:Y:S01]  /*7e60*/  IMAD.MOV.U32 R157, RZ, RZ, R164 ;  /* 0x000000ffff9d7224 */ /* 0x000fe200078e00a4 */
[----:B------:R-:W-:Y:S01]  /*7e70*/  @!P3 PRMT R8, R160, 0x5410, RZ ;  /* 0x00005410a008b816 */ /* 0x000fe200000000ff */
[----:B------:R-:W-:Y:S01]  /*7e80*/  IMAD.MOV.U32 R160, RZ, RZ, R127 ;  /* 0x000000ffffa07224 */ /* 0x000fe200078e007f */
[----:B------:R-:W-:Y:S01]  /*7e90*/  @!P2 PRMT R0, R156, 0x5410, RZ ;  /* 0x000054109c00a816 */ /* 0x000fe200000000ff */
[----:B------:R-:W-:Y:S01]  /*7ea0*/  IMAD.MOV.U32 R164, RZ, RZ, R175 ;  /* 0x000000ffffa47224 */ /* 0x000fe200078e00af */
[----:B------:R-:W-:Y:S01]  /*7eb0*/  @!P0 HFMA2.BF16_V2 R158, -RZ.H0_H0, RZ.H0_H0, -R9.H0_H0 ;  /* 0x200000ffff9e8231 */ /* 0x000fe20000340909 */
[----:B------:R-:W-:Y:S01]  /*7ec0*/  IMAD.MOV.U32 R127, RZ, RZ, R125 ;  /* 0x000000ffff7f7224 */ /* 0x000fe200078e007d */
[----:B------:R-:W-:Y:S01]  /*7ed0*/  @!P4 HFMA2.BF16_V2 R159, -RZ.H0_H0, RZ.H0_H0, -R7.H0_H0 ;  /* 0x200000ffff9fc231 */ /* 0x000fe20000340907 */
[----:B------:R-:W-:-:S02]  /*7ee0*/  IMAD.MOV.U32 R175, RZ, RZ, R123 ;  /* 0x000000ffffaf7224 */ /* 0x000fc400078e007b */
        /* <DEDUP_REMOVED lines=10> */
[----:B------:R-:W-:-:S04]  /*7f90*/  IMAD.WIDE.U32 R206, R177, -0x326172a9, RZ ;  /* 0xcd9e8d57b1ce7825 */ /* 0x000fc800078e00ff */
[----:B------:R-:W-:Y:S01]  /*7fa0*/  IMAD.SHL.U32 R32, R179, 0x8, RZ ;  /* 0x00000008b3207824 */ /* 0x000fe200078e00ff */
[----:B------:R-:W-:Y:S01]  /*7fb0*/  LOP3.LUT R2, R173, R205, R206, 0x96, !PT ;  /* 0x000000cdad027212 */ /* 0x000fe200078e96ce */
[--C-:B------:R-:W-:Y:S01]  /*7fc0*/  IMAD.WIDE R30, R30, 0x2, R48.reuse ;  /* 0x000000021e1e7825 */ /* 0x100fe200078e0230 */
[----:B------:R-:W-:Y:S01]  /*7fd0*/  LOP3.LUT R3, R178, R207, RZ, 0x3c, !PT ;  /* 0x000000cfb2037212 */ /* 0x000fe200078e3cff */
[----:B------:R-:W-:Y:S02]  /*7fe0*/  STL.64 [R1+0x28], R206 ;  /* 0x000028ce01007387 */ /* 0x000fe40000100a00 */
[----:B------:R-:W-:-:S04]  /*7ff0*/  IMAD.WIDE R32, R32, 0x2, R48 ;  /* 0x0000000220207825 */ /* 0x000fc800078e0230 */
[----:B------:R-:W-:Y:S01]  /*8000*/  IMAD.WIDE.U32 R12, R2, -0x2daee0ad, RZ ;  /* 0xd2511f53020c7825 */ /* 0x000fe200078e00ff */
[----:B------:R1:W-:Y:S03]  /*8010*/  ST.E.U16 [R32.64+0x2], R80 ;  /* 0x0000025020007985 */ /* 0x0003e6000c101504 */
[----:B------:R-:W-:Y:S01]  /*8020*/  IMAD.MOV.U32 R158, RZ, RZ, R120 ;  /* 0x000000ffff9e7224 */ /* 0x000fe200078e0078 */
[----:B------:R-:W-:Y:S01]  /*8030*/  ST.E.U16 [R32.64], R79 ;  /* 0x0000004f20007985 */ /* 0x000fe2000c101504 */
[----:B------:R-:W-:Y:S02]  /*8040*/  IMAD.MOV.U32 R159, RZ, RZ, R121 ;  /* 0x000000ffff9f7224 */ /* 0x000fe400078e0079 */
[----:B------:R-:W-:Y:S01]  /*8050*/  IMAD R28, R179, 0x48, RZ ;  /* 0x00000048b31c7824 */ /* 0x000fe200078e02ff */
[----:B------:R2:W-:Y:S01]  /*8060*/  ST.E.U16 [R30.64+0x2], R14 ;  /* 0x0000020e1e007985 */ /* 0x0005e2000c101504 */
[----:B------:R-:W-:-:S02]  /*8070*/  IMAD.MOV.U32 R120, RZ, RZ, R220 ;  /* 0x000000ffff787224 */ /* 0x000fc400078e00dc */
[----:B------:R-:W-:Y:S01]  /*8080*/  IMAD.MOV.U32 R121, RZ, RZ, R221 ;  /* 0x000000ffff797224 */ /* 0x000fe200078e00dd */
[----:B------:R3:W-:Y:S01]  /*8090*/  ST.E.U16 [R30.64], R15 ;  /* 0x0000000f1e007985 */ /* 0x0007e2000c101504 */
[----:B------:R-:W-:-:S04]  /*80a0*/  IMAD.WIDE R28, R28, 0x2, R48 ;  /* 0x000000021c1c7825 */ /* 0x000fc800078e0230 */
[----:B------:R-:W-:Y:S01]  /*80b0*/  IMAD.MOV.U32 R183, RZ, RZ, R134 ;  /* 0x000000ffffb77224 */ /* 0x000fe200078e0086 */
[----:B------:R4:W-:Y:S01]  /*80c0*/  ST.E.U16 [R28.64], R20 ;  /* 0x000000141c007985 */ /* 0x0009e2000c101504 */
[----:B------:R-:W-:Y:S02]  /*80d0*/  IMAD.MOV.U32 R146, RZ, RZ, R127 ;  /* 0x000000ffff927224 */ /* 0x000fe400078e007f */
[----:B------:R-:W-:Y:S01]  /*80e0*/  IMAD.MOV.U32 R142, RZ, RZ, R125 ;  /* 0x000000ffff8e7224 */ /* 0x000fe200078e007d */
[----:B------:R-:W-:Y:S01]  /*80f0*/  ST.E.U16 [R28.64+0x2], R16 ;  /* 0x000002101c007985 */ /* 0x000fe2000c101504 */
[----:B------:R-:W-:Y:S02]  /*8100*/  IMAD.MOV.U32 R186, RZ, RZ, R124 ;  /* 0x000000ffffba7224 */ /* 0x000fe400078e007c */
[----:B------:R-:W-:Y:S01]  /*8110*/  IMAD.MOV.U32 R141, RZ, RZ, R123 ;  /* 0x000000ffff8d7224 */ /* 0x000fe200078e007b */
[----:B------:R-:W-:Y:S01]  /*8120*/  ST.E.U16 [R48.64+0x10], R86 ;  /* 0x0000105630007985 */ /* 0x000fe2000c101504 */
[----:B-1----:R-:W-:-:S03]  /*8130*/  IMAD.WIDE.U32 R80, R3, -0x2daee0ad, RZ ;  /* 0xd2511f5303507825 */ /* 0x002fc600078e00ff */
[----:B------:R-:W-:Y:S01]  /*8140*/  ST.E.U16 [R48.64+0x12], R85 ;  /* 0x0000125530007985 */ /* 0x000fe2000c101504 */
[----:B------:R-:W-:Y:S01]  /*8150*/  IMAD.MOV.U32 R143, RZ, RZ, R176 ;  /* 0x000000ffff8f7224 */ /* 0x000fe200078e00b0 */
[----:B------:R-:W-:Y:S01]  /*8160*/  LOP3.LUT R2, R81, R163, R210, 0x96, !PT ;  /* 0x000000a351027212 */ /* 0x000fe200078e96d2 */
[----:B------:R-:W-:Y:S01]  /*8170*/  IMAD.MOV.U32 R163, RZ, RZ, R192 ;  /* 0x000000ffffa37224 */ /* 0x000fe200078e00c0 */
[----:B------:R-:W-:Y:S01]  /*8180*/  ST.E.U16 [R32.64+0x10], R83 ;  /* 0x0000105320007985 */ /* 0x000fe2000c101504 */
[----:B--2---:R-:W-:Y:S01]  /*8190*/  LOP3.LUT R14, R89, R160, R12, 0x96, !PT ;  /* 0x000000a0590e7212 */ /* 0x004fe200078e960c */
[----:B------:R-:W-:Y:S01]  /*81a0*/  IMAD.MOV.U32 R145, RZ, RZ, R175 ;  /* 0x000000ffff917224 */ /* 0x000fe200078e00af */
[----:B------:R-:W-:Y:S01]  /*81b0*/  LOP3.LUT R12, R13, R192, R80, 0x96, !PT ;  /* 0x000000c00d0c7212 */ /* 0x000fe200078e9650 */
[----:B------:R-:W-:Y:S01]  /*81c0*/  IMAD.WIDE.U32 R220, R2, -0x326172a9, RZ ;  /* 0xcd9e8d5702dc7825 */ /* 0x000fe200078e00ff */
[----:B------:R-:W-:Y:S03]  /*81d0*/  ST.E.U16 [R32.64+0x12], R84 ;  /* 0x0000125420007985 */ /* 0x000fe6000c101504 */
[----:B------:R-:W-:Y:S01]  /*81e0*/  IMAD.WIDE.U32 R12, R12, -0x326172a9, RZ ;  /* 0xcd9e8d570c0c7825 */ /* 0x000fe200078e00ff */
[----:B------:R1:W-:Y:S03]  /*81f0*/  ST.E.U16 [R30.64+0x10], R47 ;  /* 0x0000102f1e007985 */ /* 0x0003e6000c101504 */
[----:B---3--:R-:W-:Y:S01]  /*8200*/  IMAD.WIDE.U32 R14, R14, -0x326172a9, RZ ;  /* 0xcd9e8d570e0e7825 */ /* 0x008fe200078e00ff */
[----:B------:R-:W-:Y:S01]  /*8210*/  LOP3.LUT R2, R13, R157, R220, 0x96, !PT ;  /* 0x0000009d0d027212 */ /* 0x000fe200078e96dc */
[----:B------:R2:W-:Y:S02]  /*8220*/  ST.E.U16 [R30.64+0x12], R46 ;  /* 0x0000122e1e007985 */ /* 0x0005e4000c101504 */
[----:B------:R-:W-:Y:S01]  /*8230*/  IMAD.SHL.U32 R192, R5, 0x2, RZ ;  /* 0x0000000205c07824 */ /* 0x000fe200078e00ff */
[----:B----4-:R-:W-:Y:S01]  /*8240*/  LOP3.LUT R20, R15, R156, R12, 0x96, !PT ;  /* 0x0000009c0f147212 */ /* 0x010fe200078e960c */
[----:B------:R-:W-:Y:S01]  /*8250*/  IMAD.WIDE.U32 R2, R2, -0x2daee0ad, RZ ;  /* 0xd2511f5302027825 */ /* 0x000fe200078e00ff */
[----:B------:R-:W-:Y:S01]  /*8260*/  ST.E.U16 [R28.64+0x10], R45 ;  /* 0x0000102d1c007985 */ /* 0x000fe2000c101504 */
[----:B------:R-:W-:-:S02]  /*8270*/  LOP3.LUT R5, R92, 0xff, RZ, 0xc0, !PT ;  /* 0x000000ff5c057812 */ /* 0x000fc400078ec0ff */
[----:B------:R-:W-:Y:S01]  /*8280*/  IMAD.WIDE.U32 R20, R20, -0x2daee0ad, RZ ;  /* 0xd2511f5314147825 */ /* 0x000fe200078e00ff */
[----:B------:R-:W-:Y:S01]  /*8290*/  LOP3.LUT R13, R3, R183, R88, 0x96, !PT ;  /* 0x000000b7030d7212 */ /* 0x000fe200078e9658 */
[----:B------:R3:W-:Y:S02]  /*82a0*/  ST.E.U16 [R28.64+0x12], R44 ;  /* 0x0000122c1c007985 */ /* 0x0007e4000c101504 */
[----:B------:R-:W-:Y:S01]  /*82b0*/  IMAD R194, R4, 0x2, R192 ;  /* 0x0000000204c27824 */ /* 0x000fe200078e02c0 */
[----:B------:R-:W-:Y:S01]  /*82c0*/  LOP3.LUT R2, R21, R184, R2, 0x96, !PT ;  /* 0x000000b815027212 */ /* 0x000fe200078e9602 */
[----:B------:R-:W-:Y:S01]  /*82d0*/  ST.E.U16 [R48.64+0x20], R78 ;  /* 0x0000204e30007985 */ /* 0x000fe2000c101504 */
[----:B------:R-:W-:-:S03]  /*82e0*/  IMAD.WIDE.U32 R12, R13, -0x326172a9, RZ ;  /* 0xcd9e8d570d0c7825 */ /* 0x000fc600078e00ff */
[----:B------:R4:W-:Y:S01]  /*82f0*/  ST.E.U16 [R48.64+0x22], R77 ;  /* 0x0000224d30007985 */ /* 0x0009e2000c101504 */
[----:B------:R-:W-:Y:S01]  /*8300*/  IMAD.WIDE.U32 R2, R2, -0x326172a9, RZ ;  /* 0xcd9e8d5702027825 */ /* 0x000fe200078e00ff */
[----:B------:R-:W-:Y:S02]  /*8310*/  LOP3.LUT R14, R13, R147, R14, 0x96, !PT ;  /* 0x000000930d0e7212 */ /* 0x000fe400078e960e */
[----:B------:R-:W-:Y:S01]  /*8320*/  ST.E.U16 [R32.64+0x20], R75 ;  /* 0x0000204b20007985 */ /* 0x000fe2000c101504 */
[----:B-1----:R-:W-:Y:S01]  /*8330*/  IMAD.MOV.U32 R47, RZ, RZ, R81 ;  /* 0x000000ffff2f7224 */ /* 0x002fe200078e0051 */
[----:B------:R-:W-:Y:S01]  /*8340*/  LOP3.LUT R11, R3, R251, R12, 0x96, !PT ;  /* 0x000000fb030b7212 */ /* 0x000fe200078e960c */
[----:B------:R-:W-:Y:S01]  /*8350*/  IMAD.MOV.U32 R144, RZ, RZ, R174 ;  /* 0x000000ffff907224 */ /* 0x000fe200078e00ae */
[----:B------:R1:W-:Y:S01]  /*8360*/  ST.E.U16 [R32.64+0x22], R76 ;  /* 0x0000224c20007985 */ /* 0x0003e2000c101504 */
[C---:B------:R-:W-:Y:S01]  /*8370*/  LOP3.LUT R13, R2.reuse, 0xffff, RZ, 0xc0, !PT ;  /* 0x0000ffff020d7812 */ /* 0x040fe200078ec0ff */
[----:B--2---:R-:W-:Y:S01]  /*8380*/  IMAD.MOV.U32 R46, RZ, RZ, R80 ;  /* 0x000000ffff2e7224 */ /* 0x004fe200078e0050 */
[----:B------:R-:W-:Y:S01]  /*8390*/  LOP3.LUT R41, R2, 0xff, RZ, 0xc0, !PT ;  /* 0x000000ff02297812 */ /* 0x000fe200078ec0ff */
[----:B------:R-:W-:Y:S01]  /*83a0*/  ST.E.U16 [R30.64+0x20], R43 ;  /* 0x0000202b1e007985 */ /* 0x000fe2000c101504 */
[----:B------:R-:W-:Y:S01]  /*83b0*/  SHF.R.U32.HI R15, RZ, 0x10, R2 ;  /* 0x00000010ff0f7819 */ /* 0x000fe20000011602 */
[----:B------:R-:W-:Y:S01]  /*83c0*/  IMAD.MOV.U32 R185, RZ, RZ, R164 ;  /* 0x000000ffffb97224 */ /* 0x000fe200078e00a4 */
[----:B------:R-:W-:Y:S01]  /*83d0*/  SHF.R.U32.HI R21, RZ, 0x18, R2 ;  /* 0x00000018ff157819 */ /* 0x000fe20000011602 */
[----:B------:R-:W-:Y:S01]  /*83e0*/  ST.E.U16 [R30.64+0x22], R42 ;  /* 0x0000222a1e007985 */ /* 0x000fe2000c101504 */
[----:B------:R-:W-:Y:S01]  /*83f0*/  IMAD.WIDE.U32 R2, R14, -0x2daee0ad, RZ ;  /* 0xd2511f530e027825 */ /* 0x000fe200078e00ff */
[----:B------:R-:W-:-:S02]  /*8400*/  SHF.R.U32.HI R4, RZ, 0x18, R11 ;  /* 0x00000018ff047819 */ /* 0x000fc4000001160b */
[----:B------:R-:W-:Y:S01]  /*8410*/  ST.E.U16 [R28.64+0x20], R40 ;  /* 0x000020281c007985 */ /* 0x000fe2000c101504 */
[----:B---3--:R-:W-:Y:S02]  /*8420*/  PRMT R44, R198, 0x7054, R198 ;  /* 0x00007054c62c7816 */ /* 0x008fe400000000c6 */
[C---:B------:R-:W-:Y:S01]  /*8430*/  LOP3.LUT R12, R2.reuse, 0xffff, RZ, 0xc0, !PT ;  /* 0x0000ffff020c7812 */ /* 0x040fe200078ec0ff */
[----:B------:R-:W-:Y:S01]  /*8440*/  ST.E.U16 [R28.64+0x22], R39 ;  /* 0x000022271c007985 */ /* 0x000fe2000c101504 */
[----:B------:R-:W-:Y:S02]  /*8450*/  LOP3.LUT R16, R3, R249, R20, 0x96, !PT ;  /* 0x000000f903107212 */ /* 0x000fe400078e9614 */
[----:B------:R-:W-:Y:S01]  /*8460*/  LOP3.LUT R14, R2, 0xff, RZ, 0xc0, !PT ;  /* 0x000000ff020e7812 */ /* 0x000fe200078ec0ff */
[----:B------:R-:W-:Y:S01]  /*8470*/  ST.E.U16 [R48.64+0x30], R74 ;  /* 0x0000304a30007985 */ /* 0x000fe2000c101504 */
[--C-:B------:R-:W-:Y:S01]  /*8480*/  SHF.R.U32.HI R20, RZ, 0x10, R2.reuse ;  /* 0x00000010ff147819 */ /* 0x100fe20000011602 */
[----:B----4-:R-:W-:Y:S01]  /*8490*/  IMAD.MOV.U32 R77, RZ, RZ, R121 ;  /* 0x000000ffff4d7224 */ /* 0x010fe200078e0079 */
[----:B------:R-:W-:Y:S01]  /*84a0*/  SHF.R.U32.HI R79, RZ, 0x18, R2 ;  /* 0x00000018ff4f7819 */ /* 0x000fe20000011602 */
[----:B------:R-:W-:Y:S01]  /*84b0*/  ST.E.U16 [R48.64+0x32], R73 ;  /* 0x0000324930007985 */ /* 0x000fe2000c101504 */
[----:B------:R-:W-:-:S02]  /*84c0*/  LOP3.LUT R2, R15, 0xff, RZ, 0xc0, !PT ;  /* 0x000000ff0f027812 */ /* 0x000fc400078ec0ff */
[----:B------:R-:W-:Y:S01]  /*84d0*/  SHF.R.U32.HI R3, RZ, 0x8, R13 ;  /* 0x00000008ff037819 */ /* 0x000fe2000001160d */
[----:B------:R-:W-:Y:S01]  /*84e0*/  ST.E.U16 [R32.64+0x30], R71 ;  /* 0x0000304720007985 */ /* 0x000fe2000c101504 */
[----:B-1----:R-:W-:-:S03]  /*84f0*/  IMAD.MOV.U32 R76, RZ, RZ, R120 ;  /* 0x000000ffff4c7224 */ /* 0x002fc600078e0078 */
[----:B------:R-:W-:Y:S04]  /*8500*/  ST.E.U16 [R32.64+0x32], R72 ;  /* 0x0000324820007985 */ /* 0x000fe8000c101504 */
        /* <DEDUP_REMOVED lines=17> */
[----:B------:R1:W-:Y:S04]  /*8620*/  ST.E.U16 [R30.64+0x52], R23 ;  /* 0x000052171e007985 */ /* 0x0003e8000c101504 */
[----:B------:R-:W-:Y:S04]  /*8630*/  ST.E.U16 [R28.64+0x50], R22 ;  /* 0x000050161c007985 */ /* 0x000fe8000c101504 */
[----:B------:R-:W-:Y:S04]  /*8640*/  ST.E.U16 [R28.64+0x52], R19 ;  /* 0x000052131c007985 */ /* 0x000fe8000c101504 */
[----:B------:R-:W-:Y:S04]  /*8650*/  ST.E.U16 [R48.64+0x60], R62 ;  /* 0x0000603e30007985 */ /* 0x000fe8000c101504 */
[----:B------:R-:W-:Y:S04]  /*8660*/  ST.E.U16 [R48.64+0x62], R61 ;  /* 0x0000623d30007985 */ /* 0x000fe8000c101504 */
[----:B------:R-:W-:Y:S04]  /*8670*/  ST.E.U16 [R32.64+0x60], R59 ;  /* 0x0000603b20007985 */ /* 0x000fe8000c101504 */
[----:B------:R-:W-:Y:S01]  /*8680*/  ST.E.U16 [R32.64+0x62], R60 ;  /* 0x0000623c20007985 */ /* 0x000fe2000c101504 */
[----:B-1----:R-:W-:-:S03]  /*8690*/  PRMT R23, R5, 0x5410, R93 ;  /* 0x0000541005177816 */ /* 0x002fc6000000005d */
[----:B------:R-:W-:Y:S04]  /*86a0*/  ST.E.U16 [R30.64+0x60], R18 ;  /* 0x000060121e007985 */ /* 0x000fe8000c101504 */
[----:B------:R-:W-:Y:S04]  /*86b0*/  ST.E.U16 [R30.64+0x62], R17 ;  /* 0x000062111e007985 */ /* 0x000fe8000c101504 */
[----:B------:R1:W-:Y:S04]  /*86c0*/  ST.E.U16 [R28.64+0x60], R8 ;  /* 0x000060081c007985 */ /* 0x0003e8000c101504 */
[----:B------:R2:W-:Y:S04]  /*86d0*/  ST.E.U16 [R28.64+0x62], R7 ;  /* 0x000062071c007985 */ /* 0x0005e8000c101504 */
[----:B------:R-:W-:Y:S04]  /*86e0*/  ST.E.U16 [R48.64+0x70], R58 ;  /* 0x0000703a30007985 */ /* 0x000fe8000c101504 */
[----:B------:R-:W-:Y:S04]  /*86f0*/  ST.E.U16 [R48.64+0x72], R57 ;  /* 0x0000723930007985 */ /* 0x000fe8000c101504 */
[----:B------:R-:W-:Y:S04]  /*8700*/  ST.E.U16 [R32.64+0x70], R56 ;  /* 0x0000703820007985 */ /* 0x000fe8000c101504 */
[----:B------:R-:W-:Y:S04]  /*8710*/  ST.E.U16 [R32.64+0x72], R55 ;  /* 0x0000723720007985 */ /* 0x000fe8000c101504 */
[----:B------:R3:W-:Y:S01]  /*8720*/  ST.E.U16 [R30.64+0x72], R0 ;  /* 0x000072001e007985 */ /* 0x0007e2000c101504 */
[----:B-1----:R-:W-:-:S03]  /*8730*/  PRMT R8, R41, 0x5410, R3 ;  /* 0x0000541029087816 */ /* 0x002fc60000000003 */
[----:B------:R1:W-:Y:S01]  /*8740*/  ST.E.U16 [R30.64+0x70], R6 ;  /* 0x000070061e007985 */ /* 0x0003e2000c101504 */
[----:B------:R-:W-:Y:S02]  /*8750*/  SHF.R.U32.HI R3, RZ, 0x10, R11 ;  /* 0x00000010ff037819 */ /* 0x000fe4000001160b */
[----:B--2---:R-:W-:Y:S01]  /*8760*/  LOP3.LUT R7, R54, 0xff, RZ, 0xc0, !PT ;  /* 0x000000ff36077812 */ /* 0x004fe200078ec0ff */
[----:B------:R2:W-:Y:S01]  /*8770*/  ST.E.U16 [R28.64+0x72], R9 ;  /* 0x000072091c007985 */ /* 0x0005e2000c101504 */
[----:B------:R-:W-:-:S03]  /*8780*/  LOP3.LUT R3, R3, 0xff, RZ, 0xc0, !PT ;  /* 0x000000ff03037812 */ /* 0x000fc600078ec0ff */
[----:B------:R4:W-:Y:S04]  /*8790*/  ST.E.U16 [R28.64+0x70], R10 ;  /* 0x0000700a1c007985 */ /* 0x0009e8000c101504 */
[----:B------:R-:W5:Y:S04]  /*87a0*/  LDSM.16.MT88.4 R124, [R194+0x9000] ;  /* 0x00900000c27c783b */ /* 0x000f680000004200 */
[----:B------:R-:W5:Y:S04]  /*87b0*/  LDSM.16.MT88.4 R120, [R192+0x9000] ;  /* 0x00900000c078783b */ /* 0x000f680000004200 */
[----:B------:R-:W-:Y:S01]  /*87c0*/  STL.64 [R1+0x20], R80 ;  /* 0x0000205001007387 */ /* 0x000fe20000100a00 */
[----:B---3--:R-:W-:-:S03]  /*87d0*/  SHF.R.U32.HI R0, RZ, 0x8, R12 ;  /* 0x00000008ff007819 */ /* 0x008fc6000001160c */
[----:B------:R-:W-:Y:S01]  /*87e0*/  LDSM.16.MT88.4 R80, [R194+0xa400] ;  /* 0x00a40000c250783b */ /* 0x000fe20000004200 */
[----:B-1----:R-:W-:-:S03]  /*87f0*/  SHF.R.U32.HI R6, RZ, 0x8, R91 ;  /* 0x00000008ff067819 */ /* 0x002fc6000001165b */
[----:B------:R-:W-:Y:S01]  /*8800*/  LDSM.16.MT88.4 R108, [R192+0x9400] ;  /* 0x00940000c06c783b */ /* 0x000fe20000004200 */
[----:B------:R-:W-:Y:S02]  /*8810*/  PRMT R22, R14, 0x5410, R0 ;  /* 0x000054100e167816 */ /* 0x000fe40000000000 */
[----:B--2---:R-:W-:Y:S01]  /*8820*/  PRMT R9, R2, 0x5410, R21 ;  /* 0x0000541002097816 */ /* 0x004fe20000000015 */
[----:B------:R-:W-:Y:S01]  /*8830*/  LDSM.16.MT88.4 R60, [R192+0xb000] ;  /* 0x00b00000c03c783b */ /* 0x000fe20000004200 */
[----:B------:R-:W-:Y:S02]  /*8840*/  LOP3.LUT R2, R54, 0xffff, RZ, 0xc0, !PT ;  /* 0x0000ffff36027812 */ /* 0x000fe400078ec0ff */
[----:B------:R-:W-:Y:S02]  /*8850*/  LOP3.LUT R0, R11, 0xffff, RZ, 0xc0, !PT ;  /* 0x0000ffff0b007812 */ /* 0x000fe400078ec0ff */
[----:B------:R-:W-:Y:S02]  /*8860*/  PRMT R17, R94, 0x5410, R6 ;  /* 0x000054105e117816 */ /* 0x000fe40000000006 */
[----:B------:R-:W-:-:S02]  /*8870*/  SHF.R.U32.HI R5, RZ, 0x8, R2 ;  /* 0x00000008ff057819 */ /* 0x000fc40000011602 */
[----:B------:R-:W-:Y:S02]  /*8880*/  LOP3.LUT R6, R11, 0xff, RZ, 0xc0, !PT ;  /* 0x000000ff0b067812 */ /* 0x000fe400078ec0ff */
[----:B------:R-:W-:Y:S01]  /*8890*/  SHF.R.U32.HI R2, RZ, 0x8, R0 ;  /* 0x00000008ff027819 */ /* 0x000fe20000011600 */
[--C-:B------:R-:W-:Y:S01]  /*88a0*/  HSET2.LE.AND R0, R90, R44.reuse, PT ;  /* 0x0000002c5a007233 */ /* 0x100fe20003803000 */
[----:B----4-:R-:W-:Y:S01]  /*88b0*/  PRMT R10, R7, 0x5410, R5 ;  /* 0x00005410070a7816 */ /* 0x010fe20000000005 */
[----:B------:R-:W-:Y:S01]  /*88c0*/  LDSM.16.MT88.4 R88, [R194+0xa000] ;  /* 0x00a00000c258783b */ /* 0x000fe20000004200 */
[----:B------:R-:W-:Y:S01]  /*88d0*/  PRMT R6, R6, 0x5410, R2 ;  /* 0x0000541006067816 */ /* 0x000fe20000000002 */
[--C-:B------:R-:W-:Y:S01]  /*88e0*/  HSET2.LE.AND R2, R87, R44.reuse, PT ;  /* 0x0000002c57027233 */ /* 0x100fe20003803000 */
[----:B------:R-:W-:Y:S01]  /*88f0*/  PRMT R5, R3, 0x5410, R4 ;  /* 0x0000541003057816 */ /* 0x000fe20000000004 */
[--C-:B------:R-:W-:Y:S01]  /*8900*/  HSET2.LE.AND R3, R96, R44.reuse, PT ;  /* 0x0000002c60037233 */ /* 0x100fe20003803000 */
[----:B------:R-:W-:Y:S01]  /*8910*/  LOP3.LUT R24, R172, R0, RZ, 0xc0, !PT ;  /* 0x00000000ac187212 */ /* 0x000fe200078ec0ff */
        /* <DEDUP_REMOVED lines=8> */
[----:B------:R-:W-:Y:S01]  /*89a0*/  HSET2.LE.AND R2, R5, R44, PT ;  /* 0x0000002c05027233 */ /* 0x000fe20003803000 */
[----:B------:R-:W-:Y:S01]  /*89b0*/  LOP3.LUT R12, R118, R3, RZ, 0xc0, !PT ;  /* 0x00000003760c7212 */ /* 0x000fe200078ec0ff */
[----:B------:R-:W-:Y:S01]  /*89c0*/  LDSM.16.MT88.4 R112, [R194+0x9400] ;  /* 0x00940000c270783b */ /* 0x000fe20000004200 */
[----:B------:R-:W-:-:S02]  /*89d0*/  LOP3.LUT R27, R167, R4, RZ, 0xc0, !PT ;  /* 0x00000004a71b7212 */ /* 0x000fc400078ec0ff */
[----:B------:R-:W-:Y:S01]  /*89e0*/  LOP3.LUT R13, R117, R2, RZ, 0xc0, !PT ;  /* 0x00000002750d7212 */ /* 0x000fe200078ec0ff */
[----:B------:R-:W-:Y:S01]  /*89f0*/  LDSM.16.MT88.4 R84, [R192+0xa400] ;  /* 0x00a40000c054783b */ /* 0x000fe20000004200 */
[----:B------:R-:W-:Y:S02]  /*8a00*/  SHF.R.U32.HI R3, RZ, 0x10, R54 ;  /* 0x00000010ff037819 */ /* 0x000fe40000011636 */
[----:B------:R-:W-:Y:S01]  /*8a10*/  LOP3.LUT R0, R16, 0xffff, RZ, 0xc0, !PT ;  /* 0x0000ffff10007812 */ /* 0x000fe200078ec0ff */
[----:B------:R-:W1:Y:S01]  /*8a20*/  LDSM.16.MT88.4 R116, [R192+0xa000] ;  /* 0x00a00000c074783b */ /* 0x000e620000004200 */
[----:B-----5:R-:W-:Y:S01]  /*8a30*/  HMMA.16816.F32.BF16 R36, R24, R124, RZ ;  /* 0x0000007c1824723c */ /* 0x020fe200000418ff */
[----:B------:R-:W-:Y:S02]  /*8a40*/  LOP3.LUT R5, R20, 0xff, RZ, 0xc0, !PT ;  /* 0x000000ff14057812 */ /* 0x000fe400078ec0ff */
[----:B------:R-:W-:Y:S02]  /*8a50*/  SHF.R.U32.HI R2, RZ, 0x10, R16 ;  /* 0x00000010ff027819 */ /* 0x000fe40000011610 */
[----:B------:R-:W-:-:S02]  /*8a60*/  SHF.R.U32.HI R7, RZ, 0x18, R54 ;  /* 0x00000018ff077819 */ /* 0x000fc40000011636 */
[----:B------:R-:W-:Y:S01]  /*8a70*/  LOP3.LUT R8, R16, 0xff, RZ, 0xc0, !PT ;  /* 0x000000ff10087812 */ /* 0x000fe200078ec0ff */
[-C--:B------:R-:W-:Y:S01]  /*8a80*/  HMMA.16816.F32.BF16 R40, R12, R120.reuse, RZ ;  /* 0x000000780c28723c */ /* 0x080fe200000418ff */
[----:B------:R-:W-:Y:S02]  /*8a90*/  LOP3.LUT R3, R3, 0xff, RZ, 0xc0, !PT ;  /* 0x000000ff03037812 */ /* 0x000fe400078ec0ff */
[----:B------:R-:W-:Y:S01]  /*8aa0*/  SHF.R.U32.HI R4, RZ, 0x8, R0 ;  /* 0x00000008ff047819 */ /* 0x000fe20000011600 */
[----:B------:R-:W-:Y:S01]  /*8ab0*/  HSET2.LE.AND R0, R10, R44, PT ;  /* 0x0000002c0a007233 */ /* 0x000fe20003803000 */
[----:B------:R-:W-:Y:S02]  /*8ac0*/  SHF.R.U32.HI R6, RZ, 0x18, R16 ;  /* 0x00000018ff067819 */ /* 0x000fe40000011610 */
[----:B------:R-:W-:Y:S01]  /*8ad0*/  LOP3.LUT R2, R2, 0xff, RZ, 0xc0, !PT ;  /* 0x000000ff02027812 */ /* 0x000fe200078ec0ff */
[----:B------:R-:W-:Y:S01]  /*8ae0*/  HMMA.16816.F32.BF16 R56, R24, R120, RZ ;  /* 0x000000781838723c */ /* 0x000fe200000418ff */
[----:B------:R-:W-:-:S02]  /*8af0*/  PRMT R9, R5, 0x5410, R79 ;  /* 0x0000541005097816 */ /* 0x000fc4000000004f */
[----:B------:R-:W-:Y:S02]  /*8b00*/  PRMT R3, R3, 0x5410, R7 ;  /* 0x0000541003037816 */ /* 0x000fe40000000007 */
[----:B------:R-:W-:Y:S01]  /*8b10*/  PRMT R5, R8, 0x5410, R4 ;  /* 0x0000541008057816 */ /* 0x000fe20000000004 */
[--C-:B------:R-:W-:Y:S01]  /*8b20*/  HSET2.LE.AND R4, R23, R44.reuse, PT ;  /* 0x0000002c17047233 */ /* 0x100fe20003803000 */
[----:B------:R-:W-:Y:S01]  /*8b30*/  PRMT R6, R2, 0x5410, R6 ;  /* 0x0000541002067816 */ /* 0x000fe20000000006 */
[--C-:B------:R-:W-:Y:S01]  /*8b40*/  HSET2.LE.AND R2, R17, R44.reuse, PT ;  /* 0x0000002c11027233 */ /* 0x100fe20003803000 */
[----:B------:R-:W-:Y:S01]  /*8b50*/  LOP3.LUT R20, R168, R0, RZ, 0xc0, !PT ;  /* 0x00000000a8147212 */ /* 0x000fe200078ec0ff */
[--C-:B------:R-:W-:Y:S01]  /*8b60*/  HSET2.LE.AND R0, R3, R44.reuse, PT ;  /* 0x0000002c03007233 */ /* 0x100fe20003803000 */
[----:B------:R-:W-:Y:S01]  /*8b70*/  HMMA.16816.F32.BF16 R16, R12, R124, RZ ;  /* 0x0000007c0c10723c */ /* 0x000fe200000418ff */
[----:B------:R-:W-:Y:S01]  /*8b80*/  LOP3.LUT R23, R165, R4, RZ, 0xc0, !PT ;  /* 0x00000004a5177212 */ /* 0x000fe200078ec0ff */
[----:B------:R-:W-:-:S02]  /*8b90*/  HSET2.LE.AND R4, R5, R44, PT ;  /* 0x0000002c05047233 */ /* 0x000fc40003803000 */
[--C-:B------:R-:W-:Y:S01]  /*8ba0*/  HSET2.LE.AND R3, R22, R44.reuse, PT ;  /* 0x0000002c16037233 */ /* 0x100fe20003803000 */
[----:B------:R-:W-:Y:S01]  /*8bb0*/  LOP3.LUT R21, R169, R0, RZ, 0xc0, !PT ;  /* 0x00000000a9157212 */ /* 0x000fe200078ec0ff */
[--C-:B------:R-:W-:Y:S01]  /*8bc0*/  HSET2.LE.AND R0, R9, R44.reuse, PT ;  /* 0x0000002c09007233 */ /* 0x100fe20003803000 */
[----:B------:R-:W-:Y:S01]  /*8bd0*/  LOP3.LUT R22, R166, R2, RZ, 0xc0, !PT ;  /* 0x00000002a6167212 */ /* 0x000fe200078ec0ff */
[----:B------:R-:W-:Y:S01]  /*8be0*/  HSET2.LE.AND R2, R6, R44, PT ;  /* 0x0000002c06027233 */ /* 0x000fe20003803000 */
[----:B------:R-:W-:Y:S02]  /*8bf0*/  LOP3.LUT R8, R129, R4, RZ, 0xc0, !PT ;  /* 0x0000000481087212 */ /* 0x000fe400078ec0ff */
[----:B------:R-:W-:Y:S01]  /*8c00*/  LOP3.LUT R10, R99, R3, RZ, 0xc0, !PT ;  /* 0x00000003630a7212 */ /* 0x000fe200078ec0ff */
[----:B-1----:R-:W-:Y:S01]  /*8c10*/  HMMA.16816.F32.BF16 R4, R24, R116, RZ ;  /* 0x000000741804723c */ /* 0x002fe200000418ff */
[----:B------:R-:W-:Y:S02]  /*8c20*/  LOP3.LUT R11, R97, R0, RZ, 0xc0, !PT ;  /* 0x00000000610b7212 */ /* 0x000fe400078ec0ff */
[----:B------:R-:W-:-:S02]  /*8c30*/  LOP3.LUT R9, R128, R2, RZ, 0xc0, !PT ;  /* 0x0000000280097212 */ /* 0x000fc400078ec0ff */
[----:B------:R-:W-:-:S03]  /*8c40*/  LOP3.LUT R2, R180, R211, RZ, 0x3c, !PT ;  /* 0x000000d3b4027212 */ /* 0x000fc600078e3cff */
[----:B------:R-:W-:Y:S02]  /*8c50*/  HMMA.16816.F32.BF16 R176, R20, R112, R36 ;  /* 0x0000007014b0723c */ /* 0x000fe40000041824 */
[----:B------:R-:W-:-:S05]  /*8c60*/  IMAD.WIDE.U32 R2, R2, -0x326172a9, RZ ;  /* 0xcd9e8d5702027825 */ /* 0x000fca00078e00ff */
[-C--:B------:R-:W-:Y:S01]  /*8c70*/  LOP3.LUT R0, R3, R205.reuse, R208, 0x96, !PT ;  /* 0x000000cd03007212 */ /* 0x080fe200078e96d0 */
[----:B------:R-:W-:Y:S08]  /*8c80*/  HMMA.16816.F32.BF16 R36, R24, R88, RZ ;  /* 0x000000581824723c */ /* 0x000ff000000418ff */
[----:B------:R-:W-:Y:S08]  /*8c90*/  HMMA.16816.F32.BF16 R148, R8, R112, R16 ;  /* 0x000000700894723c */ /* 0x000ff00000041810 */
[----:B------:R-:W-:Y:S08]  /*8ca0*/  HMMA.16816.F32.BF16 R16, R12, R116, RZ ;  /* 0x000000740c10723c */ /* 0x000ff000000418ff */
[C---:B------:R-:W-:Y:S07]  /*8cb0*/  HMMA.16816.F32.BF16 R172, R20.reuse, R84, R4 ;  /* 0x0000005414ac723c */ /* 0x040fee0000041804 */
[----:B------:R-:W-:Y:S01]  /*8cc0*/  LOP3.LUT R6, R159, R204, R2, 0x96, !PT ;  /* 0x000000cc9f067212 */ /* 0x000fe200078e9602 */
[----:B------:R-:W-:Y:S01]  /*8cd0*/  HMMA.16816.F32.BF16 R208, R20, R80, R36 ;  /* 0x0000005014d0723c */ /* 0x000fe20000041824 */
[----:B------:R-:W-:-:S02]  /*8ce0*/  LOP3.LUT R5, R3, R205, R206, 0x96, !PT ;  /* 0x000000cd03057212 */ /* 0x000fc400078e96ce */
[----:B------:R-:W-:Y:S01]  /*8cf0*/  LOP3.LUT R4, R221, R204, R2, 0x96, !PT ;  /* 0x000000ccdd047212 */ /* 0x000fe200078e9602 */
[----:B------:R-:W-:-:S04]  /*8d00*/  IMAD.WIDE.U32 R2, R0, -0x2daee0ad, RZ ;  /* 0xd2511f5300027825 */ /* 0x000fc800078e00ff */
[----:B------:R-:W-:Y:S01]  /*8d10*/  IMAD.WIDE.U32 R36, R6, -0x2daee0ad, RZ ;  /* 0xd2511f5306247825 */ /* 0x000fe200078e00ff */
[----:B------:R-:W-:Y:S01]  /*8d20*/  LOP3.LUT R7, R3, R163, R76, 0x96, !PT ;  /* 0x000000a303077212 */ /* 0x000fe200078e964c */
[----:B------:R-:W-:Y:S02]  /*8d30*/  HMMA.16816.F32.BF16 R132, R8, R84, R16 ;  /* 0x000000540884723c */ /* 0x000fe40000041810 */
[----:B------:R-:W-:Y:S01]  /*8d40*/  IMAD.WIDE.U32 R38, R4, -0x2daee0ad, RZ ;  /* 0xd2511f5304267825 */ /* 0x000fe200078e00ff */
[----:B------:R-:W-:-:S03]  /*8d50*/  LOP3.LUT R6, R37, R160, R2, 0x96, !PT ;  /* 0x000000a025067212 */ /* 0x000fc600078e9602 */
[----:B------:R-:W-:Y:S02]  /*8d60*/  IMAD.WIDE.U32 R2, R5, -0x2daee0ad, RZ ;  /* 0xd2511f5305027825 */ /* 0x000fe400078e00ff */
[----:B------:R-:W-:Y:S02]  /*8d70*/  HMMA.16816.F32.BF16 R164, R8, R108, R40 ;  /* 0x0000006c08a4723c */ /* 0x000fe40000041828 */
[----:B------:R-:W-:Y:S01]  /*8d80*/  IMAD.WIDE.U32 R18, R6, -0x326172a9, RZ ;  /* 0xcd9e8d5706127825 */ /* 0x000fe200078e00ff */
[----:B------:R-:W-:Y:S02]  /*8d90*/  LOP3.LUT R4, R3, R163, R46, 0x96, !PT ;  /* 0x000000a303047212 */ /* 0x000fe400078e962e */
[----:B------:R-:W-:Y:S01]  /*8da0*/  LOP3.LUT R0, R39, R160, R2, 0x96, !PT ;  /* 0x000000a027007212 */ /* 0x000fe200078e9602 */
[----:B------:R-:W-:Y:S02]  /*8db0*/  IMAD.WIDE.U32 R2, R7, -0x326172a9, RZ ;  /* 0xcd9e8d5707027825 */ /* 0x000fe400078e00ff */
[----:B------:R-:W-:Y:S02]  /*8dc0*/  HMMA.16816.F32.BF16 R40, R12, R88, RZ ;  /* 0x000000580c28723c */ /* 0x000fe400000418ff */
[----:B------:R-:W-:Y:S01]  /*8dd0*/  IMAD.WIDE.U32 R34, R0, -0x326172a9, RZ ;  /* 0xcd9e8d5700227825 */ /* 0x000fe200078e00ff */
[----:B------:R-:W-:-:S02]  /*8de0*/  LOP3.LUT R6, R3, R157, R158, 0x96, !PT ;  /* 0x0000009d03067212 */ /* 0x000fc400078e969e */
[-C--:B------:R-:W-:Y:S01]  /*8df0*/  LOP3.LUT R5, R19, R156.reuse, R2, 0x96, !PT ;  /* 0x0000009c13057212 */ /* 0x080fe200078e9602 */
[----:B------:R-:W-:Y:S02]  /*8e00*/  IMAD.WIDE.U32 R2, R4, -0x326172a9, RZ ;  /* 0xcd9e8d5704027825 */ /* 0x000fe400078e00ff */
[----:B------:R-:W-:Y:S01]  /*8e10*/  HMMA.16816.F32.BF16 R168, R20, R108, R56 ;  /* 0x0000006c14a8723c */ /* 0x000fe20000041838 */
[----:B------:R-:W1:Y:S01]  /*8e20*/  LDSM.16.MT88.4 R56, [R192+0xb400] ;  /* 0x00b40000c038783b */ /* 0x000e620000004200 */
[----:B------:R-:W-:Y:S01]  /*8e30*/  IMAD.WIDE.U32 R16, R5, -0x2daee0ad, RZ ;  /* 0xd2511f5305107825 */ /* 0x000fe200078e00ff */
[----:B------:R-:W-:Y:S02]  /*8e40*/  LOP3.LUT R4, R3, R157, R220, 0x96, !PT ;  /* 0x0000009d03047212 */ /* 0x000fe400078e96dc */
[----:B------:R-:W-:Y:S01]  /*8e50*/  LOP3.LUT R0, R35, R156, R2, 0x96, !PT ;  /* 0x0000009c23007212 */ /* 0x000fe200078e9602 */
[----:B------:R-:W-:-:S05]  /*8e60*/  IMAD.WIDE.U32 R2, R6, -0x2daee0ad, RZ ;  /* 0xd2511f5306027825 */ /* 0x000fca00078e00ff */
[----:B------:R-:W-:Y:S01]  /*8e70*/  LOP3.LUT R6, R3, R183, R36, 0x96, !PT ;  /* 0x000000b703067212 */ /* 0x000fe200078e9624 */
[----:B------:R-:W-:Y:S01]  /*8e80*/  IMAD.WIDE.U32 R36, R0, -0x2daee0ad, RZ ;  /* 0xd2511f5300247825 */ /* 0x000fe200078e00ff */
[----:B------:R-:W-:-:S03]  /*8e90*/  LOP3.LUT R5, R17, R184, R2, 0x96, !PT ;  /* 0x000000b811057212 */ /* 0x000fc600078e9602 */
[----:B------:R-:W-:Y:S01]  /*8ea0*/  IMAD.WIDE.U32 R2, R4, -0x2daee0ad, RZ ;  /* 0xd2511f5304027825 */ /* 0x000fe200078e00ff */
[----:B------:R-:W-:Y:S03]  /*8eb0*/  HMMA.16816.F32.BF16 R204, R8, R80, R40 ;  /* 0x0000005008cc723c */ /* 0x000fe60000041828 */
[----:B------:R-:W-:Y:S01]  /*8ec0*/  IMAD.WIDE.U32 R6, R6, -0x326172a9, RZ ;  /* 0xcd9e8d5706067825 */ /* 0x000fe200078e00ff */
[----:B------:R-:W-:Y:S02]  /*8ed0*/  LOP3.LUT R4, R3, R183, R38, 0x96, !PT ;  /* 0x000000b703047212 */ /* 0x000fe400078e9626 */
[----:B------:R-:W-:Y:S01]  /*8ee0*/  LOP3.LUT R0, R37, R184, R2, 0x96, !PT ;  /* 0x000000b825007212 */ /* 0x000fe200078e9602 */
[----:B------:R-:W-:Y:S01]  /*8ef0*/  IMAD.WIDE.U32 R2, R5, -0x326172a9, RZ ;  /* 0xcd9e8d5705027825 */ /* 0x000fe200078e00ff */
[----:B------:R-:W-:-:S03]  /*8f00*/  LOP3.LUT R7, R7, R147, R18, 0x96, !PT ;  /* 0x0000009307077212 */ /* 0x000fc600078e9612 */
[----:B------:R-:W-:Y:S01]  /*8f10*/  IMAD.WIDE.U32 R4, R4, -0x326172a9, RZ ;  /* 0xcd9e8d5704047825 */ /* 0x000fe200078e00ff */
[----:B------:R-:W-:Y:S02]  /*8f20*/  LOP3.LUT R6, R3, R251, R6, 0x96, !PT ;  /* 0x000000fb03067212 */ /* 0x000fe400078e9606 */
[C---:B------:R-:W-:Y:S02]  /*8f30*/  LOP3.LUT R17, R2.reuse, 0xffff, RZ, 0xc0, !PT ;  /* 0x0000ffff02117812 */ /* 0x040fe400078ec0ff */
[----:B------:R-:W-:Y:S02]  /*8f40*/  LOP3.LUT R35, R2, 0xff, RZ, 0xc0, !PT ;  /* 0x000000ff02237812 */ /* 0x000fe400078ec0ff */
[--C-:B------:R-:W-:Y:S02]  /*8f50*/  SHF.R.U32.HI R19, RZ, 0x10, R2.reuse ;  /* 0x00000010ff137819 */ /* 0x100fe40000011602 */
[----:B------:R-:W-:Y:S01]  /*8f60*/  SHF.R.U32.HI R18, RZ, 0x18, R2 ;  /* 0x00000018ff127819 */ /* 0x000fe20000011602 */
[----:B------:R-:W-:Y:S01]  /*8f70*/  IMAD.WIDE.U32 R2, R0, -0x326172a9, RZ ;  /* 0xcd9e8d5700027825 */ /* 0x000fe200078e00ff */
[----:B------:R-:W-:-:S02]  /*8f80*/  LOP3.LUT R0, R5, R147, R34, 0x96, !PT ;  /* 0x0000009305007212 */ /* 0x000fc400078e9622 */
[----:B------:R-:W-:Y:S01]  /*8f90*/  SHF.R.U32.HI R17, RZ, 0x8, R17 ;  /* 0x00000008ff117819 */ /* 0x000fe20000011611 */
[----:B------:R-:W-:Y:S01]  /*8fa0*/  IMAD.MOV.U32 R147, RZ, RZ, R144 ;  /* 0x000000ffff937224 */ /* 0x000fe200078e0090 */
[----:B------:R-:W-:Y:S01]  /*8fb0*/  LOP3.LUT R4, R3, R251, R4, 0x96, !PT ;  /* 0x000000fb03047212 */ /* 0x000fe200078e9604 */
[----:B------:R-:W-:Y:S01]  /*8fc0*/  IMAD.MOV.U32 R144, RZ, RZ, R182 ;  /* 0x000000ffff907224 */ /* 0x000fe200078e00b6 */
[C---:B------:R-:W-:Y:S02]  /*8fd0*/  LOP3.LUT R39, R2.reuse, 0xffff, RZ, 0xc0, !PT ;  /* 0x0000ffff02277812 */ /* 0x040fe400078ec0ff */
[----:B------:R-:W-:Y:S02]  /*8fe0*/  LOP3.LUT R41, R2, 0xff, RZ, 0xc0, !PT ;  /* 0x000000ff02297812 */ /* 0x000fe400078ec0ff */
[--C-:B------:R-:W-:Y:S02]  /*8ff0*/  SHF.R.U32.HI R40, RZ, 0x10, R2.reuse ;  /* 0x00000010ff287819 */ /* 0x100fe40000011602 */
[----:B------:R-:W-:Y:S01]  /*9000*/  SHF.R.U32.HI R42, RZ, 0x18, R2 ;  /* 0x00000018ff2a7819 */ /* 0x000fe20000011602 */
[----:B------:R-:W-:Y:S01]  /*9010*/  IMAD.WIDE.U32 R2, R7, -0x2daee0ad, RZ ;  /* 0xd2511f5307027825 */ /* 0x000fe200078e00ff */
[----:B------:R-:W-:-:S02]  /*9020*/  LOP3.LUT R5, R19, 0xff, RZ, 0xc0, !PT ;  /* 0x000000ff13057812 */ /* 0x000fc400078ec0ff */
[----:B------:R-:W-:Y:S02]  /*9030*/  PRMT R76, R35, 0x5410, R17 ;  /* 0x00005410234c7816 */ /* 0x000fe40000000011 */
[----:B------:R-:W-:Y:S02]  /*9040*/  PRMT R75, R5, 0x5410, R18 ;  /* 0x00005410054b7816 */ /* 0x000fe40000000012 */
[----:B------:R-:W-:Y:S02]  /*9050*/  LOP3.LUT R5, R3, R249, R16, 0x96, !PT ;  /* 0x000000f903057212 */ /* 0x000fe400078e9610 */
[C---:B------:R-:W-:Y:S02]  /*9060*/  LOP3.LUT R17, R2.reuse, 0xffff, RZ, 0xc0, !PT ;  /* 0x0000ffff02117812 */ /* 0x040fe400078ec0ff */
[----:B------:R-:W-:Y:S02]  /*9070*/  LOP3.LUT R34, R2, 0xff, RZ, 0xc0, !PT ;  /* 0x000000ff02227812 */ /* 0x000fe400078ec0ff */
[----:B------:R-:W-:-:S02]  /*9080*/  SHF.R.U32.HI R19, RZ, 0x10, R2 ;  /* 0x00000010ff137819 */ /* 0x000fc40000011602 */
[----:B------:R-:W-:Y:S01]  /*9090*/  SHF.R.U32.HI R18, RZ, 0x18, R2 ;  /* 0x00000018ff127819 */ /* 0x000fe20000011602 */
[----:B------:R-:W-:Y:S01]  /*90a0*/  IMAD.WIDE.U32 R2, R0, -0x2daee0ad, RZ ;  /* 0xd2511f5300027825 */ /* 0x000fe200078e00ff */
[----:B------:R-:W-:Y:S02]  /*90b0*/  SHF.R.U32.HI R7, RZ, 0x10, R6 ;  /* 0x00000010ff077819 */ /* 0x000fe40000011606 */
[----:B------:R-:W-:Y:S02]  /*90c0*/  LOP3.LUT R16, R6, 0xff, RZ, 0xc0, !PT ;  /* 0x000000ff06107812 */ /* 0x000fe400078ec0ff */
[----:B------:R-:W-:Y:S02]  /*90d0*/  LOP3.LUT R0, R3, R249, R36, 0x96, !PT ;  /* 0x000000f903007212 */ /* 0x000fe400078e9624 */
[C---:B------:R-:W-:Y:S02]  /*90e0*/  LOP3.LUT R35, R2.reuse, 0xffff, RZ, 0xc0, !PT ;  /* 0x0000ffff02237812 */ /* 0x040fe400078ec0ff */
[----:B------:R-:W-:-:S02]  /*90f0*/  LOP3.LUT R38, R2, 0xff, RZ, 0xc0, !PT ;  /* 0x000000ff02267812 */ /* 0x000fc400078ec0ff */
[--C-:B------:R-:W-:Y:S02]  /*9100*/  SHF.R.U32.HI R37, RZ, 0x10, R2.reuse ;  /* 0x00000010ff257819 */ /* 0x100fe40000011602 */
[----:B------:R-:W-:Y:S02]  /*9110*/  SHF.R.U32.HI R36, RZ, 0x18, R2 ;  /* 0x00000018ff247819 */ /* 0x000fe40000011602 */
[----:B------:R-:W-:Y:S02]  /*9120*/  LOP3.LUT R2, R6, 0xffff, RZ, 0xc0, !PT ;  /* 0x0000ffff06027812 */ /* 0x000fe400078ec0ff */
[----:B------:R-:W-:Y:S02]  /*9130*/  SHF.R.U32.HI R6, RZ, 0x18, R6 ;  /* 0x00000018ff067819 */ /* 0x000fe40000011606 */
[----:B------:R-:W-:Y:S02]  /*9140*/  SHF.R.U32.HI R3, RZ, 0x8, R2 ;  /* 0x00000008ff037819 */ /* 0x000fe40000011602 */
[----:B------:R-:W-:-:S02]  /*9150*/  LOP3.LUT R2, R7, 0xff, RZ, 0xc0, !PT ;  /* 0x000000ff07027812 */ /* 0x000fc400078ec0ff */
[----:B------:R-:W-:Y:S02]  /*9160*/  PRMT R74, R16, 0x5410, R3 ;  /* 0x00005410104a7816 */ /* 0x000fe40000000003 */
[----:B------:R-:W-:Y:S02]  /*9170*/  PRMT R73, R2, 0x5410, R6 ;  /* 0x0000541002497816 */ /* 0x000fe40000000006 */
[----:B------:R-:W-:Y:S02]  /*9180*/  LOP3.LUT R2, R19, 0xff, RZ, 0xc0, !PT ;  /* 0x000000ff13027812 */ /* 0x000fe400078ec0ff */
[----:B------:R-:W-:Y:S02]  /*9190*/  SHF.R.U32.HI R3, RZ, 0x8, R17 ;  /* 0x00000008ff037819 */ /* 0x000fe40000011611 */
[----:B------:R-:W-:Y:S02]  /*91a0*/  PRMT R69, R2, 0x5410, R18 ;  /* 0x0000541002457816 */ /* 0x000fe40000000012 */
[----:B------:R-:W-:Y:S01]  /*91b0*/  LOP3.LUT R2, R4, 0xffff, RZ, 0xc0, !PT ;  /* 0x0000ffff04027812 */ /* 0x000fe200078ec0ff */
[----:B------:R-:W-:Y:S01]  /*91c0*/  HMMA.16816.F32.BF16 R16, R24, R60, RZ ;  /* 0x0000003c1810723c */ /* 0x000fe200000418ff */
[----:B------:R-:W-:Y:S01]  /*91d0*/  PRMT R70, R34, 0x5410, R3 ;  /* 0x0000541022467816 */ /* 0x000fe20000000003 */
[----:B------:R-:W-:Y:S01]  /*91e0*/  FADD.FTZ R34, R189, R98 ;  /* 0x00000062bd227221 */ /* 0x000fe20000010000 */
[----:B------:R-:W-:-:S02]  /*91f0*/  SHF.R.U32.HI R3, RZ, 0x8, R2 ;  /* 0x00000008ff037819 */ /* 0x000fc40000011602 */
[----:B------:R-:W-:Y:S02]  /*9200*/  LOP3.LUT R2, R4, 0xff, RZ, 0xc0, !PT ;  /* 0x000000ff04027812 */ /* 0x000fe400078ec0ff */
[----:B------:R-:W-:Y:S02]  /*9210*/  LOP3.LUT R6, R40, 0xff, RZ, 0xc0, !PT ;  /* 0x000000ff28067812 */ /* 0x000fe400078ec0ff */
[----:B------:R-:W-:Y:S02]  /*9220*/  PRMT R68, R2, 0x5410, R3 ;  /* 0x0000541002447816 */ /* 0x000fe40000000003 */
[----:B------:R-:W-:Y:S02]  /*9230*/  SHF.R.U32.HI R2, RZ, 0x10, R4 ;  /* 0x00000010ff027819 */ /* 0x000fe40000011604 */
[----:B------:R-:W-:Y:S02]  /*9240*/  PRMT R71, R6, 0x5410, R42 ;  /* 0x0000541006477816 */ /* 0x000fe4000000002a */
[----:B------:R-:W-:-:S02]  /*9250*/  SHF.R.U32.HI R6, RZ, 0x18, R4 ;  /* 0x00000018ff067819 */ /* 0x000fc40000011604 */
[----:B------:R-:W-:Y:S02]  /*9260*/  LOP3.LUT R4, R2, 0xff, RZ, 0xc0, !PT ;  /* 0x000000ff02047812 */ /* 0x000fe400078ec0ff */
[----:B------:R-:W-:Y:S02]  /*9270*/  LOP3.LUT R2, R37, 0xff, RZ, 0xc0, !PT ;  /* 0x000000ff25027812 */ /* 0x000fe400078ec0ff */
[----:B------:R-:W-:Y:S02]  /*9280*/  SHF.R.U32.HI R3, RZ, 0x8, R35 ;  /* 0x00000008ff037819 */ /* 0x000fe40000011623 */
[----:B------:R-:W-:Y:S02]  /*9290*/  PRMT R46, R2, 0x5410, R36 ;  /* 0x00005410022e7816 */ /* 0x000fe40000000024 */
[----:B------:R-:W-:Y:S02]  /*92a0*/  LOP3.LUT R2, R5, 0xffff, RZ, 0xc0, !PT ;  /* 0x0000ffff05027812 */ /* 0x000fe400078ec0ff */
[----:B------:R-:W-:Y:S01]  /*92b0*/  PRMT R45, R38, 0x5410, R3 ;  /* 0x00005410262d7816 */ /* 0x000fe20000000003 */
[----:B------:R-:W-:Y:S01]  /*92c0*/  HSET2.LE.AND R46, R46, R44, PT ;  /* 0x0000002c2e2e7233 */ /* 0x000fe20003803000 */
[----:B------:R-:W-:-:S02]  /*92d0*/  SHF.R.U32.HI R3, RZ, 0x8, R2 ;  /* 0x00000008ff037819 */ /* 0x000fc40000011602 */
[----:B------:R-:W-:Y:S01]  /*92e0*/  SHF.R.U32.HI R7, RZ, 0x8, R39 ;  /* 0x00000008ff077819 */ /* 0x000fe20000011627 */
[--C-:B------:R-:W-:Y:S01]  /*92f0*/  HSET2.LE.AND R45, R45, R44.reuse, PT ;  /* 0x0000002c2d2d7233 */ /* 0x100fe20003803000 */
[----:B------:R-:W-:Y:S01]  /*9300*/  LOP3.LUT R2, R5, 0xff, RZ, 0xc0, !PT ;  /* 0x000000ff05027812 */ /* 0x000fe200078ec0ff */
[----:B------:R-:W-:Y:S01]  /*9310*/  LDSM.16.MT88.4 R36, [R194+0xb400] ;  /* 0x00b40000c224783b */ /* 0x000fe20000004200 */
[----:B------:R-:W-:Y:S02]  /*9320*/  PRMT R72, R41, 0x5410, R7 ;  /* 0x0000541029487816 */ /* 0x000fe40000000007 */
[----:B------:R-:W-:Y:S01]  /*9330*/  PRMT R66, R2, 0x5410, R3 ;  /* 0x0000541002427816 */ /* 0x000fe20000000003 */
[----:B------:R-:W2:Y:S01]  /*9340*/  LDSM.16.MT88.4 R40, [R194+0xb000] ;  /* 0x00b00000c228783b */ /* 0x000ea20000004200 */
[--C-:B------:R-:W-:Y:S01]  /*9350*/  SHF.R.U32.HI R3, RZ, 0x10, R5.reuse ;  /* 0x00000010ff037819 */ /* 0x100fe20000011605 */
[----:B------:R-:W-:Y:S01]  /*9360*/  HSET2.LE.AND R35, R72, R44, PT ;  /* 0x0000002c48237233 */ /* 0x000fe20003803000 */
[----:B------:R-:W-:-:S02]  /*9370*/  SHF.R.U32.HI R7, RZ, 0x18, R5 ;  /* 0x00000018ff077819 */ /* 0x000fc40000011605 */
[----:B------:R-:W-:Y:S02]  /*9380*/  LOP3.LUT R2, R0, 0xffff, RZ, 0xc0, !PT ;  /* 0x0000ffff00027812 */ /* 0x000fe400078ec0ff */
[----:B------:R-:W-:Y:S02]  /*9390*/  SHF.R.U32.HI R5, RZ, 0x10, R0 ;  /* 0x00000010ff057819 */ /* 0x000fe40000011600 */
[----:B------:R-:W-:Y:S02]  /*93a0*/  PRMT R67, R4, 0x5410, R6 ;  /* 0x0000541004437816 */ /* 0x000fe40000000006 */
[----:B------:R-:W-:Y:S02]  /*93b0*/  LOP3.LUT R6, R0, 0xff, RZ, 0xc0, !PT ;  /* 0x000000ff00067812 */ /* 0x000fe400078ec0ff */
[----:B------:R-:W-:Y:S02]  /*93c0*/  SHF.R.U32.HI R4, RZ, 0x18, R0 ;  /* 0x00000018ff047819 */ /* 0x000fe40000011600 */
[----:B------:R-:W-:-:S02]  /*93d0*/  LOP3.LUT R3, R3, 0xff, RZ, 0xc0, !PT ;  /* 0x000000ff03037812 */ /* 0x000fc400078ec0ff */
[----:B------:R-:W-:Y:S02]  /*93e0*/  SHF.R.U32.HI R2, RZ, 0x8, R2 ;  /* 0x00000008ff027819 */ /* 0x000fe40000011602 */
[----:B------:R-:W-:Y:S02]  /*93f0*/  LOP3.LUT R0, R5, 0xff, RZ, 0xc0, !PT ;  /* 0x000000ff05007812 */ /* 0x000fe400078ec0ff */
[----:B------:R-:W-:Y:S01]  /*9400*/  PRMT R65, R3, 0x5410, R7 ;  /* 0x0000541003417816 */ /* 0x000fe20000000007 */
[----:B------:R-:W-:Y:S01]  /*9410*/  FADD.FTZ R3, R190, R100 ;  /* 0x00000064be037221 */ /* 0x000fe20000010000 */
[----:B------:R-:W-:Y:S01]  /*9420*/  PRMT R64, R6, 0x5410, R2 ;  /* 0x0000541006407816 */ /* 0x000fe20000000002 */
[----:B------:R-:W-:Y:S01]  /*9430*/  FADD.FTZ R2, R191, R106 ;  /* 0x0000006abf027221 */ /* 0x000fe20000010000 */
[----:B------:R-:W-:Y:S01]  /*9440*/  PRMT R55, R0, 0x5410, R4 ;  /* 0x0000541000377816 */ /* 0x000fe20000000004 */
[----:B------:R-:W-:Y:S01]  /*9450*/  IMAD.MOV.U32 R106, RZ, RZ, R181 ;  /* 0x000000ffff6a7224 */ /* 0x000fe200078e00b5 */
[----:B------:R-:W-:Y:S01]  /*9460*/  HMMA.16816.F32.BF16 R4, R12, R60, RZ ;  /* 0x0000003c0c04723c */ /* 0x000fe200000418ff */
[----:B------:R-:W-:Y:S01]  /*9470*/  FADD.FTZ R0, R188, R101 ;  /* 0x00000065bc007221 */ /* 0x000fe20000010000 */
[----:B------:R-:W-:Y:S01]  /*9480*/  LOP3.LUT R94, R131, R45, RZ, 0xc0, !PT ;  /* 0x0000002d835e7212 */ /* 0x000fe200078ec0ff */
[----:B------:R-:W-:Y:S01]  /*9490*/  FADD.FTZ R3, R238, R3 ;  /* 0x00000003ee037221 */ /* 0x000fe20000010000 */
[----:B------:R-:W-:Y:S01]  /*94a0*/  LOP3.LUT R95, R130, R46, RZ, 0xc0, !PT ;  /* 0x0000002e825f7212 */ /* 0x000fe200078ec0ff */
[----:B------:R-:W-:-:S02]  /*94b0*/  FADD.FTZ R0, R154, R0 ;  /* 0x000000009a007221 */ /* 0x000fc40000010000 */
[----:B------:R-:W-:Y:S01]  /*94c0*/  FADD.FTZ R3, R237, R3 ;  /* 0x00000003ed037221 */ /* 0x000fe20000010000 */
[----:B-1----:R-:W-:Y:S01]  /*94d0*/  HMMA.16816.F32.BF16 R188, R20, R56, R16 ;  /* 0x0000003814bc723c */ /* 0x002fe20000041810 */
[----:B------:R-:W-:Y:S02]  /*94e0*/  FADD.FTZ R0, R155, R0 ;  /* 0x000000009b007221 */ /* 0x000fe40000010000 */
[----:B------:R-:W-:Y:S02]  /*94f0*/  IMAD.MOV.U32 R238, RZ, RZ, R185 ;  /* 0x000000ffffee7224 */ /* 0x000fe400078e00b9 */
[----:B------:R-:W-:Y:S02]  /*9500*/  FADD.FTZ R0, R152, R0 ;  /* 0x0000000098007221 */ /* 0x000fe40000010000 */
[----:B------:R-:W-:Y:S01]  /*9510*/  FADD.FTZ R54, R219, R3 ;  /* 0x00000003db367221 */ /* 0x000fe20000010000 */
[----:B--2---:R-:W-:Y:S01]  /*9520*/  HMMA.16816.F32.BF16 R16, R24, R40, RZ ;  /* 0x000000281810723c */ /* 0x004fe200000418ff */
[----:B------:R-:W-:Y:S01]  /*9530*/  FADD.FTZ R101, R153, R0 ;  /* 0x0000000099657221 */ /* 0x000fe20000010000 */
[--C-:B------:R-:W-:Y:S01]  /*9540*/  HSET2.LE.AND R0, R76, R44.reuse, PT ;  /* 0x0000002c4c007233 */ /* 0x100fe20003803000 */
[----:B------:R-:W-:Y:S01]  /*9550*/  IMAD.MOV.U32 R219, RZ, RZ, R143 ;  /* 0x000000ffffdb7224 */ /* 0x000fe200078e008f */
[----:B------:R-:W-:Y:S01]  /*9560*/  HSET2.LE.AND R3, R70, R44, PT ;  /* 0x0000002c46037233 */ /* 0x000fe20003803000 */
[----:B------:R-:W-:-:S03]  /*9570*/  IMAD.MOV.U32 R237, RZ, RZ, R145 ;  /* 0x000000ffffed7224 */ /* 0x000fc600078e0091 */
[----:B------:R-:W-:Y:S01]  /*9580*/  HMMA.16816.F32.BF16 R180, R8, R56, R4 ;  /* 0x0000003808b4723c */ /* 0x000fe20000041804 */
[----:B------:R-:W-:-:S06]  /*9590*/  LOP3.LUT R98, R201, R3, RZ, 0xc0, !PT ;  /* 0x00000003c9627212 */ /* 0x000fcc00078ec0ff */
[----:B------:R-:W-:Y:S01]  /*95a0*/  FADD.FTZ R4, R245, R2 ;  /* 0x00000002f5047221 */ /* 0x000fe20000010000 */
[C---:B------:R-:W-:Y:S01]  /*95b0*/  HMMA.16816.F32.BF16 R76, R12.reuse, R122, RZ ;  /* 0x0000007a0c4c723c */ /* 0x040fe200000418ff */
[----:B------:R-:W-:Y:S02]  /*95c0*/  FADD.FTZ R2, R162, R34 ;  /* 0x00000022a2027221 */ /* 0x000fe40000010000 */
[----:B------:R-:W-:Y:S02]  /*95d0*/  FADD.FTZ R4, R246, R4 ;  /* 0x00000004f6047221 */ /* 0x000fe40000010000 */
[----:B------:R-:W-:Y:S02]  /*95e0*/  FADD.FTZ R2, R187, R2 ;  /* 0x00000002bb027221 */ /* 0x000fe40000010000 */
[----:B------:R-:W-:Y:S02]  /*95f0*/  FADD.FTZ R34, R224, R4 ;  /* 0x00000004e0227221 */ /* 0x000fe40000010000 */
[----:B------:R-:W-:Y:S01]  /*9600*/  HMMA.16816.F32.BF16 R4, R12, R40, RZ ;  /* 0x000000280c04723c */ /* 0x000fe200000418ff */
[----:B------:R-:W-:-:S02]  /*9610*/  IMAD.MOV.U32 R224, RZ, RZ, R186 ;  /* 0x000000ffffe07224 */ /* 0x000fc400078e00ba */
[----:B------:R-:W-:Y:S01]  /*9620*/  FADD.FTZ R47, R161, R2 ;  /* 0x00000002a12f7221 */ /* 0x000fe20000010000 */
[--C-:B------:R-:W-:Y:S01]  /*9630*/  HSET2.LE.AND R2, R75, R44.reuse, PT ;  /* 0x0000002c4b027233 */ /* 0x100fe20003803000 */
[----:B------:R-:W-:Y:S01]  /*9640*/  FADD.FTZ R100, R226, R34 ;  /* 0x00000022e2647221 */ /* 0x000fe20000010000 */
[--C-:B------:R-:W-:Y:S01]  /*9650*/  HSET2.LE.AND R34, R65, R44.reuse, PT ;  /* 0x0000002c41227233 */ /* 0x100fe20003803000 */
[----:B------:R-:W-:Y:S01]  /*9660*/  IMAD.MOV.U32 R245, RZ, RZ, R147 ;  /* 0x000000fffff57224 */ /* 0x000fe200078e0093 */
[----:B------:R-:W-:Y:S01]  /*9670*/  HMMA.16816.F32.BF16 R184, R20, R36, R16 ;  /* 0x0000002414b8723c */ /* 0x000fe20000041810 */
[--C-:B------:R-:W-:Y:S01]  /*9680*/  HSET2.LE.AND R40, R67, R44.reuse, PT ;  /* 0x0000002c43287233 */ /* 0x100fe20003803000 */
[----:B------:R-:W-:Y:S01]  /*9690*/  IMAD.MOV.U32 R246, RZ, RZ, R146 ;  /* 0x000000fffff67224 */ /* 0x000fe200078e0092 */
[----:B------:R-:W-:Y:S01]  /*96a0*/  HSET2.LE.AND R41, R64, R44, PT ;  /* 0x0000002c40297233 */ /* 0x000fe20003803000 */
[----:B------:R-:W-:Y:S01]  /*96b0*/  IMAD.MOV.U32 R226, RZ, RZ, R144 ;  /* 0x000000ffffe27224 */ /* 0x000fe200078e0090 */
[----:B------:R-:W-:-:S02]  /*96c0*/  LOP3.LUT R97, R203, R34, RZ, 0xc0, !PT ;  /* 0x00000022cb617212 */ /* 0x000fc400078ec0ff */
[----:B------:R-:W-:Y:S01]  /*96d0*/  LOP3.LUT R18, R214, R0, RZ, 0xc0, !PT ;  /* 0x00000000d6127212 */ /* 0x000fe200078ec0ff */
[----:B------:R-:W-:Y:S01]  /*96e0*/  HMMA.16816.F32.BF16 R76, R8, R110, R76 ;  /* 0x0000006e084c723c */ /* 0x000fe2000004184c */
[----:B------:R-:W-:Y:S01]  /*96f0*/  LOP3.LUT R92, R136, R41, RZ, 0xc0, !PT ;  /* 0x00000029885c7212 */ /* 0x000fe200078ec0ff */
[----:B------:R-:W-:Y:S01]  /*9700*/  FADD.FTZ R0, R243, R101 ;  /* 0x00000065f3007221 */ /* 0x000fe20000010000 */
[----:B------:R-:W-:-:S03]  /*9710*/  LOP3.LUT R19, R213, R2, RZ, 0xc0, !PT ;  /* 0x00000002d5137212 */ /* 0x000fc600078ec0ff */
[----:B------:R-:W-:Y:S02]  /*9720*/  FADD.FTZ R0, R244, R0 ;  /* 0x00000000f4007221 */ /* 0x000fe40000010000 */
[----:B------:R-:W-:Y:S07]  /*9730*/  HMMA.16816.F32.BF16 R156, R8, R36, R4 ;  /* 0x00000024089c723c */ /* 0x000fee0000041804 */
[--C-:B------:R-:W-:Y:S02]  /*9740*/  HSET2.LE.AND R5, R74, R44.reuse, PT ;  /* 0x0000002c4a057233 */ /* 0x100fe40003803000 */
[----:B------:R-:W-:-:S02]  /*9750*/  HSET2.LE.AND R6, R73, R44, PT ;  /* 0x0000002c49067233 */ /* 0x000fc40003803000 */
[--C-:B------:R-:W-:Y:S01]  /*9760*/  HSET2.LE.AND R36, R71, R44.reuse, PT ;  /* 0x0000002c47247233 */ /* 0x100fe20003803000 */
[C---:B------:R-:W-:Y:S01]  /*9770*/  HMMA.16816.F32.BF16 R72, R12.reuse, R126, RZ ;  /* 0x0000007e0c48723c */ /* 0x040fe200000418ff */
[--C-:B------:R-:W-:Y:S01]  /*9780*/  HSET2.LE.AND R4, R69, R44.reuse, PT ;  /* 0x0000002c45047233 */ /* 0x100fe20003803000 */
[----:B------:R-:W-:Y:S01]  /*9790*/  LOP3.LUT R16, R216, R5, RZ, 0xc0, !PT ;  /* 0x00000005d8107212 */ /* 0x000fe200078ec0ff */
[--C-:B------:R-:W-:Y:S01]  /*97a0*/  HSET2.LE.AND R37, R68, R44.reuse, PT ;  /* 0x0000002c44257233 */ /* 0x100fe20003803000 */
[----:B------:R-:W-:Y:S01]  /*97b0*/  LOP3.LUT R17, R215, R6, RZ, 0xc0, !PT ;  /* 0x00000006d7117212 */ /* 0x000fe200078ec0ff */
[--C-:B------:R-:W-:Y:S01]  /*97c0*/  HSET2.LE.AND R7, R66, R44.reuse, PT ;  /* 0x0000002c42077233 */ /* 0x100fe20003803000 */
[----:B------:R-:W-:Y:S01]  /*97d0*/  LOP3.LUT R99, R200, R4, RZ, 0xc0, !PT ;  /* 0x00000004c8637212 */ /* 0x000fe200078ec0ff */
[----:B------:R-:W-:Y:S01]  /*97e0*/  HSET2.LE.AND R44, R55, R44, PT ;  /* 0x0000002c372c7233 */ /* 0x000fe20003803000 */
[----:B------:R-:W-:Y:S01]  /*97f0*/  FADD.FTZ R55, R225, R54 ;  /* 0x00000036e1377221 */ /* 0x000fe20000010000 */
[C---:B------:R-:W-:Y:S01]  /*9800*/  HMMA.16816.F32.BF16 R68, R12.reuse, R118, RZ ;  /* 0x000000760c44723c */ /* 0x040fe200000418ff */
[----:B------:R-:W-:Y:S01]  /*9810*/  FADD.FTZ R54, R218, R47 ;  /* 0x0000002fda367221 */ /* 0x000fe20000010000 */
[----:B------:R-:W-:Y:S01]  /*9820*/  LOP3.LUT R96, R212, R7, RZ, 0xc0, !PT ;  /* 0x00000007d4607212 */ /* 0x000fe200078ec0ff */
[----:B------:R-:W-:Y:S01]  /*9830*/  IMAD.MOV.U32 R225, RZ, RZ, R141 ;  /* 0x000000ffffe17224 */ /* 0x000fe200078e008d */
[----:B------:R-:W-:Y:S01]  /*9840*/  LOP3.LUT R93, R107, R44, RZ, 0xc0, !PT ;  /* 0x0000002c6b5d7212 */ /* 0x000fe200078ec0ff */
[----:B------:R-:W-:Y:S01]  /*9850*/  IMAD.MOV.U32 R218, RZ, RZ, R142 ;  /* 0x000000ffffda7224 */ /* 0x000fe200078e008e */
[----:B------:R-:W-:Y:S01]  /*9860*/  LOP3.LUT R6, R138, R35, RZ, 0xc0, !PT ;  /* 0x000000238a067212 */ /* 0x000fe200078ec0ff */
[----:B------:R-:W-:Y:S01]  /*9870*/  FADD.FTZ R3, R225, R55 ;  /* 0x00000037e1037221 */ /* 0x000fe20000010000 */
[----:B------:R-:W-:Y:S01]  /*9880*/  HMMA.16816.F32.BF16 R64, R12, R90, RZ ;  /* 0x0000005a0c40723c */ /* 0x000fe200000418ff */
[----:B------:R-:W-:Y:S01]  /*9890*/  LOP3.LUT R7, R137, R36, RZ, 0xc0, !PT ;  /* 0x0000002489077212 */ /* 0x000fe200078ec0ff */
[----:B------:R-:W-:Y:S01]  /*98a0*/  FADD.FTZ R2, R248, R54 ;  /* 0x00000036f8027221 */ /* 0x000fe20000010000 */
[----:B------:R-:W-:-:S02]  /*98b0*/  LOP3.LUT R4, R140, R37, RZ, 0xc0, !PT ;  /* 0x000000258c047212 */ /* 0x000fc400078ec0ff */
[----:B------:R-:W-:Y:S02]  /*98c0*/  LOP3.LUT R5, R139, R40, RZ, 0xc0, !PT ;  /* 0x000000288b057212 */ /* 0x000fe400078ec0ff */
[----:B------:R-:W-:Y:S01]  /*98d0*/  IADD3 R200, P0, R48, -0x80, RZ ;  /* 0xffffff8030c87810 */ /* 0x000fe20007f1e0ff */
[----:B------:R-:W-:Y:S03]  /*98e0*/  HMMA.16816.F32.BF16 R44, R12, R62, RZ ;  /* 0x0000003e0c2c723c */ /* 0x000fe600000418ff */
[----:B------:R-:W-:-:S05]  /*98f0*/  IADD3.X R201, R49, -0x1, RZ, P0, !PT ;  /* 0xffffffff31c97810 */ /* 0x000fca00007fe4ff */
[----:B------:R-:W-:Y:S08]  /*9900*/  HMMA.16816.F32.BF16 R12, R12, R42, RZ ;  /* 0x0000002a0c0c723c */ /* 0x000ff000000418ff */
[C---:B------:R-:W-:Y:S08]  /*9910*/  HMMA.16816.F32.BF16 R72, R8.reuse, R114, R72 ;  /* 0x000000720848723c */ /* 0x040ff00000041848 */
[C---:B------:R-:W-:Y:S08]  /*9920*/  HMMA.16816.F32.BF16 R128, R8.reuse, R86, R68 ;  /* 0x000000560880723c */ /* 0x040ff00000041844 */
[C---:B------:R-:W-:Y:S08]  /*9930*/  HMMA.16816.F32.BF16 R152, R8.reuse, R82, R64 ;  /* 0x000000520898723c */ /* 0x040ff00000041840 */
[C---:B------:R-:W-:Y:S08]  /*9940*/  HMMA.16816.F32.BF16 R140, R8.reuse, R58, R44 ;  /* 0x0000003a088c723c */ /* 0x040ff0000004182c */
[----:B------:R-:W-:Y:S08]  /*9950*/  HMMA.16816.F32.BF16 R136, R8, R38, R12 ;  /* 0x000000260888723c */ /* 0x000ff0000004180c */
[C---:B------:R-:W-:Y:S08]  /*9960*/  HMMA.16816.F32.BF16 R8, R24.reuse, R122, RZ ;  /* 0x0000007a1808723c */ /* 0x040ff000000418ff */
[----:B------:R-:W-:Y:S01]  /*9970*/  HMMA.16816.F32.BF16 R12, R24, R126, RZ ;  /* 0x0000007e180c723c */ /* 0x000fe200000418ff */
[----:B------:R-:W-:Y:S11]  /*9980*/  LDSM.16.MT88.4 R124, [R192+0xac00] ;  /* 0x00ac0000c07c783b */ /* 0x000ff60000004200 */
[----:B------:R-:W-:Y:S04]  /*9990*/  @!UPT UIADD3 URZ, URZ, URZ, URZ ;  /* 0x0000003f3f3ff290 */ /* 0x000fe8000fffe03f */
[----:B------:R-:W-:Y:S01]  /*99a0*/  HMMA.16816.F32.BF16 R68, R20, R110, R8 ;  /* 0x0000006e1444723c */ /* 0x000fe20000041808 */
[----:B------:R-:W-:Y:S07]  /*99b0*/  LDSM.16.MT88.4 R108, [R194+0xac00] ;  /* 0x00ac0000c26c783b */ /* 0x000fee0000004200 */
[----:B------:R-:W-:Y:S08]  /*99c0*/  HMMA.16816.F32.BF16 R8, R24, R118, RZ ;  /* 0x000000761808723c */ /* 0x000ff000000418ff */
[----:B------:R-:W-:Y:S08]  /*99d0*/  HMMA.16816.F32.BF16 R64, R20, R114, R12 ;  /* 0x000000721440723c */ /* 0x000ff0000004180c */
[----:B------:R-:W-:Y:S08]  /*99e0*/  HMMA.16816.F32.BF16 R12, R24, R90, RZ ;  /* 0x0000005a180c723c */ /* 0x000ff000000418ff */
[----:B------:R-:W-:Y:S08]  /*99f0*/  HMMA.16816.F32.BF16 R44, R20, R86, R8 ;  /* 0x00000056142c723c */ /* 0x000ff00000041808 */
[C---:B------:R-:W-:Y:S08]  /*9a00*/  HMMA.16816.F32.BF16 R8, R24.reuse, R62, RZ ;  /* 0x0000003e1808723c */ /* 0x040ff000000418ff */
[----:B------:R-:W-:Y:S08]  /*9a10*/  HMMA.16816.F32.BF16 R24, R24, R42, RZ ;  /* 0x0000002a1818723c */ /* 0x000ff000000418ff */
[C---:B------:R-:W-:Y:S01]  /*9a20*/  HMMA.16816.F32.BF16 R40, R20.reuse, R82, R12 ;  /* 0x000000521428723c */ /* 0x040fe2000004180c */
[----:B------:R-:W1:Y:S04]  /*9a30*/  LDSM.16.MT88.4 R12, [R194+0x9800] ;  /* 0x00980000c20c783b */ /* 0x000e680000004200 */
[----:B------:R-:W-:Y:S03]  /*9a40*/  LDSM.16.MT88.4 R80, [R192+0xbc00] ;  /* 0x00bc0000c050783b */ /* 0x000fe60000004200 */
[C---:B------:R-:W-:Y:S01]  /*9a50*/  HMMA.16816.F32.BF16 R56, R20.reuse, R58, R8 ;  /* 0x0000003a1438723c */ /* 0x040fe20000041808 */
[----:B------:R-:W-:Y:S07]  /*9a60*/  LDSM.16.MT88.4 R8, [R192+0xa800] ;  /* 0x00a80000c008783b */ /* 0x000fee0000004200 */
[----:B------:R-:W-:Y:S01]  /*9a70*/  HMMA.16816.F32.BF16 R24, R20, R38, R24 ;  /* 0x000000261418723c */ /* 0x000fe20000041818 */
[----:B------:R-:W2:Y:S07]  /*9a80*/  LDSM.16.MT88.4 R20, [R192+0x9800] ;  /* 0x00980000c014783b */ /* 0x000eae0000004200 */
[-C--:B-1----:R-:W-:Y:S08]  /*9a90*/  HMMA.16816.F32.BF16 R176, R16, R12.reuse, R176 ;  /* 0x0000000c10b0723c */ /* 0x082ff000000418b0 */
[----:B------:R-:W-:Y:S08]  /*9aa0*/  HMMA.16816.F32.BF16 R148, R4, R12, R148 ;  /* 0x0000000c0494723c */ /* 0x000ff00000041894 */
[-C--:B--2---:R-:W-:Y:S08]  /*9ab0*/  HMMA.16816.F32.BF16 R168, R16, R20.reuse, R168 ;  /* 0x0000001410a8723c */ /* 0x084ff000000418a8 */
[C---:B------:R-:W-:Y:S08]  /*9ac0*/  HMMA.16816.F32.BF16 R164, R4.reuse, R20, R164 ;  /* 0x0000001404a4723c */ /* 0x040ff000000418a4 */
[-C--:B------:R-:W-:Y:S08]  /*9ad0*/  HMMA.16816.F32.BF16 R160, R4, R22.reuse, R76 ;  /* 0x0000001604a0723c */ /* 0x080ff0000004184c */
[----:B------:R-:W-:Y:S01]  /*9ae0*/  HMMA.16816.F32.BF16 R36, R16, R22, R68 ;  /* 0x000000161024723c */ /* 0x000fe20000041844 */
[----:B------:R-:W1:Y:S07]  /*9af0*/  LDSM.16.MT88.4 R20, [R194+0xa800] ;  /* 0x00a80000c214783b */ /* 0x000e6e0000004200 */
[-C--:B------:R-:W-:Y:S08]  /*9b00*/  HMMA.16816.F32.BF16 R144, R4, R14.reuse, R72 ;  /* 0x0000000e0490723c */ /* 0x080ff00000041848 */
[C---:B------:R-:W-:Y:S01]  /*9b10*/  HMMA.16816.F32.BF16 R64, R16.reuse, R14, R64 ;  /* 0x0000000e1040723c */ /* 0x040fe20000041840 */
[----:B------:R-:W2:Y:S07]  /*9b20*/  LDSM.16.MT88.4 R12, [R192+0xb800] ;  /* 0x00b80000c00c783b */ /* 0x000eae0000004200 */
[-C--:B------:R-:W-:Y:S08]  /*9b30*/  HMMA.16816.F32.BF16 R172, R16, R8.reuse, R172 ;  /* 0x0000000810ac723c */ /* 0x080ff000000418ac */
[C---:B------:R-:W-:Y:S08]  /*9b40*/  HMMA.16816.F32.BF16 R132, R4.reuse, R8, R132 ;  /* 0x000000080484723c */ /* 0x040ff00000041884 */
[-C--:B------:R-:W-:Y:S08]  /*9b50*/  HMMA.16816.F32.BF16 R128, R4, R10.reuse, R128 ;  /* 0x0000000a0480723c */ /* 0x080ff00000041880 */
[----:B------:R-:W-:Y:S01]  /*9b60*/  HMMA.16816.F32.BF16 R60, R16, R10, R44 ;  /* 0x0000000a103c723c */ /* 0x000fe2000004182c */
[----:B------:R-:W3:Y:S07]  /*9b70*/  LDSM.16.MT88.4 R8, [R194+0xb800] ;  /* 0x00b80000c208783b */ /* 0x000eee0000004200 */
[C---:B-1----:R-:W-:Y:S08]  /*9b80*/  HMMA.16816.F32.BF16 R116, R4.reuse, R20, R204 ;  /* 0x000000140474723c */ /* 0x042ff000000418cc */
[C---:B--2---:R-:W-:Y:S08]  /*9b90*/  HMMA.16816.F32.BF16 R72, R4.reuse, R12, R180 ;  /* 0x0000000c0448723c */ /* 0x044ff000000418b4 */
[C---:B------:R-:W-:Y:S08]  /*9ba0*/  HMMA.16816.F32.BF16 R112, R4.reuse, R22, R152 ;  /* 0x000000160470723c */ /* 0x040ff00000041898 */
[----:B------:R-:W-:Y:S01]  /*9bb0*/  HMMA.16816.F32.BF16 R76, R4, R14, R140 ;  /* 0x0000000e044c723c */ /* 0x000fe2000004188c */
[----:B------:R-:W-:Y:S07]  /*9bc0*/  LDSM.16.MT88.4 R140, [R194+0x9c00] ;  /* 0x009c0000c28c783b */ /* 0x000fee0000004200 */
[----:B------:R-:W-:Y:S08]  /*9bd0*/  HMMA.16816.F32.BF16 R120, R16, R20, R208 ;  /* 0x000000141078723c */ /* 0x000ff000000418d0 */
[C---:B---3--:R-:W-:Y:S01]  /*9be0*/  HMMA.16816.F32.BF16 R88, R4.reuse, R8, R156 ;  /* 0x000000080458723c */ /* 0x048fe2000004189c */
[----:B------:R-:W-:Y:S07]  /*9bf0*/  LDSM.16.MT88.4 R156, [R192+0x9c00] ;  /* 0x009c0000c09c783b */ /* 0x000fee0000004200 */
[----:B------:R-:W-:Y:S01]  /*9c00*/  HMMA.16816.F32.BF16 R44, R4, R10, R136 ;  /* 0x0000000a042c723c */ /* 0x000fe20000041888 */
[----:B------:R-:W1:Y:S07]  /*9c10*/  LDSM.16.MT88.4 R4, [R194+0xbc00] ;  /* 0x00bc0000c204783b */ /* 0x000e6e0000004200 */
[C---:B------:R-:W-:Y:S07]  /*9c20*/  HMMA.16816.F32.BF16 R84, R16.reuse, R8, R184 ;  /* 0x000000081054723c */ /* 0x040fee00000418b8 */
[----:B------:R-:W-:Y:S01]  /*9c30*/  FADD.FTZ R8, R218, R100 ;  /* 0x00000064da087221 */ /* 0x000fe20000010000 */
[----:B------:R-:W-:Y:S03]  /*9c40*/  HMMA.16816.F32.BF16 R68, R16, R12, R188 ;  /* 0x0000000c1044723c */ /* 0x000fe600000418bc */
[----:B------:R-:W-:-:S05]  /*9c50*/  FADD.FTZ R8, R226, R8 ;  /* 0x00000008e2087221 */ /* 0x000fca0000010000 */
[C---:B------:R-:W-:Y:S08]  /*9c60*/  HMMA.16816.F32.BF16 R40, R16.reuse, R22, R40 ;  /* 0x000000161028723c */ /* 0x040ff00000041828 */
[C---:B------:R-:W-:Y:S08]  /*9c70*/  HMMA.16816.F32.BF16 R56, R16.reuse, R14, R56 ;  /* 0x0000000e1038723c */ /* 0x040ff00000041838 */
[----:B------:R-:W-:Y:S08]  /*9c80*/  HMMA.16816.F32.BF16 R24, R16, R10, R24 ;  /* 0x0000000a1018723c */ /* 0x000ff00000041818 */
[-C--:B-1----:R-:W-:Y:S08]  /*9c90*/  HMMA.16816.F32.BF16 R88, R92, R4.reuse, R88 ;  /* 0x000000045c58723c */ /* 0x082ff00000041858 */
        /* <DEDUP_REMOVED lines=22> */
[----:B------:R1:W-:Y:S01]  /*9e00*/  STL [R1+0x140], R4 ;  /* 0x0001400401007387 */ /* 0x0003e20000100800 */
[----:B------:R-:W-:Y:S01]  /*9e10*/  FADD.FTZ R0, R240, R0 ;  /* 0x00000000f0007221 */ /* 0x000fe20000010000 */
[C---:B------:R-:W-:Y:S02]  /*9e20*/  HMMA.16816.F32.BF16 R144, R92.reuse, R142, R144 ;  /* 0x0000008e5c90723c */ /* 0x040fe40000041890 */
[----:B------:R1:W-:Y:S04]  /*9e30*/  STL [R1+0x134], R2 ;  /* 0x0001340201007387 */ /* 0x0003e80000100800 */
[----:B------:R1:W-:Y:S02]  /*9e40*/  STL [R1+0x130], R248 ;  /* 0x000130f801007387 */ /* 0x0003e40000100800 */
[C---:B------:R-:W-:Y:S02]  /*9e50*/  HMMA.16816.F32.BF16 R132, R92.reuse, R124, R132 ;  /* 0x0000007c5c84723c */ /* 0x040fe40000041884 */
[----:B------:R1:W-:Y:S06]  /*9e60*/  STL [R1+0x144], R0 ;  /* 0x0001440001007387 */ /* 0x0003ec0000100800 */
        /* <DEDUP_REMOVED lines=16> */
[----:B------:R-:W-:Y:S05]  /*9f70*/  @!UPT UIADD3 URZ, URZ, URZ, URZ ;  /* 0x0000003f3f3ff290 */ /* 0x000fea000fffe03f */
[----:B------:R-:W-:Y:S11]  /*9f80*/  @!P5 BRA `(.L_x_587) ;  /* 0x000112300000d947 */ /* 0x000ff60003800000 */
[----:B-1----:R-:W2:Y:S01]  /*9f90*/  LDL R106, [R1+0x48] ;  /* 0x00004800016a7983 */ /* 0x002ea20000100800 */
[----:B------:R-:W-:-:S04]  /*9fa0*/  DEPBAR.LE SB0, 0x0 ;  /* 0x000080000000791a */ /* 0x000fc80000000000 */
[----:B------:R-:W3:Y:S04]  /*9fb0*/  LDL R246, [R1+0x1b8] ;  /* 0x0001b80001f67983 */ /* 0x000ee80000100800 */
[----:B------:R-:W3:Y:S04]  /*9fc0*/  LDL R238, [R1+0x110] ;  /* 0x0001100001ee7983 */ /* 0x000ee80000100800 */
[----:B------:R-:W4:Y:S04]  /*9fd0*/  LDL R245, [R1+0x1bc] ;  /* 0x0001bc0001f57983 */ /* 0x000f280000100800 */
[----:B------:R-:W5:Y:S04]  /*9fe0*/  LDL R237, [R1+0x168] ;  /* 0x0001680001ed7983 */ /* 0x000f680000100800 */
[----:B------:R-:W5:Y:S01]  /*9ff0*/  LDL.64 R224, [R1+0x180] ;  /* 0x0001800001e07983 */ /* 0x000f620000100a00 */
[----:B------:R-:W-:Y:S03]  /*a000*/  WARPSYNC 0xffffffff ;  /* 0xffffffff00007948 */ /* 0x000fe60003800000 */
[----:B------:R-:W-:Y:S01]  /*a010*/  BAR.SYNC.DEFER_BLOCKING 0x0 ;  /* 0x0000000000007b1d */ /* 0x000fe20000010000 */
[----:B--2---:R-:W-:-:S04]  /*a020*/  IADD3 R234, R106, -0x2, RZ ;  /* 0xfffffffe6aea7810 */ /* 0x004fc80007ffe0ff */
[----:B------:R-:W-:Y:S01]  /*a030*/  SHF.R.S32.HI R2, RZ, 0x1f, R234 ;  /* 0x0000001fff027819 */ /* 0x000fe200000114ea */
[----:B------:R-:W-:Y:S01]  /*a040*/  IMAD R0, R228, R234, RZ ;  /* 0x000000eae4007224 */ /* 0x000fe200078e02ff */
[-C--:B---3--:R-:W-:Y:S02]  /*a050*/  ISETP.GE.AND P3, PT, R246, R238.reuse, PT ;  /* 0x000000eef600720c */ /* 0x088fe40003f66270 */
[-C--:B----4-:R-:W-:Y:S02]  /*a060*/  ISETP.GE.AND P2, PT, R245, R238.reuse, PT ;  /* 0x000000eef500720c */ /* 0x090fe40003f46270 */
[----:B-----5:R-:W-:Y:S01]  /*a070*/  ISETP.GE.AND P4, PT, R237, R238, PT ;  /* 0x000000eeed00720c */ /* 0x020fe20003f86270 */
[-C--:B------:R-:W-:Y:S02]  /*a080*/  IMAD R2, R2, R217.reuse, R0 ;  /* 0x000000d902027224 */ /* 0x080fe400078e0200 */
[----:B------:R-:W-:-:S04]  /*a090*/  IMAD.WIDE.U32 R4, R234, R217, R224 ;  /* 0x000000d9ea047225 */ /* 0x000fc800078e00e0 */
[----:B------:R-:W-:Y:S02]  /*a0a0*/  IMAD.IADD R2, R5, 0x1, R2 ;  /* 0x0000000105027824 */ /* 0x000fe400078e0202 */
[CC--:B------:R-:W-:Y:S02]  /*a0b0*/  @!P3 LEA R12, P1, R4.reuse, R232.reuse, 0x1 ;  /* 0x000000e8040cb211 */ /* 0x0c0fe400078208ff */
[CC--:B------:R-:W-:Y:S02]  /*a0c0*/  @!P2 LEA R10, P0, R4.reuse, R232.reuse, 0x1 ;  /* 0x000000e8040aa211 */ /* 0x0c0fe400078008ff */
[C---:B------:R-:W-:Y:S02]  /*a0d0*/  @!P4 LEA R14, P6, R4.reuse, R232, 0x1 ;  /* 0x000000e8040ec211 */ /* 0x040fe400078c08ff */
[----:B------:R-:W-:Y:S02]  /*a0e0*/  IADD3 R0, P5, R229, R4, RZ ;  /* 0x00000004e5007210 */ /* 0x000fe40007fbe0ff */
[----:B------:R-:W-:-:S02]  /*a0f0*/  @!P4 LEA.HI.X R15, R4, R233, R2, 0x1, P6 ;  /* 0x000000e9040fc211 */ /* 0x000fc400030f0c02 */
[CCC-:B------:R-:W-:Y:S02]  /*a100*/  @!P3 LEA.HI.X R13, R4.reuse, R233.reuse, R2.reuse, 0x1, P1 ;  /* 0x000000e9040db211 */ /* 0x1c0fe400008f0c02 */
[--C-:B------:R-:W-:Y:S01]  /*a110*/  @!P2 LEA.HI.X R11, R4, R233, R2.reuse, 0x1, P0 ;  /* 0x000000e9040ba211 */ /* 0x100fe200000f0c02 */
[----:B------:R-:W-:Y:S01]  /*a120*/  IMAD.X R2, R230, 0x1, R2, P5 ;  /* 0x00000001e6027824 */ /* 0x000fe200028e0602 */
[CC--:B------:R-:W-:Y:S01]  /*a130*/  @!P4 LEA R8, P5, R0.reuse, R232.reuse, 0x1 ;  /* 0x000000e80008c211 */ /* 0x0c0fe200078a08ff */
[----:B------:R-:W-:Y:S01]  /*a140*/  @P4 STS [R202+0x9000], RZ ;  /* 0x009000ffca004388 */ /* 0x000fe20000000800 */
[----:B------:R-:W-:-:S03]  /*a150*/  @!P3 LEA R6, P1, R0, R232, 0x1 ;  /* 0x000000e80006b211 */ /* 0x000fc600078208ff */
[----:B------:R-:W-:Y:S01]  /*a160*/  @P4 STS [R202+0x9004], RZ ;  /* 0x009004ffca004388 */ /* 0x000fe20000000800 */
[----:B------:R-:W-:-:S03]  /*a170*/  @!P2 LEA R4, P0, R0, R232, 0x1 ;  /* 0x000000e80004a211 */ /* 0x000fc600078008ff */
[----:B------:R-:W-:Y:S01]  /*a180*/  @P4 STS.64 [R202+0x9008], RZ ;  /* 0x009008ffca004388 */ /* 0x000fe20000000a00 */
[----:B------:R-:W-:-:S03]  /*a190*/  @!P4 LEA.HI.X R9, R0, R233, R2, 0x1, P5 ;  /* 0x000000e90009c211 */ /* 0x000fc600028f0c02 */
[----:B------:R-:W-:Y:S01]  /*a1a0*/  @!PT LDS RZ, [RZ] ;  /* 0x00000000fffff984 */ /* 0x000fe20000000800 */
[----:B------:R-:W-:Y:S01]  /*a1b0*/  @!PT LDS RZ, [RZ] ;  /* 0x00000000fffff984 */ /* 0x000fe20000000800 */
[----:B------:R-:W-:Y:S01]  /*a1c0*/  @!PT LDS RZ, [RZ] ;  /* 0x00000000fffff984 */ /* 0x000fe20000000800 */
[----:B------:R1:W-:Y:S01]  /*a1d0*/  @!P4 LDGSTS.E.BYPASS.LTC128B.128 [R202+0x9000], [R14.64] ;  /* 0x090000000ecacfae */ /* 0x0003e2000b901d44 */
[----:B------:R-:W-:-:S03]  /*a1e0*/  @!P3 LEA.HI.X R7, R0, R233, R2, 0x1, P1 ;  /* 0x000000e90007b211 */ /* 0x000fc600008f0c02 */
[----:B------:R-:W-:Y:S01]  /*a1f0*/  @P3 STS.128 [R202+0xa000], RZ ;  /* 0x00a000ffca003388 */ /* 0x000fe20000000c00 */
[----:B------:R-:W-:-:S03]  /*a200*/  @!P2 LEA.HI.X R5, R0, R233, R2, 0x1, P0 ;  /* 0x000000e90005a211 */ /* 0x000fc600000f0c02 */
        /* <DEDUP_REMOVED lines=25> */
[----:B-1----:R-:W-:Y:S04]  /*a3a0*/  LDSM.16.M88.4 R12, [R196+0x1000] ;  /* 0x00100000c40c783b */ /* 0x002fe80000000200 */
[----:B------:R-:W1:Y:S04]  /*a3b0*/  LDSM.16.M88.4 R56, [R193+0x6800] ;  /* 0x00680000c138783b */ /* 0x000e680000000200 */
[----:B------:R-:W4:Y:S04]  /*a3c0*/  LDSM.16.M88.4 R44, [R193+0x6c00] ;  /* 0x006c0000c12c783b */ /* 0x000f280000000200 */
[----:B--2---:R-:W-:Y:S04]  /*a3d0*/  LDSM.16.M88.4 R8, [R197] ;  /* 0x00000000c508783b */ /* 0x004fe80000000200 */
[----:B------:R-:W-:Y:S04]  /*a3e0*/  LDSM.16.M88.4 R24, [R195+0x6800] ;  /* 0x00680000c318783b */ /* 0x000fe80000000200 */
[----:B---3--:R-:W2:Y:S04]  /*a3f0*/  LDSM.16.M88.4 R4, [R197+0x1000] ;  /* 0x00100000c504783b */ /* 0x008ea80000000200 */
[----:B------:R-:W3:Y:S04]  /*a400*/  LDSM.16.M88.4 R20, [R195+0x6c00] ;  /* 0x006c0000c314783b */ /* 0x000ee80000000200 */
[----:B------:R-:W5:Y:S04]  /*a410*/  LDSM.16.M88.4 R64, [R193+0x6000] ;  /* 0x00600000c140783b */ /* 0x000f680000000200 */
[----:B------:R-:W2:Y:S04]  /*a420*/  LDSM.16.M88.4 R60, [R193+0x6400] ;  /* 0x00640000c13c783b */ /* 0x000ea80000000200 */
[----:B------:R-:W2:Y:S04]  /*a430*/  LDSM.16.M88.4 R36, [R195+0x6400] ;  /* 0x00640000c324783b */ /* 0x000ea80000000200 */
[----:B------:R-:W3:Y:S01]  /*a440*/  LDSM.16.M88.4 R40, [R195+0x6000] ;  /* 0x00600000c328783b */ /* 0x000ee20000000200 */
[----:B-1----:R-:W-:Y:S03]  /*a450*/  HMMA.16816.F32.BF16 R180, R12, R56, RZ ;  /* 0x000000380cb4723c */ /* 0x002fe600000418ff */
[----:B------:R-:W1:Y:S04]  /*a460*/  S2R R34, SR_TID.X ;  /* 0x0000000000227919 */ /* 0x000e680000002100 */
[----:B------:R-:W0:Y:S01]  /*a470*/  LDGDEPBAR ;  /* 0x00000000000079af */ /* 0x000e220000000000 */
[-C--:B----4-:R-:W-:Y:S08]  /*a480*/  HMMA.16816.F32.BF16 R176, R16, R44.reuse, RZ ;  /* 0x0000002c10b0723c */ /* 0x090ff000000418ff */
[----:B------:R-:W-:Y:S08]  /*a490*/  HMMA.16816.F32.BF16 R172, R12, R44, RZ ;  /* 0x0000002c0cac723c */ /* 0x000ff000000418ff */
[----:B------:R-:W-:Y:S08]  /*a4a0*/  HMMA.16816.F32.BF16 R184, R16, R56, RZ ;  /* 0x0000003810b8723c */ /* 0x000ff000000418ff */
[----:B--2---:R-:W-:Y:S08]  /*a4b0*/  HMMA.16816.F32.BF16 R236, R4, R24, R180 ;  /* 0x0000001804ec723c */ /* 0x004ff000000418b4 */
[-C--:B---3--:R-:W-:Y:S08]  /*a4c0*/  HMMA.16816.F32.BF16 R224, R8, R20.reuse, R176 ;  /* 0x0000001408e0723c */ /* 0x088ff000000418b0 */
[----:B------:R-:W-:Y:S08]  /*a4d0*/  HMMA.16816.F32.BF16 R244, R4, R20, R172 ;  /* 0x0000001404f4723c */ /* 0x000ff000000418ac */
[----:B-----5:R-:W-:Y:S08]  /*a4e0*/  HMMA.16816.F32.BF16 R208, R12, R64, RZ ;  /* 0x000000400cd0723c */ /* 0x020ff000000418ff */
[-C--:B------:R-:W-:Y:S08]  /*a4f0*/  HMMA.16816.F32.BF16 R204, R16, R60.reuse, RZ ;  /* 0x0000003c10cc723c */ /* 0x080ff000000418ff */
[C---:B------:R-:W-:Y:S08]  /*a500*/  HMMA.16816.F32.BF16 R188, R12.reuse, R60, RZ ;  /* 0x0000003c0cbc723c */ /* 0x040ff000000418ff */
        /* <DEDUP_REMOVED lines=8> */
[----:B------:R-:W-:Y:S01]  /*a590*/  HMMA.16816.F32.BF16 R16, R16, R46, RZ ;  /* 0x0000002e1010723c */ /* 0x000fe200000418ff */
[----:B------:R-:W-:-:S02]  /*a5a0*/  IMAD.MOV.U32 R3, RZ, RZ, R225 ;  /* 0x000000ffff037224 */ /* 0x000fc400078e00e1 */
[----:B------:R-:W-:Y:S02]  /*a5b0*/  IMAD.MOV.U32 R2, RZ, RZ, R226 ;  /* 0x000000ffff027224 */ /* 0x000fe400078e00e2 */
[----:B------:R-:W-:-:S03]  /*a5c0*/  IMAD.MOV.U32 R0, RZ, RZ, R227 ;  /* 0x000000ffff007224 */ /* 0x000fc600078e00e3 */
[C---:B------:R-:W-:Y:S07]  /*a5d0*/  HMMA.16816.F32.BF16 R240, R8.reuse, R24, R184 ;  /* 0x0000001808f0723c */ /* 0x040fee00000418b8 */
[----:B------:R-:W-:Y:S01]  /*a5e0*/  IMAD.MOV.U32 R24, RZ, RZ, R224 ;  /* 0x000000ffff187224 */ /* 0x000fe200078e00e0 */
[-C--:B------:R-:W-:Y:S08]  /*a5f0*/  HMMA.16816.F32.BF16 R228, R8, R36.reuse, R204 ;  /* 0x0000002408e4723c */ /* 0x080ff000000418cc */
[C---:B------:R-:W-:Y:S08]  /*a600*/  HMMA.16816.F32.BF16 R216, R4.reuse, R36, R188 ;  /* 0x0000002404d8723c */ /* 0x040ff000000418bc */
[C---:B------:R-:W-:Y:S08]  /*a610*/  HMMA.16816.F32.BF16 R208, R4.reuse, R40, R208 ;  /* 0x0000002804d0723c */ /* 0x040ff000000418d0 */
[C---:B------:R-:W-:Y:S08]  /*a620*/  HMMA.16816.F32.BF16 R184, R4.reuse, R42, R180 ;  /* 0x0000002a04b8723c */ /* 0x040ff000000418b4 */
[C---:B------:R-:W-:Y:S08]  /*a630*/  HMMA.16816.F32.BF16 R188, R4.reuse, R38, R176 ;  /* 0x0000002604bc723c */ /* 0x040ff000000418b0 */
[C---:B------:R-:W-:Y:S08]  /*a640*/  HMMA.16816.F32.BF16 R204, R4.reuse, R26, R172 ;  /* 0x0000001a04cc723c */ /* 0x040ff000000418ac */
[----:B------:R-:W-:Y:S01]  /*a650*/  HMMA.16816.F32.BF16 R224, R4, R22, R12 ;  /* 0x0000001604e0723c */ /* 0x000fe2000004180c */
[----:B------:R-:W-:Y:S04]  /*a660*/  LDSM.16.M88.4 R4, [R196+0x3000] ;  /* 0x00300000c404783b */ /* 0x000fe80000000200 */
[----:B------:R-:W2:Y:S03]  /*a670*/  LDSM.16.M88.4 R12, [R193+0x7000] ;  /* 0x00700000c10c783b */ /* 0x000ea60000000200 */
[C---:B------:R-:W-:Y:S08]  /*a680*/  HMMA.16816.F32.BF16 R212, R8.reuse, R40, R212 ;  /* 0x0000002808d4723c */ /* 0x040ff000000418d4 */
[C---:B------:R-:W-:Y:S08]  /*a690*/  HMMA.16816.F32.BF16 R64, R8.reuse, R42, R64 ;  /* 0x0000002a0840723c */ /* 0x040ff00000041840 */
[C---:B------:R-:W-:Y:S08]  /*a6a0*/  HMMA.16816.F32.BF16 R180, R8.reuse, R38, R60 ;  /* 0x0000002608b4723c */ /* 0x040ff0000004183c */
[C---:B------:R-:W-:Y:S08]  /*a6b0*/  HMMA.16816.F32.BF16 R56, R8.reuse, R26, R56 ;  /* 0x0000001a0838723c */ /* 0x040ff00000041838 */
[----:B------:R-:W-:Y:S01]  /*a6c0*/  HMMA.16816.F32.BF16 R16, R8, R22, R16 ;  /* 0x000000160810723c */ /* 0x000fe20000041810 */
[----:B------:R-:W3:Y:S07]  /*a6d0*/  LDSM.16.M88.4 R8, [R196+0x2000] ;  /* 0x00200000c408783b */ /* 0x000eee0000000200 */
[C---:B--2---:R-:W-:Y:S07]  /*a6e0*/  HMMA.16816.F32.BF16 R176, R4.reuse, R12, R208 ;  /* 0x0000000c04b0723c */ /* 0x044fee00000418d0 */
[----:B------:R-:W-:Y:S01]  /*a6f0*/  IMAD.MOV.U32 R208, RZ, RZ, R24 ;  /* 0x000000ffffd07224 */ /* 0x000fe200078e0018 */
[----:B------:R-:W-:Y:S08]  /*a700*/  HMMA.16816.F32.BF16 R60, R4, R14, R184 ;  /* 0x0000000e043c723c */ /* 0x000ff000000418b8 */
[C---:B---3--:R-:W-:Y:S08]  /*a710*/  HMMA.16816.F32.BF16 R172, R8.reuse, R12, R212 ;  /* 0x0000000c08ac723c */ /* 0x048ff000000418d4 */
[C---:B------:R-:W-:Y:S01]  /*a720*/  HMMA.16816.F32.BF16 R24, R8.reuse, R14, R64 ;  /* 0x0000000e0818723c */ /* 0x040fe20000041840 */
[----:B------:R-:W2:Y:S07]  /*a730*/  LDSM.16.M88.4 R12, [R193+0x7400] ;  /* 0x00740000c10c783b */ /* 0x000eae0000000200 */
[-C--:B--2---:R-:W-:Y:S08]  /*a740*/  HMMA.16816.F32.BF16 R44, R8, R12.reuse, R228 ;  /* 0x0000000c082c723c */ /* 0x084ff000000418e4 */
[C---:B------:R-:W-:Y:S08]  /*a750*/  HMMA.16816.F32.BF16 R40, R4.reuse, R12, R216 ;  /* 0x0000000c0428723c */ /* 0x040ff000000418d8 */
[-C--:B------:R-:W-:Y:S08]  /*a760*/  HMMA.16816.F32.BF16 R36, R4, R14.reuse, R188 ;  /* 0x0000000e0424723c */ /* 0x080ff000000418bc */
[----:B------:R-:W-:Y:S01]  /*a770*/  HMMA.16816.F32.BF16 R20, R8, R14, R180 ;  /* 0x0000000e0814723c */ /* 0x000fe200000418b4 */
[----:B------:R-:W2:Y:S01]  /*a780*/  LDSM.16.M88.4 R12, [R193+0x7800] ;  /* 0x00780000c10c783b */ /* 0x000ea20000000200 */
[----:B------:R-:W-:-:S02]  /*a790*/  IMAD.MOV.U32 R209, RZ, RZ, R3 ;  /* 0x000000ffffd17224 */ /* 0x000fc400078e0003 */
[----:B------:R-:W-:Y:S02]  /*a7a0*/  IMAD.MOV.U32 R210, RZ, RZ, R2 ;  /* 0x000000ffffd27224 */ /* 0x000fe400078e0002 */
[----:B------:R-:W-:Y:S02]  /*a7b0*/  IMAD.MOV.U32 R211, RZ, RZ, R0 ;  /* 0x000000ffffd37224 */ /* 0x000fe400078e0000 */
[-C--:B--2---:R-:W-:Y:S08]  /*a7c0*/  HMMA.16816.F32.BF16 R180, R8, R12.reuse, R240 ;  /* 0x0000000c08b4723c */ /* 0x084ff000000418f0 */
[C---:B------:R-:W-:Y:S08]  /*a7d0*/  HMMA.16816.F32.BF16 R64, R4.reuse, R12, R236 ;  /* 0x0000000c0440723c */ /* 0x040ff000000418ec */
[-C--:B------:R-:W-:Y:S08]  /*a7e0*/  HMMA.16816.F32.BF16 R184, R4, R14.reuse, R204 ;  /* 0x0000000e04b8723c */ /* 0x080ff000000418cc */
[C---:B------:R-:W-:Y:S01]  /*a7f0*/  HMMA.16816.F32.BF16 R56, R8.reuse, R14, R56 ;  /* 0x0000000e0838723c */ /* 0x040fe20000041838 */
[----:B------:R-:W2:Y:S07]  /*a800*/  LDSM.16.M88.4 R12, [R193+0x7c00] ;  /* 0x007c0000c10c783b */ /* 0x000eae0000000200 */
[-C--:B--2---:R-:W-:Y:S08]  /*a810*/  HMMA.16816.F32.BF16 R204, R8, R12.reuse, R208 ;  /* 0x0000000c08cc723c */ /* 0x084ff000000418d0 */
[C---:B------:R-:W-:Y:S08]  /*a820*/  HMMA.16816.F32.BF16 R216, R4.reuse, R12, R244 ;  /* 0x0000000c04d8723c */ /* 0x040ff000000418f4 */
[-C--:B------:R-:W-:Y:S01]  /*a830*/  HMMA.16816.F32.BF16 R208, R4, R14.reuse, R224 ;  /* 0x0000000e04d0723c */ /* 0x080fe200000418e0 */
[----:B------:R-:W-:Y:S07]  /*a840*/  LDSM.16.M88.4 R4, [R197+0x3000] ;  /* 0x00300000c504783b */ /* 0x000fee0000000200 */
[----:B------:R-:W-:Y:S01]  /*a850*/  HMMA.16816.F32.BF16 R16, R8, R14, R16 ;  /* 0x0000000e0810723c */ /* 0x000fe20000041810 */
[----:B------:R-:W2:Y:S04]  /*a860*/  LDSM.16.M88.4 R12, [R195+0x7000] ;  /* 0x00700000c30c783b */ /* 0x000ea80000000200 */
[----:B------:R-:W3:Y:S03]  /*a870*/  LDSM.16.M88.4 R8, [R197+0x2000] ;  /* 0x00200000c508783b */ /* 0x000ee60000000200 */
[-C--:B--2---:R-:W-:Y:S08]  /*a880*/  HMMA.16816.F32.BF16 R236, R4, R12.reuse, R176 ;  /* 0x0000000c04ec723c */ /* 0x084ff000000418b0 */
[----:B---3--:R-:W-:Y:S08]  /*a890*/  HMMA.16816.F32.BF16 R212, R8, R12, R172 ;  /* 0x0000000c08d4723c */ /* 0x008ff000000418ac */
[-C--:B------:R-:W-:Y:S08]  /*a8a0*/  HMMA.16816.F32.BF16 R188, R4, R14.reuse, R60 ;  /* 0x0000000e04bc723c */ /* 0x080ff0000004183c */
[C---:B------:R-:W-:Y:S01]  /*a8b0*/  HMMA.16816.F32.BF16 R176, R8.reuse, R14, R24 ;  /* 0x0000000e08b0723c */ /* 0x040fe20000041818 */
[----:B------:R-:W2:Y:S07]  /*a8c0*/  LDSM.16.M88.4 R12, [R195+0x7400] ;  /* 0x00740000c30c783b */ /* 0x000eae0000000200 */
[-C--:B--2---:R-:W-:Y:S08]  /*a8d0*/  HMMA.16816.F32.BF16 R228, R8, R12.reuse, R44 ;  /* 0x0000000c08e4723c */ /* 0x084ff0000004182c */
[C---:B------:R-:W-:Y:S08]  /*a8e0*/  HMMA.16816.F32.BF16 R172, R4.reuse, R12, R40 ;  /* 0x0000000c04ac723c */ /* 0x040ff00000041828 */
        /* <DEDUP_REMOVED lines=23> */
[----:B------:R-:W-:Y:S01]  /*aa60*/  HMMA.16816.F32.BF16 R180, R8, R14, R24 ;  /* 0x0000000e08b4723c */ /* 0x000fe20000041818 */
[----:B------:R-:W2:Y:S07]  /*aa70*/  LDSM.16.M88.4 R12, [R193+0x8800] ;  /* 0x00880000c10c783b */ /* 0x000eae0000000200 */
[----:B--2---:R-:W-:Y:S08]  /*aa80*/  HMMA.16816.F32.BF16 R172, R4, R14, R36 ;  /* 0x0000000e04ac723c */ /* 0x004ff00000041824 */
[-C--:B------:R-:W-:Y:S08]  /*aa90*/  HMMA.16816.F32.BF16 R224, R8, R12.reuse, R224 ;  /* 0x0000000c08e0723c */ /* 0x080ff000000418e0 */
[----:B------:R-:W-:Y:S08]  /*aaa0*/  HMMA.16816.F32.BF16 R176, R4, R12, R40 ;  /* 0x0000000c04b0723c */ /* 0x000ff00000041828 */
        /* <DEDUP_REMOVED lines=18> */
[----:B------:R-:W2:Y:S01]  /*abd0*/  LDSM.16.M88.4 R12, [R195+0x8800] ;  /* 0x00880000c30c783b */ /* 0x000ea20000000200 */
[----:B-1----:R-:W-:-:S05]  /*abe0*/  IMAD.SHL.U32 R34, R34, 0x2, RZ ;  /* 0x0000000222227824 */ /* 0x002fca00078e00ff */
[----:B------:R-:W-:Y:S01]  /*abf0*/  LOP3.LUT R34, R34, 0x6, RZ, 0xc0, !PT ;  /* 0x0000000622227812 */ /* 0x000fe200078ec0ff */
[-C--:B--2---:R-:W-:Y:S08]  /*ac00*/  HMMA.16816.F32.BF16 R224, R8, R12.reuse, R224 ;  /* 0x0000000c08e0723c */ /* 0x084ff000000418e0 */
[C---:B------:R-:W-:Y:S08]  /*ac10*/  HMMA.16816.F32.BF16 R184, R4.reuse, R12, R176 ;  /* 0x0000000c04b8723c */ /* 0x040ff000000418b0 */
[-C--:B------:R-:W-:Y:S08]  /*ac20*/  HMMA.16816.F32.BF16 R208, R4, R14.reuse, R172 ;  /* 0x0000000e04d0723c */ /* 0x080ff000000418ac */
[----:B------:R-:W-:Y:S01]  /*ac30*/  HMMA.16816.F32.BF16 R188, R8, R14, R36 ;  /* 0x0000000e08bc723c */ /* 0x000fe20000041824 */
[----:B------:R-:W1:Y:S01]  /*ac40*/  LDSM.16.M88.4 R12, [R195+0x8c00] ;  /* 0x008c0000c30c783b */ /* 0x000e620000000200 */
[----:B------:R-:W-:Y:S01]  /*ac50*/  IMAD R0, R234, 0x40, R34 ;  /* 0x00000040ea007824 */ /* 0x000fe200078e0222 */
[----:B------:R-:W-:-:S04]  /*ac60*/  DEPBAR.LE SB0, 0x0 ;  /* 0x000080000000791a */ /* 0x000fc80000000000 */
[----:B------:R-:W-:-:S04]  /*ac70*/  IADD3 R2, R0, 0x1, RZ ;  /* 0x0000000100027810 */ /* 0x000fc80007ffe0ff */
[C---:B------:R-:W-:Y:S02]  /*ac80*/  ISETP.GE.AND P6, PT, R2.reuse, R51, PT ;  /* 0x000000330200720c */ /* 0x040fe40003fc6270 */
[C---:B------:R-:W-:Y:S01]  /*ac90*/  ISETP.GE.AND P5, PT, R2.reuse, R50, PT ;  /* 0x000000320200720c */ /* 0x040fe20003fa6270 */
[----:B------:R-:W-:Y:S01]  /*aca0*/  BAR.SYNC.DEFER_BLOCKING 0x0 ;  /* 0x0000000000007b1d */ /* 0x000fe20000010000 */
[C---:B------:R-:W-:Y:S02]  /*acb0*/  ISETP.GE.AND P1, PT, R2.reuse, R53, PT ;  /* 0x000000350200720c */ /* 0x040fe40003f26270 */
[----:B------:R-:W-:Y:S01]  /*acc0*/  ISETP.GE.AND P0, PT, R2, R52, PT ;  /* 0x000000340200720c */ /* 0x000fe20003f06270 */
[C---:B-1----:R-:W-:Y:S08]  /*acd0*/  HMMA.16816.F32.BF16 R212, R4.reuse, R12, R44 ;  /* 0x0000000c04d4723c */ /* 0x042ff0000004182c */
[----:B------:R-:W-:Y:S01]  /*ace0*/  HMMA.16816.F32.BF16 R240, R4, R14, R24 ;  /* 0x0000000e04f0723c */ /* 0x000fe20000041818 */
[----:B------:R1:W2:Y:S02]  /*acf0*/  I2F R4, R2 ;  /* 0x0000000200047306 */ /* 0x0002a40000201400 */
[----:B-1----:R-:W-:-:S06]  /*ad00*/  IADD3 R2, R0, 0x8, RZ ;  /* 0x0000000800027810 */ /* 0x002fcc0007ffe0ff */
[----:B------:R-:W1:Y:S01]  /*ad10*/  I2F R3, R2 ;  /* 0x0000000200037306 */ /* 0x000e620000201400 */
[CC--:B--2---:R-:W-:Y:S02]  /*ad20*/  FFMA.FTZ R7, R4.reuse, R199.reuse, R237 ;  /* 0x000000c704077223 */ /* 0x0c4fe400000100ed */
[CC--:B------:R-:W-:Y:S02]  /*ad30*/  FFMA.FTZ R6, R4.reuse, R199.reuse, R239 ;  /* 0x000000c704067223 */ /* 0x0c0fe400000100ef */
[CC--:B------:R-:W-:Y:S02]  /*ad40*/  FFMA.FTZ R5, R4.reuse, R199.reuse, R245 ;  /* 0x000000c704057223 */ /* 0x0c0fe400000100f5 */
[----:B------:R-:W-:Y:S01]  /*ad50*/  FFMA.FTZ R4, R4, R199, R247 ;  /* 0x000000c704047223 */ /* 0x000fe200000100f7 */
[----:B------:R-:W-:Y:S01]  /*ad60*/  FSEL R175, R6, -INF , !P5 ;  /* 0xff80000006af7808 */ /* 0x000fe20006800000 */
[----:B------:R-:W-:Y:S01]  /*ad70*/  IMAD.MOV.U32 R237, RZ, RZ, R106 ;  /* 0x000000ffffed7224 */ /* 0x000fe200078e006a */
[----:B------:R-:W-:-:S02]  /*ad80*/  FSEL R106, R7, -INF , !P6 ;  /* 0xff800000076a7808 */ /* 0x000fc40007000000 */
[----:B------:R-:W-:Y:S02]  /*ad90*/  FSEL R100, R4, -INF , !P0 ;  /* 0xff80000004647808 */ /* 0x000fe40004000000 */
[----:B------:R-:W-:Y:S01]  /*ada0*/  FSEL R201, R5, -INF , !P1 ;  /* 0xff80000005c97808 */ /* 0x000fe20004800000 */
[C---:B-1----:R-:W-:Y:S01]  /*adb0*/  FFMA.FTZ R4, R3.reuse, R199, R20 ;  /* 0x000000c703047223 */ /* 0x042fe20000010014 */
[C---:B------:R-:W-:Y:S01]  /*adc0*/  ISETP.GE.AND P6, PT, R2.reuse, R51, PT ;  /* 0x000000330200720c */ /* 0x040fe20003fc6270 */
[CC--:B------:R-:W-:Y:S01]  /*add0*/  FFMA.FTZ R5, R3.reuse, R199.reuse, R40 ;  /* 0x000000c703057223 */ /* 0x0c0fe20000010028 */
[C---:B------:R-:W-:Y:S01]  /*ade0*/  ISETP.GE.AND P5, PT, R2.reuse, R50, PT ;  /* 0x000000320200720c */ /* 0x040fe20003fa6270 */
[C---:B------:R-:W-:Y:S01]  /*adf0*/  FFMA.FTZ R6, R3.reuse, R199, R22 ;  /* 0x000000c703067223 */ /* 0x040fe20000010016 */
[C---:B------:R-:W-:Y:S01]  /*ae00*/  ISETP.GE.AND P1, PT, R2.reuse, R53, PT ;  /* 0x000000350200720c */ /* 0x040fe20003f26270 */
[----:B------:R-:W-:Y:S01]  /*ae10*/  FFMA.FTZ R3, R3, R199, R42 ;  /* 0x000000c703037223 */ /* 0x000fe2000001002a */
[----:B------:R-:W-:-:S02]  /*ae20*/  ISETP.GE.AND P0, PT, R2, R52, PT ;  /* 0x000000340200720c */ /* 0x000fc40003f06270 */
[----:B------:R-:W-:Y:S02]  /*ae30*/  IADD3 R2, R0, 0x9, RZ ;  /* 0x0000000900027810 */ /* 0x000fe40007ffe0ff */
[----:B------:R-:W-:Y:S02]  /*ae40*/  FSEL R101, R4, -INF , !P6 ;  /* 0xff80000004657808 */ /* 0x000fe40007000000 */
[----:B------:R1:W2:Y:S01]  /*ae50*/  I2F R4, R2 ;  /* 0x0000000200047306 */ /* 0x0002a20000201400 */
[----:B------:R-:W-:Y:S02]  /*ae60*/  FSEL R172, R6, -INF , !P5 ;  /* 0xff80000006ac7808 */ /* 0x000fe40006800000 */
[----:B------:R-:W-:Y:S02]  /*ae70*/  FSEL R200, R5, -INF , !P1 ;  /* 0xff80000005c87808 */ /* 0x000fe40004800000 */
[----:B------:R-:W-:Y:S02]  /*ae80*/  FSEL R54, R3, -INF , !P0 ;  /* 0xff80000003367808 */ /* 0x000fe40004000000 */
[----:B------:R-:W-:-:S02]  /*ae90*/  ISETP.GE.AND P6, PT, R2, R51, PT ;  /* 0x000000330200720c */ /* 0x000fc40003fc6270 */
[C---:B------:R-:W-:Y:S02]  /*aea0*/  ISETP.GE.AND P5, PT, R2.reuse, R50, PT ;  /* 0x000000320200720c */ /* 0x040fe40003fa6270 */
[C---:B------:R-:W-:Y:S02]  /*aeb0*/  ISETP.GE.AND P1, PT, R2.reuse, R53, PT ;  /* 0x000000350200720c */ /* 0x040fe40003f26270 */
[----:B------:R-:W-:Y:S02]  /*aec0*/  ISETP.GE.AND P0, PT, R2, R52, PT ;  /* 0x000000340200720c */ /* 0x000fe40003f06270 */
[----:B-1----:R-:W-:-:S04]  /*aed0*/  IADD3 R2, R0, 0x10, RZ ;  /* 0x0000001000027810 */ /* 0x002fc80007ffe0ff */
[----:B------:R-:W1:Y:S01]  /*aee0*/  I2F R3, R2 ;  /* 0x0000000200037306 */ /* 0x000e620000201400 */
[CC--:B--2---:R-:W-:Y:S02]  /*aef0*/  FFMA.FTZ R7, R4.reuse, R199.reuse, R21 ;  /* 0x000000c704077223 */ /* 0x0c4fe40000010015 */
[CC--:B------:R-:W-:Y:S02]  /*af00*/  FFMA.FTZ R6, R4.reuse, R199.reuse, R23 ;  /* 0x000000c704067223 */ /* 0x0c0fe40000010017 */
[CC--:B------:R-:W-:Y:S02]  /*af10*/  FFMA.FTZ R5, R4.reuse, R199.reuse, R41 ;  /* 0x000000c704057223 */ /* 0x0c0fe40000010029 */
[----:B------:R-:W-:Y:S01]  /*af20*/  FFMA.FTZ R4, R4, R199, R43 ;  /* 0x000000c704047223 */ /* 0x000fe2000001002b */
[----:B------:R-:W-:Y:S01]  /*af30*/  HMMA.16816.F32.BF16 R216, R8, R12, R56 ;  /* 0x0000000c08d8723c */ /* 0x000fe20000041838 */
[----:B------:R-:W-:Y:S02]  /*af40*/  FSEL R107, R6, -INF , !P5 ;  /* 0xff800000066b7808 */ /* 0x000fe40006800000 */
        /* <DEDUP_REMOVED lines=115> */
[----:B------:R-:W-:Y:S02]  /*b680*/  FSEL R15, R4, -INF , !P0 ;  /* 0xff800000040f7808 */ /* 0x000fe40004000000 */
[C---:B------:R-:W-:Y:S01]  /*b690*/  ISETP.GE.AND P6, PT, R2.reuse, R51, PT ;  /* 0x000000330200720c */ /* 0x040fe20003fc6270 */
[CC--:B-1----:R-:W-:Y:S01]  /*b6a0*/  FFMA.FTZ R7, R3.reuse, R199.reuse, R216 ;  /* 0x000000c703077223 */ /* 0x0c2fe200000100d8 */
[C---:B------:R-:W-:Y:S01]  /*b6b0*/  ISETP.GE.AND P5, PT, R2.reuse, R50, PT ;  /* 0x000000320200720c */ /* 0x040fe20003fa6270 */
[C---:B------:R-:W-:Y:S01]  /*b6c0*/  FFMA.FTZ R6, R3.reuse, R199, R218 ;  /* 0x000000c703067223 */ /* 0x040fe200000100da */
[C---:B------:R-:W-:Y:S01]  /*b6d0*/  ISETP.GE.AND P1, PT, R2.reuse, R53, PT ;  /* 0x000000350200720c */ /* 0x040fe20003f26270 */
[CC--:B------:R-:W-:Y:S01]  /*b6e0*/  FFMA.FTZ R5, R3.reuse, R199.reuse, R212 ;  /* 0x000000c703057223 */ /* 0x0c0fe200000100d4 */
[----:B------:R-:W-:Y:S01]  /*b6f0*/  ISETP.GE.AND P0, PT, R2, R52, PT ;  /* 0x000000340200720c */ /* 0x000fe20003f06270 */
[----:B------:R-:W-:Y:S01]  /*b700*/  FFMA.FTZ R3, R3, R199, R214 ;  /* 0x000000c703037223 */ /* 0x000fe200000100d6 */
[----:B------:R-:W-:-:S02]  /*b710*/  IADD3 R2, R0, 0x31, RZ ;  /* 0x0000003100027810 */ /* 0x000fc40007ffe0ff */
[----:B------:R-:W-:Y:S02]  /*b720*/  FSEL R18, R7, -INF , !P6 ;  /* 0xff80000007127808 */ /* 0x000fe40007000000 */
[----:B------:R1:W2:Y:S01]  /*b730*/  I2F R4, R2 ;  /* 0x0000000200047306 */ /* 0x0002a20000201400 */
[----:B------:R-:W-:Y:S02]  /*b740*/  FSEL R39, R6, -INF , !P5 ;  /* 0xff80000006277808 */ /* 0x000fe40006800000 */
[----:B------:R-:W-:Y:S02]  /*b750*/  FSEL R63, R5, -INF , !P1 ;  /* 0xff800000053f7808 */ /* 0x000fe40004800000 */
[----:B------:R-:W-:Y:S02]  /*b760*/  FSEL R13, R3, -INF , !P0 ;  /* 0xff800000030d7808 */ /* 0x000fe40004000000 */
[C---:B------:R-:W-:Y:S02]  /*b770*/  ISETP.GE.AND P6, PT, R2.reuse, R51, PT ;  /* 0x000000330200720c */ /* 0x040fe40003fc6270 */
[----:B------:R-:W-:-:S02]  /*b780*/  ISETP.GE.AND P5, PT, R2, R50, PT ;  /* 0x000000320200720c */ /* 0x000fc40003fa6270 */
        /* <DEDUP_REMOVED lines=12> */
[C---:B------:R-:W-:Y:S02]  /*b850*/  ISETP.GE.AND P6, PT, R2.reuse, R51, PT ;  /* 0x000000330200720c */ /* 0x040fe40003fc6270 */
[C---:B------:R-:W-:Y:S02]  /*b860*/  ISETP.GE.AND P5, PT, R2.reuse, R50, PT ;  /* 0x000000320200720c */ /* 0x040fe40003fa6270 */
[C---:B------:R-:W-:Y:S02]  /*b870*/  ISETP.GE.AND P1, PT, R2.reuse, R53, PT ;  /* 0x000000350200720c */ /* 0x040fe40003f26270 */
[----:B------:R-:W-:Y:S01]  /*b880*/  ISETP.GE.AND P0, PT, R2, R52, PT ;  /* 0x000000340200720c */ /* 0x000fe20003f06270 */
[----:B-1----:R-:W-:-:S02]  /*b890*/  FFMA.FTZ R2, R3, R199, R228 ;  /* 0x000000c703027223 */ /* 0x002fc400000100e4 */
[CC--:B------:R-:W-:Y:S02]  /*b8a0*/  FFMA.FTZ R5, R3.reuse, R199.reuse, R240 ;  /* 0x000000c703057223 */ /* 0x0c0fe400000100f0 */
[CC--:B------:R-:W-:Y:S01]  /*b8b0*/  FFMA.FTZ R6, R3.reuse, R199.reuse, R230 ;  /* 0x000000c703067223 */ /* 0x0c0fe200000100e6 */
[----:B------:R-:W1:Y:S01]  /*b8c0*/  I2F R4, R0 ;  /* 0x0000000000047306 */ /* 0x000e620000201400 */
[----:B------:R-:W-:Y:S01]  /*b8d0*/  FFMA.FTZ R3, R3, R199, R242 ;  /* 0x000000c703037223 */ /* 0x000fe200000100f2 */
[----:B------:R-:W-:Y:S02]  /*b8e0*/  FSEL R12, R2, -INF , !P6 ;  /* 0xff800000020c7808 */ /* 0x000fe40007000000 */
[----:B------:R-:W-:Y:S02]  /*b8f0*/  IADD3 R2, R0, 0x39, RZ ;  /* 0x0000003900027810 */ /* 0x000fe40007ffe0ff */
[----:B------:R-:W-:Y:S02]  /*b900*/  FSEL R26, R6, -INF , !P5 ;  /* 0xff800000061a7808 */ /* 0x000fe40006800000 */
[----:B------:R-:W-:-:S02]  /*b910*/  FSEL R60, R5, -INF , !P1 ;  /* 0xff800000053c7808 */ /* 0x000fc40004800000 */
[----:B------:R-:W-:Y:S02]  /*b920*/  FSEL R9, R3, -INF , !P0 ;  /* 0xff80000003097808 */ /* 0x000fe40004000000 */
[C---:B------:R-:W-:Y:S02]  /*b930*/  ISETP.GE.AND P6, PT, R0.reuse, R51, PT ;  /* 0x000000330000720c */ /* 0x040fe40003fc6270 */
[C---:B------:R-:W-:Y:S02]  /*b940*/  ISETP.GE.AND P5, PT, R0.reuse, R50, PT ;  /* 0x000000320000720c */ /* 0x040fe40003fa6270 */
[C---:B------:R-:W-:Y:S02]  /*b950*/  ISETP.GE.AND P1, PT, R0.reuse, R53, PT ;  /* 0x000000350000720c */ /* 0x040fe40003f26270 */
[----:B------:R-:W-:Y:S02]  /*b960*/  ISETP.GE.AND P0, PT, R0, R52, PT ;  /* 0x000000340000720c */ /* 0x000fe40003f06270 */
[----:B------:R-:W2:Y:S01]  /*b970*/  I2F R0, R2 ;  /* 0x0000000200007306 */ /* 0x000ea20000201400 */
[----:B-1----:R-:W-:-:S02]  /*b980*/  FFMA.FTZ R10, R4, R199, R244 ;  /* 0x000000c7040a7223 */ /* 0x002fc400000100f4 */
[----:B------:R-:W-:-:S03]  /*b990*/  FFMA.FTZ R7, R4, R199, R236 ;  /* 0x000000c704077223 */ /* 0x000fc600000100ec */
[----:B------:R-:W-:Y:S02]  /*b9a0*/  FSEL R41, R10, -INF , !P1 ;  /* 0xff8000000a297808 */ /* 0x000fe40004800000 */
[----:B------:R-:W-:Y:S02]  /*b9b0*/  FSEL R8, R7, -INF , !P6 ;  /* 0xff80000007087808 */ /* 0x000fe40007000000 */
[----:B------:R-:W-:Y:S01]  /*b9c0*/  ISETP.GE.AND P6, PT, R2, R51, PT ;  /* 0x000000330200720c */ /* 0x000fe20003fc6270 */
[-C--:B--2---:R-:W-:Y:S02]  /*b9d0*/  FFMA.FTZ R10, R0, R199.reuse, R229 ;  /* 0x000000c7000a7223 */ /* 0x084fe400000100e5 */
[----:B------:R-:W-:-:S03]  /*b9e0*/  FFMA.FTZ R14, R4, R199, R238 ;  /* 0x000000c7040e7223 */ /* 0x000fc600000100ee */
[----:B------:R-:W-:Y:S02]  /*b9f0*/  FSEL R10, R10, -INF , !P6 ;  /* 0xff8000000a0a7808 */ /* 0x000fe40007000000 */
[----:B------:R-:W-:Y:S01]  /*ba00*/  ISETP.GE.AND P6, PT, R237, 0x3, PT ;  /* 0x00000003ed00780c */ /* 0x000fe20003fc6270 */
[-C--:B------:R-:W-:Y:S01]  /*ba10*/  FFMA.FTZ R4, R4, R199.reuse, R246 ;  /* 0x000000c704047223 */ /* 0x080fe200000100f6 */
[----:B------:R-:W-:Y:S01]  /*ba20*/  FSEL R14, R14, -INF , !P5 ;  /* 0xff8000000e0e7808 */ /* 0x000fe20006800000 */
[-C--:B------:R-:W-:Y:S01]  /*ba30*/  FFMA.FTZ R3, R0, R199.reuse, R231 ;  /* 0x000000c700037223 */ /* 0x080fe200000100e7 */
[----:B------:R-:W-:Y:S02]  /*ba40*/  ISETP.GE.AND P5, PT, R2, R50, PT ;  /* 0x000000320200720c */ /* 0x000fe40003fa6270 */
[----:B------:R-:W-:Y:S01]  /*ba50*/  FSEL R6, R4, -INF , !P0 ;  /* 0xff80000004067808 */ /* 0x000fe20004000000 */
[----:B------:R-:W-:Y:S01]  /*ba60*/  FFMA.FTZ R7, R0, R199, R243 ;  /* 0x000000c700077223 */ /* 0x000fe200000100f3 */
[----:B------:R-:W-:-:S02]  /*ba70*/  ISETP.GE.AND P1, PT, R2, R53, PT ;  /* 0x000000350200720c */ /* 0x000fc40003f26270 */
[----:B------:R-:W-:Y:S01]  /*ba80*/  ISETP.GE.AND P0, PT, R2, R52, PT ;  /* 0x000000340200720c */ /* 0x000fe20003f06270 */
[----:B------:R-:W-:Y:S01]  /*ba90*/  FFMA.FTZ R2, R0, R199, R241 ;  /* 0x000000c700027223 */ /* 0x000fe200000100f1 */
[----:B------:R-:W-:Y:S01]  /*baa0*/  BSSY B1, `(.L_x_588) ;  /* 0x0000042000017945 */ /* 0x000fe20003800000 */
[----:B------:R-:W-:Y:S02]  /*bab0*/  FSEL R22, R3, -INF , !P5 ;  /* 0xff80000003167808 */ /* 0x000fe40006800000 */
[----:B------:R-:W-:Y:S02]  /*bac0*/  FSEL R7, R7, -INF , !P0 ;  /* 0xff80000007077808 */ /* 0x000fe40004000000 */
[----:B------:R-:W-:Y:S01]  /*bad0*/  FSEL R56, R2, -INF , !P1 ;  /* 0xff80000002387808 */ /* 0x000fe20004800000 */
[----:B------:R-:W-:Y:S05]  /*bae0*/  @!P6 BRA `(.L_x_589) ;  /* 0x000003d00000e947 */ /* 0x000fea0003800000 */
[----:B------:R-:W2:Y:S04]  /*baf0*/  LDL R252, [R1+0x174] ;  /* 0x0001740001fc7983 */ /* 0x000ea80000100800 */
[----:B------:R-:W3:Y:S04]  /*bb00*/  LDL R250, [R1+0x170] ;  /* 0x0001700001fa7983 */ /* 0x000ee80000100800 */
[----:B------:R-:W4:Y:S04]  /*bb10*/  LDL.64 R180, [R1+0x178] ;  /* 0x0001780001b47983 */ /* 0x000f280000100a00 */
[----:B------:R-:W5:Y:S04]  /*bb20*/  LDL R235, [R1+0x190] ;  /* 0x0001900001eb7983 */ /* 0x000f680000100800 */
[----:B------:R-:W5:Y:S01]  /*bb30*/  LDL R203, [R1+0x194] ;  /* 0x0001940001cb7983 */ /* 0x000f620000100800 */
[----:B------:R-:W-:-:S04]  /*bb40*/  IADD3 R2, R237, -0x3, RZ ;  /* 0xfffffffded027810 */ /* 0x000fc80007ffe0ff */
[----:B------:R-:W-:Y:S01]  /*bb50*/  SHF.R.S32.HI R3, RZ, 0x1f, R2 ;  /* 0x0000001fff037819 */ /* 0x000fe20000011402 */
[----:B------:R1:W-:Y:S04]  /*bb60*/  @P4 STS [R202+0x6000], RZ ;  /* 0x006000ffca004388 */ /* 0x0003e80000000800 */
[----:B------:R1:W-:Y:S04]  /*bb70*/  @P4 STS [R202+0x6004], RZ ;  /* 0x006004ffca004388 */ /* 0x0003e80000000800 */
[----:B------:R1:W-:Y:S01]  /*bb80*/  @P4 STS.64 [R202+0x6008], RZ ;  /* 0x006008ffca004388 */ /* 0x0003e20000000a00 */
[----:B------:R-:W-:Y:S01]  /*bb90*/  BSSY B0, `(.L_x_590) ;  /* 0x0000031000007945 */ /* 0x000fe20003800000 */
[----:B--2---:R-:W-:-:S04]  /*bba0*/  IMAD R0, R252, R2, RZ ;  /* 0x00000002fc007224 */ /* 0x004fc800078e02ff */
[-C--:B---3--:R-:W-:Y:S02]  /*bbb0*/  IMAD R0, R3, R250.reuse, R0 ;  /* 0x000000fa03007224 */ /* 0x088fe400078e0200 */
[----:B----4-:R-:W-:-:S04]  /*bbc0*/  IMAD.WIDE.U32 R2, R2, R250, R180 ;  /* 0x000000fa02027225 */ /* 0x010fc800078e00b4 */
[----:B------:R-:W-:Y:S01]  /*bbd0*/  IMAD.IADD R0, R3, 0x1, R0 ;  /* 0x0000000103007824 */ /* 0x000fe200078e0200 */
[----:B------:R-:W-:-:S04]  /*bbe0*/  @!P4 LEA R4, P0, R2, R222, 0x1 ;  /* 0x000000de0204c211 */ /* 0x000fc800078008ff */
[----:B------:R-:W-:-:S05]  /*bbf0*/  @!P4 LEA.HI.X R5, R2, R223, R0, 0x1, P0 ;  /* 0x000000df0205c211 */ /* 0x000fca00000f0c00 */
[----:B------:R-:W-:Y:S01]  /*bc00*/  @!PT LDS RZ, [RZ] ;  /* 0x00000000fffff984 */ /* 0x000fe20000000800 */
[----:B------:R-:W-:Y:S01]  /*bc10*/  @!PT LDS RZ, [RZ] ;  /* 0x00000000fffff984 */ /* 0x000fe20000000800 */
[----:B------:R-:W-:Y:S01]  /*bc20*/  @!PT LDS RZ, [RZ] ;  /* 0x00000000fffff984 */ /* 0x000fe20000000800 */
[----:B------:R2:W-:Y:S04]  /*bc30*/  @!P4 LDGSTS.E.BYPASS.LTC128B.128 [R202+0x6000], [R4.64] ;  /* 0x0600000004cacfae */ /* 0x0005e8000b901d44 */
[----:B------:R1:W-:Y:S01]  /*bc40*/  @P3 STS.128 [R202+0x7000], RZ ;  /* 0x007000ffca003388 */ /* 0x0003e20000000c00 */
[----:B--2---:R-:W-:-:S04]  /*bc50*/  @!P3 LEA R4, P0, R2, R222, 0x1 ;  /* 0x000000de0204b211 */ /* 0x004fc800078008ff */
[----:B------:R-:W-:-:S05]  /*bc60*/  @!P3 LEA.HI.X R5, R2, R223, R0, 0x1, P0 ;  /* 0x000000df0205b211 */ /* 0x000fca00000f0c00 */
[----:B------:R-:W-:Y:S01]  /*bc70*/  @!PT LDS RZ, [RZ] ;  /* 0x00000000fffff984 */ /* 0x000fe20000000800 */
[----:B------:R-:W-:Y:S01]  /*bc80*/  @!PT LDS RZ, [RZ] ;  /* 0x00000000fffff984 */ /* 0x000fe20000000800 */
[----:B------:R-:W-:Y:S01]  /*bc90*/  @!PT LDS RZ, [RZ] ;  /* 0x00000000fffff984 */ /* 0x000fe20000000800 */
[----:B------:R2:W-:Y:S04]  /*bca0*/  @!P3 LDGSTS.E.BYPASS.LTC128B.128 [R202+0x7000], [R4.64+0x40] ;  /* 0x0700004004cabfae */ /* 0x0005e8000b901d44 */
[----:B------:R1:W-:Y:S01]  /*bcb0*/  @P2 STS.128 [R202+0x8000], RZ ;  /* 0x008000ffca002388 */ /* 0x0003e20000000c00 */
[----:B--2---:R-:W-:-:S04]  /*bcc0*/  @!P2 LEA R4, P0, R2, R222, 0x1 ;  /* 0x000000de0204a211 */ /* 0x004fc800078008ff */
[----:B------:R-:W-:Y:S02]  /*bcd0*/  @!P2 LEA.HI.X R5, R2, R223, R0, 0x1, P0 ;  /* 0x000000df0205a211 */ /* 0x000fe400000f0c00 */
[----:B-----5:R-:W-:-:S03]  /*bce0*/  IADD3 R2, P0, R235, R2, RZ ;  /* 0x00000002eb027210 */ /* 0x020fc60007f1e0ff */
[----:B------:R-:W-:Y:S01]  /*bcf0*/  @!PT LDS RZ, [RZ] ;  /* 0x00000000fffff984 */ /* 0x000fe20000000800 */
[----:B------:R-:W-:Y:S01]  /*bd00*/  @!PT LDS RZ, [RZ] ;  /* 0x00000000fffff984 */ /* 0x000fe20000000800 */
[----:B------:R-:W-:Y:S01]  /*bd10*/  @!PT LDS RZ, [RZ] ;  /* 0x00000000fffff984 */ /* 0x000fe20000000800 */
[----:B------:R2:W-:Y:S02]  /*bd20*/  @!P2 LDGSTS.E.BYPASS.LTC128B.128 [R202+0x8000], [R4.64+0x80] ;  /* 0x0800008004caafae */ /* 0x0005e4000b901d44 */
[----:B------:R-:W-:Y:S02]  /*bd30*/  IMAD.X R0, R203, 0x1, R0, P0 ;  /* 0x00000001cb007824 */ /* 0x000fe400000e0600 */
[----:B------:R1:W-:Y:S01]  /*bd40*/  @P4 STS.128 [R202+0x6800], RZ ;  /* 0x006800ffca004388 */ /* 0x0003e20000000c00 */
[----:B--2---:R-:W-:-:S04]  /*bd50*/  @!P4 LEA R4, P0, R2, R222, 0x1 ;  /* 0x000000de0204c211 */ /* 0x004fc800078008ff */
        /* <DEDUP_REMOVED lines=20> */
.L_x_591:
[----:B------:R-:W-:Y:S05]  /*bea0*/  BSYNC B0 ;  /* 0x0000000000007941 */ /* 0x000fea0003800000 */
.L_x_590:
[----:B------:R-:W0:Y:S02]  /*beb0*/  LDGDEPBAR ;  /* 0x00000000000079af */ /* 0x000e240000000000 */
.L_x_589:
[----:B------:R-:W-:Y:S05]  /*bec0*/  BSYNC B1 ;  /* 0x0000000000017941 */ /* 0x000fea0003800000 */
.L_x_588:
[----:B------:R-:W-:Y:S01]  /*bed0*/  IMAD.U32 R2, RZ, RZ, UR6 ;  /* 0x00000006ff027e24 */ /* 0x000fe2000f8e00ff */
[----:B------:R-:W2:Y:S01]  /*bee0*/  LDL R236, [R1+0xfc] ;  /* 0x0000fc0001ec7983 */ /* 0x000ea20000100800 */
[----:B------:R-:W-:-:S03]  /*bef0*/  IMAD.U32 R3, RZ, RZ, UR7 ;  /* 0x00000007ff037e24 */ /* 0x000fc6000f8e00ff */
[----:B------:R-:W3:Y:S04]  /*bf00*/  LDL R237, [R1+0x10c] ;  /* 0x00010c0001ed7983 */ /* 0x000ee80000100800 */
[----:B------:R4:W2:Y:S04]  /*bf10*/  LD.E R0, [R2.64+0xdc] ;  /* 0x0000dc0402007980 */ /* 0x0008a8000c101900 */
[----:B------:R-:W3:Y:S04]  /*bf20*/  LDL R240, [R1+0x100] ;  /* 0x0001000001f07983 */ /* 0x000ee80000100800 */
[----:B------:R-:W3:Y:S04]  /*bf30*/  LDL.LU.64 R242, [R1+0x28] ;  /* 0x0000280001f27983 */ /* 0x000ee80000300a00 */
[----:B------:R-:W3:Y:S04]  /*bf40*/  LDL.64 R246, [R1+0x10] ;  /* 0x0000100001f67983 */ /* 0x000ee80000100a00 */
[----:B------:R-:W3:Y:S04]  /*bf50*/  LDL.64 R244, [R1+0x40] ;  /* 0x0000400001f47983 */ /* 0x000ee80000100a00 */
[----:B------:R-:W3:Y:S04]  /*bf60*/  LDL R239, [R1+0x118] ;  /* 0x0001180001ef7983 */ /* 0x000ee80000100800 */
[----:B------:R-:W3:Y:S01]  /*bf70*/  LDL R238, [R1+0x104] ;  /* 0x0001040001ee7983 */ /* 0x000ee20000100800 */
[----:B----4-:R-:W-:-:S02]  /*bf80*/  FMNMX.FTZ R2, R104, R6, !PT ;  /* 0x0000000668027209 */ /* 0x010fc40007810000 */
[----:B------:R-:W-:Y:S01]  /*bf90*/  FMNMX.FTZ R3, R105, R8, !PT ;  /* 0x0000000869037209 */ /* 0x000fe20007810000 */
[----:B------:R-:W4:Y:S01]  /*bfa0*/  LDL R235, [R1+0x108] ;  /* 0x0001080001eb7983 */ /* 0x000f220000100800 */
[----:B------:R-:W-:-:S03]  /*bfb0*/  FMNMX.FTZ R2, R100, R2, !PT ;  /* 0x0000000264027209 */ /* 0x000fc60007810000 */
[----:B------:R-:W3:Y:S01]  /*bfc0*/  LDL R231, [R1+0x11c] ;  /* 0x00011c0001e77983 */ /* 0x000ee20000100800 */
[----:B------:R-:W-:-:S03]  /*bfd0*/  FMNMX.FTZ R2, R54, R2, !PT ;  /* 0x0000000236027209 */ /* 0x000fc60007810000 */
[----:B------:R-:W3:Y:S01]  /*bfe0*/  LDL R230, [R1+0x114] ;  /* 0x0001140001e67983 */ /* 0x000ee20000100800 */
[----:B------:R-:W-:-:S03]  /*bff0*/  FMNMX.FTZ R2, R43, R2, !PT ;  /* 0x000000022b027209 */ /* 0x000fc60007810000 */
[----:B-1----:R-:W3:Y:S01]  /*c000*/  LDL R5, [R1+0xf8] ;  /* 0x0000f80001057983 */ /* 0x002ee20000100800 */
        /* <DEDUP_REMOVED lines=11> */
[----:B------:R-:W-:-:S05]  /*c0c0*/  FMNMX.FTZ R2, R7, R2, !PT ;  /* 0x0000000207027209 */ /* 0x000fca0007810000 */
[----:B------:R-:W1:Y:S01]  /*c0d0*/  SHFL.BFLY PT, R4, R2, 0x2, 0x1f ;  /* 0x0c401f0002047f89 */ /* 0x000e6200000e0000 */
[----:B------:R-:W-:-:S04]  /*c0e0*/  FMNMX.FTZ R3, R106, R3, !PT ;  /* 0x000000036a037209 */ /* 0x000fc80007810000 */
[----:B------:R-:W-:-:S04]  /*c0f0*/  FMNMX.FTZ R3, R101, R3, !PT ;  /* 0x0000000365037209 */ /* 0x000fc80007810000 */
[----:B------:R-:W-:-:S04]  /*c100*/  FMNMX.FTZ R3, R58, R3, !PT ;  /* 0x000000033a037209 */ /* 0x000fc80007810000 */
[----:B------:R-:W-:-:S04]  /*c110*/  FMNMX.FTZ R3, R46, R3, !PT ;  /* 0x000000032e037209 */ /* 0x000fc80007810000 */
[----:B------:R-:W-:Y:S02]  /*c120*/  FMNMX.FTZ R3, R44, R3, !PT ;  /* 0x000000032c037209 */ /* 0x000fe40007810000 */
[----:B-1----:R-:W-:-:S05]  /*c130*/  FMNMX.FTZ R2, R2, R4, !PT ;  /* 0x0000000402027209 */ /* 0x002fca0007810000 */
[----:B------:R-:W1:Y:S01]  /*c140*/  SHFL.BFLY PT, R4, R2, 0x1, 0x1f ;  /* 0x0c201f0002047f89 */ /* 0x000e6200000e0000 */
[----:B------:R-:W-:-:S04]  /*c150*/  FMNMX.FTZ R3, R40, R3, !PT ;  /* 0x0000000328037209 */ /* 0x000fc80007810000 */
[----:B------:R-:W-:-:S04]  /*c160*/  FMNMX.FTZ R3, R37, R3, !PT ;  /* 0x0000000325037209 */ /* 0x000fc80007810000 */
[----:B------:R-:W-:-:S04]  /*c170*/  FMNMX.FTZ R3, R34, R3, !PT ;  /* 0x0000000322037209 */ /* 0x000fc80007810000 */
[----:B------:R-:W-:-:S04]  /*c180*/  FMNMX.FTZ R3, R25, R3, !PT ;  /* 0x0000000319037209 */ /* 0x000fc80007810000 */
[----:B------:R-:W-:Y:S02]  /*c190*/  FMNMX.FTZ R3, R23, R3, !PT ;  /* 0x0000000317037209 */ /* 0x000fe40007810000 */
[----:B-1----:R-:W-:Y:S02]  /*c1a0*/  FMNMX.FTZ R229, R2, R4, !PT ;  /* 0x0000000402e57209 */ /* 0x002fe40007810000 */
[----:B------:R-:W-:Y:S02]  /*c1b0*/  FMNMX.FTZ R2, R20, R3, !PT ;  /* 0x0000000314027209 */ /* 0x000fe40007810000 */
[----:B------:R-:W-:Y:S02]  /*c1c0*/  FSETP.NEU.FTZ.AND P0, PT, R229, -INF , PT ;  /* 0xff800000e500780b */ /* 0x000fe40003f1d000 */
[----:B------:R-:W-:-:S04]  /*c1d0*/  FMNMX.FTZ R3, R18, R2, !PT ;  /* 0x0000000212037209 */ /* 0x000fc80007810000 */
[----:B------:R-:W-:-:S04]  /*c1e0*/  FMNMX.FTZ R3, R16, R3, !PT ;  /* 0x0000000310037209 */ /* 0x000fc80007810000 */
[----:B------:R-:W-:Y:S01]  /*c1f0*/  FMNMX.FTZ R3, R12, R3, !PT ;  /* 0x000000030c037209 */ /* 0x000fe20007810000 */
[----:B------:R-:W-:Y:S01]  /*c200*/  STL.64 [R1+0x250], R48 ;  /* 0x0002503001007387 */ /* 0x000fe20000100a00 */
[----:B--2---:R-:W-:-:S05]  /*c210*/  FMUL.FTZ R2, R0, R229 ;  /* 0x000000e500027220 */ /* 0x004fca0000410000 */
[----:B------:R-:W-:-:S05]  /*c220*/  FSEL R2, R2, RZ, P0 ;  /* 0x000000ff02027208 */ /* 0x000fca0000000000 */
[-CC-:B------:R-:W-:Y:S02]  /*c230*/  FFMA.FTZ R185, R6, R0.reuse, -R2.reuse ;  /* 0x0000000006b97223 */ /* 0x180fe40000010802 */
[-CC-:B------:R-:W-:Y:S02]  /*c240*/  FFMA.FTZ R186, R100, R0.reuse, -R2.reuse ;  /* 0x0000000064ba7223 */ /* 0x180fe40000010802 */
[-CC-:B------:R-:W-:Y:S02]  /*c250*/  FFMA.FTZ R189, R54, R0.reuse, -R2.reuse ;  /* 0x0000000036bd7223 */ /* 0x180fe40000010802 */
[-CC-:B------:R-:W-:Y:S02]  /*c260*/  FFMA.FTZ R190, R43, R0.reuse, -R2.reuse ;  /* 0x000000002bbe7223 */ /* 0x180fe40000010802 */
[-CC-:B------:R-:W-:Y:S02]  /*c270*/  FFMA.FTZ R191, R38, R0.reuse, -R2.reuse ;  /* 0x0000000026bf7223 */ /* 0x180fe40000010802 */
[----:B------:R-:W-:-:S02]  /*c280*/  FFMA.FTZ R203, R35, R0, -R2 ;  /* 0x0000000023cb7223 */ /* 0x000fc40000010802 */
        /* <DEDUP_REMOVED lines=9> */
[----:B------:R-:W-:Y:S01]  /*c320*/  FFMA.FTZ R228, R7, R0, -R2 ;  /* 0x0000000007e47223 */ /* 0x000fe20000010802 */
[----:B------:R-:W-:Y:S02]  /*c330*/  FMNMX.FTZ R2, R10, R3, !PT ;  /* 0x000000030a027209 */ /* 0x000fe40007810000 */
[----:B------:R-:W-:-:S05]  /*c340*/  FSEL R3, R229, RZ, P0 ;  /* 0x000000ffe5037208 */ /* 0x000fca0000000000 */
[----:B------:R-:W-:Y:S02]  /*c350*/  FADD.FTZ R35, R104, -R3 ;  /* 0x8000000368237221 */ /* 0x000fe40000010000 */
[----:B------:R-:W1:Y:S02]  /*c360*/  SHFL.BFLY PT, R3, R2, 0x2, 0x1f ;  /* 0x0c401f0002037f89 */ /* 0x000e6400000e0000 */
[----:B-1----:R-:W-:-:S05]  /*c370*/  FMNMX.FTZ R2, R2, R3, !PT ;  /* 0x0000000302027209 */ /* 0x002fca0007810000 */
[----:B------:R-:W1:Y:S02]  /*c380*/  SHFL.BFLY PT, R3, R2, 0x1, 0x1f ;  /* 0x0c201f0002037f89 */ /* 0x000e6400000e0000 */
[----:B-1----:R-:W-:-:S04]  /*c390*/  FMNMX.FTZ R250, R2, R3, !PT ;  /* 0x0000000302fa7209 */ /* 0x002fc80007810000 */
[----:B------:R-:W-:-:S04]  /*c3a0*/  FSETP.NEU.FTZ.AND P0, PT, R250, -INF , PT ;  /* 0xff800000fa00780b */ /* 0x000fc80003f1d000 */
[----:B------:R-:W-:-:S05]  /*c3b0*/  FSEL R2, R250, RZ, P0 ;  /* 0x000000fffa027208 */ /* 0x000fca0000000000 */
[----:B------:R-:W-:Y:S02]  /*c3c0*/  FADD.FTZ R3, R105, -R2 ;  /* 0x8000000269037221 */ /* 0x000fe40000010000 */
[----:B------:R-:W-:-:S05]  /*c3d0*/  FMUL.FTZ R2, R0, R250 ;  /* 0x000000fa00027220 */ /* 0x000fca0000410000 */
        /* <DEDUP_REMOVED lines=26> */
[----:B------:R-:W-:Y:S01]  /*c580*/  FMNMX.FTZ R2, R47, R2, !PT ;  /* 0x000000022f027209 */ /* 0x000fe20007810000 */
[----:B------:R-:W-:-:S03]  /*c590*/  FMUL.FTZ R4, R0, R3 ;  /* 0x0000000300047220 */ /* 0x000fc60000410000 */
[----:B------:R-:W-:Y:S01]  /*c5a0*/  FMNMX.FTZ R2, R45, R2, !PT ;  /* 0x000000022d027209 */ /* 0x000fe20007810000 */
[----:B------:R-:W-:Y:S03]  /*c5b0*/  STL.64 [R1+0x248], R32 ;  /* 0x0002482001007387 */ /* 0x000fe60000100a00 */
[----:B------:R-:W-:Y:S01]  /*c5c0*/  FMNMX.FTZ R3, R42, R2, !PT ;  /* 0x000000022a037209 */ /* 0x000fe20007810000 */
[----:B------:R1:W-:Y:S01]  /*c5d0*/  STL.64 [R1+0x240], R30 ;  /* 0x0002401e01007387 */ /* 0x0003e20000100a00 */
[----:B------:R-:W2:Y:S03]  /*c5e0*/  MUFU.EX2 R2, R4 ;  /* 0x0000000400027308 */ /* 0x000ea60000000800 */
[----:B------:R-:W-:Y:S04]  /*c5f0*/  STL.64 [R1+0x238], R28 ;  /* 0x0002381c01007387 */ /* 0x000fe80000100a00 */
[----:B------:R-:W-:Y:S04]  /*c600*/  STL [R1+0x230], R192 ;  /* 0x000230c001007387 */ /* 0x000fe80000100800 */
[----:B------:R-:W-:Y:S04]  /*c610*/  STL [R1+0x22c], R194 ;  /* 0x00022cc201007387 */ /* 0x000fe80000100800 */
[----:B------:R-:W-:Y:S04]  /*c620*/  STL [R1+0x1f8], R233 ;  /* 0x0001f8e901007387 */ /* 0x000fe80000100800 */
[----:B------:R-:W-:Y:S04]  /*c630*/  STL [R1+0x1f0], R232 ;  /* 0x0001f0e801007387 */ /* 0x000fe80000100800 */
[----:B------:R1:W-:Y:S04]  /*c640*/  STL [R1+0x1ec], R223 ;  /* 0x0001ecdf01007387 */ /* 0x0003e80000100800 */
[----:B------:R2:W-:Y:S04]  /*c650*/  STL [R1+0x1e8], R222 ;  /* 0x0001e8de01007387 */ /* 0x0005e80000100800 */
[----:B------:R-:W-:Y:S04]  /*c660*/  STL [R1+0x1e4], R202 ;  /* 0x0001e4ca01007387 */ /* 0x000fe80000100800 */
[----:B------:R-:W-:Y:S01]  /*c670*/  STL [R1+0x1e0], R199 ;  /* 0x0001e0c701007387 */ /* 0x000fe20000100800 */
[----:B---3--:R-:W-:-:S03]  /*c680*/  IMAD.MOV.U32 R48, RZ, RZ, R242 ;  /* 0x000000ffff307224 */ /* 0x008fc600078e00f2 */
[----:B------:R-:W-:Y:S01]  /*c690*/  STL [R1+0x1dc], R197 ;  /* 0x0001dcc501007387 */ /* 0x000fe20000100800 */
[----:B------:R-:W-:-:S03]  /*c6a0*/  IMAD.MOV.U32 R49, RZ, RZ, R243 ;  /* 0x000000ffff317224 */ /* 0x000fc600078e00f3 */
[----:B------:R-:W-:Y:S01]  /*c6b0*/  STL [R1+0x1d8], R196 ;  /* 0x0001d8c401007387 */ /* 0x000fe20000100800 */
[----:B------:R-:W-:-:S03]  /*c6c0*/  IMAD.MOV.U32 R242, RZ, RZ, R236 ;  /* 0x000000fffff27224 */ /* 0x000fc600078e00ec */
[----:B------:R-:W-:Y:S01]  /*c6d0*/  STL [R1+0x1d4], R195 ;  /* 0x0001d4c301007387 */ /* 0x000fe20000100800 */
[----:B-1----:R-:W-:-:S03]  /*c6e0*/  IMAD.MOV.U32 R30, RZ, RZ, R246 ;  /* 0x000000ffff1e7224 */ /* 0x002fc600078e00f6 */
[----:B------:R-:W-:Y:S01]  /*c6f0*/  STL [R1+0x1d0], R193 ;  /* 0x0001d0c101007387 */ /* 0x000fe20000100800 */
[----:B------:R-:W-:Y:S02]  /*c700*/  IMAD.MOV.U32 R243, RZ, RZ, R237 ;  /* 0x000000fffff37224 */ /* 0x000fe400078e00ed */
[-C--:B--2---:R-:W-:Y:S01]  /*c710*/  FMUL.FTZ R236, R168, R2.reuse ;  /* 0x00000002a8ec7220 */ /* 0x084fe20000410000 */
[----:B------:R-:W-:Y:S01]  /*c720*/  STL [R1+0x1cc], R53 ;  /* 0x0001cc3501007387 */ /* 0x000fe20000100800 */
[----:B------:R-:W-:Y:S02]  /*c730*/  IMAD.MOV.U32 R246, RZ, RZ, R240 ;  /* 0x000000fffff67224 */ /* 0x000fe400078e00f0 */
[-C--:B------:R-:W-:Y:S01]  /*c740*/  FMUL.FTZ R237, R169, R2.reuse ;  /* 0x00000002a9ed7220 */ /* 0x080fe20000410000 */
[----:B------:R-:W-:Y:S01]  /*c750*/  STL [R1+0x1c8], R52 ;  /* 0x0001c83401007387 */ /* 0x000fe20000100800 */
[----:B------:R-:W-:-:S03]  /*c760*/  FMUL.FTZ R240, R156, R2 ;  /* 0x000000029cf07220 */ /* 0x000fc60000410000 */
[----:B------:R-:W-:Y:S01]  /*c770*/  STL [R1+0x1c4], R51 ;  /* 0x0001c43301007387 */ /* 0x000fe20000100800 */
[----:B------:R-:W-:Y:S02]  /*c780*/  IMAD.MOV.U32 R32, RZ, RZ, R244 ;  /* 0x000000ffff207224 */ /* 0x000fe400078e00f4 */
[-C--:B------:R-:W-:Y:S01]  /*c790*/  FMUL.FTZ R241, R157, R2.reuse ;  /* 0x000000029df17220 */ /* 0x080fe20000410000 */
[----:B------:R-:W-:Y:S01]  /*c7a0*/  STL [R1+0x1c0], R50 ;  /* 0x0001c03201007387 */ /* 0x000fe20000100800 */
[----:B------:R-:W-:Y:S02]  /*c7b0*/  IMAD.MOV.U32 R33, RZ, RZ, R245 ;  /* 0x000000ffff217224 */ /* 0x000fe400078e00f5 */
[-C--:B------:R-:W-:Y:S01]  /*c7c0*/  FMUL.FTZ R244, R152, R2.reuse ;  /* 0x0000000298f47220 */ /* 0x080fe20000410000 */
[----:B------:R-:W-:Y:S01]  /*c7d0*/  STL [R1+0x8], R229 ;  /* 0x000008e501007387 */ /* 0x000fe20000100800 */
[----:B------:R-:W-:-:S03]  /*c7e0*/  FMUL.FTZ R245, R153, R2 ;  /* 0x0000000299f57220 */ /* 0x000fc60000410000 */
[----:B------:R1:W-:Y:S01]  /*c7f0*/  STL [R1+0x1fc], R250 ;  /* 0x0001fcfa01007387 */ /* 0x0003e20000100800 */
[----:B------:R-:W-:-:S03]  /*c800*/  FMUL.FTZ R223, R140, R2 ;  /* 0x000000028cdf7220 */ /* 0x000fc60000410000 */
[----:B------:R-:W-:Y:S01]  /*c810*/  STL [R1+0x200], R236 ;  /* 0x000200ec01007387 */ /* 0x000fe20000100800 */
[----:B------:R-:W-:-:S03]  /*c820*/  FMUL.FTZ R222, R141, R2 ;  /* 0x000000028dde7220 */ /* 0x000fc60000410000 */
[----:B------:R-:W-:Y:S01]  /*c830*/  STL [R1+0x204], R237 ;  /* 0x000204ed01007387 */ /* 0x000fe20000100800 */
[----:B------:R-:W-:-:S03]  /*c840*/  FMUL.FTZ R4, R136, R2 ;  /* 0x0000000288047220 */ /* 0x000fc60000410000 */
[----:B------:R2:W-:Y:S04]  /*c850*/  STL [R1+0x208], R240 ;  /* 0x000208f001007387 */ /* 0x0005e80000100800 */
[----:B------:R3:W-:Y:S04]  /*c860*/  STL [R1+0x20c], R241 ;  /* 0x00020cf101007387 */ /* 0x0007e80000100800 */
[----:B------:R-:W-:Y:S01]  /*c870*/  STL [R1+0x210], R244 ;  /* 0x000210f401007387 */ /* 0x000fe20000100800 */
[----:B-1----:R-:W-:-:S03]  /*c880*/  FMUL.FTZ R250, R137, R2 ;  /* 0x0000000289fa7220 */ /* 0x002fc60000410000 */
[----:B------:R-:W-:Y:S04]  /*c890*/  STL [R1+0x214], R245 ;  /* 0x000214f501007387 */ /* 0x000fe80000100800 */
[----:B------:R-:W-:Y:S04]  /*c8a0*/  STL [R1+0x218], R223 ;  /* 0x000218df01007387 */ /* 0x000fe80000100800 */
[----:B------:R1:W-:Y:S01]  /*c8b0*/  STL [R1+0x21c], R222 ;  /* 0x00021cde01007387 */ /* 0x0003e20000100800 */
[----:B--2---:R-:W-:-:S03]  /*c8c0*/  FMUL.FTZ R240, R125, R2 ;  /* 0x000000027df07220 */ /* 0x004fc60000410000 */
[----:B------:R-:W-:Y:S01]  /*c8d0*/  STL [R1+0x220], R250 ;  /* 0x000220fa01007387 */ /* 0x000fe20000100800 */
[----:B---3--:R-:W-:-:S03]  /*c8e0*/  FMUL.FTZ R241, R124, R2 ;  /* 0x000000027cf17220 */ /* 0x008fc60000410000 */
[----:B------:R2:W-:Y:S04]  /*c8f0*/  STL [R1+0x50], R4 ;  /* 0x0000500401007387 */ /* 0x0005e80000100800 */
[----:B------:R-:W-:Y:S04]  /*c900*/  STL [R1+0x224], R241 ;  /* 0x000224f101007387 */ /* 0x000fe80000100800 */
[----:B------:R3:W-:Y:S01]  /*c910*/  STL [R1+0x228], R240 ;  /* 0x000228f001007387 */ /* 0x0007e20000100800 */
[-C--:B-1----:R-:W-:Y:S02]  /*c920*/  FMUL.FTZ R222, R120, R2.reuse ;  /* 0x0000000278de7220 */ /* 0x082fe40000410000 */
[----:B--2---:R-:W-:-:S03]  /*c930*/  FMUL.FTZ R4, R108, R2 ;  /* 0x000000026c047220 */ /* 0x004fc60000410000 */
[----:B------:R1:W-:Y:S04]  /*c940*/  STL [R1+0x234], R222 ;  /* 0x000234de01007387 */ /* 0x0003e80000100800 */
[----:B------:R-:W-:Y:S04]  /*c950*/  STL [R1+0x80], R4 ;  /* 0x0000800401007387 */ /* 0x000fe80000100800 */
[----:B------:R-:W2:Y:S01]  /*c960*/  LDL.LU R194, [R1+0x134] ;  /* 0x0001340001c27983 */ /* 0x000ea20000300800 */
[----:B------:R-:W1:Y:S01]  /*c970*/  MUFU.EX2 R101, R8 ;  /* 0x0000000800657308 */ /* 0x000e620000000800 */
[----:B------:R-:W-:Y:S01]  /*c980*/  FMNMX.FTZ R3, R39, R3, !PT ;  /* 0x0000000327037209 */ /* 0x000fe20007810000 */
[----:B------:R-:W-:Y:S01]  /*c990*/  FMUL.FTZ R223, R121, R2 ;  /* 0x0000000279df7220 */ /* 0x000fe20000410000 */
[----:B------:R-:W2:Y:S02]  /*c9a0*/  LDL.64 R28, [R1+0x138] ;  /* 0x00013800011c7983 */ /* 0x000ea40000100a00 */
[----:B------:R-:W-:-:S04]  /*c9b0*/  FMNMX.FTZ R3, R36, R3, !PT ;  /* 0x0000000324037209 */ /* 0x000fc80007810000 */
[----:B------:R-:W-:-:S04]  /*c9c0*/  FMNMX.FTZ R3, R26, R3, !PT ;  /* 0x000000031a037209 */ /* 0x000fc80007810000 */
[----:B------:R-:W-:Y:S01]  /*c9d0*/  FMNMX.FTZ R3, R22, R3, !PT ;  /* 0x0000000316037209 */ /* 0x000fe20007810000 */
[-C--:B---3--:R-:W-:Y:S02]  /*c9e0*/  FMUL.FTZ R240, R109, R2.reuse ;  /* 0x000000026df07220 */ /* 0x088fe40000410000 */
[-C--:B-1----:R-:W-:Y:S02]  /*c9f0*/  FFMA.FTZ R180, R248, R2.reuse, R101 ;  /* 0x00000002f8b47223 */ /* 0x082fe40000010065 */
        /* <DEDUP_REMOVED lines=17> */
[----:B------:R-:W-:-:S04]  /*cb10*/  FFMA.FTZ R3, R14, R0, -R2 ;  /* 0x000000000e037223 */ /* 0x000fc80000010802 */
[----:B------:R1:W-:Y:S02]  /*cb20*/  MUFU.EX2 R16, R3 ;  /* 0x0000000300107308 */ /* 0x0003e40000000800 */
[----:B-1----:R-:W-:-:S06]  /*cb30*/  FMUL.FTZ R3, R0, R4 ;  /* 0x0000000400037220 */ /* 0x002fcc0000410000 */
[----:B------:R-:W2:Y:S01]  /*cb40*/  MUFU.EX2 R3, R3 ;  /* 0x0000000300037308 */ /* 0x000ea20000000800 */
[----:B------:R-:W-:Y:S02]  /*cb50*/  IMAD.MOV.U32 R232, RZ, RZ, R48 ;  /* 0x000000ffffe87224 */ /* 0x000fe400078e0030 */
[----:B------:R-:W-:Y:S02]  /*cb60*/  IMAD.MOV.U32 R233, RZ, RZ, R49 ;  /* 0x000000ffffe97224 */ /* 0x000fe400078e0031 */
[----:B------:R-:W-:Y:S02]  /*cb70*/  IMAD.MOV.U32 R152, RZ, RZ, R32 ;  /* 0x000000ffff987224 */ /* 0x000fe400078e0020 */
[----:B------:R-:W-:Y:S02]  /*cb80*/  IMAD.MOV.U32 R153, RZ, RZ, R33 ;  /* 0x000000ffff997224 */ /* 0x000fe400078e0021 */
[----:B------:R-:W-:Y:S02]  /*cb90*/  IMAD.MOV.U32 R31, RZ, RZ, R247 ;  /* 0x000000ffff1f7224 */ /* 0x000fe400078e00f7 */
[----:B------:R-:W-:-:S02]  /*cba0*/  IMAD.MOV.U32 R247, RZ, RZ, R243 ;  /* 0x000000fffff77224 */ /* 0x000fc400078e00f3 */
[----:B----4-:R-:W-:Y:S02]  /*cbb0*/  IMAD.MOV.U32 R243, RZ, RZ, R235 ;  /* 0x000000fffff37224 */ /* 0x010fe400078e00eb */
[----:B------:R-:W-:Y:S02]  /*cbc0*/  IMAD.MOV.U32 R235, RZ, RZ, R231 ;  /* 0x000000ffffeb7224 */ /* 0x000fe400078e00e7 */
[----:B------:R-:W-:Y:S02]  /*cbd0*/  IMAD.MOV.U32 R231, RZ, RZ, R230 ;  /* 0x000000ffffe77224 */ /* 0x000fe400078e00e6 */
[----:B------:R-:W-:Y:S02]  /*cbe0*/  IMAD.MOV.U32 R230, RZ, RZ, R5 ;  /* 0x000000ffffe67224 */ /* 0x000fe400078e0005 */
        /* <DEDUP_REMOVED lines=14> */
[----:B------:R-:W-:Y:S01]  /*ccd0*/  FFMA.FTZ R141, R22, R0, -R2 ;  /* 0x00000000168d7223 */ /* 0x000fe20000010802 */
[----:B------:R-:W-:Y:S01]  /*cce0*/  FMNMX.FTZ R2, R102, R41, !PT ;  /* 0x0000002966027209 */ /* 0x000fe20007810000 */
[----:B--2---:R-:W-:Y:S02]  /*ccf0*/  FFMA.FTZ R4, R194, R3, R16 ;  /* 0x00000003c2047223 */ /* 0x004fe40000010010 */
[----:B------:R-:W2:Y:S04]  /*cd00*/  LDL.LU R194, [R1+0x144] ;  /* 0x0001440001c27983 */ /* 0x000ea80000300800 */
[----:B------:R-:W3:Y:S04]  /*cd10*/  LDL.64 R48, [R1+0x128] ;  /* 0x0001280001307983 */ /* 0x000ee80000100a00 */
[----:B------:R-:W4:Y:S01]  /*cd20*/  LDL.64 R32, [R1+0x18] ;  /* 0x0000180001207983 */ /* 0x000f220000100a00 */
        /* <DEDUP_REMOVED lines=11> */
[----:B------:R-:W1:Y:S03]  /*cde0*/  MUFU.EX2 R5, R5 ;  /* 0x0000000500057308 */ /* 0x000e660000000800 */
[----:B------:R-:W-:-:S04]  /*cdf0*/  FMNMX.FTZ R2, R63, R2, !PT ;  /* 0x000000023f027209 */ /* 0x000fc80007810000 */
[----:B------:R-:W-:-:S04]  /*ce00*/  FMNMX.FTZ R2, R62, R2, !PT ;  /* 0x000000023e027209 */ /* 0x000fc80007810000 */
[----:B------:R-:W-:-:S04]  /*ce10*/  FMNMX.FTZ R2, R60, R2, !PT ;  /* 0x000000023c027209 */ /* 0x000fc80007810000 */
[----:B------:R-:W-:Y:S01]  /*ce20*/  FMNMX.FTZ R2, R56, R2, !PT ;  /* 0x0000000238027209 */ /* 0x000fe20007810000 */
[----:B-1----:R-:W-:-:S04]  /*ce30*/  FADD.FTZ R34, R5, R4 ;  /* 0x0000000405227221 */ /* 0x002fc80000010000 */
[----:B------:R-:W1:Y:S02]  /*ce40*/  SHFL.BFLY PT, R4, R2, 0x2, 0x1f ;  /* 0x0c401f0002047f89 */ /* 0x000e6400000e0000 */
[----:B-1----:R-:W-:-:S05]  /*ce50*/  FMNMX.FTZ R2, R2, R4, !PT ;  /* 0x0000000402027209 */ /* 0x002fca0007810000 */
[----:B------:R-:W1:Y:S01]  /*ce60*/  SHFL.BFLY PT, R4, R2, 0x1, 0x1f ;  /* 0x0c201f0002047f89 */ /* 0x000e6200000e0000 */
[----:B------:R-:W-:Y:S02]  /*ce70*/  F2FP.BF16.PACK_AB R22, R5, R16 ;  /* 0x000000100516723e */ /* 0x000fe400000010ff */
[----:B-1----:R-:W-:-:S04]  /*ce80*/  FMNMX.FTZ R193, R2, R4, !PT ;  /* 0x0000000402c17209 */ /* 0x002fc80007810000 */
[----:B------:R-:W-:-:S04]  /*ce90*/  FSETP.NEU.FTZ.AND P0, PT, R193, -INF , PT ;  /* 0xff800000c100780b */ /* 0x000fc80003f1d000 */
[----:B------:R-:W-:-:S05]  /*cea0*/  FSEL R2, R193, RZ, P0 ;  /* 0x000000ffc1027208 */ /* 0x000fca0000000000 */
[----:B------:R-:W-:Y:S02]  /*ceb0*/  FADD.FTZ R5, R102, -R2 ;  /* 0x8000000266057221 */ /* 0x000fe40000010000 */
[----:B------:R-:W-:-:S05]  /*cec0*/  FMUL.FTZ R2, R0, R193 ;  /* 0x000000c100027220 */ /* 0x000fca0000410000 */
[----:B------:R-:W-:Y:S01]  /*ced0*/  FSEL R2, R2, RZ, P0 ;  /* 0x000000ff02027208 */ /* 0x000fe20000000000 */
[----:B------:R-:W-:Y:S04]  /*cee0*/  MUFU.EX2 R37, R11 ;  /* 0x0000000b00257308 */ /* 0x000fe80000000800 */
[----:B------:R-:W-:-:S04]  /*cef0*/  FFMA.FTZ R4, R41, R0, -R2 ;  /* 0x0000000029047223 */ /* 0x000fc80000010802 */
[----:B------:R1:W-:Y:S08]  /*cf00*/  MUFU.EX2 R11, R4 ;  /* 0x00000004000b7308 */ /* 0x0003f00000000800 */
[----:B------:R-:W-:Y:S01]  /*cf10*/  MUFU.EX2 R36, R10 ;  /* 0x0000000a00247308 */ /* 0x000fe20000000800 */
[----:B-1----:R-:W-:-:S07]  /*cf20*/  FFMA.FTZ R4, R201, R0, -R2 ;  /* 0x00000000c9047223 */ /* 0x002fce0000010802 */
[----:B------:R1:W-:Y:S08]  /*cf30*/  MUFU.EX2 R10, R4 ;  /* 0x00000004000a7308 */ /* 0x0003f00000000800 */
[----:B------:R-:W-:Y:S01]  /*cf40*/  MUFU.EX2 R21, R13 ;  /* 0x0000000d00157308 */ /* 0x000fe20000000800 */
[----:B-1----:R-:W-:-:S07]  /*cf50*/  FFMA.FTZ R4, R200, R0, -R2 ;  /* 0x00000000c8047223 */ /* 0x002fce0000010802 */
[----:B------:R1:W-:Y:S08]  /*cf60*/  MUFU.EX2 R13, R4 ;  /* 0x00000004000d7308 */ /* 0x0003f00000000800 */
[----:B------:R-:W-:Y:S01]  /*cf70*/  MUFU.EX2 R20, R12 ;  /* 0x0000000c00147308 */ /* 0x000fe20000000800 */
[----:B-1----:R-:W-:-:S07]  /*cf80*/  FFMA.FTZ R4, R179, R0, -R2 ;  /* 0x00000000b3047223 */ /* 0x002fce0000010802 */
[----:B------:R1:W-:Y:S02]  /*cf90*/  MUFU.EX2 R12, R4 ;  /* 0x00000004000c7308 */ /* 0x0003e40000000800 */
[----:B-1----:R-:W-:-:S06]  /*cfa0*/  FFMA.FTZ R4, R178, R0, -R2 ;  /* 0x00000000b2047223 */ /* 0x002fcc0000010802 */
[----:B------:R1:W-:Y:S02]  /*cfb0*/  MUFU.EX2 R26, R4 ;  /* 0x00000004001a7308 */ /* 0x0003e40000000800 */
[----:B-1----:R-:W-:-:S06]  /*cfc0*/  FFMA.FTZ R4, R177, R0, -R2 ;  /* 0x00000000b1047223 */ /* 0x002fcc0000010802 */
[----:B------:R1:W-:Y:S02]  /*cfd0*/  MUFU.EX2 R24, R4 ;  /* 0x0000000400187308 */ /* 0x0003e40000000800 */
[----:B-1----:R-:W-:-:S06]  /*cfe0*/  FMUL.FTZ R4, R0, R5 ;  /* 0x0000000500047220 */ /* 0x002fcc0000410000 */
[----:B------:R-:W2:Y:S01]  /*cff0*/  MUFU.EX2 R4, R4 ;  /* 0x0000000400047308 */ /* 0x000ea20000000800 */
[-CC-:B------:R-:W-:Y:S02]  /*d000*/  FFMA.FTZ R5, R176, R0.reuse, -R2.reuse ;  /* 0x00000000b0057223 */ /* 0x180fe40000010802 */
[-CC-:B------:R-:W-:Y:S02]  /*d010*/  FFMA.FTZ R16, R60, R0.reuse, -R2.reuse ;  /* 0x000000003c107223 */ /* 0x180fe40000010802 */
[-CC-:B------:R-:W-:Y:S02]  /*d020*/  FFMA.FTZ R17, R56, R0.reuse, -R2.reuse ;  /* 0x0000000038117223 */ /* 0x180fe40000010802 */
[----:B------:R-:W-:Y:S01]  /*d030*/  FMUL.FTZ R35, R0, R35 ;  /* 0x0000002300237220 */ /* 0x000fe20000410000 */
[----:B------:R1:W1:Y:S08]  /*d040*/  MUFU.EX2 R42, R9 ;  /* 0x00000009002a7308 */ /* 0x0002700000000800 */
[----:B------:R2:W-:Y:S08]  /*d050*/  MUFU.EX2 R40, R8 ;  /* 0x0000000800287308 */ /* 0x0005f00000000800 */
[----:B------:R3:W-:Y:S01]  /*d060*/  MUFU.EX2 R44, R7 ;  /* 0x00000007002c7308 */ /* 0x0007e20000000800 */
[----:B-1----:R-:W-:-:S07]  /*d070*/  FFMA.FTZ R9, R65, R0, -R2 ;  /* 0x0000000041097223 */ /* 0x002fce0000010802 */
[----:B------:R1:W-:Y:S01]  /*d080*/  MUFU.EX2 R43, R6 ;  /* 0x00000006002b7308 */ /* 0x0003e20000000800 */
[----:B--2---:R-:W-:-:S07]  /*d090*/  FFMA.FTZ R8, R66, R0, -R2 ;  /* 0x0000000042087223 */ /* 0x004fce0000010802 */
[----:B------:R2:W-:Y:S01]  /*d0a0*/  MUFU.EX2 R58, R14 ;  /* 0x0000000e003a7308 */ /* 0x0005e20000000800 */
[----:B---3--:R-:W-:-:S07]  /*d0b0*/  FFMA.FTZ R7, R173, R0, -R2 ;  /* 0x00000000ad077223 */ /* 0x008fce0000010802 */
[----:B------:R3:W-:Y:S01]  /*d0c0*/  MUFU.EX2 R47, R15 ;  /* 0x0000000f002f7308 */ /* 0x0007e20000000800 */
[----:B-1----:R-:W-:-:S07]  /*d0d0*/  FFMA.FTZ R6, R67, R0, -R2 ;  /* 0x0000000043067223 */ /* 0x002fce0000010802 */
[----:B------:R1:W1:Y:S01]  /*d0e0*/  MUFU.EX2 R27, R5 ;  /* 0x00000005001b7308 */ /* 0x0002620000000800 */
[-CC-:B--2---:R-:W-:Y:S02]  /*d0f0*/  FFMA.FTZ R14, R63, R0.reuse, -R2.reuse ;  /* 0x000000003f0e7223 */ /* 0x184fe40000010802 */
[-CC-:B---3--:R-:W-:Y:S02]  /*d100*/  FFMA.FTZ R15, R62, R0.reuse, -R2.reuse ;  /* 0x000000003e0f7223 */ /* 0x188fe40000010802 */
[----:B-1----:R-:W-:Y:S02]  /*d110*/  FFMA.FTZ R5, R174, R0, -R2 ;  /* 0x00000000ae057223 */ /* 0x002fe40000010802 */
[----:B------:R-:W-:Y:S02]  /*d120*/  FFMA.FTZ R0, R194, R4, R11 ;  /* 0x00000004c2007223 */ /* 0x000fe4000001000b */
[----:B------:R1:W2:Y:S01]  /*d130*/  MUFU.EX2 R25, R5 ;  /* 0x0000000500197308 */ /* 0x0002a20000000800 */
[----:B------:R-:W-:-:S02]  /*d140*/  FADD.FTZ R2, R21, R34 ;  /* 0x0000002215027221 */ /* 0x000fc40000010000 */
[----:B-1----:R-:W-:Y:S02]  /*d150*/  FADD.FTZ R5, R10, R0 ;  /* 0x000000000a057221 */ /* 0x002fe40000010000 */
[----:B------:R-:W-:Y:S02]  /*d160*/  FADD.FTZ R0, R20, R2 ;  /* 0x0000000214007221 */ /* 0x000fe40000010000 */
[----:B------:R-:W-:Y:S02]  /*d170*/  FADD.FTZ R2, R13, R5 ;  /* 0x000000050d027221 */ /* 0x000fe40000010000 */
[----:B------:R-:W-:Y:S02]  /*d180*/  FADD.FTZ R0, R37, R0 ;  /* 0x0000000025007221 */ /* 0x000fe40000010000 */
[----:B------:R-:W-:Y:S01]  /*d190*/  FADD.FTZ R2, R12, R2 ;  /* 0x000000020c027221 */ /* 0x000fe20000010000 */
[----:B------:R-:W1:Y:S01]  /*d1a0*/  MUFU.EX2 R23, R7 ;  /* 0x0000000700177308 */ /* 0x000e620000000800 */
[----:B------:R-:W-:-:S02]  /*d1b0*/  FADD.FTZ R0, R36, R0 ;  /* 0x0000000024007221 */ /* 0x000fc40000010000 */
[----:B------:R-:W-:Y:S02]  /*d1c0*/  FADD.FTZ R5, R26, R2 ;  /* 0x000000021a057221 */ /* 0x000fe40000010000 */
[----:B------:R-:W-:Y:S02]  /*d1d0*/  FADD.FTZ R2, R42, R0 ;  /* 0x000000002a027221 */ /* 0x000fe40000010000 */
[----:B------:R-:W-:Y:S01]  /*d1e0*/  FADD.FTZ R0, R24, R5 ;  /* 0x0000000518007221 */ /* 0x000fe20000010000 */
[----:B------:R-:W3:Y:S03]  /*d1f0*/  MUFU.EX2 R6, R6 ;  /* 0x0000000600067308 */ /* 0x000ee60000000800 */
[----:B------:R-:W-:-:S05]  /*d200*/  FADD.FTZ R0, R27, R0 ;  /* 0x000000001b007221 */ /* 0x000fca0000010000 */
[----:B------:R-:W4:Y:S01]  /*d210*/  MUFU.EX2 R8, R8 ;  /* 0x0000000800087308 */ /* 0x000f220000000800 */
[----:B--2---:R-:W-:-:S07]  /*d220*/  FADD.FTZ R0, R25, R0 ;  /* 0x0000000019007221 */ /* 0x004fce0000010000 */
[----:B------:R-:W2:Y:S01]  /*d230*/  MUFU.EX2 R9, R9 ;  /* 0x0000000900097308 */ /* 0x000ea20000000800 */
[----:B-1----:R-:W-:-:S04]  /*d240*/  FADD.FTZ R0, R23, R0 ;  /* 0x0000000017007221 */ /* 0x002fc80000010000 */
[----:B---3--:R-:W-:Y:S02]  /*d250*/  FADD.FTZ R0, R6, R0 ;  /* 0x0000000006007221 */ /* 0x008fe40000010000 */
[----:B------:R-:W-:Y:S02]  /*d260*/  IMAD.SHL.U32 R50, R234, 0x2, RZ ;  /* 0x00000002ea327824 */ /* 0x000fe400078e00ff */
[----:B----4-:R-:W-:Y:S02]  /*d270*/  FADD.FTZ R0, R8, R0 ;  /* 0x0000000008007221 */ /* 0x010fe40000010000 */
[----:B------:R-:W-:Y:S02]  /*d280*/  FADD.FTZ R2, R40, R2 ;  /* 0x0000000228027221 */ /* 0x000fe40000010000 */
[----:B--2---:R-:W-:Y:S01]  /*d290*/  FADD.FTZ R5, R9, R0 ;  /* 0x0000000009057221 */ /* 0x004fe20000010000 */
[----:B------:R-:W-:Y:S01]  /*d2a0*/  LOP3.LUT R0, R49, R50, RZ, 0x3c, !PT ;  /* 0x0000003231007212 */ /* 0x000fe200078e3cff */
[----:B------:R-:W-:-:S03]  /*d2b0*/  FADD.FTZ R2, R44, R2 ;  /* 0x000000022c027221 */ /* 0x000fc60000010000 */
[----:B------:R-:W-:Y:S01]  /*d2c0*/  LOP3.LUT R0, R0, R33, RZ, 0x3c, !PT ;  /* 0x0000002100007212 */ /* 0x000fe200078e3cff */
[----:B------:R1:W2:Y:S01]  /*d2d0*/  MUFU.EX2 R7, R18 ;  /* 0x0000001200077308 */ /* 0x0002a20000000800 */
[----:B------:R-:W-:Y:S01]  /*d2e0*/  F2FP.BF16.PACK_AB R200, R6, R23 ;  /* 0x0000001706c8723e */ /* 0x000fe200000010ff */
[----:B------:R-:W-:Y:S02]  /*d2f0*/  FADD.FTZ R2, R43, R2 ;  /* 0x000000022b027221 */ /* 0x000fe40000010000 */
[----:B------:R-:W-:-:S04]  /*d300*/  IMAD.WIDE.U32 R80, R0, -0x326172a9, RZ ;  /* 0xcd9e8d5700507825 */ /* 0x000fc800078e00ff */
[----:B------:R-:W3:Y:S01]  /*d310*/  MUFU.EX2 R6, R19 ;  /* 0x0000001300067308 */ /* 0x000ee20000000800 */
[----:B------:R-:W-:Y:S01]  /*d320*/  LOP3.LUT R0, R81, R239, R28, 0x96, !PT ;  /* 0x000000ef51007212 */ /* 0x000fe200078e961c */
[----:B------:R-:W-:-:S04]  /*d330*/  FADD.FTZ R2, R58, R2 ;  /* 0x000000023a027221 */ /* 0x000fc80000010000 */
[----:B------:R-:W-:Y:S02]  /*d340*/  FADD.FTZ R2, R47, R2 ;  /* 0x000000022f027221 */ /* 0x000fe40000010000 */
[----:B-1----:R-:W-:Y:S02]  /*d350*/  IMAD.MOV.U32 R18, RZ, RZ, R247 ;  /* 0x000000ffff127224 */ /* 0x002fe400078e00f7 */
[----:B------:R-:W-:-:S04]  /*d360*/  IMAD.WIDE.U32 R104, R0, -0x2daee0ad, RZ ;  /* 0xd2511f5300687825 */ /* 0x000fc800078e00ff */
[----:B--2---:R-:W-:Y:S01]  /*d370*/  FADD.FTZ R2, R7, R2 ;  /* 0x0000000207027221 */ /* 0x004fe20000010000 */
[----:B------:R-:W-:Y:S02]  /*d380*/  LOP3.LUT R0, R105, R18, R152, 0x96, !PT ;  /* 0x0000001269007212 */ /* 0x000fe400078e9698 */
[----:B------:R-:W-:Y:S01]  /*d390*/  F2FP.BF16.PACK_AB R169, R25, R27 ;  /* 0x0000001b19a9723e */ /* 0x000fe200000010ff */
[C---:B---3--:R-:W-:Y:S01]  /*d3a0*/  FADD.FTZ R34, R6.reuse, R2 ;  /* 0x0000000206227221 */ /* 0x048fe20000010000 */
[----:B------:R-:W-:Y:S01]  /*d3b0*/  F2FP.BF16.PACK_AB R27, R6, R7 ;  /* 0x00000007061b723e */ /* 0x000fe200000010ff */
[----:B------:R-:W-:Y:S01]  /*d3c0*/  IMAD.WIDE.U32 R6, R0, -0x326172a9, RZ ;  /* 0xcd9e8d5700067825 */ /* 0x000fe200078e00ff */
[----:B------:R-:W-:-:S05]  /*d3d0*/  LOP3.LUT R2, R31, R235, R80, 0x96, !PT ;  /* 0x000000eb1f027212 */ /* 0x000fca00078e9650 */
[----:B------:R-:W-:Y:S01]  /*d3e0*/  IMAD.WIDE.U32 R106, R2, -0x2daee0ad, RZ ;  /* 0xd2511f53026a7825 */ /* 0x000fe200078e00ff */
[----:B------:R-:W-:Y:S02]  /*d3f0*/  LOP3.LUT R2, R7, R230, R30, 0x96, !PT ;  /* 0x000000e607027212 */ /* 0x000fe400078e961e */
[----:B------:R-:W-:Y:S02]  /*d400*/  F2FP.BF16.PACK_AB R157, R12, R13 ;  /* 0x0000000d0c9d723e */ /* 0x000fe400000010ff */
[----:B------:R-:W-:Y:S01]  /*d410*/  LOP3.LUT R0, R107, R231, R104, 0x96, !PT ;  /* 0x000000e76b007212 */ /* 0x000fe200078e9668 */
[----:B------:R-:W-:Y:S01]  /*d420*/  IMAD.WIDE.U32 R12, R2, -0x2daee0ad, RZ ;  /* 0xd2511f53020c7825 */ /* 0x000fe200078e00ff */
[----:B------:R-:W-:-:S03]  /*d430*/  F2FP.BF16.PACK_AB R156, R10, R11 ;  /* 0x0000000b0a9c723e */ /* 0x000fc600000010ff */
[----:B------:R-:W-:Y:S01]  /*d440*/  IMAD.WIDE.U32 R10, R0, -0x326172a9, RZ ;  /* 0xcd9e8d57000a7825 */ /* 0x000fe200078e00ff */
[----:B------:R-:W-:Y:S02]  /*d450*/  LOP3.LUT R0, R13, R243, R106, 0x96, !PT ;  /* 0x000000f30d007212 */ /* 0x000fe400078e966a */
[----:B------:R-:W-:Y:S02]  /*d460*/  F2FP.BF16.PACK_AB R226, R9, R8 ;  /* 0x0000000809e2723e */ /* 0x000fe400000010ff */
[----:B------:R-:W-:Y:S01]  /*d470*/  LOP3.LUT R2, R11, R238, R6, 0x96, !PT ;  /* 0x000000ee0b027212 */ /* 0x000fe200078e9606 */
[----:B------:R-:W-:-:S05]  /*d480*/  IMAD.WIDE.U32 R8, R0, -0x326172a9, RZ ;  /* 0xcd9e8d5700087825 */ /* 0x000fca00078e00ff */
[----:B------:R-:W-:Y:S01]  /*d490*/  LOP3.LUT R9, R9, R246, R10, 0x96, !PT ;  /* 0x000000f609097212 */ /* 0x000fe200078e960a */
[----:B------:R-:W-:-:S05]  /*d4a0*/  IMAD.WIDE.U32 R10, R2, -0x2daee0ad, RZ ;  /* 0xd2511f53020a7825 */ /* 0x000fca00078e00ff */
[----:B------:R-:W-:Y:S01]  /*d4b0*/  LOP3.LUT R0, R11, R242, R12, 0x96, !PT ;  /* 0x000000f20b007212 */ /* 0x000fe200078e960c */
[----:B------:R-:W1:Y:S04]  /*d4c0*/  MUFU.EX2 R14, R14 ;  /* 0x0000000e000e7308 */ /* 0x000e680000000800 */
[----:B------:R-:W-:-:S05]  /*d4d0*/  IMAD.WIDE.U32 R6, R0, -0x326172a9, RZ ;  /* 0xcd9e8d5700067825 */ /* 0x000fca00078e00ff */
[----:B------:R-:W-:Y:S01]  /*d4e0*/  LOP3.LUT R0, R7, R251, R8, 0x96, !PT ;  /* 0x000000fb07007212 */ /* 0x000fe200078e9608 */
[----:B------:R-:W2:Y:S03]  /*d4f0*/  MUFU.EX2 R15, R15 ;  /* 0x0000000f000f7308 */ /* 0x000ea60000000800 */
[----:B------:R-:W-:-:S05]  /*d500*/  LOP3.LUT R2, R0, 0xff, RZ, 0xc0, !PT ;  /* 0x000000ff00027812 */ /* 0x000fca00078ec0ff */
[----:B------:R-:W3:Y:S01]  /*d510*/  MUFU.EX2 R11, R16 ;  /* 0x00000010000b7308 */ /* 0x000ee20000000800 */
[----:B------:R-:W-:Y:S02]  /*d520*/  ISETP.GE.U32.AND P1, PT, R198, R2, PT ;  /* 0x00000002c600720c */ /* 0x000fe40003f26070 */
[----:B------:R-:W-:Y:S01]  /*d530*/  LOP3.LUT R2, R0, 0xffff, RZ, 0xc0, !PT ;  /* 0x0000ffff00027812 */ /* 0x000fe200078ec0ff */
[----:B-1----:R-:W-:-:S04]  /*d540*/  FADD.FTZ R5, R14, R5 ;  /* 0x000000050e057221 */ /* 0x002fc80000010000 */
[----:B------:R-:W1:Y:S01]  /*d550*/  MUFU.EX2 R8, R17 ;  /* 0x0000001100087308 */ /* 0x000e620000000800 */
[----:B------:R-:W-:Y:S01]  /*d560*/  SHF.R.U32.HI R2, RZ, 0x8, R2 ;  /* 0x00000008ff027819 */ /* 0x000fe20000011602 */
[----:B--2---:R-:W-:-:S03]  /*d570*/  FADD.FTZ R5, R15, R5 ;  /* 0x000000050f057221 */ /* 0x004fc60000010000 */
[----:B------:R-:W-:-:S04]  /*d580*/  LOP3.LUT R2, R2, 0xffff, RZ, 0xc0, !PT ;  /* 0x0000ffff02027812 */ /* 0x000fc800078ec0ff */
[----:B------:R-:W-:Y:S01]  /*d590*/  ISETP.GE.U32.AND P5, PT, R198, R2, PT ;  /* 0x00000002c600720c */ /* 0x000fe20003fa6070 */
[----:B---3--:R-:W-:Y:S01]  /*d5a0*/  FADD.FTZ R2, R11, R5 ;  /* 0x000000050b027221 */ /* 0x008fe20000010000 */
[----:B------:R-:W-:Y:S03]  /*d5b0*/  STL [R1+0xc], R193 ;  /* 0x00000cc101007387 */ /* 0x000fe60000100800 */
[----:B-1----:R-:W-:Y:S01]  /*d5c0*/  FADD.FTZ R2, R8, R2 ;  /* 0x0000000208027221 */ /* 0x002fe20000010000 */
[----:B------:R-:W-:Y:S01]  /*d5d0*/  STL [R1+0xd8], R50 ;  /* 0x0000d83201007387 */ /* 0x000fe20000100800 */
[----:B------:R-:W-:-:S03]  /*d5e0*/  F2FP.BF16.PACK_AB R219, R15, R14 ;  /* 0x0000000e0fdb723e */ /* 0x000fc600000010ff */
[----:B------:R1:W-:Y:S04]  /*d5f0*/  STL [R1+0x144], R2 ;  /* 0x0001440201007387 */ /* 0x0003e80000100800 */
[----:B------:R-:W2:Y:S01]  /*d600*/  LDL.LU R15, [R1+0x140] ;  /* 0x00014000010f7983 */ /* 0x000ea20000300800 */
[----:B------:R-:W3:Y:S01]  /*d610*/  MUFU.EX2 R17, R100 ;  /* 0x0000006400117308 */ /* 0x000ee20000000800 */
[----:B------:R-:W-:Y:S01]  /*d620*/  IMAD.MOV.U32 R201, RZ, RZ, R229 ;  /* 0x000000ffffc97224 */ /* 0x000fe200078e00e5 */
[----:B---3--:R-:W-:-:S04]  /*d630*/  F2FP.BF16.PACK_AB R5, R17, R101 ;  /* 0x000000651105723e */ /* 0x008fc800000010ff */
[C---:B------:R-:W-:Y:S02]  /*d640*/  PRMT R102, R5.reuse, 0x7610, R102 ;  /* 0x0000761005667816 */ /* 0x040fe40000000066 */
[--C-:B-1----:R-:W-:Y:S02]  /*d650*/  SHF.R.U32.HI R2, RZ, 0x18, R0.reuse ;  /* 0x00000018ff027819 */ /* 0x102fe40000011600 */
[----:B------:R-:W-:Y:S01]  /*d660*/  SHF.R.U32.HI R0, RZ, 0x10, R0 ;  /* 0x00000010ff007819 */ /* 0x000fe20000011600 */
[----:B------:R-:W-:Y:S01]  /*d670*/  @!P1 HFMA2.BF16_V2 R55, -RZ.H0_H0, RZ.H0_H0, -R102.H0_H0 ;  /* 0x200000ffff379231 */ /* 0x000fe20000340966 */
[----:B------:R-:W-:Y:S02]  /*d680*/  PRMT R101, R5, 0x7632, R101 ;  /* 0x0000763205657816 */ /* 0x000fe40000000065 */
[----:B------:R-:W-:Y:S02]  /*d690*/  LOP3.LUT R0, R0, 0xff, RZ, 0xc0, !PT ;  /* 0x000000ff00007812 */ /* 0x000fe400078ec0ff */
[----:B------:R-:W-:-:S02]  /*d6a0*/  PRMT R229, R102, 0x5410, R101 ;  /* 0x0000541066e57816 */ /* 0x000fc40000000065 */
[----:B------:R-:W-:Y:S02]  /*d6b0*/  @!P1 PRMT R102, R55, 0x5410, RZ ;  /* 0x0000541037669816 */ /* 0x000fe400000000ff */
[----:B------:R-:W-:Y:S02]  /*d6c0*/  ISETP.GE.U32.AND P1, PT, R198, R0, PT ;  /* 0x00000000c600720c */ /* 0x000fe40003f26070 */
[C---:B------:R-:W-:Y:S02]  /*d6d0*/  PRMT R100, R22.reuse, 0x7610, R100 ;  /* 0x0000761016647816 */ /* 0x040fe40000000064 */
[----:B------:R-:W-:Y:S02]  /*d6e0*/  PRMT R97, R22, 0x7632, R97 ;  /* 0x0000763216617816 */ /* 0x000fe40000000061 */
[----:B------:R-:W-:Y:S02]  /*d6f0*/  ISETP.GE.U32.AND P0, PT, R198, R2, PT ;  /* 0x00000002c600720c */ /* 0x000fe40003f06070 */
[----:B------:R-:W-:-:S02]  /*d700*/  F2FP.BF16.PACK_AB R225, R8, R11 ;  /* 0x0000000b08e1723e */ /* 0x000fc400000010ff */
[----:B------:R-:W-:-:S03]  /*d710*/  LOP3.LUT R0, R6, 0xff, RZ, 0xc0, !PT ;  /* 0x000000ff06007812 */ /* 0x000fc600078ec0ff */
[----:B------:R-:W-:Y:S01]  /*d720*/  @!P1 HFMA2.BF16_V2 R60, -RZ.H0_H0, RZ.H0_H0, -R100.H0_H0 ;  /* 0x200000ffff3c9231 */ /* 0x000fe20000340964 */
[----:B------:R1:W-:Y:S05]  /*d730*/  MUFU.EX2 R11, R185 ;  /* 0x000000b9000b7308 */ /* 0x0003ea0000000800 */
[----:B------:R-:W-:Y:S01]  /*d740*/  @!P0 HFMA2.BF16_V2 R56, -RZ.H0_H0, RZ.H0_H0, -R97.H0_H0 ;  /* 0x200000ffff388231 */ /* 0x000fe20000340961 */
[----:B-1----:R-:W-:Y:S02]  /*d750*/  PRMT R185, R100, 0x5410, R97 ;  /* 0x0000541064b97816 */ /* 0x002fe40000000061 */
[----:B------:R-:W-:Y:S02]  /*d760*/  @!P1 PRMT R100, R60, 0x5410, RZ ;  /* 0x000054103c649816 */ /* 0x000fe400000000ff */
[----:B------:R-:W-:-:S02]  /*d770*/  ISETP.GE.U32.AND P1, PT, R198, R0, PT ;  /* 0x00000000c600720c */ /* 0x000fc40003f26070 */
[----:B------:R-:W-:-:S04]  /*d780*/  LOP3.LUT R0, R6, 0xffff, RZ, 0xc0, !PT ;  /* 0x0000ffff06007812 */ /* 0x000fc800078ec0ff */
[----:B------:R-:W-:Y:S01]  /*d790*/  SHF.R.U32.HI R0, RZ, 0x8, R0 ;  /* 0x00000008ff007819 */ /* 0x000fe20000011600 */
[----:B------:R-:W-:Y:S03]  /*d7a0*/  MUFU.EX2 R16, R181 ;  /* 0x000000b500107308 */ /* 0x000fe60000000800 */
[----:B------:R-:W-:-:S05]  /*d7b0*/  LOP3.LUT R0, R0, 0xffff, RZ, 0xc0, !PT ;  /* 0x0000ffff00007812 */ /* 0x000fca00078ec0ff */
[----:B------:R-:W1:Y:S01]  /*d7c0*/  MUFU.EX2 R19, R182 ;  /* 0x000000b600137308 */ /* 0x000e620000000800 */
[----:B------:R-:W-:Y:S02]  /*d7d0*/  @!P0 PRMT R97, R56, 0x5410, RZ ;  /* 0x0000541038618816 */ /* 0x000fe400000000ff */
[----:B------:R-:W-:Y:S01]  /*d7e0*/  ISETP.GE.U32.AND P0, PT, R198, R0, PT ;  /* 0x00000000c600720c */ /* 0x000fe20003f06070 */
[----:B------:R-:W-:-:S04]  /*d7f0*/  @!P5 HFMA2.BF16_V2 R57, -RZ.H0_H0, RZ.H0_H0, -R101.H0_H0 ;  /* 0x200000ffff39d231 */ /* 0x000fc80000340965 */
[----:B------:R-:W-:Y:S01]  /*d800*/  MUFU.EX2 R0, R35 ;  /* 0x0000002300007308 */ /* 0x000fe20000000800 */
[----:B------:R-:W-:Y:S02]  /*d810*/  SHF.R.U32.HI R2, RZ, 0x18, R6 ;  /* 0x00000018ff027819 */ /* 0x000fe40000011606 */
[----:B------:R-:W-:-:S05]  /*d820*/  @!P5 PRMT R101, R57, 0x5410, RZ ;  /* 0x000054103965d816 */ /* 0x000fca00000000ff */
[----:B------:R3:W4:Y:S01]  /*d830*/  MUFU.EX2 R8, R186 ;  /* 0x000000ba00087308 */ /* 0x0007220000000800 */
[----:B------:R-:W-:Y:S02]  /*d840*/  ISETP.GE.U32.AND P5, PT, R198, R2, PT ;  /* 0x00000002c600720c */ /* 0x000fe40003fa6070 */
[----:B-1----:R-:W-:Y:S02]  /*d850*/  F2FP.BF16.PACK_AB R2, R19, R16 ;  /* 0x000000101302723e */ /* 0x002fe400000010ff */
[----:B------:R-:W-:Y:S02]  /*d860*/  F2FP.BF16.PACK_AB R168, R24, R26 ;  /* 0x0000001a18a8723e */ /* 0x000fe400000010ff */
[----:B------:R-:W-:Y:S01]  /*d870*/  F2FP.BF16.PACK_AB R24, R40, R42 ;  /* 0x0000002a2818723e */ /* 0x000fe200000010ff */
[----:B------:R-:W-:Y:S01]  /*d880*/  IMAD.MOV.U32 R42, RZ, RZ, R193 ;  /* 0x000000ffff2a7224 */ /* 0x000fe200078e00c1 */
[C---:B------:R-:W-:Y:S01]  /*d890*/  PRMT R96, R2.reuse, 0x7610, R96 ;  /* 0x0000761002607816 */ /* 0x040fe20000000060 */
[-C--:B------:R-:W-:Y:S01]  /*d8a0*/  FMUL.FTZ R193, R87, R3.reuse ;  /* 0x0000000357c17220 */ /* 0x080fe20000410000 */
[----:B------:R-:W-:Y:S01]  /*d8b0*/  PRMT R87, R2, 0x7632, R87 ;  /* 0x0000763202577816 */ /* 0x000fe20000000057 */
[----:B------:R-:W-:Y:S01]  /*d8c0*/  IMAD.MOV.U32 R13, RZ, RZ, R238 ;  /* 0x000000ffff0d7224 */ /* 0x000fe200078e00ee */
[----:B------:R-:W-:Y:S01]  /*d8d0*/  SHF.R.U32.HI R5, RZ, 0x10, R6 ;  /* 0x00000010ff057819 */ /* 0x000fe20000011606 */
[----:B------:R-:W-:Y:S01]  /*d8e0*/  IMAD.MOV.U32 R6, RZ, RZ, R232 ;  /* 0x000000ffff067224 */ /* 0x000fe200078e00e8 */
[----:B------:R-:W-:Y:S01]  /*d8f0*/  @!P1 HFMA2.BF16_V2 R39, -RZ.H0_H0, RZ.H0_H0, -R96.H0_H0 ;  /* 0x200000ffff279231 */ /* 0x000fe20000340960 */
[----:B------:R-:W-:-:S02]  /*d900*/  FMUL.FTZ R232, R139, R3 ;  /* 0x000000038be87220 */ /* 0x000fc40000410000 */
[----:B------:R-:W-:Y:S01]  /*d910*/  IMAD.MOV.U32 R139, RZ, RZ, R13 ;  /* 0x000000ffff8b7224 */ /* 0x000fe200078e000d */
[----:B------:R-:W-:Y:S01]  /*d920*/  F2FP.BF16.PACK_AB R25, R43, R44 ;  /* 0x0000002c2b19723e */ /* 0x000fe200000010ff */
[----:B---3--:R-:W-:Y:S01]  /*d930*/  IMAD.MOV.U32 R186, RZ, RZ, R242 ;  /* 0x000000ffffba7224 */ /* 0x008fe200078e00f2 */
[----:B------:R-:W-:Y:S01]  /*d940*/  PRMT R182, R96, 0x5410, R87 ;  /* 0x0000541060b67816 */ /* 0x000fe20000000057 */
[----:B------:R-:W-:Y:S01]  /*d950*/  IMAD.MOV.U32 R12, RZ, RZ, R246 ;  /* 0x000000ffff0c7224 */ /* 0x000fe200078e00f6 */
[----:B------:R-:W-:Y:S01]  /*d960*/  @!P1 PRMT R96, R39, 0x5410, RZ ;  /* 0x0000541027609816 */ /* 0x000fe200000000ff */
[----:B------:R-:W-:Y:S02]  /*d970*/  FMUL.FTZ R242, R158, R3 ;  /* 0x000000039ef27220 */ /* 0x000fe40000410000 */
[----:B------:R-:W-:Y:S02]  /*d980*/  IMAD.MOV.U32 R7, RZ, RZ, R233 ;  /* 0x000000ffff077224 */ /* 0x000fe400078e00e9 */
[----:B------:R-:W-:-:S02]  /*d990*/  IMAD.MOV.U32 R43, RZ, RZ, R192 ;  /* 0x000000ffff2b7224 */ /* 0x000fc400078e00c0 */
[----:B------:R-:W-:Y:S02]  /*d9a0*/  IMAD.MOV.U32 R44, RZ, RZ, R51 ;  /* 0x000000ffff2c7224 */ /* 0x000fe400078e0033 */
[----:B------:R-:W-:Y:S02]  /*d9b0*/  IMAD.MOV.U32 R14, RZ, RZ, R50 ;  /* 0x000000ffff0e7224 */ /* 0x000fe400078e0032 */
        /* <DEDUP_REMOVED lines=22> */
[----:B------:R-:W-:Y:S02]  /*db20*/  FMUL.FTZ R50, R99, R3 ;  /* 0x0000000363327220 */ /* 0x000fe40000410000 */
[----:B------:R-:W-:Y:S02]  /*db30*/  IMAD.MOV.U32 R143, RZ, RZ, R12 ;  /* 0x000000ffff8f7224 */ /* 0x000fe400078e000c */
[----:B------:R1:W-:Y:S01]  /*db40*/  MUFU.EX2 R12, R184 ;  /* 0x000000b8000c7308 */ /* 0x0003e20000000800 */
[----:B------:R-:W-:Y:S01]  /*db50*/  F2FP.BF16.PACK_AB R20, R20, R21 ;  /* 0x000000151414723e */ /* 0x000fe200000010ff */
[----:B------:R-:W-:Y:S01]  /*db60*/  @!P0 HFMA2.BF16_V2 R38, -RZ.H0_H0, RZ.H0_H0, -R87.H0_H0 ;  /* 0x200000ffff268231 */ /* 0x000fe20000340957 */
[----:B------:R-:W-:Y:S02]  /*db70*/  IMAD.MOV.U32 R159, RZ, RZ, R7 ;  /* 0x000000ffff9f7224 */ /* 0x000fe400078e0007 */
[----:B------:R-:W-:Y:S02]  /*db80*/  PRMT R86, R20, 0x7632, R86 ;  /* 0x0000763214567816 */ /* 0x000fe40000000056 */
[----:B------:R-:W-:-:S02]  /*db90*/  @!P0 PRMT R87, R38, 0x5410, RZ ;  /* 0x0000541026578816 */ /* 0x000fc400000000ff */
[----:B------:R-:W-:Y:S01]  /*dba0*/  PRMT R85, R20, 0x7610, R85 ;  /* 0x0000761014557816 */ /* 0x000fe20000000055 */
[----:B------:R-:W-:Y:S01]  /*dbb0*/  @!P5 HFMA2.BF16_V2 R41, -RZ.H0_H0, RZ.H0_H0, -R86.H0_H0 ;  /* 0x200000ffff29d231 */ /* 0x000fe20000340956 */
[----:B------:R-:W-:Y:S01]  /*dbc0*/  IMAD.MOV.U32 R138, RZ, RZ, R186 ;  /* 0x000000ffff8a7224 */ /* 0x000fe200078e00ba */
[----:B----4-:R-:W-:Y:S02]  /*dbd0*/  F2FP.BF16.PACK_AB R26, R8, R11 ;  /* 0x0000000b081a723e */ /* 0x010fe400000010ff */
[----:B------:R-:W-:Y:S01]  /*dbe0*/  F2FP.BF16.PACK_AB R21, R36, R37 ;  /* 0x000000252415723e */ /* 0x000fe200000010ff */
[----:B-1----:R-:W-:Y:S02]  /*dbf0*/  IMAD.MOV.U32 R184, RZ, RZ, R138 ;  /* 0x000000ffffb87224 */ /* 0x002fe400078e008a */
[----:B------:R-:W-:Y:S02]  /*dc00*/  IMAD.MOV.U32 R138, RZ, RZ, R18 ;  /* 0x000000ffff8a7224 */ /* 0x000fe400078e0012 */
[----:B------:R-:W-:Y:S01]  /*dc10*/  MUFU.EX2 R18, R188 ;  /* 0x000000bc00127308 */ /* 0x000fe20000000800 */
[----:B------:R-:W-:-:S02]  /*dc20*/  PRMT R71, R21, 0x7632, R71 ;  /* 0x0000763215477816 */ /* 0x000fc40000000047 */
[----:B------:R-:W-:Y:S01]  /*dc30*/  PRMT R82, R21, 0x7610, R82 ;  /* 0x0000761015527816 */ /* 0x000fe20000000052 */
[----:B--2---:R-:W-:-:S04]  /*dc40*/  FFMA.FTZ R2, R15, R0, R11 ;  /* 0x000000000f027223 */ /* 0x004fc8000001000b */
[----:B------:R-:W-:Y:S01]  /*dc50*/  FADD.FTZ R13, R8, R2 ;  /* 0x00000002080d7221 */ /* 0x000fe20000010000 */
[----:B------:R-:W-:-:S04]  /*dc60*/  LOP3.LUT R2, R5, 0xff, RZ, 0xc0, !PT ;  /* 0x000000ff05027812 */ /* 0x000fc800078ec0ff */
[----:B------:R-:W-:Y:S01]  /*dc70*/  ISETP.GE.U32.AND P1, PT, R198, R2, PT ;  /* 0x00000002c600720c */ /* 0x000fe20003f26070 */
[----:B------:R-:W-:Y:S01]  /*dc80*/  IMAD.WIDE.U32 R2, R9, -0x2daee0ad, RZ ;  /* 0xd2511f5309027825 */ /* 0x000fe200078e00ff */
[----:B------:R1:W2:Y:S04]  /*dc90*/  MUFU.EX2 R15, R183 ;  /* 0x000000b7000f7308 */ /* 0x0002a80000000800 */
[----:B------:R-:W-:-:S04]  /*dca0*/  LOP3.LUT R5, R3, R249, R10, 0x96, !PT ;  /* 0x000000f903057212 */ /* 0x000fc800078e960a */
[C---:B------:R-:W-:Y:S01]  /*dcb0*/  LOP3.LUT R7, R5.reuse, 0xff, RZ, 0xc0, !PT ;  /* 0x000000ff05077812 */ /* 0x040fe200078ec0ff */
[----:B-1----:R-:W-:Y:S02]  /*dcc0*/  IMAD.MOV.U32 R183, RZ, RZ, R158 ;  /* 0x000000ffffb77224 */ /* 0x002fe400078e009e */
[----:B------:R-:W-:Y:S01]  /*dcd0*/  IMAD.MOV.U32 R158, RZ, RZ, R6 ;  /* 0x000000ffff9e7224 */ /* 0x000fe200078e0006 */
[----:B------:R-:W-:-:S04]  /*dce0*/  LOP3.LUT R6, R5, 0xffff, RZ, 0xc0, !PT ;  /* 0x0000ffff05067812 */ /* 0x000fc800078ec0ff */
[----:B------:R-:W-:Y:S02]  /*dcf0*/  SHF.R.U32.HI R6, RZ, 0x8, R6 ;  /* 0x00000008ff067819 */ /* 0x000fe40000011606 */
[----:B------:R-:W-:Y:S01]  /*dd00*/  ISETP.GE.U32.AND P0, PT, R198, R7, PT ;  /* 0x00000007c600720c */ /* 0x000fe20003f06070 */
[----:B------:R-:W-:Y:S01]  /*dd10*/  IMAD.MOV.U32 R9, RZ, RZ, R181 ;  /* 0x000000ffff097224 */ /* 0x000fe200078e00b5 */
[----:B------:R-:W-:Y:S01]  /*dd20*/  LOP3.LUT R6, R6, 0xffff, RZ, 0xc0, !PT ;  /* 0x0000ffff06067812 */ /* 0x000fe200078ec0ff */
[----:B------:R-:W-:Y:S01]  /*dd30*/  @!P1 HFMA2.BF16_V2 R45, -RZ.H0_H0, RZ.H0_H0, -R85.H0_H0 ;  /* 0x200000ffff2d9231 */ /* 0x000fe20000340955 */
[----:B------:R-:W-:Y:S02]  /*dd40*/  PRMT R181, R85, 0x5410, R86 ;  /* 0x0000541055b57816 */ /* 0x000fe40000000056 */
[----:B------:R-:W-:Y:S02]  /*dd50*/  @!P5 PRMT R86, R41, 0x5410, RZ ;  /* 0x000054102956d816 */ /* 0x000fe400000000ff */
[----:B--2---:R-:W-:-:S02]  /*dd60*/  F2FP.BF16.PACK_AB R7, R12, R15 ;  /* 0x0000000f0c07723e */ /* 0x004fc400000010ff */
[C---:B------:R-:W-:Y:S02]  /*dd70*/  ISETP.GE.U32.AND P5, PT, R198.reuse, R6, PT ;  /* 0x00000006c600720c */ /* 0x040fe40003fa6070 */
[--C-:B------:R-:W-:Y:S02]  /*dd80*/  SHF.R.U32.HI R6, RZ, 0x18, R5.reuse ;  /* 0x00000018ff067819 */ /* 0x100fe40000011605 */
[----:B------:R-:W-:Y:S02]  /*dd90*/  PRMT R84, R7, 0x7610, R84 ;  /* 0x0000761007547816 */ /* 0x000fe40000000054 */
[----:B------:R-:W-:Y:S02]  /*dda0*/  @!P1 PRMT R85, R45, 0x5410, RZ ;  /* 0x000054102d559816 */ /* 0x000fe400000000ff */
[----:B------:R-:W-:Y:S02]  /*ddb0*/  ISETP.GE.U32.AND P1, PT, R198, R6, PT ;  /* 0x00000006c600720c */ /* 0x000fe40003f26070 */
[----:B------:R-:W-:Y:S01]  /*ddc0*/  SHF.R.U32.HI R5, RZ, 0x10, R5 ;  /* 0x00000010ff057819 */ /* 0x000fe20000011605 */
[----:B------:R-:W-:Y:S01]  /*ddd0*/  @!P0 HFMA2.BF16_V2 R46, -RZ.H0_H0, RZ.H0_H0, -R84.H0_H0 ;  /* 0x200000ffff2e8231 */ /* 0x000fe20000340954 */
[----:B------:R-:W-:Y:S01]  /*dde0*/  PRMT R83, R7, 0x7632, R83 ;  /* 0x0000763207537816 */ /* 0x000fe20000000053 */
[----:B------:R-:W-:Y:S01]  /*ddf0*/  IMAD.MOV.U32 R11, RZ, RZ, R14 ;  /* 0x000000ffff0b7224 */ /* 0x000fe200078e000e */
[----:B------:R-:W-:Y:S01]  /*de00*/  LOP3.LUT R5, R5, 0xff, RZ, 0xc0, !PT ;  /* 0x000000ff05057812 */ /* 0x000fe200078ec0ff */
[----:B------:R-:W1:Y:S01]  /*de10*/  MUFU.EX2 R14, R187 ;  /* 0x000000bb000e7308 */ /* 0x000e620000000800 */
[----:B------:R-:W-:Y:S01]  /*de20*/  IMAD.MOV.U32 R10, RZ, RZ, R235 ;  /* 0x000000ffff0a7224 */ /* 0x000fe200078e00eb */
[----:B------:R-:W-:-:S02]  /*de30*/  PRMT R235, R84, 0x5410, R83 ;  /* 0x0000541054eb7816 */ /* 0x000fc40000000053 */
[----:B------:R-:W-:Y:S02]  /*de40*/  LOP3.LUT R3, R2, 0xffff, RZ, 0xc0, !PT ;  /* 0x0000ffff02037812 */ /* 0x000fe400078ec0ff */
[----:B------:R-:W-:Y:S02]  /*de50*/  @!P0 PRMT R84, R46, 0x5410, RZ ;  /* 0x000054102e548816 */ /* 0x000fe400000000ff */
[----:B------:R-:W-:Y:S01]  /*de60*/  ISETP.GE.U32.AND P0, PT, R198, R5, PT ;  /* 0x00000005c600720c */ /* 0x000fe20003f06070 */
[----:B------:R-:W-:Y:S01]  /*de70*/  @!P5 HFMA2.BF16_V2 R54, -RZ.H0_H0, RZ.H0_H0, -R83.H0_H0 ;  /* 0x200000ffff36d231 */ /* 0x000fe20000340953 */
[----:B------:R-:W-:Y:S01]  /*de80*/  SHF.R.U32.HI R3, RZ, 0x8, R3 ;  /* 0x00000008ff037819 */ /* 0x000fe20000011603 */
[----:B------:R-:W-:Y:S01]  /*de90*/  FADD.FTZ R8, R17, R180 ;  /* 0x000000b411087221 */ /* 0x000fe20000010000 */
[----:B------:R-:W-:Y:S01]  /*dea0*/  @!P1 HFMA2.BF16_V2 R59, -RZ.H0_H0, RZ.H0_H0, -R71.H0_H0 ;  /* 0x200000ffff3b9231 */ /* 0x000fe20000340947 */
[----:B------:R-:W-:Y:S01]  /*deb0*/  LOP3.LUT R5, R2, 0xff, RZ, 0xc0, !PT ;  /* 0x000000ff02057812 */ /* 0x000fe200078ec0ff */
[----:B------:R-:W-:Y:S01]  /*dec0*/  IMAD.MOV.U32 R17, RZ, RZ, R11 ;  /* 0x000000ffff117224 */ /* 0x000fe200078e000b */
[----:B------:R-:W-:Y:S01]  /*ded0*/  LOP3.LUT R3, R3, 0xffff, RZ, 0xc0, !PT ;  /* 0x0000ffff03037812 */ /* 0x000fe200078ec0ff */
[----:B------:R2:W3:Y:S01]  /*dee0*/  MUFU.EX2 R11, R189 ;  /* 0x000000bd000b7308 */ /* 0x0004e20000000800 */
[----:B------:R-:W-:-:S02]  /*def0*/  @!P5 PRMT R83, R54, 0x5410, RZ ;  /* 0x000054103653d816 */ /* 0x000fc400000000ff */
[----:B------:R-:W-:Y:S02]  /*df00*/  ISETP.GE.U32.AND P5, PT, R198, R5, PT ;  /* 0x00000005c600720c */ /* 0x000fe40003fa6070 */
[--C-:B------:R-:W-:Y:S01]  /*df10*/  SHF.R.U32.HI R5, RZ, 0x10, R2.reuse ;  /* 0x00000010ff057819 */ /* 0x100fe20000011602 */
[----:B------:R-:W-:Y:S01]  /*df20*/  @!P0 HFMA2.BF16_V2 R61, -RZ.H0_H0, RZ.H0_H0, -R82.H0_H0 ;  /* 0x200000ffff3d8231 */ /* 0x000fe20000340952 */
[----:B--2---:R-:W-:Y:S01]  /*df30*/  IMAD.MOV.U32 R189, RZ, RZ, R231 ;  /* 0x000000ffffbd7224 */ /* 0x004fe200078e00e7 */
[----:B------:R-:W-:Y:S02]  /*df40*/  PRMT R231, R82, 0x5410, R71 ;  /* 0x0000541052e77816 */ /* 0x000fe40000000047 */
[----:B------:R-:W-:Y:S02]  /*df50*/  @!P1 PRMT R71, R59, 0x5410, RZ ;  /* 0x000054103b479816 */ /* 0x000fe400000000ff */
[----:B------:R-:W-:Y:S02]  /*df60*/  ISETP.GE.U32.AND P1, PT, R198, R3, PT ;  /* 0x00000003c600720c */ /* 0x000fe40003f26070 */
[----:B------:R-:W-:-:S02]  /*df70*/  SHF.R.U32.HI R3, RZ, 0x18, R2 ;  /* 0x00000018ff037819 */ /* 0x000fc40000011602 */
[----:B-1----:R-:W-:Y:S01]  /*df80*/  F2FP.BF16.PACK_AB R2, R18, R14 ;  /* 0x0000000e1202723e */ /* 0x002fe200000010ff */
[----:B------:R-:W-:Y:S01]  /*df90*/  IMAD.MOV.U32 R6, RZ, RZ, R32 ;  /* 0x000000ffff067224 */ /* 0x000fe200078e0020 */
[----:B------:R-:W-:Y:S02]  /*dfa0*/  @!P0 PRMT R82, R61, 0x5410, RZ ;  /* 0x000054103d528816 */ /* 0x000fe400000000ff */
[----:B------:R-:W-:Y:S02]  /*dfb0*/  PRMT R69, R2, 0x7610, R69 ;  /* 0x0000761002457816 */ /* 0x000fe40000000045 */
[----:B------:R-:W-:Y:S01]  /*dfc0*/  ISETP.GE.U32.AND P0, PT, R198, R3, PT ;  /* 0x00000003c600720c */ /* 0x000fe20003f06070 */
[----:B------:R-:W-:Y:S01]  /*dfd0*/  FADD.FTZ R3, R16, R8 ;  /* 0x0000000810037221 */ /* 0x000fe20000010000 */
[----:B------:R-:W-:Y:S01]  /*dfe0*/  PRMT R70, R2, 0x7632, R70 ;  /* 0x0000763202467816 */ /* 0x000fe20000000046 */
[----:B------:R-:W-:Y:S01]  /*dff0*/  IMAD.MOV.U32 R7, RZ, RZ, R33 ;  /* 0x000000ffff077224 */ /* 0x000fe200078e0021 */
[----:B------:R-:W-:Y:S01]  /*e000*/  @!P5 HFMA2.BF16_V2 R63, -RZ.H0_H0, RZ.H0_H0, -R69.H0_H0 ;  /* 0x200000ffff3fd231 */ /* 0x000fe20000340945 */
[----:B------:R1:W-:Y:S01]  /*e010*/  MUFU.EX2 R8, R203 ;  /* 0x000000cb00087308 */ /* 0x0003e20000000800 */
[----:B------:R-:W-:Y:S01]  /*e020*/  IMAD.MOV.U32 R186, RZ, RZ, R6 ;  /* 0x000000ffffba7224 */ /* 0x000fe200078e0006 */
[----:B------:R-:W-:Y:S01]  /*e030*/  LOP3.LUT R2, R5, 0xff, RZ, 0xc0, !PT ;  /* 0x000000ff05027812 */ /* 0x000fe200078ec0ff */
[----:B------:R-:W-:-:S02]  /*e040*/  FADD.FTZ R6, R19, R3 ;  /* 0x0000000313067221 */ /* 0x000fc40000010000 */
[----:B------:R-:W-:-:S03]  /*e050*/  IMAD.MOV.U32 R187, RZ, RZ, R7 ;  /* 0x000000ffffbb7224 */ /* 0x000fc600078e0007 */
[----:B------:R-:W2:Y:S01]  /*e060*/  MUFU.EX2 R7, R190 ;  /* 0x000000be00077308 */ /* 0x000ea20000000800 */
[----:B------:R-:W-:Y:S02]  /*e070*/  IMAD.MOV.U32 R180, RZ, RZ, R10 ;  /* 0x000000ffffb47224 */ /* 0x000fe400078e000a */
[----:B-1----:R-:W-:Y:S02]  /*e080*/  IMAD.MOV.U32 R203, RZ, RZ, R138 ;  /* 0x000000ffffcb7224 */ /* 0x002fe400078e008a */
[----:B------:R-:W-:Y:S01]  /*e090*/  IMAD.MOV.U32 R138, RZ, RZ, R230 ;  /* 0x000000ffff8a7224 */ /* 0x000fe200078e00e6 */
[----:B------:R-:W-:Y:S02]  /*e0a0*/  PRMT R230, R69, 0x5410, R70 ;  /* 0x0000541045e67816 */ /* 0x000fe40000000046 */
[----:B------:R-:W-:Y:S02]  /*e0b0*/  @!P5 PRMT R69, R63, 0x5410, RZ ;  /* 0x000054103f45d816 */ /* 0x000fe400000000ff */
[----:B------:R-:W-:Y:S01]  /*e0c0*/  ISETP.GE.U32.AND P5, PT, R198, R2, PT ;  /* 0x00000002c600720c */ /* 0x000fe20003fa6070 */
[----:B------:R-:W-:Y:S01]  /*e0d0*/  FADD.FTZ R2, R15, R6 ;  /* 0x000000060f027221 */ /* 0x000fe20000010000 */
[----:B------:R-:W1:Y:S03]  /*e0e0*/  MUFU.EX2 R10, R191 ;  /* 0x000000bf000a7308 */ /* 0x000e660000000800 */
[----:B------:R-:W-:-:S02]  /*e0f0*/  FADD.FTZ R2, R12, R2 ;  /* 0x000000020c027221 */ /* 0x000fc40000010000 */
[----:B------:R-:W-:Y:S02]  /*e100*/  IMAD.MOV.U32 R45, RZ, RZ, R49 ;  /* 0x000000ffff2d7224 */ /* 0x000fe400078e0031 */
[----:B------:R-:W-:Y:S02]  /*e110*/  IMAD.MOV.U32 R188, RZ, RZ, R9 ;  /* 0x000000ffffbc7224 */ /* 0x000fe400078e0009 */
[----:B------:R-:W-:Y:S01]  /*e120*/  FADD.FTZ R14, R14, R2 ;  /* 0x000000020e0e7221 */ /* 0x000fe20000010000 */
[----:B------:R-:W-:Y:S01]  /*e130*/  IADD3 R2, R17, 0x1, RZ ;  /* 0x0000000111027810 */ /* 0x000fe20007ffe0ff */
[----:B------:R-:W4:Y:S01]  /*e140*/  MUFU.EX2 R9, R204 ;  /* 0x000000cc00097308 */ /* 0x000f220000000800 */
[----:B---3--:R-:W-:-:S07]  /*e150*/  FADD.FTZ R3, R11, R13 ;  /* 0x0000000d0b037221 */ /* 0x008fce0000010000 */
[----:B------:R3:W3:Y:S01]  /*e160*/  MUFU.EX2 R5, R205 ;  /* 0x000000cd00057308 */ /* 0x0006e20000000800 */
[----:B--2---:R-:W-:-:S04]  /*e170*/  FADD.FTZ R3, R7, R3 ;  /* 0x0000000307037221 */ /* 0x004fc80000010000 */
[----:B-1----:R-:W-:Y:S02]  /*e180*/  FADD.FTZ R3, R10, R3 ;  /* 0x000000030a037221 */ /* 0x002fe40000010000 */
[----:B---3--:R-:W-:Y:S01]  /*e190*/  IMAD.MOV.U32 R205, RZ, RZ, R188 ;  /* 0x000000ffffcd7224 */ /* 0x008fe200078e00bc */
[----:B------:R-:W-:-:S04]  /*e1a0*/  LOP3.LUT R188, R45, R2, RZ, 0x3c, !PT ;  /* 0x000000022dbc7212 */ /* 0x000fc800078e3cff */
[----:B------:R-:W-:Y:S01]  /*e1b0*/  LOP3.LUT R2, R188, R187, RZ, 0x3c, !PT ;  /* 0x000000bbbc027212 */ /* 0x000fe200078e3cff */
[----:B------:R-:W-:-:S04]  /*e1c0*/  FADD.FTZ R3, R8, R3 ;  /* 0x0000000308037221 */ /* 0x000fc80000010000 */
[----:B------:R-:W-:-:S04]  /*e1d0*/  IMAD.WIDE.U32 R12, R2, -0x326172a9, RZ ;  /* 0xcd9e8d57020c7825 */ /* 0x000fc800078e00ff */
[----:B----4-:R-:W-:Y:S01]  /*e1e0*/  FADD.FTZ R3, R9, R3 ;  /* 0x0000000309037221 */ /* 0x010fe20000010000 */
[----:B------:R-:W-:-:S03]  /*e1f0*/  LOP3.LUT R2, R13, R205, R28, 0x96, !PT ;  /* 0x000000cd0d027212 */ /* 0x000fc600078e961c */
[----:B------:R-:W-:Y:S02]  /*e200*/  FADD.FTZ R15, R5, R3 ;  /* 0x00000003050f7221 */ /* 0x000fe40000010000 */
[----:B------:R-:W-:Y:S01]  /*e210*/  IMAD.WIDE.U32 R2, R2, -0x2daee0ad, RZ ;  /* 0xd2511f5302027825 */ /* 0x000fe200078e00ff */
[----:B------:R-:W-:-:S04]  /*e220*/  LOP3.LUT R6, R31, R180, R12, 0x96, !PT ;  /* 0x000000b41f067212 */ /* 0x000fc800078e960c */
[----:B------:R-:W-:Y:S02]  /*e230*/  LOP3.LUT R3, R3, R203, R152, 0x96, !PT ;  /* 0x000000cb03037212 */ /* 0x000fe400078e9698 */
[----:B------:R-:W-:Y:S02]  /*e240*/  F2FP.BF16.PACK_AB R20, R7, R11 ;  /* 0x0000000b0714723e */ /* 0x000fe400000010ff */
[----:B------:R-:W-:Y:S01]  /*e250*/  F2FP.BF16.PACK_AB R21, R8, R10 ;  /* 0x0000000a0815723e */ /* 0x000fe200000010ff */
[----:B------:R-:W-:-:S04]  /*e260*/  IMAD.WIDE.U32 R10, R3, -0x326172a9, RZ ;  /* 0xcd9e8d57030a7825 */ /* 0x000fc800078e00ff */
[----:B------:R-:W-:Y:S02]  /*e270*/  IMAD.MOV.U32 R204, RZ, RZ, R189 ;  /* 0x000000ffffcc7224 */ /* 0x000fe400078e00bd */
[----:B------:R-:W-:Y:S01]  /*e280*/  IMAD.WIDE.U32 R6, R6, -0x2daee0ad, RZ ;  /* 0xd2511f5306067825 */ /* 0x000fe200078e00ff */
[----:B------:R-:W-:Y:S02]  /*e290*/  F2FP.BF16.PACK_AB R99, R5, R9 ;  /* 0x000000090563723e */ /* 0x000fe400000010ff */
[----:B------:R-:W-:Y:S02]  /*e2a0*/  LOP3.LUT R3, R11, R138, R30, 0x96, !PT ;  /* 0x0000008a0b037212 */ /* 0x000fe400078e961e */
[----:B------:R-:W-:-:S03]  /*e2b0*/  LOP3.LUT R5, R7, R204, R2, 0x96, !PT ;  /* 0x000000cc07057212 */ /* 0x000fc600078e9602 */
[----:B------:R-:W-:-:S04]  /*e2c0*/  IMAD.WIDE.U32 R2, R3, -0x2daee0ad, RZ ;  /* 0xd2511f5303027825 */ /* 0x000fc800078e00ff */
[----:B------:R-:W-:Y:S01]  /*e2d0*/  IMAD.WIDE.U32 R8, R5, -0x326172a9, RZ ;  /* 0xcd9e8d5705087825 */ /* 0x000fe200078e00ff */
[----:B------:R-:W-:-:S04]  /*e2e0*/  LOP3.LUT R6, R3, R183, R6, 0x96, !PT ;  /* 0x000000b703067212 */ /* 0x000fc800078e9606 */
[----:B------:R-:W-:Y:S01]  /*e2f0*/  LOP3.LUT R3, R9, R139, R10, 0x96, !PT ;  /* 0x0000008b09037212 */ /* 0x000fe200078e960a */
[----:B------:R-:W1:Y:S04]  /*e300*/  MUFU.EX2 R17, R208 ;  /* 0x000000d000117308 */ /* 0x000e680000000800 */
[----:B------:R-:W-:-:S04]  /*e310*/  IMAD.WIDE.U32 R10, R3, -0x2daee0ad, RZ ;  /* 0xd2511f53030a7825 */ /* 0x000fc800078e00ff */
[----:B------:R-:W2:Y:S01]  /*e320*/  MUFU.EX2 R16, R209 ;  /* 0x000000d100107308 */ /* 0x000ea20000000800 */
[----:B------:R-:W-:Y:S01]  /*e330*/  LOP3.LUT R2, R11, R184, R2, 0x96, !PT ;  /* 0x000000b80b027212 */ /* 0x000fe200078e9602 */
[----:B------:R-:W-:-:S04]  /*e340*/  IMAD.WIDE.U32 R6, R6, -0x326172a9, RZ ;  /* 0xcd9e8d5706067825 */ /* 0x000fc800078e00ff */
[----:B------:R-:W-:-:S04]  /*e350*/  IMAD.WIDE.U32 R2, R2, -0x326172a9, RZ ;  /* 0xcd9e8d5702027825 */ /* 0x000fc800078e00ff */
[----:B------:R-:W-:Y:S01]  /*e360*/  IMAD.MOV.U32 R189, RZ, RZ, R143 ;  /* 0x000000ffffbd7224 */ /* 0x000fe200078e008f */
[----:B------:R-:W-:Y:S01]  /*e370*/  LOP3.LUT R5, R3, R251, R6, 0x96, !PT ;  /* 0x000000fb03057212 */ /* 0x000fe200078e9606 */
[----:B------:R-:W-:Y:S02]  /*e380*/  FADD.FTZ R9, R18, R14 ;  /* 0x0000000e12097221 */ /* 0x000fe40000010000 */
[----:B-1----:R-:W-:Y:S01]  /*e390*/  FADD.FTZ R6, R17, R15 ;  /* 0x0000000f11067221 */ /* 0x002fe20000010000 */
[----:B------:R-:W-:Y:S01]  /*e3a0*/  LOP3.LUT R14, R7, R189, R8, 0x96, !PT ;  /* 0x000000bd070e7212 */ /* 0x000fe200078e9608 */
[----:B------:R-:W-:Y:S02]  /*e3b0*/  MUFU.EX2 R15, R207 ;  /* 0x000000cf000f7308 */ /* 0x000fe40000000800 */
[----:B--2---:R-:W-:Y:S01]  /*e3c0*/  FADD.FTZ R11, R16, R6 ;  /* 0x00000006100b7221 */ /* 0x004fe20000010000 */
[----:B------:R-:W-:-:S05]  /*e3d0*/  LOP3.LUT R6, R5, 0xffff, RZ, 0xc0, !PT ;  /* 0x0000ffff05067812 */ /* 0x000fca00078ec0ff */
[----:B------:R1:W2:Y:S01]  /*e3e0*/  MUFU.EX2 R8, R206 ;  /* 0x000000ce00087308 */ /* 0x0002a20000000800 */
[C---:B------:R-:W-:Y:S01]  /*e3f0*/  PRMT R59, R24.reuse, 0x7610, R59 ;  /* 0x00007610183b7816 */ /* 0x040fe2000000003b */
[----:B------:R-:W-:Y:S01]  /*e400*/  @!P1 HFMA2.BF16_V2 R62, -RZ.H0_H0, RZ.H0_H0, -R70.H0_H0 ;  /* 0x200000ffff3e9231 */ /* 0x000fe20000340946 */
[----:B------:R-:W-:Y:S02]  /*e410*/  SHF.R.U32.HI R6, RZ, 0x8, R6 ;  /* 0x00000008ff067819 */ /* 0x000fe40000011606 */
[----:B------:R-:W-:Y:S01]  /*e420*/  LOP3.LUT R7, R5, 0xff, RZ, 0xc0, !PT ;  /* 0x000000ff05077812 */ /* 0x000fe200078ec0ff */
[----:B------:R-:W-:Y:S01]  /*e430*/  @!P5 HFMA2.BF16_V2 R64, -RZ.H0_H0, RZ.H0_H0, -R59.H0_H0 ;  /* 0x200000ffff40d231 */ /* 0x000fe2000034093b */
[----:B------:R-:W-:Y:S02]  /*e440*/  F2FP.BF16.PACK_AB R23, R47, R58 ;  /* 0x0000003a2f17723e */ /* 0x000fe400000010ff */
[----:B------:R-:W-:Y:S02]  /*e450*/  PRMT R58, R24, 0x7632, R58 ;  /* 0x00007632183a7816 */ /* 0x000fe4000000003a */
[----:B------:R-:W-:-:S02]  /*e460*/  @!P1 PRMT R70, R62, 0x5410, RZ ;  /* 0x000054103e469816 */ /* 0x000fc400000000ff */
[----:B------:R-:W-:Y:S02]  /*e470*/  ISETP.GE.U32.AND P1, PT, R198, R7, PT ;  /* 0x00000007c600720c */ /* 0x000fe40003f26070 */
[----:B------:R-:W-:Y:S02]  /*e480*/  LOP3.LUT R6, R6, 0xffff, RZ, 0xc0, !PT ;  /* 0x0000ffff06067812 */ /* 0x000fe400078ec0ff */
[----:B-1----:R-:W-:Y:S02]  /*e490*/  PRMT R206, R59, 0x5410, R58 ;  /* 0x000054103bce7816 */ /* 0x002fe4000000003a */
[----:B------:R-:W-:Y:S02]  /*e4a0*/  @!P5 PRMT R59, R64, 0x5410, RZ ;  /* 0x00005410403bd816 */ /* 0x000fe400000000ff */
[----:B------:R-:W-:Y:S01]  /*e4b0*/  ISETP.GE.U32.AND P5, PT, R198, R6, PT ;  /* 0x00000006c600720c */ /* 0x000fe20003fa6070 */
[----:B--2---:R-:W-:Y:S01]  /*e4c0*/  FADD.FTZ R6, R8, R9 ;  /* 0x0000000908067221 */ /* 0x004fe20000010000 */
[----:B------:R-:W-:Y:S01]  /*e4d0*/  F2FP.BF16.PACK_AB R7, R15, R8 ;  /* 0x000000080f07723e */ /* 0x000fe200000010ff */
[----:B------:R-:W-:-:S02]  /*e4e0*/  IMAD.MOV.U32 R142, RZ, RZ, R44 ;  /* 0x000000ffff8e7224 */ /* 0x000fc400078e002c */
[----:B------:R-:W-:Y:S01]  /*e4f0*/  FADD.FTZ R8, R15, R6 ;  /* 0x000000060f087221 */ /* 0x000fe20000010000 */
[C---:B------:R-:W-:Y:S02]  /*e500*/  PRMT R68, R7.reuse, 0x7610, R68 ;  /* 0x0000761007447816 */ /* 0x040fe40000000044 */
[--C-:B------:R-:W-:Y:S02]  /*e510*/  SHF.R.U32.HI R6, RZ, 0x18, R5.reuse ;  /* 0x00000018ff067819 */ /* 0x100fe40000011605 */
[----:B------:R-:W-:Y:S01]  /*e520*/  SHF.R.U32.HI R5, RZ, 0x10, R5 ;  /* 0x00000010ff057819 */ /* 0x000fe20000011605 */
[----:B------:R-:W-:Y:S01]  /*e530*/  @!P1 HFMA2.BF16_V2 R66, -RZ.H0_H0, RZ.H0_H0, -R68.H0_H0 ;  /* 0x200000ffff429231 */ /* 0x000fe20000340944 */
[----:B------:R-:W-:Y:S01]  /*e540*/  PRMT R67, R7, 0x7632, R67 ;  /* 0x0000763207437816 */ /* 0x000fe20000000043 */
[----:B------:R-:W-:Y:S01]  /*e550*/  IMAD.MOV.U32 R143, RZ, RZ, R142 ;  /* 0x000000ffff8f7224 */ /* 0x000fe200078e008e */
[----:B------:R-:W-:Y:S01]  /*e560*/  LOP3.LUT R5, R5, 0xff, RZ, 0xc0, !PT ;  /* 0x000000ff05057812 */ /* 0x000fe200078ec0ff */
[----:B------:R-:W-:-:S02]  /*e570*/  IMAD.MOV.U32 R142, RZ, RZ, R43 ;  /* 0x000000ffff8e7224 */ /* 0x000fc400078e002b */
[----:B------:R-:W-:Y:S01]  /*e580*/  IMAD.MOV.U32 R43, RZ, RZ, R248 ;  /* 0x000000ffff2b7224 */ /* 0x000fe200078e00f8 */
[----:B------:R-:W-:Y:S01]  /*e590*/  PRMT R248, R68, 0x5410, R67 ;  /* 0x0000541044f87816 */ /* 0x000fe20000000043 */
[----:B------:R-:W-:Y:S01]  /*e5a0*/  @!P0 HFMA2.BF16_V2 R65, -RZ.H0_H0, RZ.H0_H0, -R58.H0_H0 ;  /* 0x200000ffff418231 */ /* 0x000fe2000034093a */
[----:B------:R-:W-:Y:S02]  /*e5b0*/  @!P1 PRMT R68, R66, 0x5410, RZ ;  /* 0x0000541042449816 */ /* 0x000fe400000000ff */
[----:B------:R-:W-:Y:S01]  /*e5c0*/  ISETP.GE.U32.AND P1, PT, R198, R5, PT ;  /* 0x00000005c600720c */ /* 0x000fe20003f26070 */
[----:B------:R-:W-:Y:S01]  /*e5d0*/  MUFU.EX2 R9, R210 ;  /* 0x000000d200097308 */ /* 0x000fe20000000800 */
[----:B------:R-:W-:Y:S01]  /*e5e0*/  F2FP.BF16.PACK_AB R98, R16, R17 ;  /* 0x000000111062723e */ /* 0x000fe200000010ff */
[----:B------:R-:W-:Y:S01]  /*e5f0*/  @!P5 HFMA2.BF16_V2 R108, -RZ.H0_H0, RZ.H0_H0, -R67.H0_H0 ;  /* 0x200000ffff6cd231 */ /* 0x000fe20000340943 */
[----:B------:R-:W-:Y:S02]  /*e600*/  @!P0 PRMT R58, R65, 0x5410, RZ ;  /* 0x00005410413a8816 */ /* 0x000fe400000000ff */
[----:B------:R-:W-:-:S03]  /*e610*/  ISETP.GE.U32.AND P0, PT, R198, R6, PT ;  /* 0x00000006c600720c */ /* 0x000fc60003f06070 */
[----:B------:R-:W1:Y:S01]  /*e620*/  MUFU.EX2 R17, R211 ;  /* 0x000000d300117308 */ /* 0x000e620000000800 */
[C---:B------:R-:W-:Y:S02]  /*e630*/  LOP3.LUT R5, R2.reuse, 0xff, RZ, 0xc0, !PT ;  /* 0x000000ff02057812 */ /* 0x040fe400078ec0ff */
[----:B------:R-:W-:-:S05]  /*e640*/  LOP3.LUT R3, R2, 0xffff, RZ, 0xc0, !PT ;  /* 0x0000ffff02037812 */ /* 0x000fca00078ec0ff */
[----:B------:R-:W2:Y:S01]  /*e650*/  MUFU.EX2 R16, R212 ;  /* 0x000000d400107308 */ /* 0x000ea20000000800 */
[----:B------:R-:W-:Y:S02]  /*e660*/  PRMT R66, R25, 0x7610, R66 ;  /* 0x0000761019427816 */ /* 0x000fe40000000042 */
[----:B------:R-:W-:Y:S02]  /*e670*/  @!P5 PRMT R67, R108, 0x5410, RZ ;  /* 0x000054106c43d816 */ /* 0x000fe400000000ff */
[----:B------:R-:W-:-:S03]  /*e680*/  ISETP.GE.U32.AND P5, PT, R198, R5, PT ;  /* 0x00000005c600720c */ /* 0x000fc60003fa6070 */
[----:B------:R-:W3:Y:S01]  /*e690*/  MUFU.EX2 R15, R213 ;  /* 0x000000d5000f7308 */ /* 0x000ee20000000800 */
[----:B------:R-:W-:Y:S01]  /*e6a0*/  SHF.R.U32.HI R5, RZ, 0x8, R3 ;  /* 0x00000008ff057819 */ /* 0x000fe20000011603 */
[----:B------:R-:W-:Y:S01]  /*e6b0*/  @!P1 HFMA2.BF16_V2 R109, -RZ.H0_H0, RZ.H0_H0, -R66.H0_H0 ;  /* 0x200000ffff6d9231 */ /* 0x000fe20000340942 */
[----:B------:R-:W-:Y:S02]  /*e6c0*/  PRMT R65, R25, 0x7632, R65 ;  /* 0x0000763219417816 */ /* 0x000fe40000000041 */
[--C-:B------:R-:W-:Y:S02]  /*e6d0*/  SHF.R.U32.HI R6, RZ, 0x10, R2.reuse ;  /* 0x00000010ff067819 */ /* 0x100fe40000011602 */
[----:B------:R-:W-:Y:S02]  /*e6e0*/  SHF.R.U32.HI R3, RZ, 0x18, R2 ;  /* 0x00000018ff037819 */ /* 0x000fe40000011602 */
[----:B------:R-:W-:Y:S01]  /*e6f0*/  LOP3.LUT R2, R5, 0xffff, RZ, 0xc0, !PT ;  /* 0x0000ffff05027812 */ /* 0x000fe200078ec0ff */
[----:B------:R-:W-:Y:S01]  /*e700*/  @!P0 HFMA2.BF16_V2 R103, -RZ.H0_H0, RZ.H0_H0, -R65.H0_H0 ;  /* 0x200000ffff678231 */ /* 0x000fe20000340941 */
[----:B------:R-:W-:-:S02]  /*e710*/  PRMT R209, R66, 0x5410, R65 ;  /* 0x0000541042d17816 */ /* 0x000fc40000000041 */
[----:B------:R-:W-:Y:S02]  /*e720*/  @!P1 PRMT R66, R109, 0x5410, RZ ;  /* 0x000054106d429816 */ /* 0x000fe400000000ff */
[----:B-1----:R-:W-:Y:S02]  /*e730*/  F2FP.BF16.PACK_AB R5, R17, R9 ;  /* 0x000000091105723e */ /* 0x002fe400000010ff */
[----:B------:R-:W-:Y:S01]  /*e740*/  ISETP.GE.U32.AND P1, PT, R198, R2, PT ;  /* 0x00000002c600720c */ /* 0x000fe20003f26070 */
[----:B--2---:R-:W-:Y:S01]  /*e750*/  FADD.FTZ R2, R16, R11 ;  /* 0x0000000b10027221 */ /* 0x004fe20000010000 */
[----:B------:R-:W-:Y:S01]  /*e760*/  PRMT R64, R5, 0x7610, R64 ;  /* 0x0000761005407816 */ /* 0x000fe20000000040 */
[----:B------:R-:W-:Y:S01]  /*e770*/  FADD.FTZ R7, R9, R8 ;  /* 0x0000000809077221 */ /* 0x000fe20000010000 */
[----:B------:R-:W-:Y:S01]  /*e780*/  @!P0 PRMT R65, R103, 0x5410, RZ ;  /* 0x0000541067418816 */ /* 0x000fe200000000ff */
[----:B---3--:R-:W-:Y:S01]  /*e790*/  FADD.FTZ R8, R15, R2 ;  /* 0x000000020f087221 */ /* 0x008fe20000010000 */
[----:B------:R-:W-:Y:S01]  /*e7a0*/  ISETP.GE.U32.AND P0, PT, R198, R3, PT ;  /* 0x00000003c600720c */ /* 0x000fe20003f06070 */
[----:B------:R-:W-:Y:S01]  /*e7b0*/  IMAD.WIDE.U32 R2, R14, -0x2daee0ad, RZ ;  /* 0xd2511f530e027825 */ /* 0x000fe200078e00ff */
[----:B------:R-:W-:Y:S01]  /*e7c0*/  @!P5 HFMA2.BF16_V2 R111, -RZ.H0_H0, RZ.H0_H0, -R64.H0_H0 ;  /* 0x200000ffff6fd231 */ /* 0x000fe20000340940 */
[----:B------:R-:W-:-:S02]  /*e7d0*/  PRMT R63, R5, 0x7632, R63 ;  /* 0x00007632053f7816 */ /* 0x000fc4000000003f */
[----:B------:R-:W-:Y:S02]  /*e7e0*/  LOP3.LUT R6, R6, 0xff, RZ, 0xc0, !PT ;  /* 0x000000ff06067812 */ /* 0x000fe400078ec0ff */
[----:B------:R-:W-:Y:S02]  /*e7f0*/  LOP3.LUT R5, R3, R249, R10, 0x96, !PT ;  /* 0x000000f903057212 */ /* 0x000fe400078e960a */
[----:B------:R-:W-:Y:S02]  /*e800*/  PRMT R208, R64, 0x5410, R63 ;  /* 0x0000541040d07816 */ /* 0x000fe4000000003f */
[----:B------:R-:W-:Y:S02]  /*e810*/  @!P5 PRMT R64, R111, 0x5410, RZ ;  /* 0x000054106f40d816 */ /* 0x000fe400000000ff */
[----:B------:R-:W-:Y:S02]  /*e820*/  ISETP.GE.U32.AND P5, PT, R198, R6, PT ;  /* 0x00000006c600720c */ /* 0x000fe40003fa6070 */
[----:B------:R-:W-:Y:S01]  /*e830*/  SHF.R.U32.HI R6, RZ, 0x10, R5 ;  /* 0x00000010ff067819 */ /* 0x000fe20000011605 */
[----:B------:R-:W-:Y:S01]  /*e840*/  @!P1 HFMA2.BF16_V2 R110, -RZ.H0_H0, RZ.H0_H0, -R63.H0_H0 ;  /* 0x200000ffff6e9231 */ /* 0x000fe2000034093f */
[----:B------:R-:W-:-:S02]  /*e850*/  PRMT R61, R23, 0x7632, R61 ;  /* 0x00007632173d7816 */ /* 0x000fc4000000003d */
[----:B------:R-:W-:Y:S02]  /*e860*/  LOP3.LUT R6, R6, 0xff, RZ, 0xc0, !PT ;  /* 0x000000ff06067812 */ /* 0x000fe400078ec0ff */
[----:B------:R-:W-:Y:S01]  /*e870*/  @!P1 PRMT R63, R110, 0x5410, RZ ;  /* 0x000054106e3f9816 */ /* 0x000fe200000000ff */
[----:B------:R-:W-:Y:S01]  /*e880*/  @!P0 HFMA2.BF16_V2 R120, -RZ.H0_H0, RZ.H0_H0, -R61.H0_H0 ;  /* 0x200000ffff788231 */ /* 0x000fe2000034093d */
[----:B------:R-:W-:Y:S02]  /*e890*/  PRMT R62, R23, 0x7610, R62 ;  /* 0x00007610173e7816 */ /* 0x000fe4000000003e */
[----:B------:R-:W-:Y:S02]  /*e8a0*/  ISETP.GE.U32.AND P1, PT, R198, R6, PT ;  /* 0x00000006c600720c */ /* 0x000fe40003f26070 */
[----:B------:R-:W-:Y:S01]  /*e8b0*/  LOP3.LUT R6, R5, 0xff, RZ, 0xc0, !PT ;  /* 0x000000ff05067812 */ /* 0x000fe200078ec0ff */
[----:B------:R-:W-:Y:S01]  /*e8c0*/  MUFU.EX2 R11, R214 ;  /* 0x000000d6000b7308 */ /* 0x000fe20000000800 */
[----:B------:R-:W-:-:S02]  /*e8d0*/  F2FP.BF16.PACK_AB R22, R15, R16 ;  /* 0x000000100f16723e */ /* 0x000fc400000010ff */
[----:B------:R-:W-:Y:S02]  /*e8e0*/  PRMT R207, R62, 0x5410, R61 ;  /* 0x000054103ecf7816 */ /* 0x000fe4000000003d */
[----:B------:R-:W-:-:S03]  /*e8f0*/  @!P0 PRMT R61, R120, 0x5410, RZ ;  /* 0x00005410783d8816 */ /* 0x000fc600000000ff */
[----:B------:R-:W1:Y:S01]  /*e900*/  MUFU.EX2 R15, R215 ;  /* 0x000000d7000f7308 */ /* 0x000e620000000800 */
[----:B------:R-:W-:Y:S02]  /*e910*/  ISETP.GE.U32.AND P0, PT, R198, R6, PT ;  /* 0x00000006c600720c */ /* 0x000fe40003f06070 */
[----:B------:R-:W-:Y:S01]  /*e920*/  LOP3.LUT R6, R5, 0xffff, RZ, 0xc0, !PT ;  /* 0x0000ffff05067812 */ /* 0x000fe200078ec0ff */
[----:B------:R-:W-:-:S03]  /*e930*/  @!P5 HFMA2.BF16_V2 R121, -RZ.H0_H0, RZ.H0_H0, -R62.H0_H0 ;  /* 0x200000ffff79d231 */ /* 0x000fc6000034093e */
[----:B------:R-:W-:-:S04]  /*e940*/  SHF.R.U32.HI R6, RZ, 0x8, R6 ;  /* 0x00000008ff067819 */ /* 0x000fc80000011606 */
[----:B------:R-:W-:Y:S02]  /*e950*/  LOP3.LUT R6, R6, 0xffff, RZ, 0xc0, !PT ;  /* 0x0000ffff06067812 */ /* 0x000fe400078ec0ff */
[----:B------:R-:W-:Y:S02]  /*e960*/  @!P5 PRMT R62, R121, 0x5410, RZ ;  /* 0x00005410793ed816 */ /* 0x000fe400000000ff */
[----:B------:R-:W-:Y:S02]  /*e970*/  ISETP.GE.U32.AND P5, PT, R198, R6, PT ;  /* 0x00000006c600720c */ /* 0x000fe40003fa6070 */
[----:B-1----:R-:W-:-:S04]  /*e980*/  F2FP.BF16.PACK_AB R6, R15, R11 ;  /* 0x0000000b0f06723e */ /* 0x002fc800000010ff */
[C---:B------:R-:W-:Y:S02]  /*e990*/  PRMT R60, R6.reuse, 0x7610, R60 ;  /* 0x00007610063c7816 */ /* 0x040fe4000000003c */
[----:B------:R-:W-:-:S03]  /*e9a0*/  PRMT R57, R6, 0x7632, R57 ;  /* 0x0000763206397816 */ /* 0x000fc60000000039 */
[----:B------:R-:W-:Y:S01]  /*e9b0*/  @!P0 HFMA2.BF16_V2 R122, -RZ.H0_H0, RZ.H0_H0, -R60.H0_H0 ;  /* 0x200000ffff7a8231 */ /* 0x000fe2000034093c */
[----:B------:R-:W-:Y:S02]  /*e9c0*/  SHF.R.U32.HI R5, RZ, 0x18, R5 ;  /* 0x00000018ff057819 */ /* 0x000fe40000011605 */
[----:B------:R-:W-:Y:S02]  /*e9d0*/  PRMT R213, R60, 0x5410, R57 ;  /* 0x000054103cd57816 */ /* 0x000fe40000000039 */
[----:B------:R-:W-:Y:S02]  /*e9e0*/  @!P0 PRMT R60, R122, 0x5410, RZ ;  /* 0x000054107a3c8816 */ /* 0x000fe400000000ff */
[----:B------:R-:W-:Y:S02]  /*e9f0*/  ISETP.GE.U32.AND P0, PT, R198, R5, PT ;  /* 0x00000005c600720c */ /* 0x000fe40003f06070 */
[C---:B------:R-:W-:Y:S02]  /*ea00*/  PRMT R55, R27.reuse, 0x7632, R55 ;  /* 0x000076321b377816 */ /* 0x040fe40000000037 */
[----:B------:R-:W-:-:S02]  /*ea10*/  PRMT R56, R27, 0x7610, R56 ;  /* 0x000076101b387816 */ /* 0x000fc40000000038 */
[----:B------:R-:W-:Y:S02]  /*ea20*/  LOP3.LUT R5, R2, 0xff, RZ, 0xc0, !PT ;  /* 0x000000ff02057812 */ /* 0x000fe400078ec0ff */
[----:B------:R-:W-:-:S05]  /*ea30*/  PRMT R212, R56, 0x5410, R55 ;  /* 0x0000541038d47816 */ /* 0x000fca0000000037 */
[----:B------:R-:W-:Y:S01]  /*ea40*/  @!P0 HFMA2.BF16_V2 R124, -RZ.H0_H0, RZ.H0_H0, -R55.H0_H0 ;  /* 0x200000ffff7c8231 */ /* 0x000fe20000340937 */
[----:B------:R-:W-:Y:S04]  /*ea50*/  MUFU.EX2 R14, R217 ;  /* 0x000000d9000e7308 */ /* 0x000fe80000000800 */
[----:B------:R-:W-:Y:S02]  /*ea60*/  @!P0 PRMT R55, R124, 0x5410, RZ ;  /* 0x000054107c378816 */ /* 0x000fe400000000ff */
[----:B------:R-:W-:Y:S02]  /*ea70*/  ISETP.GE.U32.AND P0, PT, R198, R5, PT ;  /* 0x00000005c600720c */ /* 0x000fe40003f06070 */
[--C-:B------:R-:W-:Y:S01]  /*ea80*/  SHF.R.U32.HI R5, RZ, 0x10, R2.reuse ;  /* 0x00000010ff057819 */ /* 0x100fe20000011602 */
[----:B------:R-:W1:Y:S01]  /*ea90*/  MUFU.EX2 R16, R216 ;  /* 0x000000d800107308 */ /* 0x000e620000000800 */
[----:B------:R-:W-:Y:S01]  /*eaa0*/  LOP3.LUT R3, R2, 0xffff, RZ, 0xc0, !PT ;  /* 0x0000ffff02037812 */ /* 0x000fe200078ec0ff */
[----:B------:R-:W-:Y:S01]  /*eab0*/  @!P1 HFMA2.BF16_V2 R125, -RZ.H0_H0, RZ.H0_H0, -R56.H0_H0 ;  /* 0x200000ffff7d9231 */ /* 0x000fe20000340938 */
[----:B------:R-:W-:-:S02]  /*eac0*/  SHF.R.U32.HI R6, RZ, 0x18, R2 ;  /* 0x00000018ff067819 */ /* 0x000fc40000011602 */
[----:B------:R-:W-:-:S03]  /*ead0*/  LOP3.LUT R2, R5, 0xff, RZ, 0xc0, !PT ;  /* 0x000000ff05027812 */ /* 0x000fc600078ec0ff */
[----:B------:R-:W2:Y:S01]  /*eae0*/  MUFU.EX2 R9, R218 ;  /* 0x000000da00097308 */ /* 0x000ea20000000800 */
[----:B------:R-:W-:Y:S01]  /*eaf0*/  SHF.R.U32.HI R3, RZ, 0x8, R3 ;  /* 0x00000008ff037819 */ /* 0x000fe20000011603 */
[----:B------:R-:W-:Y:S01]  /*eb00*/  @!P5 HFMA2.BF16_V2 R123, -RZ.H0_H0, RZ.H0_H0, -R57.H0_H0 ;  /* 0x200000ffff7bd231 */ /* 0x000fe20000340939 */
[----:B------:R-:W-:-:S05]  /*eb10*/  @!P1 PRMT R56, R125, 0x5410, RZ ;  /* 0x000054107d389816 */ /* 0x000fca00000000ff */
[----:B------:R-:W3:Y:S01]  /*eb20*/  MUFU.EX2 R5, R224 ;  /* 0x000000e000057308 */ /* 0x000ee20000000800 */
[C---:B------:R-:W-:Y:S02]  /*eb30*/  ISETP.GE.U32.AND P1, PT, R198.reuse, R2, PT ;  /* 0x00000002c600720c */ /* 0x040fe40003f26070 */
[----:B------:R-:W-:Y:S02]  /*eb40*/  LOP3.LUT R2, R3, 0xffff, RZ, 0xc0, !PT ;  /* 0x0000ffff03027812 */ /* 0x000fe400078ec0ff */
[----:B------:R-:W-:Y:S02]  /*eb50*/  @!P5 PRMT R57, R123, 0x5410, RZ ;  /* 0x000054107b39d816 */ /* 0x000fe400000000ff */
[----:B------:R-:W-:Y:S02]  /*eb60*/  ISETP.GE.U32.AND P5, PT, R198, R2, PT ;  /* 0x00000002c600720c */ /* 0x000fe40003fa6070 */
[----:B-1----:R-:W-:Y:S01]  /*eb70*/  F2FP.BF16.PACK_AB R2, R16, R14 ;  /* 0x0000000e1002723e */ /* 0x002fe200000010ff */
[----:B------:R-:W-:-:S02]  /*eb80*/  IMAD.MOV.U32 R44, RZ, RZ, R48 ;  /* 0x000000ffff2c7224 */ /* 0x000fc400078e0030 */
[----:B------:R-:W4:Y:S01]  /*eb90*/  LDL.LU.64 R48, [R1+0x250] ;  /* 0x0002500001307983 */ /* 0x000f220000300a00 */
[C---:B------:R-:W-:Y:S02]  /*eba0*/  PRMT R54, R2.reuse, 0x7610, R54 ;  /* 0x0000761002367816 */ /* 0x040fe40000000036 */
[----:B------:R-:W-:Y:S01]  /*ebb0*/  PRMT R47, R2, 0x7632, R47 ;  /* 0x00007632022f7816 */ /* 0x000fe2000000002f */
[----:B--2---:R-:W-:Y:S01]  /*ebc0*/  FADD.FTZ R2, R9, R8 ;  /* 0x0000000809027221 */ /* 0x004fe20000010000 */
[----:B---3--:R-:W-:Y:S01]  /*ebd0*/  F2FP.BF16.PACK_AB R19, R5, R9 ;  /* 0x000000090513723e */ /* 0x008fe200000010ff */
[----:B------:R-:W2:Y:S01]  /*ebe0*/  LDL.LU.64 R32, [R1+0x248] ;  /* 0x0002480001207983 */ /* 0x000ea20000300a00 */
[----:B------:R-:W-:Y:S02]  /*ebf0*/  IMAD.MOV.U32 R8, RZ, RZ, R30 ;  /* 0x000000ffff087224 */ /* 0x000fe400078e001e */
[----:B------:R-:W-:Y:S02]  /*ec00*/  IMAD.MOV.U32 R9, RZ, RZ, R31 ;  /* 0x000000ffff097224 */ /* 0x000fe400078e001f */
[----:B------:R-:W3:Y:S01]  /*ec10*/  LDL.LU.64 R30, [R1+0x20] ;  /* 0x00002000011e7983 */ /* 0x000ee20000300a00 */
[----:B------:R-:W-:Y:S01]  /*ec20*/  FADD.FTZ R7, R17, R7 ;  /* 0x0000000711077221 */ /* 0x000fe20000010000 */
[----:B------:R-:W-:Y:S03]  /*ec30*/  MUFU.EX2 R10, R140 ;  /* 0x0000008c000a7308 */ /* 0x000fe60000000800 */
[----:B------:R-:W-:-:S05]  /*ec40*/  FADD.FTZ R3, R11, R7 ;  /* 0x000000070b037221 */ /* 0x000fca0000010000 */
[----:B------:R-:W1:Y:S01]  /*ec50*/  MUFU.EX2 R11, R141 ;  /* 0x0000008d000b7308 */ /* 0x000e620000000800 */
[----:B------:R-:W-:Y:S01]  /*ec60*/  @!P0 HFMA2.BF16_V2 R126, -RZ.H0_H0, RZ.H0_H0, -R54.H0_H0 ;  /* 0x200000ffff7e8231 */ /* 0x000fe20000340936 */
[----:B------:R-:W-:-:S04]  /*ec70*/  PRMT R211, R54, 0x5410, R47 ;  /* 0x0000541036d37816 */ /* 0x000fc8000000002f */
[----:B------:R-:W-:Y:S02]  /*ec80*/  @!P0 PRMT R54, R126, 0x5410, RZ ;  /* 0x000054107e368816 */ /* 0x000fe400000000ff */
[----:B------:R-:W-:Y:S01]  /*ec90*/  ISETP.GE.U32.AND P0, PT, R198, R6, PT ;  /* 0x00000006c600720c */ /* 0x000fe20003f06070 */
[----:B------:R-:W-:Y:S01]  /*eca0*/  FADD.FTZ R5, R5, R2 ;  /* 0x0000000205057221 */ /* 0x000fe20000010000 */
[----:B------:R1:W1:Y:S02]  /*ecb0*/  MUFU.EX2 R7, R227 ;  /* 0x000000e300077308 */ /* 0x0002640000000800 */
[----:B-1----:R-:W-:-:S06]  /*ecc0*/  F2FP.BF16.PACK_AB R2, R11, R10 ;  /* 0x0000000a0b02723e */ /* 0x002fcc00000010ff */
[----:B------:R-:W1:Y:S01]  /*ecd0*/  MUFU.EX2 R6, R228 ;  /* 0x000000e400067308 */ /* 0x000e620000000800 */
[C---:B------:R-:W-:Y:S02]  /*ece0*/  PRMT R41, R2.reuse, 0x7632, R41 ;  /* 0x0000763202297816 */ /* 0x040fe40000000029 */
[----:B------:R-:W-:-:S03]  /*ecf0*/  PRMT R46, R2, 0x7610, R46 ;  /* 0x00007610022e7816 */ /* 0x000fc6000000002e */
[----:B------:R-:W-:Y:S01]  /*ed00*/  @!P0 HFMA2.BF16_V2 R127, -RZ.H0_H0, RZ.H0_H0, -R41.H0_H0 ;  /* 0x200000ffff7f8231 */ /* 0x000fe20000340929 */
[----:B------:R-:W-:Y:S01]  /*ed10*/  PRMT R210, R46, 0x5410, R41 ;  /* 0x000054102ed27816 */ /* 0x000fe20000000029 */
[----:B------:R-:W-:Y:S02]  /*ed20*/  IMAD.MOV.U32 R218, RZ, RZ, R189 ;  /* 0x000000ffffda7224 */ /* 0x000fe400078e00bd */
[----:B------:R-:W-:Y:S01]  /*ed30*/  IMAD.MOV.U32 R217, RZ, RZ, R184 ;  /* 0x000000ffffd97224 */ /* 0x000fe200078e00b8 */
[----:B------:R-:W-:Y:S01]  /*ed40*/  @!P0 PRMT R41, R127, 0x5410, RZ ;  /* 0x000054107f298816 */ /* 0x000fe200000000ff */
[----:B------:R-:W-:Y:S02]  /*ed50*/  IMAD.MOV.U32 R216, RZ, RZ, R183 ;  /* 0x000000ffffd87224 */ /* 0x000fe400078e00b7 */
[----:B------:R-:W-:Y:S02]  /*ed60*/  FADD.FTZ R3, R15, R3 ;  /* 0x000000030f037221 */ /* 0x000fe40000010000 */
[----:B------:R-:W-:-:S02]  /*ed70*/  IMAD.MOV.U32 R224, RZ, RZ, R139 ;  /* 0x000000ffffe07224 */ /* 0x000fc400078e008b */
[----:B------:R-:W-:Y:S02]  /*ed80*/  IMAD.MOV.U32 R227, RZ, RZ, R138 ;  /* 0x000000ffffe37224 */ /* 0x000fe400078e008a */
[----:B------:R-:W-:Y:S02]  /*ed90*/  IMAD.MOV.U32 R184, RZ, RZ, R143 ;  /* 0x000000ffffb87224 */ /* 0x000fe400078e008f */
        /* <DEDUP_REMOVED lines=27> */
[----:B------:R-:W-:-:S02]  /*ef50*/  FADD.FTZ R0, R7, R5 ;  /* 0x0000000507007221 */ /* 0x000fc40000010000 */
[----:B------:R-:W-:Y:S02]  /*ef60*/  FADD.FTZ R2, R14, R3 ;  /* 0x000000030e027221 */ /* 0x000fe40000010000 */
[----:B-1----:R-:W-:Y:S02]  /*ef70*/  FADD.FTZ R3, R6, R0 ;  /* 0x0000000006037221 */ /* 0x002fe40000010000 */
[----:B------:R-:W-:Y:S01]  /*ef80*/  FADD.FTZ R0, R16, R2 ;  /* 0x0000000210007221 */ /* 0x000fe20000010000 */
[----:B------:R-:W-:Y:S01]  /*ef90*/  LOP3.LUT R2, R81, R205, R158, 0x96, !PT ;  /* 0x000000cd51027212 */ /* 0x000fe200078e969e */
[----:B------:R-:W-:Y:S01]  /*efa0*/  IMAD.MOV.U32 R103, RZ, RZ, R203 ;  /* 0x000000ffff677224 */ /* 0x000fe200078e00cb */
[----:B------:R1:W-:Y:S04]  /*efb0*/  STL [R1+0x140], R3 ;  /* 0x0001400301007387 */ /* 0x0003e80000100800 */
[----:B------:R3:W-:Y:S01]  /*efc0*/  STL [R1+0x130], R0 ;  /* 0x0001300001007387 */ /* 0x0007e20000100800 */
[----:B------:R-:W-:Y:S01]  /*efd0*/  IMAD.MOV.U32 R228, RZ, RZ, R204 ;  /* 0x000000ffffe47224 */ /* 0x000fe200078e00cc */
[----:B------:R-:W-:Y:S01]  /*efe0*/  F2FP.BF16.PACK_AB R190, R6, R7 ;  /* 0x0000000706be723e */ /* 0x000fe200000010ff */
[----:B------:R-:W-:-:S02]  /*eff0*/  IMAD.MOV.U32 R203, RZ, RZ, R191 ;  /* 0x000000ffffcb7224 */ /* 0x000fc400078e00bf */
[----:B------:R-:W-:Y:S02]  /*f000*/  IMAD.MOV.U32 R204, RZ, RZ, R184 ;  /* 0x000000ffffcc7224 */ /* 0x000fe400078e00b8 */
[----:B------:R-:W-:Y:S02]  /*f010*/  IMAD.MOV.U32 R191, RZ, RZ, R183 ;  /* 0x000000ffffbf7224 */ /* 0x000fe400078e00b7 */
[----:B------:R-:W-:Y:S02]  /*f020*/  IMAD.MOV.U32 R184, RZ, RZ, R43 ;  /* 0x000000ffffb87224 */ /* 0x000fe400078e002b */
[----:B------:R-:W-:Y:S02]  /*f030*/  IMAD.MOV.U32 R183, RZ, RZ, R42 ;  /* 0x000000ffffb77224 */ /* 0x000fe400078e002a */
[----:B-1----:R-:W-:Y:S01]  /*f040*/  IMAD.WIDE.U32 R2, R2, -0x2daee0ad, RZ ;  /* 0xd2511f5302027825 */ /* 0x002fe200078e00ff */
[----:B------:R-:W-:Y:S02]  /*f050*/  @!P5 HFMA2.BF16_V2 R137, -RZ.H0_H0, RZ.H0_H0, -R47.H0_H0 ;  /* 0x200000ffff89d231 */ /* 0x000fe4000034092f */
[----:B------:R-:W-:Y:S01]  /*f060*/  @!P1 HFMA2.BF16_V2 R136, -RZ.H0_H0, RZ.H0_H0, -R46.H0_H0 ;  /* 0x200000ffff889231 */ /* 0x000fe2000034092e */
[----:B------:R-:W-:-:S02]  /*f070*/  IMAD.MOV.U32 R214, RZ, RZ, R152 ;  /* 0x000000ffffd67224 */ /* 0x000fc400078e0098 */
[----:B------:R-:W-:Y:S01]  /*f080*/  @!P5 PRMT R47, R137, 0x5410, RZ ;  /* 0x00005410892fd816 */ /* 0x000fe200000000ff */
[----:B------:R-:W-:Y:S01]  /*f090*/  IMAD.MOV.U32 R215, RZ, RZ, R153 ;  /* 0x000000ffffd77224 */ /* 0x000fe200078e0099 */
[----:B------:R-:W-:Y:S01]  /*f0a0*/  @!P1 PRMT R46, R136, 0x5410, RZ ;  /* 0x00005410882e9816 */ /* 0x000fe200000000ff */
        /* <DEDUP_REMOVED lines=25> */
[----:B------:R-:W-:Y:S02]  /*f240*/  IMAD.MOV.U32 R75, RZ, RZ, R9 ;  /* 0x000000ffff4b7224 */ /* 0x000fe400078e0009 */
[----:B------:R-:W-:Y:S01]  /*f250*/  FADD.FTZ R10, R10, R34 ;  /* 0x000000220a0a7221 */ /* 0x000fe20000010000 */
[C---:B------:R-:W-:Y:S02]  /*f260*/  PRMT R40, R156.reuse, 0x7610, R40 ;  /* 0x000076109c287816 */ /* 0x040fe40000000028 */
[----:B------:R-:W-:Y:S02]  /*f270*/  PRMT R39, R156, 0x7632, R39 ;  /* 0x000076329c277816 */ /* 0x000fe40000000027 */
[----:B------:R-:W-:-:S02]  /*f280*/  PRMT R37, R26, 0x7632, R37 ;  /* 0x000076321a257816 */ /* 0x000fc40000000025 */
[----:B---3--:R-:W-:Y:S02]  /*f290*/  LOP3.LUT R0, R3, R103, R30, 0x96, !PT ;  /* 0x0000006703007212 */ /* 0x008fe400078e961e */
[----:B------:R-:W-:-:S03]  /*f2a0*/  LOP3.LUT R3, R221, R180, R80, 0x96, !PT ;  /* 0x000000b4dd037212 */ /* 0x000fc600078e9650 */
[----:B------:R-:W-:-:S04]  /*f2b0*/  IMAD.WIDE.U32 R6, R0, -0x326172a9, RZ ;  /* 0xcd9e8d5700067825 */ /* 0x000fc800078e00ff */
[----:B------:R-:W-:Y:S01]  /*f2c0*/  IMAD.WIDE.U32 R42, R3, -0x2daee0ad, RZ ;  /* 0xd2511f53032a7825 */ /* 0x000fe200078e00ff */
[----:B------:R-:W-:-:S04]  /*f2d0*/  LOP3.LUT R0, R7, R227, R220, 0x96, !PT ;  /* 0x000000e307007212 */ /* 0x000fc800078e96dc */
[----:B------:R-:W-:Y:S01]  /*f2e0*/  LOP3.LUT R2, R43, R228, R2, 0x96, !PT ;  /* 0x000000e42b027212 */ /* 0x000fe200078e9602 */
[----:B------:R-:W-:-:S04]  /*f2f0*/  IMAD.WIDE.U32 R4, R0, -0x2daee0ad, RZ ;  /* 0xd2511f5300047825 */ /* 0x000fc800078e00ff */
[----:B------:R-:W-:Y:S01]  /*f300*/  IMAD.WIDE.U32 R2, R2, -0x326172a9, RZ ;  /* 0xcd9e8d5702027825 */ /* 0x000fe200078e00ff */
[----:B------:R-:W-:-:S04]  /*f310*/  LOP3.LUT R0, R5, R216, R42, 0x96, !PT ;  /* 0x000000d805007212 */ /* 0x000fc800078e962a */
[----:B------:R-:W-:Y:S01]  /*f320*/  LOP3.LUT R3, R3, R224, R6, 0x96, !PT ;  /* 0x000000e003037212 */ /* 0x000fe200078e9606 */
[----:B------:R-:W-:-:S04]  /*f330*/  IMAD.WIDE.U32 R6, R0, -0x326172a9, RZ ;  /* 0xcd9e8d5700067825 */ /* 0x000fc800078e00ff */
[----:B------:R-:W-:Y:S01]  /*f340*/  IMAD.WIDE.U32 R8, R3, -0x2daee0ad, RZ ;  /* 0xd2511f5303087825 */ /* 0x000fe200078e00ff */
[----:B------:R-:W-:-:S04]  /*f350*/  LOP3.LUT R5, R7, R218, R2, 0x96, !PT ;  /* 0x000000da07057212 */ /* 0x000fc800078e9602 */
[----:B------:R-:W-:-:S05]  /*f360*/  LOP3.LUT R2, R9, R217, R4, 0x96, !PT ;  /* 0x000000d909027212 */ /* 0x000fca00078e9604 */
[----:B------:R-:W-:-:S05]  /*f370*/  IMAD.WIDE.U32 R2, R2, -0x326172a9, RZ ;  /* 0xcd9e8d5702027825 */ /* 0x000fca00078e00ff */
[----:B------:R-:W-:-:S04]  /*f380*/  LOP3.LUT R0, R3, R251, R6, 0x96, !PT ;  /* 0x000000fb03007212 */ /* 0x000fc800078e9606 */
[----:B------:R-:W-:-:S04]  /*f390*/  LOP3.LUT R4, R0, 0xff, RZ, 0xc0, !PT ;  /* 0x000000ff00047812 */ /* 0x000fc800078ec0ff */
[----:B------:R-:W-:Y:S01]  /*f3a0*/  ISETP.GE.U32.AND P0, PT, R198, R4, PT ;  /* 0x00000004c600720c */ /* 0x000fe20003f06070 */
[----:B------:R-:W-:-:S05]  /*f3b0*/  FADD.FTZ R4, R11, R10 ;  /* 0x0000000a0b047221 */ /* 0x000fca0000010000 */
[----:B------:R1:W-:Y:S01]  /*f3c0*/  STL [R1+0x134], R4 ;  /* 0x0001340401007387 */ /* 0x0003e20000100800 */
[----:B------:R-:W-:Y:S01]  /*f3d0*/  IMAD.MOV.U32 R7, RZ, RZ, R75 ;  /* 0x000000ffff077224 */ /* 0x000fe200078e004b */
[----:B------:R-:W-:-:S05]  /*f3e0*/  PRMT R75, R40, 0x5410, R39 ;  /* 0x00005410284b7816 */ /* 0x000fca0000000027 */
[----:B------:R-:W-:-:S05]  /*f3f0*/  @!P0 HFMA2.BF16_V2 R72, -RZ.H0_H0, RZ.H0_H0, -R40.H0_H0 ;  /* 0x200000ffff488231 */ /* 0x000fca0000340928 */
[----:B------:R-:W-:Y:S02]  /*f400*/  @!P0 PRMT R40, R72, 0x5410, RZ ;  /* 0x0000541048288816 */ /* 0x000fe400000000ff */
[----:B-1----:R-:W-:-:S04]  /*f410*/  LOP3.LUT R4, R0, 0xffff, RZ, 0xc0, !PT ;  /* 0x0000ffff00047812 */ /* 0x002fc800078ec0ff */
[----:B------:R-:W-:-:S04]  /*f420*/  SHF.R.U32.HI R4, RZ, 0x8, R4 ;  /* 0x00000008ff047819 */ /* 0x000fc80000011604 */
[----:B------:R-:W-:-:S04]  /*f430*/  LOP3.LUT R4, R4, 0xffff, RZ, 0xc0, !PT ;  /* 0x0000ffff04047812 */ /* 0x000fc800078ec0ff */
[----:B------:R-:W-:Y:S02]  /*f440*/  ISETP.GE.U32.AND P0, PT, R198, R4, PT ;  /* 0x00000004c600720c */ /* 0x000fe40003f06070 */
[----:B------:R-:W-:-:S11]  /*f450*/  SHF.R.U32.HI R4, RZ, 0x18, R0 ;  /* 0x00000018ff047819 */ /* 0x000fd60000011600 */
[----:B------:R-:W-:-:S05]  /*f460*/  @!P0 HFMA2.BF16_V2 R73, -RZ.H0_H0, RZ.H0_H0, -R39.H0_H0 ;  /* 0x200000ffff498231 */ /* 0x000fca0000340927 */
[----:B------:R-:W-:Y:S02]  /*f470*/  @!P0 PRMT R39, R73, 0x5410, RZ ;  /* 0x0000541049278816 */ /* 0x000fe400000000ff */
[----:B------:R-:W-:Y:S02]  /*f480*/  ISETP.GE.U32.AND P0, PT, R198, R4, PT ;  /* 0x00000004c600720c */ /* 0x000fe40003f06070 */
[----:B------:R-:W-:-:S04]  /*f490*/  SHF.R.U32.HI R0, RZ, 0x10, R0 ;  /* 0x00000010ff007819 */ /* 0x000fc80000011600 */
[----:B------:R-:W-:Y:S02]  /*f4a0*/  LOP3.LUT R0, R0, 0xff, RZ, 0xc0, !PT ;  /* 0x000000ff00007812 */ /* 0x000fe400078ec0ff */
[----:B------:R-:W-:Y:S02]  /*f4b0*/  PRMT R38, R26, 0x7610, R38 ;  /* 0x000076101a267816 */ /* 0x000fe40000000026 */
[----:B------:R-:W-:-:S03]  /*f4c0*/  ISETP.GE.U32.AND P1, PT, R198, R0, PT ;  /* 0x00000000c600720c */ /* 0x000fc60003f26070 */
[----:B------:R-:W-:Y:S01]  /*f4d0*/  @!P0 HFMA2.BF16_V2 R88, -RZ.H0_H0, RZ.H0_H0, -R37.H0_H0 ;  /* 0x200000ffff588231 */ /* 0x000fe20000340925 */
[----:B------:R-:W-:Y:S01]  /*f4e0*/  LOP3.LUT R0, R2, 0xff, RZ, 0xc0, !PT ;  /* 0x000000ff02007812 */ /* 0x000fe200078ec0ff */
[----:B------:R-:W-:Y:S01]  /*f4f0*/  IMAD.MOV.U32 R6, RZ, RZ, R74 ;  /* 0x000000ffff067224 */ /* 0x000fe200078e004a */
[----:B------:R-:W-:Y:S02]  /*f500*/  PRMT R74, R38, 0x5410, R37 ;  /* 0x00005410264a7816 */ /* 0x000fe40000000025 */
[----:B------:R-:W-:Y:S02]  /*f510*/  @!P0 PRMT R37, R88, 0x5410, RZ ;  /* 0x0000541058258816 */ /* 0x000fe400000000ff */
[----:B------:R-:W-:Y:S02]  /*f520*/  ISETP.GE.U32.AND P0, PT, R198, R0, PT ;  /* 0x00000000c600720c */ /* 0x000fe40003f06070 */
[----:B------:R-:W-:Y:S02]  /*f530*/  LOP3.LUT R0, R2, 0xffff, RZ, 0xc0, !PT ;  /* 0x0000ffff02007812 */ /* 0x000fe400078ec0ff */
[----:B------:R-:W-:Y:S01]  /*f540*/  PRMT R36, R157, 0x7610, R36 ;  /* 0x000076109d247816 */ /* 0x000fe20000000024 */
[----:B------:R-:W-:Y:S01]  /*f550*/  IMAD.MOV.U32 R73, RZ, RZ, R31 ;  /* 0x000000ffff497224 */ /* 0x000fe200078e001f */
[----:B------:R-:W-:-:S02]  /*f560*/  SHF.R.U32.HI R0, RZ, 0x8, R0 ;  /* 0x00000008ff007819 */ /* 0x000fc40000011600 */
[----:B------:R-:W-:Y:S01]  /*f570*/  PRMT R35, R157, 0x7632, R35 ;  /* 0x000076329d237816 */ /* 0x000fe20000000023 */
[----:B------:R-:W-:Y:S01]  /*f580*/  IMAD.MOV.U32 R157, RZ, RZ, R73 ;  /* 0x000000ffff9d7224 */ /* 0x000fe200078e0049 */
[----:B------:R-:W-:-:S03]  /*f590*/  LOP3.LUT R0, R0, 0xffff, RZ, 0xc0, !PT ;  /* 0x0000ffff00007812 */ /* 0x000fc600078ec0ff */
[----:B------:R-:W-:Y:S01]  /*f5a0*/  @!P0 HFMA2.BF16_V2 R90, -RZ.H0_H0, RZ.H0_H0, -R36.H0_H0 ;  /* 0x200000ffff5a8231 */ /* 0x000fe20000340924 */
[----:B------:R-:W-:-:S04]  /*f5b0*/  PRMT R73, R36, 0x5410, R35 ;  /* 0x0000541024497816 */ /* 0x000fc80000000023 */
[----:B------:R-:W-:Y:S02]  /*f5c0*/  @!P0 PRMT R36, R90, 0x5410, RZ ;  /* 0x000054105a248816 */ /* 0x000fe400000000ff */
[----:B------:R-:W-:Y:S02]  /*f5d0*/  ISETP.GE.U32.AND P0, PT, R198, R0, PT ;  /* 0x00000000c600720c */ /* 0x000fe40003f06070 */
[--C-:B------:R-:W-:Y:S02]  /*f5e0*/  SHF.R.U32.HI R0, RZ, 0x10, R2.reuse ;  /* 0x00000010ff007819 */ /* 0x100fe40000011602 */
[----:B------:R-:W-:-:S09]  /*f5f0*/  SHF.R.U32.HI R2, RZ, 0x18, R2 ;  /* 0x00000018ff027819 */ /* 0x000fd20000011602 */
[----:B------:R-:W-:-:S05]  /*f600*/  @!P0 HFMA2.BF16_V2 R91, -RZ.H0_H0, RZ.H0_H0, -R35.H0_H0 ;  /* 0x200000ffff5b8231 */ /* 0x000fca0000340923 */
[----:B------:R-:W-:Y:S02]  /*f610*/  @!P0 PRMT R35, R91, 0x5410, RZ ;  /* 0x000054105b238816 */ /* 0x000fe400000000ff */
[----:B------:R-:W-:Y:S01]  /*f620*/  ISETP.GE.U32.AND P0, PT, R198, R2, PT ;  /* 0x00000002c600720c */ /* 0x000fe20003f06070 */
[----:B------:R-:W-:Y:S01]  /*f630*/  @!P1 HFMA2.BF16_V2 R89, -RZ.H0_H0, RZ.H0_H0, -R38.H0_H0 ;  /* 0x200000ffff599231 */ /* 0x000fe20000340926 */
[----:B------:R-:W-:Y:S01]  /*f640*/  LOP3.LUT R0, R0, 0xff, RZ, 0xc0, !PT ;  /* 0x000000ff00007812 */ /* 0x000fe200078ec0ff */
[----:B------:R-:W-:Y:S01]  /*f650*/  IMAD.WIDE.U32 R2, R5, -0x2daee0ad, RZ ;  /* 0xd2511f5305027825 */ /* 0x000fe200078e00ff */
[----:B------:R-:W-:Y:S02]  /*f660*/  PRMT R27, R20, 0x7632, R27 ;  /* 0x00007632141b7816 */ /* 0x000fe4000000001b */
[----:B------:R-:W-:Y:S02]  /*f670*/  @!P1 PRMT R38, R89, 0x5410, RZ ;  /* 0x0000541059269816 */ /* 0x000fe400000000ff */
[----:B------:R-:W-:Y:S01]  /*f680*/  ISETP.GE.U32.AND P1, PT, R198, R0, PT ;  /* 0x00000000c600720c */ /* 0x000fe20003f26070 */
[----:B------:R-:W-:Y:S01]  /*f690*/  IMAD.MOV.U32 R72, RZ, RZ, R30 ;  /* 0x000000ffff487224 */ /* 0x000fe200078e001e */
[----:B------:R-:W-:-:S02]  /*f6a0*/  LOP3.LUT R0, R3, R249, R8, 0x96, !PT ;  /* 0x000000f903007212 */ /* 0x000fc400078e9608 */
[----:B------:R-:W-:Y:S01]  /*f6b0*/  PRMT R34, R20, 0x7610, R34 ;  /* 0x0000761014227816 */ /* 0x000fe20000000022 */
[----:B------:R-:W-:Y:S01]  /*f6c0*/  @!P0 HFMA2.BF16_V2 R93, -RZ.H0_H0, RZ.H0_H0, -R27.H0_H0 ;  /* 0x200000ffff5d8231 */ /* 0x000fe2000034091b */
[----:B------:R-:W-:Y:S01]  /*f6d0*/  LOP3.LUT R4, R0, 0xff, RZ, 0xc0, !PT ;  /* 0x000000ff00047812 */ /* 0x000fe200078ec0ff */
[----:B------:R-:W-:Y:S01]  /*f6e0*/  IMAD.MOV.U32 R156, RZ, RZ, R72 ;  /* 0x000000ffff9c7224 */ /* 0x000fe200078e0048 */
[----:B------:R-:W-:Y:S02]  /*f6f0*/  PRMT R72, R34, 0x5410, R27 ;  /* 0x0000541022487816 */ /* 0x000fe4000000001b */
[----:B------:R-:W-:Y:S01]  /*f700*/  PRMT R25, R168, 0x7632, R25 ;  /* 0x00007632a8197816 */ /* 0x000fe20000000019 */
[----:B------:R-:W-:Y:S01]  /*f710*/  IMAD.MOV.U32 R9, RZ, RZ, R159 ;  /* 0x000000ffff097224 */ /* 0x000fe200078e009f */
[----:B------:R-:W-:Y:S01]  /*f720*/  @!P0 PRMT R27, R93, 0x5410, RZ ;  /* 0x000054105d1b8816 */ /* 0x000fe200000000ff */
[----:B------:R-:W3:Y:S01]  /*f730*/  LDL.LU.64 R30, [R1+0x240] ;  /* 0x00024000011e7983 */ /* 0x000ee20000300a00 */
[----:B------:R-:W-:-:S02]  /*f740*/  ISETP.GE.U32.AND P0, PT, R198, R4, PT ;  /* 0x00000004c600720c */ /* 0x000fc40003f06070 */
[----:B------:R-:W-:Y:S02]  /*f750*/  LOP3.LUT R4, R0, 0xffff, RZ, 0xc0, !PT ;  /* 0x0000ffff00047812 */ /* 0x000fe400078ec0ff */
[----:B------:R-:W-:Y:S02]  /*f760*/  PRMT R26, R168, 0x7610, R26 ;  /* 0x00007610a81a7816 */ /* 0x000fe4000000001a */
[----:B------:R-:W-:Y:S02]  /*f770*/  SHF.R.U32.HI R4, RZ, 0x8, R4 ;  /* 0x00000008ff047819 */ /* 0x000fe40000011604 */
[----:B------:R-:W-:Y:S02]  /*f780*/  PRMT R159, R26, 0x5410, R25 ;  /* 0x000054101a9f7816 */ /* 0x000fe40000000019 */
[----:B------:R-:W-:-:S03]  /*f790*/  LOP3.LUT R4, R4, 0xffff, RZ, 0xc0, !PT ;  /* 0x0000ffff04047812 */ /* 0x000fc600078ec0ff */
[----:B------:R-:W-:-:S05]  /*f7a0*/  @!P0 HFMA2.BF16_V2 R94, -RZ.H0_H0, RZ.H0_H0, -R26.H0_H0 ;  /* 0x200000ffff5e8231 */ /* 0x000fca000034091a */
[----:B------:R-:W-:Y:S02]  /*f7b0*/  @!P0 PRMT R26, R94, 0x5410, RZ ;  /* 0x000054105e1a8816 */ /* 0x000fe400000000ff */
[----:B------:R-:W-:Y:S02]  /*f7c0*/  ISETP.GE.U32.AND P0, PT, R198, R4, PT ;  /* 0x00000004c600720c */ /* 0x000fe40003f06070 */
[--C-:B------:R-:W-:Y:S02]  /*f7d0*/  SHF.R.U32.HI R4, RZ, 0x10, R0.reuse ;  /* 0x00000010ff047819 */ /* 0x100fe40000011600 */
[----:B------:R-:W-:-:S09]  /*f7e0*/  SHF.R.U32.HI R0, RZ, 0x18, R0 ;  /* 0x00000018ff007819 */ /* 0x000fd20000011600 */
[----:B------:R-:W-:-:S05]  /*f7f0*/  @!P0 HFMA2.BF16_V2 R95, -RZ.H0_H0, RZ.H0_H0, -R25.H0_H0 ;  /* 0x200000ffff5f8231 */ /* 0x000fca0000340919 */
[----:B------:R-:W-:Y:S02]  /*f800*/  @!P0 PRMT R25, R95, 0x5410, RZ ;  /* 0x000054105f198816 */ /* 0x000fe400000000ff */
[----:B------:R-:W-:Y:S02]  /*f810*/  ISETP.GE.U32.AND P0, PT, R198, R0, PT ;  /* 0x00000000c600720c */ /* 0x000fe40003f06070 */
[C---:B------:R-:W-:Y:S01]  /*f820*/  PRMT R20, R21.reuse, 0x7632, R20 ;  /* 0x0000763215147816 */ /* 0x040fe20000000014 */
[----:B------:R-:W-:Y:S01]  /*f830*/  IMAD.MOV.U32 R8, RZ, RZ, R158 ;  /* 0x000000ffff087224 */ /* 0x000fe200078e009e */
[----:B------:R-:W-:Y:S02]  /*f840*/  LOP3.LUT R0, R2, 0xff, RZ, 0xc0, !PT ;  /* 0x000000ff02007812 */ /* 0x000fe400078ec0ff */
[----:B------:R-:W-:-:S07]  /*f850*/  PRMT R158, R21, 0x5410, R20 ;  /* 0x00005410159e7816 */ /* 0x000fce0000000014 */
[----:B------:R-:W-:-:S05]  /*f860*/  @!P0 HFMA2.BF16_V2 R113, -RZ.H0_H0, RZ.H0_H0, -R20.H0_H0 ;  /* 0x200000ffff718231 */ /* 0x000fca0000340914 */
[----:B------:R-:W-:Y:S02]  /*f870*/  @!P0 PRMT R20, R113, 0x5410, RZ ;  /* 0x0000541071148816 */ /* 0x000fe400000000ff */
[----:B------:R-:W-:Y:S02]  /*f880*/  ISETP.GE.U32.AND P0, PT, R198, R0, PT ;  /* 0x00000000c600720c */ /* 0x000fe40003f06070 */
[----:B------:R-:W-:Y:S02]  /*f890*/  LOP3.LUT R0, R2, 0xffff, RZ, 0xc0, !PT ;  /* 0x0000ffff02007812 */ /* 0x000fe400078ec0ff */
[C---:B------:R-:W-:Y:S02]  /*f8a0*/  PRMT R23, R169.reuse, 0x7610, R23 ;  /* 0x00007610a9177816 */ /* 0x040fe40000000017 */
[----:B------:R-:W-:Y:S02]  /*f8b0*/  SHF.R.U32.HI R0, RZ, 0x8, R0 ;  /* 0x00000008ff007819 */ /* 0x000fe40000011600 */
[----:B------:R-:W-:Y:S01]  /*f8c0*/  PRMT R24, R169, 0x7632, R24 ;  /* 0x00007632a9187816 */ /* 0x000fe20000000018 */
[----:B------:R-:W-:Y:S01]  /*f8d0*/  IMAD.MOV.U32 R88, RZ, RZ, R28 ;  /* 0x000000ffff587224 */ /* 0x000fe200078e001c */
[----:B------:R-:W-:Y:S01]  /*f8e0*/  LOP3.LUT R0, R0, 0xffff, RZ, 0xc0, !PT ;  /* 0x0000ffff00007812 */ /* 0x000fe200078ec0ff */
[----:B------:R-:W-:-:S02]  /*f8f0*/  IMAD.MOV.U32 R89, RZ, RZ, R29 ;  /* 0x000000ffff597224 */ /* 0x000fc400078e001d */
[----:B------:R-:W-:Y:S01]  /*f900*/  @!P0 HFMA2.BF16_V2 R114, -RZ.H0_H0, RZ.H0_H0, -R23.H0_H0 ;  /* 0x200000ffff728231 */ /* 0x000fe20000340917 */
[----:B------:R-:W2:Y:S01]  /*f910*/  LDL.LU.64 R28, [R1+0x238] ;  /* 0x00023800011c7983 */ /* 0x000ea20000300a00 */
[----:B------:R-:W-:Y:S01]  /*f920*/  IMAD.MOV.U32 R93, RZ, RZ, R157 ;  /* 0x000000ffff5d7224 */ /* 0x000fe200078e009d */
[----:B------:R-:W-:Y:S02]  /*f930*/  PRMT R157, R23, 0x5410, R24 ;  /* 0x00005410179d7816 */ /* 0x000fe40000000018 */
[----:B------:R-:W2:Y:S01]  /*f940*/  LDL R168, [R1+0x148] ;  /* 0x0001480001a87983 */ /* 0x000ea20000100800 */
[----:B------:R-:W-:Y:S02]  /*f950*/  @!P0 PRMT R23, R114, 0x5410, RZ ;  /* 0x0000541072178816 */ /* 0x000fe400000000ff */
[----:B------:R-:W-:Y:S01]  /*f960*/  ISETP.GE.U32.AND P0, PT, R198, R0, PT ;  /* 0x00000000c600720c */ /* 0x000fe20003f06070 */
[----:B------:R-:W-:Y:S01]  /*f970*/  IMAD.MOV.U32 R91, RZ, RZ, R205 ;  /* 0x000000ffff5b7224 */ /* 0x000fe200078e00cd */
[----:B------:R-:W-:Y:S01]  /*f980*/  SHF.R.U32.HI R0, RZ, 0x10, R2 ;  /* 0x00000010ff007819 */ /* 0x000fe20000011602 */
[----:B------:R-:W-:Y:S01]  /*f990*/  @!P1 HFMA2.BF16_V2 R92, -RZ.H0_H0, RZ.H0_H0, -R34.H0_H0 ;  /* 0x200000ffff5c9231 */ /* 0x000fe20000340922 */
[----:B------:R-:W2:Y:S02]  /*f9a0*/  LDL R114, [R1+0x16c] ;  /* 0x00016c0001727983 */ /* 0x000ea40000100800 */
[----:B------:R-:W-:-:S02]  /*f9b0*/  LOP3.LUT R0, R0, 0xff, RZ, 0xc0, !PT ;  /* 0x000000ff00007812 */ /* 0x000fc400078ec0ff */
[----:B------:R-:W-:Y:S02]  /*f9c0*/  LOP3.LUT R4, R4, 0xff, RZ, 0xc0, !PT ;  /* 0x000000ff04047812 */ /* 0x000fe400078ec0ff */
[----:B------:R-:W-:Y:S02]  /*f9d0*/  ISETP.GE.U32.AND P5, PT, R198, R0, PT ;  /* 0x00000000c600720c */ /* 0x000fe40003fa6070 */
[----:B------:R-:W-:Y:S02]  /*f9e0*/  LOP3.LUT R0, R13, R91, R8, 0x96, !PT ;  /* 0x0000005b0d007212 */ /* 0x000fe400078e9608 */
[----:B------:R-:W-:Y:S01]  /*f9f0*/  @!P1 PRMT R34, R92, 0x5410, RZ ;  /* 0x000054105c229816 */ /* 0x000fe200000000ff */
[----:B------:R-:W-:Y:S01]  /*fa00*/  IMAD.MOV.U32 R92, RZ, RZ, R156 ;  /* 0x000000ffff5c7224 */ /* 0x000fe200078e009c */
[----:B------:R-:W-:Y:S01]  /*fa10*/  ISETP.GE.U32.AND P1, PT, R198, R4, PT ;  /* 0x00000004c600720c */ /* 0x000fe20003f26070 */
[----:B------:R-:W-:Y:S01]  /*fa20*/  IMAD.WIDE.U32 R4, R0, -0x2daee0ad, RZ ;  /* 0xd2511f5300047825 */ /* 0x000fe200078e00ff */
[----:B------:R-:W-:-:S04]  /*fa30*/  LOP3.LUT R3, R221, R180, R12, 0x96, !PT ;  /* 0x000000b4dd037212 */ /* 0x000fc800078e960c */
[----:B------:R-:W-:Y:S01]  /*fa40*/  LOP3.LUT R0, R5, R103, R92, 0x96, !PT ;  /* 0x0000006705007212 */ /* 0x000fe200078e965c */
[----:B------:R-:W-:Y:S02]  /*fa50*/  IMAD.MOV.U32 R92, RZ, RZ, R6 ;  /* 0x000000ffff5c7224 */ /* 0x000fe400078e0006 */
[----:B------:R-:W-:Y:S02]  /*fa60*/  IMAD.MOV.U32 R93, RZ, RZ, R7 ;  /* 0x000000ffff5d7224 */ /* 0x000fe400078e0007 */
[----:B------:R-:W-:-:S04]  /*fa70*/  IMAD.WIDE.U32 R6, R0, -0x326172a9, RZ ;  /* 0xcd9e8d5700067825 */ /* 0x000fc800078e00ff */
[----:B------:R-:W-:Y:S01]  /*fa80*/  IMAD.WIDE.U32 R8, R3, -0x2daee0ad, RZ ;  /* 0xd2511f5303087825 */ /* 0x000fe200078e00ff */
[----:B------:R-:W-:-:S04]  /*fa90*/  LOP3.LUT R0, R7, R227, R220, 0x96, !PT ;  /* 0x000000e307007212 */ /* 0x000fc800078e96dc */
[----:B------:R-:W-:Y:S01]  /*faa0*/  LOP3.LUT R3, R9, R228, R4, 0x96, !PT ;  /* 0x000000e409037212 */ /* 0x000fe200078e9604 */
[----:B------:R-:W-:-:S05]  /*fab0*/  IMAD.WIDE.U32 R4, R0, -0x2daee0ad, RZ ;  /* 0xd2511f5300047825 */ /* 0x000fca00078e00ff */
[----:B------:R-:W-:Y:S01]  /*fac0*/  LOP3.LUT R5, R5, R216, R8, 0x96, !PT ;  /* 0x000000d805057212 */ /* 0x000fe200078e9608 */
[----:B------:R-:W-:-:S05]  /*fad0*/  IMAD.WIDE.U32 R8, R3, -0x326172a9, RZ ;  /* 0xcd9e8d5703087825 */ /* 0x000fca00078e00ff */
[----:B------:R-:W-:Y:S01]  /*fae0*/  LOP3.LUT R0, R9, R224, R6, 0x96, !PT ;  /* 0x000000e009007212 */ /* 0x000fe200078e9606 */
[----:B------:R-:W-:Y:S02]  /*faf0*/  IMAD.MOV.U32 R94, RZ, RZ, R44 ;  /* 0x000000ffff5e7224 */ /* 0x000fe400078e002c */
[----:B------:R-:W-:Y:S02]  /*fb00*/  IMAD.MOV.U32 R95, RZ, RZ, R45 ;  /* 0x000000ffff5f7224 */ /* 0x000fe400078e002d */
[----:B------:R-:W-:Y:S01]  /*fb10*/  IMAD.WIDE.U32 R44, R0, -0x2daee0ad, RZ ;  /* 0xd2511f53002c7825 */ /* 0x000fe200078e00ff */
[----:B------:R-:W-:-:S04]  /*fb20*/  SHF.R.U32.HI R6, RZ, 0x18, R2 ;  /* 0x00000018ff067819 */ /* 0x000fc80000011602 */
[----:B------:R-:W-:Y:S01]  /*fb30*/  LOP3.LUT R3, R45, R217, R4, 0x96, !PT ;  /* 0x000000d92d037212 */ /* 0x000fe200078e9604 */
[----:B------:R-:W-:-:S04]  /*fb40*/  IMAD.WIDE.U32 R4, R5, -0x326172a9, RZ ;  /* 0xcd9e8d5705047825 */ /* 0x000fc800078e00ff */
[----:B------:R-:W-:Y:S01]  /*fb50*/  IMAD.WIDE.U32 R2, R3, -0x326172a9, RZ ;  /* 0xcd9e8d5703027825 */ /* 0x000fe200078e00ff */
[----:B------:R-:W-:-:S04]  /*fb60*/  @!P0 HFMA2.BF16_V2 R115, -RZ.H0_H0, RZ.H0_H0, -R24.H0_H0 ;  /* 0x200000ffff738231 */ /* 0x000fc80000340918 */
[----:B------:R-:W-:-:S04]  /*fb70*/  LOP3.LUT R0, R3, R251, R4, 0x96, !PT ;  /* 0x000000fb03007212 */ /* 0x000fc800078e9604 */
[----:B------:R-:W-:Y:S02]  /*fb80*/  LOP3.LUT R4, R0, 0xff, RZ, 0xc0, !PT ;  /* 0x000000ff00047812 */ /* 0x000fe400078ec0ff */
[----:B------:R-:W-:Y:S02]  /*fb90*/  @!P0 PRMT R24, R115, 0x5410, RZ ;  /* 0x0000541073188816 */ /* 0x000fe400000000ff */
[----:B------:R-:W-:Y:S02]  /*fba0*/  ISETP.GE.U32.AND P0, PT, R198, R4, PT ;  /* 0x00000004c600720c */ /* 0x000fe40003f06070 */
[----:B------:R-:W-:Y:S02]  /*fbb0*/  LOP3.LUT R4, R0, 0xffff, RZ, 0xc0, !PT ;  /* 0x0000ffff00047812 */ /* 0x000fe400078ec0ff */
[C---:B------:R-:W-:Y:S02]  /*fbc0*/  PRMT R16, R200.reuse, 0x7610, R16 ;  /* 0x00007610c8107816 */ /* 0x040fe40000000010 */
[----:B------:R-:W-:Y:S01]  /*fbd0*/  SHF.R.U32.HI R4, RZ, 0x8, R4 ;  /* 0x00000008ff047819 */ /* 0x000fe20000011604 */
[----:B------:R-:W-:Y:S01]  /*fbe0*/  IMAD.MOV.U32 R205, RZ, RZ, R203 ;  /* 0x000000ffffcd7224 */ /* 0x000fe200078e00cb */
[----:B------:R-:W-:Y:S01]  /*fbf0*/  PRMT R15, R200, 0x7632, R15 ;  /* 0x00007632c80f7816 */ /* 0x000fe2000000000f */
[----:B------:R-:W-:Y:S01]  /*fc00*/  IMAD.MOV.U32 R203, RZ, RZ, R184 ;  /* 0x000000ffffcb7224 */ /* 0x000fe200078e00b8 */
[----:B------:R-:W-:-:S03]  /*fc10*/  LOP3.LUT R4, R4, 0xffff, RZ, 0xc0, !PT ;  /* 0x0000ffff04047812 */ /* 0x000fc600078ec0ff */
[----:B------:R-:W-:Y:S01]  /*fc20*/  @!P0 HFMA2.BF16_V2 R117, -RZ.H0_H0, RZ.H0_H0, -R16.H0_H0 ;  /* 0x200000ffff758231 */ /* 0x000fe20000340910 */
[----:B------:R-:W-:Y:S01]  /*fc30*/  IMAD.MOV.U32 R184, RZ, RZ, R201 ;  /* 0x000000ffffb87224 */ /* 0x000fe200078e00c9 */
[----:B------:R-:W-:-:S03]  /*fc40*/  PRMT R201, R16, 0x5410, R15 ;  /* 0x0000541010c97816 */ /* 0x000fc6000000000f */
[----:B------:R-:W-:Y:S02]  /*fc50*/  @!P0 PRMT R16, R117, 0x5410, RZ ;  /* 0x0000541075108816 */ /* 0x000fe400000000ff */
[----:B------:R-:W-:Y:S02]  /*fc60*/  ISETP.GE.U32.AND P0, PT, R198, R4, PT ;  /* 0x00000004c600720c */ /* 0x000fe40003f06070 */
[--C-:B------:R-:W-:Y:S02]  /*fc70*/  SHF.R.U32.HI R4, RZ, 0x10, R0.reuse ;  /* 0x00000010ff047819 */ /* 0x100fe40000011600 */
[----:B------:R-:W-:-:S09]  /*fc80*/  SHF.R.U32.HI R0, RZ, 0x18, R0 ;  /* 0x00000018ff007819 */ /* 0x000fd20000011600 */
[----:B------:R-:W-:-:S05]  /*fc90*/  @!P0 HFMA2.BF16_V2 R119, -RZ.H0_H0, RZ.H0_H0, -R15.H0_H0 ;  /* 0x200000ffff778231 */ /* 0x000fca000034090f */
[----:B------:R-:W-:Y:S02]  /*fca0*/  @!P0 PRMT R15, R119, 0x5410, RZ ;  /* 0x00005410770f8816 */ /* 0x000fe400000000ff */
[----:B------:R-:W-:Y:S02]  /*fcb0*/  ISETP.GE.U32.AND P0, PT, R198, R0, PT ;  /* 0x00000000c600720c */ /* 0x000fe40003f06070 */
[C---:B------:R-:W-:Y:S02]  /*fcc0*/  PRMT R13, R98.reuse, 0x7632, R13 ;  /* 0x00007632620d7816 */ /* 0x040fe4000000000d */
[----:B------:R-:W-:Y:S02]  /*fcd0*/  PRMT R14, R98, 0x7610, R14 ;  /* 0x00007610620e7816 */ /* 0x000fe4000000000e */
[----:B------:R-:W-:Y:S02]  /*fce0*/  LOP3.LUT R0, R2, 0xff, RZ, 0xc0, !PT ;  /* 0x000000ff02007812 */ /* 0x000fe400078ec0ff */
[----:B------:R-:W-:-:S05]  /*fcf0*/  PRMT R200, R14, 0x5410, R13 ;  /* 0x000054100ec87816 */ /* 0x000fca000000000d */
[----:B------:R-:W-:-:S05]  /*fd00*/  @!P0 HFMA2.BF16_V2 R132, -RZ.H0_H0, RZ.H0_H0, -R13.H0_H0 ;  /* 0x200000ffff848231 */ /* 0x000fca000034090d */
[----:B------:R-:W-:Y:S02]  /*fd10*/  @!P0 PRMT R13, R132, 0x5410, RZ ;  /* 0x00005410840d8816 */ /* 0x000fe400000000ff */
[----:B------:R-:W-:Y:S01]  /*fd20*/  ISETP.GE.U32.AND P0, PT, R198, R0, PT ;  /* 0x00000000c600720c */ /* 0x000fe20003f06070 */
[----:B------:R-:W-:Y:S01]  /*fd30*/  @!P1 HFMA2.BF16_V2 R112, -RZ.H0_H0, RZ.H0_H0, -R21.H0_H0 ;  /* 0x200000ffff709231 */ /* 0x000fe20000340915 */
[----:B------:R-:W-:Y:S02]  /*fd40*/  LOP3.LUT R0, R2, 0xffff, RZ, 0xc0, !PT ;  /* 0x0000ffff02007812 */ /* 0x000fe400078ec0ff */
[----:B------:R-:W-:Y:S02]  /*fd50*/  PRMT R12, R226, 0x7610, R12 ;  /* 0x00007610e20c7816 */ /* 0x000fe4000000000c */
[----:B------:R-:W-:Y:S02]  /*fd60*/  @!P1 PRMT R21, R112, 0x5410, RZ ;  /* 0x0000541070159816 */ /* 0x000fe400000000ff */
[----:B------:R-:W-:-:S02]  /*fd70*/  ISETP.GE.U32.AND P1, PT, R198, R6, PT ;  /* 0x00000006c600720c */ /* 0x000fc40003f26070 */
[----:B------:R-:W-:Y:S01]  /*fd80*/  SHF.R.U32.HI R0, RZ, 0x8, R0 ;  /* 0x00000008ff007819 */ /* 0x000fe20000011600 */
[----:B------:R-:W-:Y:S01]  /*fd90*/  IMAD.MOV.U32 R113, RZ, RZ, R95 ;  /* 0x000000ffff717224 */ /* 0x000fe200078e005f */
[----:B------:R-:W-:Y:S01]  /*fda0*/  PRMT R11, R226, 0x7632, R11 ;  /* 0x00007632e20b7816 */ /* 0x000fe2000000000b */
[----:B------:R-:W-:Y:S01]  /*fdb0*/  @!P0 HFMA2.BF16_V2 R134, -RZ.H0_H0, RZ.H0_H0, -R12.H0_H0 ;  /* 0x200000ffff868231 */ /* 0x000fe2000034090c */
[----:B------:R-:W-:Y:S01]  /*fdc0*/  IMAD.MOV.U32 R95, RZ, RZ, R93 ;  /* 0x000000ffff5f7224 */ /* 0x000fe200078e005d */
[----:B------:R-:W-:Y:S01]  /*fdd0*/  LOP3.LUT R0, R0, 0xffff, RZ, 0xc0, !PT ;  /* 0x0000ffff00007812 */ /* 0x000fe200078ec0ff */
[----:B------:R-:W-:Y:S02]  /*fde0*/  IMAD.MOV.U32 R93, RZ, RZ, R89 ;  /* 0x000000ffff5d7224 */ /* 0x000fe400078e0059 */
[----:B------:R-:W-:Y:S01]  /*fdf0*/  IMAD.MOV.U32 R89, RZ, RZ, R191 ;  /* 0x000000ffff597224 */ /* 0x000fe200078e00bf */
[----:B------:R-:W-:Y:S02]  /*fe00*/  PRMT R191, R12, 0x5410, R11 ;  /* 0x000054100cbf7816 */ /* 0x000fe4000000000b */
[----:B------:R-:W-:-:S02]  /*fe10*/  PRMT R17, R99, 0x7632, R17 ;  /* 0x0000763263117816 */ /* 0x000fc40000000011 */
[----:B------:R-:W-:Y:S02]  /*fe20*/  @!P0 PRMT R12, R134, 0x5410, RZ ;  /* 0x00005410860c8816 */ /* 0x000fe400000000ff */
[----:B------:R-:W-:Y:S01]  /*fe30*/  ISETP.GE.U32.AND P0, PT, R198, R0, PT ;  /* 0x00000000c600720c */ /* 0x000fe20003f06070 */
[----:B------:R-:W-:Y:S01]  /*fe40*/  @!P1 HFMA2.BF16_V2 R118, -RZ.H0_H0, RZ.H0_H0, -R17.H0_H0 ;  /* 0x200000ffff769231 */ /* 0x000fe20000340911 */
[----:B------:R-:W-:Y:S02]  /*fe50*/  PRMT R18, R99, 0x7610, R18 ;  /* 0x0000761063127816 */ /* 0x000fe40000000012 */
[----:B------:R-:W-:Y:S02]  /*fe60*/  LOP3.LUT R4, R4, 0xff, RZ, 0xc0, !PT ;  /* 0x000000ff04047812 */ /* 0x000fe400078ec0ff */
[----:B------:R-:W-:Y:S02]  /*fe70*/  PRMT R156, R18, 0x5410, R17 ;  /* 0x00005410129c7816 */ /* 0x000fe40000000011 */
[----:B------:R-:W-:-:S02]  /*fe80*/  @!P1 PRMT R17, R118, 0x5410, RZ ;  /* 0x0000541076119816 */ /* 0x000fc400000000ff */
[C---:B------:R-:W-:Y:S02]  /*fe90*/  ISETP.GE.U32.AND P1, PT, R198.reuse, R4, PT ;  /* 0x00000004c600720c */ /* 0x040fe40003f26070 */
[--C-:B------:R-:W-:Y:S01]  /*fea0*/  SHF.R.U32.HI R0, RZ, 0x10, R2.reuse ;  /* 0x00000010ff007819 */ /* 0x100fe20000011602 */
[----:B------:R-:W-:Y:S01]  /*feb0*/  @!P0 HFMA2.BF16_V2 R135, -RZ.H0_H0, RZ.H0_H0, -R11.H0_H0 ;  /* 0x200000ffff878231 */ /* 0x000fe2000034090b */
[----:B------:R-:W-:Y:S02]  /*fec0*/  SHF.R.U32.HI R2, RZ, 0x18, R2 ;  /* 0x00000018ff027819 */ /* 0x000fe40000011602 */
[----:B------:R-:W-:Y:S02]  /*fed0*/  LOP3.LUT R5, R5, R218, R8, 0x96, !PT ;  /* 0x000000da05057212 */ /* 0x000fe400078e9608 */
[----:B------:R-:W-:Y:S02]  /*fee0*/  @!P0 PRMT R11, R135, 0x5410, RZ ;  /* 0x00005410870b8816 */ /* 0x000fe400000000ff */
[----:B------:R-:W-:Y:S01]  /*fef0*/  ISETP.GE.U32.AND P0, PT, R198, R2, PT ;  /* 0x00000002c600720c */ /* 0x000fe20003f06070 */
[----:B------:R-:W-:-:S02]  /*ff00*/  IMAD.WIDE.U32 R2, R5, -0x2daee0ad, RZ ;  /* 0xd2511f5305027825 */ /* 0x000fc400078e00ff */
[----:B------:R-:W-:Y:S01]  /*ff10*/  @!P1 HFMA2.BF16_V2 R133, -RZ.H0_H0, RZ.H0_H0, -R14.H0_H0 ;  /* 0x200000ffff859231 */ /* 0x000fe2000034090e */
[----:B------:R-:W-:Y:S02]  /*ff20*/  LOP3.LUT R0, R0, 0xff, RZ, 0xc0, !PT ;  /* 0x000000ff00007812 */ /* 0x000fe400078ec0ff */
[----:B------:R-:W-:Y:S02]  /*ff30*/  PRMT R9, R22, 0x7632, R9 ;  /* 0x0000763216097816 */ /* 0x000fe40000000009 */
[----:B------:R-:W-:Y:S02]  /*ff40*/  @!P1 PRMT R14, R133, 0x5410, RZ ;  /* 0x00005410850e9816 */ /* 0x000fe400000000ff */
[----:B------:R-:W-:Y:S02]  /*ff50*/  ISETP.GE.U32.AND P1, PT, R198, R0, PT ;  /* 0x00000000c600720c */ /* 0x000fe40003f26070 */
[----:B------:R-:W-:Y:S01]  /*ff60*/  LOP3.LUT R0, R3, R249, R44, 0x96, !PT ;  /* 0x000000f903007212 */ /* 0x000fe200078e962c */
[----:B------:R-:W-:Y:S01]  /*ff70*/  IMAD.MOV.U32 R112, RZ, RZ, R94 ;  /* 0x000000ffff707224 */ /* 0x000fe200078e005e */
[----:B------:R-:W-:Y:S01]  /*ff80*/  PRMT R10, R22, 0x7610, R10 ;  /* 0x00007610160a7816 */ /* 0x000fe2000000000a */
[----:B------:R-:W-:Y:S01]  /*ff90*/  @!P0 HFMA2.BF16_V2 R171, -RZ.H0_H0, RZ.H0_H0, -R9.H0_H0 ;  /* 0x200000ffffab8231 */ /* 0x000fe20000340909 */
[----:B------:R-:W-:Y:S01]  /*ffa0*/  IMAD.MOV.U32 R94, RZ, RZ, R92 ;  /* 0x000000ffff5e7224 */ /* 0x000fe200078e005c */
[----:B------:R-:W-:Y:S01]  /*ffb0*/  LOP3.LUT R4, R0, 0xff, RZ, 0xc0, !PT ;  /* 0x000000ff00047812 */ /* 0x000fe200078ec0ff */
[----:B------:R-:W-:-:S02]  /*ffc0*/  IMAD.MOV.U32 R92, RZ, RZ, R88 ;  /* 0x000000ffff5c7224 */ /* 0x000fc400078e0058 */
[----:B------:R-:W-:Y:S01]  /*ffd0*/  IMAD.MOV.U32 R88, RZ, RZ, R189 ;  /* 0x000000ffff587224 */ /* 0x000fe200078e00bd */
[----:B------:R-:W-:Y:S02]  /*ffe0*/  PRMT R189, R10, 0x5410, R9 ;  /* 0x000054100abd7816 */ /* 0x000fe40000000009 */
[----:B------:R-:W-:Y:S02]  /*fff0*/  @!P0 PRMT R9, R171, 0x5410, RZ ;  /* 0x00005410ab098816 */ /* 0x000fe400000000ff */
[----:B------:R-:W-:Y:S02]  /*10000*/  ISETP.GE.U32.AND P0, PT, R198, R4, PT ;  /* 0x00000004c600720c */ /* 0x000fe40003f06070 */
[----:B------:R-:W-:Y:S02]  /*10010*/  LOP3.LUT R4, R0, 0xffff, RZ, 0xc0, !PT ;  /* 0x0000ffff00047812 */ /* 0x000fe400078ec0ff */
[----:B------:R-:W-:Y:S02]  /*10020*/  PRMT R8, R219, 0x7610, R8 ;  /* 0x00007610db087816 */ /* 0x000fe40000000008 */
[----:B------:R-:W-:-:S02]  /*10030*/  SHF.R.U32.HI R4, RZ, 0x8, R4 ;  /* 0x00000008ff047819 */ /* 0x000fc40000011604 */
        /* <DEDUP_REMOVED lines=14> */
[----:B------:R-:W-:Y:S01]  /*10120*/  PRMT R6, R19, 0x7610, R6 ;  /* 0x0000761013067816 */ /* 0x000fe20000000006 */
[----:B------:R-:W-:Y:S01]  /*10130*/  IMAD.MOV.U32 R90, RZ, RZ, R204 ;  /* 0x000000ffff5a7224 */ /* 0x000fe200078e00cc */
[----:B------:R-:W-:Y:S02]  /*10140*/  LOP3.LUT R0, R2, 0xff, RZ, 0xc0, !PT ;  /* 0x000000ff02007812 */ /* 0x000fe400078ec0ff */
[----:B------:R-:W-:-:S05]  /*10150*/  PRMT R204, R6, 0x5410, R5 ;  /* 0x0000541006cc7816 */ /* 0x000fca0000000005 */
[----:B------:R-:W-:Y:S02]  /*10160*/  @!P0 HFMA2.BF16_V2 R174, -RZ.H0_H0, RZ.H0_H0, -R5.H0_H0 ;  /* 0x200000ffffae8231 */ /* 0x000fe40000340905 */
[----:B------:R-:W-:-:S03]  /*10170*/  @!P1 HFMA2.BF16_V2 R170, -RZ.H0_H0, RZ.H0_H0, -R10.H0_H0 ;  /* 0x200000ffffaa9231 */ /* 0x000fc6000034090a */
[----:B------:R-:W-:Y:S02]  /*10180*/  @!P0 PRMT R5, R174, 0x5410, RZ ;  /* 0x00005410ae058816 */ /* 0x000fe400000000ff */
[----:B------:R-:W-:Y:S02]  /*10190*/  ISETP.GE.U32.AND P0, PT, R198, R0, PT ;  /* 0x00000000c600720c */ /* 0x000fe40003f06070 */
[----:B------:R-:W-:Y:S02]  /*101a0*/  LOP3.LUT R4, R4, 0xff, RZ, 0xc0, !PT ;  /* 0x000000ff04047812 */ /* 0x000fe400078ec0ff */
[----:B------:R-:W-:Y:S02]  /*101b0*/  @!P1 PRMT R10, R170, 0x5410, RZ ;  /* 0x00005410aa0a9816 */ /* 0x000fe400000000ff */
[----:B------:R-:W-:Y:S02]  /*101c0*/  ISETP.GE.U32.AND P1, PT, R198, R4, PT ;  /* 0x00000004c600720c */ /* 0x000fe40003f26070 */
[----:B------:R-:W-:-:S02]  /*101d0*/  LOP3.LUT R3, R2, 0xffff, RZ, 0xc0, !PT ;  /* 0x0000ffff02037812 */ /* 0x000fc400078ec0ff */
[C---:B------:R-:W-:Y:S02]  /*101e0*/  PRMT R4, R225.reuse, 0x7610, R4 ;  /* 0x00007610e1047816 */ /* 0x040fe40000000004 */
[----:B------:R-:W-:Y:S02]  /*101f0*/  SHF.R.U32.HI R3, RZ, 0x8, R3 ;  /* 0x00000008ff037819 */ /* 0x000fe40000011603 */
[----:B------:R-:W-:Y:S01]  /*10200*/  PRMT R0, R225, 0x7632, R0 ;  /* 0x00007632e1007816 */ /* 0x000fe20000000000 */
[----:B------:R-:W-:Y:S01]  /*10210*/  @!P0 HFMA2.BF16_V2 R176, -RZ.H0_H0, RZ.H0_H0, -R4.H0_H0 ;  /* 0x200000ffffb08231 */ /* 0x000fe20000340904 */
[----:B------:R-:W-:Y:S01]  /*10220*/  IMAD.MOV.U32 R225, RZ, RZ, R91 ;  /* 0x000000ffffe17224 */ /* 0x000fe200078e005b */
[----:B------:R-:W-:Y:S01]  /*10230*/  LOP3.LUT R3, R3, 0xffff, RZ, 0xc0, !PT ;  /* 0x0000ffff03037812 */ /* 0x000fe200078ec0ff */
[----:B------:R-:W-:Y:S01]  /*10240*/  IMAD.MOV.U32 R91, RZ, RZ, R203 ;  /* 0x000000ffff5b7224 */ /* 0x000fe200078e00cb */
[----:B------:R-:W-:Y:S02]  /*10250*/  PRMT R203, R4, 0x5410, R0 ;  /* 0x0000541004cb7816 */ /* 0x000fe40000000000 */
[----:B------:R-:W-:-:S02]  /*10260*/  @!P0 PRMT R4, R176, 0x5410, RZ ;  /* 0x00005410b0048816 */ /* 0x000fc400000000ff */
[----:B------:R-:W-:Y:S02]  /*10270*/  ISETP.GE.U32.AND P0, PT, R198, R3, PT ;  /* 0x00000003c600720c */ /* 0x000fe40003f06070 */
[----:B------:R-:W-:-:S04]  /*10280*/  SHF.R.U32.HI R3, RZ, 0x10, R2 ;  /* 0x00000010ff037819 */ /* 0x000fc80000011602 */
[----:B------:R-:W-:-:S07]  /*10290*/  LOP3.LUT R3, R3, 0xff, RZ, 0xc0, !PT ;  /* 0x000000ff03037812 */ /* 0x000fce00078ec0ff */
[----:B------:R-:W-:-:S05]  /*102a0*/  @!P0 HFMA2.BF16_V2 R177, -RZ.H0_H0, RZ.H0_H0, -R0.H0_H0 ;  /* 0x200000ffffb18231 */ /* 0x000fca0000340900 */
[----:B------:R-:W-:Y:S02]  /*102b0*/  @!P0 PRMT R0, R177, 0x5410, RZ ;  /* 0x00005410b1008816 */ /* 0x000fe400000000ff */
[----:B------:R-:W-:Y:S01]  /*102c0*/  ISETP.GE.U32.AND P0, PT, R198, R3, PT ;  /* 0x00000003c600720c */ /* 0x000fe20003f06070 */
[----:B----4-:R-:W-:Y:S01]  /*102d0*/  ST.E.U16 [R48.64+-0x80], R102 ;  /* 0xffff806630007985 */ /* 0x010fe2000c101504 */
[----:B------:R-:W-:Y:S02]  /*102e0*/  SHF.R.U32.HI R2, RZ, 0x18, R2 ;  /* 0x00000018ff027819 */ /* 0x000fe40000011602 */
[----:B--2---:R-:W-:Y:S01]  /*102f0*/  IADD3 R44, R168, 0x4, RZ ;  /* 0x00000004a82c7810 */ /* 0x004fe20007ffe0ff */
[----:B------:R-:W-:Y:S04]  /*10300*/  ST.E.U16 [R48.64+-0x7e], R101 ;  /* 0xffff826530007985 */ /* 0x000fe8000c101504 */
[----:B------:R-:W-:Y:S04]  /*10310*/  ST.E.U16 [R32.64+-0x80], R100 ;  /* 0xffff806420007985 */ /* 0x000fe8000c101504 */
[----:B------:R-:W-:Y:S01]  /*10320*/  @!P0 HFMA2.BF16_V2 R178, -RZ.H0_H0, RZ.H0_H0, -R190.H0_H0 ;  /* 0x200000ffffb28231 */ /* 0x000fe200003409be */
[----:B------:R-:W-:Y:S01]  /*10330*/  ST.E.U16 [R32.64+-0x7e], R97 ;  /* 0xffff826120007985 */ /* 0x000fe2000c101504 */
[----:B------:R-:W-:-:S03]  /*10340*/  @P0 PRMT R22, R190, 0x7610, R22 ;  /* 0x00007610be160816 */ /* 0x000fc60000000016 */
[----:B---3--:R-:W-:Y:S01]  /*10350*/  ST.E.U16 [R30.64+-0x80], R40 ;  /* 0xffff80281e007985 */ /* 0x008fe2000c101504 */
[----:B------:R-:W-:-:S03]  /*10360*/  @!P0 PRMT R22, R178, 0x5410, RZ ;  /* 0x00005410b2168816 */ /* 0x000fc600000000ff */
[----:B------:R-:W-:Y:S01]  /*10370*/  ST.E.U16 [R30.64+-0x7e], R39 ;  /* 0xffff82271e007985 */ /* 0x000fe2000c101504 */
[----:B------:R-:W-:-:S03]  /*10380*/  ISETP.GE.U32.AND P0, PT, R198, R2, PT ;  /* 0x00000002c600720c */ /* 0x000fc60003f06070 */
[----:B------:R-:W-:Y:S01]  /*10390*/  ST.E.U16 [R28.64+-0x80], R38 ;  /* 0xffff80261c007985 */ /* 0x000fe2000c101504 */
[----:B------:R-:W-:-:S03]  /*103a0*/  IMAD.WIDE.U32 R168, R44, -0x326172a9, RZ ;  /* 0xcd9e8d572ca87825 */ /* 0x000fc600078e00ff */
[----:B------:R-:W-:Y:S04]  /*103b0*/  ST.E.U16 [R28.64+-0x7e], R37 ;  /* 0xffff82251c007985 */ /* 0x000fe8000c101504 */
        /* <DEDUP_REMOVED lines=12> */
[----:B------:R1:W-:Y:S01]  /*10480*/  ST.E.U16 [R30.64+-0x5e], R25 ;  /* 0xffffa2191e007985 */ /* 0x0003e2000c101504 */
[----:B------:R-:W-:-:S03]  /*10490*/  @!P0 HFMA2.BF16_V2 R179, -RZ.H0_H0, RZ.H0_H0, -R190.H1_H1 ;  /* 0x200000ffffb38231 */ /* 0x000fc600003609be */
[----:B------:R2:W-:Y:S01]  /*104a0*/  ST.E.U16 [R30.64+-0x60], R26 ;  /* 0xffffa01a1e007985 */ /* 0x0005e2000c101504 */
[----:B------:R-:W-:-:S03]  /*104b0*/  @P0 PRMT R19, R190, 0x7632, R19 ;  /* 0x00007632be130816 */ /* 0x000fc60000000013 */
[----:B------:R-:W-:Y:S01]  /*104c0*/  STL [R1+0xf4], R44 ;  /* 0x0000f42c01007387 */ /* 0x000fe20000100800 */
[----:B------:R-:W-:-:S03]  /*104d0*/  IMAD.MOV.U32 R177, RZ, RZ, R222 ;  /* 0x000000ffffb17224 */ /* 0x000fc600078e00de */
[----:B------:R-:W-:Y:S01]  /*104e0*/  STL.64 [R1+0x28], R168 ;  /* 0x000028a801007387 */ /* 0x000fe20000100a00 */
[----:B------:R-:W-:Y:S01]  /*104f0*/  @!P0 PRMT R19, R179, 0x5410, RZ ;  /* 0x00005410b3138816 */ /* 0x000fe200000000ff */
[----:B------:R-:W-:Y:S01]  /*10500*/  IMAD.MOV.U32 R178, RZ, RZ, R192 ;  /* 0x000000ffffb27224 */ /* 0x000fe200078e00c0 */
[----:B-1----:R-:W-:Y:S02]  /*10510*/  LOP3.LUT R25, R114, R169, RZ, 0x3c, !PT ;  /* 0x000000a972197212 */ /* 0x002fe400078e3cff */
[----:B--2---:R-:W-:-:S03]  /*10520*/  IADD3 R26, R113, -0x4498517b, RZ ;  /* 0xbb67ae85711a7810 */ /* 0x004fc60007ffe0ff */
[----:B------:R-:W-:-:S05]  /*10530*/  IMAD.WIDE.U32 R170, R25, -0x2daee0ad, RZ ;  /* 0xd2511f5319aa7825 */ /* 0x000fca00078e00ff */
[----:B------:R-:W-:Y:S01]  /*10540*/  STL.64 [R1+0x20], R170 ;  /* 0x000020aa01007387 */ /* 0x000fe20000100a00 */
[----:B------:R-:W-:-:S03]  /*10550*/  IMAD.MOV.U32 R179, RZ, RZ, R194 ;  /* 0x000000ffffb37224 */ /* 0x000fc600078e00c2 */
[----:B------:R-:W-:Y:S04]  /*10560*/  STL [R1+0xf0], R26 ;  /* 0x0000f01a01007387 */ /* 0x000fe80000100800 */
[----:B------:R-:W2:Y:S04]  /*10570*/  LDL.LU R222, [R1+0x234] ;  /* 0x0002340001de7983 */ /* 0x000ea80000300800 */
[----:B------:R-:W3:Y:S04]  /*10580*/  LDL.LU R192, [R1+0x230] ;  /* 0x0002300001c07983 */ /* 0x000ee80000300800 */
[----:B------:R-:W4:Y:S01]  /*10590*/  LDL.LU R194, [R1+0x22c] ;  /* 0x00022c0001c27983 */ /* 0x000f220000300800 */
[----:B------:R-:W-:-:S05]  /*105a0*/  LOP3.LUT R2, R81, R225, R168, 0x96, !PT ;  /* 0x000000e151027212 */ /* 0x000fca00078e96a8 */
[----:B------:R-:W-:Y:S01]  /*105b0*/  IMAD.WIDE.U32 R2, R2, -0x2daee0ad, RZ ;  /* 0xd2511f5302027825 */ /* 0x000fe200078e00ff */
[----:B------:R1:W-:Y:S01]  /*105c0*/  ST.E.U16 [R28.64+-0x5e], R20 ;  /* 0xffffa2141c007985 */ /* 0x0003e2000c101504 */
[----:B------:R-:W-:-:S03]  /*105d0*/  @!P5 HFMA2.BF16_V2 R116, -RZ.H0_H0, RZ.H0_H0, -R18.H0_H0 ;  /* 0x200000ffff74d231 */ /* 0x000fc60000340912 */
[----:B------:R-:W-:Y:S02]  /*105e0*/  ST.E.U16 [R28.64+-0x60], R21 ;  /* 0xffffa0151c007985 */ /* 0x000fe4000c101504 */
[----:B------:R-:W-:Y:S02]  /*105f0*/  @!P5 PRMT R18, R116, 0x5410, RZ ;  /* 0x000054107412d816 */ /* 0x000fe400000000ff */
[----:B------:R-:W-:Y:S04]  /*10600*/  ST.E.U16 [R48.64+-0x50], R69 ;  /* 0xffffb04530007985 */ /* 0x000fe8000c101504 */
[----:B------:R-:W-:Y:S04]  /*10610*/  ST.E.U16 [R48.64+-0x4e], R70 ;  /* 0xffffb24630007985 */ /* 0x000fe8000c101504 */
[----:B------:R-:W-:Y:S01]  /*10620*/  ST.E.U16 [R32.64+-0x50], R59 ;  /* 0xffffb03b20007985 */ /* 0x000fe2000c101504 */
[----:B-1----:R-:W-:-:S02]  /*10630*/  LOP3.LUT R20, R43, R228, R2, 0x96, !PT ;  /* 0x000000e42b147212 */ /* 0x002fc400078e9602 */
[----:B------:R-:W-:Y:S02]  /*10640*/  LOP3.LUT R2, R3, R226, R170, 0x96, !PT ;  /* 0x000000e203027212 */ /* 0x000fe400078e96aa */
[----:B------:R-:W-:Y:S01]  /*10650*/  LOP3.LUT R3, R171, R26, R186, 0x96, !PT ;  /* 0x0000001aab037212 */ /* 0x000fe200078e96ba */
[----:B------:R-:W-:Y:S01]  /*10660*/  IMAD.WIDE.U32 R26, R20, -0x326172a9, RZ ;  /* 0xcd9e8d57141a7825 */ /* 0x000fe200078e00ff */
[----:B------:R1:W-:Y:S03]  /*10670*/  ST.E.U16 [R32.64+-0x4e], R58 ;  /* 0xffffb23a20007985 */ /* 0x0003e6000c101504 */
[----:B------:R-:W-:Y:S01]  /*10680*/  IMAD.WIDE.U32 R172, R3, -0x326172a9, RZ ;  /* 0xcd9e8d5703ac7825 */ /* 0x000fe200078e00ff */
[----:B------:R-:W-:Y:S03]  /*10690*/  ST.E.U16 [R30.64+-0x50], R23 ;  /* 0xffffb0171e007985 */ /* 0x000fe6000c101504 */
[----:B------:R-:W-:Y:S01]  /*106a0*/  IMAD.WIDE.U32 R2, R2, -0x326172a9, RZ ;  /* 0xcd9e8d5702027825 */ /* 0x000fe200078e00ff */
[----:B------:R1:W-:Y:S01]  /*106b0*/  ST.E.U16 [R30.64+-0x4e], R24 ;  /* 0xffffb2181e007985 */ /* 0x0003e2000c101504 */
[----:B------:R-:W-:-:S03]  /*106c0*/  @!P1 HFMA2.BF16_V2 R175, -RZ.H0_H0, RZ.H0_H0, -R6.H0_H0 ;  /* 0x200000ffffaf9231 */ /* 0x000fc60000340906 */
[----:B------:R-:W-:Y:S01]  /*106d0*/  ST.E.U16 [R28.64+-0x50], R18 ;  /* 0xffffb0121c007985 */ /* 0x000fe2000c101504 */
[----:B------:R-:W-:-:S03]  /*106e0*/  LOP3.LUT R3, R3, R227, R172, 0x96, !PT ;  /* 0x000000e303037212 */ /* 0x000fc600078e96ac */
[----:B------:R-:W-:Y:S01]  /*106f0*/  ST.E.U16 [R28.64+-0x4e], R17 ;  /* 0xffffb2111c007985 */ /* 0x000fe2000c101504 */
[----:B------:R-:W-:-:S03]  /*10700*/  LOP3.LUT R20, R27, R224, R2, 0x96, !PT ;  /* 0x000000e01b147212 */ /* 0x000fc600078e9602 */
[----:B------:R-:W-:Y:S04]  /*10710*/  ST.E.U16 [R48.64+-0x40], R68 ;  /* 0xffffc04430007985 */ /* 0x000fe8000c101504 */
[----:B------:R-:W-:Y:S04]  /*10720*/  ST.E.U16 [R48.64+-0x3e], R67 ;  /* 0xffffc24330007985 */ /* 0x000fe8000c101504 */
[----:B------:R-:W-:Y:S04]  /*10730*/  ST.E.U16 [R32.64+-0x40], R66 ;  /* 0xffffc04220007985 */ /* 0x000fe8000c101504 */
[----:B------:R-:W-:Y:S04]  /*10740*/  ST.E.U16 [R32.64+-0x3e], R65 ;  /* 0xffffc24120007985 */ /* 0x000fe8000c101504 */
[----:B------:R-:W-:Y:S04]  /*10750*/  ST.E.U16 [R30.64+-0x40], R16 ;  /* 0xffffc0101e007985 */ /* 0x000fe8000c101504 */
[----:B------:R-:W-:Y:S01]  /*10760*/  ST.E.U16 [R30.64+-0x3e], R15 ;  /* 0xffffc20f1e007985 */ /* 0x000fe2000c101504 */
[----:B------:R-:W-:-:S03]  /*10770*/  @!P1 PRMT R6, R175, 0x5410, RZ ;  /* 0x00005410af069816 */ /* 0x000fc600000000ff */
[----:B------:R-:W-:Y:S01]  /*10780*/  ST.E.U16 [R28.64+-0x40], R14 ;  /* 0xffffc00e1c007985 */ /* 0x000fe2000c101504 */
[----:B------:R-:W-:-:S03]  /*10790*/  IMAD.WIDE.U32 R2, R3, -0x2daee0ad, RZ ;  /* 0xd2511f5303027825 */ /* 0x000fc600078e00ff */
[----:B------:R-:W-:Y:S01]  /*107a0*/  ST.E.U16 [R28.64+-0x3e], R13 ;  /* 0xffffc20d1c007985 */ /* 0x000fe2000c101504 */
[----:B-1----:R-:W-:-:S03]  /*107b0*/  IMAD.WIDE.U32 R58, R20, -0x2daee0ad, RZ ;  /* 0xd2511f53143a7825 */ /* 0x002fc600078e00ff */
[----:B------:R-:W-:Y:S04]  /*107c0*/  ST.E.U16 [R48.64+-0x30], R64 ;  /* 0xffffd04030007985 */ /* 0x000fe8000c101504 */
[----:B------:R-:W-:Y:S04]  /*107d0*/  ST.E.U16 [R48.64+-0x2e], R63 ;  /* 0xffffd23f30007985 */ /* 0x000fe8000c101504 */
[----:B------:R-:W-:Y:S04]  /*107e0*/  ST.E.U16 [R32.64+-0x30], R62 ;  /* 0xffffd03e20007985 */ /* 0x000fe8000c101504 */
[----:B------:R-:W-:Y:S04]  /*107f0*/  ST.E.U16 [R32.64+-0x2e], R61 ;  /* 0xffffd23d20007985 */ /* 0x000fe8000c101504 */
[----:B------:R-:W-:Y:S04]  /*10800*/  ST.E.U16 [R30.64+-0x30], R12 ;  /* 0xffffd00c1e007985 */ /* 0x000fe8000c101504 */
[----:B------:R-:W-:Y:S04]  /*10810*/  ST.E.U16 [R30.64+-0x2e], R11 ;  /* 0xffffd20b1e007985 */ /* 0x000fe8000c101504 */
[----:B------:R-:W-:Y:S04]  /*10820*/  ST.E.U16 [R28.64+-0x30], R10 ;  /* 0xffffd00a1c007985 */ /* 0x000fe8000c101504 */
        /* <DEDUP_REMOVED lines=9> */
[----:B------:R1:W-:Y:S04]  /*108c0*/  ST.E.U16 [R28.64+-0x20], R6 ;  /* 0xffffe0061c007985 */ /* 0x0003e8000c101504 */
[----:B------:R-:W-:Y:S04]  /*108d0*/  ST.E.U16 [R28.64+-0x1e], R5 ;  /* 0xffffe2051c007985 */ /* 0x000fe8000c101504 */
[----:B------:R-:W-:Y:S04]  /*108e0*/  ST.E.U16 [R48.64+-0x10], R54 ;  /* 0xfffff03630007985 */ /* 0x000fe8000c101504 */
[----:B------:R-:W-:Y:S01]  /*108f0*/  ST.E.U16 [R48.64+-0xe], R47 ;  /* 0xfffff22f30007985 */ /* 0x000fe2000c101504 */
[----:B------:R-:W-:-:S03]  /*10900*/  IMAD.WIDE.U32 R2, R2, -0x326172a9, RZ ;  /* 0xcd9e8d5702027825 */ /* 0x000fc600078e00ff */
[----:B------:R-:W-:Y:S01]  /*10910*/  ST.E.U16 [R32.64+-0x10], R46 ;  /* 0xfffff02e20007985 */ /* 0x000fe2000c101504 */
[----:B------:R-:W-:-:S03]  /*10920*/  IMAD.WIDE.U32 R24, R20, -0x326172a9, RZ ;  /* 0xcd9e8d5714187825 */ /* 0x000fc600078e00ff */
[----:B------:R-:W-:Y:S04]  /*10930*/  ST.E.U16 [R32.64+-0xe], R41 ;  /* 0xfffff22920007985 */ /* 0x000fe8000c101504 */
[----:B------:R1:W-:Y:S04]  /*10940*/  ST.E.U16 [R30.64+-0x10], R4 ;  /* 0xfffff0041e007985 */ /* 0x0003e8000c101504 */
[----:B------:R1:W-:Y:S04]  /*10950*/  ST.E.U16 [R30.64+-0xe], R0 ;  /* 0xfffff2001e007985 */ /* 0x0003e8000c101504 */
[----:B------:R-:W-:Y:S04]  /*10960*/  ST.E.U16 [R28.64+-0x10], R22 ;  /* 0xfffff0161c007985 */ /* 0x000fe8000c101504 */
[----:B------:R-:W-:Y:S01]  /*10970*/  ST.E.U16 [R28.64+-0xe], R19 ;  /* 0xfffff2131c007985 */ /* 0x000fe2000c101504 */
[----:B-1----:R-:W-:-:S02]  /*10980*/  LOP3.LUT R6, R2, 0xff, RZ, 0xc0, !PT ;  /* 0x000000ff02067812 */ /* 0x002fc400078ec0ff */
[----:B------:R-:W-:Y:S02]  /*10990*/  LOP3.LUT R4, R2, 0xffff, RZ, 0xc0, !PT ;  /* 0x0000ffff02047812 */ /* 0x000fe400078ec0ff */
[----:B------:R-:W-:Y:S02]  /*109a0*/  LOP3.LUT R0, R3, R251, R24, 0x96, !PT ;  /* 0x000000fb03007212 */ /* 0x000fe400078e9618 */
[----:B------:R-:W-:Y:S02]  /*109b0*/  SHF.R.U32.HI R3, RZ, 0x10, R2 ;  /* 0x00000010ff037819 */ /* 0x000fe40000011602 */
[----:B------:R-:W-:Y:S02]  /*109c0*/  SHF.R.U32.HI R5, RZ, 0x8, R4 ;  /* 0x00000008ff057819 */ /* 0x000fe40000011604 */
[----:B------:R-:W-:Y:S02]  /*109d0*/  SHF.R.U32.HI R4, RZ, 0x18, R2 ;  /* 0x00000018ff047819 */ /* 0x000fe40000011602 */
[----:B------:R-:W-:-:S02]  /*109e0*/  LOP3.LUT R3, R3, 0xff, RZ, 0xc0, !PT ;  /* 0x000000ff03037812 */ /* 0x000fc400078ec0ff */
[----:B------:R-:W-:Y:S02]  /*109f0*/  PRMT R8, R6, 0x5410, R5 ;  /* 0x0000541006087816 */ /* 0x000fe40000000005 */
[----:B------:R-:W-:Y:S02]  /*10a00*/  PRMT R6, R3, 0x5410, R4 ;  /* 0x0000541003067816 */ /* 0x000fe40000000004 */
[C---:B------:R-:W-:Y:S02]  /*10a10*/  LOP3.LUT R2, R0.reuse, 0xffff, RZ, 0xc0, !PT ;  /* 0x0000ffff00027812 */ /* 0x040fe400078ec0ff */
[----:B------:R-:W-:Y:S02]  /*10a20*/  SHF.R.U32.HI R3, RZ, 0x10, R0 ;  /* 0x00000010ff037819 */ /* 0x000fe40000011600 */
[----:B------:R-:W-:Y:S02]  /*10a30*/  LOP3.LUT R4, R0, 0xff, RZ, 0xc0, !PT ;  /* 0x000000ff00047812 */ /* 0x000fe400078ec0ff */
[----:B------:R-:W-:-:S02]  /*10a40*/  SHF.R.U32.HI R2, RZ, 0x8, R2 ;  /* 0x00000008ff027819 */ /* 0x000fc40000011602 */
[----:B------:R-:W-:Y:S02]  /*10a50*/  SHF.R.U32.HI R7, RZ, 0x18, R0 ;  /* 0x00000018ff077819 */ /* 0x000fe40000011600 */
[----:B------:R-:W-:Y:S02]  /*10a60*/  LOP3.LUT R5, R3, 0xff, RZ, 0xc0, !PT ;  /* 0x000000ff03057812 */ /* 0x000fe400078ec0ff */
[----:B------:R-:W-:Y:S02]  /*10a70*/  PRMT R12, R198, 0x7054, R198 ;  /* 0x00007054c60c7816 */ /* 0x000fe400000000c6 */
[----:B------:R-:W-:Y:S02]  /*10a80*/  PRMT R3, R4, 0x5410, R2 ;  /* 0x0000541004037816 */ /* 0x000fe40000000002 */
[----:B------:R-:W-:Y:S01]  /*10a90*/  PRMT R5, R5, 0x5410, R7 ;  /* 0x0000541005057816 */ /* 0x000fe20000000007 */
[--C-:B------:R-:W-:Y:S02]  /*10aa0*/  HSET2.LE.AND R0, R8, R12.reuse, PT ;  /* 0x0000000c08007233 */ /* 0x100fe40003803000 */
[----:B------:R-:W-:-:S02]  /*10ab0*/  HSET2.LE.AND R2, R6, R12, PT ;  /* 0x0000000c06027233 */ /* 0x000fc40003803000 */
[--C-:B------:R-:W-:Y:S02]  /*10ac0*/  HSET2.LE.AND R3, R3, R12.reuse, PT ;  /* 0x0000000c03037233 */ /* 0x100fe40003803000 */
[----:B------:R-:W-:Y:S01]  /*10ad0*/  HSET2.LE.AND R5, R5, R12, PT ;  /* 0x0000000c05057233 */ /* 0x000fe20003803000 */
[----:B------:R-:W-:Y:S02]  /*10ae0*/  LOP3.LUT R6, R73, R0, RZ, 0xc0, !PT ;  /* 0x0000000049067212 */ /* 0x000fe400078ec0ff */
[----:B------:R-:W-:Y:S02]  /*10af0*/  LOP3.LUT R7, R72, R2, RZ, 0xc0, !PT ;  /* 0x0000000248077212 */ /* 0x000fe400078ec0ff */
[----:B------:R-:W-:Y:S02]  /*10b00*/  LOP3.LUT R4, R75, R3, RZ, 0xc0, !PT ;  /* 0x000000034b047212 */ /* 0x000fe400078ec0ff */
[----:B------:R-:W-:Y:S01]  /*10b10*/  LOP3.LUT R5, R74, R5, RZ, 0xc0, !PT ;  /* 0x000000054a057212 */ /* 0x000fe200078ec0ff */
[----:B------:R-:W-:Y:S04]  /*10b20*/  STL.64 [R1], R172 ;  /* 0x000000ac01007387 */ /* 0x000fe80000100a00 */
[----:B---3--:R-:W-:Y:S04]  /*10b30*/  LDSM.16.MT88.4 R36, [R192+0xa000] ;  /* 0x00a00000c024783b */ /* 0x008fe80000004200 */
[----:B----4-:R-:W1:Y:S04]  /*10b40*/  LDSM.16.MT88.4 R40, [R194+0x9000] ;  /* 0x00900000c228783b */ /* 0x010e680000004200 */
[----:B------:R-:W3:Y:S01]  /*10b50*/  LDSM.16.MT88.4 R16, [R194+0xa000] ;  /* 0x00a00000c210783b */ /* 0x000ee20000004200 */
[----:B------:R-:W-:-:S02]  /*10b60*/  IMAD.MOV.U32 R82, RZ, RZ, R237 ;  /* 0x000000ffff527224 */ /* 0x000fc400078e00ed */
[----:B------:R-:W-:Y:S01]  /*10b70*/  IMAD.MOV.U32 R220, RZ, RZ, R94 ;  /* 0x000000ffffdc7224 */ /* 0x000fe200078e005e */
[----:B------:R-:W4:Y:S01]  /*10b80*/  LDSM.16.MT88.4 R20, [R192+0xb000] ;  /* 0x00b00000c014783b */ /* 0x000f220000004200 */
[----:B------:R-:W-:Y:S02]  /*10b90*/  IMAD.MOV.U32 R221, RZ, RZ, R95 ;  /* 0x000000ffffdd7224 */ /* 0x000fe400078e005f */
[----:B------:R-:W-:Y:S01]  /*10ba0*/  IMAD.MOV.U32 R174, RZ, RZ, R92 ;  /* 0x000000ffffae7224 */ /* 0x000fe200078e005c */
[----:B------:R-:W2:Y:S01]  /*10bb0*/  LDSM.16.MT88.4 R44, [R192+0x9000] ;  /* 0x00900000c02c783b */ /* 0x000ea20000004200 */
[----:B------:R-:W-:Y:S02]  /*10bc0*/  IMAD.MOV.U32 R175, RZ, RZ, R93 ;  /* 0x000000ffffaf7224 */ /* 0x000fe400078e005d */
[----:B------:R-:W-:Y:S01]  /*10bd0*/  IMAD.MOV.U32 R83, RZ, RZ, R236 ;  /* 0x000000ffff537224 */ /* 0x000fe200078e00ec */
[----:B------:R-:W2:Y:S01]  /*10be0*/  LDSM.16.MT88.4 R60, [R194+0xb000] ;  /* 0x00b00000c23c783b */ /* 0x000ea20000004200 */
[----:B-1----:R-:W-:Y:S03]  /*10bf0*/  HMMA.16816.F32.BF16 R132, R4, R40, R148 ;  /* 0x000000280484723c */ /* 0x002fe60000041894 */
[----:B------:R-:W4:Y:S04]  /*10c00*/  LDL.LU R148, [R1+0x80] ;  /* 0x0000800001947983 */ /* 0x000f280000300800 */
[----:B------:R-:W-:-:S02]  /*10c10*/  IMAD.MOV.U32 R149, RZ, RZ, R240 ;  /* 0x000000ffff957224 */ /* 0x000fc400078e00f0 */
[----:B------:R-:W4:Y:S01]  /*10c20*/  LDL.LU R240, [R1+0x228] ;  /* 0x0002280001f07983 */ /* 0x000f220000300800 */
[----:B------:R-:W-:-:S03]  /*10c30*/  IMAD.MOV.U32 R150, RZ, RZ, R241 ;  /* 0x000000ffff967224 */ /* 0x000fc600078e00f1 */
[----:B------:R-:W4:Y:S01]  /*10c40*/  LDL.LU R241, [R1+0x224] ;  /* 0x0002240001f17983 */ /* 0x000f220000300800 */
[C---:B------:R-:W-:Y:S01]  /*10c50*/  HMMA.16816.F32.BF16 R112, R4.reuse, R36, R108 ;  /* 0x000000240470723c */ /* 0x040fe2000004186c */
[----:B------:R-:W-:Y:S02]  /*10c60*/  IMAD.MOV.U32 R151, RZ, RZ, R250 ;  /* 0x000000ffff977224 */ /* 0x000fe400078e00fa */
[----:B------:R-:W4:Y:S05]  /*10c70*/  LDL.LU R250, [R1+0x220] ;  /* 0x0002200001fa7983 */ /* 0x000f2a0000300800 */
[----:B------:R-:W-:Y:S07]  /*10c80*/  HMMA.16816.F32.BF16 R108, R4, R38, R128 ;  /* 0x00000026046c723c */ /* 0x000fee0000041880 */
[----:B--2---:R-:W-:-:S02]  /*10c90*/  IMAD.MOV.U32 R128, RZ, RZ, R222 ;  /* 0x000000ffff807224 */ /* 0x004fc400078e00de */
[----:B------:R-:W2:Y:S01]  /*10ca0*/  LDL.LU R222, [R1+0x21c] ;  /* 0x00021c0001de7983 */ /* 0x000ea20000300800 */
[----:B------:R-:W-:Y:S02]  /*10cb0*/  IMAD.MOV.U32 R129, RZ, RZ, R223 ;  /* 0x000000ffff817224 */ /* 0x000fe400078e00df */
[----:B------:R-:W-:Y:S01]  /*10cc0*/  IMAD.MOV.U32 R130, RZ, RZ, R245 ;  /* 0x000000ffff827224 */ /* 0x000fe200078e00f5 */
[----:B------:R-:W2:Y:S01]  /*10cd0*/  LDL.LU R223, [R1+0x218] ;  /* 0x0002180001df7983 */ /* 0x000ea20000300800 */
[----:B------:R-:W-:-:S03]  /*10ce0*/  IMAD.MOV.U32 R131, RZ, RZ, R244 ;  /* 0x000000ffff837224 */ /* 0x000fc600078e00f4 */
[----:B------:R-:W2:Y:S04]  /*10cf0*/  LDL.LU R245, [R1+0x214] ;  /* 0x0002140001f57983 */ /* 0x000ea80000300800 */
[----:B------:R-:W2:Y:S01]  /*10d00*/  LDL.LU R244, [R1+0x210] ;  /* 0x0002100001f47983 */ /* 0x000ea20000300800 */
[----:B---3--:R-:W-:Y:S01]  /*10d10*/  HMMA.16816.F32.BF16 R92, R4, R16, R136 ;  /* 0x00000010045c723c */ /* 0x008fe20000041888 */
[----:B------:R-:W-:Y:S02]  /*10d20*/  LOP3.LUT R2, R105, R226, R214, 0x96, !PT ;  /* 0x000000e269027212 */ /* 0x000fe400078e96d6 */
[----:B------:R-:W-:-:S03]  /*10d30*/  LOP3.LUT R0, R107, R228, R104, 0x96, !PT ;  /* 0x000000e46b007212 */ /* 0x000fc600078e9668 */
[----:B------:R-:W-:-:S04]  /*10d40*/  IMAD.WIDE.U32 R2, R2, -0x326172a9, RZ ;  /* 0xcd9e8d5702027825 */ /* 0x000fc800078e00ff */
[----:B------:R-:W-:Y:S01]  /*10d50*/  IMAD.WIDE.U32 R56, R0, -0x326172a9, RZ ;  /* 0xcd9e8d5700387825 */ /* 0x000fe200078e00ff */
[----:B------:R-:W-:-:S03]  /*10d60*/  LOP3.LUT R3, R3, R227, R220, 0x96, !PT ;  /* 0x000000e303037212 */ /* 0x000fc600078e96dc */
[----:B----4-:R-:W-:Y:S02]  /*10d70*/  IMAD.MOV.U32 R81, RZ, RZ, R240 ;  /* 0x000000ffff517224 */ /* 0x010fe400078e00f0 */
[----:B------:R-:W-:Y:S02]  /*10d80*/  IMAD.MOV.U32 R80, RZ, RZ, R241 ;  /* 0x000000ffff507224 */ /* 0x000fe400078e00f1 */
[----:B------:R-:W3:Y:S04]  /*10d90*/  LDL.LU R241, [R1+0x20c] ;  /* 0x00020c0001f17983 */ /* 0x000ee80000300800 */
[----:B------:R-:W3:Y:S04]  /*10da0*/  LDL.LU R240, [R1+0x208] ;  /* 0x0002080001f07983 */ /* 0x000ee80000300800 */
[----:B------:R-:W4:Y:S04]  /*10db0*/  LDL.LU R237, [R1+0x204] ;  /* 0x0002040001ed7983 */ /* 0x000f280000300800 */
[----:B------:R-:W4:Y:S04]  /*10dc0*/  LDL.LU R236, [R1+0x200] ;  /* 0x0002000001ec7983 */ /* 0x000f280000300800 */
[----:B------:R-:W4:Y:S01]  /*10dd0*/  LDL.LU R136, [R1+0x50] ;  /* 0x0000500001887983 */ /* 0x000f220000300800 */
[----:B------:R-:W-:Y:S01]  /*10de0*/  LOP3.LUT R0, R57, R224, R2, 0x96, !PT ;  /* 0x000000e039007212 */ /* 0x000fe200078e9602 */
[----:B------:R-:W-:-:S04]  /*10df0*/  IMAD.WIDE.U32 R2, R3, -0x2daee0ad, RZ ;  /* 0xd2511f5303027825 */ /* 0x000fc800078e00ff */
[----:B------:R-:W-:Y:S01]  /*10e00*/  IMAD.WIDE.U32 R54, R0, -0x2daee0ad, RZ ;  /* 0xd2511f5300367825 */ /* 0x000fe200078e00ff */
[----:B------:R-:W-:-:S04]  /*10e10*/  LOP3.LUT R0, R3, R216, R106, 0x96, !PT ;  /* 0x000000d803007212 */ /* 0x000fc800078e966a */
[----:B------:R-:W-:Y:S01]  /*10e20*/  LOP3.LUT R2, R55, R217, R2, 0x96, !PT ;  /* 0x000000d937027212 */ /* 0x000fe200078e9602 */
[----:B------:R-:W-:-:S04]  /*10e30*/  IMAD.WIDE.U32 R34, R0, -0x326172a9, RZ ;  /* 0xcd9e8d5700227825 */ /* 0x000fc800078e00ff */
[----:B------:R-:W-:-:S05]  /*10e40*/  IMAD.WIDE.U32 R2, R2, -0x326172a9, RZ ;  /* 0xcd9e8d5702027825 */ /* 0x000fca00078e00ff */
[----:B------:R-:W-:Y:S02]  /*10e50*/  LOP3.LUT R0, R3, R251, R34, 0x96, !PT ;  /* 0x000000fb03007212 */ /* 0x000fe400078e9622 */
[----:B------:R-:W-:Y:S02]  /*10e60*/  LOP3.LUT R3, R2, 0xffff, RZ, 0xc0, !PT ;  /* 0x0000ffff02037812 */ /* 0x000fe400078ec0ff */
[C---:B------:R-:W-:Y:S02]  /*10e70*/  LOP3.LUT R8, R0.reuse, 0xffff, RZ, 0xc0, !PT ;  /* 0x0000ffff00087812 */ /* 0x040fe400078ec0ff */
[----:B------:R-:W-:Y:S02]  /*10e80*/  SHF.R.U32.HI R9, RZ, 0x10, R0 ;  /* 0x00000010ff097819 */ /* 0x000fe40000011600 */
[----:B------:R-:W-:Y:S02]  /*10e90*/  SHF.R.U32.HI R11, RZ, 0x10, R2 ;  /* 0x00000010ff0b7819 */ /* 0x000fe40000011602 */
[----:B------:R-:W-:-:S02]  /*10ea0*/  LOP3.LUT R15, R0, 0xff, RZ, 0xc0, !PT ;  /* 0x000000ff000f7812 */ /* 0x000fc400078ec0ff */
[----:B------:R-:W-:Y:S02]  /*10eb0*/  SHF.R.U32.HI R14, RZ, 0x18, R0 ;  /* 0x00000018ff0e7819 */ /* 0x000fe40000011600 */
[----:B------:R-:W-:Y:S02]  /*10ec0*/  SHF.R.U32.HI R0, RZ, 0x8, R3 ;  /* 0x00000008ff007819 */ /* 0x000fe40000011603 */
[----:B------:R-:W-:Y:S02]  /*10ed0*/  LOP3.LUT R10, R2, 0xff, RZ, 0xc0, !PT ;  /* 0x000000ff020a7812 */ /* 0x000fe400078ec0ff */
[----:B------:R-:W-:Y:S02]  /*10ee0*/  SHF.R.U32.HI R3, RZ, 0x8, R8 ;  /* 0x00000008ff037819 */ /* 0x000fe40000011608 */
[----:B------:R-:W-:Y:S02]  /*10ef0*/  LOP3.LUT R8, R9, 0xff, RZ, 0xc0, !PT ;  /* 0x000000ff09087812 */ /* 0x000fe400078ec0ff */
[----:B------:R-:W-:-:S02]  /*10f00*/  SHF.R.U32.HI R13, RZ, 0x18, R2 ;  /* 0x00000018ff0d7819 */ /* 0x000fc40000011602 */
[----:B------:R-:W-:Y:S02]  /*10f10*/  LOP3.LUT R11, R11, 0xff, RZ, 0xc0, !PT ;  /* 0x000000ff0b0b7812 */ /* 0x000fe400078ec0ff */
[----:B------:R-:W-:Y:S02]  /*10f20*/  PRMT R9, R10, 0x5410, R0 ;  /* 0x000054100a097816 */ /* 0x000fe40000000000 */
[----:B------:R-:W-:Y:S02]  /*10f30*/  PRMT R0, R15, 0x5410, R3 ;  /* 0x000054100f007816 */ /* 0x000fe40000000003 */
[----:B------:R-:W-:Y:S02]  /*10f40*/  PRMT R2, R8, 0x5410, R14 ;  /* 0x0000541008027816 */ /* 0x000fe4000000000e */
[----:B------:R-:W-:Y:S01]  /*10f50*/  PRMT R11, R11, 0x5410, R13 ;  /* 0x000054100b0b7816 */ /* 0x000fe2000000000d */
[--C-:B------:R-:W-:Y:S02]  /*10f60*/  HSET2.LE.AND R0, R0, R12.reuse, PT ;  /* 0x0000000c00007233 */ /* 0x100fe40003803000 */
[----:B------:R-:W-:-:S02]  /*10f70*/  HSET2.LE.AND R2, R2, R12, PT ;  /* 0x0000000c02027233 */ /* 0x000fc40003803000 */
[--C-:B------:R-:W-:Y:S02]  /*10f80*/  HSET2.LE.AND R3, R9, R12.reuse, PT ;  /* 0x0000000c09037233 */ /* 0x100fe40003803000 */
[----:B------:R-:W-:Y:S01]  /*10f90*/  HSET2.LE.AND R11, R11, R12, PT ;  /* 0x0000000c0b0b7233 */ /* 0x000fe20003803000 */
[----:B------:R-:W-:Y:S01]  /*10fa0*/  LOP3.LUT R8, R229, R0, RZ, 0xc0, !PT ;  /* 0x00000000e5087212 */ /* 0x000fe200078ec0ff */
[----:B------:R-:W-:Y:S01]  /*10fb0*/  IMAD.MOV.U32 R137, RZ, RZ, R250 ;  /* 0x000000ffff897224 */ /* 0x000fe200078e00fa */
[----:B------:R-:W-:Y:S01]  /*10fc0*/  LOP3.LUT R9, R185, R2, RZ, 0xc0, !PT ;  /* 0x00000002b9097212 */ /* 0x000fe200078ec0ff */
[----:B------:R-:W-:Y:S01]  /*10fd0*/  IMAD.MOV.U32 R138, RZ, RZ, R233 ;  /* 0x000000ffff8a7224 */ /* 0x000fe200078e00e9 */
[----:B------:R-:W-:Y:S01]  /*10fe0*/  LOP3.LUT R10, R182, R3, RZ, 0xc0, !PT ;  /* 0x00000003b60a7212 */ /* 0x000fe200078ec0ff */
[----:B------:R-:W-:Y:S01]  /*10ff0*/  IMAD.MOV.U32 R139, RZ, RZ, R232 ;  /* 0x000000ffff8b7224 */ /* 0x000fe200078e00e8 */
[----:B------:R-:W-:Y:S01]  /*11000*/  LOP3.LUT R11, R181, R11, RZ, 0xc0, !PT ;  /* 0x0000000bb50b7212 */ /* 0x000fe200078ec0ff */
[----:B------:R-:W-:Y:S01]  /*11010*/  HMMA.16816.F32.BF16 R116, R4, R42, R144 ;  /* 0x0000002a0474723c */ /* 0x000fe20000041890 */
[----:B------:R-:W4:Y:S01]  /*11020*/  LDL.LU R250, [R1+0x1fc] ;  /* 0x0001fc0001fa7983 */ /* 0x000f220000300800 */
[----:B------:R-:W-:-:S02]  /*11030*/  IMAD.MOV.U32 R176, RZ, RZ, R91 ;  /* 0x000000ffffb07224 */ /* 0x000fc400078e005b */
[----:B--2---:R-:W-:Y:S01]  /*11040*/  IMAD.MOV.U32 R64, RZ, RZ, R223 ;  /* 0x000000ffff407224 */ /* 0x004fe200078e00df */
[----:B------:R1:W5:Y:S02]  /*11050*/  LDL.LU R233, [R1+0x1f8] ;  /* 0x0001f80001e97983 */ /* 0x0003640000300800 */
[----:B------:R-:W-:Y:S01]  /*11060*/  IMAD.MOV.U32 R144, RZ, RZ, R90 ;  /* 0x000000ffff907224 */ /* 0x000fe200078e005a */
[C---:B------:R-:W-:Y:S01]  /*11070*/  HMMA.16816.F32.BF16 R104, R4.reuse, R22, R76 ;  /* 0x000000160468723c */ /* 0x040fe2000004184c */
[----:B------:R-:W-:Y:S01]  /*11080*/  IMAD.MOV.U32 R145, RZ, RZ, R89 ;  /* 0x000000ffff917224 */ /* 0x000fe200078e0059 */
[----:B------:R1:W5:Y:S01]  /*11090*/  LDL.LU R232, [R1+0x1f0] ;  /* 0x0001f00001e87983 */ /* 0x0003620000300800 */
[----:B------:R-:W-:Y:S02]  /*110a0*/  IMAD.MOV.U32 R146, RZ, RZ, R88 ;  /* 0x000000ffff927224 */ /* 0x000fe400078e0058 */
[----:B------:R-:W-:Y:S01]  /*110b0*/  IMAD.MOV.U32 R147, RZ, RZ, R103 ;  /* 0x000000ffff937224 */ /* 0x000fe200078e0067 */
[----:B------:R1:W5:Y:S01]  /*110c0*/  LDL.LU R223, [R1+0x1ec] ;  /* 0x0001ec0001df7983 */ /* 0x0003620000300800 */
[----:B------:R-:W-:Y:S01]  /*110d0*/  IMAD.MOV.U32 R65, RZ, RZ, R222 ;  /* 0x000000ffff417224 */ /* 0x000fe200078e00de */
[----:B------:R-:W-:Y:S01]  /*110e0*/  HMMA.16816.F32.BF16 R124, R4, R44, R124 ;  /* 0x0000002c047c723c */ /* 0x000fe2000004187c */
[----:B------:R-:W-:Y:S01]  /*110f0*/  IMAD.MOV.U32 R66, RZ, RZ, R202 ;  /* 0x000000ffff427224 */ /* 0x000fe200078e00ca */
[----:B------:R1:W5:Y:S01]  /*11100*/  LDL.LU R222, [R1+0x1e8] ;  /* 0x0001e80001de7983 */ /* 0x0003620000300800 */
[----:B------:R-:W-:-:S03]  /*11110*/  IMAD.MOV.U32 R67, RZ, RZ, R199 ;  /* 0x000000ffff437224 */ /* 0x000fc600078e00c7 */
[----:B------:R1:W5:Y:S02]  /*11120*/  LDL.LU R202, [R1+0x1e4] ;  /* 0x0001e40001ca7983 */ /* 0x0003640000300800 */
[C---:B------:R-:W-:Y:S02]  /*11130*/  HMMA.16816.F32.BF16 R120, R4.reuse, R46, R120 ;  /* 0x0000002e0478723c */ /* 0x040fe40000041878 */
[----:B------:R1:W5:Y:S06]  /*11140*/  LDL.LU R199, [R1+0x1e0] ;  /* 0x0001e00001c77983 */ /* 0x00036c0000300800 */
[----:B------:R-:W-:Y:S08]  /*11150*/  HMMA.16816.F32.BF16 R88, R4, R18, R140 ;  /* 0x000000120458723c */ /* 0x000ff0000004188c */
[C---:B------:R-:W-:Y:S08]  /*11160*/  HMMA.16816.F32.BF16 R140, R8.reuse, R20, R144 ;  /* 0x00000014088c723c */ /* 0x040ff00000041890 */
[----:B------:R-:W-:Y:S07]  /*11170*/  HMMA.16816.F32.BF16 R144, R8, R22, R176 ;  /* 0x000000160890723c */ /* 0x000fee00000418b0 */
[----:B------:R-:W-:-:S02]  /*11180*/  IMAD.MOV.U32 R176, RZ, RZ, R53 ;  /* 0x000000ffffb07224 */ /* 0x000fc400078e0035 */
[----:B------:R-:W-:Y:S02]  /*11190*/  IMAD.MOV.U32 R177, RZ, RZ, R52 ;  /* 0x000000ffffb17224 */ /* 0x000fe400078e0034 */
[----:B------:R-:W-:Y:S02]  /*111a0*/  IMAD.MOV.U32 R178, RZ, RZ, R51 ;  /* 0x000000ffffb27224 */ /* 0x000fe400078e0033 */
[----:B------:R-:W-:Y:S01]  /*111b0*/  IMAD.MOV.U32 R179, RZ, RZ, R50 ;  /* 0x000000ffffb37224 */ /* 0x000fe200078e0032 */
[----:B------:R-:W-:Y:S01]  /*111c0*/  LOP3.LUT R2, R25, R218, R26, 0x96, !PT ;  /* 0x000000da19027212 */ /* 0x000fe200078e961a */
[C---:B------:R-:W-:Y:S01]  /*111d0*/  HMMA.16816.F32.BF16 R100, R4.reuse, R20, R152 ;  /* 0x000000140464723c */ /* 0x040fe20000041898 */
[----:B------:R-:W2:Y:S03]  /*111e0*/  LDSM.16.MT88.4 R20, [R192+0xa400] ;  /* 0x00a40000c014783b */ /* 0x000ea60000004200 */
[----:B------:R-:W-:Y:S01]  /*111f0*/  IMAD.WIDE.U32 R2, R2, -0x2daee0ad, RZ ;  /* 0xd2511f5302027825 */ /* 0x000fe200078e00ff */
[----:B------:R-:W1:Y:S04]  /*11200*/  LDSM.16.MT88.4 R24, [R192+0x9400] ;  /* 0x00940000c018783b */ /* 0x000e680000004200 */
[----:B------:R-:W-:Y:S01]  /*11210*/  LOP3.LUT R0, R3, R249, R58, 0x96, !PT ;  /* 0x000000f903007212 */ /* 0x000fe200078e963a */
[----:B------:R-:W-:Y:S03]  /*11220*/  HMMA.16816.F32.BF16 R96, R4, R60, R160 ;  /* 0x0000003c0460723c */ /* 0x000fe600000418a0 */
[----:B------:R-:W-:-:S05]  /*11230*/  LOP3.LUT R13, R0, 0xff, RZ, 0xc0, !PT ;  /* 0x000000ff000d7812 */ /* 0x000fca00078ec0ff */
[----:B------:R-:W-:Y:S01]  /*11240*/  HMMA.16816.F32.BF16 R84, R4, R62, R164 ;  /* 0x0000003e0454723c */ /* 0x000fe200000418a4 */
[----:B------:R-:W-:-:S06]  /*11250*/  LOP3.LUT R3, R2, 0xffff, RZ, 0xc0, !PT ;  /* 0x0000ffff02037812 */ /* 0x000fcc00078ec0ff */
[----:B------:R-:W-:Y:S02]  /*11260*/  LOP3.LUT R4, R0, 0xffff, RZ, 0xc0, !PT ;  /* 0x0000ffff00047812 */ /* 0x000fe400078ec0ff */
[--C-:B------:R-:W-:Y:S02]  /*11270*/  SHF.R.U32.HI R5, RZ, 0x10, R0.reuse ;  /* 0x00000010ff057819 */ /* 0x100fe40000011600 */
[----:B------:R-:W-:Y:S02]  /*11280*/  SHF.R.U32.HI R7, RZ, 0x18, R0 ;  /* 0x00000018ff077819 */ /* 0x000fe40000011600 */
[----:B------:R-:W-:Y:S02]  /*11290*/  SHF.R.U32.HI R0, RZ, 0x8, R4 ;  /* 0x00000008ff007819 */ /* 0x000fe40000011604 */
[----:B------:R-:W-:Y:S02]  /*112a0*/  LOP3.LUT R4, R5, 0xff, RZ, 0xc0, !PT ;  /* 0x000000ff05047812 */ /* 0x000fe400078ec0ff */
[----:B------:R-:W-:-:S02]  /*112b0*/  LOP3.LUT R6, R2, 0xff, RZ, 0xc0, !PT ;  /* 0x000000ff02067812 */ /* 0x000fc400078ec0ff */
[--C-:B------:R-:W-:Y:S02]  /*112c0*/  SHF.R.U32.HI R14, RZ, 0x10, R2.reuse ;  /* 0x00000010ff0e7819 */ /* 0x100fe40000011602 */
[----:B------:R-:W-:Y:S02]  /*112d0*/  SHF.R.U32.HI R5, RZ, 0x18, R2 ;  /* 0x00000018ff057819 */ /* 0x000fe40000011602 */
[----:B------:R-:W-:Y:S02]  /*112e0*/  PRMT R2, R4, 0x5410, R7 ;  /* 0x0000541004027816 */ /* 0x000fe40000000007 */
[----:B------:R-:W-:Y:S02]  /*112f0*/  SHF.R.U32.HI R3, RZ, 0x8, R3 ;  /* 0x00000008ff037819 */ /* 0x000fe40000011603 */
[----:B------:R-:W-:Y:S01]  /*11300*/  LOP3.LUT R7, R14, 0xff, RZ, 0xc0, !PT ;  /* 0x000000ff0e077812 */ /* 0x000fe200078ec0ff */
[----:B------:R-:W-:Y:S01]  /*11310*/  HSET2.LE.AND R2, R2, R12, PT ;  /* 0x0000000c02027233 */ /* 0x000fe20003803000 */
[----:B------:R-:W-:-:S02]  /*11320*/  PRMT R3, R6, 0x5410, R3 ;  /* 0x0000541006037816 */ /* 0x000fc40000000003 */
[----:B------:R-:W-:Y:S02]  /*11330*/  PRMT R7, R7, 0x5410, R5 ;  /* 0x0000541007077816 */ /* 0x000fe40000000005 */
[----:B------:R-:W-:Y:S01]  /*11340*/  PRMT R0, R13, 0x5410, R0 ;  /* 0x000054100d007816 */ /* 0x000fe20000000000 */
[--C-:B------:R-:W-:Y:S01]  /*11350*/  HSET2.LE.AND R3, R3, R12.reuse, PT ;  /* 0x0000000c03037233 */ /* 0x100fe20003803000 */
[----:B------:R-:W-:Y:S02]  /*11360*/  LOP3.LUT R5, R158, R2, RZ, 0xc0, !PT ;  /* 0x000000029e057212 */ /* 0x000fe400078ec0ff */
[----:B------:R-:W-:Y:S01]  /*11370*/  LOP3.LUT R2, R35, R218, R56, 0x96, !PT ;  /* 0x000000da23027212 */ /* 0x000fe200078e9638 */
[----:B------:R-:W-:Y:S01]  /*11380*/  HSET2.LE.AND R0, R0, R12, PT ;  /* 0x0000000c00007233 */ /* 0x000fe20003803000 */
[----:B------:R-:W-:Y:S01]  /*11390*/  LOP3.LUT R6, R157, R3, RZ, 0xc0, !PT ;  /* 0x000000039d067212 */ /* 0x000fe200078ec0ff */
[C---:B------:R-:W-:Y:S08]  /*113a0*/  HMMA.16816.F32.BF16 R68, R8.reuse, R40, R244 ;  /* 0x000000280844723c */ /* 0x040ff000000418f4 */
[----:B------:R-:W-:Y:S01]  /*113b0*/  HMMA.16816.F32.BF16 R64, R8, R42, R64 ;  /* 0x0000002a0840723c */ /* 0x000fe20000041840 */
[----:B------:R-:W-:Y:S01]  /*113c0*/  IMAD.WIDE.U32 R2, R2, -0x2daee0ad, RZ ;  /* 0xd2511f5302027825 */ /* 0x000fe200078e00ff */
[----:B------:R-:W-:Y:S01]  /*113d0*/  LDSM.16.MT88.4 R40, [R194+0xa400] ;  /* 0x00a40000c228783b */ /* 0x000fe20000004200 */
[----:B------:R-:W-:-:S05]  /*113e0*/  LOP3.LUT R4, R159, R0, RZ, 0xc0, !PT ;  /* 0x000000009f047212 */ /* 0x000fca00078ec0ff */
[----:B------:R-:W-:Y:S01]  /*113f0*/  HMMA.16816.F32.BF16 R80, R8, R38, R80 ;  /* 0x000000260850723c */ /* 0x000fe20000041850 */
[----:B------:R-:W-:-:S07]  /*11400*/  LOP3.LUT R0, R3, R249, R54, 0x96, !PT ;  /* 0x000000f903007212 */ /* 0x000fce00078e9636 */
[----:B------:R-:W-:Y:S01]  /*11410*/  HMMA.16816.F32.BF16 R128, R8, R16, R128 ;  /* 0x000000100880723c */ /* 0x000fe20000041880 */
[----:B------:R-:W-:-:S07]  /*11420*/  LOP3.LUT R3, R2, 0xffff, RZ, 0xc0, !PT ;  /* 0x0000ffff02037812 */ /* 0x000fce00078ec0ff */
[C---:B---3--:R-:W-:Y:S08]  /*11430*/  HMMA.16816.F32.BF16 R72, R8.reuse, R46, R240 ;  /* 0x0000002e0848723c */ /* 0x048ff000000418f0 */
[C---:B----4-:R-:W-:Y:S01]  /*11440*/  HMMA.16816.F32.BF16 R76, R8.reuse, R44, R236 ;  /* 0x0000002c084c723c */ /* 0x050fe200000418ec */
[----:B------:R-:W-:Y:S01]  /*11450*/  HSET2.LE.AND R7, R7, R12, PT ;  /* 0x0000000c07077233 */ /* 0x000fe20003803000 */
[----:B------:R-:W-:Y:S01]  /*11460*/  IMAD.MOV.U32 R219, RZ, RZ, R180 ;  /* 0x000000ffffdb7224 */ /* 0x000fe200078e00b4 */
[----:B------:R-:W-:Y:S05]  /*11470*/  LDSM.16.MT88.4 R56, [R192+0x9800] ;  /* 0x00980000c038783b */ /* 0x000fea0000004200 */
[C---:B------:R-:W-:Y:S01]  /*11480*/  HMMA.16816.F32.BF16 R44, R8.reuse, R36, R136 ;  /* 0x00000024082c723c */ /* 0x040fe20000041888 */
[----:B------:R-:W-:Y:S07]  /*11490*/  LDSM.16.MT88.4 R36, [R192+0xb400] ;  /* 0x00b40000c024783b */ /* 0x000fee0000004200 */
[----:B------:R-:W-:Y:S01]  /*114a0*/  HMMA.16816.F32.BF16 R136, R8, R18, R148 ;  /* 0x000000120888723c */ /* 0x000fe20000041894 */
[----:B------:R-:W3:Y:S06]  /*114b0*/  LDSM.16.MT88.4 R16, [R194+0x9400] ;  /* 0x00940000c210783b */ /* 0x000eec0000004200 */
[----:B------:R-:W-:-:S02]  /*114c0*/  IMAD.MOV.U32 R148, RZ, RZ, R197 ;  /* 0x000000ffff947224 */ /* 0x000fc400078e00c5 */
[----:B------:R4:W5:Y:S01]  /*114d0*/  LDL.LU R197, [R1+0x1dc] ;  /* 0x0001dc0001c57983 */ /* 0x0009620000300800 */
[----:B------:R-:W-:Y:S02]  /*114e0*/  IMAD.MOV.U32 R149, RZ, RZ, R196 ;  /* 0x000000ffff957224 */ /* 0x000fe400078e00c4 */
[----:B------:R-:W-:Y:S01]  /*114f0*/  IMAD.MOV.U32 R150, RZ, RZ, R195 ;  /* 0x000000ffff967224 */ /* 0x000fe200078e00c3 */
[----:B------:R4:W5:Y:S01]  /*11500*/  LDL.LU R196, [R1+0x1d8] ;  /* 0x0001d80001c47983 */ /* 0x0009620000300800 */
[----:B------:R-:W-:-:S03]  /*11510*/  IMAD.MOV.U32 R151, RZ, RZ, R193 ;  /* 0x000000ffff977224 */ /* 0x000fc600078e00c1 */
[----:B------:R4:W5:Y:S04]  /*11520*/  LDL.LU R195, [R1+0x1d4] ;  /* 0x0001d40001c37983 */ /* 0x0009680000300800 */
[----:B------:R4:W5:Y:S04]  /*11530*/  LDL.LU R193, [R1+0x1d0] ;  /* 0x0001d00001c17983 */ /* 0x0009680000300800 */
[----:B------:R4:W5:Y:S04]  /*11540*/  LDL.LU R53, [R1+0x1cc] ;  /* 0x0001cc0001357983 */ /* 0x0009680000300800 */
[----:B------:R4:W5:Y:S04]  /*11550*/  LDL.LU R52, [R1+0x1c8] ;  /* 0x0001c80001347983 */ /* 0x0009680000300800 */
[----:B------:R4:W5:Y:S04]  /*11560*/  LDL.LU R51, [R1+0x1c4] ;  /* 0x0001c40001337983 */ /* 0x0009680000300800 */
[----:B------:R4:W5:Y:S01]  /*11570*/  LDL.LU R50, [R1+0x1c0] ;  /* 0x0001c00001327983 */ /* 0x0009620000300800 */
[C---:B------:R-:W-:Y:S08]  /*11580*/  HMMA.16816.F32.BF16 R152, R8.reuse, R60, R148 ;  /* 0x0000003c0898723c */ /* 0x040ff00000041894 */
[----:B------:R-:W-:Y:S01]  /*11590*/  HMMA.16816.F32.BF16 R148, R8, R62, R176 ;  /* 0x0000003e0894723c */ /* 0x000fe200000418b0 */
[----:B------:R-:W1:Y:S01]  /*115a0*/  LDSM.16.MT88.4 R60, [R194+0xb400] ;  /* 0x00b40000c23c783b */ /* 0x000e620000004200 */
[----:B------:R-:W-:-:S02]  /*115b0*/  LOP3.LUT R15, R0, 0xff, RZ, 0xc0, !PT ;  /* 0x000000ff000f7812 */ /* 0x000fc400078ec0ff */
[----:B------:R-:W-:-:S03]  /*115c0*/  SHF.R.U32.HI R14, RZ, 0x18, R0 ;  /* 0x00000018ff0e7819 */ /* 0x000fc60000011600 */
[----:B------:R-:W-:Y:S02]  /*115d0*/  LOP3.LUT R8, R0, 0xffff, RZ, 0xc0, !PT ;  /* 0x0000ffff00087812 */ /* 0x000fe400078ec0ff */
[----:B------:R-:W-:Y:S02]  /*115e0*/  SHF.R.U32.HI R9, RZ, 0x10, R0 ;  /* 0x00000010ff097819 */ /* 0x000fe40000011600 */
[----:B------:R-:W-:Y:S02]  /*115f0*/  LOP3.LUT R10, R2, 0xff, RZ, 0xc0, !PT ;  /* 0x000000ff020a7812 */ /* 0x000fe400078ec0ff */
[----:B------:R-:W-:Y:S02]  /*11600*/  SHF.R.U32.HI R0, RZ, 0x8, R3 ;  /* 0x00000008ff007819 */ /* 0x000fe40000011603 */
[----:B------:R-:W-:Y:S02]  /*11610*/  SHF.R.U32.HI R3, RZ, 0x8, R8 ;  /* 0x00000008ff037819 */ /* 0x000fe40000011608 */
[----:B------:R-:W-:-:S02]  /*11620*/  LOP3.LUT R8, R9, 0xff, RZ, 0xc0, !PT ;  /* 0x000000ff09087812 */ /* 0x000fc400078ec0ff */
[----:B------:R-:W-:Y:S02]  /*11630*/  PRMT R9, R10, 0x5410, R0 ;  /* 0x000054100a097816 */ /* 0x000fe40000000000 */
[----:B------:R-:W-:Y:S01]  /*11640*/  PRMT R0, R15, 0x5410, R3 ;  /* 0x000054100f007816 */ /* 0x000fe20000000003 */
[----:B------:R-:W-:Y:S01]  /*11650*/  IMAD.MOV.U32 R237, RZ, RZ, R187 ;  /* 0x000000ffffed7224 */ /* 0x000fe200078e00bb */
[----:B------:R-:W-:-:S03]  /*11660*/  SHF.R.U32.HI R11, RZ, 0x10, R2 ;  /* 0x00000010ff0b7819 */ /* 0x000fc60000011602 */
[--C-:B------:R-:W-:Y:S01]  /*11670*/  HSET2.LE.AND R0, R0, R12.reuse, PT ;  /* 0x0000000c00007233 */ /* 0x100fe20003803000 */
[----:B------:R-:W-:Y:S02]  /*11680*/  SHF.R.U32.HI R13, RZ, 0x18, R2 ;  /* 0x00000018ff0d7819 */ /* 0x000fe40000011602 */
[----:B------:R-:W-:Y:S02]  /*11690*/  PRMT R2, R8, 0x5410, R14 ;  /* 0x0000541008027816 */ /* 0x000fe4000000000e */
[----:B------:R-:W-:Y:S02]  /*116a0*/  LOP3.LUT R8, R235, R0, RZ, 0xc0, !PT ;  /* 0x00000000eb087212 */ /* 0x000fe400078ec0ff */
[----:B------:R-:W-:Y:S01]  /*116b0*/  LOP3.LUT R0, R188, R237, RZ, 0x3c, !PT ;  /* 0x000000edbc007212 */ /* 0x000fe200078e3cff */
[----:B------:R-:W-:Y:S01]  /*116c0*/  HSET2.LE.AND R2, R2, R12, PT ;  /* 0x0000000c02027233 */ /* 0x000fe20003803000 */
[----:B------:R-:W-:Y:S01]  /*116d0*/  LOP3.LUT R11, R11, 0xff, RZ, 0xc0, !PT ;  /* 0x000000ff0b0b7812 */ /* 0x000fe200078ec0ff */
[----:B------:R-:W-:Y:S01]  /*116e0*/  IMAD.MOV.U32 R167, RZ, RZ, R173 ;  /* 0x000000ffffa77224 */ /* 0x000fe200078e00ad */
[----:B------:R-:W-:Y:S01]  /*116f0*/  LOP3.LUT R7, R156, R7, RZ, 0xc0, !PT ;  /* 0x000000079c077212 */ /* 0x000fe200078ec0ff */
[----:B------:R-:W-:-:S02]  /*11700*/  IMAD.MOV.U32 R238, RZ, RZ, R168 ;  /* 0x000000ffffee7224 */ /* 0x000fc400078e00a8 */
[----:B------:R-:W-:Y:S01]  /*11710*/  IMAD.WIDE.U32 R14, R0, -0x326172a9, RZ ;  /* 0xcd9e8d57000e7825 */ /* 0x000fe200078e00ff */
[----:B------:R-:W-:Y:S01]  /*11720*/  PRMT R11, R11, 0x5410, R13 ;  /* 0x000054100b0b7816 */ /* 0x000fe2000000000d */
[--C-:B------:R-:W-:Y:S01]  /*11730*/  HSET2.LE.AND R3, R9, R12.reuse, PT ;  /* 0x0000000c09037233 */ /* 0x100fe20003803000 */
[----:B------:R-:W-:Y:S02]  /*11740*/  LOP3.LUT R9, R231, R2, RZ, 0xc0, !PT ;  /* 0x00000002e7097212 */ /* 0x000fe400078ec0ff */
[----:B------:R-:W-:Y:S02]  /*11750*/  LOP3.LUT R2, R15, R225, R238, 0x96, !PT ;  /* 0x000000e10f027212 */ /* 0x000fe400078e96ee */
[----:B------:R-:W-:Y:S01]  /*11760*/  LOP3.LUT R0, R167, R219, R14, 0x96, !PT ;  /* 0x000000dba7007212 */ /* 0x000fe200078e960e */
[----:B------:R-:W-:Y:S01]  /*11770*/  IMAD.MOV.U32 R160, RZ, RZ, R214 ;  /* 0x000000ffffa07224 */ /* 0x000fe200078e00d6 */
[----:B------:R-:W-:Y:S01]  /*11780*/  HSET2.LE.AND R11, R11, R12, PT ;  /* 0x0000000c0b0b7233 */ /* 0x000fe20003803000 */
[----:B------:R-:W-:Y:S01]  /*11790*/  IMAD.MOV.U32 R161, RZ, RZ, R215 ;  /* 0x000000ffffa17224 */ /* 0x000fe200078e00d7 */
[----:B--2---:R-:W-:Y:S01]  /*117a0*/  HMMA.16816.F32.BF16 R156, R4, R20, R112 ;  /* 0x00000014049c723c */ /* 0x004fe20000041870 */
[----:B------:R-:W-:Y:S01]  /*117b0*/  IMAD.MOV.U32 R162, RZ, RZ, R174 ;  /* 0x000000ffffa27224 */ /* 0x000fe200078e00ae */
[----:B------:R-:W-:Y:S01]  /*117c0*/  LOP3.LUT R10, R230, R3, RZ, 0xc0, !PT ;  /* 0x00000003e60a7212 */ /* 0x000fe200078ec0ff */
[----:B------:R-:W-:-:S02]  /*117d0*/  IMAD.MOV.U32 R163, RZ, RZ, R175 ;  /* 0x000000ffffa37224 */ /* 0x000fc400078e00af */
[----:B------:R-:W-:Y:S02]  /*117e0*/  IMAD.MOV.U32 R215, RZ, RZ, R184 ;  /* 0x000000ffffd77224 */ /* 0x000fe400078e00b8 */
[----:B------:R-:W-:Y:S01]  /*117f0*/  IMAD.MOV.U32 R214, RZ, RZ, R183 ;  /* 0x000000ffffd67224 */ /* 0x000fe200078e00b7 */
[C---:B-1----:R-:W-:Y:S01]  /*11800*/  HMMA.16816.F32.BF16 R124, R4.reuse, R24, R124 ;  /* 0x00000018047c723c */ /* 0x042fe2000004187c */
[----:B------:R-:W-:Y:S02]  /*11810*/  IMAD.MOV.U32 R166, RZ, RZ, R172 ;  /* 0x000000ffffa67224 */ /* 0x000fe400078e00ac */
[----:B------:R-:W-:Y:S02]  /*11820*/  IMAD.MOV.U32 R164, RZ, RZ, R170 ;  /* 0x000000ffffa47224 */ /* 0x000fe400078e00aa */
[----:B------:R-:W-:Y:S02]  /*11830*/  IMAD.MOV.U32 R165, RZ, RZ, R171 ;  /* 0x000000ffffa57224 */ /* 0x000fe400078e00ab */
[----:B------:R-:W-:Y:S01]  /*11840*/  IMAD.MOV.U32 R239, RZ, RZ, R169 ;  /* 0x000000ffffef7224 */ /* 0x000fe200078e00a9 */
[----:B------:R-:W-:Y:S01]  /*11850*/  HMMA.16816.F32.BF16 R120, R4, R26, R120 ;  /* 0x0000001a0478723c */ /* 0x000fe20000041878 */
[----:B------:R-:W-:-:S02]  /*11860*/  IMAD.MOV.U32 R236, RZ, RZ, R186 ;  /* 0x000000ffffec7224 */ /* 0x000fc400078e00ba */
[----:B------:R-:W-:Y:S01]  /*11870*/  IMAD.WIDE.U32 R2, R2, -0x2daee0ad, RZ ;  /* 0xd2511f5302027825 */ /* 0x000fe200078e00ff */
[----:B------:R-:W-:-:S04]  /*11880*/  LOP3.LUT R11, R206, R11, RZ, 0xc0, !PT ;  /* 0x0000000bce0b7212 */ /* 0x000fc800078ec0ff */
[----:B---3--:R-:W-:Y:S01]  /*11890*/  HMMA.16816.F32.BF16 R132, R4, R16, R132 ;  /* 0x000000100484723c */ /* 0x008fe20000041884 */
[----:B------:R-:W-:-:S07]  /*118a0*/  LOP3.LUT R3, R3, R226, R164, 0x96, !PT ;  /* 0x000000e203037212 */ /* 0x000fce00078e96a4 */
        /* <DEDUP_REMOVED lines=21> */
[----:B------:R-:W-:Y:S04]  /*11a00*/  HMMA.16816.F32.BF16 R96, R8, R16, R68 ;  /* 0x000000100860723c */ /* 0x000fe80000041844 */
[----:B------:R-:W-:Y:S02]  /*11a10*/  LOP3.LUT R0, R3, R251, R34, 0x96, !PT ;  /* 0x000000fb03007212 */ /* 0x000fe400078e9622 */
[C---:B------:R-:W-:Y:S02]  /*11a20*/  LOP3.LUT R3, R2.reuse, 0xffff, RZ, 0xc0, !PT ;  /* 0x0000ffff02037812 */ /* 0x040fe400078ec0ff */
        /* <DEDUP_REMOVED lines=9> */
[----:B------:R-:W-:Y:S02]  /*11ac0*/  SHF.R.U32.HI R7, RZ, 0x18, R0 ;  /* 0x00000018ff077819 */ /* 0x000fe40000011600 */
[----:B------:R-:W-:Y:S02]  /*11ad0*/  LOP3.LUT R2, R3, 0xff, RZ, 0xc0, !PT ;  /* 0x000000ff03027812 */ /* 0x000fe400078ec0ff */
[----:B------:R-:W-:Y:S02]  /*11ae0*/  PRMT R0, R17, 0x5410, R6 ;  /* 0x0000541011007816 */ /* 0x000fe40000000006 */
[----:B------:R-:W-:Y:S02]  /*11af0*/  PRMT R3, R5, 0x5410, R16 ;  /* 0x0000541005037816 */ /* 0x000fe40000000010 */
[----:B------:R-:W-:Y:S01]  /*11b00*/  PRMT R5, R2, 0x5410, R7 ;  /* 0x0000541002057816 */ /* 0x000fe20000000007 */
[--C-:B------:R-:W-:Y:S01]  /*11b10*/  HSET2.LE.AND R0, R0, R12.reuse, PT ;  /* 0x0000000c00007233 */ /* 0x100fe20003803000 */
[----:B------:R-:W-:Y:S01]  /*11b20*/  PRMT R4, R13, 0x5410, R4 ;  /* 0x000054100d047816 */ /* 0x000fe20000000004 */
[----:B------:R-:W-:-:S03]  /*11b30*/  HSET2.LE.AND R2, R3, R12, PT ;  /* 0x0000000c03027233 */ /* 0x000fc60003803000 */
[----:B------:R-:W-:Y:S01]  /*11b40*/  LOP3.LUT R6, R191, R0, RZ, 0xc0, !PT ;  /* 0x00000000bf067212 */ /* 0x000fe200078ec0ff */
[----:B------:R-:W-:Y:S01]  /*11b50*/  HSET2.LE.AND R3, R4, R12, PT ;  /* 0x0000000c04037233 */ /* 0x000fe20003803000 */
[----:B------:R-:W-:Y:S02]  /*11b60*/  LOP3.LUT R7, R189, R2, RZ, 0xc0, !PT ;  /* 0x00000002bd077212 */ /* 0x000fe400078ec0ff */
[----:B------:R-:W-:Y:S02]  /*11b70*/  LOP3.LUT R2, R15, R225, R162, 0x96, !PT ;  /* 0x000000e10f027212 */ /* 0x000fe400078e96a2 */
[----:B------:R-:W-:Y:S01]  /*11b80*/  LOP3.LUT R0, R221, R219, R14, 0x96, !PT ;  /* 0x000000dbdd007212 */ /* 0x000fe200078e960e */
[----:B------:R-:W-:Y:S01]  /*11b90*/  HMMA.16816.F32.BF16 R84, R8, R22, R80 ;  /* 0x000000160854723c */ /* 0x000fe20000041850 */
[----:B------:R-:W-:Y:S01]  /*11ba0*/  LOP3.LUT R4, R201, R3, RZ, 0xc0, !PT ;  /* 0x00000003c9047212 */ /* 0x000fe200078ec0ff */
[----:B------:R-:W-:-:S06]  /*11bb0*/  IMAD.MOV.U32 R238, RZ, RZ, R160 ;  /* 0x000000ffffee7224 */ /* 0x000fcc00078e00a0 */
[C---:B------:R-:W-:Y:S01]  /*11bc0*/  HMMA.16816.F32.BF16 R108, R8.reuse, R24, R76 ;  /* 0x00000018086c723c */ /* 0x040fe2000004184c */
[----:B------:R-:W-:Y:S01]  /*11bd0*/  IMAD.WIDE.U32 R2, R2, -0x2daee0ad, RZ ;  /* 0xd2511f5302027825 */ /* 0x000fe200078e00ff */
[----:B------:R-:W-:Y:S01]  /*11be0*/  HSET2.LE.AND R5, R5, R12, PT ;  /* 0x0000000c05057233 */ /* 0x000fe20003803000 */
[----:B------:R-:W-:Y:S05]  /*11bf0*/  LDSM.16.MT88.4 R20, [R192+0xb800] ;  /* 0x00b80000c014783b */ /* 0x000fea0000004200 */
[C---:B------:R-:W-:Y:S01]  /*11c00*/  HMMA.16816.F32.BF16 R104, R8.reuse, R26, R72 ;  /* 0x0000001a0868723c */ /* 0x040fe20000041848 */
[----:B------:R-:W-:Y:S01]  /*11c10*/  LOP3.LUT R3, R3, R226, R238, 0x96, !PT ;  /* 0x000000e203037212 */ /* 0x000fe200078e96ee */
[----:B------:R-:W-:Y:S06]  /*11c20*/  LDSM.16.MT88.4 R24, [R192+0xa800] ;  /* 0x00a80000c018783b */ /* 0x000fec0000004200 */
[C---:B------:R-:W-:Y:S08]  /*11c30*/  HMMA.16816.F32.BF16 R92, R8.reuse, R18, R64 ;  /* 0x00000012085c723c */ /* 0x040ff00000041840 */
[C---:B------:R-:W-:Y:S08]  /*11c40*/  HMMA.16816.F32.BF16 R80, R8.reuse, R60, R152 ;  /* 0x0000003c0850723c */ /* 0x040ff00000041898 */
[C---:B------:R-:W-:Y:S08]  /*11c50*/  HMMA.16816.F32.BF16 R76, R8.reuse, R40, R128 ;  /* 0x00000028084c723c */ /* 0x040ff00000041880 */
[C---:B------:R-:W-:Y:S01]  /*11c60*/  HMMA.16816.F32.BF16 R68, R8.reuse, R38, R144 ;  /* 0x000000260844723c */ /* 0x040fe20000041890 */
[----:B------:R-:W-:Y:S01]  /*11c70*/  LOP3.LUT R5, R200, R5, RZ, 0xc0, !PT ;  /* 0x00000005c8057212 */ /* 0x000fe200078ec0ff */
[----:B------:R-:W-:Y:S06]  /*11c80*/  LDSM.16.MT88.4 R16, [R194+0xa800] ;  /* 0x00a80000c210783b */ /* 0x000fec0000004200 */
[C---:B------:R-:W-:Y:S01]  /*11c90*/  HMMA.16816.F32.BF16 R72, R8.reuse, R42, R136 ;  /* 0x0000002a0848723c */ /* 0x040fe20000041888 */
[----:B------:R-:W1:Y:S07]  /*11ca0*/  LDSM.16.MT88.4 R40, [R194+0x9800] ;  /* 0x00980000c228783b */ /* 0x000e6e0000004200 */
[----:B------:R-:W-:Y:S01]  /*11cb0*/  HMMA.16816.F32.BF16 R64, R8, R36, R140 ;  /* 0x000000240840723c */ /* 0x000fe2000004188c */
[----:B------:R-:W2:Y:S01]  /*11cc0*/  LDSM.16.MT88.4 R36, [R194+0xb800] ;  /* 0x00b80000c224783b */ /* 0x000ea20000004200 */
[----:B------:R-:W-:-:S03]  /*11cd0*/  IMAD.MOV.U32 R239, RZ, RZ, R161 ;  /* 0x000000ffffef7224 */ /* 0x000fc600078e00a1 */
[----:B------:R-:W-:Y:S03]  /*11ce0*/  LDSM.16.MT88.4 R140, [R194+0x9c00] ;  /* 0x009c0000c28c783b */ /* 0x000fe60000004200 */
[----:B------:R-:W-:Y:S07]  /*11cf0*/  HMMA.16816.F32.BF16 R60, R8, R62, R148 ;  /* 0x0000003e083c723c */ /* 0x000fee0000041894 */
[----:B------:R-:W-:-:S05]  /*11d00*/  IMAD.WIDE.U32 R8, R0, -0x2daee0ad, RZ ;  /* 0xd2511f5300087825 */ /* 0x000fca00078e00ff */
        /* <DEDUP_REMOVED lines=12> */
[C---:B------:R-:W-:Y:S02]  /*11dd0*/  LOP3.LUT R3, R2.reuse, 0xffff, RZ, 0xc0, !PT ;  /* 0x0000ffff02037812 */ /* 0x040fe400078ec0ff */
[--C-:B------:R-:W-:Y:S02]  /*11de0*/  SHF.R.U32.HI R11, RZ, 0x10, R2.reuse ;  /* 0x00000010ff0b7819 */ /* 0x100fe40000011602 */
[----:B------:R-:W-:Y:S02]  /*11df0*/  LOP3.LUT R13, R2, 0xff, RZ, 0xc0, !PT ;  /* 0x000000ff020d7812 */ /* 0x000fe400078ec0ff */
[----:B------:R-:W-:Y:S02]  /*11e00*/  SHF.R.U32.HI R10, RZ, 0x18, R2 ;  /* 0x00000018ff0a7819 */ /* 0x000fe40000011602 */
[----:B------:R-:W-:-:S02]  /*11e10*/  LOP3.LUT R2, R0, 0xffff, RZ, 0xc0, !PT ;  /* 0x0000ffff00027812 */ /* 0x000fc400078ec0ff */
[----:B------:R-:W-:Y:S02]  /*11e20*/  SHF.R.U32.HI R3, RZ, 0x8, R3 ;  /* 0x00000008ff037819 */ /* 0x000fe40000011603 */
[----:B------:R-:W-:Y:S02]  /*11e30*/  LOP3.LUT R11, R11, 0xff, RZ, 0xc0, !PT ;  /* 0x000000ff0b0b7812 */ /* 0x000fe400078ec0ff */
[----:B------:R-:W-:Y:S02]  /*11e40*/  SHF.R.U32.HI R8, RZ, 0x8, R2 ;  /* 0x00000008ff087819 */ /* 0x000fe40000011602 */
[----:B------:R-:W-:Y:S02]  /*11e50*/  PRMT R2, R13, 0x5410, R3 ;  /* 0x000054100d027816 */ /* 0x000fe40000000003 */
[----:B------:R-:W-:Y:S02]  /*11e60*/  PRMT R11, R11, 0x5410, R10 ;  /* 0x000054100b0b7816 */ /* 0x000fe4000000000a */
[----:B------:R-:W-:-:S02]  /*11e70*/  LOP3.LUT R9, R0, 0xff, RZ, 0xc0, !PT ;  /* 0x000000ff00097812 */ /* 0x000fc400078ec0ff */
[--C-:B------:R-:W-:Y:S02]  /*11e80*/  SHF.R.U32.HI R3, RZ, 0x10, R0.reuse ;  /* 0x00000010ff037819 */ /* 0x100fe40000011600 */
[----:B------:R-:W-:Y:S01]  /*11e90*/  SHF.R.U32.HI R10, RZ, 0x18, R0 ;  /* 0x00000018ff0a7819 */ /* 0x000fe20000011600 */
[--C-:B------:R-:W-:Y:S01]  /*11ea0*/  HSET2.LE.AND R0, R2, R12.reuse, PT ;  /* 0x0000000c02007233 */ /* 0x100fe20003803000 */
[----:B------:R-:W-:Y:S01]  /*11eb0*/  PRMT R8, R9, 0x5410, R8 ;  /* 0x0000541009087816 */ /* 0x000fe20000000008 */
[----:B------:R-:W-:Y:S01]  /*11ec0*/  HSET2.LE.AND R2, R11, R12, PT ;  /* 0x0000000c0b027233 */ /* 0x000fe20003803000 */
[----:B------:R-:W-:-:S03]  /*11ed0*/  LOP3.LUT R9, R3, 0xff, RZ, 0xc0, !PT ;  /* 0x000000ff03097812 */ /* 0x000fc600078ec0ff */
[----:B------:R-:W-:Y:S01]  /*11ee0*/  HSET2.LE.AND R3, R8, R12, PT ;  /* 0x0000000c08037233 */ /* 0x000fe20003803000 */
[----:B------:R-:W-:Y:S02]  /*11ef0*/  LOP3.LUT R11, R207, R2, RZ, 0xc0, !PT ;  /* 0x00000002cf0b7212 */ /* 0x000fe400078ec0ff */
[----:B------:R-:W-:Y:S02]  /*11f00*/  LOP3.LUT R2, R35, R218, R46, 0x96, !PT ;  /* 0x000000da23027212 */ /* 0x000fe400078e962e */
[----:B------:R-:W-:-:S03]  /*11f10*/  LOP3.LUT R8, R248, R3, RZ, 0xc0, !PT ;  /* 0x00000003f8087212 */ /* 0x000fc600078ec0ff */
[----:B------:R-:W-:Y:S01]  /*11f20*/  IMAD.WIDE.U32 R2, R2, -0x2daee0ad, RZ ;  /* 0xd2511f5302027825 */ /* 0x000fe200078e00ff */
[----:B------:R-:W-:Y:S01]  /*11f30*/  PRMT R9, R9, 0x5410, R10 ;  /* 0x0000541009097816 */ /* 0x000fe2000000000a */
[----:B-1----:R-:W-:Y:S01]  /*11f40*/  HMMA.16816.F32.BF16 R144, R4, R42, R116 ;  /* 0x0000002a0490723c */ /* 0x002fe20000041874 */
[----:B------:R-:W-:Y:S02]  /*11f50*/  LOP3.LUT R10, R208, R0, RZ, 0xc0, !PT ;  /* 0x00000000d00a7212 */ /* 0x000fe400078ec0ff */
[----:B------:R-:W-:Y:S02]  /*11f60*/  LOP3.LUT R0, R3, R249, R44, 0x96, !PT ;  /* 0x000000f903007212 */ /* 0x000fe400078e962c */
[----:B------:R-:W-:-:S03]  /*11f70*/  LOP3.LUT R3, R2, 0xffff, RZ, 0xc0, !PT ;  /* 0x0000ffff02037812 */ /* 0x000fc600078ec0ff */
[----:B------:R-:W-:Y:S01]  /*11f80*/  HMMA.16816.F32.BF16 R116, R4, R16, R112 ;  /* 0x000000100474723c */ /* 0x000fe20000041870 */
[----:B------:R-:W-:Y:S02]  /*11f90*/  LOP3.LUT R15, R2, 0xff, RZ, 0xc0, !PT ;  /* 0x000000ff020f7812 */ /* 0x000fe400078ec0ff */
[----:B------:R-:W-:Y:S01]  /*11fa0*/  SHF.R.U32.HI R14, RZ, 0x18, R2 ;  /* 0x00000018ff0e7819 */ /* 0x000fe20000011602 */
[----:B------:R-:W-:-:S04]  /*11fb0*/  HSET2.LE.AND R9, R9, R12, PT ;  /* 0x0000000c09097233 */ /* 0x000fc80003803000 */
[C---:B------:R-:W-:Y:S08]  /*11fc0*/  HMMA.16816.F32.BF16 R148, R4.reuse, R40, R132 ;  /* 0x000000280494723c */ /* 0x040ff00000041884 */
[C---:B------:R-:W-:Y:S08]  /*11fd0*/  HMMA.16816.F32.BF16 R112, R4.reuse, R18, R172 ;  /* 0x000000120470723c */ /* 0x040ff000000418ac */
[C---:B------:R-:W-:Y:S08]  /*11fe0*/  HMMA.16816.F32.BF16 R164, R4.reuse, R56, R124 ;  /* 0x0000003804a4723c */ /* 0x040ff0000004187c */
[C---:B------:R-:W-:Y:S08]  /*11ff0*/  HMMA.16816.F32.BF16 R160, R4.reuse, R58, R120 ;  /* 0x0000003a04a0723c */ /* 0x040ff00000041878 */
[C---:B------:R-:W-:Y:S08]  /*12000*/  HMMA.16816.F32.BF16 R128, R4.reuse, R26, R168 ;  /* 0x0000001a0480723c */ /* 0x040ff000000418a8 */
[C---:B------:R-:W-:Y:S08]  /*12010*/  HMMA.16816.F32.BF16 R100, R4.reuse, R20, R100 ;  /* 0x000000140464723c */ /* 0x040ff00000041864 */
[C---:B--2---:R-:W-:Y:S08]  /*12020*/  HMMA.16816.F32.BF16 R180, R4.reuse, R36, R180 ;  /* 0x0000002404b4723c */ /* 0x044ff000000418b4 */
[C---:B------:R-:W-:Y:S01]  /*12030*/  HMMA.16816.F32.BF16 R176, R4.reuse, R38, R176 ;  /* 0x0000002604b0723c */ /* 0x040fe200000418b0 */
[----:B------:R-:W-:Y:S01]  /*12040*/  LOP3.LUT R9, R209, R9, RZ, 0xc0, !PT ;  /* 0x00000009d1097212 */ /* 0x000fe200078ec0ff */
[----:B------:R-:W-:Y:S06]  /*12050*/  LDSM.16.MT88.4 R124, [R192+0xac00] ;  /* 0x00ac0000c07c783b */ /* 0x000fec0000004200 */
[C---:B------:R-:W-:Y:S01]  /*12060*/  HMMA.16816.F32.BF16 R132, R4.reuse, R24, R156 ;  /* 0x000000180484723c */ /* 0x040fe2000004189c */
[----:B------:R-:W-:Y:S01]  /*12070*/  LOP3.LUT R13, R0, 0xff, RZ, 0xc0, !PT ;  /* 0x000000ff000d7812 */ /* 0x000fe200078ec0ff */
[----:B------:R-:W1:Y:S06]  /*12080*/  LDSM.16.MT88.4 R156, [R192+0x9c00] ;  /* 0x009c0000c09c783b */ /* 0x000e6c0000004200 */
[----:B------:R-:W-:Y:S07]  /*12090*/  HMMA.16816.F32.BF16 R172, R4, R22, R184 ;  /* 0x0000001604ac723c */ /* 0x000fee00000418b8 */
[----:B------:R-:W-:-:S02]  /*120a0*/  SHF.R.U32.HI R4, RZ, 0x10, R2 ;  /* 0x00000010ff047819 */ /* 0x000fc40000011602 */
[----:B------:R-:W-:Y:S02]  /*120b0*/  LOP3.LUT R2, R0, 0xffff, RZ, 0xc0, !PT ;  /* 0x0000ffff00027812 */ /* 0x000fe400078ec0ff */
[----:B------:R-:W-:Y:S02]  /*120c0*/  SHF.R.U32.HI R6, RZ, 0x8, R3 ;  /* 0x00000008ff067819 */ /* 0x000fe40000011603 */
[----:B------:R-:W-:Y:S02]  /*120d0*/  LOP3.LUT R5, R4, 0xff, RZ, 0xc0, !PT ;  /* 0x000000ff04057812 */ /* 0x000fe400078ec0ff */
[----:B------:R-:W-:Y:S02]  /*120e0*/  SHF.R.U32.HI R3, RZ, 0x10, R0 ;  /* 0x00000010ff037819 */ /* 0x000fe40000011600 */
[----:B------:R-:W-:Y:S02]  /*120f0*/  SHF.R.U32.HI R4, RZ, 0x8, R2 ;  /* 0x00000008ff047819 */ /* 0x000fe40000011602 */
[----:B------:R-:W-:-:S02]  /*12100*/  PRMT R2, R15, 0x5410, R6 ;  /* 0x000054100f027816 */ /* 0x000fc40000000006 */
[----:B------:R-:W-:Y:S02]  /*12110*/  SHF.R.U32.HI R7, RZ, 0x18, R0 ;  /* 0x00000018ff077819 */ /* 0x000fe40000011600 */
[----:B------:R-:W-:Y:S01]  /*12120*/  LOP3.LUT R0, R3, 0xff, RZ, 0xc0, !PT ;  /* 0x000000ff03007812 */ /* 0x000fe200078ec0ff */
[--C-:B------:R-:W-:Y:S01]  /*12130*/  HSET2.LE.AND R2, R2, R12.reuse, PT ;  /* 0x0000000c02027233 */ /* 0x100fe20003803000 */
[----:B------:R-:W-:Y:S02]  /*12140*/  PRMT R3, R5, 0x5410, R14 ;  /* 0x0000541005037816 */ /* 0x000fe4000000000e */
[----:B------:R-:W-:Y:S01]  /*12150*/  PRMT R5, R13, 0x5410, R4 ;  /* 0x000054100d057816 */ /* 0x000fe20000000004 */
[----:B------:R-:W-:Y:S01]  /*12160*/  HMMA.16816.F32.BF16 R168, R8, R56, R108 ;  /* 0x0000003808a8723c */ /* 0x000fe2000004186c */
[----:B------:R-:W-:Y:S01]  /*12170*/  PRMT R4, R0, 0x5410, R7 ;  /* 0x0000541000047816 */ /* 0x000fe20000000007 */
[--C-:B------:R-:W-:Y:S01]  /*12180*/  HSET2.LE.AND R0, R3, R12.reuse, PT ;  /* 0x0000000c03007233 */ /* 0x100fe20003803000 */
[----:B------:R-:W2:Y:S01]  /*12190*/  LDSM.16.MT88.4 R108, [R194+0xac00] ;  /* 0x00ac0000c26c783b */ /* 0x000ea20000004200 */
[----:B------:R-:W-:-:S04]  /*121a0*/  HSET2.LE.AND R3, R5, R12, PT ;  /* 0x0000000c05037233 */ /* 0x000fc80003803000 */
[----:B------:R-:W-:Y:S01]  /*121b0*/  HMMA.16816.F32.BF16 R104, R8, R58, R104 ;  /* 0x0000003a0868723c */ /* 0x000fe20000041868 */
[----:B------:R-:W-:-:S07]  /*121c0*/  IMAD.MOV.U32 R5, RZ, RZ, R190 ;  /* 0x000000ffff057224 */ /* 0x000fce00078e00be */
[C---:B------:R-:W-:Y:S07]  /*121d0*/  HMMA.16816.F32.BF16 R56, R8.reuse, R42, R92 ;  /* 0x0000002a0838723c */ /* 0x040fee000004185c */
[----:B------:R-:W-:Y:S02]  /*121e0*/  LOP3.LUT R94, R203, R2, RZ, 0xc0, !PT ;  /* 0x00000002cb5e7212 */ /* 0x000fe400078ec0ff */
[----:B------:R-:W-:Y:S01]  /*121f0*/  LOP3.LUT R2, R55, R218, R200, 0x96, !PT ;  /* 0x000000da37027212 */ /* 0x000fe200078e96c8 */
[----:B------:R-:W-:Y:S01]  /*12200*/  HMMA.16816.F32.BF16 R152, R8, R40, R96 ;  /* 0x000000280898723c */ /* 0x000fe20000041860 */
[----:B------:R-:W-:Y:S01]  /*12210*/  LOP3.LUT R92, R205, R3, RZ, 0xc0, !PT ;  /* 0x00000003cd5c7212 */ /* 0x000fe200078ec0ff */
[----:B------:R-:W-:-:S02]  /*12220*/  HSET2.LE.AND R4, R4, R12, PT ;  /* 0x0000000c04047233 */ /* 0x000fc40003803000 */
[----:B------:R-:W-:-:S04]  /*12230*/  IMAD.WIDE.U32 R2, R2, -0x2daee0ad, RZ ;  /* 0xd2511f5302027825 */ /* 0x000fc800078e00ff */
[----:B------:R-:W-:Y:S01]  /*12240*/  HMMA.16816.F32.BF16 R40, R8, R26, R84 ;  /* 0x0000001a0828723c */ /* 0x000fe20000041854 */
[----:B------:R-:W-:-:S07]  /*12250*/  LOP3.LUT R95, R5, R0, RZ, 0xc0, !PT ;  /* 0x00000000055f7212 */ /* 0x000fce00078ec0ff */
[----:B------:R-:W-:Y:S01]  /*12260*/  HMMA.16816.F32.BF16 R136, R8, R24, R88 ;  /* 0x000000180888723c */ /* 0x000fe20000041858 */
[----:B------:R-:W-:-:S07]  /*12270*/  LOP3.LUT R0, R3, R249, R188, 0x96, !PT ;  /* 0x000000f903007212 */ /* 0x000fce00078e96bc */
[----:B------:R-:W-:Y:S01]  /*12280*/  HMMA.16816.F32.BF16 R84, R8, R36, R80 ;  /* 0x000000240854723c */ /* 0x000fe20000041850 */
[----:B------:R-:W3:Y:S01]  /*12290*/  LDSM.16.MT88.4 R80, [R192+0xbc00] ;  /* 0x00bc0000c050783b */ /* 0x000ee20000004200 */
[----:B------:R-:W-:-:S06]  /*122a0*/  LOP3.LUT R3, R2, 0xffff, RZ, 0xc0, !PT ;  /* 0x0000ffff02037812 */ /* 0x000fcc00078ec0ff */
[----:B------:R-:W-:Y:S01]  /*122b0*/  HMMA.16816.F32.BF16 R120, R8, R16, R76 ;  /* 0x000000100878723c */ /* 0x000fe2000004184c */
[----:B------:R-:W-:-:S07]  /*122c0*/  LOP3.LUT R93, R204, R4, RZ, 0xc0, !PT ;  /* 0x00000004cc5d7212 */ /* 0x000fce00078ec0ff */
[----:B------:R-:W-:Y:S01]  /*122d0*/  HMMA.16816.F32.BF16 R24, R8, R18, R72 ;  /* 0x000000120818723c */ /* 0x000fe20000041848 */
[----:B------:R-:W1:Y:S01]  /*122e0*/  LDSM.16.MT88.4 R16, [R194+0xbc00] ;  /* 0x00bc0000c210783b */ /* 0x000e620000004200 */
[--C-:B------:R-:W-:Y:S02]  /*122f0*/  SHF.R.U32.HI R4, RZ, 0x10, R2.reuse ;  /* 0x00000010ff047819 */ /* 0x100fe40000011602 */
[----:B------:R-:W-:-:S04]  /*12300*/  SHF.R.U32.HI R7, RZ, 0x18, R2 ;  /* 0x00000018ff077819 */ /* 0x000fc80000011602 */
[----:B------:R-:W-:Y:S01]  /*12310*/  HMMA.16816.F32.BF16 R64, R8, R20, R64 ;  /* 0x000000140840723c */ /* 0x000fe20000041840 */
[----:B------:R-:W-:Y:S02]  /*12320*/  SHF.R.U32.HI R3, RZ, 0x8, R3 ;  /* 0x00000008ff037819 */ /* 0x000fe40000011603 */
[----:B------:R-:W-:-:S05]  /*12330*/  LOP3.LUT R5, R4, 0xff, RZ, 0xc0, !PT ;  /* 0x000000ff04057812 */ /* 0x000fca00078ec0ff */
[----:B------:R-:W-:Y:S01]  /*12340*/  HMMA.16816.F32.BF16 R20, R8, R22, R68 ;  /* 0x000000160814723c */ /* 0x000fe20000041844 */
[----:B------:R-:W-:-:S07]  /*12350*/  LOP3.LUT R6, R0, 0xff, RZ, 0xc0, !PT ;  /* 0x000000ff00067812 */ /* 0x000fce00078ec0ff */
[----:B------:R-:W-:Y:S07]  /*12360*/  HMMA.16816.F32.BF16 R60, R8, R38, R60 ;  /* 0x00000026083c723c */ /* 0x000fee000004183c */
[----:B------:R-:W-:Y:S02]  /*12370*/  LOP3.LUT R8, R2, 0xff, RZ, 0xc0, !PT ;  /* 0x000000ff02087812 */ /* 0x000fe400078ec0ff */
[----:B------:R-:W-:-:S04]  /*12380*/  LOP3.LUT R2, R0, 0xffff, RZ, 0xc0, !PT ;  /* 0x0000ffff00027812 */ /* 0x000fc800078ec0ff */
[----:B------:R-:W-:Y:S02]  /*12390*/  SHF.R.U32.HI R4, RZ, 0x8, R2 ;  /* 0x00000008ff047819 */ /* 0x000fe40000011602 */
[----:B------:R-:W-:Y:S02]  /*123a0*/  PRMT R2, R8, 0x5410, R3 ;  /* 0x0000541008027816 */ /* 0x000fe40000000003 */
[----:B------:R-:W-:Y:S02]  /*123b0*/  SHF.R.U32.HI R3, RZ, 0x10, R0 ;  /* 0x00000010ff037819 */ /* 0x000fe40000011600 */
[----:B------:R-:W-:Y:S02]  /*123c0*/  PRMT R7, R5, 0x5410, R7 ;  /* 0x0000541005077816 */ /* 0x000fe40000000007 */
[----:B------:R-:W-:Y:S02]  /*123d0*/  PRMT R6, R6, 0x5410, R4 ;  /* 0x0000541006067816 */ /* 0x000fe40000000004 */
[----:B------:R-:W-:-:S02]  /*123e0*/  SHF.R.U32.HI R5, RZ, 0x18, R0 ;  /* 0x00000018ff057819 */ /* 0x000fc40000011600 */
[----:B------:R-:W-:-:S04]  /*123f0*/  LOP3.LUT R4, R3, 0xff, RZ, 0xc0, !PT ;  /* 0x000000ff03047812 */ /* 0x000fc800078ec0ff */
[----:B------:R-:W-:Y:S01]  /*12400*/  PRMT R4, R4, 0x5410, R5 ;  /* 0x0000541004047816 */ /* 0x000fe20000000005 */
[--C-:B------:R-:W-:Y:S02]  /*12410*/  HSET2.LE.AND R0, R2, R12.reuse, PT ;  /* 0x0000000c02007233 */ /* 0x100fe40003803000 */
[--C-:B------:R-:W-:Y:S02]  /*12420*/  HSET2.LE.AND R2, R7, R12.reuse, PT ;  /* 0x0000000c07027233 */ /* 0x100fe40003803000 */
[--C-:B------:R-:W-:Y:S02]  /*12430*/  HSET2.LE.AND R3, R6, R12.reuse, PT ;  /* 0x0000000c06037233 */ /* 0x100fe40003803000 */
[----:B------:R-:W-:Y:S01]  /*12440*/  HSET2.LE.AND R4, R4, R12, PT ;  /* 0x0000000c04047233 */ /* 0x000fe20003803000 */
[----:B------:R-:W-:Y:S02]  /*12450*/  LOP3.LUT R98, R211, R0, RZ, 0xc0, !PT ;  /* 0x00000000d3627212 */ /* 0x000fe400078ec0ff */
[----:B------:R-:W-:-:S02]  /*12460*/  LOP3.LUT R99, R210, R2, RZ, 0xc0, !PT ;  /* 0x00000002d2637212 */ /* 0x000fc400078ec0ff */
[----:B------:R-:W-:Y:S02]  /*12470*/  LOP3.LUT R96, R213, R3, RZ, 0xc0, !PT ;  /* 0x00000003d5607212 */ /* 0x000fe400078ec0ff */
[----:B------:R-:W-:Y:S01]  /*12480*/  LOP3.LUT R97, R212, R4, RZ, 0xc0, !PT ;  /* 0x00000004d4617212 */ /* 0x000fe200078ec0ff */
[----:B-1----:R-:W-:Y:S01]  /*12490*/  HMMA.16816.F32.BF16 R164, R92, R156, R164 ;  /* 0x0000009c5ca4723c */ /* 0x002fe200000418a4 */
[----:B------:R-:W-:-:S07]  /*124a0*/  IADD3 R200, P0, R48, -0x100, RZ ;  /* 0xffffff0030c87810 */ /* 0x000fce0007f1e0ff */
[----:B------:R-:W-:Y:S01]  /*124b0*/  HMMA.16816.F32.BF16 R160, R92, R158, R160 ;  /* 0x0000009e5ca0723c */ /* 0x000fe200000418a0 */
[----:B------:R-:W-:-:S07]  /*124c0*/  IADD3.X R201, R49, -0x1, RZ, P0, !PT ;  /* 0xffffffff31c97810 */ /* 0x000fce00007fe4ff */
[C---:B------:R-:W-:Y:S08]  /*124d0*/  HMMA.16816.F32.BF16 R148, R92.reuse, R140, R148 ;  /* 0x0000008c5c94723c */ /* 0x040ff00000041894 */
[C---:B------:R-:W-:Y:S08]  /*124e0*/  HMMA.16816.F32.BF16 R144, R92.reuse, R142, R144 ;  /* 0x0000008e5c90723c */ /* 0x040ff00000041890 */
[C---:B------:R-:W-:Y:S08]  /*124f0*/  HMMA.16816.F32.BF16 R132, R92.reuse, R124, R132 ;  /* 0x0000007c5c84723c */ /* 0x040ff00000041884 */
[C---:B------:R-:W-:Y:S08]  /*12500*/  HMMA.16816.F32.BF16 R128, R92.reuse, R126, R128 ;  /* 0x0000007e5c80723c */ /* 0x040ff00000041880 */
[C---:B--2---:R-:W-:Y:S08]  /*12510*/  HMMA.16816.F32.BF16 R116, R92.reuse, R108, R116 ;  /* 0x0000006c5c74723c */ /* 0x044ff00000041874 */
[C---:B------:R-:W-:Y:S08]  /*12520*/  HMMA.16816.F32.BF16 R112, R92.reuse, R110, R112 ;  /* 0x0000006e5c70723c */ /* 0x040ff00000041870 */
[C---:B---3--:R-:W-:Y:S08]  /*12530*/  HMMA.16816.F32.BF16 R72, R92.reuse, R80, R100 ;  /* 0x000000505c48723c */ /* 0x048ff00000041864 */
[----:B------:R-:W-:Y:S01]  /*12540*/  HMMA.16816.F32.BF16 R76, R92, R82, R172 ;  /* 0x000000525c4c723c */ /* 0x000fe200000418ac */
[----:B------:R-:W-:-:S02]  /*12550*/  IMAD.MOV.U32 R103, RZ, RZ, R252 ;  /* 0x000000ffff677224 */ /* 0x000fc400078e00fc */
[----:B------:R-:W-:-:S05]  /*12560*/  IMAD.MOV.U32 R102, RZ, RZ, R214 ;  /* 0x000000ffff667224 */ /* 0x000fca00078e00d6 */
[C---:B------:R-:W-:Y:S08]  /*12570*/  HMMA.16816.F32.BF16 R168, R96.reuse, R156, R168 ;  /* 0x0000009c60a8723c */ /* 0x040ff000000418a8 */
[C---:B------:R-:W-:Y:S08]  /*12580*/  HMMA.16816.F32.BF16 R152, R96.reuse, R140, R152 ;  /* 0x0000008c6098723c */ /* 0x040ff00000041898 */
[C---:B------:R-:W-:Y:S08]  /*12590*/  HMMA.16816.F32.BF16 R136, R96.reuse, R124, R136 ;  /* 0x0000007c6088723c */ /* 0x040ff00000041888 */
[C---:B------:R-:W-:Y:S08]  /*125a0*/  HMMA.16816.F32.BF16 R120, R96.reuse, R108, R120 ;  /* 0x0000006c6078723c */ /* 0x040ff00000041878 */
[----:B------:R-:W-:Y:S08]  /*125b0*/  HMMA.16816.F32.BF16 R68, R96, R80, R64 ;  /* 0x000000506044723c */ /* 0x000ff00000041840 */
[----:B------:R-:W-:Y:S08]  /*125c0*/  HMMA.16816.F32.BF16 R88, R92, R16, R180 ;  /* 0x000000105c58723c */ /* 0x000ff000000418b4 */
[C---:B------:R-:W-:Y:S08]  /*125d0*/  HMMA.16816.F32.BF16 R156, R96.reuse, R158, R104 ;  /* 0x0000009e609c723c */ /* 0x040ff00000041868 */
[----:B------:R-:W-:Y:S01]  /*125e0*/  HMMA.16816.F32.BF16 R140, R96, R142, R56 ;  /* 0x0000008e608c723c */ /* 0x000fe20000041838 */
[----:B------:R-:W-:-:S02]  /*125f0*/  IMAD.MOV.U32 R105, RZ, RZ, R250 ;  /* 0x000000ffff697224 */ /* 0x000fc400078e00fa */
[----:B------:R-:W-:-:S05]  /*12600*/  IMAD.MOV.U32 R104, RZ, RZ, R215 ;  /* 0x000000ffff687224 */ /* 0x000fca00078e00d7 */
        /* <DEDUP_REMOVED lines=8> */
[----:B----4-:R-:W2:Y:S01]  /*12690*/  LDL.64 R214, [R1+0x120] ;  /* 0x0001200001d67983 */ /* 0x010ea20000100a00 */
[----:B------:R-:W-:-:S04]  /*126a0*/  DEPBAR.LE SB0, 0x0 ;  /* 0x000080000000791a */ /* 0x000fc80000000000 */
[----:B------:R-:W3:Y:S04]  /*126b0*/  LDL R221, [R1+0x48] ;  /* 0x0000480001dd7983 */ /* 0x000ee80000100800 */
[----:B------:R-:W4:Y:S04]  /*126c0*/  LDL.64 R226, [R1+0x180] ;  /* 0x0001800001e27983 */ /* 0x000f280000100a00 */
[----:B------:R-:W4:Y:S01]  /*126d0*/  LDL.64 R216, [R1+0x188] ;  /* 0x0001880001d87983 */ /* 0x000f220000100a00 */
[----:B------:R-:W-:Y:S03]  /*126e0*/  WARPSYNC 0xffffffff ;  /* 0xffffffff00007948 */ /* 0x000fe60003800000 */
[----:B------:R-:W-:Y:S06]  /*126f0*/  BAR.SYNC.DEFER_BLOCKING 0x0 ;  /* 0x0000000000007b1d */ /* 0x000fec0000010000 */
[----:B-----5:R-:W-:Y:S04]  /*12700*/  @P4 STS [R202+0x9000], RZ ;  /* 0x009000ffca004388 */ /* 0x020fe80000000800 */
[----:B------:R-:W-:Y:S04]  /*12710*/  @P4 STS [R202+0x9004], RZ ;  /* 0x009004ffca004388 */ /* 0x000fe80000000800 */
[----:B------:R-:W-:Y:S01]  /*12720*/  @P4 STS.64 [R202+0x9008], RZ ;  /* 0x009008ffca004388 */ /* 0x000fe20000000a00 */
[----:B--2---:R-:W-:-:S02]  /*12730*/  SHF.L.U64.HI R2, R214, 0x6, R215 ;  /* 0x00000006d6027819 */ /* 0x004fc400000102d7 */
[----:B---3--:R-:W-:Y:S01]  /*12740*/  IADD3 R248, R221, -0x3, RZ ;  /* 0xfffffffdddf87810 */ /* 0x008fe20007ffe0ff */
[----:B------:R-:W-:-:S03]  /*12750*/  IMAD.SHL.U32 R0, R214, 0x40, RZ ;  /* 0x00000040d6007824 */ /* 0x000fc600078e00ff */
[----:B------:R-:W-:Y:S01]  /*12760*/  SHF.R.S32.HI R5, RZ, 0x1f, R248 ;  /* 0x0000001fff057819 */ /* 0x000fe200000114f8 */
[----:B------:R-:W-:Y:S02]  /*12770*/  IMAD R4, R2, R248, RZ ;  /* 0x000000f802047224 */ /* 0x000fe400078e02ff */
[----:B----4-:R-:W-:Y:S02]  /*12780*/  IMAD.MOV.U32 R3, RZ, RZ, R227 ;  /* 0x000000ffff037224 */ /* 0x010fe400078e00e3 */
[----:B------:R-:W-:-:S04]  /*12790*/  IMAD.MOV.U32 R2, RZ, RZ, R216 ;  /* 0x000000ffff027224 */ /* 0x000fc800078e00d8 */
[----:B------:R-:W-:-:S04]  /*127a0*/  IMAD.WIDE.U32 R2, R248, R0, R2 ;  /* 0x00000000f8027225 */ /* 0x000fc800078e0002 */
[----:B------:R-:W-:Y:S01]  /*127b0*/  IMAD R0, R5, R0, R4 ;  /* 0x0000000005007224 */ /* 0x000fe200078e0204 */
[----:B------:R-:W-:-:S03]  /*127c0*/  @!P4 LEA R14, P6, R2, R232, 0x1 ;  /* 0x000000e8020ec211 */ /* 0x000fc600078c08ff */
[----:B------:R-:W-:Y:S01]  /*127d0*/  IMAD.IADD R3, R3, 0x1, R0 ;  /* 0x0000000103037824 */ /* 0x000fe200078e0200 */
[CC--:B------:R-:W-:Y:S02]  /*127e0*/  @!P3 LEA R10, P1, R2.reuse, R232.reuse, 0x1 ;  /* 0x000000e8020ab211 */ /* 0x0c0fe400078208ff */
[----:B------:R-:W-:Y:S02]  /*127f0*/  @!P2 LEA R8, P0, R2, R232, 0x1 ;  /* 0x000000e80208a211 */ /* 0x000fe400078008ff */
[----:B------:R-:W-:Y:S02]  /*12800*/  LEA R0, P5, R214, R2, 0x5 ;  /* 0x00000002d6007211 */ /* 0x000fe400078a28ff */
[CCC-:B------:R-:W-:Y:S02]  /*12810*/  @!P4 LEA.HI.X R15, R2.reuse, R233.reuse, R3.reuse, 0x1, P6 ;  /* 0x000000e9020fc211 */ /* 0x1c0fe400030f0c03 */
[CCC-:B------:R-:W-:Y:S02]  /*12820*/  @!P3 LEA.HI.X R11, R2.reuse, R233.reuse, R3.reuse, 0x1, P1 ;  /* 0x000000e9020bb211 */ /* 0x1c0fe400008f0c03 */
[----:B------:R-:W-:Y:S01]  /*12830*/  @!P2 LEA.HI.X R9, R2, R233, R3, 0x1, P0 ;  /* 0x000000e90209a211 */ /* 0x000fe200000f0c03 */
[----:B------:R-:W-:Y:S01]  /*12840*/  @!PT LDS RZ, [RZ] ;  /* 0x00000000fffff984 */ /* 0x000fe20000000800 */
[----:B------:R-:W-:Y:S01]  /*12850*/  @!PT LDS RZ, [RZ] ;  /* 0x00000000fffff984 */ /* 0x000fe20000000800 */
[----:B------:R-:W-:Y:S01]  /*12860*/  @!PT LDS RZ, [RZ] ;  /* 0x00000000fffff984 */ /* 0x000fe20000000800 */
[----:B------:R1:W-:Y:S01]  /*12870*/  @!P4 LDGSTS.E.BYPASS.LTC128B.128 [R202+0x9000], [R14.64] ;  /* 0x090000000ecacfae */ /* 0x0003e2000b901d44 */
[----:B------:R-:W-:-:S02]  /*12880*/  @!P4 LEA R6, P0, R0, R232, 0x1 ;  /* 0x000000e80006c211 */ /* 0x000fc400078008ff */
[----:B------:R-:W-:Y:S02]  /*12890*/  LEA.HI.X R3, R214, R3, R215, 0x5, P5 ;  /* 0x00000003d6037211 */ /* 0x000fe400028f2cd7 */
[CC--:B------:R-:W-:Y:S01]  /*128a0*/  @!P3 LEA R4, P5, R0.reuse, R232.reuse, 0x1 ;  /* 0x000000e80004b211 */ /* 0x0c0fe200078a08ff */
[----:B------:R-:W-:Y:S01]  /*128b0*/  @P3 STS.128 [R202+0xa000], RZ ;  /* 0x00a000ffca003388 */ /* 0x000fe20000000c00 */
[C---:B------:R-:W-:Y:S02]  /*128c0*/  @!P2 LEA R2, P1, R0.reuse, R232, 0x1 ;  /* 0x000000e80002a211 */ /* 0x040fe400078208ff */
[CCC-:B------:R-:W-:Y:S01]  /*128d0*/  @!P4 LEA.HI.X R7, R0.reuse, R233.reuse, R3.reuse, 0x1, P0 ;  /* 0x000000e90007c211 */ /* 0x1c0fe200000f0c03 */
[----:B------:R-:W-:Y:S01]  /*128e0*/  @!PT LDS RZ, [RZ] ;  /* 0x00000000fffff984 */ /* 0x000fe20000000800 */
[----:B------:R-:W-:Y:S01]  /*128f0*/  @!PT LDS RZ, [RZ] ;  /* 0x00000000fffff984 */ /* 0x000fe20000000800 */
[----:B------:R-:W-:Y:S01]  /*12900*/  @!PT LDS RZ, [RZ] ;  /* 0x00000000fffff984 */ /* 0x000fe20000000800 */
[----:B------:R2:W-:Y:S01]  /*12910*/  @!P3 LDGSTS.E.BYPASS.LTC128B.128 [R202+0xa000], [R10.64+0x40] ;  /* 0x0a0000400acabfae */ /* 0x0005e2000b901d44 */
        /* <DEDUP_REMOVED lines=23> */
[----:B------:R-:W-:Y:S04]  /*12a90*/  LDSM.16.M88.4 R16, [R196+0x1000] ;  /* 0x00100000c410783b */ /* 0x000fe80000000200 */
[----:B------:R-:W1:Y:S04]  /*12aa0*/  LDSM.16.M88.4 R60, [R193+0x6800] ;  /* 0x00680000c13c783b */ /* 0x000e680000000200 */
[----:B------:R-:W4:Y:S04]  /*12ab0*/  LDSM.16.M88.4 R56, [R193+0x6c00] ;  /* 0x006c0000c138783b */ /* 0x000f280000000200 */
[----:B--2---:R-:W-:Y:S04]  /*12ac0*/  LDSM.16.M88.4 R8, [R197] ;  /* 0x00000000c508783b */ /* 0x004fe80000000200 */
[----:B---3--:R-:W-:Y:S04]  /*12ad0*/  LDSM.16.M88.4 R4, [R197+0x1000] ;  /* 0x00100000c504783b */ /* 0x008fe80000000200 */
[----:B------:R-:W2:Y:S04]  /*12ae0*/  LDSM.16.M88.4 R36, [R195+0x6800] ;  /* 0x00680000c324783b */ /* 0x000ea80000000200 */
[----:B------:R-:W3:Y:S04]  /*12af0*/  LDSM.16.M88.4 R24, [R195+0x6c00] ;  /* 0x006c0000c318783b */ /* 0x000ee80000000200 */
[----:B------:R-:W2:Y:S04]  /*12b00*/  LDSM.16.M88.4 R100, [R193+0x6000] ;  /* 0x00600000c164783b */ /* 0x000ea80000000200 */
[----:B------:R-:W3:Y:S04]  /*12b10*/  LDSM.16.M88.4 R64, [R193+0x6400] ;  /* 0x00640000c140783b */ /* 0x000ee80000000200 */
[----:B------:R-:W3:Y:S04]  /*12b20*/  LDSM.16.M88.4 R40, [R195+0x6400] ;  /* 0x00640000c328783b */ /* 0x000ee80000000200 */
[----:B------:R-:W3:Y:S01]  /*12b30*/  LDSM.16.M88.4 R44, [R195+0x6000] ;  /* 0x00600000c32c783b */ /* 0x000ee20000000200 */
[----:B-1----:R-:W-:Y:S03]  /*12b40*/  HMMA.16816.F32.BF16 R176, R16, R60, RZ ;  /* 0x0000003c10b0723c */ /* 0x002fe600000418ff */
[----:B------:R-:W1:Y:S04]  /*12b50*/  S2R R220, SR_TID.X ;  /* 0x0000000000dc7919 */ /* 0x000e680000002100 */
[----:B------:R-:W0:Y:S01]  /*12b60*/  LDGDEPBAR ;  /* 0x00000000000079af */ /* 0x000e220000000000 */
[-C--:B----4-:R-:W-:Y:S08]  /*12b70*/  HMMA.16816.F32.BF16 R172, R20, R56.reuse, RZ ;  /* 0x0000003814ac723c */ /* 0x090ff000000418ff */
[----:B------:R-:W-:Y:S08]  /*12b80*/  HMMA.16816.F32.BF16 R104, R16, R56, RZ ;  /* 0x000000381068723c */ /* 0x000ff000000418ff */
[----:B--2---:R-:W-:Y:S08]  /*12b90*/  HMMA.16816.F32.BF16 R228, R4, R36, R176 ;  /* 0x0000002404e4723c */ /* 0x004ff000000418b0 */
[-C--:B---3--:R-:W-:Y:S08]  /*12ba0*/  HMMA.16816.F32.BF16 R244, R8, R24.reuse, R172 ;  /* 0x0000001808f4723c */ /* 0x088ff000000418ac */
[----:B------:R-:W-:Y:S08]  /*12bb0*/  HMMA.16816.F32.BF16 R240, R4, R24, R104 ;  /* 0x0000001804f0723c */ /* 0x000ff00000041868 */
[-C--:B------:R-:W-:Y:S08]  /*12bc0*/  HMMA.16816.F32.BF16 R208, R20, R100.reuse, RZ ;  /* 0x0000006414d0723c */ /* 0x080ff000000418ff */
[----:B------:R-:W-:Y:S08]  /*12bd0*/  HMMA.16816.F32.BF16 R204, R16, R100, RZ ;  /* 0x0000006410cc723c */ /* 0x000ff000000418ff */
[-C--:B------:R-:W-:Y:S08]  /*12be0*/  HMMA.16816.F32.BF16 R188, R20, R64.reuse, RZ ;  /* 0x0000004014bc723c */ /* 0x080ff000000418ff */
[----:B------:R-:W-:Y:S08]  /*12bf0*/  HMMA.16816.F32.BF16 R184, R16, R64, RZ ;  /* 0x0000004010b8723c */ /* 0x000ff000000418ff */
[----:B------:R-:W-:Y:S08]  /*12c00*/  HMMA.16816.F32.BF16 R180, R20, R60, RZ ;  /* 0x0000003c14b4723c */ /* 0x000ff000000418ff */
[C---:B------:R-:W-:Y:S08]  /*12c10*/  HMMA.16816.F32.BF16 R176, R16.reuse, R102, RZ ;  /* 0x0000006610b0723c */ /* 0x040ff000000418ff */
[C---:B------:R-:W-:Y:S08]  /*12c20*/  HMMA.16816.F32.BF16 R172, R16.reuse, R66, RZ ;  /* 0x0000004210ac723c */ /* 0x040ff000000418ff */
[----:B------:R-:W-:Y:S08]  /*12c30*/  HMMA.16816.F32.BF16 R104, R16, R62, RZ ;  /* 0x0000003e1068723c */ /* 0x000ff000000418ff */
[C---:B------:R-:W-:Y:S08]  /*12c40*/  HMMA.16816.F32.BF16 R100, R20.reuse, R102, RZ ;  /* 0x000000661464723c */ /* 0x040ff000000418ff */
[C---:B------:R-:W-:Y:S08]  /*12c50*/  HMMA.16816.F32.BF16 R64, R20.reuse, R66, RZ ;  /* 0x000000421440723c */ /* 0x040ff000000418ff */
[----:B------:R-:W-:Y:S08]  /*12c60*/  HMMA.16816.F32.BF16 R60, R20, R62, RZ ;  /* 0x0000003e143c723c */ /* 0x000ff000000418ff */
[-C--:B------:R-:W-:Y:S08]  /*12c70*/  HMMA.16816.F32.BF16 R16, R16, R58.reuse, RZ ;  /* 0x0000003a1010723c */ /* 0x080ff000000418ff */
[----:B------:R-:W-:Y:S08]  /*12c80*/  HMMA.16816.F32.BF16 R20, R20, R58, RZ ;  /* 0x0000003a1414723c */ /* 0x000ff000000418ff */
[-C--:B------:R-:W-:Y:S08]  /*12c90*/  HMMA.16816.F32.BF16 R224, R8, R40.reuse, R188 ;  /* 0x0000002808e0723c */ /* 0x080ff000000418bc */
[----:B------:R-:W-:Y:S08]  /*12ca0*/  HMMA.16816.F32.BF16 R216, R4, R40, R184 ;  /* 0x0000002804d8723c */ /* 0x000ff000000418b8 */
[-C--:B------:R-:W-:Y:S08]  /*12cb0*/  HMMA.16816.F32.BF16 R208, R8, R44.reuse, R208 ;  /* 0x0000002c08d0723c */ /* 0x080ff000000418d0 */
[----:B------:R-:W-:Y:S08]  /*12cc0*/  HMMA.16816.F32.BF16 R204, R4, R44, R204 ;  /* 0x0000002c04cc723c */ /* 0x000ff000000418cc */
[----:B------:R-:W-:Y:S08]  /*12cd0*/  HMMA.16816.F32.BF16 R236, R8, R36, R180 ;  /* 0x0000002408ec723c */ /* 0x000ff000000418b4 */
        /* <DEDUP_REMOVED lines=9> */
[----:B------:R-:W-:Y:S01]  /*12d70*/  HMMA.16816.F32.BF16 R20, R8, R26, R20 ;  /* 0x0000001a0814723c */ /* 0x000fe20000041814 */
[----:B------:R-:W3:Y:S07]  /*12d80*/  LDSM.16.M88.4 R8, [R196+0x2000] ;  /* 0x00200000c408783b */ /* 0x000eee0000000200 */
[C---:B--2---:R-:W-:Y:S08]  /*12d90*/  HMMA.16816.F32.BF16 R180, R4.reuse, R16, R204 ;  /* 0x0000001004b4723c */ /* 0x044ff000000418cc */
[----:B------:R-:W-:Y:S08]  /*12da0*/  HMMA.16816.F32.BF16 R104, R4, R18, R176 ;  /* 0x000000120468723c */ /* 0x000ff000000418b0 */
[C---:B---3--:R-:W-:Y:S08]  /*12db0*/  HMMA.16816.F32.BF16 R172, R8.reuse, R16, R208 ;  /* 0x0000001008ac723c */ /* 0x048ff000000418d0 */
        /* <DEDUP_REMOVED lines=12> */
[C---:B--2---:R-:W-:Y:S08]  /*12e80*/  HMMA.16816.F32.BF16 R208, R4.reuse, R16, R240 ;  /* 0x0000001004d0723c */ /* 0x044ff000000418f0 */
[----:B------:R-:W-:Y:S01]  /*12e90*/  HMMA.16816.F32.BF16 R204, R4, R18, R212 ;  /* 0x0000001204cc723c */ /* 0x000fe200000418d4 */
[----:B------:R-:W-:Y:S07]  /*12ea0*/  LDSM.16.M88.4 R4, [R197+0x3000] ;  /* 0x00300000c504783b */ /* 0x000fee0000000200 */
[C---:B------:R-:W-:Y:S08]  /*12eb0*/  HMMA.16816.F32.BF16 R216, R8.reuse, R16, R244 ;  /* 0x0000001008d8723c */ /* 0x040ff000000418f4 */
[----:B------:R-:W-:Y:S01]  /*12ec0*/  HMMA.16816.F32.BF16 R20, R8, R18, R20 ;  /* 0x000000120814723c */ /* 0x000fe20000041814 */
[----:B------:R-:W2:Y:S04]  /*12ed0*/  LDSM.16.M88.4 R16, [R195+0x7000] ;  /* 0x00700000c310783b */ /* 0x000ea80000000200 */
[----:B------:R-:W3:Y:S03]  /*12ee0*/  LDSM.16.M88.4 R8, [R197+0x2000] ;  /* 0x00200000c508783b */ /* 0x000ee60000000200 */
[-C--:B--2---:R-:W-:Y:S08]  /*12ef0*/  HMMA.16816.F32.BF16 R236, R4, R16.reuse, R180 ;  /* 0x0000001004ec723c */ /* 0x084ff000000418b4 */
[----:B---3--:R-:W-:Y:S08]  /*12f00*/  HMMA.16816.F32.BF16 R172, R8, R16, R172 ;  /* 0x0000001008ac723c */ /* 0x008ff000000418ac */
[-C--:B------:R-:W-:Y:S08]  /*12f10*/  HMMA.16816.F32.BF16 R212, R4, R18.reuse, R104 ;  /* 0x0000001204d4723c */ /* 0x080ff00000041868 */
[----:B------:R-:W-:Y:S01]  /*12f20*/  HMMA.16816.F32.BF16 R180, R8, R18, R36 ;  /* 0x0000001208b4723c */ /* 0x000fe20000041824 */
[----:B------:R-:W2:Y:S07]  /*12f30*/  LDSM.16.M88.4 R16, [R195+0x7400] ;  /* 0x00740000c310783b */ /* 0x000eae0000000200 */
[-C--:B--2---:R-:W-:Y:S08]  /*12f40*/  HMMA.16816.F32.BF16 R188, R4, R16.reuse, R44 ;  /* 0x0000001004bc723c */ /* 0x084ff0000004182c */
[----:B------:R-:W-:Y:S08]  /*12f50*/  HMMA.16816.F32.BF16 R224, R8, R16, R56 ;  /* 0x0000001008e0723c */ /* 0x000ff00000041838 */
        /* <DEDUP_REMOVED lines=48> */
[----:B------:R-:W-:-:S05]  /*13260*/  LOP3.LUT R220, R220, 0x6, RZ, 0xc0, !PT ;  /* 0x00000006dcdc7812 */ /* 0x000fca00078ec0ff */
[----:B------:R-:W-:Y:S01]  /*13270*/  IMAD R0, R248, 0x40, R220 ;  /* 0x00000040f8007824 */ /* 0x000fe200078e02dc */
[-C--:B--2---:R-:W-:Y:S08]  /*13280*/  HMMA.16816.F32.BF16 R180, R8, R16.reuse, R224 ;  /* 0x0000001008b4723c */ /* 0x084ff000000418e0 */
[C---:B------:R-:W-:Y:S08]  /*13290*/  HMMA.16816.F32.BF16 R176, R4.reuse, R16, R188 ;  /* 0x0000001004b0723c */ /* 0x040ff000000418bc */
[-C--:B------:R-:W-:Y:S08]  /*132a0*/  HMMA.16816.F32.BF16 R204, R4, R18.reuse, R204 ;  /* 0x0000001204cc723c */ /* 0x080ff000000418cc */
[----:B------:R-:W-:Y:S01]  /*132b0*/  HMMA.16816.F32.BF16 R184, R8, R18, R184 ;  /* 0x0000001208b8723c */ /* 0x000fe200000418b8 */
[----:B------:R-:W1:Y:S01]  /*132c0*/  LDSM.16.M88.4 R16, [R195+0x8c00] ;  /* 0x008c0000c310783b */ /* 0x000e620000000200 */
[----:B------:R-:W2:Y:S01]  /*132d0*/  I2F R2, R0 ;  /* 0x0000000000027306 */ /* 0x000ea20000201400 */
[C---:B------:R-:W-:Y:S01]  /*132e0*/  IADD3 R15, R0.reuse, 0x10, RZ ;  /* 0x00000010000f7810 */ /* 0x040fe20007ffe0ff */
[----:B------:R-:W-:Y:S01]  /*132f0*/  IMAD.MOV.U32 R241, RZ, RZ, R221 ;  /* 0x000000fffff17224 */ /* 0x000fe200078e00dd */
[----:B------:R-:W-:Y:S01]  /*13300*/  IADD3 R13, R0, 0x18, RZ ;  /* 0x00000018000d7810 */ /* 0x000fe20007ffe0ff */
[----:B------:R-:W-:-:S04]  /*13310*/  DEPBAR.LE SB0, 0x0 ;  /* 0x000080000000791a */ /* 0x000fc80000000000 */
[CC--:B--2---:R-:W-:Y:S02]  /*13320*/  FFMA.FTZ R237, R2.reuse, R199.reuse, R36 ;  /* 0x000000c702ed7223 */ /* 0x0c4fe40000010024 */
[-C--:B------:R-:W-:Y:S01]  /*13330*/  FFMA.FTZ R236, R2, R199.reuse, R38 ;  /* 0x000000c702ec7223 */ /* 0x080fe20000010026 */
[-C--:B-1----:R-:W-:Y:S08]  /*13340*/  HMMA.16816.F32.BF16 R224, R4, R18.reuse, R100 ;  /* 0x0000001204e0723c */ /* 0x082ff00000041864 */
[----:B------:R-:W-:Y:S07]  /*13350*/  HMMA.16816.F32.BF16 R188, R8, R18, R20 ;  /* 0x0000001208bc723c */ /* 0x000fee0000041814 */
[----:B------:R-:W-:Y:S01]  /*13360*/  IADD3 R18, R0, 0x1, RZ ;  /* 0x0000000100127810 */ /* 0x000fe20007ffe0ff */
[----:B------:R-:W-:Y:S01]  /*13370*/  HMMA.16816.F32.BF16 R212, R4, R16, R216 ;  /* 0x0000001004d4723c */ /* 0x000fe200000418d8 */
[----:B------:R-:W-:-:S02]  /*13380*/  FFMA.FTZ R23, R2, R199, R24 ;  /* 0x000000c702177223 */ /* 0x000fc40000010018 */
[----:B------:R-:W1:Y:S05]  /*13390*/  I2F R5, R18 ;  /* 0x0000001200057306 */ /* 0x000e6a0000201400 */
[----:B------:R-:W-:Y:S01]  /*133a0*/  HMMA.16816.F32.BF16 R100, R8, R16, R60 ;  /* 0x000000100864723c */ /* 0x000fe2000004183c */
[----:B------:R-:W-:-:S06]  /*133b0*/  FFMA.FTZ R218, R2, R199, R26 ;  /* 0x000000c702da7223 */ /* 0x000fcc000001001a */
[C---:B------:R-:W-:Y:S02]  /*133c0*/  IADD3 R17, R0.reuse, 0x8, RZ ;  /* 0x0000000800117810 */ /* 0x040fe40007ffe0ff */
[C---:B------:R-:W-:Y:S01]  /*133d0*/  IADD3 R16, R0.reuse, 0x9, RZ ;  /* 0x0000000900107810 */ /* 0x040fe20007ffe0ff */
[----:B------:R-:W2:Y:S08]  /*133e0*/  I2F R2, R15 ;  /* 0x0000000f00027306 */ /* 0x000eb00000201400 */
[----:B------:R-:W3:Y:S08]  /*133f0*/  I2F R4, R17 ;  /* 0x0000001100047306 */ /* 0x000ef00000201400 */
[----:B------:R-:W4:Y:S01]  /*13400*/  I2F R3, R16 ;  /* 0x0000001000037306 */ /* 0x000f220000201400 */
[C---:B------:R-:W-:Y:S01]  /*13410*/  IADD3 R11, R0.reuse, 0x19, RZ ;  /* 0x00000019000b7810 */ /* 0x040fe20007ffe0ff */
[-C--:B-1----:R-:W-:Y:S01]  /*13420*/  FFMA.FTZ R63, R5, R199.reuse, R27 ;  /* 0x000000c7053f7223 */ /* 0x082fe2000001001b */
[----:B------:R-:W-:Y:S01]  /*13430*/  IADD3 R10, R0, 0x20, RZ ;  /* 0x00000020000a7810 */ /* 0x000fe20007ffe0ff */
[----:B--2---:R-:W-:-:S02]  /*13440*/  FFMA.FTZ R26, R2, R199, R64 ;  /* 0x000000c7021a7223 */ /* 0x004fc40000010040 */
[-C--:B------:R-:W-:Y:S02]  /*13450*/  FFMA.FTZ R66, R2, R199.reuse, R66 ;  /* 0x000000c702427223 */ /* 0x080fe40000010042 */
[CC--:B---3--:R-:W-:Y:S02]  /*13460*/  FFMA.FTZ R234, R4.reuse, R199.reuse, R44 ;  /* 0x000000c704ea7223 */ /* 0x0c8fe4000001002c */
[CC--:B------:R-:W-:Y:S02]  /*13470*/  FFMA.FTZ R34, R4.reuse, R199.reuse, R40 ;  /* 0x000000c704227223 */ /* 0x0c0fe40000010028 */
[CC--:B------:R-:W-:Y:S02]  /*13480*/  FFMA.FTZ R208, R4.reuse, R199.reuse, R42 ;  /* 0x000000c704d07223 */ /* 0x0c0fe4000001002a */
[-C--:B------:R-:W-:Y:S02]  /*13490*/  FFMA.FTZ R230, R4, R199.reuse, R46 ;  /* 0x000000c704e67223 */ /* 0x080fe4000001002e */
[CC--:B----4-:R-:W-:Y:S01]  /*134a0*/  FFMA.FTZ R27, R3.reuse, R199.reuse, R41 ;  /* 0x000000c7031b7223 */ /* 0x0d0fe20000010029 */
[----:B------:R-:W1:Y:S01]  /*134b0*/  I2F R4, R13 ;  /* 0x0000000d00047306 */ /* 0x000e620000201400 */
[----:B------:R-:W-:-:S02]  /*134c0*/  FFMA.FTZ R201, R3, R199, R43 ;  /* 0x000000c703c97223 */ /* 0x000fc4000001002b */
[CC--:B------:R-:W-:Y:S02]  /*134d0*/  FFMA.FTZ R229, R3.reuse, R199.reuse, R45 ;  /* 0x000000c703e57223 */ /* 0x0c0fe4000001002d */
[-C--:B------:R-:W-:Y:S02]  /*134e0*/  FFMA.FTZ R228, R3, R199.reuse, R47 ;  /* 0x000000c703e47223 */ /* 0x080fe4000001002f */
[CC--:B------:R-:W-:Y:S01]  /*134f0*/  FFMA.FTZ R221, R2.reuse, R199.reuse, R56 ;  /* 0x000000c702dd7223 */ /* 0x0c0fe20000010038 */
[----:B------:R-:W2:Y:S01]  /*13500*/  I2F R3, R11 ;  /* 0x0000000b00037306 */ /* 0x000ea20000201400 */
[----:B------:R-:W-:-:S07]  /*13510*/  FFMA.FTZ R220, R2, R199, R58 ;  /* 0x000000c702dc7223 */ /* 0x000fce000001003a */
[----:B------:R-:W3:Y:S01]  /*13520*/  I2F R2, R10 ;  /* 0x0000000a00027306 */ /* 0x000ee20000201400 */
[C---:B------:R-:W-:Y:S02]  /*13530*/  IADD3 R14, R0.reuse, 0x11, RZ ;  /* 0x00000011000e7810 */ /* 0x040fe40007ffe0ff */
[C---:B------:R-:W-:Y:S01]  /*13540*/  IADD3 R9, R0.reuse, 0x21, RZ ;  /* 0x0000002100097810 */ /* 0x040fe20007ffe0ff */
[CC--:B------:R-:W-:Y:S01]  /*13550*/  FFMA.FTZ R35, R5.reuse, R199.reuse, R25 ;  /* 0x000000c705237223 */ /* 0x0c0fe20000010019 */
[----:B------:R-:W-:Y:S01]  /*13560*/  IADD3 R8, R0, 0x28, RZ ;  /* 0x0000002800087810 */ /* 0x000fe20007ffe0ff */
[CC--:B------:R-:W-:Y:S02]  /*13570*/  FFMA.FTZ R235, R5.reuse, R199.reuse, R37 ;  /* 0x000000c705eb7223 */ /* 0x0c0fe40000010025 */
[-C--:B------:R-:W-:Y:S02]  /*13580*/  FFMA.FTZ R231, R5, R199.reuse, R39 ;  /* 0x000000c705e77223 */ /* 0x080fe40000010027 */
[----:B------:R-:W4:Y:S01]  /*13590*/  I2F R5, R14 ;  /* 0x0000000e00057306 */ /* 0x000f220000201400 */
[----:B-1----:R-:W-:-:S02]  /*135a0*/  FFMA.FTZ R211, R4, R199, R174 ;  /* 0x000000c704d37223 */ /* 0x002fc400000100ae */
[CC--:B--2---:R-:W-:Y:S02]  /*135b0*/  FFMA.FTZ R22, R3.reuse, R199.reuse, R105 ;  /* 0x000000c703167223 */ /* 0x0c4fe40000010069 */
[CC--:B------:R-:W-:Y:S02]  /*135c0*/  FFMA.FTZ R61, R3.reuse, R199.reuse, R107 ;  /* 0x000000c7033d7223 */ /* 0x0c0fe4000001006b */
[CC--:B------:R-:W-:Y:S02]  /*135d0*/  FFMA.FTZ R210, R3.reuse, R199.reuse, R173 ;  /* 0x000000c703d27223 */ /* 0x0c0fe400000100ad */
[-C--:B------:R-:W-:Y:S02]  /*135e0*/  FFMA.FTZ R209, R3, R199.reuse, R175 ;  /* 0x000000c703d17223 */ /* 0x080fe400000100af */
[CC--:B---3--:R-:W-:Y:S01]  /*135f0*/  FFMA.FTZ R21, R2.reuse, R199.reuse, R180 ;  /* 0x000000c702157223 */ /* 0x0c8fe200000100b4 */
[----:B------:R-:W1:Y:S01]  /*13600*/  I2F R3, R9 ;  /* 0x0000000900037306 */ /* 0x000e620000201400 */
[----:B------:R-:W-:-:S02]  /*13610*/  FFMA.FTZ R60, R2, R199, R182 ;  /* 0x000000c7023c7223 */ /* 0x000fc400000100b6 */
[CC--:B------:R-:W-:Y:S02]  /*13620*/  FFMA.FTZ R174, R2.reuse, R199.reuse, R176 ;  /* 0x000000c702ae7223 */ /* 0x0c0fe400000100b0 */
[----:B------:R-:W-:-:S03]  /*13630*/  FFMA.FTZ R203, R2, R199, R178 ;  /* 0x000000c702cb7223 */ /* 0x000fc600000100b2 */
[----:B------:R-:W2:Y:S01]  /*13640*/  I2F R2, R8 ;  /* 0x0000000800027306 */ /* 0x000ea20000201400 */
[----:B------:R-:W-:Y:S01]  /*13650*/  IADD3 R6, R0, 0x29, RZ ;  /* 0x0000002900067810 */ /* 0x000fe20007ffe0ff */
[-C--:B----4-:R-:W-:Y:S02]  /*13660*/  FFMA.FTZ R216, R5, R199.reuse, R59 ;  /* 0x000000c705d87223 */ /* 0x090fe4000001003b */
[-C--:B-1----:R-:W-:Y:S02]  /*13670*/  FFMA.FTZ R59, R3, R199.reuse, R183 ;  /* 0x000000c7033b7223 */ /* 0x082fe400000100b7 */
[CC--:B--2---:R-:W-:Y:S02]  /*13680*/  FFMA.FTZ R200, R2.reuse, R199.reuse, R204 ;  /* 0x000000c702c87223 */ /* 0x0c4fe400000100cc */
[CC--:B------:R-:W-:Y:S02]  /*13690*/  FFMA.FTZ R19, R2.reuse, R199.reuse, R184 ;  /* 0x000000c702137223 */ /* 0x0c0fe400000100b8 */
[----:B------:R-:W-:-:S02]  /*136a0*/  FFMA.FTZ R58, R2, R199, R186 ;  /* 0x000000c7023a7223 */ /* 0x000fc400000100ba */
[-C--:B------:R-:W-:Y:S02]  /*136b0*/  FFMA.FTZ R183, R2, R199.reuse, R206 ;  /* 0x000000c702b77223 */ /* 0x080fe400000100ce */
[----:B------:R-:W1:Y:S01]  /*136c0*/  I2F R2, R6 ;  /* 0x0000000600027306 */ /* 0x000e620000201400 */
[CC--:B------:R-:W-:Y:S02]  /*136d0*/  FFMA.FTZ R25, R5.reuse, R199.reuse, R65 ;  /* 0x000000c705197223 */ /* 0x0c0fe40000010041 */
[CC--:B------:R-:W-:Y:S02]  /*136e0*/  FFMA.FTZ R67, R5.reuse, R199.reuse, R67 ;  /* 0x000000c705437223 */ /* 0x0c0fe40000010043 */
[-C--:B------:R-:W-:Y:S01]  /*136f0*/  FFMA.FTZ R219, R5, R199.reuse, R57 ;  /* 0x000000c705db7223 */ /* 0x080fe20000010039 */
[----:B------:R-:W-:Y:S01]  /*13700*/  IADD3 R5, R0, 0x30, RZ ;  /* 0x0000003000057810 */ /* 0x000fe20007ffe0ff */
[CC--:B------:R-:W-:Y:S02]  /*13710*/  FFMA.FTZ R217, R4.reuse, R199.reuse, R172 ;  /* 0x000000c704d97223 */ /* 0x0c0fe400000100ac */
[----:B------:R-:W-:-:S02]  /*13720*/  FFMA.FTZ R62, R4, R199, R106 ;  /* 0x000000c7043e7223 */ /* 0x000fc4000001006a */
[CC--:B-1----:R-:W-:Y:S02]  /*13730*/  FFMA.FTZ R7, R2.reuse, R199.reuse, R185 ;  /* 0x000000c702077223 */ /* 0x0c2fe400000100b9 */
[CC--:B------:R-:W-:Y:S02]  /*13740*/  FFMA.FTZ R57, R2.reuse, R199.reuse, R187 ;  /* 0x000000c702397223 */ /* 0x0c0fe400000100bb */
[CC--:B------:R-:W-:Y:S02]  /*13750*/  FFMA.FTZ R172, R2.reuse, R199.reuse, R205 ;  /* 0x000000c702ac7223 */ /* 0x0c0fe400000100cd */
[-C--:B------:R-:W-:Y:S02]  /*13760*/  FFMA.FTZ R106, R2, R199.reuse, R207 ;  /* 0x000000c7026a7223 */ /* 0x080fe400000100cf */
[----:B------:R-:W1:Y:S01]  /*13770*/  I2F R2, R5 ;  /* 0x0000000500027306 */ /* 0x000e620000201400 */
[-C--:B------:R-:W-:Y:S01]  /*13780*/  FFMA.FTZ R24, R4, R199.reuse, R104 ;  /* 0x000000c704187223 */ /* 0x080fe20000010068 */
[----:B------:R-:W-:Y:S01]  /*13790*/  IADD3 R4, R0, 0x31, RZ ;  /* 0x0000003100047810 */ /* 0x000fe20007ffe0ff */
[----:B------:R-:W-:-:S02]  /*137a0*/  FFMA.FTZ R20, R3, R199, R181 ;  /* 0x000000c703147223 */ /* 0x000fc400000100b5 */
[CC--:B-1----:R-:W-:Y:S02]  /*137b0*/  FFMA.FTZ R47, R2.reuse, R199.reuse, R100 ;  /* 0x000000c7022f7223 */ /* 0x0c2fe40000010064 */
[CC--:B------:R-:W-:Y:S02]  /*137c0*/  FFMA.FTZ R56, R2.reuse, R199.reuse, R102 ;  /* 0x000000c702387223 */ /* 0x0c0fe40000010066 */
[CC--:B------:R-:W-:Y:S02]  /*137d0*/  FFMA.FTZ R105, R2.reuse, R199.reuse, R212 ;  /* 0x000000c702697223 */ /* 0x0c0fe400000100d4 */
[-C--:B------:R-:W-:Y:S02]  /*137e0*/  FFMA.FTZ R104, R2, R199.reuse, R214 ;  /* 0x000000c702687223 */ /* 0x080fe400000100d6 */
[----:B------:R-:W1:Y:S01]  /*137f0*/  I2F R2, R4 ;  /* 0x0000000400027306 */ /* 0x000e620000201400 */
[CC--:B------:R-:W-:Y:S02]  /*13800*/  FFMA.FTZ R181, R3.reuse, R199.reuse, R177 ;  /* 0x000000c703b57223 */ /* 0x0c0fe400000100b1 */
[----:B------:R-:W-:Y:S01]  /*13810*/  FFMA.FTZ R173, R3, R199, R179 ;  /* 0x000000c703ad7223 */ /* 0x000fe200000100b3 */
[----:B------:R-:W-:Y:S01]  /*13820*/  IADD3 R3, R0, 0x38, RZ ;  /* 0x0000003800037810 */ /* 0x000fe20007ffe0ff */
[----:B------:R-:W-:Y:S01]  /*13830*/  BAR.SYNC.DEFER_BLOCKING 0x0 ;  /* 0x0000000000007b1d */ /* 0x000fe20000010000 */
[----:B------:R-:W-:Y:S01]  /*13840*/  ISETP.GE.AND P1, PT, R16, R51, PT ;  /* 0x000000331000720c */ /* 0x000fe20003f26270 */
[----:B-1----:R-:W-:-:S02]  /*13850*/  FFMA.FTZ R46, R2, R199, R101 ;  /* 0x000000c7022e7223 */ /* 0x002fc40000010065 */
[CC--:B------:R-:W-:Y:S02]  /*13860*/  FFMA.FTZ R55, R2.reuse, R199.reuse, R103 ;  /* 0x000000c702377223 */ /* 0x0c0fe40000010067 */
[CC--:B------:R-:W-:Y:S02]  /*13870*/  FFMA.FTZ R103, R2.reuse, R199.reuse, R213 ;  /* 0x000000c702677223 */ /* 0x0c0fe400000100d5 */
[----:B------:R-:W-:Y:S02]  /*13880*/  FFMA.FTZ R101, R2, R199, R215 ;  /* 0x000000c702657223 */ /* 0x000fe400000100d7 */
[----:B------:R-:W1:Y:S01]  /*13890*/  I2F R2, R3 ;  /* 0x0000000300027306 */ /* 0x000e620000201400 */
[----:B------:R-:W-:Y:S02]  /*138a0*/  FSEL R42, R27, -INF , !P1 ;  /* 0xff8000001b2a7808 */ /* 0x000fe40004800000 */
[-C--:B------:R-:W-:Y:S02]  /*138b0*/  ISETP.GE.AND P1, PT, R11, R51.reuse, PT ;  /* 0x000000330b00720c */ /* 0x080fe40003f26270 */
[----:B------:R-:W-:-:S02]  /*138c0*/  ISETP.GE.AND P5, PT, R17, R51, PT ;  /* 0x000000331100720c */ /* 0x000fc40003fa6270 */
[----:B------:R-:W-:Y:S02]  /*138d0*/  FSEL R38, R22, -INF , !P1 ;  /* 0xff80000016267808 */ /* 0x000fe40004800000 */
[-C--:B------:R-:W-:Y:S02]  /*138e0*/  ISETP.GE.AND P1, PT, R6, R51.reuse, PT ;  /* 0x000000330600720c */ /* 0x080fe40003f26270 */
[----:B------:R-:W-:Y:S02]  /*138f0*/  ISETP.GE.AND P0, PT, R0, R51, PT ;  /* 0x000000330000720c */ /* 0x000fe40003f06270 */
[----:B------:R-:W-:Y:S01]  /*13900*/  FSEL R45, R34, -INF , !P5 ;  /* 0xff800000222d7808 */ /* 0x000fe20006800000 */
[CC--:B-1----:R-:W-:Y:S02]  /*13910*/  FFMA.FTZ R102, R2.reuse, R199.reuse, R224 ;  /* 0x000000c702667223 */ /* 0x0c2fe400000100e0 */
[CC--:B------:R-:W-:Y:S02]  /*13920*/  FFMA.FTZ R44, R2.reuse, R199.reuse, R188 ;  /* 0x000000c7022c7223 */ /* 0x0c0fe400000100bc */
[----:B------:R-:W-:-:S02]  /*13930*/  FFMA.FTZ R54, R2, R199, R190 ;  /* 0x000000c702367223 */ /* 0x000fc400000100be */
[----:B------:R-:W-:Y:S01]  /*13940*/  FFMA.FTZ R182, R2, R199, R226 ;  /* 0x000000c702b67223 */ /* 0x000fe200000100e2 */
[----:B------:R-:W-:Y:S02]  /*13950*/  IADD3 R2, R0, 0x39, RZ ;  /* 0x0000003900027810 */ /* 0x000fe40007ffe0ff */
[----:B------:R-:W-:Y:S02]  /*13960*/  FSEL R34, R7, -INF , !P1 ;  /* 0xff80000007227808 */ /* 0x000fe40004800000 */
[----:B------:R-:W1:Y:S01]  /*13970*/  I2F R7, R2 ;  /* 0x0000000200077306 */ /* 0x000e620000201400 */
[-C--:B------:R-:W-:Y:S02]  /*13980*/  ISETP.GE.AND P6, PT, R18, R51.reuse, PT ;  /* 0x000000331200720c */ /* 0x080fe40003fc6270 */
[----:B------:R-:W-:Y:S02]  /*13990*/  FSEL R23, R23, -INF , !P0 ;  /* 0xff80000017177808 */ /* 0x000fe40004000000 */
[----:B------:R-:W-:-:S02]  /*139a0*/  ISETP.GE.AND P0, PT, R15, R51, PT ;  /* 0x000000330f00720c */ /* 0x000fc40003f06270 */
[----:B------:R-:W-:Y:S02]  /*139b0*/  FSEL R43, R35, -INF , !P6 ;  /* 0xff800000232b7808 */ /* 0x000fe40007000000 */
[-C--:B------:R-:W-:Y:S02]  /*139c0*/  ISETP.GE.AND P6, PT, R14, R51.reuse, PT ;  /* 0x000000330e00720c */ /* 0x080fe40003fc6270 */
[-C--:B------:R-:W-:Y:S02]  /*139d0*/  ISETP.GE.AND P5, PT, R13, R51.reuse, PT ;  /* 0x000000330d00720c */ /* 0x080fe40003fa6270 */
[----:B------:R-:W-:Y:S02]  /*139e0*/  FSEL R41, R26, -INF , !P0 ;  /* 0xff8000001a297808 */ /* 0x000fe40004000000 */
[----:B------:R-:W-:Y:S02]  /*139f0*/  ISETP.GE.AND P0, PT, R10, R51, PT ;  /* 0x000000330a00720c */ /* 0x000fe40003f06270 */
[----:B------:R-:W-:-:S02]  /*13a00*/  FSEL R40, R25, -INF , !P6 ;  /* 0xff80000019287808 */ /* 0x000fc40007000000 */
[-C--:B------:R-:W-:Y:S02]  /*13a10*/  ISETP.GE.AND P6, PT, R9, R51.reuse, PT ;  /* 0x000000330900720c */ /* 0x080fe40003fc6270 */
[----:B------:R-:W-:Y:S02]  /*13a20*/  FSEL R39, R24, -INF , !P5 ;  /* 0xff80000018277808 */ /* 0x000fe40006800000 */
[-C--:B------:R-:W-:Y:S02]  /*13a30*/  ISETP.GE.AND P5, PT, R8, R51.reuse, PT ;  /* 0x000000330800720c */ /* 0x080fe40003fa6270 */
[----:B------:R-:W-:Y:S02]  /*13a40*/  FSEL R37, R21, -INF , !P0 ;  /* 0xff80000015257808 */ /* 0x000fe40004000000 */
[----:B------:R-:W-:Y:S02]  /*13a50*/  ISETP.GE.AND P0, PT, R5, R51, PT ;  /* 0x000000330500720c */ /* 0x000fe40003f06270 */
[----:B------:R-:W-:Y:S01]  /*13a60*/  FSEL R36, R20, -INF , !P6 ;  /* 0xff80000014247808 */ /* 0x000fe20007000000 */
[----:B-1----:R-:W-:Y:S01]  /*13a70*/  FFMA.FTZ R20, R7, R199, R189 ;  /* 0x000000c707147223 */ /* 0x002fe200000100bd */
[----:B------:R-:W-:-:S02]  /*13a80*/  ISETP.GE.AND P6, PT, R4, R51, PT ;  /* 0x000000330400720c */ /* 0x000fc40003fc6270 */
[----:B------:R-:W-:Y:S02]  /*13a90*/  FSEL R35, R19, -INF , !P5 ;  /* 0xff80000013237808 */ /* 0x000fe40006800000 */
[-C--:B------:R-:W-:Y:S02]  /*13aa0*/  ISETP.GE.AND P5, PT, R3, R51.reuse, PT ;  /* 0x000000330300720c */ /* 0x080fe40003fa6270 */
[----:B------:R-:W-:Y:S02]  /*13ab0*/  ISETP.GE.AND P1, PT, R2, R51, PT ;  /* 0x000000330200720c */ /* 0x000fe40003f26270 */
[----:B------:R-:W-:Y:S02]  /*13ac0*/  FSEL R27, R47, -INF , !P0 ;  /* 0xff8000002f1b7808 */ /* 0x000fe40004000000 */
[----:B------:R-:W-:Y:S02]  /*13ad0*/  ISETP.GE.AND P0, PT, R0, R50, PT ;  /* 0x000000320000720c */ /* 0x000fe40003f06270 */
[----:B------:R-:W-:-:S02]  /*13ae0*/  FSEL R26, R46, -INF , !P6 ;  /* 0xff8000002e1a7808 */ /* 0x000fc40007000000 */
[-C--:B------:R-:W-:Y:S02]  /*13af0*/  ISETP.GE.AND P6, PT, R18, R50.reuse, PT ;  /* 0x000000321200720c */ /* 0x080fe40003fc6270 */
[----:B------:R-:W-:Y:S02]  /*13b00*/  FSEL R25, R44, -INF , !P5 ;  /* 0xff8000002c197808 */ /* 0x000fe40006800000 */
[----:B------:R-:W-:Y:S02]  /*13b10*/  FSEL R24, R20, -INF , !P1 ;  /* 0xff80000014187808 */ /* 0x000fe40004800000 */
[-C--:B------:R-:W-:Y:S02]  /*13b20*/  ISETP.GE.AND P5, PT, R17, R50.reuse, PT ;  /* 0x000000321100720c */ /* 0x080fe40003fa6270 */
[----:B------:R-:W-:Y:S02]  /*13b30*/  ISETP.GE.AND P1, PT, R16, R50, PT ;  /* 0x000000321000720c */ /* 0x000fe40003f26270 */
[----:B------:R-:W-:-:S02]  /*13b40*/  FSEL R44, R218, -INF , !P0 ;  /* 0xff800000da2c7808 */ /* 0x000fc40004000000 */
[-C--:B------:R-:W-:Y:S02]  /*13b50*/  ISETP.GE.AND P0, PT, R15, R50.reuse, PT ;  /* 0x000000320f00720c */ /* 0x080fe40003f06270 */
[----:B------:R-:W-:Y:S02]  /*13b60*/  FSEL R63, R63, -INF , !P6 ;  /* 0xff8000003f3f7808 */ /* 0x000fe40007000000 */
[-C--:B------:R-:W-:Y:S02]  /*13b70*/  ISETP.GE.AND P6, PT, R14, R50.reuse, PT ;  /* 0x000000320e00720c */ /* 0x080fe40003fc6270 */
[----:B------:R-:W-:Y:S02]  /*13b80*/  FSEL R64, R208, -INF , !P5 ;  /* 0xff800000d0407808 */ /* 0x000fe40006800000 */
[----:B------:R-:W-:Y:S02]  /*13b90*/  FSEL R65, R201, -INF , !P1 ;  /* 0xff800000c9417808 */ /* 0x000fe40004800000 */
[----:B------:R-:W-:-:S02]  /*13ba0*/  ISETP.GE.AND P5, PT, R13, R50, PT ;  /* 0x000000320d00720c */ /* 0x000fc40003fa6270 */
[-C--:B------:R-:W-:Y:S02]  /*13bb0*/  ISETP.GE.AND P1, PT, R11, R50.reuse, PT ;  /* 0x000000320b00720c */ /* 0x080fe40003f26270 */
[----:B------:R-:W-:Y:S02]  /*13bc0*/  FSEL R66, R66, -INF , !P0 ;  /* 0xff80000042427808 */ /* 0x000fe40004000000 */
[-C--:B------:R-:W-:Y:S02]  /*13bd0*/  ISETP.GE.AND P0, PT, R10, R50.reuse, PT ;  /* 0x000000320a00720c */ /* 0x080fe40003f06270 */
[----:B------:R-:W-:Y:S02]  /*13be0*/  FSEL R67, R67, -INF , !P6 ;  /* 0xff80000043437808 */ /* 0x000fe40007000000 */
[----:B------:R-:W-:Y:S02]  /*13bf0*/  ISETP.GE.AND P6, PT, R9, R50, PT ;  /* 0x000000320900720c */ /* 0x000fe40003fc6270 */
[----:B------:R-:W-:-:S02]  /*13c00*/  FSEL R62, R62, -INF , !P5 ;  /* 0xff8000003e3e7808 */ /* 0x000fc40006800000 */
[----:B------:R-:W-:Y:S02]  /*13c10*/  FSEL R61, R61, -INF , !P1 ;  /* 0xff8000003d3d7808 */ /* 0x000fe40004800000 */
[-C--:B------:R-:W-:Y:S02]  /*13c20*/  ISETP.GE.AND P5, PT, R8, R50.reuse, PT ;  /* 0x000000320800720c */ /* 0x080fe40003fa6270 */
[-C--:B------:R-:W-:Y:S02]  /*13c30*/  ISETP.GE.AND P1, PT, R6, R50.reuse, PT ;  /* 0x000000320600720c */ /* 0x080fe40003f26270 */
[----:B------:R-:W-:Y:S02]  /*13c40*/  FSEL R60, R60, -INF , !P0 ;  /* 0xff8000003c3c7808 */ /* 0x000fe40004000000 */
[----:B------:R-:W-:Y:S01]  /*13c50*/  ISETP.GE.AND P0, PT, R5, R50, PT ;  /* 0x000000320500720c */ /* 0x000fe20003f06270 */
[----:B------:R-:W-:Y:S01]  /*13c60*/  FFMA.FTZ R19, R7, R199, R191 ;  /* 0x000000c707137223 */ /* 0x000fe200000100bf */
[----:B------:R-:W-:-:S02]  /*13c70*/  FSEL R59, R59, -INF , !P6 ;  /* 0xff8000003b3b7808 */ /* 0x000fc40007000000 */
[-C--:B------:R-:W-:Y:S02]  /*13c80*/  ISETP.GE.AND P6, PT, R4, R50.reuse, PT ;  /* 0x000000320400720c */ /* 0x080fe40003fc6270 */
[----:B------:R-:W-:Y:S02]  /*13c90*/  FSEL R58, R58, -INF , !P5 ;  /* 0xff8000003a3a7808 */ /* 0x000fe40006800000 */
[----:B------:R-:W-:Y:S02]  /*13ca0*/  FSEL R57, R57, -INF , !P1 ;  /* 0xff80000039397808 */ /* 0x000fe40004800000 */
[-C--:B------:R-:W-:Y:S02]  /*13cb0*/  ISETP.GE.AND P5, PT, R3, R50.reuse, PT ;  /* 0x000000320300720c */ /* 0x080fe40003fa6270 */
[----:B------:R-:W-:Y:S02]  /*13cc0*/  ISETP.GE.AND P1, PT, R2, R50, PT ;  /* 0x000000320200720c */ /* 0x000fe40003f26270 */
[----:B------:R-:W-:-:S02]  /*13cd0*/  FSEL R56, R56, -INF , !P0 ;  /* 0xff80000038387808 */ /* 0x000fc40004000000 */
[C---:B------:R-:W-:Y:S02]  /*13ce0*/  ISETP.GE.AND P0, PT, R0.reuse, R53, PT ;  /* 0x000000350000720c */ /* 0x040fe40003f06270 */
[----:B------:R-:W-:Y:S02]  /*13cf0*/  FSEL R50, R55, -INF , !P6 ;  /* 0xff80000037327808 */ /* 0x000fe40007000000 */
[-C--:B------:R-:W-:Y:S02]  /*13d00*/  ISETP.GE.AND P6, PT, R0, R52.reuse, PT ;  /* 0x000000340000720c */ /* 0x080fe40003fc6270 */
[----:B------:R-:W-:Y:S02]  /*13d10*/  FSEL R47, R54, -INF , !P5 ;  /* 0xff800000362f7808 */ /* 0x000fe40006800000 */
[----:B------:R-:W-:Y:S02]  /*13d20*/  FSEL R46, R19, -INF , !P1 ;  /* 0xff800000132e7808 */ /* 0x000fe40004800000 */
[----:B------:R-:W-:-:S02]  /*13d30*/  ISETP.GE.AND P1, PT, R18, R52, PT ;  /* 0x000000341200720c */ /* 0x000fc40003f26270 */
[----:B------:R-:W-:Y:S02]  /*13d40*/  FSEL R54, R237, -INF , !P0 ;  /* 0xff800000ed367808 */ /* 0x000fe40004000000 */
[CC--:B------:R-:W-:Y:S02]  /*13d50*/  ISETP.GE.AND P0, PT, R17.reuse, R53.reuse, PT ;  /* 0x000000351100720c */ /* 0x0c0fe40003f06270 */
[----:B------:R-:W-:Y:S02]  /*13d60*/  FSEL R19, R236, -INF , !P6 ;  /* 0xff800000ec137808 */ /* 0x000fe40007000000 */
[----:B------:R-:W-:Y:S02]  /*13d70*/  ISETP.GE.AND P5, PT, R18, R53, PT ;  /* 0x000000351200720c */ /* 0x000fe40003fa6270 */
[----:B------:R-:W-:Y:S02]  /*13d80*/  ISETP.GE.AND P6, PT, R17, R52, PT ;  /* 0x000000341100720c */ /* 0x000fe40003fc6270 */
[----:B------:R-:W-:-:S02]  /*13d90*/  FSEL R22, R231, -INF , !P1 ;  /* 0xff800000e7167808 */ /* 0x000fc40004800000 */
[----:B------:R-:W-:Y:S02]  /*13da0*/  ISETP.GE.AND P1, PT, R16, R52, PT ;  /* 0x000000341000720c */ /* 0x000fe40003f26270 */
[----:B------:R-:W-:Y:S02]  /*13db0*/  FSEL R180, R234, -INF , !P0 ;  /* 0xff800000eab47808 */ /* 0x000fe40004000000 */
[-C--:B------:R-:W-:Y:S02]  /*13dc0*/  ISETP.GE.AND P0, PT, R15, R53.reuse, PT ;  /* 0x000000350f00720c */ /* 0x080fe40003f06270 */
[----:B------:R-:W-:Y:S02]  /*13dd0*/  FSEL R107, R235, -INF , !P5 ;  /* 0xff800000eb6b7808 */ /* 0x000fe40006800000 */
[----:B------:R-:W-:Y:S02]  /*13de0*/  FSEL R21, R230, -INF , !P6 ;  /* 0xff800000e6157808 */ /* 0x000fe40007000000 */
[----:B------:R-:W-:-:S02]  /*13df0*/  ISETP.GE.AND P5, PT, R16, R53, PT ;  /* 0x000000351000720c */ /* 0x000fc40003fa6270 */
[-C--:B------:R-:W-:Y:S02]  /*13e00*/  ISETP.GE.AND P6, PT, R15, R52.reuse, PT ;  /* 0x000000340f00720c */ /* 0x080fe40003fc6270 */
[----:B------:R-:W-:Y:S02]  /*13e10*/  FSEL R20, R228, -INF , !P1 ;  /* 0xff800000e4147808 */ /* 0x000fe40004800000 */
[----:B------:R-:W-:Y:S02]  /*13e20*/  ISETP.GE.AND P1, PT, R14, R52, PT ;  /* 0x000000340e00720c */ /* 0x000fe40003f26270 */
[----:B------:R-:W-:Y:S02]  /*13e30*/  FSEL R178, R221, -INF , !P0 ;  /* 0xff800000ddb27808 */ /* 0x000fe40004000000 */
[----:B------:R-:W-:Y:S02]  /*13e40*/  ISETP.GE.AND P0, PT, R13, R53, PT ;  /* 0x000000350d00720c */ /* 0x000fe40003f06270 */
[----:B------:R-:W-:-:S02]  /*13e50*/  FSEL R179, R229, -INF , !P5 ;  /* 0xff800000e5b37808 */ /* 0x000fc40006800000 */
[----:B------:R-:W-:Y:S02]  /*13e60*/  FSEL R18, R220, -INF , !P6 ;  /* 0xff800000dc127808 */ /* 0x000fe40007000000 */
[----:B------:R-:W-:Y:S02]  /*13e70*/  ISETP.GE.AND P5, PT, R14, R53, PT ;  /* 0x000000350e00720c */ /* 0x000fe40003fa6270 */
[-C--:B------:R-:W-:Y:S02]  /*13e80*/  ISETP.GE.AND P6, PT, R13, R52.reuse, PT ;  /* 0x000000340d00720c */ /* 0x080fe40003fc6270 */
[----:B------:R-:W-:Y:S02]  /*13e90*/  FSEL R17, R216, -INF , !P1 ;  /* 0xff800000d8117808 */ /* 0x000fe40004800000 */
[----:B------:R-:W-:Y:S02]  /*13ea0*/  ISETP.GE.AND P1, PT, R11, R52, PT ;  /* 0x000000340b00720c */ /* 0x000fe40003f26270 */
[----:B------:R-:W-:-:S02]  /*13eb0*/  FSEL R176, R217, -INF , !P0 ;  /* 0xff800000d9b07808 */ /* 0x000fc40004000000 */
[CC--:B------:R-:W-:Y:S02]  /*13ec0*/  ISETP.GE.AND P0, PT, R10.reuse, R53.reuse, PT ;  /* 0x000000350a00720c */ /* 0x0c0fe40003f06270 */
[----:B------:R-:W-:Y:S02]  /*13ed0*/  FSEL R177, R219, -INF , !P5 ;  /* 0xff800000dbb17808 */ /* 0x000fe40006800000 */
        /* <DEDUP_REMOVED lines=22> */
[----:B------:R-:W-:Y:S02]  /*14040*/  FSEL R172, R172, -INF , !P5 ;  /* 0xff800000acac7808 */ /* 0x000fe40006800000 */
[----:B------:R-:W-:Y:S02]  /*14050*/  FSEL R9, R104, -INF , !P6 ;  /* 0xff80000068097808 */ /* 0x000fe40007000000 */
[-C--:B------:R-:W-:Y:S02]  /*14060*/  ISETP.GE.AND P5, PT, R4, R53.reuse, PT ;  /* 0x000000350400720c */ /* 0x080fe40003fa6270 */
[----:B------:R-:W-:Y:S02]  /*14070*/  ISETP.GE.AND P6, PT, R2, R53, PT ;  /* 0x000000350200720c */ /* 0x000fe40003fc6270 */
[----:B------:R-:W-:Y:S02]  /*14080*/  FSEL R53, R102, -INF , !P0 ;  /* 0xff80000066357808 */ /* 0x000fe40004000000 */
[----:B------:R-:W-:-:S02]  /*14090*/  ISETP.GE.AND P0, PT, R241, 0x4, PT ;  /* 0x00000004f100780c */ /* 0x000fc40003f06270 */
[-C--:B------:R-:W-:Y:S01]  /*140a0*/  ISETP.GE.AND P1, PT, R4, R52.reuse, PT ;  /* 0x000000340400720c */ /* 0x080fe20003f26270 */
[-C--:B------:R-:W-:Y:S01]  /*140b0*/  FFMA.FTZ R100, R7, R199.reuse, R225 ;  /* 0x000000c707647223 */ /* 0x080fe200000100e1 */
[----:B------:R-:W-:Y:S01]  /*140c0*/  FSEL R55, R103, -INF , !P5 ;  /* 0xff80000067377808 */ /* 0x000fe20006800000 */
[----:B------:R-:W-:Y:S01]  /*140d0*/  FFMA.FTZ R51, R7, R199, R227 ;  /* 0x000000c707337223 */ /* 0x000fe200000100e3 */
[----:B------:R-:W-:Y:S01]  /*140e0*/  FSEL R8, R101, -INF , !P1 ;  /* 0xff80000065087808 */ /* 0x000fe20004800000 */
[----:B------:R-:W-:Y:S01]  /*140f0*/  BSSY B1, `(.L_x_592) ;  /* 0x0000044000017945 */ /* 0x000fe20003800000 */
[-C--:B------:R-:W-:Y:S02]  /*14100*/  ISETP.GE.AND P5, PT, R3, R52.reuse, PT ;  /* 0x000000340300720c */ /* 0x080fe40003fa6270 */
[----:B------:R-:W-:Y:S02]  /*14110*/  ISETP.GE.AND P1, PT, R2, R52, PT ;  /* 0x000000340200720c */ /* 0x000fe40003f26270 */
[----:B------:R-:W-:-:S02]  /*14120*/  FSEL R52, R100, -INF , !P6 ;  /* 0xff80000064347808 */ /* 0x000fc40007000000 */
[----:B------:R-:W-:Y:S02]  /*14130*/  FSEL R7, R182, -INF , !P5 ;  /* 0xff800000b6077808 */ /* 0x000fe40006800000 */
[----:B------:R-:W-:Y:S01]  /*14140*/  FSEL R6, R51, -INF , !P1 ;  /* 0xff80000033067808 */ /* 0x000fe20004800000 */
[----:B------:R-:W-:Y:S05]  /*14150*/  @!P0 BRA `(.L_x_593) ;  /* 0x000003d000008947 */ /* 0x000fea0003800000 */
[----:B------:R-:W2:Y:S04]  /*14160*/  LDL.64 R244, [R1+0x178] ;  /* 0x0001780001f47983 */ /* 0x000ea80000100a00 */
[----:B------:R-:W2:Y:S04]  /*14170*/  LDL R240, [R1+0x170] ;  /* 0x0001700001f07983 */ /* 0x000ea80000100800 */
[----:B------:R-:W3:Y:S04]  /*14180*/  LDL R247, [R1+0x174] ;  /* 0x0001740001f77983 */ /* 0x000ee80000100800 */
[----:B------:R-:W4:Y:S04]  /*14190*/  LDL R242, [R1+0x190] ;  /* 0x0001900001f27983 */ /* 0x000f280000100800 */
[----:B------:R-:W5:Y:S01]  /*141a0*/  LDL R243, [R1+0x194] ;  /* 0x0001940001f37983 */ /* 0x000f620000100800 */
[----:B------:R-:W-:-:S04]  /*141b0*/  IADD3 R0, R241, -0x4, RZ ;  /* 0xfffffffcf1007810 */ /* 0x000fc80007ffe0ff */
[----:B------:R-:W-:Y:S01]  /*141c0*/  SHF.R.S32.HI R4, RZ, 0x1f, R0 ;  /* 0x0000001fff047819 */ /* 0x000fe20000011400 */
[----:B------:R1:W-:Y:S04]  /*141d0*/  @P4 STS [R202+0x6000], RZ ;  /* 0x006000ffca004388 */ /* 0x0003e80000000800 */
[----:B------:R1:W-:Y:S04]  /*141e0*/  @P4 STS [R202+0x6004], RZ ;  /* 0x006004ffca004388 */ /* 0x0003e80000000800 */
[----:B------:R1:W-:Y:S01]  /*141f0*/  @P4 STS.64 [R202+0x6008], RZ ;  /* 0x006008ffca004388 */ /* 0x0003e20000000a00 */
[----:B------:R-:W-:Y:S01]  /*14200*/  BSSY B0, `(.L_x_594) ;  /* 0x0000031000007945 */ /* 0x000fe20003800000 */
[----:B--2---:R-:W-:-:S04]  /*14210*/  IMAD.WIDE.U32 R2, R0, R240, R244 ;  /* 0x000000f000027225 */ /* 0x004fc800078e00f4 */
[----:B---3--:R-:W-:-:S04]  /*14220*/  IMAD R0, R247, R0, RZ ;  /* 0x00000000f7007224 */ /* 0x008fc800078e02ff */
[----:B------:R-:W-:Y:S01]  /*14230*/  IMAD R0, R4, R240, R0 ;  /* 0x000000f004007224 */ /* 0x000fe200078e0200 */
[----:B------:R-:W-:-:S03]  /*14240*/  @!P4 LEA R4, P1, R2, R222, 0x1 ;  /* 0x000000de0204c211 */ /* 0x000fc600078208ff */
[----:B------:R-:W-:-:S05]  /*14250*/  IMAD.IADD R0, R3, 0x1, R0 ;  /* 0x0000000103007824 */ /* 0x000fca00078e0200 */
        /* <DEDUP_REMOVED lines=15> */
[----:B----4-:R-:W-:-:S03]  /*14350*/  IADD3 R2, P1, R242, R2, RZ ;  /* 0x00000002f2027210 */ /* 0x010fc60007f3e0ff */
[----:B------:R-:W-:Y:S01]  /*14360*/  @!PT LDS RZ, [RZ] ;  /* 0x00000000fffff984 */ /* 0x000fe20000000800 */
[----:B------:R-:W-:Y:S01]  /*14370*/  @!PT LDS RZ, [RZ] ;  /* 0x00000000fffff984 */ /* 0x000fe20000000800 */
[----:B------:R-:W-:Y:S01]  /*14380*/  @!PT LDS RZ, [RZ] ;  /* 0x00000000fffff984 */ /* 0x000fe20000000800 */
[----:B------:R2:W-:Y:S02]  /*14390*/  @!P2 LDGSTS.E.BYPASS.LTC128B.128 [R202+0x8000], [R4.64+0x80] ;  /* 0x0800008004caafae */ /* 0x0005e4000b901d44 */
[----:B-----5:R-:W-:Y:S02]  /*143a0*/  IMAD.X R0, R243, 0x1, R0, P1 ;  /* 0x00000001f3007824 */ /* 0x020fe400008e0600 */
        /* <DEDUP_REMOVED lines=22> */
.L_x_595:
[----:B------:R-:W-:Y:S05]  /*14510*/  BSYNC B0 ;  /* 0x0000000000007941 */ /* 0x000fea0003800000 */
.L_x_594:
[----:B------:R-:W0:Y:S02]  /*14520*/  LDGDEPBAR ;  /* 0x00000000000079af */ /* 0x000e240000000000 */
.L_x_593:
[----:B------:R-:W-:Y:S05]  /*14530*/  BSYNC B1 ;  /* 0x0000000000017941 */ /* 0x000fea0003800000 */
.L_x_592:
[----:B------:R-:W2:Y:S04]  /*14540*/  LDL.LU.64 R2, [R1+0x18] ;  /* 0x0000180001027983 */ /* 0x000ea80000300a00 */
[----:B-1----:R-:W3:Y:S04]  /*14550*/  LDL.LU R4, [R1+0x8] ;  /* 0x0000080001047983 */ /* 0x002ee80000300800 */
[----:B------:R-:W4:Y:S04]  /*14560*/  LDL R100, [R1+0x118] ;  /* 0x0001180001647983 */ /* 0x000f280000100800 */
[----:B------:R-:W2:Y:S04]  /*14570*/  LDL.LU.64 R182, [R1+0x138] ;  /* 0x0001380001b67983 */ /* 0x000ea80000300a00 */
[----:B------:R-:W2:Y:S04]  /*14580*/  LDL.LU.64 R184, [R1+0x10] ;  /* 0x0000100001b87983 */ /* 0x000ea80000300a00 */
[----:B------:R-:W2:Y:S04]  /*14590*/  LDL R5, [R1+0x108] ;  /* 0x0001080001057983 */ /* 0x000ea80000100800 */
[----:B------:R-:W2:Y:S04]  /*145a0*/  LDL.LU.64 R188, [R1+0x40] ;  /* 0x0000400001bc7983 */ /* 0x000ea80000300a00 */
[----:B------:R-:W2:Y:S04]  /*145b0*/  LDL R187, [R1+0x10c] ;  /* 0x00010c0001bb7983 */ /* 0x000ea80000100800 */
[----:B------:R-:W2:Y:S04]  /*145c0*/  LDL R103, [R1+0x104] ;  /* 0x0001040001677983 */ /* 0x000ea80000100800 */
[----:B------:R-:W2:Y:S04]  /*145d0*/  LDL R101, [R1+0xfc] ;  /* 0x0000fc0001657983 */ /* 0x000ea80000100800 */
[----:B------:R-:W2:Y:S04]  /*145e0*/  LDL R105, [R1+0x114] ;  /* 0x0001140001697983 */ /* 0x000ea80000100800 */
[----:B------:R-:W2:Y:S04]  /*145f0*/  LDL R102, [R1+0x100] ;  /* 0x0001000001667983 */ /* 0x000ea80000100800 */
[----:B------:R-:W2:Y:S04]  /*14600*/  LDL R186, [R1+0xf8] ;  /* 0x0000f80001ba7983 */ /* 0x000ea80000100800 */
[----:B------:R-:W2:Y:S04]  /*14610*/  LDL R190, [R1+0x11c] ;  /* 0x00011c0001be7983 */ /* 0x000ea80000100800 */
[----:B------:R-:W-:Y:S04]  /*14620*/  STL [R1+0x220], R48 ;  /* 0x0002203001007387 */ /* 0x000fe80000100800 */
[----:B------:R-:W-:Y:S04]  /*14630*/  STL [R1+0x21c], R49 ;  /* 0x00021c3101007387 */ /* 0x000fe80000100800 */
[----:B------:R-:W-:Y:S04]  /*14640*/  STL [R1+0x218], R192 ;  /* 0x000218c001007387 */ /* 0x000fe80000100800 */
[----:B------:R-:W-:Y:S04]  /*14650*/  STL [R1+0x214], R194 ;  /* 0x000214c201007387 */ /* 0x000fe80000100800 */
[----:B------:R-:W-:Y:S04]  /*14660*/  STL [R1+0x210], R12 ;  /* 0x0002100c01007387 */ /* 0x000fe80000100800 */
[----:B------:R-:W-:Y:S04]  /*14670*/  STL.64 [R1+0x208], R32 ;  /* 0x0002082001007387 */ /* 0x000fe80000100a00 */
[----:B------:R-:W-:Y:S04]  /*14680*/  STL.64 [R1+0x200], R30 ;  /* 0x0002001e01007387 */ /* 0x000fe80000100a00 */
[----:B------:R-:W-:Y:S04]  /*14690*/  STL.64 [R1+0x1f8], R28 ;  /* 0x0001f81c01007387 */ /* 0x000fe80000100a00 */
[----:B------:R-:W-:Y:S04]  /*146a0*/  STL [R1+0x1e4], R233 ;  /* 0x0001e4e901007387 */ /* 0x000fe80000100800 */
        /* <DEDUP_REMOVED lines=8> */
[----:B------:R-:W-:Y:S01]  /*14730*/  STL [R1+0x1c0], R193 ;  /* 0x0001c0c101007387 */ /* 0x000fe20000100800 */
[----:B---3--:R-:W-:-:S04]  /*14740*/  FMNMX.FTZ R104, R4, R19, !PT ;  /* 0x0000001304687209 */ /* 0x008fc80007810000 */
        /* <DEDUP_REMOVED lines=15> */
[----:B------:R-:W1:Y:S02]  /*14840*/  SHFL.BFLY PT, R0, R104, 0x2, 0x1f ;  /* 0x0c401f0068007f89 */ /* 0x000e6400000e0000 */
[----:B-1----:R-:W-:-:S05]  /*14850*/  FMNMX.FTZ R104, R104, R0, !PT ;  /* 0x0000000068687209 */ /* 0x002fca0007810000 */
[----:B------:R-:W1:Y:S01]  /*14860*/  SHFL.BFLY PT, R0, R104, 0x1, 0x1f ;  /* 0x0c201f0068007f89 */ /* 0x000e6200000e0000 */
[----:B--2---:R-:W-:Y:S02]  /*14870*/  IMAD.MOV.U32 R210, RZ, RZ, R2 ;  /* 0x000000ffffd27224 */ /* 0x004fe400078e0002 */
[----:B------:R-:W-:Y:S02]  /*14880*/  IMAD.MOV.U32 R211, RZ, RZ, R3 ;  /* 0x000000ffffd37224 */ /* 0x000fe400078e0003 */
[----:B------:R-:W-:Y:S02]  /*14890*/  IMAD.U32 R2, RZ, RZ, UR6 ;  /* 0x00000006ff027e24 */ /* 0x000fe4000f8e00ff */
[----:B------:R-:W-:Y:S01]  /*148a0*/  IMAD.U32 R3, RZ, RZ, UR7 ;  /* 0x00000007ff037e24 */ /* 0x000fe2000f8e00ff */
[----:B-1----:R-:W-:-:S04]  /*148b0*/  FMNMX.FTZ R104, R104, R0, !PT ;  /* 0x0000000068687209 */ /* 0x002fc80007810000 */
[----:B------:R-:W-:-:S04]  /*148c0*/  FSETP.NEU.FTZ.AND P1, PT, R104, -INF , PT ;  /* 0xff8000006800780b */ /* 0x000fc80003f3d000 */
[----:B------:R-:W-:-:S05]  /*148d0*/  FSEL R0, R104, RZ, P1 ;  /* 0x000000ff68007208 */ /* 0x000fca0000800000 */
[----:B------:R-:W-:Y:S02]  /*148e0*/  FADD.FTZ R4, R4, -R0 ;  /* 0x8000000004047221 */ /* 0x000fe40000010000 */
[----:B------:R-:W2:Y:S01]  /*148f0*/  LD.E R0, [R2.64+0xdc] ;  /* 0x0000dc0402007980 */ /* 0x000ea2000c101900 */
[----:B------:R-:W-:Y:S02]  /*14900*/  IMAD.MOV.U32 R206, RZ, RZ, R187 ;  /* 0x000000ffffce7224 */ /* 0x000fe400078e00bb */
[----:B------:R-:W-:Y:S02]  /*14910*/  IMAD.MOV.U32 R187, RZ, RZ, R103 ;  /* 0x000000ffffbb7224 */ /* 0x000fe400078e0067 */
[----:B------:R-:W-:Y:S02]  /*14920*/  IMAD.MOV.U32 R103, RZ, RZ, R101 ;  /* 0x000000ffff677224 */ /* 0x000fe400078e0065 */
[----:B------:R-:W3:Y:S01]  /*14930*/  LDL.LU R101, [R1+0x140] ;  /* 0x0001400001657983 */ /* 0x000ee20000300800 */
[----:B------:R-:W-:-:S02]  /*14940*/  IMAD.MOV.U32 R209, RZ, RZ, R105 ;  /* 0x000000ffffd17224 */ /* 0x000fc400078e0069 */
[----:B------:R-:W-:-:S04]  /*14950*/  IMAD.MOV.U32 R105, RZ, RZ, R102 ;  /* 0x000000ffff697224 */ /* 0x000fc800078e0066 */
[----:B------:R-:W-:Y:S01]  /*14960*/  IMAD.MOV.U32 R229, RZ, RZ, R105 ;  /* 0x000000ffffe57224 */ /* 0x000fe200078e0069 */
[----:B------:R-:W-:-:S04]  /*14970*/  FMNMX.FTZ R105, R250, R23, !PT ;  /* 0x00000017fa697209 */ /* 0x000fc80007810000 */
[----:B------:R-:W-:-:S04]  /*14980*/  FMNMX.FTZ R105, R43, R105, !PT ;  /* 0x000000692b697209 */ /* 0x000fc80007810000 */
[----:B------:R-:W-:-:S04]  /*14990*/  FMNMX.FTZ R105, R45, R105, !PT ;  /* 0x000000692d697209 */ /* 0x000fc80007810000 */
[----:B------:R-:W-:-:S04]  /*149a0*/  FMNMX.FTZ R105, R42, R105, !PT ;  /* 0x000000692a697209 */ /* 0x000fc80007810000 */
[----:B------:R-:W-:-:S04]  /*149b0*/  FMNMX.FTZ R105, R41, R105, !PT ;  /* 0x0000006929697209 */ /* 0x000fc80007810000 */
[----:B------:R-:W-:Y:S01]  /*149c0*/  FMNMX.FTZ R105, R40, R105, !PT ;  /* 0x0000006928697209 */ /* 0x000fe20007810000 */
[----:B----4-:R-:W-:-:S03]  /*149d0*/  IMAD.MOV.U32 R102, RZ, RZ, R100 ;  /* 0x000000ffff667224 */ /* 0x010fc600078e0064 */
[----:B------:R-:W-:Y:S01]  /*149e0*/  FMNMX.FTZ R105, R39, R105, !PT ;  /* 0x0000006927697209 */ /* 0x000fe20007810000 */
[----:B------:R-:W-:Y:S02]  /*149f0*/  IMAD.MOV.U32 R207, RZ, RZ, R186 ;  /* 0x000000ffffcf7224 */ /* 0x000fe400078e00ba */
[----:B------:R-:W-:Y:S02]  /*14a00*/  IMAD.MOV.U32 R212, RZ, RZ, R184 ;  /* 0x000000ffffd47224 */ /* 0x000fe400078e00b8 */
[----:B------:R-:W-:Y:S02]  /*14a10*/  IMAD.MOV.U32 R213, RZ, RZ, R185 ;  /* 0x000000ffffd57224 */ /* 0x000fe400078e00b9 */
[----:B------:R-:W-:Y:S02]  /*14a20*/  IMAD.MOV.U32 R214, RZ, RZ, R182 ;  /* 0x000000ffffd67224 */ /* 0x000fe400078e00b6 */
[----:B------:R-:W-:Y:S01]  /*14a30*/  IMAD.MOV.U32 R215, RZ, RZ, R183 ;  /* 0x000000ffffd77224 */ /* 0x000fe200078e00b7 */
[----:B------:R-:W-:-:S04]  /*14a40*/  FMNMX.FTZ R105, R38, R105, !PT ;  /* 0x0000006926697209 */ /* 0x000fc80007810000 */
[----:B------:R-:W-:-:S04]  /*14a50*/  FMNMX.FTZ R105, R37, R105, !PT ;  /* 0x0000006925697209 */ /* 0x000fc80007810000 */
[----:B------:R-:W-:-:S04]  /*14a60*/  FMNMX.FTZ R105, R36, R105, !PT ;  /* 0x0000006924697209 */ /* 0x000fc80007810000 */
[----:B------:R-:W-:-:S04]  /*14a70*/  FMNMX.FTZ R105, R35, R105, !PT ;  /* 0x0000006923697209 */ /* 0x000fc80007810000 */
[----:B------:R-:W-:Y:S01]  /*14a80*/  FMNMX.FTZ R105, R34, R105, !PT ;  /* 0x0000006922697209 */ /* 0x000fe20007810000 */
[----:B------:R-:W-:-:S03]  /*14a90*/  IMAD.MOV.U32 R217, RZ, RZ, R206 ;  /* 0x000000ffffd97224 */ /* 0x000fc600078e00ce */
[----:B------:R-:W-:Y:S01]  /*14aa0*/  FMNMX.FTZ R105, R27, R105, !PT ;  /* 0x000000691b697209 */ /* 0x000fe20007810000 */
[----:B------:R-:W-:Y:S02]  /*14ab0*/  IMAD.MOV.U32 R216, RZ, RZ, R207 ;  /* 0x000000ffffd87224 */ /* 0x000fe400078e00cf */
[----:B------:R-:W-:Y:S01]  /*14ac0*/  IMAD.MOV.U32 R234, RZ, RZ, R210 ;  /* 0x000000ffffea7224 */ /* 0x000fe200078e00d2 */
[----:B------:R-:W-:Y:S01]  /*14ad0*/  FMNMX.FTZ R105, R26, R105, !PT ;  /* 0x000000691a697209 */ /* 0x000fe20007810000 */
[----:B------:R-:W-:Y:S01]  /*14ae0*/  STL [R1+0x1e8], R104 ;  /* 0x0001e86801007387 */ /* 0x000fe20000100800 */
[----:B------:R-:W-:Y:S02]  /*14af0*/  IMAD.MOV.U32 R236, RZ, RZ, R214 ;  /* 0x000000ffffec7224 */ /* 0x000fe400078e00d6 */
[----:B------:R-:W-:Y:S01]  /*14b00*/  FMNMX.FTZ R105, R25, R105, !PT ;  /* 0x0000006919697209 */ /* 0x000fe20007810000 */
[----:B------:R-:W-:Y:S02]  /*14b10*/  IMAD.MOV.U32 R237, RZ, RZ, R215 ;  /* 0x000000ffffed7224 */ /* 0x000fe400078e00d7 */
[----:B------:R-:W-:Y:S01]  /*14b20*/  IMAD.MOV.U32 R235, RZ, RZ, R211 ;  /* 0x000000ffffeb7224 */ /* 0x000fe200078e00d3 */
[----:B------:R-:W-:Y:S01]  /*14b30*/  FMNMX.FTZ R105, R24, R105, !PT ;  /* 0x0000006918697209 */ /* 0x000fe20007810000 */
[----:B------:R-:W-:-:S02]  /*14b40*/  IMAD.MOV.U32 R220, RZ, RZ, R103 ;  /* 0x000000ffffdc7224 */ /* 0x000fc400078e0067 */
[----:B------:R-:W-:Y:S02]  /*14b50*/  IMAD.MOV.U32 R103, RZ, RZ, R5 ;  /* 0x000000ffff677224 */ /* 0x000fe400078e0005 */
[----:B------:R-:W-:Y:S02]  /*14b60*/  IMAD.MOV.U32 R228, RZ, RZ, R190 ;  /* 0x000000ffffe47224 */ /* 0x000fe400078e00be */
[----:B------:R-:W-:Y:S02]  /*14b70*/  IMAD.MOV.U32 R221, RZ, RZ, R187 ;  /* 0x000000ffffdd7224 */ /* 0x000fe400078e00bb */
[----:B------:R-:W-:Y:S02]  /*14b80*/  IMAD.MOV.U32 R244, RZ, RZ, R188 ;  /* 0x000000fffff47224 */ /* 0x000fe400078e00bc */
[----:B------:R-:W-:Y:S02]  /*14b90*/  IMAD.MOV.U32 R245, RZ, RZ, R189 ;  /* 0x000000fffff57224 */ /* 0x000fe400078e00bd */
        /* <DEDUP_REMOVED lines=17> */
[----:B------:R-:W-:Y:S02]  /*14cb0*/  FFMA.FTZ R208, R6, R0, -R2 ;  /* 0x0000000006d07223 */ /* 0x000fe40000010802 */
[----:B------:R-:W-:-:S06]  /*14cc0*/  FMUL.FTZ R2, R0, R4 ;  /* 0x0000000400027220 */ /* 0x000fcc0000410000 */
[----:B------:R-:W1:Y:S08]  /*14cd0*/  MUFU.EX2 R2, R2 ;  /* 0x0000000200027308 */ /* 0x000e700000000800 */
[----:B------:R-:W3:Y:S01]  /*14ce0*/  MUFU.EX2 R201, R19 ;  /* 0x0000001300c97308 */ /* 0x000ee20000000800 */
[-C--:B-1----:R-:W-:Y:S02]  /*14cf0*/  FMUL.FTZ R206, R166, R2.reuse ;  /* 0x00000002a6ce7220 */ /* 0x082fe40000410000 */
[----:B------:R-:W-:-:S02]  /*14d00*/  FMUL.FTZ R207, R167, R2 ;  /* 0x00000002a7cf7220 */ /* 0x000fc40000410000 */
[-C--:B------:R-:W-:Y:S01]  /*14d10*/  FMUL.FTZ R210, R162, R2.reuse ;  /* 0x00000002a2d27220 */ /* 0x080fe20000410000 */
[----:B------:R-:W-:Y:S01]  /*14d20*/  STL [R1+0x224], R206 ;  /* 0x000224ce01007387 */ /* 0x000fe20000100800 */
[----:B------:R-:W-:-:S03]  /*14d30*/  FMUL.FTZ R4, R91, R2 ;  /* 0x000000025b047220 */ /* 0x000fc60000410000 */
[----:B------:R-:W-:Y:S01]  /*14d40*/  STL [R1+0x228], R207 ;  /* 0x000228cf01007387 */ /* 0x000fe20000100800 */
[-C--:B---3--:R-:W-:Y:S02]  /*14d50*/  FFMA.FTZ R101, R101, R2.reuse, R201 ;  /* 0x0000000265657223 */ /* 0x088fe400000100c9 */
[-C--:B------:R-:W-:Y:S01]  /*14d60*/  FMUL.FTZ R211, R163, R2.reuse ;  /* 0x00000002a3d37220 */ /* 0x080fe20000410000 */
[----:B------:R1:W-:Y:S01]  /*14d70*/  STL [R1+0x22c], R210 ;  /* 0x00022cd201007387 */ /* 0x0003e20000100800 */
        /* <DEDUP_REMOVED lines=16> */
[-C--:B-1----:R-:W-:Y:S02]  /*14e80*/  FMUL.FTZ R210, R90, R2.reuse ;  /* 0x000000025ad27220 */ /* 0x082fe40000410000 */
[-C--:B------:R-:W-:Y:S02]  /*14e90*/  FMUL.FTZ R3, R94, R2.reuse ;  /* 0x000000025e037220 */ /* 0x080fe40000410000 */
[----:B------:R-:W-:Y:S01]  /*14ea0*/  FMUL.FTZ R2, R95, R2 ;  /* 0x000000025f027220 */ /* 0x000fe20000410000 */
[----:B------:R-:W-:Y:S04]  /*14eb0*/  STL [R1+0x5c], R4 ;  /* 0x00005c0401007387 */ /* 0x000fe80000100800 */
[----:B------:R-:W-:Y:S04]  /*14ec0*/  STL [R1+0x68], R3 ;  /* 0x0000680301007387 */ /* 0x000fe80000100800 */
[----:B------:R-:W-:Y:S04]  /*14ed0*/  STL [R1+0x6c], R2 ;  /* 0x00006c0201007387 */ /* 0x000fe80000100800 */
[----:B------:R-:W1:Y:S02]  /*14ee0*/  SHFL.BFLY PT, R2, R105, 0x2, 0x1f ;  /* 0x0c401f0069027f89 */ /* 0x000e6400000e0000 */
[----:B-1----:R-:W-:-:S05]  /*14ef0*/  FMNMX.FTZ R105, R105, R2, !PT ;  /* 0x0000000269697209 */ /* 0x002fca0007810000 */
[----:B------:R-:W1:Y:S02]  /*14f00*/  SHFL.BFLY PT, R2, R105, 0x1, 0x1f ;  /* 0x0c201f0069027f89 */ /* 0x000e6400000e0000 */
[----:B-1----:R-:W-:-:S04]  /*14f10*/  FMNMX.FTZ R105, R105, R2, !PT ;  /* 0x0000000269697209 */ /* 0x002fc80007810000 */
[----:B------:R-:W-:-:S04]  /*14f20*/  FSETP.NEU.FTZ.AND P1, PT, R105, -INF , PT ;  /* 0xff8000006900780b */ /* 0x000fc80003f3d000 */
[----:B------:R-:W-:-:S05]  /*14f30*/  FSEL R2, R105, RZ, P1 ;  /* 0x000000ff69027208 */ /* 0x000fca0000800000 */
[----:B------:R-:W-:-:S04]  /*14f40*/  FADD.FTZ R3, R250, -R2 ;  /* 0x80000002fa037221 */ /* 0x000fc80000010000 */
[C---:B------:R-:W-:Y:S02]  /*14f50*/  FMUL.FTZ R3, R0.reuse, R3 ;  /* 0x0000000300037220 */ /* 0x040fe40000410000 */
[----:B------:R-:W-:-:S04]  /*14f60*/  FMUL.FTZ R2, R0, R105 ;  /* 0x0000006900027220 */ /* 0x000fc80000410000 */
[----:B------:R-:W1:Y:S01]  /*14f70*/  MUFU.EX2 R3, R3 ;  /* 0x0000000300037308 */ /* 0x000e620000000800 */
        /* <DEDUP_REMOVED lines=17> */
[-C--:B-1----:R-:W-:Y:S01]  /*15090*/  FMUL.FTZ R2, R168, R3.reuse ;  /* 0x00000003a8027220 */ /* 0x082fe20000410000 */
[----:B------:R-:W-:Y:S01]  /*150a0*/  STL [R1+0x1ec], R105 ;  /* 0x0001ec6901007387 */ /* 0x000fe20000100800 */
[----:B------:R-:W-:-:S02]  /*150b0*/  FMUL.FTZ R7, R169, R3 ;  /* 0x00000003a9077220 */ /* 0x000fc40000410000 */
[-C--:B------:R-:W-:Y:S01]  /*150c0*/  FMUL.FTZ R6, R156, R3.reuse ;  /* 0x000000039c067220 */ /* 0x080fe20000410000 */
[----:B------:R1:W-:Y:S04]  /*150d0*/  STL [R1+0x70], R2 ;  /* 0x0000700201007387 */ /* 0x0003e80000100800 */
[----:B------:R-:W-:Y:S04]  /*150e0*/  STL [R1+0x74], R7 ;  /* 0x0000740701007387 */ /* 0x000fe80000100800 */
[----:B------:R-:W-:Y:S01]  /*150f0*/  STL [R1+0x80], R6 ;  /* 0x0000800601007387 */ /* 0x000fe20000100800 */
[----:B-1----:R-:W-:-:S05]  /*15100*/  FMUL.FTZ R2, R157, R3 ;  /* 0x000000039d027220 */ /* 0x002fca0000410000 */
[----:B------:R1:W-:Y:S04]  /*15110*/  STL [R1+0x84], R2 ;  /* 0x0000840201007387 */ /* 0x0003e80000100800 */
[----:B------:R-:W2:Y:S01]  /*15120*/  LDL.LU R33, [R1+0x130] ;  /* 0x0001300001217983 */ /* 0x000ea20000300800 */
[----:B------:R-:W-:Y:S02]  /*15130*/  FMUL.FTZ R222, R108, R3 ;  /* 0x000000036cde7220 */ /* 0x000fe40000410000 */
[----:B------:R-:W-:-:S03]  /*15140*/  IMAD.MOV.U32 R31, RZ, RZ, R245 ;  /* 0x000000ffff1f7224 */ /* 0x000fc600078e00f5 */
[----:B------:R-:W-:Y:S01]  /*15150*/  STL [R1+0x1f0], R222 ;  /* 0x0001f0de01007387 */ /* 0x000fe20000100800 */
[----:B------:R-:W-:-:S03]  /*15160*/  IMAD.MOV.U32 R29, RZ, RZ, R31 ;  /* 0x000000ffff1d7224 */ /* 0x000fc600078e001f */
[----:B------:R-:W3:Y:S04]  /*15170*/  LDL.LU R32, [R1+0x134] ;  /* 0x0001340001207983 */ /* 0x000ee80000300800 */
[----:B------:R-:W4:Y:S01]  /*15180*/  LDL.LU R31, [R1+0xc] ;  /* 0x00000c00011f7983 */ /* 0x000f220000300800 */
[----:B-1----:R-:W-:-:S04]  /*15190*/  FMNMX.FTZ R2, R252, R44, !PT ;  /* 0x0000002cfc027209 */ /* 0x002fc80007810000 */
        /* <DEDUP_REMOVED lines=9> */
[----:B------:R-:W-:Y:S03]  /*15230*/  MUFU.EX2 R4, R4 ;  /* 0x0000000400047308 */ /* 0x000fe60000000800 */
[----:B------:R-:W-:-:S04]  /*15240*/  FMNMX.FTZ R2, R58, R2, !PT ;  /* 0x000000023a027209 */ /* 0x000fc80007810000 */
[----:B------:R-:W-:Y:S01]  /*15250*/  FMNMX.FTZ R2, R57, R2, !PT ;  /* 0x0000000239027209 */ /* 0x000fe20007810000 */
[----:B------:R-:W1:Y:S03]  /*15260*/  MUFU.EX2 R5, R5 ;  /* 0x0000000500057308 */ /* 0x000e660000000800 */
[----:B------:R-:W-:-:S04]  /*15270*/  FMNMX.FTZ R2, R56, R2, !PT ;  /* 0x0000000238027209 */ /* 0x000fc80007810000 */
[----:B------:R-:W-:Y:S01]  /*15280*/  FMNMX.FTZ R2, R50, R2, !PT ;  /* 0x0000000232027209 */ /* 0x000fe20007810000 */
[----:B------:R-:W-:Y:S02]  /*15290*/  IMAD.MOV.U32 R30, RZ, RZ, R244 ;  /* 0x000000ffff1e7224 */ /* 0x000fe400078e00f4 */
[----:B------:R-:W-:Y:S01]  /*152a0*/  IMAD.MOV.U32 R245, RZ, RZ, R237 ;  /* 0x000000fffff57224 */ /* 0x000fe200078e00ed */
[----:B------:R-:W-:Y:S01]  /*152b0*/  FMNMX.FTZ R2, R47, R2, !PT ;  /* 0x000000022f027209 */ /* 0x000fe20007810000 */
[----:B------:R-:W-:Y:S02]  /*152c0*/  IMAD.MOV.U32 R244, RZ, RZ, R236 ;  /* 0x000000fffff47224 */ /* 0x000fe400078e00ec */
[----:B------:R-:W-:Y:S02]  /*152d0*/  IMAD.MOV.U32 R49, RZ, RZ, R229 ;  /* 0x000000ffff317224 */ /* 0x000fe400078e00e5 */
[----:B------:R-:W-:Y:S02]  /*152e0*/  IMAD.MOV.U32 R192, RZ, RZ, R228 ;  /* 0x000000ffffc07224 */ /* 0x000fe400078e00e4 */
[----:B------:R-:W-:-:S02]  /*152f0*/  IMAD.MOV.U32 R240, RZ, RZ, R217 ;  /* 0x000000fffff07224 */ /* 0x000fc400078e00d9 */
[----:B------:R-:W-:Y:S02]  /*15300*/  IMAD.MOV.U32 R237, RZ, RZ, R216 ;  /* 0x000000ffffed7224 */ /* 0x000fe400078e00d8 */
        /* <DEDUP_REMOVED lines=18> */
[-C--:B------:R-:W-:Y:S01]  /*15430*/  FMUL.FTZ R193, R97, R3.reuse ;  /* 0x0000000361c17220 */ /* 0x080fe20000410000 */
[----:B------:R-:W-:Y:S02]  /*15440*/  FMNMX.FTZ R2, R46, R2, !PT ;  /* 0x000000022e027209 */ /* 0x000fe40007810000 */
[----:B-1----:R-:W-:Y:S01]  /*15450*/  F2FP.BF16.PACK_AB R51, R5, R4 ;  /* 0x000000040533723e */ /* 0x002fe200000010ff */
[----:B--2---:R-:W-:-:S04]  /*15460*/  FFMA.FTZ R3, R33, R3, R4 ;  /* 0x0000000321037223 */ /* 0x004fc80000010004 */
[----:B------:R-:W-:Y:S02]  /*15470*/  FADD.FTZ R25, R5, R3 ;  /* 0x0000000305197221 */ /* 0x000fe40000010000 */
[----:B------:R-:W1:Y:S02]  /*15480*/  SHFL.BFLY PT, R3, R2, 0x2, 0x1f ;  /* 0x0c401f0002037f89 */ /* 0x000e6400000e0000 */
[----:B-1----:R-:W-:-:S05]  /*15490*/  FMNMX.FTZ R2, R2, R3, !PT ;  /* 0x0000000302027209 */ /* 0x002fca0007810000 */
[----:B------:R-:W1:Y:S01]  /*154a0*/  SHFL.BFLY PT, R3, R2, 0x1, 0x1f ;  /* 0x0c201f0002037f89 */ /* 0x000e6200000e0000 */
[----:B------:R-:W-:Y:S02]  /*154b0*/  IMAD.MOV.U32 R33, RZ, RZ, R240 ;  /* 0x000000ffff217224 */ /* 0x000fe400078e00f0 */
[----:B------:R-:W-:Y:S02]  /*154c0*/  IMAD.MOV.U32 R240, RZ, RZ, R237 ;  /* 0x000000fffff07224 */ /* 0x000fe400078e00ed */
[----:B------:R-:W-:Y:S01]  /*154d0*/  IMAD.MOV.U32 R237, RZ, RZ, R103 ;  /* 0x000000ffffed7224 */ /* 0x000fe200078e0067 */
        /* <DEDUP_REMOVED lines=22> */
[----:B----4-:R-:W-:-:S04]  /*15640*/  FMNMX.FTZ R2, R31, R54, !PT ;  /* 0x000000361f027209 */ /* 0x010fc80007810000 */
        /* <DEDUP_REMOVED lines=8> */
[----:B------:R1:W-:Y:S03]  /*156d0*/  MUFU.EX2 R10, R3 ;  /* 0x00000003000a7308 */ /* 0x0003e60000000800 */
[----:B------:R-:W-:-:S04]  /*156e0*/  FMNMX.FTZ R2, R181, R2, !PT ;  /* 0x00000002b5027209 */ /* 0x000fc80007810000 */
[----:B------:R-:W-:-:S04]  /*156f0*/  FMNMX.FTZ R2, R173, R2, !PT ;  /* 0x00000002ad027209 */ /* 0x000fc80007810000 */
[----:B------:R-:W-:Y:S01]  /*15700*/  FMNMX.FTZ R2, R172, R2, !PT ;  /* 0x00000002ac027209 */ /* 0x000fe20007810000 */
[----:B-1----:R-:W-:-:S04]  /*15710*/  FMUL.FTZ R3, R0, R4 ;  /* 0x0000000400037220 */ /* 0x002fc80000410000 */
[----:B------:R-:W3:Y:S01]  /*15720*/  MUFU.EX2 R4, R3 ;  /* 0x0000000300047308 */ /* 0x000ee20000000800 */
[----:B------:R-:W-:-:S07]  /*15730*/  FMNMX.FTZ R2, R106, R2, !PT ;  /* 0x000000026a027209 */ /* 0x000fce0007810000 */
[----:B------:R-:W1:Y:S01]  /*15740*/  MUFU.EX2 R5, R5 ;  /* 0x0000000500057308 */ /* 0x000e620000000800 */
[----:B------:R-:W-:-:S04]  /*15750*/  FMNMX.FTZ R2, R55, R2, !PT ;  /* 0x0000000237027209 */ /* 0x000fc80007810000 */
[----:B------:R-:W-:Y:S01]  /*15760*/  FMNMX.FTZ R2, R53, R2, !PT ;  /* 0x0000000235027209 */ /* 0x000fe20007810000 */
[----:B---3--:R-:W-:-:S03]  /*15770*/  FFMA.FTZ R3, R32, R4, R10 ;  /* 0x0000000420037223 */ /* 0x008fc6000001000a */
[----:B------:R-:W-:Y:S01]  /*15780*/  FMNMX.FTZ R2, R52, R2, !PT ;  /* 0x0000000234027209 */ /* 0x000fe20007810000 */
[----:B-1----:R-:W-:-:S04]  /*15790*/  FADD.FTZ R21, R5, R3 ;  /* 0x0000000305157221 */ /* 0x002fc80000010000 */
[----:B------:R-:W1:Y:S02]  /*157a0*/  SHFL.BFLY PT, R3, R2, 0x2, 0x1f ;  /* 0x0c401f0002037f89 */ /* 0x000e6400000e0000 */
[----:B-1----:R-:W-:-:S05]  /*157b0*/  FMNMX.FTZ R2, R2, R3, !PT ;  /* 0x0000000302027209 */ /* 0x002fca0007810000 */
[----:B------:R-:W1:Y:S01]  /*157c0*/  SHFL.BFLY PT, R3, R2, 0x1, 0x1f ;  /* 0x0c201f0002037f89 */ /* 0x000e6200000e0000 */
[----:B------:R-:W-:Y:S02]  /*157d0*/  IMAD.MOV.U32 R32, RZ, RZ, R33 ;  /* 0x000000ffff207224 */ /* 0x000fe400078e0021 */
[----:B------:R-:W-:Y:S02]  /*157e0*/  IMAD.MOV.U32 R33, RZ, RZ, R192 ;  /* 0x000000ffff217224 */ /* 0x000fe400078e00c0 */
[----:B------:R-:W-:Y:S02]  /*157f0*/  IMAD.MOV.U32 R192, RZ, RZ, R49 ;  /* 0x000000ffffc07224 */ /* 0x000fe400078e0031 */
[----:B------:R-:W-:Y:S02]  /*15800*/  IMAD.MOV.U32 R49, RZ, RZ, R220 ;  /* 0x000000ffff317224 */ /* 0x000fe400078e00dc */
[----:B------:R-:W-:Y:S01]  /*15810*/  IMAD.MOV.U32 R220, RZ, RZ, R102 ;  /* 0x000000ffffdc7224 */ /* 0x000fe200078e0066 */
[----:B------:R-:W-:-:S02]  /*15820*/  F2FP.BF16.PACK_AB R26, R5, R10 ;  /* 0x0000000a051a723e */ /* 0x000fc400000010ff */
[----:B-1----:R-:W-:-:S04]  /*15830*/  FMNMX.FTZ R102, R2, R3, !PT ;  /* 0x0000000302667209 */ /* 0x002fc80007810000 */
[----:B------:R-:W-:-:S04]  /*15840*/  FSETP.NEU.FTZ.AND P1, PT, R102, -INF , PT ;  /* 0xff8000006600780b */ /* 0x000fc80003f3d000 */
[----:B------:R-:W-:-:S05]  /*15850*/  FSEL R2, R102, RZ, P1 ;  /* 0x000000ff66027208 */ /* 0x000fca0000800000 */
[----:B------:R-:W-:Y:S02]  /*15860*/  FADD.FTZ R5, R31, -R2 ;  /* 0x800000021f057221 */ /* 0x000fe40000010000 */
[----:B------:R-:W-:Y:S02]  /*15870*/  IMAD.MOV.U32 R31, RZ, RZ, R33 ;  /* 0x000000ffff1f7224 */ /* 0x000fe400078e0021 */
[----:B------:R-:W2:Y:S01]  /*15880*/  LDL.LU R33, [R1+0x144] ;  /* 0x0001440001217983 */ /* 0x000ea20000300800 */
[----:B------:R-:W-:Y:S02]  /*15890*/  IMAD.MOV.U32 R28, RZ, RZ, R30 ;  /* 0x000000ffff1c7224 */ /* 0x000fe400078e001e */
[----:B------:R-:W-:Y:S02]  /*158a0*/  IMAD.MOV.U32 R95, RZ, RZ, R29 ;  /* 0x000000ffff5f7224 */ /* 0x000fe400078e001d */
[----:B------:R-:W-:Y:S02]  /*158b0*/  IMAD.MOV.U32 R94, RZ, RZ, R28 ;  /* 0x000000ffff5e7224 */ /* 0x000fe400078e001c */
[----:B------:R-:W3:Y:S01]  /*158c0*/  LDL.64 R28, [R1+0x128] ;  /* 0x00012800011c7983 */ /* 0x000ee20000100a00 */
[----:B------:R-:W-:-:S05]  /*158d0*/  FMUL.FTZ R2, R0, R102 ;  /* 0x0000006600027220 */ /* 0x000fca0000410000 */
[----:B------:R-:W-:Y:S01]  /*158e0*/  FSEL R2, R2, RZ, P1 ;  /* 0x000000ff02027208 */ /* 0x000fe20000800000 */
[----:B------:R-:W-:Y:S04]  /*158f0*/  MUFU.EX2 R23, R11 ;  /* 0x0000000b00177308 */ /* 0x000fe80000000800 */
[----:B------:R-:W-:-:S04]  /*15900*/  FFMA.FTZ R3, R54, R0, -R2 ;  /* 0x0000000036037223 */ /* 0x000fc80000010802 */
[----:B------:R1:W-:Y:S08]  /*15910*/  MUFU.EX2 R11, R3 ;  /* 0x00000003000b7308 */ /* 0x0003f00000000800 */
[----:B------:R-:W-:Y:S01]  /*15920*/  MUFU.EX2 R24, R9 ;  /* 0x0000000900187308 */ /* 0x000fe20000000800 */
[----:B-1----:R-:W-:-:S07]  /*15930*/  FFMA.FTZ R3, R107, R0, -R2 ;  /* 0x000000006b037223 */ /* 0x002fce0000010802 */
[----:B------:R1:W4:Y:S08]  /*15940*/  MUFU.EX2 R9, R3 ;  /* 0x0000000300097308 */ /* 0x0003300000000800 */
[----:B------:R-:W-:Y:S01]  /*15950*/  MUFU.EX2 R41, R22 ;  /* 0x0000001600297308 */ /* 0x000fe20000000800 */
[----:B-1----:R-:W-:-:S07]  /*15960*/  FMUL.FTZ R3, R0, R5 ;  /* 0x0000000500037220 */ /* 0x002fce0000410000 */
[----:B------:R-:W-:Y:S08]  /*15970*/  MUFU.EX2 R22, R15 ;  /* 0x0000000f00167308 */ /* 0x000ff00000000800 */
[----:B------:R-:W-:Y:S01]  /*15980*/  MUFU.EX2 R3, R3 ;  /* 0x0000000300037308 */ /* 0x000fe20000000800 */
[----:B------:R-:W-:-:S07]  /*15990*/  FFMA.FTZ R5, R179, R0, -R2 ;  /* 0x00000000b3057223 */ /* 0x000fce0000010802 */
[----:B------:R-:W-:Y:S08]  /*159a0*/  MUFU.EX2 R15, R14 ;  /* 0x0000000e000f7308 */ /* 0x000ff00000000800 */
[----:B------:R1:W-:Y:S08]  /*159b0*/  MUFU.EX2 R14, R6 ;  /* 0x00000006000e7308 */ /* 0x0003f00000000800 */
[----:B------:R-:W-:Y:S01]  /*159c0*/  MUFU.EX2 R40, R20 ;  /* 0x0000001400287308 */ /* 0x000fe20000000800 */
[----:B-1----:R-:W-:-:S07]  /*159d0*/  FFMA.FTZ R6, R180, R0, -R2 ;  /* 0x00000000b4067223 */ /* 0x002fce0000010802 */
[----:B------:R-:W-:Y:S08]  /*159e0*/  MUFU.EX2 R38, R13 ;  /* 0x0000000d00267308 */ /* 0x000ff00000000800 */
[----:B------:R1:W-:Y:S01]  /*159f0*/  MUFU.EX2 R20, R7 ;  /* 0x0000000700147308 */ /* 0x0003e20000000800 */
[----:B------:R-:W-:-:S07]  /*15a00*/  FFMA.FTZ R17, R176, R0, -R2 ;  /* 0x00000000b0117223 */ /* 0x000fce0000010802 */
[----:B------:R-:W-:Y:S01]  /*15a10*/  MUFU.EX2 R13, R6 ;  /* 0x00000006000d7308 */ /* 0x000fe20000000800 */
[----:B------:R-:W-:-:S07]  /*15a20*/  FFMA.FTZ R35, R174, R0, -R2 ;  /* 0x00000000ae237223 */ /* 0x000fce0000010802 */
[----:B------:R4:W4:Y:S01]  /*15a30*/  MUFU.EX2 R16, R100 ;  /* 0x0000006400107308 */ /* 0x0009220000000800 */
[-CC-:B-1----:R-:W-:Y:S02]  /*15a40*/  FFMA.FTZ R7, R177, R0.reuse, -R2.reuse ;  /* 0x00000000b1077223 */ /* 0x182fe40000010802 */
[----:B------:R-:W-:-:S05]  /*15a50*/  FFMA.FTZ R36, R181, R0, -R2 ;  /* 0x00000000b5247223 */ /* 0x000fca0000010802 */
[----:B------:R1:W-:Y:S01]  /*15a60*/  MUFU.EX2 R37, R8 ;  /* 0x0000000800257308 */ /* 0x0003e20000000800 */
[-CC-:B------:R-:W-:Y:S02]  /*15a70*/  FFMA.FTZ R39, R173, R0.reuse, -R2.reuse ;  /* 0x00000000ad277223 */ /* 0x180fe40000010802 */
[-CC-:B------:R-:W-:Y:S02]  /*15a80*/  FFMA.FTZ R42, R172, R0.reuse, -R2.reuse ;  /* 0x00000000ac2a7223 */ /* 0x180fe40000010802 */
[----:B------:R-:W-:-:S03]  /*15a90*/  FFMA.FTZ R119, R55, R0, -R2 ;  /* 0x0000000037777223 */ /* 0x000fc60000010802 */
[----:B------:R-:W1:Y:S01]  /*15aa0*/  MUFU.EX2 R10, R5 ;  /* 0x00000005000a7308 */ /* 0x000e620000000800 */
[-CC-:B----4-:R-:W-:Y:S02]  /*15ab0*/  FFMA.FTZ R100, R106, R0.reuse, -R2.reuse ;  /* 0x000000006a647223 */ /* 0x190fe40000010802 */
[-CC-:B------:R-:W-:Y:S02]  /*15ac0*/  FFMA.FTZ R120, R53, R0.reuse, -R2.reuse ;  /* 0x0000000035787223 */ /* 0x180fe40000010802 */
[-CC-:B------:R-:W-:Y:S02]  /*15ad0*/  FFMA.FTZ R121, R52, R0.reuse, -R2.reuse ;  /* 0x0000000034797223 */ /* 0x180fe40000010802 */
[----:B-1----:R-:W-:Y:S01]  /*15ae0*/  FFMA.FTZ R8, R178, R0, -R2 ;  /* 0x00000000b2087223 */ /* 0x002fe20000010802 */
[----:B------:R1:W-:Y:S01]  /*15af0*/  MUFU.EX2 R44, R18 ;  /* 0x00000012002c7308 */ /* 0x0003e20000000800 */
[----:B------:R-:W-:-:S07]  /*15b00*/  F2FP.BF16.PACK_AB R156, R9, R11 ;  /* 0x0000000b099c723e */ /* 0x000fce00000010ff */
[----:B------:R-:W4:Y:S01]  /*15b10*/  MUFU.EX2 R19, R8 ;  /* 0x0000000800137308 */ /* 0x000f220000000800 */
[----:B-1----:R-:W-:-:S07]  /*15b20*/  FFMA.FTZ R18, R175, R0, -R2 ;  /* 0x00000000af127223 */ /* 0x002fce0000010802 */
[----:B------:R-:W-:Y:S01]  /*15b30*/  MUFU.EX2 R8, R182 ;  /* 0x000000b600087308 */ /* 0x000fe20000000800 */
[----:B------:R-:W-:-:S04]  /*15b40*/  FADD.FTZ R6, R16, R101 ;  /* 0x0000006510067221 */ /* 0x000fc80000010000 */
[----:B------:R-:W-:Y:S01]  /*15b50*/  FADD.FTZ R6, R41, R6 ;  /* 0x0000000629067221 */ /* 0x000fe20000010000 */
[----:B------:R-:W-:-:S03]  /*15b60*/  F2FP.BF16.PACK_AB R163, R10, R13 ;  /* 0x0000000d0aa3723e */ /* 0x000fc600000010ff */
[----:B------:R-:W-:Y:S02]  /*15b70*/  FADD.FTZ R6, R40, R6 ;  /* 0x0000000628067221 */ /* 0x000fe40000010000 */
[----:B------:R-:W-:Y:S01]  /*15b80*/  FADD.FTZ R2, R22, R25 ;  /* 0x0000001916027221 */ /* 0x000fe20000010000 */
[----:B------:R-:W-:-:S03]  /*15b90*/  F2FP.BF16.PACK_AB R174, R16, R201 ;  /* 0x000000c910ae723e */ /* 0x000fc600000010ff */
[----:B------:R-:W-:Y:S01]  /*15ba0*/  FADD.FTZ R2, R15, R2 ;  /* 0x000000020f027221 */ /* 0x000fe20000010000 */
[----:B------:R-:W-:Y:S01]  /*15bb0*/  F2FP.BF16.PACK_AB R173, R40, R41 ;  /* 0x0000002928ad723e */ /* 0x000fe200000010ff */
[----:B------:R-:W-:Y:S02]  /*15bc0*/  IMAD.MOV.U32 R40, RZ, RZ, R94 ;  /* 0x000000ffff287224 */ /* 0x000fe400078e005e */
[----:B------:R-:W-:Y:S02]  /*15bd0*/  FADD.FTZ R2, R38, R2 ;  /* 0x0000000226027221 */ /* 0x000fe40000010000 */
[----:B------:R-:W-:Y:S02]  /*15be0*/  IMAD.MOV.U32 R41, RZ, RZ, R95 ;  /* 0x000000ffff297224 */ /* 0x000fe400078e005f */
[----:B------:R-:W-:Y:S01]  /*15bf0*/  FADD.FTZ R2, R23, R2 ;  /* 0x0000000217027221 */ /* 0x000fe20000010000 */
[----:B------:R-:W-:Y:S02]  /*15c00*/  F2FP.BF16.PACK_AB R22, R15, R22 ;  /* 0x000000160f16723e */ /* 0x000fe400000010ff */
[----:B------:R-:W-:Y:S01]  /*15c10*/  F2FP.BF16.PACK_AB R25, R14, R20 ;  /* 0x000000140e19723e */ /* 0x000fe200000010ff */
[----:B--2---:R-:W-:-:S02]  /*15c20*/  FFMA.FTZ R0, R33, R3, R11 ;  /* 0x0000000321007223 */ /* 0x004fc4000001000b */
[----:B------:R1:W2:Y:S02]  /*15c30*/  MUFU.EX2 R11, R7 ;  /* 0x00000007000b7308 */ /* 0x0002a40000000800 */
[----:B------:R-:W-:Y:S02]  /*15c40*/  FADD.FTZ R5, R9, R0 ;  /* 0x0000000009057221 */ /* 0x000fe40000010000 */
[----:B------:R-:W-:-:S04]  /*15c50*/  FADD.FTZ R0, R20, R21 ;  /* 0x0000001514007221 */ /* 0x000fc80000010000 */
[----:B------:R-:W-:Y:S02]  /*15c60*/  FADD.FTZ R0, R14, R0 ;  /* 0x000000000e007221 */ /* 0x000fe40000010000 */
[----:B-1----:R-:W-:-:S04]  /*15c70*/  FADD.FTZ R7, R13, R5 ;  /* 0x000000050d077221 */ /* 0x002fc80000010000 */
[----:B------:R-:W-:Y:S02]  /*15c80*/  FADD.FTZ R7, R10, R7 ;  /* 0x000000070a077221 */ /* 0x000fe40000010000 */
[----:B------:R-:W-:Y:S02]  /*15c90*/  FADD.FTZ R5, R37, R0 ;  /* 0x0000000025057221 */ /* 0x000fe40000010000 */
[----:B----4-:R-:W-:-:S04]  /*15ca0*/  FADD.FTZ R0, R19, R7 ;  /* 0x0000000713007221 */ /* 0x010fc80000010000 */
[C---:B--2---:R-:W-:Y:S02]  /*15cb0*/  FADD.FTZ R13, R11.reuse, R0 ;  /* 0x000000000b0d7221 */ /* 0x044fe40000010000 */
[----:B------:R-:W-:Y:S01]  /*15cc0*/  FADD.FTZ R0, R44, R6 ;  /* 0x000000062c007221 */ /* 0x000fe20000010000 */
[----:B------:R-:W-:-:S03]  /*15cd0*/  F2FP.BF16.PACK_AB R168, R11, R19 ;  /* 0x000000130ba8723e */ /* 0x000fc600000010ff */
[----:B------:R-:W-:Y:S02]  /*15ce0*/  FADD.FTZ R19, R8, R0 ;  /* 0x0000000008137221 */ /* 0x000fe40000010000 */
[----:B------:R-:W-:-:S05]  /*15cf0*/  IMAD.SHL.U32 R0, R248, 0x2, RZ ;  /* 0x00000002f8007824 */ /* 0x000fca00078e00ff */
[----:B---3--:R-:W-:-:S04]  /*15d00*/  LOP3.LUT R0, R29, R0, RZ, 0x3c, !PT ;  /* 0x000000001d007212 */ /* 0x008fc800078e3cff */
[----:B------:R-:W-:Y:S01]  /*15d10*/  LOP3.LUT R0, R0, R235, RZ, 0x3c, !PT ;  /* 0x000000eb00007212 */ /* 0x000fe200078e3cff */
[----:B------:R-:W1:Y:S01]  /*15d20*/  MUFU.EX2 R9, R43 ;  /* 0x0000002b00097308 */ /* 0x000e620000000800 */
[----:B------:R-:W-:-:S03]  /*15d30*/  FADD.FTZ R16, R24, R5 ;  /* 0x0000000518107221 */ /* 0x000fc60000010000 */
[----:B------:R-:W-:-:S04]  /*15d40*/  IMAD.WIDE.U32 R176, R0, -0x326172a9, RZ ;  /* 0xcd9e8d5700b07825 */ /* 0x000fc800078e00ff */
[----:B------:R-:W2:Y:S01]  /*15d50*/  MUFU.EX2 R5, R45 ;  /* 0x0000002d00057308 */ /* 0x000ea20000000800 */
[----:B------:R-:W-:-:S05]  /*15d60*/  LOP3.LUT R0, R177, R220, R244, 0x96, !PT ;  /* 0x000000dcb1007212 */ /* 0x000fca00078e96f4 */
[----:B------:R-:W-:-:S04]  /*15d70*/  IMAD.WIDE.U32 R94, R0, -0x2daee0ad, RZ ;  /* 0xd2511f53005e7825 */ /* 0x000fc800078e00ff */
[----:B-1----:R-:W-:Y:S01]  /*15d80*/  FADD.FTZ R2, R9, R2 ;  /* 0x0000000209027221 */ /* 0x002fe20000010000 */
[----:B------:R-:W-:-:S03]  /*15d90*/  LOP3.LUT R0, R95, R32, R40, 0x96, !PT ;  /* 0x000000205f007212 */ /* 0x000fc600078e9628 */
[----:B--2---:R-:W-:Y:S01]  /*15da0*/  FADD.FTZ R21, R5, R2 ;  /* 0x0000000205157221 */ /* 0x004fe20000010000 */
[----:B------:R-:W-:Y:S01]  /*15db0*/  LOP3.LUT R2, R213, R31, R176, 0x96, !PT ;  /* 0x0000001fd5027212 */ /* 0x000fe200078e96b0 */
[----:B------:R-:W-:-:S04]  /*15dc0*/  IMAD.WIDE.U32 R6, R0, -0x326172a9, RZ ;  /* 0xcd9e8d5700067825 */ /* 0x000fc800078e00ff */
[----:B------:R-:W-:Y:S01]  /*15dd0*/  IMAD.WIDE.U32 R96, R2, -0x2daee0ad, RZ ;  /* 0xd2511f5302607825 */ /* 0x000fe200078e00ff */
[----:B------:R-:W-:-:S04]  /*15de0*/  LOP3.LUT R0, R7, R240, R212, 0x96, !PT ;  /* 0x000000f007007212 */ /* 0x000fc800078e96d4 */
[----:B------:R-:W-:Y:S01]  /*15df0*/  LOP3.LUT R2, R97, R209, R94, 0x96, !PT ;  /* 0x000000d161027212 */ /* 0x000fe200078e965e */
[----:B------:R-:W-:Y:S01]  /*15e00*/  IMAD.WIDE.U32 R14, R0, -0x2daee0ad, RZ ;  /* 0xd2511f53000e7825 */ /* 0x000fe200078e00ff */
[----:B------:R-:W-:-:S03]  /*15e10*/  F2FP.BF16.PACK_AB R45, R8, R44 ;  /* 0x0000002c082d723e */ /* 0x000fc600000010ff */
[----:B------:R-:W-:Y:S01]  /*15e20*/  IMAD.MOV.U32 R33, RZ, RZ, R221 ;  /* 0x000000ffff217224 */ /* 0x000fe200078e00dd */
[----:B------:R-:W-:Y:S01]  /*15e30*/  LOP3.LUT R0, R15, R237, R96, 0x96, !PT ;  /* 0x000000ed0f007212 */ /* 0x000fe200078e9660 */
[----:B------:R-:W-:Y:S01]  /*15e40*/  IMAD.WIDE.U32 R10, R2, -0x326172a9, RZ ;  /* 0xcd9e8d57020a7825 */ /* 0x000fe200078e00ff */
[----:B------:R-:W-:-:S03]  /*15e50*/  F2FP.BF16.PACK_AB R20, R5, R9 ;  /* 0x000000090514723e */ /* 0x000fc600000010ff */
[----:B------:R-:W-:Y:S01]  /*15e60*/  IMAD.WIDE.U32 R8, R0, -0x326172a9, RZ ;  /* 0xcd9e8d5700087825 */ /* 0x000fe200078e00ff */
[----:B------:R-:W-:-:S04]  /*15e70*/  LOP3.LUT R2, R11, R33, R6, 0x96, !PT ;  /* 0x000000210b027212 */ /* 0x000fc800078e9606 */
[----:B------:R-:W-:Y:S01]  /*15e80*/  LOP3.LUT R5, R9, R192, R10, 0x96, !PT ;  /* 0x000000c009057212 */ /* 0x000fe200078e960a */
[----:B------:R-:W-:-:S05]  /*15e90*/  IMAD.WIDE.U32 R10, R2, -0x2daee0ad, RZ ;  /* 0xd2511f53020a7825 */ /* 0x000fca00078e00ff */
[----:B------:R-:W-:-:S05]  /*15ea0*/  LOP3.LUT R0, R11, R49, R14, 0x96, !PT ;  /* 0x000000310b007212 */ /* 0x000fca00078e960e */
[----:B------:R-:W-:-:S05]  /*15eb0*/  IMAD.WIDE.U32 R6, R0, -0x326172a9, RZ ;  /* 0xcd9e8d5700067825 */ /* 0x000fca00078e00ff */
[----:B------:R-:W-:-:S04]  /*15ec0*/  LOP3.LUT R0, R7, R251, R8, 0x96, !PT ;  /* 0x000000fb07007212 */ /* 0x000fc800078e9608 */
[----:B------:R-:W-:-:S04]  /*15ed0*/  LOP3.LUT R2, R0, 0xff, RZ, 0xc0, !PT ;  /* 0x000000ff00027812 */ /* 0x000fc800078ec0ff */
[----:B------:R-:W-:Y:S02]  /*15ee0*/  ISETP.GE.U32.AND P2, PT, R198, R2, PT ;  /* 0x00000002c600720c */ /* 0x000fe40003f46070 */
[----:B------:R-:W-:-:S04]  /*15ef0*/  LOP3.LUT R2, R0, 0xffff, RZ, 0xc0, !PT ;  /* 0x0000ffff00027812 */ /* 0x000fc800078ec0ff */
[----:B------:R-:W-:Y:S01]  /*15f00*/  SHF.R.U32.HI R2, RZ, 0x8, R2 ;  /* 0x00000008ff027819 */ /* 0x000fe20000011602 */
[----:B------:R-:W1:Y:S03]  /*15f10*/  MUFU.EX2 R14, R27 ;  /* 0x0000001b000e7308 */ /* 0x000e660000000800 */
[----:B------:R-:W-:-:S04]  /*15f20*/  LOP3.LUT R2, R2, 0xffff, RZ, 0xc0, !PT ;  /* 0x0000ffff02027812 */ /* 0x000fc800078ec0ff */
[----:B------:R-:W-:Y:S01]  /*15f30*/  ISETP.GE.U32.AND P5, PT, R198, R2, PT ;  /* 0x00000002c600720c */ /* 0x000fe20003fa6070 */
[----:B------:R-:W2:Y:S01]  /*15f40*/  MUFU.EX2 R15, R17 ;  /* 0x00000011000f7308 */ /* 0x000ea20000000800 */
[--C-:B------:R-:W-:Y:S02]  /*15f50*/  SHF.R.U32.HI R2, RZ, 0x10, R0.reuse ;  /* 0x00000010ff027819 */ /* 0x100fe40000011600 */
[----:B------:R-:W-:-:S05]  /*15f60*/  SHF.R.U32.HI R0, RZ, 0x18, R0 ;  /* 0x00000018ff007819 */ /* 0x000fca0000011600 */
[----:B------:R-:W3:Y:S01]  /*15f70*/  MUFU.EX2 R11, R34 ;  /* 0x00000022000b7308 */ /* 0x000ee20000000800 */
[----:B------:R-:W-:Y:S02]  /*15f80*/  ISETP.GE.U32.AND P4, PT, R198, R0, PT ;  /* 0x00000000c600720c */ /* 0x000fe40003f86070 */
[----:B------:R-:W-:Y:S02]  /*15f90*/  LOP3.LUT R0, R6, 0xff, RZ, 0xc0, !PT ;  /* 0x000000ff06007812 */ /* 0x000fe400078ec0ff */
[----:B------:R-:W-:Y:S02]  /*15fa0*/  LOP3.LUT R2, R2, 0xff, RZ, 0xc0, !PT ;  /* 0x000000ff02027812 */ /* 0x000fe400078ec0ff */
[C---:B------:R-:W-:Y:S02]  /*15fb0*/  ISETP.GE.U32.AND P3, PT, R198.reuse, R0, PT ;  /* 0x00000000c600720c */ /* 0x040fe40003f66070 */
[----:B------:R-:W-:Y:S02]  /*15fc0*/  SHF.R.U32.HI R0, RZ, 0x18, R6 ;  /* 0x00000018ff007819 */ /* 0x000fe40000011606 */
[----:B------:R-:W-:Y:S01]  /*15fd0*/  ISETP.GE.U32.AND P6, PT, R198, R2, PT ;  /* 0x00000002c600720c */ /* 0x000fe20003fc6070 */
[----:B-1----:R-:W-:Y:S01]  /*15fe0*/  FADD.FTZ R2, R14, R16 ;  /* 0x000000100e027221 */ /* 0x002fe20000010000 */
[----:B------:R-:W-:-:S02]  /*15ff0*/  LOP3.LUT R8, R6, 0xffff, RZ, 0xc0, !PT ;  /* 0x0000ffff06087812 */ /* 0x000fc400078ec0ff */
[----:B------:R-:W-:Y:S01]  /*16000*/  ISETP.GE.U32.AND P1, PT, R198, R0, PT ;  /* 0x00000000c600720c */ /* 0x000fe20003f26070 */
[----:B--2---:R-:W-:Y:S02]  /*16010*/  FADD.FTZ R0, R15, R13 ;  /* 0x0000000d0f007221 */ /* 0x004fe40000010000 */
[----:B---3--:R-:W-:Y:S01]  /*16020*/  FADD.FTZ R13, R11, R2 ;  /* 0x000000020b0d7221 */ /* 0x008fe20000010000 */
[----:B------:R-:W-:Y:S02]  /*16030*/  SHF.R.U32.HI R2, RZ, 0x8, R8 ;  /* 0x00000008ff027819 */ /* 0x000fe40000011608 */
[----:B------:R1:W-:Y:S02]  /*16040*/  MUFU.EX2 R8, R183 ;  /* 0x000000b700087308 */ /* 0x0003e40000000800 */
[----:B-1----:R-:W-:Y:S02]  /*16050*/  IMAD.MOV.U32 R183, RZ, RZ, R235 ;  /* 0x000000ffffb77224 */ /* 0x002fe400078e00eb */
[----:B------:R-:W2:Y:S04]  /*16060*/  LDL.LU R235, [R1+0xd8] ;  /* 0x0000d80001eb7983 */ /* 0x000ea80000300800 */
[----:B------:R-:W1:Y:S01]  /*16070*/  MUFU.EX2 R9, R18 ;  /* 0x0000001200097308 */ /* 0x000e620000000800 */
[----:B------:R-:W-:-:S02]  /*16080*/  SHF.R.U32.HI R6, RZ, 0x10, R6 ;  /* 0x00000010ff067819 */ /* 0x000fc40000011606 */
[----:B------:R-:W-:Y:S02]  /*16090*/  F2FP.BF16.PACK_AB R11, R11, R14 ;  /* 0x0000000e0b0b723e */ /* 0x000fe400000010ff */
[C---:B------:R-:W-:Y:S02]  /*160a0*/  PRMT R90, R51.reuse, 0x7610, R90 ;  /* 0x00007610335a7816 */ /* 0x040fe4000000005a */
[----:B------:R-:W-:Y:S02]  /*160b0*/  PRMT R79, R26, 0x7632, R79 ;  /* 0x000076321a4f7816 */ /* 0x000fe4000000004f */
[----:B------:R-:W-:Y:S01]  /*160c0*/  PRMT R85, R51, 0x7632, R85 ;  /* 0x0000763233557816 */ /* 0x000fe20000000055 */
[----:B------:R-:W-:Y:S01]  /*160d0*/  @!P2 HFMA2.BF16_V2 R46, -RZ.H0_H0, RZ.H0_H0, -R90.H0_H0 ;  /* 0x200000ffff2ea231 */ /* 0x000fe2000034095a */
[----:B-1----:R-:W-:Y:S01]  /*160e0*/  FADD.FTZ R14, R9, R0 ;  /* 0x00000000090e7221 */ /* 0x002fe20000010000 */
[----:B------:R-:W-:Y:S01]  /*160f0*/  LOP3.LUT R0, R6, 0xff, RZ, 0xc0, !PT ;  /* 0x000000ff06007812 */ /* 0x000fe200078ec0ff */
[----:B------:R-:W-:Y:S01]  /*16100*/  IMAD.WIDE.U32 R6, R5, -0x2daee0ad, RZ ;  /* 0xd2511f5305067825 */ /* 0x000fe200078e00ff */
[----:B------:R-:W-:Y:S01]  /*16110*/  @!P4 HFMA2.BF16_V2 R50, -RZ.H0_H0, RZ.H0_H0, -R79.H0_H0 ;  /* 0x200000ffff32c231 */ /* 0x000fe2000034094f */
[----:B------:R-:W-:Y:S01]  /*16120*/  PRMT R78, R26, 0x7610, R78 ;  /* 0x000076101a4e7816 */ /* 0x000fe2000000004e */
[----:B------:R-:W-:-:S02]  /*16130*/  @!P5 HFMA2.BF16_V2 R47, -RZ.H0_H0, RZ.H0_H0, -R85.H0_H0 ;  /* 0x200000ffff2fd231 */ /* 0x000fc40000340955 */
[----:B------:R-:W-:Y:S02]  /*16140*/  LOP3.LUT R5, R6, 0xff, RZ, 0xc0, !PT ;  /* 0x000000ff06057812 */ /* 0x000fe400078ec0ff */
[----:B------:R-:W-:Y:S02]  /*16150*/  PRMT R180, R90, 0x5410, R85 ;  /* 0x000054105ab47816 */ /* 0x000fe40000000055 */
[----:B------:R-:W-:Y:S02]  /*16160*/  @!P2 PRMT R90, R46, 0x5410, RZ ;  /* 0x000054102e5aa816 */ /* 0x000fe400000000ff */
[----:B------:R-:W-:Y:S02]  /*16170*/  PRMT R179, R78, 0x5410, R79 ;  /* 0x000054104eb37816 */ /* 0x000fe4000000004f */
[----:B------:R-:W-:Y:S02]  /*16180*/  ISETP.GE.U32.AND P2, PT, R198, R0, PT ;  /* 0x00000000c600720c */ /* 0x000fe40003f46070 */
[----:B------:R-:W-:-:S02]  /*16190*/  LOP3.LUT R2, R2, 0xffff, RZ, 0xc0, !PT ;  /* 0x0000ffff02027812 */ /* 0x000fc400078ec0ff */
[----:B------:R-:W-:Y:S02]  /*161a0*/  @!P4 PRMT R79, R50, 0x5410, RZ ;  /* 0x00005410324fc816 */ /* 0x000fe400000000ff */
[----:B------:R-:W-:Y:S02]  /*161b0*/  LOP3.LUT R0, R7, R249, R10, 0x96, !PT ;  /* 0x000000f907007212 */ /* 0x000fe400078e960a */
[C---:B------:R-:W-:Y:S02]  /*161c0*/  ISETP.GE.U32.AND P4, PT, R198.reuse, R5, PT ;  /* 0x00000005c600720c */ /* 0x040fe40003f86070 */
[----:B------:R-:W1:Y:S01]  /*161d0*/  MUFU.EX2 R5, R184 ;  /* 0x000000b800057308 */ /* 0x000e620000000800 */
[----:B------:R-:W-:Y:S02]  /*161e0*/  @!P5 PRMT R85, R47, 0x5410, RZ ;  /* 0x000054102f55d816 */ /* 0x000fe400000000ff */
[----:B------:R-:W-:Y:S02]  /*161f0*/  ISETP.GE.U32.AND P5, PT, R198, R2, PT ;  /* 0x00000002c600720c */ /* 0x000fe40003fa6070 */
[----:B------:R-:W-:Y:S01]  /*16200*/  SHF.R.U32.HI R2, RZ, 0x10, R0 ;  /* 0x00000010ff027819 */ /* 0x000fe20000011600 */
[----:B------:R-:W-:-:S03]  /*16210*/  @!P6 HFMA2.BF16_V2 R52, -RZ.H0_H0, RZ.H0_H0, -R78.H0_H0 ;  /* 0x200000ffff34e231 */ /* 0x000fc6000034094e */
[----:B------:R-:W-:Y:S02]  /*16220*/  LOP3.LUT R2, R2, 0xff, RZ, 0xc0, !PT ;  /* 0x000000ff02027812 */ /* 0x000fe400078ec0ff */
[----:B------:R-:W-:Y:S02]  /*16230*/  @!P6 PRMT R78, R52, 0x5410, RZ ;  /* 0x00005410344ee816 */ /* 0x000fe400000000ff */
[----:B------:R-:W-:Y:S02]  /*16240*/  PRMT R74, R22, 0x7610, R74 ;  /* 0x00007610164a7816 */ /* 0x000fe4000000004a */
[----:B------:R-:W-:Y:S01]  /*16250*/  ISETP.GE.U32.AND P6, PT, R198, R2, PT ;  /* 0x00000002c600720c */ /* 0x000fe20003fc6070 */
[----:B------:R-:W-:Y:S01]  /*16260*/  FADD.FTZ R2, R8, R19 ;  /* 0x0000001308027221 */ /* 0x000fe20000010000 */
[----:B------:R-:W-:Y:S01]  /*16270*/  F2FP.BF16.PACK_AB R44, R9, R15 ;  /* 0x0000000f092c723e */ /* 0x000fe200000010ff */
[----:B------:R-:W-:Y:S01]  /*16280*/  @!P3 HFMA2.BF16_V2 R53, -RZ.H0_H0, RZ.H0_H0, -R74.H0_H0 ;  /* 0x200000ffff35b231 */ /* 0x000fe2000034094a */
[----:B------:R-:W-:Y:S01]  /*16290*/  LOP3.LUT R9, R6, 0xffff, RZ, 0xc0, !PT ;  /* 0x0000ffff06097812 */ /* 0x000fe200078ec0ff */
[----:B-1----:R-:W-:Y:S01]  /*162a0*/  FADD.FTZ R7, R5, R2 ;  /* 0x0000000205077221 */ /* 0x002fe20000010000 */
[----:B------:R-:W-:-:S02]  /*162b0*/  PRMT R69, R22, 0x7632, R69 ;  /* 0x0000763216457816 */ /* 0x000fc40000000045 */
[----:B------:R-:W-:Y:S02]  /*162c0*/  LOP3.LUT R2, R0, 0xff, RZ, 0xc0, !PT ;  /* 0x000000ff00027812 */ /* 0x000fe400078ec0ff */
[----:B------:R-:W-:Y:S02]  /*162d0*/  PRMT R178, R74, 0x5410, R69 ;  /* 0x000054104ab27816 */ /* 0x000fe40000000045 */
        /* <DEDUP_REMOVED lines=8> */
[----:B------:R-:W-:Y:S02]  /*16360*/  LOP3.LUT R0, R0, 0xffff, RZ, 0xc0, !PT ;  /* 0x0000ffff00007812 */ /* 0x000fe400078ec0ff */
[----:B------:R-:W-:Y:S02]  /*16370*/  PRMT R175, R67, 0x5410, R68 ;  /* 0x0000541043af7816 */ /* 0x000fe40000000044 */
[----:B------:R-:W-:-:S02]  /*16380*/  F2FP.BF16.PACK_AB R23, R23, R38 ;  /* 0x000000261717723e */ /* 0x000fc400000010ff */
[----:B------:R-:W-:Y:S02]  /*16390*/  @!P2 PRMT R67, R56, 0x5410, RZ ;  /* 0x000054103843a816 */ /* 0x000fe400000000ff */
[----:B------:R-:W-:Y:S02]  /*163a0*/  ISETP.GE.U32.AND P2, PT, R198, R0, PT ;  /* 0x00000000c600720c */ /* 0x000fe40003f46070 */
[----:B------:R-:W-:Y:S02]  /*163b0*/  F2FP.BF16.PACK_AB R125, R5, R8 ;  /* 0x00000008057d723e */ /* 0x000fe400000010ff */
[C---:B------:R-:W-:Y:S01]  /*163c0*/  PRMT R51, R23.reuse, 0x7610, R51 ;  /* 0x0000761017337816 */ /* 0x040fe20000000033 */
[----:B------:R-:W1:Y:S01]  /*163d0*/  MUFU.EX2 R8, R75 ;  /* 0x0000004b00087308 */ /* 0x000e620000000800 */
[----:B------:R-:W-:Y:S01]  /*163e0*/  @!P5 HFMA2.BF16_V2 R54, -RZ.H0_H0, RZ.H0_H0, -R69.H0_H0 ;  /* 0x200000ffff36d231 */ /* 0x000fe20000340945 */
[----:B------:R-:W-:Y:S02]  /*163f0*/  SHF.R.U32.HI R0, RZ, 0x8, R9 ;  /* 0x00000008ff007819 */ /* 0x000fe40000011609 */
[----:B------:R-:W-:Y:S01]  /*16400*/  @!P3 HFMA2.BF16_V2 R57, -RZ.H0_H0, RZ.H0_H0, -R51.H0_H0 ;  /* 0x200000ffff39b231 */ /* 0x000fe20000340933 */
[----:B------:R-:W-:-:S03]  /*16410*/  PRMT R47, R23, 0x7632, R47 ;  /* 0x00007632172f7816 */ /* 0x000fc6000000002f */
[----:B------:R-:W3:Y:S01]  /*16420*/  MUFU.EX2 R5, R114 ;  /* 0x0000007200057308 */ /* 0x000ee20000000800 */
[----:B------:R-:W-:Y:S01]  /*16430*/  LOP3.LUT R0, R0, 0xffff, RZ, 0xc0, !PT ;  /* 0x0000ffff00007812 */ /* 0x000fe200078ec0ff */
[----:B------:R-:W-:Y:S01]  /*16440*/  IMAD.MOV.U32 R182, RZ, RZ, R234 ;  /* 0x000000ffffb67224 */ /* 0x000fe200078e00ea */
[----:B------:R-:W-:Y:S02]  /*16450*/  SHF.R.U32.HI R10, RZ, 0x10, R6 ;  /* 0x00000010ff0a7819 */ /* 0x000fe40000011606 */
[----:B------:R-:W-:-:S03]  /*16460*/  @!P5 PRMT R69, R54, 0x5410, RZ ;  /* 0x000054103645d816 */ /* 0x000fc600000000ff */
[----:B------:R-:W4:Y:S01]  /*16470*/  MUFU.EX2 R15, R60 ;  /* 0x0000003c000f7308 */ /* 0x000f220000000800 */
[C---:B------:R-:W-:Y:S01]  /*16480*/  ISETP.GE.U32.AND P5, PT, R198.reuse, R2, PT ;  /* 0x00000002c600720c */ /* 0x040fe20003fa6070 */
[----:B------:R-:W-:Y:S01]  /*16490*/  @!P2 HFMA2.BF16_V2 R64, -RZ.H0_H0, RZ.H0_H0, -R47.H0_H0 ;  /* 0x200000ffff40a231 */ /* 0x000fe2000034092f */
[----:B------:R-:W-:Y:S02]  /*164a0*/  PRMT R234, R51, 0x5410, R47 ;  /* 0x0000541033ea7816 */ /* 0x000fe4000000002f */
[----:B------:R-:W-:Y:S02]  /*164b0*/  @!P3 PRMT R51, R57, 0x5410, RZ ;  /* 0x000054103933b816 */ /* 0x000fe400000000ff */
[----:B------:R-:W-:Y:S01]  /*164c0*/  ISETP.GE.U32.AND P3, PT, R198, R0, PT ;  /* 0x00000000c600720c */ /* 0x000fe20003f66070 */
[----:B------:R-:W3:Y:S01]  /*164d0*/  MUFU.EX2 R2, R59 ;  /* 0x0000003b00027308 */ /* 0x000ee20000000800 */
[----:B------:R-:W-:Y:S01]  /*164e0*/  LOP3.LUT R0, R10, 0xff, RZ, 0xc0, !PT ;  /* 0x000000ff0a007812 */ /* 0x000fe200078ec0ff */
[----:B------:R-:W-:Y:S01]  /*164f0*/  @!P1 HFMA2.BF16_V2 R55, -RZ.H0_H0, RZ.H0_H0, -R68.H0_H0 ;  /* 0x200000ffff379231 */ /* 0x000fe20000340944 */
[----:B------:R-:W-:-:S05]  /*16500*/  @!P2 PRMT R47, R64, 0x5410, RZ ;  /* 0x00005410402fa816 */ /* 0x000fca00000000ff */
[----:B------:R-:W3:Y:S01]  /*16510*/  MUFU.EX2 R27, R185 ;  /* 0x000000b9001b7308 */ /* 0x000ee20000000800 */
[----:B------:R-:W-:Y:S02]  /*16520*/  SHF.R.U32.HI R6, RZ, 0x18, R6 ;  /* 0x00000018ff067819 */ /* 0x000fe40000011606 */
[----:B------:R-:W-:Y:S01]  /*16530*/  ISETP.GE.U32.AND P2, PT, R198, R0, PT ;  /* 0x00000000c600720c */ /* 0x000fe20003f46070 */
[----:B-1----:R-:W-:-:S04]  /*16540*/  FADD.FTZ R0, R8, R21 ;  /* 0x0000001508007221 */ /* 0x002fc80000010000 */
[----:B------:R-:W1:Y:S01]  /*16550*/  MUFU.EX2 R26, R186 ;  /* 0x000000ba001a7308 */ /* 0x000e620000000800 */
[----:B------:R-:W-:Y:S02]  /*16560*/  @!P1 PRMT R68, R55, 0x5410, RZ ;  /* 0x0000541037449816 */ /* 0x000fe400000000ff */
[----:B------:R-:W-:-:S05]  /*16570*/  ISETP.GE.U32.AND P1, PT, R198, R6, PT ;  /* 0x00000006c600720c */ /* 0x000fca0003f26070 */
[----:B------:R-:W1:Y:S01]  /*16580*/  MUFU.EX2 R16, R58 ;  /* 0x0000003a00107308 */ /* 0x000e620000000800 */
[----:B---3--:R-:W-:Y:S02]  /*16590*/  FADD.FTZ R6, R5, R0 ;  /* 0x0000000005067221 */ /* 0x008fe40000010000 */
[----:B----4-:R-:W-:-:S05]  /*165a0*/  FADD.FTZ R0, R15, R13 ;  /* 0x0000000d0f007221 */ /* 0x010fca0000010000 */
[----:B------:R-:W3:Y:S01]  /*165b0*/  MUFU.EX2 R10, R61 ;  /* 0x0000003d000a7308 */ /* 0x000ee20000000800 */
[----:B------:R-:W-:Y:S01]  /*165c0*/  F2FP.BF16.PACK_AB R19, R5, R8 ;  /* 0x000000080513723e */ /* 0x000fe200000010ff */
[----:B------:R-:W-:Y:S02]  /*165d0*/  FADD.FTZ R5, R2, R0 ;  /* 0x0000000002057221 */ /* 0x000fe40000010000 */
[----:B------:R-:W-:-:S04]  /*165e0*/  FADD.FTZ R0, R27, R7 ;  /* 0x000000071b007221 */ /* 0x000fc80000010000 */
[----:B------:R-:W4:Y:S01]  /*165f0*/  MUFU.EX2 R9, R35 ;  /* 0x0000002300097308 */ /* 0x000f220000000800 */
[----:B-1----:R-:W-:Y:S02]  /*16600*/  FADD.FTZ R18, R26, R0 ;  /* 0x000000001a127221 */ /* 0x002fe40000010000 */
[----:B------:R-:W-:-:S05]  /*16610*/  FADD.FTZ R0, R16, R5 ;  /* 0x0000000510007221 */ /* 0x000fca0000010000 */
[----:B------:R-:W1:Y:S01]  /*16620*/  MUFU.EX2 R8, R36 ;  /* 0x0000002400087308 */ /* 0x000e620000000800 */
[----:B---3--:R-:W-:-:S07]  /*16630*/  FADD.FTZ R21, R10, R0 ;  /* 0x000000000a157221 */ /* 0x008fce0000010000 */
[----:B------:R-:W3:Y:S01]  /*16640*/  MUFU.EX2 R22, R115 ;  /* 0x0000007300167308 */ /* 0x000ee20000000800 */
[C---:B------:R-:W-:Y:S02]  /*16650*/  PRMT R75, R20.reuse, 0x7610, R75 ;  /* 0x00007610144b7816 */ /* 0x040fe4000000004b */
[----:B------:R-:W-:-:S05]  /*16660*/  PRMT R84, R20, 0x7632, R84 ;  /* 0x0000763214547816 */ /* 0x000fca0000000054 */
[----:B------:R-:W3:Y:S01]  /*16670*/  MUFU.EX2 R17, R118 ;  /* 0x0000007600117308 */ /* 0x000ee20000000800 */
[----:B------:R-:W-:Y:S01]  /*16680*/  F2FP.BF16.PACK_AB R20, R2, R15 ;  /* 0x0000000f0214723e */ /* 0x000fe200000010ff */
[----:B----4-:R-:W-:Y:S01]  /*16690*/  FADD.FTZ R2, R9, R14 ;  /* 0x0000000e09027221 */ /* 0x010fe20000010000 */
[C---:B------:R-:W-:Y:S02]  /*166a0*/  PRMT R81, R11.reuse, 0x7610, R81 ;  /* 0x000076100b517816 */ /* 0x040fe40000000051 */
[----:B------:R-:W-:-:S03]  /*166b0*/  PRMT R80, R11, 0x7632, R80 ;  /* 0x000076320b507816 */ /* 0x000fc60000000050 */
[----:B------:R-:W4:Y:S01]  /*166c0*/  MUFU.EX2 R11, R39 ;  /* 0x00000027000b7308 */ /* 0x000f220000000800 */
[C---:B-1----:R-:W-:Y:S01]  /*166d0*/  FADD.FTZ R7, R8.reuse, R2 ;  /* 0x0000000208077221 */ /* 0x042fe20000010000 */
[----:B------:R-:W-:Y:S01]  /*166e0*/  F2FP.BF16.PACK_AB R109, R8, R9 ;  /* 0x00000009086d723e */ /* 0x000fe200000010ff */
[----:B---3--:R-:W-:-:S05]  /*166f0*/  FADD.FTZ R2, R22, R6 ;  /* 0x0000000616027221 */ /* 0x008fca0000010000 */
[----:B------:R-:W1:Y:S01]  /*16700*/  MUFU.EX2 R8, R42 ;  /* 0x0000002a00087308 */ /* 0x000e620000000800 */
[C---:B------:R-:W-:Y:S01]  /*16710*/  FADD.FTZ R13, R17.reuse, R2 ;  /* 0x00000002110d7221 */ /* 0x040fe20000010000 */
[----:B------:R-:W-:Y:S01]  /*16720*/  F2FP.BF16.PACK_AB R22, R17, R22 ;  /* 0x000000161116723e */ /* 0x000fe200000010ff */
[----:B------:R-:W-:Y:S01]  /*16730*/  IMAD.MOV.U32 R185, RZ, RZ, R220 ;  /* 0x000000ffffb97224 */ /* 0x000fe200078e00dc */
[----:B------:R-:W-:Y:S02]  /*16740*/  F2FP.BF16.PACK_AB R23, R10, R16 ;  /* 0x000000100a17723e */ /* 0x000fe400000010ff */
[----:B------:R-:W-:Y:S01]  /*16750*/  F2FP.BF16.PACK_AB R24, R24, R37 ;  /* 0x000000251818723e */ /* 0x000fe200000010ff */
[----:B----4-:R-:W-:-:S03]  /*16760*/  FADD.FTZ R2, R11, R7 ;  /* 0x000000070b027221 */ /* 0x010fc60000010000 */
[C---:B------:R-:W-:Y:S02]  /*16770*/  PRMT R50, R24.reuse, 0x7632, R50 ;  /* 0x0000763218327816 */ /* 0x040fe40000000032 */
[----:B------:R-:W-:Y:S01]  /*16780*/  PRMT R46, R24, 0x7610, R46 ;  /* 0x00007610182e7816 */ /* 0x000fe2000000002e */
[C---:B-1----:R-:W-:Y:S01]  /*16790*/  FADD.FTZ R24, R8.reuse, R2 ;  /* 0x0000000208187221 */ /* 0x042fe20000010000 */
[----:B------:R-:W-:-:S03]  /*167a0*/  F2FP.BF16.PACK_AB R108, R8, R11 ;  /* 0x0000000b086c723e */ /* 0x000fc600000010ff */
[----:B------:R-:W-:Y:S01]  /*167b0*/  @!P6 HFMA2.BF16_V2 R63, -RZ.H0_H0, RZ.H0_H0, -R46.H0_H0 ;  /* 0x200000ffff3fe231 */ /* 0x000fe2000034092e */
[----:B------:R-:W-:-:S04]  /*167c0*/  PRMT R221, R46, 0x5410, R50 ;  /* 0x000054102edd7816 */ /* 0x000fc80000000032 */
[----:B------:R-:W-:Y:S02]  /*167d0*/  @!P6 PRMT R46, R63, 0x5410, RZ ;  /* 0x000054103f2ee816 */ /* 0x000fe400000000ff */
[----:B--2---:R-:W-:-:S04]  /*167e0*/  IADD3 R0, R235, -0x1, RZ ;  /* 0xffffffffeb007810 */ /* 0x004fc80007ffe0ff */
[----:B------:R-:W-:-:S04]  /*167f0*/  LOP3.LUT R167, R29, R0, RZ, 0x3c, !PT ;  /* 0x000000001da77212 */ /* 0x000fc800078e3cff */
[----:B------:R-:W-:-:S05]  /*16800*/  LOP3.LUT R0, R167, R183, RZ, 0x3c, !PT ;  /* 0x000000b7a7007212 */ /* 0x000fca00078e3cff */
[----:B------:R-:W-:-:S05]  /*16810*/  IMAD.WIDE.U32 R16, R0, -0x326172a9, RZ ;  /* 0xcd9e8d5700107825 */ /* 0x000fca00078e00ff */
[----:B------:R-:W-:Y:S02]  /*16820*/  LOP3.LUT R0, R17, R185, R244, 0x96, !PT ;  /* 0x000000b911007212 */ /* 0x000fe400078e96f4 */
[----:B------:R-:W-:-:S03]  /*16830*/  LOP3.LUT R2, R213, R31, R16, 0x96, !PT ;  /* 0x0000001fd5027212 */ /* 0x000fc600078e9610 */
[----:B------:R-:W-:-:S04]  /*16840*/  IMAD.WIDE.U32 R6, R0, -0x2daee0ad, RZ ;  /* 0xd2511f5300067825 */ /* 0x000fc800078e00ff */
[----:B------:R-:W-:Y:S01]  /*16850*/  IMAD.WIDE.U32 R8, R2, -0x2daee0ad, RZ ;  /* 0xd2511f5302087825 */ /* 0x000fe200078e00ff */
[----:B------:R-:W-:-:S05]  /*16860*/  LOP3.LUT R0, R7, R32, R40, 0x96, !PT ;  /* 0x0000002007007212 */ /* 0x000fca00078e9628 */
[----:B------:R-:W-:Y:S01]  /*16870*/  IMAD.WIDE.U32 R14, R0, -0x326172a9, RZ ;  /* 0xcd9e8d57000e7825 */ /* 0x000fe200078e00ff */
[----:B------:R-:W-:-:S05]  /*16880*/  LOP3.LUT R0, R9, R209, R6, 0x96, !PT ;  /* 0x000000d109007212 */ /* 0x000fca00078e9606 */
        /* <DEDUP_REMOVED lines=9> */
[----:B------:R-:W-:-:S04]  /*16920*/  LOP3.LUT R0, R7, R251, R8, 0x96, !PT ;  /* 0x000000fb07007212 */ /* 0x000fc800078e9608 */
[----:B------:R-:W-:-:S04]  /*16930*/  LOP3.LUT R2, R0, 0xff, RZ, 0xc0, !PT ;  /* 0x000000ff00027812 */ /* 0x000fc800078ec0ff */
[----:B------:R-:W-:Y:S02]  /*16940*/  ISETP.GE.U32.AND P6, PT, R198, R2, PT ;  /* 0x00000002c600720c */ /* 0x000fe40003fc6070 */
[----:B------:R-:W-:Y:S01]  /*16950*/  LOP3.LUT R2, R0, 0xffff, RZ, 0xc0, !PT ;  /* 0x0000ffff00027812 */ /* 0x000fe200078ec0ff */
[----:B------:R-:W-:-:S03]  /*16960*/  @!P5 HFMA2.BF16_V2 R62, -RZ.H0_H0, RZ.H0_H0, -R50.H0_H0 ;  /* 0x200000ffff3ed231 */ /* 0x000fc60000340932 */
[----:B------:R-:W-:-:S04]  /*16970*/  SHF.R.U32.HI R2, RZ, 0x8, R2 ;  /* 0x00000008ff027819 */ /* 0x000fc80000011602 */
[----:B------:R-:W-:Y:S01]  /*16980*/  LOP3.LUT R2, R2, 0xffff, RZ, 0xc0, !PT ;  /* 0x0000ffff02027812 */ /* 0x000fe200078ec0ff */
[----:B------:R-:W-:Y:S01]  /*16990*/  @!P4 HFMA2.BF16_V2 R66, -RZ.H0_H0, RZ.H0_H0, -R75.H0_H0 ;  /* 0x200000ffff42c231 */ /* 0x000fe2000034094b */
[----:B------:R-:W-:Y:S01]  /*169a0*/  @!P5 PRMT R50, R62, 0x5410, RZ ;  /* 0x000054103e32d816 */ /* 0x000fe200000000ff */
[----:B------:R-:W1:Y:S01]  /*169b0*/  MUFU.EX2 R25, R191 ;  /* 0x000000bf00197308 */ /* 0x000e620000000800 */
[----:B------:R-:W-:Y:S02]  /*169c0*/  ISETP.GE.U32.AND P5, PT, R198, R2, PT ;  /* 0x00000002c600720c */ /* 0x000fe40003fa6070 */
[--C-:B------:R-:W-:Y:S02]  /*169d0*/  SHF.R.U32.HI R2, RZ, 0x10, R0.reuse ;  /* 0x00000010ff027819 */ /* 0x100fe40000011600 */
[----:B------:R-:W-:Y:S01]  /*169e0*/  SHF.R.U32.HI R0, RZ, 0x18, R0 ;  /* 0x00000018ff007819 */ /* 0x000fe20000011600 */
[----:B------:R-:W-:Y:S01]  /*169f0*/  @!P2 HFMA2.BF16_V2 R106, -RZ.H0_H0, RZ.H0_H0, -R81.H0_H0 ;  /* 0x200000ffff6aa231 */ /* 0x000fe20000340951 */
[----:B------:R-:W-:Y:S01]  /*16a00*/  PRMT R220, R75, 0x5410, R84 ;  /* 0x000054104bdc7816 */ /* 0x000fe20000000054 */
[----:B------:R-:W2:Y:S01]  /*16a10*/  MUFU.EX2 R8, R187 ;  /* 0x000000bb00087308 */ /* 0x000ea20000000800 */
[----:B------:R-:W-:-:S02]  /*16a20*/  @!P4 PRMT R75, R66, 0x5410, RZ ;  /* 0x00005410424bc816 */ /* 0x000fc400000000ff */
[----:B------:R-:W-:Y:S02]  /*16a30*/  LOP3.LUT R10, R9, R192, R10, 0x96, !PT ;  /* 0x000000c0090a7212 */ /* 0x000fe400078e960a */
[----:B------:R-:W-:-:S03]  /*16a40*/  ISETP.GE.U32.AND P4, PT, R198, R0, PT ;  /* 0x00000000c600720c */ /* 0x000fc60003f86070 */
[----:B------:R-:W3:Y:S01]  /*16a50*/  MUFU.EX2 R15, R200 ;  /* 0x000000c8000f7308 */ /* 0x000ee20000000800 */
[----:B------:R-:W-:Y:S01]  /*16a60*/  LOP3.LUT R0, R6, 0xff, RZ, 0xc0, !PT ;  /* 0x000000ff06007812 */ /* 0x000fe200078ec0ff */
[----:B------:R-:W-:Y:S01]  /*16a70*/  @!P1 HFMA2.BF16_V2 R91, -RZ.H0_H0, RZ.H0_H0, -R80.H0_H0 ;  /* 0x200000ffff5b9231 */ /* 0x000fe20000340950 */
[----:B------:R-:W-:Y:S02]  /*16a80*/  PRMT R201, R81, 0x5410, R80 ;  /* 0x0000541051c97816 */ /* 0x000fe40000000050 */
[----:B------:R-:W-:-:S03]  /*16a90*/  @!P2 PRMT R81, R106, 0x5410, RZ ;  /* 0x000054106a51a816 */ /* 0x000fc600000000ff */
[----:B------:R-:W4:Y:S01]  /*16aa0*/  MUFU.EX2 R9, R188 ;  /* 0x000000bc00097308 */ /* 0x000f220000000800 */
[----:B------:R-:W-:Y:S01]  /*16ab0*/  ISETP.GE.U32.AND P2, PT, R198, R0, PT ;  /* 0x00000000c600720c */ /* 0x000fe20003f46070 */
[----:B------:R-:W-:Y:S01]  /*16ac0*/  @!P3 HFMA2.BF16_V2 R65, -RZ.H0_H0, RZ.H0_H0, -R84.H0_H0 ;  /* 0x200000ffff41b231 */ /* 0x000fe20000340954 */
[----:B------:R-:W-:Y:S02]  /*16ad0*/  SHF.R.U32.HI R0, RZ, 0x18, R6 ;  /* 0x00000018ff007819 */ /* 0x000fe40000011606 */
[----:B------:R-:W-:Y:S02]  /*16ae0*/  LOP3.LUT R2, R2, 0xff, RZ, 0xc0, !PT ;  /* 0x000000ff02027812 */ /* 0x000fe400078ec0ff */
[----:B------:R-:W-:Y:S02]  /*16af0*/  @!P1 PRMT R80, R91, 0x5410, RZ ;  /* 0x000054105b509816 */ /* 0x000fe400000000ff */
[----:B------:R-:W-:Y:S01]  /*16b00*/  ISETP.GE.U32.AND P1, PT, R198, R0, PT ;  /* 0x00000000c600720c */ /* 0x000fe20003f26070 */
[----:B-1----:R-:W-:Y:S01]  /*16b10*/  FADD.FTZ R0, R25, R18 ;  /* 0x0000001219007221 */ /* 0x002fe20000010000 */
[----:B------:R-:W-:-:S02]  /*16b20*/  @!P3 PRMT R84, R65, 0x5410, RZ ;  /* 0x000054104154b816 */ /* 0x000fc400000000ff */
[----:B------:R-:W-:Y:S02]  /*16b30*/  LOP3.LUT R5, R6, 0xffff, RZ, 0xc0, !PT ;  /* 0x0000ffff06057812 */ /* 0x000fe400078ec0ff */
[----:B------:R-:W-:Y:S02]  /*16b40*/  PRMT R66, R19, 0x7610, R66 ;  /* 0x0000761013427816 */ /* 0x000fe40000000042 */
[----:B------:R-:W-:Y:S01]  /*16b50*/  ISETP.GE.U32.AND P3, PT, R198, R2, PT ;  /* 0x00000002c600720c */ /* 0x000fe20003f66070 */
[----:B--2---:R-:W-:Y:S01]  /*16b60*/  FADD.FTZ R2, R8, R13 ;  /* 0x0000000d08027221 */ /* 0x004fe20000010000 */
[----:B------:R-:W-:Y:S01]  /*16b70*/  SHF.R.U32.HI R6, RZ, 0x10, R6 ;  /* 0x00000010ff067819 */ /* 0x000fe20000011606 */
[----:B---3--:R-:W-:Y:S01]  /*16b80*/  FADD.FTZ R11, R15, R0 ;  /* 0x000000000f0b7221 */ /* 0x008fe20000010000 */
[----:B------:R-:W-:Y:S01]  /*16b90*/  PRMT R65, R19, 0x7632, R65 ;  /* 0x0000763213417816 */ /* 0x000fe20000000041 */
[----:B------:R-:W-:Y:S01]  /*16ba0*/  @!P6 HFMA2.BF16_V2 R124, -RZ.H0_H0, RZ.H0_H0, -R66.H0_H0 ;  /* 0x200000ffff7ce231 */ /* 0x000fe20000340942 */
[----:B------:R-:W-:Y:S01]  /*16bb0*/  LOP3.LUT R0, R6, 0xff, RZ, 0xc0, !PT ;  /* 0x000000ff06007812 */ /* 0x000fe200078ec0ff */
[----:B----4-:R-:W-:Y:S01]  /*16bc0*/  FADD.FTZ R13, R9, R2 ;  /* 0x00000002090d7221 */ /* 0x010fe20000010000 */
[----:B------:R-:W-:Y:S01]  /*16bd0*/  PRMT R64, R20, 0x7632, R64 ;  /* 0x0000763214407816 */ /* 0x000fe20000000040 */
[----:B------:R-:W-:Y:S01]  /*16be0*/  IMAD.WIDE.U32 R6, R10, -0x2daee0ad, RZ ;  /* 0xd2511f530a067825 */ /* 0x000fe200078e00ff */
[----:B------:R-:W-:Y:S01]  /*16bf0*/  SHF.R.U32.HI R2, RZ, 0x8, R5 ;  /* 0x00000008ff027819 */ /* 0x000fe20000011605 */
[----:B------:R-:W-:Y:S01]  /*16c00*/  @!P5 HFMA2.BF16_V2 R130, -RZ.H0_H0, RZ.H0_H0, -R65.H0_H0 ;  /* 0x200000ffff82d231 */ /* 0x000fe20000340941 */
[----:B------:R-:W-:Y:S01]  /*16c10*/  PRMT R235, R66, 0x5410, R65 ;  /* 0x0000541042eb7816 */ /* 0x000fe20000000041 */
[----:B------:R-:W-:Y:S01]  /*16c20*/  @!P4 HFMA2.BF16_V2 R131, -RZ.H0_H0, RZ.H0_H0, -R64.H0_H0 ;  /* 0x200000ffff83c231 */ /* 0x000fe20000340940 */
[----:B------:R-:W-:-:S02]  /*16c30*/  @!P6 PRMT R66, R124, 0x5410, RZ ;  /* 0x000054107c42e816 */ /* 0x000fc400000000ff */
[----:B------:R-:W-:Y:S02]  /*16c40*/  PRMT R63, R20, 0x7610, R63 ;  /* 0x00007610143f7816 */ /* 0x000fe4000000003f */
[----:B------:R-:W-:Y:S02]  /*16c50*/  ISETP.GE.U32.AND P6, PT, R198, R0, PT ;  /* 0x00000000c600720c */ /* 0x000fe40003fc6070 */
[----:B------:R-:W-:Y:S02]  /*16c60*/  LOP3.LUT R2, R2, 0xffff, RZ, 0xc0, !PT ;  /* 0x0000ffff02027812 */ /* 0x000fe400078ec0ff */
[----:B------:R-:W-:Y:S02]  /*16c70*/  LOP3.LUT R5, R6, 0xff, RZ, 0xc0, !PT ;  /* 0x000000ff06057812 */ /* 0x000fe400078ec0ff */
[----:B------:R-:W-:Y:S02]  /*16c80*/  LOP3.LUT R0, R7, R249, R14, 0x96, !PT ;  /* 0x000000f907007212 */ /* 0x000fe400078e960e */
[----:B------:R-:W1:Y:S01]  /*16c90*/  MUFU.EX2 R14, R141 ;  /* 0x0000008d000e7308 */ /* 0x000e620000000800 */
[----:B------:R-:W-:-:S02]  /*16ca0*/  @!P5 PRMT R65, R130, 0x5410, RZ ;  /* 0x000054108241d816 */ /* 0x000fc400000000ff */
[----:B------:R-:W-:Y:S02]  /*16cb0*/  PRMT R200, R63, 0x5410, R64 ;  /* 0x000054103fc87816 */ /* 0x000fe40000000040 */
[C---:B------:R-:W-:Y:S02]  /*16cc0*/  ISETP.GE.U32.AND P5, PT, R198.reuse, R2, PT ;  /* 0x00000002c600720c */ /* 0x040fe40003fa6070 */
[----:B------:R-:W-:Y:S02]  /*16cd0*/  @!P4 PRMT R64, R131, 0x5410, RZ ;  /* 0x000054108340c816 */ /* 0x000fe400000000ff */
[----:B------:R-:W-:Y:S02]  /*16ce0*/  ISETP.GE.U32.AND P4, PT, R198, R5, PT ;  /* 0x00000005c600720c */ /* 0x000fe40003f86070 */
[----:B------:R-:W-:Y:S01]  /*16cf0*/  LOP3.LUT R2, R0, 0xffff, RZ, 0xc0, !PT ;  /* 0x0000ffff00027812 */ /* 0x000fe200078ec0ff */
[----:B------:R-:W2:Y:S01]  /*16d00*/  MUFU.EX2 R5, R147 ;  /* 0x0000009300057308 */ /* 0x000ea20000000800 */
[----:B------:R-:W-:-:S02]  /*16d10*/  @!P3 HFMA2.BF16_V2 R134, -RZ.H0_H0, RZ.H0_H0, -R63.H0_H0 ;  /* 0x200000ffff86b231 */ /* 0x000fc4000034093f */
[----:B------:R-:W-:-:S04]  /*16d20*/  SHF.R.U32.HI R2, RZ, 0x8, R2 ;  /* 0x00000008ff027819 */ /* 0x000fc80000011602 */
[----:B------:R-:W-:Y:S02]  /*16d30*/  LOP3.LUT R2, R2, 0xffff, RZ, 0xc0, !PT ;  /* 0x0000ffff02027812 */ /* 0x000fe400078ec0ff */
[----:B------:R-:W-:Y:S02]  /*16d40*/  @!P3 PRMT R63, R134, 0x5410, RZ ;  /* 0x00005410863fb816 */ /* 0x000fe400000000ff */
[----:B------:R-:W-:Y:S02]  /*16d50*/  PRMT R62, R22, 0x7610, R62 ;  /* 0x00007610163e7816 */ /* 0x000fe4000000003e */
[----:B------:R-:W-:Y:S01]  /*16d60*/  ISETP.GE.U32.AND P3, PT, R198, R2, PT ;  /* 0x00000002c600720c */ /* 0x000fe20003f66070 */
[----:B-1----:R-:W-:Y:S01]  /*16d70*/  FADD.FTZ R2, R14, R21 ;  /* 0x000000150e027221 */ /* 0x002fe20000010000 */
[----:B------:R-:W-:Y:S01]  /*16d80*/  PRMT R61, R22, 0x7632, R61 ;  /* 0x00007632163d7816 */ /* 0x000fe2000000003d */
[----:B------:R-:W-:Y:S02]  /*16d90*/  @!P2 HFMA2.BF16_V2 R135, -RZ.H0_H0, RZ.H0_H0, -R62.H0_H0 ;  /* 0x200000ffff87a231 */ /* 0x000fe4000034093e */
[----:B--2---:R-:W-:Y:S01]  /*16da0*/  FADD.FTZ R10, R5, R2 ;  /* 0x00000002050a7221 */ /* 0x004fe20000010000 */
[----:B------:R-:W-:-:S02]  /*16db0*/  LOP3.LUT R2, R0, 0xff, RZ, 0xc0, !PT ;  /* 0x000000ff00027812 */ /* 0x000fc400078ec0ff */
[----:B------:R-:W-:Y:S02]  /*16dc0*/  PRMT R191, R62, 0x5410, R61 ;  /* 0x000054103ebf7816 */ /* 0x000fe4000000003d */
[----:B------:R-:W-:Y:S02]  /*16dd0*/  @!P2 PRMT R62, R135, 0x5410, RZ ;  /* 0x00005410873ea816 */ /* 0x000fe400000000ff */
[----:B------:R-:W-:Y:S02]  /*16de0*/  ISETP.GE.U32.AND P2, PT, R198, R2, PT ;  /* 0x00000002c600720c */ /* 0x000fe40003f46070 */
[C---:B------:R-:W-:Y:S02]  /*16df0*/  PRMT R60, R23.reuse, 0x7632, R60 ;  /* 0x00007632173c7816 */ /* 0x040fe4000000003c */
[----:B------:R-:W-:Y:S02]  /*16e00*/  PRMT R59, R23, 0x7610, R59 ;  /* 0x00007610173b7816 */ /* 0x000fe4000000003b */
[----:B------:R-:W-:Y:S01]  /*16e10*/  F2FP.BF16.PACK_AB R9, R9, R8 ;  /* 0x000000080909723e */ /* 0x000fe200000010ff */
[----:B------:R-:W-:Y:S01]  /*16e20*/  @!P1 HFMA2.BF16_V2 R137, -RZ.H0_H0, RZ.H0_H0, -R60.H0_H0 ;  /* 0x200000ffff899231 */ /* 0x000fe2000034093c */
[----:B------:R-:W-:-:S02]  /*16e30*/  LOP3.LUT R8, R6, 0xffff, RZ, 0xc0, !PT ;  /* 0x0000ffff06087812 */ /* 0x000fc400078ec0ff */
[----:B------:R-:W-:Y:S02]  /*16e40*/  SHF.R.U32.HI R2, RZ, 0x18, R0 ;  /* 0x00000018ff027819 */ /* 0x000fe40000011600 */
[----:B------:R-:W-:Y:S02]  /*16e50*/  SHF.R.U32.HI R7, RZ, 0x10, R6 ;  /* 0x00000010ff077819 */ /* 0x000fe40000011606 */
[----:B------:R-:W-:Y:S01]  /*16e60*/  SHF.R.U32.HI R0, RZ, 0x10, R0 ;  /* 0x00000010ff007819 */ /* 0x000fe20000011600 */
[----:B------:R-:W-:Y:S01]  /*16e70*/  @!P6 HFMA2.BF16_V2 R140, -RZ.H0_H0, RZ.H0_H0, -R59.H0_H0 ;  /* 0x200000ffff8ce231 */ /* 0x000fe2000034093b */
[----:B------:R-:W-:Y:S01]  /*16e80*/  SHF.R.U32.HI R6, RZ, 0x18, R6 ;  /* 0x00000018ff067819 */ /* 0x000fe20000011606 */
[----:B------:R1:W-:Y:S01]  /*16e90*/  MUFU.EX2 R20, R190 ;  /* 0x000000be00147308 */ /* 0x0003e20000000800 */
[----:B------:R-:W-:Y:S01]  /*16ea0*/  PRMT R58, R9, 0x7610, R58 ;  /* 0x00007610093a7816 */ /* 0x000fe2000000003a */
[----:B------:R-:W-:Y:S01]  /*16eb0*/  @!P5 HFMA2.BF16_V2 R136, -RZ.H0_H0, RZ.H0_H0, -R61.H0_H0 ;  /* 0x200000ffff88d231 */ /* 0x000fe2000034093d */
[----:B------:R-:W-:-:S02]  /*16ec0*/  LOP3.LUT R0, R0, 0xff, RZ, 0xc0, !PT ;  /* 0x000000ff00007812 */ /* 0x000fc400078ec0ff */
[----:B------:R-:W-:Y:S01]  /*16ed0*/  PRMT R57, R9, 0x7632, R57 ;  /* 0x0000763209397816 */ /* 0x000fe20000000039 */
[----:B------:R-:W-:Y:S01]  /*16ee0*/  @!P2 HFMA2.BF16_V2 R150, -RZ.H0_H0, RZ.H0_H0, -R58.H0_H0 ;  /* 0x200000ffff96a231 */ /* 0x000fe2000034093a */
[----:B------:R-:W-:Y:S02]  /*16ef0*/  @!P5 PRMT R61, R136, 0x5410, RZ ;  /* 0x00005410883dd816 */ /* 0x000fe400000000ff */
[C---:B------:R-:W-:Y:S02]  /*16f00*/  ISETP.GE.U32.AND P5, PT, R198.reuse, R2, PT ;  /* 0x00000002c600720c */ /* 0x040fe40003fa6070 */
[----:B-1----:R-:W-:Y:S02]  /*16f10*/  PRMT R190, R59, 0x5410, R60 ;  /* 0x000054103bbe7816 */ /* 0x002fe4000000003c */
[----:B------:R-:W-:Y:S02]  /*16f20*/  @!P1 PRMT R60, R137, 0x5410, RZ ;  /* 0x00005410893c9816 */ /* 0x000fe400000000ff */
[----:B------:R-:W-:-:S02]  /*16f30*/  ISETP.GE.U32.AND P1, PT, R198, R6, PT ;  /* 0x00000006c600720c */ /* 0x000fc40003f26070 */
[----:B------:R-:W-:Y:S01]  /*16f40*/  @!P6 PRMT R59, R140, 0x5410, RZ ;  /* 0x000054108c3be816 */ /* 0x000fe200000000ff */
[----:B------:R-:W1:Y:S01]  /*16f50*/  MUFU.EX2 R6, R100 ;  /* 0x0000006400067308 */ /* 0x000e620000000800 */
[----:B------:R-:W-:Y:S02]  /*16f60*/  ISETP.GE.U32.AND P6, PT, R198, R0, PT ;  /* 0x00000000c600720c */ /* 0x000fe40003fc6070 */
[----:B------:R-:W-:Y:S02]  /*16f70*/  LOP3.LUT R0, R7, 0xff, RZ, 0xc0, !PT ;  /* 0x000000ff07007812 */ /* 0x000fe400078ec0ff */
[----:B------:R-:W-:Y:S02]  /*16f80*/  PRMT R184, R58, 0x5410, R57 ;  /* 0x000054103ab87816 */ /* 0x000fe40000000039 */
[----:B------:R-:W-:Y:S01]  /*16f90*/  @!P2 PRMT R58, R150, 0x5410, RZ ;  /* 0x00005410963aa816 */ /* 0x000fe200000000ff */
[----:B------:R-:W2:Y:S01]  /*16fa0*/  MUFU.EX2 R2, R119 ;  /* 0x0000007700027308 */ /* 0x000ea20000000800 */
[----:B------:R-:W-:-:S02]  /*16fb0*/  ISETP.GE.U32.AND P2, PT, R198, R0, PT ;  /* 0x00000000c600720c */ /* 0x000fc40003f46070 */
[----:B------:R-:W-:Y:S01]  /*16fc0*/  SHF.R.U32.HI R0, RZ, 0x8, R8 ;  /* 0x00000008ff007819 */ /* 0x000fe20000011608 */
[----:B------:R-:W-:-:S04]  /*16fd0*/  @!P3 HFMA2.BF16_V2 R146, -RZ.H0_H0, RZ.H0_H0, -R57.H0_H0 ;  /* 0x200000ffff92b231 */ /* 0x000fc80000340939 */
[----:B------:R-:W3:Y:S01]  /*16fe0*/  MUFU.EX2 R19, R189 ;  /* 0x000000bd00137308 */ /* 0x000ee20000000800 */
[----:B------:R-:W-:Y:S02]  /*16ff0*/  F2FP.BF16.PACK_AB R107, R15, R25 ;  /* 0x000000190f6b723e */ /* 0x000fe400000010ff */
[----:B------:R-:W-:-:S05]  /*17000*/  LOP3.LUT R0, R0, 0xffff, RZ, 0xc0, !PT ;  /* 0x0000ffff00007812 */ /* 0x000fca00078ec0ff */
[----:B------:R-:W-:Y:S01]  /*17010*/  MUFU.EX2 R15, R153 ;  /* 0x00000099000f7308 */ /* 0x000fe20000000800 */
[----:B------:R-:W-:Y:S02]  /*17020*/  @!P3 PRMT R57, R146, 0x5410, RZ ;  /* 0x000054109239b816 */ /* 0x000fe400000000ff */
[----:B------:R-:W-:-:S05]  /*17030*/  F2FP.BF16.PACK_AB R5, R5, R14 ;  /* 0x0000000e0505723e */ /* 0x000fca00000010ff */
[----:B------:R-:W-:Y:S01]  /*17040*/  MUFU.EX2 R21, R166 ;  /* 0x000000a600157308 */ /* 0x000fe20000000800 */
[----:B------:R-:W-:Y:S01]  /*17050*/  ISETP.GE.U32.AND P3, PT, R198, R0, PT ;  /* 0x00000000c600720c */ /* 0x000fe20003f66070 */
[----:B-1----:R-:W-:-:S06]  /*17060*/  FADD.FTZ R0, R6, R24 ;  /* 0x0000001806007221 */ /* 0x002fcc0000010000 */
[----:B------:R-:W1:Y:S01]  /*17070*/  MUFU.EX2 R9, R120 ;  /* 0x0000007800097308 */ /* 0x000e620000000800 */
[----:B------:R-:W-:-:S07]  /*17080*/  PRMT R56, R5, 0x7610, R56 ;  /* 0x0000761005387816 */ /* 0x000fce0000000038 */
[----:B------:R-:W4:Y:S01]  /*17090*/  MUFU.EX2 R18, R203 ;  /* 0x000000cb00127308 */ /* 0x000f220000000800 */
[----:B------:R-:W-:Y:S01]  /*170a0*/  PRMT R55, R5, 0x7632, R55 ;  /* 0x0000763205377816 */ /* 0x000fe20000000037 */
[----:B--2---:R-:W-:-:S06]  /*170b0*/  FADD.FTZ R5, R2, R0 ;  /* 0x0000000002057221 */ /* 0x004fcc0000010000 */
[----:B------:R-:W2:Y:S01]  /*170c0*/  MUFU.EX2 R8, R121 ;  /* 0x0000007900087308 */ /* 0x000ea20000000800 */
[----:B---3--:R-:W-:-:S07]  /*170d0*/  F2FP.BF16.PACK_AB R0, R20, R19 ;  /* 0x000000131400723e */ /* 0x008fce00000010ff */
[----:B------:R-:W3:Y:S01]  /*170e0*/  MUFU.EX2 R14, R204 ;  /* 0x000000cc000e7308 */ /* 0x000ee20000000800 */
[----:B------:R-:W-:Y:S02]  /*170f0*/  F2FP.BF16.PACK_AB R100, R2, R6 ;  /* 0x000000060264723e */ /* 0x000fe400000010ff */
[----:B------:R-:W-:-:S05]  /*17100*/  PRMT R54, R0, 0x7610, R54 ;  /* 0x0000761000367816 */ /* 0x000fca0000000036 */
[----:B------:R-:W3:Y:S01]  /*17110*/  MUFU.EX2 R7, R205 ;  /* 0x000000cd00077308 */ /* 0x000ee20000000800 */
[----:B------:R-:W-:Y:S01]  /*17120*/  PRMT R53, R0, 0x7632, R53 ;  /* 0x0000763200357816 */ /* 0x000fe20000000035 */
[----:B-1----:R-:W-:Y:S01]  /*17130*/  FADD.FTZ R5, R9, R5 ;  /* 0x0000000509057221 */ /* 0x002fe20000010000 */
[----:B------:R-:W-:Y:S01]  /*17140*/  F2FP.BF16.PACK_AB R0, R21, R15 ;  /* 0x0000000f1500723e */ /* 0x000fe200000010ff */
[----:B----4-:R-:W-:-:S04]  /*17150*/  FADD.FTZ R2, R18, R11 ;  /* 0x0000000b12027221 */ /* 0x010fc80000010000 */
[----:B------:R-:W1:Y:S01]  /*17160*/  MUFU.EX2 R6, R208 ;  /* 0x000000d000067308 */ /* 0x000e620000000800 */
[C---:B------:R-:W-:Y:S02]  /*17170*/  PRMT R52, R0.reuse, 0x7610, R52 ;  /* 0x0000761000347816 */ /* 0x040fe40000000034 */
[----:B------:R-:W-:Y:S01]  /*17180*/  PRMT R43, R0, 0x7632, R43 ;  /* 0x00007632002b7816 */ /* 0x000fe2000000002b */
[----:B--2---:R-:W-:Y:S02]  /*17190*/  FADD.FTZ R0, R8, R5 ;  /* 0x0000000508007221 */ /* 0x004fe40000010000 */
[----:B---3--:R-:W-:-:S03]  /*171a0*/  FADD.FTZ R2, R14, R2 ;  /* 0x000000020e027221 */ /* 0x008fc60000010000 */
[----:B------:R2:W-:Y:S01]  /*171b0*/  STL [R1+0x144], R0 ;  /* 0x0001440001007387 */ /* 0x0005e20000100800 */
[----:B------:R-:W-:Y:S01]  /*171c0*/  @!P2 HFMA2.BF16_V2 R172, -RZ.H0_H0, RZ.H0_H0, -R52.H0_H0 ;  /* 0x200000ffffaca231 */ /* 0x000fe20000340934 */
[----:B------:R-:W-:Y:S01]  /*171d0*/  PRMT R203, R52, 0x5410, R43 ;  /* 0x0000541034cb7816 */ /* 0x000fe2000000002b */
[----:B------:R-:W-:-:S03]  /*171e0*/  IMAD.MOV.U32 R119, RZ, RZ, R33 ;  /* 0x000000ffff777224 */ /* 0x000fc600078e0021 */
[----:B------:R-:W-:Y:S01]  /*171f0*/  @!P2 PRMT R52, R172, 0x5410, RZ ;  /* 0x00005410ac34a816 */ /* 0x000fe200000000ff */
[----:B------:R-:W-:Y:S02]  /*17200*/  IMAD.MOV.U32 R172, RZ, RZ, R32 ;  /* 0x000000ffffac7224 */ /* 0x000fe400078e0020 */
[----:B--2---:R-:W-:-:S04]  /*17210*/  FADD.FTZ R0, R7, R2 ;  /* 0x0000000207007221 */ /* 0x004fc80000010000 */
[----:B-1----:R-:W-:-:S05]  /*17220*/  FADD.FTZ R0, R6, R0 ;  /* 0x0000000006007221 */ /* 0x002fca0000010000 */
[----:B------:R1:W-:Y:S04]  /*17230*/  STL [R1+0x140], R0 ;  /* 0x0001400001007387 */ /* 0x0003e80000100800 */
[----:B------:R-:W2:Y:S01]  /*17240*/  LDL.LU.64 R32, [R1+0x28] ;  /* 0x0000280001207983 */ /* 0x000ea20000300a00 */
[----:B------:R-:W-:-:S03]  /*17250*/  IMAD.MOV.U32 R166, RZ, RZ, R31 ;  /* 0x000000ffffa67224 */ /* 0x000fc600078e001f */
[----:B------:R-:W3:Y:S04]  /*17260*/  LDL.LU.64 R30, [R1+0x20] ;  /* 0x00002000011e7983 */ /* 0x000ee80000300a00 */
[----:B------:R-:W4:Y:S01]  /*17270*/  LDL.LU.64 R28, [R1] ;  /* 0x00000000011c7983 */ /* 0x000f220000300a00 */
[-C--:B------:R-:W-:Y:S01]  /*17280*/  FMUL.FTZ R2, R155, R4.reuse ;  /* 0x000000049b027220 */ /* 0x080fe20000410000 */
[----:B------:R-:W-:Y:S01]  /*17290*/  @!P6 HFMA2.BF16_V2 R152, -RZ.H0_H0, RZ.H0_H0, -R56.H0_H0 ;  /* 0x200000ffff98e231 */ /* 0x000fe20000340938 */
[----:B------:R-:W-:Y:S01]  /*172a0*/  FMUL.FTZ R121, R77, R3 ;  /* 0x000000034d797220 */ /* 0x000fe20000410000 */
[----:B------:R-:W-:Y:S01]  /*172b0*/  F2FP.BF16.PACK_AB R91, R8, R9 ;  /* 0x00000009085b723e */ /* 0x000fe200000010ff */
[----:B------:R-:W-:Y:S02]  /*172c0*/  IMAD.MOV.U32 R77, RZ, RZ, R2 ;  /* 0x000000ffff4d7224 */ /* 0x000fe400078e0002 */
[----:B------:R-:W-:Y:S01]  /*172d0*/  FMUL.FTZ R8, R154, R4 ;  /* 0x000000049a087220 */ /* 0x000fe20000410000 */
[----:B------:R-:W-:Y:S01]  /*172e0*/  PRMT R252, R56, 0x5410, R55 ;  /* 0x0000541038fc7816 */ /* 0x000fe20000000037 */
[----:B------:R-:W-:Y:S01]  /*172f0*/  IMAD.MOV.U32 R154, RZ, RZ, R209 ;  /* 0x000000ffff9a7224 */ /* 0x000fe200078e00d1 */
[----:B------:R-:W-:Y:S01]  /*17300*/  F2FP.BF16.PACK_AB R106, R6, R7 ;  /* 0x00000007066a723e */ /* 0x000fe200000010ff */
[----:B------:R-:W-:-:S02]  /*17310*/  FMUL.FTZ R209, R161, R3 ;  /* 0x00000003a1d17220 */ /* 0x000fc40000410000 */
[----:B-1----:R-:W-:Y:S01]  /*17320*/  FADD.FTZ R0, R19, R13 ;  /* 0x0000000d13007221 */ /* 0x002fe20000010000 */
[----:B------:R-:W-:Y:S01]  /*17330*/  @!P6 PRMT R56, R152, 0x5410, RZ ;  /* 0x000054109838e816 */ /* 0x000fe200000000ff */
[----:B------:R-:W-:Y:S02]  /*17340*/  IMAD.MOV.U32 R118, RZ, RZ, R217 ;  /* 0x000000ffff767224 */ /* 0x000fe400078e00d9 */
[----:B------:R-:W-:Y:S02]  /*17350*/  IMAD.MOV.U32 R124, RZ, RZ, R216 ;  /* 0x000000ffff7c7224 */ /* 0x000fe400078e00d8 */
[----:B------:R-:W-:Y:S02]  /*17360*/  IMAD.MOV.U32 R153, RZ, RZ, R240 ;  /* 0x000000ffff997224 */ /* 0x000fe400078e00f0 */
[----:B------:R-:W-:Y:S02]  /*17370*/  FMUL.FTZ R208, R160, R3 ;  /* 0x00000003a0d07220 */ /* 0x000fe40000410000 */
        /* <DEDUP_REMOVED lines=32> */
[----:B------:R-:W-:Y:S02]  /*17580*/  FADD.FTZ R0, R20, R0 ;  /* 0x0000000014007221 */ /* 0x000fe40000010000 */
[-C--:B------:R-:W-:Y:S02]  /*17590*/  FMUL.FTZ R222, R170, R4.reuse ;  /* 0x00000004aade7220 */ /* 0x080fe40000410000 */
[-C--:B------:R-:W-:Y:S01]  /*175a0*/  FMUL.FTZ R170, R126, R4.reuse ;  /* 0x000000047eaa7220 */ /* 0x080fe20000410000 */
[----:B------:R3:W-:Y:S01]  /*175b0*/  STL [R1+0x130], R0 ;  /* 0x0001300001007387 */ /* 0x0007e20000100800 */
[----:B------:R-:W-:Y:S02]  /*175c0*/  FMUL.FTZ R105, R171, R4 ;  /* 0x00000004ab697220 */ /* 0x000fe40000410000 */
[----:B------:R-:W-:-:S02]  /*175d0*/  IMAD.MOV.U32 R148, RZ, RZ, R170 ;  /* 0x000000ffff947224 */ /* 0x000fc400078e00aa */
[----:B------:R-:W-:Y:S02]  /*175e0*/  IMAD.MOV.U32 R149, RZ, RZ, R7 ;  /* 0x000000ffff957224 */ /* 0x000fe400078e0007 */
[----:B------:R-:W-:Y:S02]  /*175f0*/  IMAD.MOV.U32 R165, RZ, RZ, R6 ;  /* 0x000000ffffa57224 */ /* 0x000fe400078e0006 */
[----:B------:R-:W-:Y:S02]  /*17600*/  IMAD.MOV.U32 R170, RZ, RZ, R186 ;  /* 0x000000ffffaa7224 */ /* 0x000fe400078e00ba */
[----:B------:R-:W-:Y:S02]  /*17610*/  IMAD.MOV.U32 R171, RZ, RZ, R187 ;  /* 0x000000ffffab7224 */ /* 0x000fe400078e00bb */
[----:B------:R-:W-:Y:S02]  /*17620*/  IMAD.MOV.U32 R186, RZ, RZ, R40 ;  /* 0x000000ffffba7224 */ /* 0x000fe400078e0028 */
[----:B------:R-:W-:Y:S01]  /*17630*/  IMAD.MOV.U32 R187, RZ, RZ, R41 ;  /* 0x000000ffffbb7224 */ /* 0x000fe200078e0029 */
[----:B------:R-:W-:-:S02]  /*17640*/  @!P5 HFMA2.BF16_V2 R151, -RZ.H0_H0, RZ.H0_H0, -R55.H0_H0 ;  /* 0x200000ffff97d231 */ /* 0x000fc40000340937 */
[----:B------:R-:W-:Y:S02]  /*17650*/  @!P4 HFMA2.BF16_V2 R162, -RZ.H0_H0, RZ.H0_H0, -R54.H0_H0 ;  /* 0x200000ffffa2c231 */ /* 0x000fe40000340936 */
[----:B------:R-:W-:Y:S02]  /*17660*/  @!P3 HFMA2.BF16_V2 R157, -RZ.H0_H0, RZ.H0_H0, -R53.H0_H0 ;  /* 0x200000ffff9db231 */ /* 0x000fe40000340935 */
[----:B------:R-:W-:Y:S01]  /*17670*/  @!P1 HFMA2.BF16_V2 R169, -RZ.H0_H0, RZ.H0_H0, -R43.H0_H0 ;  /* 0x200000ffffa99231 */ /* 0x000fe2000034092b */
[-C--:B------:R-:W-:Y:S01]  /*17680*/  FMUL.FTZ R5, R139, R4.reuse ;  /* 0x000000048b057220 */ /* 0x080fe20000410000 */
[----:B------:R-:W-:Y:S01]  /*17690*/  PRMT R250, R54, 0x5410, R53 ;  /* 0x0000541036fa7816 */ /* 0x000fe20000000035 */
[----:B------:R-:W-:Y:S01]  /*176a0*/  IMAD.MOV.U32 R130, RZ, RZ, R192 ;  /* 0x000000ffff827224 */ /* 0x000fe200078e00c0 */
[----:B------:R-:W-:Y:S01]  /*176b0*/  @!P5 PRMT R55, R151, 0x5410, RZ ;  /* 0x000054109737d816 */ /* 0x000fe200000000ff */
        /* <DEDUP_REMOVED lines=21> */
[----:B------:R-:W-:Y:S02]  /*17810*/  FMUL.FTZ R169, R99, R4 ;  /* 0x0000000463a97220 */ /* 0x000fe40000410000 */
[----:B------:R-:W-:Y:S02]  /*17820*/  IMAD.MOV.U32 R76, RZ, RZ, R5 ;  /* 0x000000ffff4c7224 */ /* 0x000fe400078e0005 */
[----:B------:R-:W-:Y:S02]  /*17830*/  IMAD.MOV.U32 R164, RZ, RZ, R9 ;  /* 0x000000ffffa47224 */ /* 0x000fe400078e0009 */
[----:B------:R-:W-:Y:S01]  /*17840*/  FADD.FTZ R10, R15, R10 ;  /* 0x0000000a0f0a7221 */ /* 0x000fe20000010000 */
[----:B------:R-:W-:-:S02]  /*17850*/  PRMT R42, R156, 0x7610, R42 ;  /* 0x000076109c2a7816 */ /* 0x000fc4000000002a */
[----:B------:R-:W-:Y:S01]  /*17860*/  PRMT R39, R156, 0x7632, R39 ;  /* 0x000076329c277816 */ /* 0x000fe20000000027 */
[----:B------:R-:W-:Y:S01]  /*17870*/  FADD.FTZ R156, R21, R10 ;  /* 0x0000000a159c7221 */ /* 0x000fe20000010000 */
[----:B--2---:R-:W-:-:S05]  /*17880*/  LOP3.LUT R2, R177, R185, R32, 0x96, !PT ;  /* 0x000000b9b1027212 */ /* 0x004fca00078e9620 */
[----:B------:R-:W-:-:S05]  /*17890*/  IMAD.WIDE.U32 R2, R2, -0x2daee0ad, RZ ;  /* 0xd2511f5302027825 */ /* 0x000fca00078e00ff */
[----:B---3--:R-:W-:Y:S02]  /*178a0*/  LOP3.LUT R0, R3, R172, R30, 0x96, !PT ;  /* 0x000000ac03007212 */ /* 0x008fe400078e961e */
[----:B----4-:R-:W-:-:S03]  /*178b0*/  LOP3.LUT R3, R29, R166, R176, 0x96, !PT ;  /* 0x000000a61d037212 */ /* 0x010fc600078e96b0 */
        /* <DEDUP_REMOVED lines=9> */
[----:B------:R-:W-:Y:S02]  /*17950*/  IMAD.MOV.U32 R0, RZ, RZ, R8 ;  /* 0x000000ffff007224 */ /* 0x000fe400078e0008 */
[----:B------:R-:W-:Y:S01]  /*17960*/  IMAD.WIDE.U32 R8, R3, -0x2daee0ad, RZ ;  /* 0xd2511f5303087825 */ /* 0x000fe200078e00ff */
[----:B------:R-:W-:-:S04]  /*17970*/  LOP3.LUT R5, R7, R130, R2, 0x96, !PT ;  /* 0x0000008207057212 */ /* 0x000fc800078e9602 */
[----:B------:R-:W-:Y:S01]  /*17980*/  LOP3.LUT R2, R9, R137, R4, 0x96, !PT ;  /* 0x0000008909027212 */ /* 0x000fe200078e9604 */
[----:B------:R-:W-:-:S04]  /*17990*/  IMAD.MOV.U32 R4, RZ, RZ, R0 ;  /* 0x000000ffff047224 */ /* 0x000fc800078e0000 */
[----:B------:R-:W-:-:S05]  /*179a0*/  IMAD.WIDE.U32 R2, R2, -0x326172a9, RZ ;  /* 0xcd9e8d5702027825 */ /* 0x000fca00078e00ff */
[----:B------:R-:W-:Y:S01]  /*179b0*/  LOP3.LUT R0, R3, R251, R6, 0x96, !PT ;  /* 0x000000fb03007212 */ /* 0x000fe200078e9606 */
[----:B------:R-:W-:-:S03]  /*179c0*/  IMAD.MOV.U32 R6, RZ, RZ, R4 ;  /* 0x000000ffff067224 */ /* 0x000fc600078e0004 */
[----:B------:R-:W-:-:S04]  /*179d0*/  LOP3.LUT R4, R0, 0xff, RZ, 0xc0, !PT ;  /* 0x000000ff00047812 */ /* 0x000fc800078ec0ff */
[----:B------:R-:W-:Y:S01]  /*179e0*/  ISETP.GE.U32.AND P1, PT, R198, R4, PT ;  /* 0x00000004c600720c */ /* 0x000fe20003f26070 */
[----:B------:R-:W-:Y:S02]  /*179f0*/  IMAD.MOV.U32 R7, RZ, RZ, R210 ;  /* 0x000000ffff077224 */ /* 0x000fe400078e00d2 */
[----:B------:R-:W2:Y:S01]  /*17a00*/  LDL.LU R210, [R1+0x22c] ;  /* 0x00022c0001d27983 */ /* 0x000ea20000300800 */
[----:B------:R-:W-:-:S03]  /*17a10*/  IMAD.MOV.U32 R4, RZ, RZ, R207 ;  /* 0x000000ffff047224 */ /* 0x000fc600078e00cf */
[----:B------:R-:W3:Y:S04]  /*17a20*/  LDL.LU R207, [R1+0x228] ;  /* 0x0002280001cf7983 */ /* 0x000ee80000300800 */
[----:B------:R1:W-:Y:S02]  /*17a30*/  STL [R1+0x134], R156 ;  /* 0x0001349c01007387 */ /* 0x0003e40000100800 */
[----:B------:R-:W-:Y:S01]  /*17a40*/  @!P1 HFMA2.BF16_V2 R70, -RZ.H0_H0, RZ.H0_H0, -R42.H0_H0 ;  /* 0x200000ffff469231 */ /* 0x000fe2000034092a */
[----:B-1----:R-:W-:Y:S02]  /*17a50*/  IMAD.MOV.U32 R156, RZ, RZ, R6 ;  /* 0x000000ffff9c7224 */ /* 0x002fe400078e0006 */
[----:B------:R-:W-:Y:S01]  /*17a60*/  IMAD.MOV.U32 R6, RZ, RZ, R77 ;  /* 0x000000ffff067224 */ /* 0x000fe200078e004d */
[----:B------:R-:W-:-:S02]  /*17a70*/  PRMT R77, R42, 0x5410, R39 ;  /* 0x000054102a4d7816 */ /* 0x000fc40000000027 */
[----:B------:R-:W-:Y:S01]  /*17a80*/  @!P1 PRMT R42, R70, 0x5410, RZ ;  /* 0x00005410462a9816 */ /* 0x000fe200000000ff */
[----:B------:R-:W-:Y:S01]  /*17a90*/  IMAD.MOV.U32 R70, RZ, RZ, R4 ;  /* 0x000000ffff467224 */ /* 0x000fe200078e0004 */
[----:B------:R-:W-:-:S04]  /*17aa0*/  LOP3.LUT R4, R0, 0xffff, RZ, 0xc0, !PT ;  /* 0x0000ffff00047812 */ /* 0x000fc800078ec0ff */
[----:B------:R-:W-:-:S04]  /*17ab0*/  SHF.R.U32.HI R4, RZ, 0x8, R4 ;  /* 0x00000008ff047819 */ /* 0x000fc80000011604 */
[----:B------:R-:W-:-:S04]  /*17ac0*/  LOP3.LUT R4, R4, 0xffff, RZ, 0xc0, !PT ;  /* 0x0000ffff04047812 */ /* 0x000fc800078ec0ff */
[----:B------:R-:W-:Y:S01]  /*17ad0*/  ISETP.GE.U32.AND P1, PT, R198, R4, PT ;  /* 0x00000004c600720c */ /* 0x000fe20003f26070 */
[----:B------:R-:W-:Y:S01]  /*17ae0*/  IMAD.MOV.U32 R4, RZ, RZ, R206 ;  /* 0x000000ffff047224 */ /* 0x000fe200078e00ce */
[----:B------:R-:W-:Y:S01]  /*17af0*/  PRMT R38, R174, 0x7610, R38 ;  /* 0x00007610ae267816 */ /* 0x000fe20000000026 */
[----:B------:R-:W3:Y:S10]  /*17b00*/  LDL.LU R206, [R1+0x224] ;  /* 0x0002240001ce7983 */ /* 0x000ef40000300800 */
[----:B------:R-:W-:-:S05]  /*17b10*/  @!P1 HFMA2.BF16_V2 R71, -RZ.H0_H0, RZ.H0_H0, -R39.H0_H0 ;  /* 0x200000ffff479231 */ /* 0x000fca0000340927 */
[----:B------:R-:W-:Y:S01]  /*17b20*/  @!P1 PRMT R39, R71, 0x5410, RZ ;  /* 0x0000541047279816 */ /* 0x000fe200000000ff */
[----:B------:R-:W-:Y:S01]  /*17b30*/  IMAD.MOV.U32 R71, RZ, RZ, R4 ;  /* 0x000000ffff477224 */ /* 0x000fe200078e0004 */
[--C-:B------:R-:W-:Y:S02]  /*17b40*/  SHF.R.U32.HI R4, RZ, 0x18, R0.reuse ;  /* 0x00000018ff047819 */ /* 0x100fe40000011600 */
[----:B------:R-:W-:-:S04]  /*17b50*/  SHF.R.U32.HI R0, RZ, 0x10, R0 ;  /* 0x00000010ff007819 */ /* 0x000fc80000011600 */
[----:B------:R-:W-:-:S04]  /*17b60*/  LOP3.LUT R0, R0, 0xff, RZ, 0xc0, !PT ;  /* 0x000000ff00007812 */ /* 0x000fc800078ec0ff */
[C---:B------:R-:W-:Y:S02]  /*17b70*/  ISETP.GE.U32.AND P2, PT, R198.reuse, R0, PT ;  /* 0x00000000c600720c */ /* 0x040fe40003f46070 */
[----:B------:R-:W-:Y:S02]  /*17b80*/  ISETP.GE.U32.AND P1, PT, R198, R4, PT ;  /* 0x00000004c600720c */ /* 0x000fe40003f26070 */
[----:B------:R-:W-:Y:S01]  /*17b90*/  PRMT R37, R174, 0x7632, R37 ;  /* 0x00007632ae257816 */ /* 0x000fe20000000025 */
[----:B------:R-:W-:Y:S02]  /*17ba0*/  IMAD.MOV.U32 R0, RZ, RZ, R49 ;  /* 0x000000ffff007224 */ /* 0x000fe400078e0031 */
[----:B------:R-:W-:Y:S01]  /*17bb0*/  IMAD.MOV.U32 R174, RZ, RZ, R76 ;  /* 0x000000ffffae7224 */ /* 0x000fe200078e004c */
[----:B------:R-:W-:-:S05]  /*17bc0*/  PRMT R76, R38, 0x5410, R37 ;  /* 0x00005410264c7816 */ /* 0x000fca0000000025 */
[----:B------:R-:W-:Y:S02]  /*17bd0*/  @!P2 HFMA2.BF16_V2 R73, -RZ.H0_H0, RZ.H0_H0, -R38.H0_H0 ;  /* 0x200000ffff49a231 */ /* 0x000fe40000340926 */
[----:B------:R-:W-:-:S03]  /*17be0*/  @!P1 HFMA2.BF16_V2 R72, -RZ.H0_H0, RZ.H0_H0, -R37.H0_H0 ;  /* 0x200000ffff489231 */ /* 0x000fc60000340925 */
[----:B------:R-:W-:Y:S01]  /*17bf0*/  @!P2 PRMT R38, R73, 0x5410, RZ ;  /* 0x000054104926a816 */ /* 0x000fe200000000ff */
[----:B------:R-:W-:Y:S01]  /*17c00*/  IMAD.MOV.U32 R73, RZ, RZ, R0 ;  /* 0x000000ffff497224 */ /* 0x000fe200078e0000 */
[----:B------:R-:W-:Y:S02]  /*17c10*/  LOP3.LUT R0, R2, 0xff, RZ, 0xc0, !PT ;  /* 0x000000ff02007812 */ /* 0x000fe400078ec0ff */
[----:B------:R-:W-:Y:S02]  /*17c20*/  @!P1 PRMT R37, R72, 0x5410, RZ ;  /* 0x0000541048259816 */ /* 0x000fe400000000ff */
[----:B------:R-:W-:Y:S02]  /*17c30*/  ISETP.GE.U32.AND P1, PT, R198, R0, PT ;  /* 0x00000000c600720c */ /* 0x000fe40003f26070 */
[C---:B------:R-:W-:Y:S02]  /*17c40*/  PRMT R36, R163.reuse, 0x7610, R36 ;  /* 0x00007610a3247816 */ /* 0x040fe40000000024 */
[----:B------:R-:W-:Y:S01]  /*17c50*/  PRMT R35, R163, 0x7632, R35 ;  /* 0x00007632a3237816 */ /* 0x000fe20000000023 */
[----:B------:R-:W-:-:S02]  /*17c60*/  IMAD.MOV.U32 R0, RZ, RZ, R194 ;  /* 0x000000ffff007224 */ /* 0x000fc400078e00c2 */
[----:B------:R-:W-:Y:S01]  /*17c70*/  IMAD.MOV.U32 R163, RZ, RZ, R73 ;  /* 0x000000ffffa37224 */ /* 0x000fe200078e0049 */
[----:B------:R-:W-:-:S05]  /*17c80*/  PRMT R73, R36, 0x5410, R35 ;  /* 0x0000541024497816 */ /* 0x000fca0000000023 */
[----:B------:R-:W-:-:S05]  /*17c90*/  @!P1 HFMA2.BF16_V2 R82, -RZ.H0_H0, RZ.H0_H0, -R36.H0_H0 ;  /* 0x200000ffff529231 */ /* 0x000fca0000340924 */
[----:B------:R-:W-:Y:S01]  /*17ca0*/  @!P1 PRMT R36, R82, 0x5410, RZ ;  /* 0x0000541052249816 */ /* 0x000fe200000000ff */
[----:B------:R-:W-:Y:S01]  /*17cb0*/  IMAD.MOV.U32 R82, RZ, RZ, R0 ;  /* 0x000000ffff527224 */ /* 0x000fe200078e0000 */
[----:B------:R-:W-:-:S04]  /*17cc0*/  LOP3.LUT R0, R2, 0xffff, RZ, 0xc0, !PT ;  /* 0x0000ffff02007812 */ /* 0x000fc800078ec0ff */
[----:B------:R-:W-:-:S04]  /*17cd0*/  SHF.R.U32.HI R0, RZ, 0x8, R0 ;  /* 0x00000008ff007819 */ /* 0x000fc80000011600 */
[----:B------:R-:W-:-:S04]  /*17ce0*/  LOP3.LUT R0, R0, 0xffff, RZ, 0xc0, !PT ;  /* 0x0000ffff00007812 */ /* 0x000fc800078ec0ff */
[----:B------:R-:W-:Y:S01]  /*17cf0*/  ISETP.GE.U32.AND P1, PT, R198, R0, PT ;  /* 0x00000000c600720c */ /* 0x000fe20003f26070 */
[----:B------:R-:W-:-:S12]  /*17d00*/  IMAD.MOV.U32 R0, RZ, RZ, R12 ;  /* 0x000000ffff007224 */ /* 0x000fd800078e000c */
[----:B------:R-:W-:-:S05]  /*17d10*/  @!P1 HFMA2.BF16_V2 R83, -RZ.H0_H0, RZ.H0_H0, -R35.H0_H0 ;  /* 0x200000ffff539231 */ /* 0x000fca0000340923 */
[----:B------:R-:W-:Y:S01]  /*17d20*/  @!P1 PRMT R35, R83, 0x5410, RZ ;  /* 0x0000541053239816 */ /* 0x000fe200000000ff */
[----:B------:R-:W-:Y:S01]  /*17d30*/  IMAD.MOV.U32 R83, RZ, RZ, R0 ;  /* 0x000000ffff537224 */ /* 0x000fe200078e0000 */
[----:B------:R-:W-:-:S04]  /*17d40*/  SHF.R.U32.HI R0, RZ, 0x10, R2 ;  /* 0x00000010ff007819 */ /* 0x000fc80000011602 */
[----:B------:R-:W-:Y:S02]  /*17d50*/  LOP3.LUT R0, R0, 0xff, RZ, 0xc0, !PT ;  /* 0x000000ff00007812 */ /* 0x000fe400078ec0ff */
[----:B------:R-:W-:Y:S02]  /*17d60*/  SHF.R.U32.HI R2, RZ, 0x18, R2 ;  /* 0x00000018ff027819 */ /* 0x000fe40000011602 */
[C---:B------:R-:W-:Y:S02]  /*17d70*/  ISETP.GE.U32.AND P2, PT, R198.reuse, R0, PT ;  /* 0x00000000c600720c */ /* 0x040fe40003f46070 */
[----:B------:R-:W-:Y:S02]  /*17d80*/  ISETP.GE.U32.AND P1, PT, R198, R2, PT ;  /* 0x00000002c600720c */ /* 0x000fe40003f26070 */
[----:B------:R-:W-:Y:S01]  /*17d90*/  PRMT R34, R173, 0x7610, R34 ;  /* 0x00007610ad227816 */ /* 0x000fe20000000022 */
[----:B------:R-:W-:Y:S01]  /*17da0*/  IMAD.WIDE.U32 R2, R5, -0x2daee0ad, RZ ;  /* 0xd2511f5305027825 */ /* 0x000fe200078e00ff */
[----:B------:R-:W-:-:S02]  /*17db0*/  F2FP.BF16.PACK_AB R114, R26, R27 ;  /* 0x0000001b1a72723e */ /* 0x000fc400000010ff */
[----:B------:R-:W-:Y:S01]  /*17dc0*/  PRMT R27, R173, 0x7632, R27 ;  /* 0x00007632ad1b7816 */ /* 0x000fe2000000001b */
[----:B------:R-:W-:Y:S01]  /*17dd0*/  IMAD.MOV.U32 R72, RZ, RZ, R192 ;  /* 0x000000ffff487224 */ /* 0x000fe200078e00c0 */
[----:B------:R-:W-:Y:S01]  /*17de0*/  LOP3.LUT R0, R3, R249, R8, 0x96, !PT ;  /* 0x000000f903007212 */ /* 0x000fe200078e9608 */
[----:B------:R-:W-:Y:S02]  /*17df0*/  IMAD.MOV.U32 R4, RZ, RZ, R48 ;  /* 0x000000ffff047224 */ /* 0x000fe400078e0030 */
[----:B------:R-:W-:Y:S01]  /*17e00*/  @!P2 HFMA2.BF16_V2 R86, -RZ.H0_H0, RZ.H0_H0, -R34.H0_H0 ;  /* 0x200000ffff56a231 */ /* 0x000fe20000340922 */
[----:B------:R-:W-:Y:S01]  /*17e10*/  IMAD.MOV.U32 R173, RZ, RZ, R72 ;  /* 0x000000ffffad7224 */ /* 0x000fe200078e0048 */
[----:B------:R-:W-:Y:S01]  /*17e20*/  PRMT R72, R34, 0x5410, R27 ;  /* 0x0000541022487816 */ /* 0x000fe2000000001b */
[----:B------:R-:W-:Y:S01]  /*17e30*/  @!P1 HFMA2.BF16_V2 R87, -RZ.H0_H0, RZ.H0_H0, -R27.H0_H0 ;  /* 0x200000ffff579231 */ /* 0x000fe2000034091b */
[C---:B------:R-:W-:Y:S02]  /*17e40*/  PRMT R26, R168.reuse, 0x7610, R26 ;  /* 0x00007610a81a7816 */ /* 0x040fe4000000001a */
[----:B------:R-:W-:-:S02]  /*17e50*/  PRMT R25, R168, 0x7632, R25 ;  /* 0x00007632a8197816 */ /* 0x000fc40000000019 */
[C---:B------:R-:W-:Y:S02]  /*17e60*/  PRMT R23, R45.reuse, 0x7632, R23 ;  /* 0x000076322d177816 */ /* 0x040fe40000000017 */
[----:B------:R-:W-:Y:S01]  /*17e70*/  PRMT R24, R45, 0x7610, R24 ;  /* 0x000076102d187816 */ /* 0x000fe20000000018 */
[----:B------:R-:W-:Y:S01]  /*17e80*/  IMAD.MOV.U32 R5, RZ, RZ, R153 ;  /* 0x000000ffff057224 */ /* 0x000fe200078e0099 */
[----:B------:R-:W-:Y:S01]  /*17e90*/  @!P2 PRMT R34, R86, 0x5410, RZ ;  /* 0x000054105622a816 */ /* 0x000fe200000000ff */
[----:B------:R-:W-:Y:S01]  /*17ea0*/  IMAD.MOV.U32 R86, RZ, RZ, R4 ;  /* 0x000000ffff567224 */ /* 0x000fe200078e0004 */
[----:B------:R-:W-:Y:S01]  /*17eb0*/  LOP3.LUT R4, R0, 0xff, RZ, 0xc0, !PT ;  /* 0x000000ff00047812 */ /* 0x000fe200078ec0ff */
[----:B------:R-:W4:Y:S01]  /*17ec0*/  LDL.LU R48, [R1+0x220] ;  /* 0x0002200001307983 */ /* 0x000f220000300800 */
[----:B------:R-:W-:Y:S02]  /*17ed0*/  @!P1 PRMT R27, R87, 0x5410, RZ ;  /* 0x00005410571b9816 */ /* 0x000fe400000000ff */
[----:B------:R-:W-:Y:S01]  /*17ee0*/  ISETP.GE.U32.AND P1, PT, R198, R4, PT ;  /* 0x00000004c600720c */ /* 0x000fe20003f26070 */
[----:B------:R-:W4:Y:S01]  /*17ef0*/  LDL.LU R49, [R1+0x21c] ;  /* 0x00021c0001317983 */ /* 0x000f220000300800 */
[----:B------:R-:W-:Y:S01]  /*17f00*/  LOP3.LUT R4, R0, 0xffff, RZ, 0xc0, !PT ;  /* 0x0000ffff00047812 */ /* 0x000fe200078ec0ff */
[----:B------:R-:W-:Y:S01]  /*17f10*/  IMAD.MOV.U32 R87, RZ, RZ, R154 ;  /* 0x000000ffff577224 */ /* 0x000fe200078e009a */
[----:B------:R-:W-:Y:S01]  /*17f20*/  PRMT R153, R24, 0x5410, R23 ;  /* 0x0000541018997816 */ /* 0x000fe20000000017 */
[----:B------:R-:W2:Y:S01]  /*17f30*/  LDL.LU R192, [R1+0x218] ;  /* 0x0002180001c07983 */ /* 0x000ea20000300800 */
[----:B------:R-:W-:-:S02]  /*17f40*/  SHF.R.U32.HI R4, RZ, 0x8, R4 ;  /* 0x00000008ff047819 */ /* 0x000fc40000011604 */
[----:B------:R-:W-:Y:S01]  /*17f50*/  PRMT R154, R26, 0x5410, R25 ;  /* 0x000054101a9a7816 */ /* 0x000fe20000000019 */
[----:B------:R-:W2:Y:S01]  /*17f60*/  LDL.LU R194, [R1+0x214] ;  /* 0x0002140001c27983 */ /* 0x000ea20000300800 */
[----:B------:R-:W-:-:S03]  /*17f70*/  LOP3.LUT R4, R4, 0xffff, RZ, 0xc0, !PT ;  /* 0x0000ffff04047812 */ /* 0x000fc600078ec0ff */
[----:B------:R-:W-:Y:S01]  /*17f80*/  @!P1 HFMA2.BF16_V2 R88, -RZ.H0_H0, RZ.H0_H0, -R26.H0_H0 ;  /* 0x200000ffff589231 */ /* 0x000fe2000034091a */
[----:B------:R-:W-:Y:S01]  /*17f90*/  PRMT R22, R44, 0x7610, R22 ;  /* 0x000076102c167816 */ /* 0x000fe20000000016 */
[----:B------:R-:W2:Y:S03]  /*17fa0*/  LDL.LU R12, [R1+0x210] ;  /* 0x00021000010c7983 */ /* 0x000ea60000300800 */
[----:B------:R-:W-:Y:S02]  /*17fb0*/  @!P1 PRMT R26, R88, 0x5410, RZ ;  /* 0x00005410581a9816 */ /* 0x000fe400000000ff */
[----:B------:R-:W-:Y:S02]  /*17fc0*/  ISETP.GE.U32.AND P1, PT, R198, R4, PT ;  /* 0x00000004c600720c */ /* 0x000fe40003f26070 */
[--C-:B------:R-:W-:Y:S02]  /*17fd0*/  SHF.R.U32.HI R4, RZ, 0x10, R0.reuse ;  /* 0x00000010ff047819 */ /* 0x100fe40000011600 */
[----:B------:R-:W-:-:S09]  /*17fe0*/  SHF.R.U32.HI R0, RZ, 0x18, R0 ;  /* 0x00000018ff007819 */ /* 0x000fd20000011600 */
[----:B------:R-:W-:-:S05]  /*17ff0*/  @!P1 HFMA2.BF16_V2 R89, -RZ.H0_H0, RZ.H0_H0, -R25.H0_H0 ;  /* 0x200000ffff599231 */ /* 0x000fca0000340919 */
[----:B------:R-:W-:Y:S02]  /*18000*/  @!P1 PRMT R25, R89, 0x5410, RZ ;  /* 0x0000541059199816 */ /* 0x000fe400000000ff */
[----:B------:R-:W-:Y:S02]  /*18010*/  ISETP.GE.U32.AND P1, PT, R198, R0, PT ;  /* 0x00000000c600720c */ /* 0x000fe40003f26070 */
[----:B------:R-:W-:-:S11]  /*18020*/  LOP3.LUT R0, R2, 0xff, RZ, 0xc0, !PT ;  /* 0x000000ff02007812 */ /* 0x000fd600078ec0ff */
[----:B------:R-:W-:-:S05]  /*18030*/  @!P1 HFMA2.BF16_V2 R93, -RZ.H0_H0, RZ.H0_H0, -R23.H0_H0 ;  /* 0x200000ffff5d9231 */ /* 0x000fca0000340917 */
[----:B------:R-:W-:Y:S02]  /*18040*/  @!P1 PRMT R23, R93, 0x5410, RZ ;  /* 0x000054105d179816 */ /* 0x000fe400000000ff */
[----:B------:R-:W-:Y:S01]  /*18050*/  ISETP.GE.U32.AND P1, PT, R198, R0, PT ;  /* 0x00000000c600720c */ /* 0x000fe20003f26070 */
[----:B------:R-:W-:Y:S02]  /*18060*/  IMAD.MOV.U32 R93, RZ, RZ, R5 ;  /* 0x000000ffff5d7224 */ /* 0x000fe400078e0005 */
[----:B------:R-:W-:Y:S01]  /*18070*/  IMAD.MOV.U32 R5, RZ, RZ, R87 ;  /* 0x000000ffff057224 */ /* 0x000fe200078e0057 */
[----:B------:R-:W-:Y:S01]  /*18080*/  LOP3.LUT R0, R2, 0xffff, RZ, 0xc0, !PT ;  /* 0x0000ffff02007812 */ /* 0x000fe200078ec0ff */
[----:B------:R-:W-:Y:S02]  /*18090*/  IMAD.MOV.U32 R87, RZ, RZ, R173 ;  /* 0x000000ffff577224 */ /* 0x000fe400078e00ad */
[----:B------:R-:W-:Y:S02]  /*180a0*/  IMAD.MOV.U32 R173, RZ, RZ, R83 ;  /* 0x000000ffffad7224 */ /* 0x000fe400078e0053 */
[----:B------:R-:W-:-:S02]  /*180b0*/  IMAD.MOV.U32 R83, RZ, RZ, R82 ;  /* 0x000000ffff537224 */ /* 0x000fc400078e0052 */
[----:B------:R-:W-:Y:S01]  /*180c0*/  IMAD.MOV.U32 R82, RZ, RZ, R163 ;  /* 0x000000ffff527224 */ /* 0x000fe200078e00a3 */
[----:B------:R-:W-:Y:S01]  /*180d0*/  SHF.R.U32.HI R0, RZ, 0x8, R0 ;  /* 0x00000008ff007819 */ /* 0x000fe20000011600 */
[----:B------:R-:W-:Y:S02]  /*180e0*/  IMAD.MOV.U32 R163, RZ, RZ, R174 ;  /* 0x000000ffffa37224 */ /* 0x000fe400078e00ae */
[----:B------:R-:W-:Y:S01]  /*180f0*/  IMAD.MOV.U32 R174, RZ, RZ, R71 ;  /* 0x000000ffffae7224 */ /* 0x000fe200078e0047 */
[----:B------:R-:W-:Y:S01]  /*18100*/  @!P1 HFMA2.BF16_V2 R98, -RZ.H0_H0, RZ.H0_H0, -R22.H0_H0 ;  /* 0x200000ffff629231 */ /* 0x000fe20000340916 */
[----:B------:R-:W-:Y:S01]  /*18110*/  IMAD.MOV.U32 R71, RZ, RZ, R70 ;  /* 0x000000ffff477224 */ /* 0x000fe200078e0046 */
[----:B------:R-:W-:Y:S01]  /*18120*/  PRMT R21, R44, 0x7632, R21 ;  /* 0x000076322c157816 */ /* 0x000fe20000000015 */
[----:B------:R-:W-:Y:S01]  /*18130*/  IMAD.MOV.U32 R70, RZ, RZ, R156 ;  /* 0x000000ffff467224 */ /* 0x000fe200078e009c */
[----:B------:R-:W-:Y:S01]  /*18140*/  LOP3.LUT R0, R0, 0xffff, RZ, 0xc0, !PT ;  /* 0x0000ffff00007812 */ /* 0x000fe200078ec0ff */
[----:B------:R-:W-:-:S02]  /*18150*/  IMAD.MOV.U32 R156, RZ, RZ, R6 ;  /* 0x000000ffff9c7224 */ /* 0x000fc400078e0006 */
[----:B------:R-:W-:Y:S02]  /*18160*/  IMAD.MOV.U32 R6, RZ, RZ, R7 ;  /* 0x000000ffff067224 */ /* 0x000fe400078e0007 */
[----:B------:R-:W-:Y:S01]  /*18170*/  IMAD.MOV.U32 R7, RZ, RZ, R152 ;  /* 0x000000ffff077224 */ /* 0x000fe200078e0098 */
[----:B------:R-:W-:Y:S02]  /*18180*/  PRMT R152, R22, 0x5410, R21 ;  /* 0x0000541016987816 */ /* 0x000fe40000000015 */
[----:B------:R-:W-:Y:S02]  /*18190*/  @!P1 PRMT R22, R98, 0x5410, RZ ;  /* 0x0000541062169816 */ /* 0x000fe400000000ff */
[----:B------:R-:W-:Y:S02]  /*181a0*/  ISETP.GE.U32.AND P1, PT, R198, R0, PT ;  /* 0x00000000c600720c */ /* 0x000fe40003f26070 */
[----:B------:R-:W-:-:S04]  /*181b0*/  SHF.R.U32.HI R0, RZ, 0x10, R2 ;  /* 0x00000010ff007819 */ /* 0x000fc80000011602 */
[----:B------:R-:W-:Y:S02]  /*181c0*/  LOP3.LUT R0, R0, 0xff, RZ, 0xc0, !PT ;  /* 0x000000ff00007812 */ /* 0x000fe400078ec0ff */
[----:B------:R-:W-:Y:S02]  /*181d0*/  LOP3.LUT R4, R4, 0xff, RZ, 0xc0, !PT ;  /* 0x000000ff04047812 */ /* 0x000fe400078ec0ff */
[C---:B------:R-:W-:Y:S02]  /*181e0*/  ISETP.GE.U32.AND P3, PT, R198.reuse, R0, PT ;  /* 0x00000000c600720c */ /* 0x040fe40003f66070 */
[----:B------:R-:W-:Y:S01]  /*181f0*/  LOP3.LUT R0, R17, R185, R32, 0x96, !PT ;  /* 0x000000b911007212 */ /* 0x000fe200078e9620 */
[----:B------:R-:W-:Y:S01]  /*18200*/  IMAD.MOV.U32 R98, RZ, RZ, R5 ;  /* 0x000000ffff627224 */ /* 0x000fe200078e0005 */
[----:B------:R-:W-:Y:S01]  /*18210*/  ISETP.GE.U32.AND P2, PT, R198, R4, PT ;  /* 0x00000004c600720c */ /* 0x000fe20003f46070 */
[----:B------:R-:W-:Y:S02]  /*18220*/  IMAD.MOV.U32 R88, RZ, RZ, R173 ;  /* 0x000000ffff587224 */ /* 0x000fe400078e00ad */
[----:B------:R-:W-:Y:S01]  /*18230*/  IMAD.MOV.U32 R168, RZ, RZ, R83 ;  /* 0x000000ffffa87224 */ /* 0x000fe200078e0053 */
[----:B------:R-:W-:Y:S01]  /*18240*/  LOP3.LUT R3, R29, R166, R16, 0x96, !PT ;  /* 0x000000a61d037212 */ /* 0x000fe200078e9610 */
[----:B------:R-:W-:Y:S01]  /*18250*/  IMAD.WIDE.U32 R4, R0, -0x2daee0ad, RZ ;  /* 0xd2511f5300047825 */ /* 0x000fe200078e00ff */
[C---:B------:R-:W-:Y:S01]  /*18260*/  PRMT R20, R125.reuse, 0x7610, R20 ;  /* 0x000076107d147816 */ /* 0x040fe20000000014 */
[----:B------:R-:W-:Y:S01]  /*18270*/  @!P1 HFMA2.BF16_V2 R99, -RZ.H0_H0, RZ.H0_H0, -R21.H0_H0 ;  /* 0x200000ffff639231 */ /* 0x000fe20000340915 */
[----:B------:R-:W-:Y:S01]  /*18280*/  PRMT R19, R125, 0x7632, R19 ;  /* 0x000076327d137816 */ /* 0x000fe20000000013 */
[----:B------:R-:W-:Y:S01]  /*18290*/  IMAD.MOV.U32 R173, RZ, RZ, R82 ;  /* 0x000000ffffad7224 */ /* 0x000fe200078e0052 */
[----:B------:R-:W-:Y:S01]  /*182a0*/  LOP3.LUT R0, R5, R172, R30, 0x96, !PT ;  /* 0x000000ac05007212 */ /* 0x000fe200078e961e */
[----:B------:R-:W-:Y:S01]  /*182b0*/  IMAD.MOV.U32 R82, RZ, RZ, R174 ;  /* 0x000000ffff527224 */ /* 0x000fe200078e00ae */
[----:B------:R-:W2:Y:S01]  /*182c0*/  LDL.LU.64 R32, [R1+0x208] ;  /* 0x0002080001207983 */ /* 0x000ea20000300a00 */
[----:B------:R-:W-:-:S02]  /*182d0*/  IMAD.MOV.U32 R83, RZ, RZ, R163 ;  /* 0x000000ffff537224 */ /* 0x000fc400078e00a3 */
[----:B------:R-:W-:Y:S02]  /*182e0*/  IMAD.MOV.U32 R174, RZ, RZ, R71 ;  /* 0x000000ffffae7224 */ /* 0x000fe400078e0047 */
[----:B------:R-:W-:Y:S01]  /*182f0*/  IMAD.WIDE.U32 R8, R3, -0x2daee0ad, RZ ;  /* 0xd2511f5303087825 */ /* 0x000fe200078e00ff */
[----:B------:R-:W-:-:S03]  /*18300*/  @!P2 HFMA2.BF16_V2 R92, -RZ.H0_H0, RZ.H0_H0, -R24.H0_H0 ;  /* 0x200000ffff5ca231 */ /* 0x000fc60000340918 */
[----:B------:R-:W-:Y:S01]  /*18310*/  IMAD.MOV.U32 R89, RZ, RZ, R88 ;  /* 0x000000ffff597224 */ /* 0x000fe200078e0058 */
[----:B------:R-:W-:Y:S01]  /*18320*/  @!P3 HFMA2.BF16_V2 R110, -RZ.H0_H0, RZ.H0_H0, -R20.H0_H0 ;  /* 0x200000ffff6eb231 */ /* 0x000fe20000340914 */
[----:B------:R-:W-:Y:S01]  /*18330*/  IMAD.MOV.U32 R163, RZ, RZ, R70 ;  /* 0x000000ffffa37224 */ /* 0x000fe200078e0046 */
[----:B------:R-:W-:Y:S01]  /*18340*/  @!P1 PRMT R21, R99, 0x5410, RZ ;  /* 0x0000541063159816 */ /* 0x000fe200000000ff */
[----:B------:R-:W-:Y:S01]  /*18350*/  IMAD.MOV.U32 R71, RZ, RZ, R156 ;  /* 0x000000ffff477224 */ /* 0x000fe200078e009c */
[----:B------:R-:W3:Y:S01]  /*18360*/  LDL.LU.64 R30, [R1+0x200] ;  /* 0x00020000011e7983 */ /* 0x000ee20000300a00 */
[----:B------:R-:W-:Y:S02]  /*18370*/  IMAD.MOV.U32 R70, RZ, RZ, R6 ;  /* 0x000000ffff467224 */ /* 0x000fe400078e0006 */
[----:B------:R-:W-:Y:S02]  /*18380*/  IMAD.MOV.U32 R156, RZ, RZ, R7 ;  /* 0x000000ffff9c7224 */ /* 0x000fe400078e0007 */
[----:B------:R-:W-:Y:S01]  /*18390*/  IMAD.WIDE.U32 R6, R0, -0x326172a9, RZ ;  /* 0xcd9e8d5700067825 */ /* 0x000fe200078e00ff */
[----:B------:R-:W-:-:S04]  /*183a0*/  LOP3.LUT R3, R9, R98, R4, 0x96, !PT ;  /* 0x0000006209037212 */ /* 0x000fc800078e9604 */
[----:B------:R-:W-:Y:S01]  /*183b0*/  LOP3.LUT R0, R7, R93, R28, 0x96, !PT ;  /* 0x0000005d07007212 */ /* 0x000fe200078e961c */
[----:B------:R-:W-:Y:S01]  /*183c0*/  IMAD.MOV.U32 R88, RZ, RZ, R173 ;  /* 0x000000ffff587224 */ /* 0x000fe200078e00ad */
[----:B------:R-:W-:Y:S01]  /*183d0*/  @!P2 PRMT R24, R92, 0x5410, RZ ;  /* 0x000054105c18a816 */ /* 0x000fe200000000ff */
[----:B------:R-:W3:Y:S02]  /*183e0*/  LDL.LU.64 R28, [R1+0x1f8] ;  /* 0x0001f800011c7983 */ /* 0x000ee40000300a00 */
[----:B------:R-:W-:-:S05]  /*183f0*/  IMAD.WIDE.U32 R4, R0, -0x2daee0ad, RZ ;  /* 0xd2511f5300047825 */ /* 0x000fca00078e00ff */
[----:B------:R-:W-:Y:S01]  /*18400*/  LOP3.LUT R5, R5, R161, R8, 0x96, !PT ;  /* 0x000000a105057212 */ /* 0x000fe200078e9608 */
[----:B------:R-:W-:-:S04]  /*18410*/  IMAD.WIDE.U32 R8, R3, -0x326172a9, RZ ;  /* 0xcd9e8d5703087825 */ /* 0x000fc800078e00ff */
[----:B------:R-:W-:Y:S01]  /*18420*/  IMAD.MOV.U32 R92, RZ, RZ, R83 ;  /* 0x000000ffff5c7224 */ /* 0x000fe200078e0053 */
[----:B------:R-:W-:Y:S01]  /*18430*/  LOP3.LUT R0, R9, R119, R6, 0x96, !PT ;  /* 0x0000007709007212 */ /* 0x000fe200078e9606 */
[----:B------:R-:W-:Y:S01]  /*18440*/  IMAD.MOV.U32 R83, RZ, RZ, R71 ;  /* 0x000000ffff537224 */ /* 0x000fe200078e0047 */
[----:B------:R-:W-:Y:S01]  /*18450*/  SHF.R.U32.HI R6, RZ, 0x18, R2 ;  /* 0x00000018ff067819 */ /* 0x000fe20000011602 */
[----:B------:R-:W-:Y:S02]  /*18460*/  IMAD.MOV.U32 R71, RZ, RZ, R156 ;  /* 0x000000ffff477224 */ /* 0x000fe400078e009c */
[----:B------:R-:W-:Y:S01]  /*18470*/  IMAD.MOV.U32 R156, RZ, RZ, R160 ;  /* 0x000000ffff9c7224 */ /* 0x000fe200078e00a0 */
[----:B------:R-:W-:Y:S01]  /*18480*/  ISETP.GE.U32.AND P2, PT, R198, R6, PT ;  /* 0x00000006c600720c */ /* 0x000fe20003f46070 */
[----:B------:R-:W-:Y:S01]  /*18490*/  IMAD.MOV.U32 R99, RZ, RZ, R88 ;  /* 0x000000ffff637224 */ /* 0x000fe200078e0058 */
[----:B------:R-:W-:Y:S01]  /*184a0*/  PRMT R160, R20, 0x5410, R19 ;  /* 0x0000541014a07816 */ /* 0x000fe20000000013 */
[----:B------:R-:W-:Y:S01]  /*184b0*/  IMAD.MOV.U32 R88, RZ, RZ, R87 ;  /* 0x000000ffff587224 */ /* 0x000fe200078e0057 */
[----:B------:R-:W-:Y:S01]  /*184c0*/  @!P3 PRMT R20, R110, 0x5410, RZ ;  /* 0x000054106e14b816 */ /* 0x000fe200000000ff */
[----:B------:R-:W-:Y:S01]  /*184d0*/  IMAD.MOV.U32 R87, RZ, RZ, R86 ;  /* 0x000000ffff577224 */ /* 0x000fe200078e0056 */
[----:B------:R-:W3:Y:S01]  /*184e0*/  LDL R110, [R1+0x16c] ;  /* 0x00016c00016e7983 */ /* 0x000ee20000100800 */
[----:B------:R-:W-:-:S03]  /*184f0*/  IMAD.MOV.U32 R86, RZ, RZ, R164 ;  /* 0x000000ffff567224 */ /* 0x000fc600078e00a4 */
[----:B------:R-:W3:Y:S03]  /*18500*/  LDL.LU R164, [R1+0xf4] ;  /* 0x0000f40001a47983 */ /* 0x000ee60000300800 */
[----:B------:R-:W-:-:S05]  /*18510*/  @!P2 HFMA2.BF16_V2 R112, -RZ.H0_H0, RZ.H0_H0, -R19.H0_H0 ;  /* 0x200000ffff70a231 */ /* 0x000fca0000340913 */
[----:B------:R-:W-:Y:S02]  /*18520*/  @!P2 PRMT R19, R112, 0x5410, RZ ;  /* 0x000054107013a816 */ /* 0x000fe400000000ff */
[----:B------:R-:W3:Y:S01]  /*18530*/  LDL.LU R112, [R1+0xf0] ;  /* 0x0000f00001707983 */ /* 0x000ee20000300800 */
[----:B------:R-:W-:-:S05]  /*18540*/  IMAD.WIDE.U32 R44, R0, -0x2daee0ad, RZ ;  /* 0xd2511f53002c7825 */ /* 0x000fca00078e00ff */
[----:B------:R-:W-:Y:S01]  /*18550*/  LOP3.LUT R3, R45, R137, R4, 0x96, !PT ;  /* 0x000000892d037212 */ /* 0x000fe200078e9604 */
[----:B------:R-:W-:-:S04]  /*18560*/  IMAD.WIDE.U32 R4, R5, -0x326172a9, RZ ;  /* 0xcd9e8d5705047825 */ /* 0x000fc800078e00ff */
[----:B------:R-:W-:-:S05]  /*18570*/  IMAD.WIDE.U32 R2, R3, -0x326172a9, RZ ;  /* 0xcd9e8d5703027825 */ /* 0x000fca00078e00ff */
[----:B------:R-:W-:-:S04]  /*18580*/  LOP3.LUT R0, R3, R251, R4, 0x96, !PT ;  /* 0x000000fb03007212 */ /* 0x000fc800078e9604 */
[----:B------:R-:W-:-:S04]  /*18590*/  LOP3.LUT R4, R0, 0xff, RZ, 0xc0, !PT ;  /* 0x000000ff00047812 */ /* 0x000fc800078ec0ff */
[----:B------:R-:W-:Y:S02]  /*185a0*/  ISETP.GE.U32.AND P1, PT, R198, R4, PT ;  /* 0x00000004c600720c */ /* 0x000fe40003f26070 */
[----:B------:R-:W-:Y:S02]  /*185b0*/  F2FP.BF16.PACK_AB R101, R14, R18 ;  /* 0x000000120e65723e */ /* 0x000fe400000010ff */
[----:B------:R-:W-:Y:S02]  /*185c0*/  LOP3.LUT R4, R0, 0xffff, RZ, 0xc0, !PT ;  /* 0x0000ffff00047812 */ /* 0x000fe400078ec0ff */
[C---:B------:R-:W-:Y:S02]  /*185d0*/  PRMT R18, R109.reuse, 0x7610, R18 ;  /* 0x000076106d127816 */ /* 0x040fe40000000012 */
[----:B------:R-:W-:Y:S02]  /*185e0*/  SHF.R.U32.HI R4, RZ, 0x8, R4 ;  /* 0x00000008ff047819 */ /* 0x000fe40000011604 */
[----:B------:R-:W-:-:S03]  /*185f0*/  PRMT R17, R109, 0x7632, R17 ;  /* 0x000076326d117816 */ /* 0x000fc60000000011 */
[----:B------:R-:W-:Y:S01]  /*18600*/  @!P1 HFMA2.BF16_V2 R111, -RZ.H0_H0, RZ.H0_H0, -R18.H0_H0 ;  /* 0x200000ffff6f9231 */ /* 0x000fe20000340912 */
[----:B------:R-:W-:Y:S01]  /*18610*/  LOP3.LUT R4, R4, 0xffff, RZ, 0xc0, !PT ;  /* 0x0000ffff04047812 */ /* 0x000fe200078ec0ff */
[----:B------:R-:W-:Y:S01]  /*18620*/  IMAD.MOV.U32 R173, RZ, RZ, R163 ;  /* 0x000000ffffad7224 */ /* 0x000fe200078e00a3 */
[----:B------:R-:W-:Y:S02]  /*18630*/  PRMT R163, R18, 0x5410, R17 ;  /* 0x0000541012a37816 */ /* 0x000fe40000000011 */
        /* <DEDUP_REMOVED lines=9> */
[----:B------:R-:W-:Y:S01]  /*186d0*/  PRMT R16, R114, 0x7610, R16 ;  /* 0x0000761072107816 */ /* 0x000fe20000000010 */
[----:B------:R-:W-:Y:S01]  /*186e0*/  IMAD.MOV.U32 R98, RZ, RZ, R149 ;  /* 0x000000ffff627224 */ /* 0x000fe200078e0095 */
[----:B------:R-:W-:Y:S01]  /*186f0*/  LOP3.LUT R0, R2, 0xff, RZ, 0xc0, !PT ;  /* 0x000000ff02007812 */ /* 0x000fe200078ec0ff */
[----:B------:R-:W-:Y:S01]  /*18700*/  IMAD.MOV.U32 R149, RZ, RZ, R162 ;  /* 0x000000ffff957224 */ /* 0x000fe200078e00a2 */
[----:B------:R-:W-:-:S05]  /*18710*/  PRMT R162, R16, 0x5410, R15 ;  /* 0x0000541010a27816 */ /* 0x000fca000000000f */
        /* <DEDUP_REMOVED lines=8> */
[----:B------:R-:W-:-:S03]  /*187a0*/  LOP3.LUT R0, R0, 0xffff, RZ, 0xc0, !PT ;  /* 0x0000ffff00007812 */ /* 0x000fc600078ec0ff */
[----:B------:R-:W-:Y:S01]  /*187b0*/  @!P1 HFMA2.BF16_V2 R122, -RZ.H0_H0, RZ.H0_H0, -R14.H0_H0 ;  /* 0x200000ffff7a9231 */ /* 0x000fe2000034090e */
[----:B------:R-:W-:-:S04]  /*187c0*/  PRMT R161, R14, 0x5410, R13 ;  /* 0x000054100ea17816 */ /* 0x000fc8000000000d */
[----:B------:R-:W-:Y:S02]  /*187d0*/  @!P1 PRMT R14, R122, 0x5410, RZ ;  /* 0x000054107a0e9816 */ /* 0x000fe400000000ff */
[----:B------:R-:W-:Y:S02]  /*187e0*/  ISETP.GE.U32.AND P1, PT, R198, R0, PT ;  /* 0x00000000c600720c */ /* 0x000fe40003f26070 */
[----:B------:R-:W-:-:S04]  /*187f0*/  LOP3.LUT R4, R4, 0xff, RZ, 0xc0, !PT ;  /* 0x000000ff04047812 */ /* 0x000fc800078ec0ff */
[----:B------:R-:W-:Y:S02]  /*18800*/  ISETP.GE.U32.AND P2, PT, R198, R4, PT ;  /* 0x00000004c600720c */ /* 0x000fe40003f46070 */
[--C-:B------:R-:W-:Y:S02]  /*18810*/  SHF.R.U32.HI R0, RZ, 0x10, R2.reuse ;  /* 0x00000010ff007819 */ /* 0x100fe40000011602 */
[----:B------:R-:W-:-:S03]  /*18820*/  SHF.R.U32.HI R2, RZ, 0x18, R2 ;  /* 0x00000018ff027819 */ /* 0x000fc60000011602 */
[----:B------:R-:W-:Y:S01]  /*18830*/  @!P1 HFMA2.BF16_V2 R123, -RZ.H0_H0, RZ.H0_H0, -R13.H0_H0 ;  /* 0x200000ffff7b9231 */ /* 0x000fe2000034090d */
[----:B------:R-:W-:-:S04]  /*18840*/  LOP3.LUT R5, R5, R130, R8, 0x96, !PT ;  /* 0x0000008205057212 */ /* 0x000fc800078e9608 */
[----:B------:R-:W-:Y:S02]  /*18850*/  @!P1 PRMT R13, R123, 0x5410, RZ ;  /* 0x000054107b0d9816 */ /* 0x000fe400000000ff */
[----:B------:R-:W-:Y:S01]  /*18860*/  ISETP.GE.U32.AND P1, PT, R198, R2, PT ;  /* 0x00000002c600720c */ /* 0x000fe20003f26070 */
[----:B------:R-:W-:Y:S01]  /*18870*/  @!P2 HFMA2.BF16_V2 R117, -RZ.H0_H0, RZ.H0_H0, -R16.H0_H0 ;  /* 0x200000ffff75a231 */ /* 0x000fe20000340910 */
[----:B------:R-:W-:Y:S01]  /*18880*/  LOP3.LUT R0, R0, 0xff, RZ, 0xc0, !PT ;  /* 0x000000ff00007812 */ /* 0x000fe200078ec0ff */
[----:B------:R-:W-:Y:S01]  /*18890*/  IMAD.WIDE.U32 R2, R5, -0x2daee0ad, RZ ;  /* 0xd2511f5305027825 */ /* 0x000fe200078e00ff */
[----:B------:R-:W-:Y:S02]  /*188a0*/  PRMT R10, R107, 0x7632, R10 ;  /* 0x000076326b0a7816 */ /* 0x000fe4000000000a */
[----:B------:R-:W-:Y:S02]  /*188b0*/  @!P2 PRMT R16, R117, 0x5410, RZ ;  /* 0x000054107510a816 */ /* 0x000fe400000000ff */
[----:B------:R-:W-:-:S02]  /*188c0*/  ISETP.GE.U32.AND P2, PT, R198, R0, PT ;  /* 0x00000000c600720c */ /* 0x000fc40003f46070 */
[----:B------:R-:W-:Y:S02]  /*188d0*/  LOP3.LUT R0, R3, R249, R44, 0x96, !PT ;  /* 0x000000f903007212 */ /* 0x000fe400078e962c */
[----:B------:R-:W-:Y:S01]  /*188e0*/  PRMT R11, R107, 0x7610, R11 ;  /* 0x000076106b0b7816 */ /* 0x000fe2000000000b */
[----:B------:R-:W-:Y:S01]  /*188f0*/  @!P1 HFMA2.BF16_V2 R127, -RZ.H0_H0, RZ.H0_H0, -R10.H0_H0 ;  /* 0x200000ffff7f9231 */ /* 0x000fe2000034090a */
[----:B------:R-:W-:Y:S02]  /*18900*/  LOP3.LUT R4, R0, 0xff, RZ, 0xc0, !PT ;  /* 0x000000ff00047812 */ /* 0x000fe400078ec0ff */
[----:B------:R-:W-:Y:S02]  /*18910*/  PRMT R107, R11, 0x5410, R10 ;  /* 0x000054100b6b7816 */ /* 0x000fe4000000000a */
[----:B------:R-:W-:Y:S02]  /*18920*/  @!P1 PRMT R10, R127, 0x5410, RZ ;  /* 0x000054107f0a9816 */ /* 0x000fe400000000ff */
[----:B------:R-:W-:-:S02]  /*18930*/  ISETP.GE.U32.AND P1, PT, R198, R4, PT ;  /* 0x00000004c600720c */ /* 0x000fc40003f26070 */
        /* <DEDUP_REMOVED lines=20> */
[----:B------:R-:W-:-:S05]  /*18a80*/  @!P1 HFMA2.BF16_V2 R132, -RZ.H0_H0, RZ.H0_H0, -R6.H0_H0 ;  /* 0x200000ffff849231 */ /* 0x000fca0000340906 */
[----:B------:R-:W-:Y:S02]  /*18a90*/  @!P1 PRMT R6, R132, 0x5410, RZ ;  /* 0x0000541084069816 */ /* 0x000fe400000000ff */
[----:B------:R-:W-:Y:S01]  /*18aa0*/  ISETP.GE.U32.AND P1, PT, R198, R0, PT ;  /* 0x00000000c600720c */ /* 0x000fe20003f26070 */
[----:B------:R-:W-:Y:S01]  /*18ab0*/  @!P2 HFMA2.BF16_V2 R126, -RZ.H0_H0, RZ.H0_H0, -R11.H0_H0 ;  /* 0x200000ffff7ea231 */ /* 0x000fe2000034090b */
[----:B------:R-:W-:Y:S02]  /*18ac0*/  LOP3.LUT R0, R2, 0xffff, RZ, 0xc0, !PT ;  /* 0x0000ffff02007812 */ /* 0x000fe400078ec0ff */
[----:B------:R-:W-:Y:S02]  /*18ad0*/  LOP3.LUT R4, R4, 0xff, RZ, 0xc0, !PT ;  /* 0x000000ff04047812 */ /* 0x000fe400078ec0ff */
[----:B------:R-:W-:Y:S02]  /*18ae0*/  PRMT R5, R91, 0x7610, R5 ;  /* 0x000076105b057816 */ /* 0x000fe40000000005 */
[----:B------:R-:W-:-:S02]  /*18af0*/  @!P2 PRMT R11, R126, 0x5410, RZ ;  /* 0x000054107e0ba816 */ /* 0x000fc400000000ff */
[----:B------:R-:W-:Y:S02]  /*18b00*/  SHF.R.U32.HI R0, RZ, 0x8, R0 ;  /* 0x00000008ff007819 */ /* 0x000fe40000011600 */
[----:B------:R-:W-:Y:S01]  /*18b10*/  ISETP.GE.U32.AND P2, PT, R198, R4, PT ;  /* 0x00000004c600720c */ /* 0x000fe20003f46070 */
[----:B------:R-:W-:Y:S01]  /*18b20*/  @!P1 HFMA2.BF16_V2 R138, -RZ.H0_H0, RZ.H0_H0, -R5.H0_H0 ;  /* 0x200000ffff8a9231 */ /* 0x000fe20000340905 */
[----:B------:R-:W-:Y:S02]  /*18b30*/  PRMT R4, R91, 0x7632, R4 ;  /* 0x000076325b047816 */ /* 0x000fe40000000004 */
[----:B------:R-:W-:Y:S01]  /*18b40*/  LOP3.LUT R0, R0, 0xffff, RZ, 0xc0, !PT ;  /* 0x0000ffff00007812 */ /* 0x000fe200078ec0ff */
[----:B------:R-:W-:Y:S01]  /*18b50*/  IMAD.MOV.U32 R111, RZ, RZ, R93 ;  /* 0x000000ffff6f7224 */ /* 0x000fe200078e005d */
[----:B------:R-:W-:Y:S01]  /*18b60*/  PRMT R101, R5, 0x5410, R4 ;  /* 0x0000541005657816 */ /* 0x000fe20000000004 */
[----:B------:R-:W-:Y:S01]  /*18b70*/  IMAD.MOV.U32 R93, RZ, RZ, R92 ;  /* 0x000000ffff5d7224 */ /* 0x000fe200078e005c */
[----:B------:R-:W-:Y:S01]  /*18b80*/  @!P1 PRMT R5, R138, 0x5410, RZ ;  /* 0x000054108a059816 */ /* 0x000fe200000000ff */
[----:B------:R-:W-:Y:S01]  /*18b90*/  IMAD.MOV.U32 R92, RZ, RZ, R89 ;  /* 0x000000ffff5c7224 */ /* 0x000fe200078e0059 */
[----:B------:R-:W-:Y:S01]  /*18ba0*/  ISETP.GE.U32.AND P1, PT, R198, R0, PT ;  /* 0x00000000c600720c */ /* 0x000fe20003f26070 */
[----:B----4-:R-:W-:Y:S01]  /*18bb0*/  ST.E.U16 [R48.64+-0x100], R90 ;  /* 0xffff005a30007985 */ /* 0x010fe2000c101504 */
[----:B------:R-:W-:-:S03]  /*18bc0*/  IMAD.MOV.U32 R89, RZ, RZ, R148 ;  /* 0x000000ffff597224 */ /* 0x000fc600078e0094 */
[----:B------:R-:W-:Y:S01]  /*18bd0*/  ST.E.U16 [R48.64+-0xfe], R85 ;  /* 0xffff025530007985 */ /* 0x000fe2000c101504 */
[----:B------:R-:W-:-:S03]  /*18be0*/  IMAD.MOV.U32 R148, RZ, RZ, R165 ;  /* 0x000000ffff947224 */ /* 0x000fc600078e00a5 */
[----:B--2---:R-:W-:Y:S04]  /*18bf0*/  ST.E.U16 [R32.64+-0x100], R78 ;  /* 0xffff004e20007985 */ /* 0x004fe8000c101504 */
[----:B------:R-:W-:Y:S01]  /*18c00*/  ST.E.U16 [R32.64+-0xfe], R79 ;  /* 0xffff024f20007985 */ /* 0x000fe2000c101504 */
[----:B------:R-:W-:-:S03]  /*18c10*/  IMAD.MOV.U32 R109, RZ, RZ, R125 ;  /* 0x000000ffff6d7224 */ /* 0x000fc600078e007d */
[----:B---3--:R-:W-:Y:S04]  /*18c20*/  ST.E.U16 [R30.64+-0x100], R42 ;  /* 0xffff002a1e007985 */ /* 0x008fe8000c101504 */
[----:B------:R-:W-:Y:S01]  /*18c30*/  ST.E.U16 [R30.64+-0xfe], R39 ;  /* 0xffff02271e007985 */ /* 0x000fe2000c101504 */
[----:B------:R-:W-:Y:S01]  /*18c40*/  IMAD.MOV.U32 R125, RZ, RZ, R93 ;  /* 0x000000ffff7d7224 */ /* 0x000fe200078e005d */
[----:B------:R-:W-:Y:S02]  /*18c50*/  SHF.R.U32.HI R0, RZ, 0x10, R2 ;  /* 0x00000010ff007819 */ /* 0x000fe40000011602 */
[----:B------:R-:W-:Y:S04]  /*18c60*/  ST.E.U16 [R28.64+-0x100], R38 ;  /* 0xffff00261c007985 */ /* 0x000fe8000c101504 */
[----:B------:R-:W-:Y:S04]  /*18c70*/  ST.E.U16 [R28.64+-0xfe], R37 ;  /* 0xffff02251c007985 */ /* 0x000fe8000c101504 */
[----:B------:R-:W-:Y:S04]  /*18c80*/  ST.E.U16 [R48.64+-0xf0], R74 ;  /* 0xffff104a30007985 */ /* 0x000fe8000c101504 */
[----:B------:R-:W-:Y:S04]  /*18c90*/  ST.E.U16 [R48.64+-0xee], R69 ;  /* 0xffff124530007985 */ /* 0x000fe8000c101504 */
[----:B------:R-:W-:Y:S04]  /*18ca0*/  ST.E.U16 [R32.64+-0xf0], R67 ;  /* 0xffff104320007985 */ /* 0x000fe8000c101504 */
[----:B------:R-:W-:Y:S04]  /*18cb0*/  ST.E.U16 [R32.64+-0xee], R68 ;  /* 0xffff124420007985 */ /* 0x000fe8000c101504 */
[----:B------:R-:W-:Y:S01]  /*18cc0*/  ST.E.U16 [R30.64+-0xf0], R36 ;  /* 0xffff10241e007985 */ /* 0x000fe2000c101504 */
[----:B------:R-:W-:-:S03]  /*18cd0*/  IMAD.WIDE.U32 R164, R164, -0x326172a9, RZ ;  /* 0xcd9e8d57a4a47825 */ /* 0x000fc600078e00ff */
[----:B------:R-:W-:Y:S04]  /*18ce0*/  ST.E.U16 [R30.64+-0xee], R35 ;  /* 0xffff12231e007985 */ /* 0x000fe8000c101504 */
[----:B------:R1:W-:Y:S01]  /*18cf0*/  ST.E.U16 [R28.64+-0xee], R27 ;  /* 0xffff121b1c007985 */ /* 0x0003e2000c101504 */
[----:B------:R-:W-:Y:S01]  /*18d00*/  LOP3.LUT R3, R177, R185, R164, 0x96, !PT ;  /* 0x000000b9b1037212 */ /* 0x000fe200078e96a4 */
[----:B------:R-:W-:Y:S01]  /*18d10*/  IMAD.MOV.U32 R93, RZ, RZ, R168 ;  /* 0x000000ffff5d7224 */ /* 0x000fe200078e00a8 */
[----:B------:R-:W-:Y:S01]  /*18d20*/  @!P2 HFMA2.BF16_V2 R133, -RZ.H0_H0, RZ.H0_H0, -R7.H0_H0 ;  /* 0x200000ffff85a231 */ /* 0x000fe20000340907 */
[----:B------:R-:W-:Y:S01]  /*18d30*/  IMAD.MOV.U32 R168, RZ, RZ, R83 ;  /* 0x000000ffffa87224 */ /* 0x000fe200078e0053 */
[----:B------:R-:W-:Y:S01]  /*18d40*/  @!P1 HFMA2.BF16_V2 R139, -RZ.H0_H0, RZ.H0_H0, -R4.H0_H0 ;  /* 0x200000ffff8b9231 */ /* 0x000fe20000340904 */
[----:B------:R-:W-:Y:S01]  /*18d50*/  IMAD.MOV.U32 R83, RZ, RZ, R174 ;  /* 0x000000ffff537224 */ /* 0x000fe200078e00ae */
[----:B------:R-:W-:Y:S01]  /*18d60*/  LOP3.LUT R0, R0, 0xff, RZ, 0xc0, !PT ;  /* 0x000000ff00007812 */ /* 0x000fe200078ec0ff */
[----:B------:R-:W-:Y:S01]  /*18d70*/  IMAD.MOV.U32 R174, RZ, RZ, R71 ;  /* 0x000000ffffae7224 */ /* 0x000fe200078e0047 */
[----:B------:R-:W-:Y:S01]  /*18d80*/  SHF.R.U32.HI R2, RZ, 0x18, R2 ;  /* 0x00000018ff027819 */ /* 0x000fe20000011602 */
[----:B------:R2:W-:Y:S01]  /*18d90*/  ST.E.U16 [R28.64+-0xf0], R34 ;  /* 0xffff10221c007985 */ /* 0x0005e2000c101504 */
[----:B------:R-:W-:-:S02]  /*18da0*/  @!P2 PRMT R7, R133, 0x5410, RZ ;  /* 0x000054108507a816 */ /* 0x000fc400000000ff */
[----:B------:R-:W-:Y:S01]  /*18db0*/  @!P1 PRMT R4, R139, 0x5410, RZ ;  /* 0x000054108b049816 */ /* 0x000fe200000000ff */
[----:B------:R-:W-:Y:S01]  /*18dc0*/  ST.E.U16 [R48.64+-0xe0], R51 ;  /* 0xffff203330007985 */ /* 0x000fe2000c101504 */
[C---:B------:R-:W-:Y:S02]  /*18dd0*/  ISETP.GE.U32.AND P2, PT, R198.reuse, R0, PT ;  /* 0x00000000c600720c */ /* 0x040fe40003f46070 */
[----:B------:R-:W-:Y:S02]  /*18de0*/  ISETP.GE.U32.AND P1, PT, R198, R2, PT ;  /* 0x00000002c600720c */ /* 0x000fe40003f26070 */
[----:B-1----:R-:W-:Y:S01]  /*18df0*/  LOP3.LUT R27, R110, R165, RZ, 0x3c, !PT ;  /* 0x000000a56e1b7212 */ /* 0x002fe200078e3cff */
[----:B------:R-:W-:Y:S02]  /*18e00*/  IMAD.MOV.U32 R110, RZ, RZ, R99 ;  /* 0x000000ffff6e7224 */ /* 0x000fe400078e0063 */
[----:B------:R-:W-:Y:S02]  /*18e10*/  IMAD.MOV.U32 R99, RZ, RZ, R92 ;  /* 0x000000ffff637224 */ /* 0x000fe400078e005c */
[----:B------:R-:W-:-:S02]  /*18e20*/  IMAD.MOV.U32 R92, RZ, RZ, R173 ;  /* 0x000000ffff5c7224 */ /* 0x000fc400078e00ad */
[----:B------:R-:W-:Y:S02]  /*18e30*/  IMAD.MOV.U32 R173, RZ, RZ, R82 ;  /* 0x000000ffffad7224 */ /* 0x000fe400078e0052 */
[----:B------:R-:W-:Y:S02]  /*18e40*/  IMAD.MOV.U32 R82, RZ, RZ, R70 ;  /* 0x000000ffff527224 */ /* 0x000fe400078e0046 */
[----:B------:R-:W-:Y:S01]  /*18e50*/  IMAD.WIDE.U32 R70, R27, -0x2daee0ad, RZ ;  /* 0xd2511f531b467825 */ /* 0x000fe200078e00ff */
[----:B------:R-:W-:Y:S03]  /*18e60*/  ST.E.U16 [R48.64+-0xde], R47 ;  /* 0xffff222f30007985 */ /* 0x000fe6000c101504 */
[----:B--2---:R-:W-:Y:S01]  /*18e70*/  IMAD.WIDE.U32 R34, R3, -0x2daee0ad, RZ ;  /* 0xd2511f5303227825 */ /* 0x004fe200078e00ff */
[----:B------:R1:W-:Y:S01]  /*18e80*/  ST.E.U16 [R32.64+-0xe0], R46 ;  /* 0xffff202e20007985 */ /* 0x0003e2000c101504 */
[----:B------:R-:W-:-:S03]  /*18e90*/  LOP3.LUT R27, R71, R112, R182, 0x96, !PT ;  /* 0x00000070471b7212 */ /* 0x000fc600078e96b6 */
[----:B------:R-:W-:Y:S01]  /*18ea0*/  ST.E.U16 [R32.64+-0xde], R50 ;  /* 0xffff223220007985 */ /* 0x000fe2000c101504 */
[----:B------:R-:W-:Y:S02]  /*18eb0*/  LOP3.LUT R34, R41, R113, R34, 0x96, !PT ;  /* 0x0000007129227212 */ /* 0x000fe400078e9622 */
[----:B------:R-:W-:Y:S01]  /*18ec0*/  LOP3.LUT R3, R35, R172, R70, 0x96, !PT ;  /* 0x000000ac23037212 */ /* 0x000fe200078e9646 */
[----:B------:R2:W-:Y:S04]  /*18ed0*/  ST.E.U16 [R30.64+-0xe0], R26 ;  /* 0xffff201a1e007985 */ /* 0x0005e8000c101504 */
[----:B------:R3:W-:Y:S01]  /*18ee0*/  ST.E.U16 [R30.64+-0xde], R25 ;  /* 0xffff22191e007985 */ /* 0x0007e2000c101504 */
[----:B------:R-:W-:-:S03]  /*18ef0*/  IMAD.WIDE.U32 R68, R27, -0x326172a9, RZ ;  /* 0xcd9e8d571b447825 */ /* 0x000fc600078e00ff */
[----:B------:R4:W-:Y:S04]  /*18f00*/  ST.E.U16 [R28.64+-0xe0], R24 ;  /* 0xffff20181c007985 */ /* 0x0009e8000c101504 */
[----:B------:R3:W-:Y:S04]  /*18f10*/  ST.E.U16 [R28.64+-0xde], R23 ;  /* 0xffff22171c007985 */ /* 0x0007e8000c101504 */
[----:B------:R-:W-:Y:S04]  /*18f20*/  ST.E.U16 [R48.64+-0xd0], R75 ;  /* 0xffff304b30007985 */ /* 0x000fe8000c101504 */
[----:B------:R-:W-:Y:S01]  /*18f30*/  ST.E.U16 [R48.64+-0xce], R84 ;  /* 0xffff325430007985 */ /* 0x000fe2000c101504 */
[----:B-1----:R-:W-:-:S03]  /*18f40*/  IMAD.WIDE.U32 R46, R34, -0x326172a9, RZ ;  /* 0xcd9e8d57222e7825 */ /* 0x002fc600078e00ff */
[----:B------:R-:W-:Y:S01]  /*18f50*/  ST.E.U16 [R32.64+-0xd0], R81 ;  /* 0xffff305120007985 */ /* 0x000fe2000c101504 */
[----:B------:R-:W-:-:S03]  /*18f60*/  PRMT R2, R106, 0x7610, R2 ;  /* 0x000076106a027816 */ /* 0x000fc60000000002 */
[----:B------:R-:W-:Y:S01]  /*18f70*/  ST.E.U16 [R32.64+-0xce], R80 ;  /* 0xffff325020007985 */ /* 0x000fe2000c101504 */
[----:B--2---:R-:W-:Y:S01]  /*18f80*/  IMAD.WIDE.U32 R26, R3, -0x326172a9, RZ ;  /* 0xcd9e8d57031a7825 */ /* 0x004fe200078e00ff */
[----:B------:R-:W-:Y:S02]  /*18f90*/  PRMT R0, R106, 0x7632, R0 ;  /* 0x000076326a007816 */ /* 0x000fe40000000000 */
[----:B------:R-:W-:Y:S04]  /*18fa0*/  ST.E.U16 [R30.64+-0xd0], R22 ;  /* 0xffff30161e007985 */ /* 0x000fe8000c101504 */
[----:B------:R-:W-:Y:S04]  /*18fb0*/  ST.E.U16 [R30.64+-0xce], R21 ;  /* 0xffff32151e007985 */ /* 0x000fe8000c101504 */
[----:B------:R-:W-:Y:S04]  /*18fc0*/  ST.E.U16 [R28.64+-0xd0], R20 ;  /* 0xffff30141c007985 */ /* 0x000fe8000c101504 */
[----:B------:R-:W-:Y:S04]  /*18fd0*/  ST.E.U16 [R28.64+-0xce], R19 ;  /* 0xffff32131c007985 */ /* 0x000fe8000c101504 */
[----:B------:R-:W-:Y:S04]  /*18fe0*/  ST.E.U16 [R48.64+-0xc0], R66 ;  /* 0xffff404230007985 */ /* 0x000fe8000c101504 */
[----:B------:R-:W-:Y:S01]  /*18ff0*/  ST.E.U16 [R48.64+-0xbe], R65 ;  /* 0xffff424130007985 */ /* 0x000fe2000c101504 */
[----:B---3--:R-:W-:-:S03]  /*19000*/  LOP3.LUT R25, R27, R111, R68, 0x96, !PT ;  /* 0x0000006f1b197212 */ /* 0x008fc600078e9644 */
[----:B------:R-:W-:Y:S01]  /*19010*/  ST.E.U16 [R32.64+-0xc0], R63 ;  /* 0xffff403f20007985 */ /* 0x000fe2000c101504 */
[----:B------:R-:W-:-:S03]  /*19020*/  LOP3.LUT R3, R47, R119, R26, 0x96, !PT ;  /* 0x000000772f037212 */ /* 0x000fc600078e961a */
[----:B------:R-:W-:Y:S01]  /*19030*/  ST.E.U16 [R32.64+-0xbe], R64 ;  /* 0xffff424020007985 */ /* 0x000fe2000c101504 */
[----:B------:R-:W-:-:S03]  /*19040*/  @!P2 HFMA2.BF16_V2 R143, -RZ.H0_H0, RZ.H0_H0, -R2.H0_H0 ;  /* 0x200000ffff8fa231 */ /* 0x000fc60000340902 */
[----:B------:R-:W-:Y:S01]  /*19050*/  ST.E.U16 [R30.64+-0xc0], R18 ;  /* 0xffff40121e007985 */ /* 0x000fe2000c101504 */
[----:B------:R-:W-:-:S03]  /*19060*/  @!P1 HFMA2.BF16_V2 R142, -RZ.H0_H0, RZ.H0_H0, -R0.H0_H0 ;  /* 0x200000ffff8e9231 */ /* 0x000fc60000340900 */
[----:B------:R-:W-:Y:S04]  /*19070*/  ST.E.U16 [R30.64+-0xbe], R17 ;  /* 0xffff42111e007985 */ /* 0x000fe8000c101504 */
[----:B------:R-:W-:Y:S04]  /*19080*/  ST.E.U16 [R28.64+-0xc0], R16 ;  /* 0xffff40101c007985 */ /* 0x000fe8000c101504 */
[----:B------:R-:W-:Y:S04]  /*19090*/  ST.E.U16 [R28.64+-0xbe], R15 ;  /* 0xffff420f1c007985 */ /* 0x000fe8000c101504 */
[----:B------:R-:W-:Y:S04]  /*190a0*/  ST.E.U16 [R48.64+-0xb0], R62 ;  /* 0xffff503e30007985 */ /* 0x000fe8000c101504 */
[----:B------:R-:W-:Y:S04]  /*190b0*/  ST.E.U16 [R48.64+-0xae], R61 ;  /* 0xffff523d30007985 */ /* 0x000fe8000c101504 */
[----:B------:R-:W-:Y:S04]  /*190c0*/  ST.E.U16 [R32.64+-0xb0], R59 ;  /* 0xffff503b20007985 */ /* 0x000fe8000c101504 */
[----:B------:R-:W-:Y:S01]  /*190d0*/  ST.E.U16 [R32.64+-0xae], R60 ;  /* 0xffff523c20007985 */ /* 0x000fe2000c101504 */
[----:B------:R-:W-:-:S03]  /*190e0*/  PRMT R100, R2, 0x5410, R0 ;  /* 0x0000541002647816 */ /* 0x000fc60000000000 */
[----:B------:R-:W-:Y:S01]  /*190f0*/  ST.E.U16 [R30.64+-0xb0], R14 ;  /* 0xffff500e1e007985 */ /* 0x000fe2000c101504 */
[----:B------:R-:W-:-:S03]  /*19100*/  IMAD.MOV.U32 R114, RZ, RZ, R109 ;  /* 0x000000ffff727224 */ /* 0x000fc600078e006d */
[----:B------:R-:W-:Y:S01]  /*19110*/  ST.E.U16 [R30.64+-0xae], R13 ;  /* 0xffff520d1e007985 */ /* 0x000fe2000c101504 */
[----:B----4-:R-:W-:-:S03]  /*19120*/  IMAD.WIDE.U32 R24, R25, -0x2daee0ad, RZ ;  /* 0xd2511f5319187825 */ /* 0x010fc600078e00ff */
[----:B------:R-:W-:Y:S01]  /*19130*/  ST.E.U16 [R28.64+-0xb0], R11 ;  /* 0xffff500b1c007985 */ /* 0x000fe2000c101504 */
[----:B------:R-:W-:-:S03]  /*19140*/  IMAD.WIDE.U32 R50, R3, -0x2daee0ad, RZ ;  /* 0xd2511f5303327825 */ /* 0x000fc600078e00ff */
[----:B------:R-:W-:Y:S01]  /*19150*/  ST.E.U16 [R28.64+-0xae], R10 ;  /* 0xffff520a1c007985 */ /* 0x000fe2000c101504 */
[----:B------:R-:W-:-:S03]  /*19160*/  @!P2 PRMT R2, R143, 0x5410, RZ ;  /* 0x000054108f02a816 */ /* 0x000fc600000000ff */
[----:B------:R-:W-:Y:S01]  /*19170*/  ST.E.U16 [R48.64+-0xa0], R58 ;  /* 0xffff603a30007985 */ /* 0x000fe2000c101504 */
[----:B------:R-:W-:-:S03]  /*19180*/  @!P1 PRMT R0, R142, 0x5410, RZ ;  /* 0x000054108e009816 */ /* 0x000fc600000000ff */
        /* <DEDUP_REMOVED lines=13> */
[----:B------:R-:W-:Y:S04]  /*19260*/  ST.E.U16 [R30.64+-0x90], R5 ;  /* 0xffff70051e007985 */ /* 0x000fe8000c101504 */
[----:B------:R-:W-:Y:S04]  /*19270*/  ST.E.U16 [R30.64+-0x8e], R4 ;  /* 0xffff72041e007985 */ /* 0x000fe8000c101504 */
[----:B------:R1:W-:Y:S04]  /*19280*/  ST.E.U16 [R28.64+-0x90], R2 ;  /* 0xffff70021c007985 */ /* 0x0003e8000c101504 */
[----:B------:R2:W-:Y:S04]  /*19290*/  ST.E.U16 [R28.64+-0x8e], R0 ;  /* 0xffff72001c007985 */ /* 0x0005e8000c101504 */
[----:B------:R-:W3:Y:S04]  /*192a0*/  LDSM.16.MT88.4 R36, [R192+0x9000] ;  /* 0x00900000c024783b */ /* 0x000ee80000004200 */
[----:B------:R-:W4:Y:S01]  /*192b0*/  LDSM.16.MT88.4 R32, [R194+0x9000] ;  /* 0x00900000c220783b */ /* 0x000f220000004200 */
[----:B------:R-:W-:-:S02]  /*192c0*/  IMAD.MOV.U32 R109, RZ, RZ, R93 ;  /* 0x000000ffff6d7224 */ /* 0x000fc400078e005d */
[----:B-1----:R-:W-:Y:S01]  /*192d0*/  IMAD.WIDE.U32 R2, R3, -0x326172a9, RZ ;  /* 0xcd9e8d5703027825 */ /* 0x002fe200078e00ff */
[----:B------:R-:W1:Y:S03]  /*192e0*/  LDSM.16.MT88.4 R24, [R192+0xa000] ;  /* 0x00a00000c018783b */ /* 0x000e660000004200 */
[----:B--2---:R-:W-:Y:S01]  /*192f0*/  IMAD.WIDE.U32 R28, R23, -0x326172a9, RZ ;  /* 0xcd9e8d57171c7825 */ /* 0x004fe200078e00ff */
[----:B------:R-:W-:Y:S01]  /*19300*/  SHF.R.U32.HI R4, RZ, 0x10, R2 ;  /* 0x00000010ff047819 */ /* 0x000fe20000011602 */
[----:B------:R-:W2:Y:S03]  /*19310*/  LDSM.16.MT88.4 R16, [R194+0xa000] ;  /* 0x00a00000c210783b */ /* 0x000ea60000004200 */
[----:B------:R-:W-:Y:S01]  /*19320*/  LOP3.LUT R0, R3, R251, R28, 0x96, !PT ;  /* 0x000000fb03007212 */ /* 0x000fe200078e961c */
[----:B------:R-:W-:Y:S01]  /*19330*/  IMAD.MOV.U32 R112, RZ, RZ, R173 ;  /* 0x000000ffff707224 */ /* 0x000fe200078e00ad */
[C---:B------:R-:W-:Y:S01]  /*19340*/  LOP3.LUT R3, R2.reuse, 0xffff, RZ, 0xc0, !PT ;  /* 0x0000ffff02037812 */ /* 0x040fe200078ec0ff */
[----:B------:R-:W-:Y:S01]  /*19350*/  IMAD.MOV.U32 R93, RZ, RZ, R83 ;  /* 0x000000ffff5d7224 */ /* 0x000fe200078e0053 */
[----:B------:R-:W-:Y:S01]  /*19360*/  LOP3.LUT R7, R2, 0xff, RZ, 0xc0, !PT ;  /* 0x000000ff02077812 */ /* 0x000fe200078ec0ff */
[----:B------:R-:W1:Y:S01]  /*19370*/  LDSM.16.MT88.4 R20, [R192+0xb000] ;  /* 0x00b00000c014783b */ /* 0x000e620000004200 */
[----:B------:R-:W-:-:S02]  /*19380*/  SHF.R.U32.HI R6, RZ, 0x8, R3 ;  /* 0x00000008ff067819 */ /* 0x000fc40000011603 */
[----:B------:R-:W-:Y:S01]  /*19390*/  SHF.R.U32.HI R5, RZ, 0x18, R2 ;  /* 0x00000018ff057819 */ /* 0x000fe20000011602 */
[----:B------:R-:W1:Y:S01]  /*193a0*/  LDSM.16.MT88.4 R52, [R194+0xb000] ;  /* 0x00b00000c234783b */ /* 0x000e620000004200 */
[----:B------:R-:W-:Y:S02]  /*193b0*/  LOP3.LUT R3, R4, 0xff, RZ, 0xc0, !PT ;  /* 0x000000ff04037812 */ /* 0x000fe400078ec0ff */
[----:B------:R-:W-:Y:S02]  /*193c0*/  LOP3.LUT R2, R0, 0xffff, RZ, 0xc0, !PT ;  /* 0x0000ffff00027812 */ /* 0x000fe400078ec0ff */
[----:B------:R-:W-:Y:S02]  /*193d0*/  SHF.R.U32.HI R4, RZ, 0x10, R0 ;  /* 0x00000010ff047819 */ /* 0x000fe40000011600 */
[----:B------:R-:W-:Y:S02]  /*193e0*/  PRMT R7, R7, 0x5410, R6 ;  /* 0x0000541007077816 */ /* 0x000fe40000000006 */
[----:B------:R-:W-:-:S02]  /*193f0*/  PRMT R3, R3, 0x5410, R5 ;  /* 0x0000541003037816 */ /* 0x000fc40000000005 */
[----:B------:R-:W-:Y:S02]  /*19400*/  LOP3.LUT R6, R0, 0xff, RZ, 0xc0, !PT ;  /* 0x000000ff00067812 */ /* 0x000fe400078ec0ff */
[----:B------:R-:W-:Y:S02]  /*19410*/  SHF.R.U32.HI R2, RZ, 0x8, R2 ;  /* 0x00000008ff027819 */ /* 0x000fe40000011602 */
[----:B------:R-:W-:Y:S02]  /*19420*/  SHF.R.U32.HI R5, RZ, 0x18, R0 ;  /* 0x00000018ff057819 */ /* 0x000fe40000011600 */
[----:B------:R-:W-:Y:S02]  /*19430*/  LOP3.LUT R4, R4, 0xff, RZ, 0xc0, !PT ;  /* 0x000000ff04047812 */ /* 0x000fe400078ec0ff */
[----:B------:R-:W-:Y:S02]  /*19440*/  PRMT R0, R6, 0x5410, R2 ;  /* 0x0000541006007816 */ /* 0x000fe40000000002 */
[----:B------:R-:W-:Y:S01]  /*19450*/  PRMT R5, R4, 0x5410, R5 ;  /* 0x0000541004057816 */ /* 0x000fe20000000005 */
[----:B------:R-:W-:-:S02]  /*19460*/  HSET2.LE.AND R2, R7, R12, PT ;  /* 0x0000000c07027233 */ /* 0x000fc40003803000 */
[--C-:B------:R-:W-:Y:S02]  /*19470*/  HSET2.LE.AND R0, R0, R12.reuse, PT ;  /* 0x0000000c00007233 */ /* 0x100fe40003803000 */
[--C-:B------:R-:W-:Y:S02]  /*19480*/  HSET2.LE.AND R3, R3, R12.reuse, PT ;  /* 0x0000000c03037233 */ /* 0x100fe40003803000 */
[----:B------:R-:W-:Y:S01]  /*19490*/  HSET2.LE.AND R5, R5, R12, PT ;  /* 0x0000000c05057233 */ /* 0x000fe20003803000 */
[----:B------:R-:W-:Y:S02]  /*194a0*/  LOP3.LUT R4, R77, R0, RZ, 0xc0, !PT ;  /* 0x000000004d047212 */ /* 0x000fe400078ec0ff */
[----:B------:R-:W-:Y:S02]  /*194b0*/  LOP3.LUT R6, R73, R2, RZ, 0xc0, !PT ;  /* 0x0000000249067212 */ /* 0x000fe400078ec0ff */
[----:B------:R-:W-:Y:S02]  /*194c0*/  LOP3.LUT R7, R72, R3, RZ, 0xc0, !PT ;  /* 0x0000000348077212 */ /* 0x000fe400078ec0ff */
[----:B------:R-:W-:Y:S01]  /*194d0*/  LOP3.LUT R5, R76, R5, RZ, 0xc0, !PT ;  /* 0x000000054c057212 */ /* 0x000fe200078ec0ff */
[----:B------:R-:W-:-:S02]  /*194e0*/  IMAD.MOV.U32 R173, RZ, RZ, R174 ;  /* 0x000000ffffad7224 */ /* 0x000fc400078e00ae */
[----:B------:R-:W-:Y:S02]  /*194f0*/  IMAD.MOV.U32 R83, RZ, RZ, R156 ;  /* 0x000000ffff537224 */ /* 0x000fe400078e009c */
[----:B------:R-:W-:Y:S02]  /*19500*/  IMAD.MOV.U32 R156, RZ, RZ, R135 ;  /* 0x000000ffff9c7224 */ /* 0x000fe400078e0087 */
[----:B------:R-:W-:Y:S02]  /*19510*/  IMAD.MOV.U32 R174, RZ, RZ, R134 ;  /* 0x000000ffffae7224 */ /* 0x000fe400078e0086 */
[----:B---3--:R-:W-:Y:S07]  /*19520*/  HMMA.16816.F32.BF16 R132, R4, R36, R204 ;  /* 0x000000240484723c */ /* 0x008fee00000418cc */
        /* <DEDUP_REMOVED lines=21> */
[----:B----4-:R-:W-:Y:S01]  /*19680*/  HMMA.16816.F32.BF16 R136, R4, R32, R212 ;  /* 0x000000200488723c */ /* 0x010fe200000418d4 */
[----:B------:R-:W-:Y:S01]  /*19690*/  LOP3.LUT R2, R95, R172, R186, 0x96, !PT ;  /* 0x000000ac5f027212 */ /* 0x000fe200078e96ba */
[----:B------:R-:W-:Y:S01]  /*196a0*/  IMAD.MOV.U32 R74, RZ, RZ, R112 ;  /* 0x000000ffff4a7224 */ /* 0x000fe200078e0070 */
[----:B------:R-:W3:Y:S04]  /*196b0*/  LDL.LU R95, [R1+0x5c] ;  /* 0x00005c00015f7983 */ /* 0x000ee80000300800 */
[----:B------:R-:W-:Y:S01]  /*196c0*/  IMAD.MOV.U32 R215, RZ, RZ, R113 ;  /* 0x000000ffffd77224 */ /* 0x000fe200078e0071 */
[----:B------:R-:W4:Y:S01]  /*196d0*/  LDL.LU R64, [R1+0x80] ;  /* 0x0000800001407983 */ /* 0x000f220000300800 */
[----:B------:R-:W-:-:S02]  /*196e0*/  IMAD.MOV.U32 R122, RZ, RZ, R148 ;  /* 0x000000ffff7a7224 */ /* 0x000fc400078e0094 */
[----:B------:R-:W-:Y:S01]  /*196f0*/  IMAD.MOV.U32 R61, RZ, RZ, R93 ;  /* 0x000000ffff3d7224 */ /* 0x000fe200078e005d */
[----:B------:R-:W-:Y:S01]  /*19700*/  LOP3.LUT R0, R97, R215, R94, 0x96, !PT ;  /* 0x000000d761007212 */ /* 0x000fe200078e965e */
[----:B------:R-:W-:Y:S01]  /*19710*/  IMAD.MOV.U32 R94, RZ, RZ, R82 ;  /* 0x000000ffff5e7224 */ /* 0x000fe200078e0052 */
[----:B------:R-:W4:Y:S01]  /*19720*/  LDL.LU R65, [R1+0x84] ;  /* 0x0000840001417983 */ /* 0x000f220000300800 */
[----:B------:R-:W-:Y:S02]  /*19730*/  IMAD.MOV.U32 R67, RZ, RZ, R125 ;  /* 0x000000ffff437224 */ /* 0x000fe400078e007d */
[----:B------:R-:W-:Y:S01]  /*19740*/  IMAD.MOV.U32 R148, RZ, RZ, R124 ;  /* 0x000000ffff947224 */ /* 0x000fe200078e007c */
[----:B------:R-:W3:Y:S01]  /*19750*/  LDL.LU R82, [R1+0x68] ;  /* 0x0000680001527983 */ /* 0x000ee20000300800 */
[----:B------:R-:W-:Y:S01]  /*19760*/  IMAD.MOV.U32 R93, RZ, RZ, R83 ;  /* 0x000000ffff5d7224 */ /* 0x000fe200078e0053 */
[----:B------:R-:W-:Y:S02]  /*19770*/  HMMA.16816.F32.BF16 R124, R4, R34, R216 ;  /* 0x00000022047c723c */ /* 0x000fe400000418d8 */
[----:B------:R-:W3:Y:S04]  /*19780*/  LDL.LU R83, [R1+0x6c] ;  /* 0x00006c0001537983 */ /* 0x000ee80000300800 */
[----:B------:R-:W3:Y:S01]  /*19790*/  LDL.LU R72, [R1+0x70] ;  /* 0x0000700001487983 */ /* 0x000ee20000300800 */
[----:B------:R-:W-:-:S02]  /*197a0*/  IMAD.MOV.U32 R217, RZ, RZ, R74 ;  /* 0x000000ffffd97224 */ /* 0x000fc400078e004a */
[----:B------:R-:W-:Y:S01]  /*197b0*/  IMAD.MOV.U32 R74, RZ, RZ, R222 ;  /* 0x000000ffff4a7224 */ /* 0x000fe200078e00de */
[----:B------:R-:W3:Y:S04]  /*197c0*/  LDL.LU R73, [R1+0x74] ;  /* 0x0000740001497983 */ /* 0x000ee80000300800 */
[----:B------:R-:W3:Y:S01]  /*197d0*/  LDL.LU R222, [R1+0x1f0] ;  /* 0x0001f00001de7983 */ /* 0x000ee20000300800 */
[----:B------:R-:W-:Y:S02]  /*197e0*/  IMAD.MOV.U32 R208, RZ, RZ, R116 ;  /* 0x000000ffffd07224 */ /* 0x000fe400078e0074 */
[----:B------:R-:W-:-:S04]  /*197f0*/  IMAD.WIDE.U32 R2, R2, -0x326172a9, RZ ;  /* 0xcd9e8d5702027825 */ /* 0x000fc800078e00ff */
[----:B------:R-:W-:Y:S01]  /*19800*/  IMAD.WIDE.U32 R44, R0, -0x326172a9, RZ ;  /* 0xcd9e8d57002c7825 */ /* 0x000fe200078e00ff */
[----:B------:R-:W-:-:S04]  /*19810*/  LOP3.LUT R3, R3, R210, R208, 0x96, !PT ;  /* 0x000000d203037212 */ /* 0x000fc800078e96d0 */
[----:B------:R-:W-:Y:S01]  /*19820*/  LOP3.LUT R0, R45, R211, R2, 0x96, !PT ;  /* 0x000000d32d007212 */ /* 0x000fe200078e9602 */
[----:B------:R-:W-:Y:S02]  /*19830*/  IMAD.MOV.U32 R204, RZ, RZ, R114 ;  /* 0x000000ffffcc7224 */ /* 0x000fe400078e0072 */
        /* <DEDUP_REMOVED lines=27> */
[----:B------:R-:W-:Y:S02]  /*199f0*/  IMAD.MOV.U32 R142, RZ, RZ, R109 ;  /* 0x000000ffff8e7224 */ /* 0x000fe400078e006d */
[----:B------:R-:W-:Y:S01]  /*19a00*/  IMAD.MOV.U32 R143, RZ, RZ, R110 ;  /* 0x000000ffff8f7224 */ /* 0x000fe200078e006e */
[----:B------:R-:W-:Y:S01]  /*19a10*/  LOP3.LUT R8, R180, R0, RZ, 0xc0, !PT ;  /* 0x00000000b4087212 */ /* 0x000fe200078ec0ff */
[----:B------:R-:W-:Y:S01]  /*19a20*/  IMAD.MOV.U32 R216, RZ, RZ, R67 ;  /* 0x000000ffffd87224 */ /* 0x000fe200078e0043 */
[----:B------:R-:W-:Y:S01]  /*19a30*/  LOP3.LUT R9, R179, R2, RZ, 0xc0, !PT ;  /* 0x00000002b3097212 */ /* 0x000fe200078ec0ff */
[----:B------:R-:W-:Y:S01]  /*19a40*/  IMAD.MOV.U32 R75, RZ, RZ, R105 ;  /* 0x000000ffff4b7224 */ /* 0x000fe200078e0069 */
[----:B------:R-:W-:Y:S01]  /*19a50*/  LOP3.LUT R10, R178, R3, RZ, 0xc0, !PT ;  /* 0x00000003b20a7212 */ /* 0x000fe200078ec0ff */
[----:B------:R-:W-:Y:S01]  /*19a60*/  IMAD.MOV.U32 R66, RZ, RZ, R174 ;  /* 0x000000ffff427224 */ /* 0x000fe200078e00ae */
[----:B------:R1:W5:Y:S01]  /*19a70*/  LDL.LU R105, [R1+0x1ec] ;  /* 0x0001ec0001697983 */ /* 0x0003620000300800 */
[----:B------:R-:W-:Y:S01]  /*19a80*/  IMAD.MOV.U32 R67, RZ, RZ, R156 ;  /* 0x000000ffff437224 */ /* 0x000fe200078e009c */
[----:B------:R-:W-:Y:S01]  /*19a90*/  LOP3.LUT R11, R175, R11, RZ, 0xc0, !PT ;  /* 0x0000000baf0b7212 */ /* 0x000fe200078ec0ff */
[----:B------:R-:W-:-:S02]  /*19aa0*/  IMAD.MOV.U32 R56, RZ, RZ, R104 ;  /* 0x000000ffff387224 */ /* 0x000fc400078e0068 */
[----:B------:R-:W-:Y:S01]  /*19ab0*/  IMAD.MOV.U32 R218, RZ, RZ, R142 ;  /* 0x000000ffffda7224 */ /* 0x000fe200078e008e */
[----:B------:R1:W5:Y:S01]  /*19ac0*/  LDL.LU R104, [R1+0x1e8] ;  /* 0x0001e80001687983 */ /* 0x0003620000300800 */
[----:B------:R-:W-:Y:S02]  /*19ad0*/  IMAD.MOV.U32 R219, RZ, RZ, R143 ;  /* 0x000000ffffdb7224 */ /* 0x000fe400078e008f */
[----:B------:R-:W-:Y:S02]  /*19ae0*/  IMAD.MOV.U32 R81, RZ, RZ, R144 ;  /* 0x000000ffff517224 */ /* 0x000fe400078e0090 */
[----:B------:R-:W-:Y:S02]  /*19af0*/  IMAD.MOV.U32 R57, RZ, RZ, R233 ;  /* 0x000000ffff397224 */ /* 0x000fe400078e00e9 */
[----:B------:R-:W-:Y:S01]  /*19b00*/  IMAD.MOV.U32 R80, RZ, RZ, R145 ;  /* 0x000000ffff507224 */ /* 0x000fe200078e0091 */
[----:B------:R1:W5:Y:S01]  /*19b10*/  LDL.LU R233, [R1+0x1e4] ;  /* 0x0001e40001e97983 */ /* 0x0003620000300800 */
        /* <DEDUP_REMOVED lines=8> */
[----:B------:R-:W-:-:S02]  /*19ba0*/  IMAD.MOV.U32 R141, RZ, RZ, R202 ;  /* 0x000000ffff8d7224 */ /* 0x000fc400078e00ca */
[----:B------:R-:W-:Y:S02]  /*19bb0*/  IMAD.MOV.U32 R142, RZ, RZ, R199 ;  /* 0x000000ffff8e7224 */ /* 0x000fe400078e00c7 */
[----:B------:R-:W-:Y:S02]  /*19bc0*/  IMAD.MOV.U32 R143, RZ, RZ, R157 ;  /* 0x000000ffff8f7224 */ /* 0x000fe400078e009d */
[----:B------:R-:W-:Y:S02]  /*19bd0*/  IMAD.MOV.U32 R156, RZ, RZ, R197 ;  /* 0x000000ffff9c7224 */ /* 0x000fe400078e00c5 */
[----:B------:R-:W-:Y:S01]  /*19be0*/  IMAD.MOV.U32 R157, RZ, RZ, R196 ;  /* 0x000000ffff9d7224 */ /* 0x000fe200078e00c4 */
[----:B------:R-:W-:Y:S01]  /*19bf0*/  LOP3.LUT R2, R29, R206, R46, 0x96, !PT ;  /* 0x000000ce1d027212 */ /* 0x000fe200078e962e */
        /* <DEDUP_REMOVED lines=13> */
[----:B------:R-:W-:Y:S01]  /*19cd0*/  IMAD.WIDE.U32 R2, R2, -0x2daee0ad, RZ ;  /* 0xd2511f5302027825 */ /* 0x000fe200078e00ff */
[----:B------:R-:W-:Y:S03]  /*19ce0*/  LDSM.16.MT88.4 R28, [R192+0xb400] ;  /* 0x00b40000c01c783b */ /* 0x000fe60000004200 */
[----:B------:R-:W-:Y:S01]  /*19cf0*/  IMAD.MOV.U32 R92, RZ, RZ, R173 ;  /* 0x000000ffff5c7224 */ /* 0x000fe200078e00ad */
[----:B------:R-:W-:Y:S01]  /*19d00*/  LOP3.LUT R0, R3, R249, R50, 0x96, !PT ;  /* 0x000000f903007212 */ /* 0x000fe200078e9632 */
[----:B------:R-:W-:Y:S01]  /*19d10*/  IMAD.MOV.U32 R149, RZ, RZ, R118 ;  /* 0x000000ffff957224 */ /* 0x000fe200078e0076 */
[----:B-1----:R-:W-:Y:S01]  /*19d20*/  HMMA.16816.F32.BF16 R108, R4, R26, R228 ;  /* 0x0000001a046c723c */ /* 0x002fe200000418e4 */
[----:B------:R-:W-:-:S07]  /*19d30*/  LOP3.LUT R3, R2, 0xffff, RZ, 0xc0, !PT ;  /* 0x0000ffff02037812 */ /* 0x000fce00078ec0ff */
[C---:B------:R-:W-:Y:S08]  /*19d40*/  HMMA.16816.F32.BF16 R116, R4.reuse, R24, R224 ;  /* 0x000000180474723c */ /* 0x040ff000000418e0 */
[C---:B--2---:R-:W-:Y:S08]  /*19d50*/  HMMA.16816.F32.BF16 R88, R4.reuse, R16, R236 ;  /* 0x000000100458723c */ /* 0x044ff000000418ec */
[C---:B------:R-:W-:Y:S08]  /*19d60*/  HMMA.16816.F32.BF16 R84, R4.reuse, R18, R240 ;  /* 0x000000120454723c */ /* 0x040ff000000418f0 */
[C---:B------:R-:W-:Y:S08]  /*19d70*/  HMMA.16816.F32.BF16 R96, R4.reuse, R20, R244 ;  /* 0x000000140460723c */ /* 0x040ff000000418f4 */
[----:B------:R-:W-:Y:S01]  /*19d80*/  HMMA.16816.F32.BF16 R120, R4, R22, R120 ;  /* 0x000000160478723c */ /* 0x000fe20000041878 */
[----:B------:R-:W-:-:S02]  /*19d90*/  LOP3.LUT R13, R2, 0xff, RZ, 0xc0, !PT ;  /* 0x000000ff020d7812 */ /* 0x000fc400078ec0ff */
[----:B------:R-:W-:Y:S02]  /*19da0*/  SHF.R.U32.HI R14, RZ, 0x10, R2 ;  /* 0x00000010ff0e7819 */ /* 0x000fe40000011602 */
[----:B------:R-:W-:-:S04]  /*19db0*/  SHF.R.U32.HI R3, RZ, 0x8, R3 ;  /* 0x00000008ff037819 */ /* 0x000fc80000011603 */
[----:B------:R-:W-:Y:S01]  /*19dc0*/  PRMT R3, R13, 0x5410, R3 ;  /* 0x000054100d037816 */ /* 0x000fe20000000003 */
[----:B------:R-:W-:Y:S02]  /*19dd0*/  IMAD.MOV.U32 R76, RZ, RZ, R176 ;  /* 0x000000ffff4c7224 */ /* 0x000fe400078e00b0 */
[----:B------:R-:W-:Y:S02]  /*19de0*/  IMAD.MOV.U32 R77, RZ, RZ, R177 ;  /* 0x000000ffff4d7224 */ /* 0x000fe400078e00b1 */
[----:B------:R-:W-:Y:S01]  /*19df0*/  IMAD.MOV.U32 R60, RZ, RZ, R106 ;  /* 0x000000ffff3c7224 */ /* 0x000fe200078e006a */
[----:B------:R-:W-:Y:S01]  /*19e00*/  HSET2.LE.AND R3, R3, R12, PT ;  /* 0x0000000c03037233 */ /* 0x000fe20003803000 */
[C---:B------:R-:W-:Y:S08]  /*19e10*/  HMMA.16816.F32.BF16 R112, R8.reuse, R16, R112 ;  /* 0x000000100870723c */ /* 0x040ff00000041870 */
[C---:B------:R-:W-:Y:S01]  /*19e20*/  HMMA.16816.F32.BF16 R60, R8.reuse, R32, R60 ;  /* 0x00000020083c723c */ /* 0x040fe2000004183c */
[----:B------:R-:W-:Y:S07]  /*19e30*/  LDSM.16.MT88.4 R32, [R194+0xa400] ;  /* 0x00a40000c220783b */ /* 0x000fee0000004200 */
[C---:B------:R-:W-:Y:S08]  /*19e40*/  HMMA.16816.F32.BF16 R76, R8.reuse, R26, R76 ;  /* 0x0000001a084c723c */ /* 0x040ff0000004184c */
[C---:B----4-:R-:W-:Y:S08]  /*19e50*/  HMMA.16816.F32.BF16 R64, R8.reuse, R38, R64 ;  /* 0x000000260840723c */ /* 0x050ff00000041840 */
[----:B---3--:R-:W-:Y:S01]  /*19e60*/  HMMA.16816.F32.BF16 R72, R8, R36, R72 ;  /* 0x000000240848723c */ /* 0x008fe20000041848 */
[----:B------:R-:W-:-:S02]  /*19e70*/  IMAD.MOV.U32 R140, RZ, RZ, R222 ;  /* 0x000000ffff8c7224 */ /* 0x000fc400078e00de */
[----:B------:R1:W5:Y:S05]  /*19e80*/  LDL.LU R222, [R1+0x1d8] ;  /* 0x0001d80001de7983 */ /* 0x00036a0000300800 */
[----:B------:R-:W-:Y:S01]  /*19e90*/  HMMA.16816.F32.BF16 R36, R8, R24, R216 ;  /* 0x000000180824723c */ /* 0x000fe200000418d8 */
[----:B------:R1:W5:Y:S04]  /*19ea0*/  LDL.LU R202, [R1+0x1d4] ;  /* 0x0001d40001ca7983 */ /* 0x0003680000300800 */
[----:B------:R1:W5:Y:S02]  /*19eb0*/  LDL.LU R199, [R1+0x1d0] ;  /* 0x0001d00001c77983 */ /* 0x0003640000300800 */
[----:B------:R-:W-:-:S02]  /*19ec0*/  IMAD.MOV.U32 R216, RZ, RZ, R195 ;  /* 0x000000ffffd87224 */ /* 0x000fc400078e00c3 */
[----:B------:R1:W5:Y:S01]  /*19ed0*/  LDL.LU R197, [R1+0x1cc] ;  /* 0x0001cc0001c57983 */ /* 0x0003620000300800 */
[----:B------:R-:W-:-:S03]  /*19ee0*/  IMAD.MOV.U32 R217, RZ, RZ, R193 ;  /* 0x000000ffffd97224 */ /* 0x000fc600078e00c1 */
[----:B------:R1:W5:Y:S04]  /*19ef0*/  LDL.LU R196, [R1+0x1c8] ;  /* 0x0001c80001c47983 */ /* 0x0003680000300800 */
[----:B------:R1:W5:Y:S04]  /*19f00*/  LDL.LU R195, [R1+0x1c4] ;  /* 0x0001c40001c37983 */ /* 0x0003680000300800 */
[----:B------:R1:W5:Y:S01]  /*19f10*/  LDL.LU R193, [R1+0x1c0] ;  /* 0x0001c00001c17983 */ /* 0x0003620000300800 */
[C---:B------:R-:W-:Y:S08]  /*19f20*/  HMMA.16816.F32.BF16 R92, R4.reuse, R52, R92 ;  /* 0x00000034045c723c */ /* 0x040ff0000004185c */
[----:B------:R-:W-:Y:S01]  /*19f30*/  HMMA.16816.F32.BF16 R80, R4, R54, R80 ;  /* 0x000000360450723c */ /* 0x000fe20000041850 */
[----:B------:R-:W2:Y:S06]  /*19f40*/  LDSM.16.MT88.4 R24, [R192+0x9400] ;  /* 0x00940000c018783b */ /* 0x000eac0000004200 */
[----:B------:R-:W-:-:S02]  /*19f50*/  LOP3.LUT R4, R0, 0xffff, RZ, 0xc0, !PT ;  /* 0x0000ffff00047812 */ /* 0x000fc400078ec0ff */
[--C-:B------:R-:W-:Y:S02]  /*19f60*/  SHF.R.U32.HI R5, RZ, 0x10, R0.reuse ;  /* 0x00000010ff057819 */ /* 0x100fe40000011600 */
[----:B------:R-:W-:Y:S02]  /*19f70*/  LOP3.LUT R7, R0, 0xff, RZ, 0xc0, !PT ;  /* 0x000000ff00077812 */ /* 0x000fe400078ec0ff */
[----:B------:R-:W-:Y:S02]  /*19f80*/  SHF.R.U32.HI R6, RZ, 0x18, R0 ;  /* 0x00000018ff067819 */ /* 0x000fe40000011600 */
[----:B------:R-:W-:Y:S02]  /*19f90*/  SHF.R.U32.HI R0, RZ, 0x8, R4 ;  /* 0x00000008ff007819 */ /* 0x000fe40000011604 */
[----:B------:R-:W-:Y:S02]  /*19fa0*/  LOP3.LUT R4, R5, 0xff, RZ, 0xc0, !PT ;  /* 0x000000ff05047812 */ /* 0x000fe400078ec0ff */
[----:B------:R-:W-:-:S02]  /*19fb0*/  SHF.R.U32.HI R5, RZ, 0x18, R2 ;  /* 0x00000018ff057819 */ /* 0x000fc40000011602 */
[----:B------:R-:W-:Y:S02]  /*19fc0*/  PRMT R2, R4, 0x5410, R6 ;  /* 0x0000541004027816 */ /* 0x000fe40000000006 */
[----:B------:R-:W-:Y:S02]  /*19fd0*/  PRMT R0, R7, 0x5410, R0 ;  /* 0x0000541007007816 */ /* 0x000fe40000000000 */
[----:B------:R-:W-:Y:S01]  /*19fe0*/  LOP3.LUT R7, R14, 0xff, RZ, 0xc0, !PT ;  /* 0x000000ff0e077812 */ /* 0x000fe200078ec0ff */
[--C-:B------:R-:W-:Y:S01]  /*19ff0*/  HSET2.LE.AND R2, R2, R12.reuse, PT ;  /* 0x0000000c02027233 */ /* 0x100fe20003803000 */
[----:B------:R-:W-:Y:S02]  /*1a000*/  IMAD.MOV.U32 R218, RZ, RZ, R155 ;  /* 0x000000ffffda7224 */ /* 0x000fe400078e009b */
[----:B------:R-:W-:Y:S01]  /*1a010*/  PRMT R7, R7, 0x5410, R5 ;  /* 0x0000541007077816 */ /* 0x000fe20000000005 */
[----:B------:R-:W-:Y:S01]  /*1a020*/  IMAD.MOV.U32 R219, RZ, RZ, R169 ;  /* 0x000000ffffdb7224 */ /* 0x000fe200078e00a9 */
[----:B------:R-:W-:Y:S01]  /*1a030*/  LOP3.LUT R5, R153, R2, RZ, 0xc0, !PT ;  /* 0x0000000299057212 */ /* 0x000fe200078ec0ff */
[----:B------:R-:W-:Y:S01]  /*1a040*/  HSET2.LE.AND R0, R0, R12, PT ;  /* 0x0000000c00007233 */ /* 0x000fe20003803000 */
[----:B------:R-:W-:-:S02]  /*1a050*/  LOP3.LUT R2, R41, R206, R44, 0x96, !PT ;  /* 0x000000ce29027212 */ /* 0x000fc400078e962c */
[----:B------:R-:W-:Y:S01]  /*1a060*/  LOP3.LUT R6, R152, R3, RZ, 0xc0, !PT ;  /* 0x0000000398067212 */ /* 0x000fe200078ec0ff */
[C---:B------:R-:W-:Y:S01]  /*1a070*/  HMMA.16816.F32.BF16 R140, R8.reuse, R18, R140 ;  /* 0x00000012088c723c */ /* 0x040fe2000004188c */
[----:B------:R-:W-:Y:S01]  /*1a080*/  LOP3.LUT R4, R154, R0, RZ, 0xc0, !PT ;  /* 0x000000009a047212 */ /* 0x000fe200078ec0ff */
[----:B------:R-:W-:Y:S01]  /*1a090*/  IMAD.WIDE.U32 R2, R2, -0x2daee0ad, RZ ;  /* 0xd2511f5302027825 */ /* 0x000fe200078e00ff */
[----:B------:R-:W3:Y:S05]  /*1a0a0*/  LDSM.16.MT88.4 R16, [R194+0x9400] ;  /* 0x00940000c210783b */ /* 0x000eea0000004200 */
[----:B------:R-:W-:Y:S01]  /*1a0b0*/  HMMA.16816.F32.BF16 R144, R8, R20, R144 ;  /* 0x000000140890723c */ /* 0x000fe20000041890 */
[----:B------:R-:W-:-:S07]  /*1a0c0*/  LOP3.LUT R0, R3, R249, R42, 0x96, !PT ;  /* 0x000000f903007212 */ /* 0x000fce00078e962a */
[C---:B------:R-:W-:Y:S01]  /*1a0d0*/  HMMA.16816.F32.BF16 R148, R8.reuse, R22, R148 ;  /* 0x000000160894723c */ /* 0x040fe20000041894 */
[----:B------:R-:W4:Y:S07]  /*1a0e0*/  LDSM.16.MT88.4 R20, [R192+0xa400] ;  /* 0x00a40000c014783b */ /* 0x000f2e0000004200 */
[C---:B------:R-:W-:Y:S01]  /*1a0f0*/  HMMA.16816.F32.BF16 R156, R8.reuse, R52, R156 ;  /* 0x00000034089c723c */ /* 0x040fe2000004189c */
[----:B------:R-:W-:Y:S01]  /*1a100*/  LOP3.LUT R3, R2, 0xffff, RZ, 0xc0, !PT ;  /* 0x0000ffff02037812 */ /* 0x000fe200078ec0ff */
[----:B------:R-:W-:Y:S01]  /*1a110*/  IMAD.MOV.U32 R227, RZ, RZ, R183 ;  /* 0x000000ffffe37224 */ /* 0x000fe200078e00b7 */
[----:B------:R-:W-:Y:S01]  /*1a120*/  HSET2.LE.AND R7, R7, R12, PT ;  /* 0x0000000c07077233 */ /* 0x000fe20003803000 */
[----:B------:R-:W-:Y:S01]  /*1a130*/  IMAD.MOV.U32 R212, RZ, RZ, R186 ;  /* 0x000000ffffd47224 */ /* 0x000fe200078e00ba */
[----:B------:R-:W-:Y:S03]  /*1a140*/  LDSM.16.MT88.4 R44, [R192+0x9800] ;  /* 0x00980000c02c783b */ /* 0x000fe60000004200 */
        /* <DEDUP_REMOVED lines=11> */
[----:B------:R-:W-:Y:S02]  /*1a200*/  PRMT R0, R15, 0x5410, R3 ;  /* 0x000054100f007816 */ /* 0x000fe40000000003 */
[----:B------:R-:W-:-:S03]  /*1a210*/  SHF.R.U32.HI R11, RZ, 0x10, R2 ;  /* 0x00000010ff0b7819 */ /* 0x000fc60000011602 */
[--C-:B------:R-:W-:Y:S01]  /*1a220*/  HSET2.LE.AND R0, R0, R12.reuse, PT ;  /* 0x0000000c00007233 */ /* 0x100fe20003803000 */
[----:B------:R-:W-:Y:S02]  /*1a230*/  SHF.R.U32.HI R13, RZ, 0x18, R2 ;  /* 0x00000018ff0d7819 */ /* 0x000fe40000011602 */
[----:B------:R-:W-:Y:S02]  /*1a240*/  PRMT R2, R8, 0x5410, R14 ;  /* 0x0000541008027816 */ /* 0x000fe4000000000e */
[----:B------:R-:W-:Y:S02]  /*1a250*/  LOP3.LUT R8, R234, R0, RZ, 0xc0, !PT ;  /* 0x00000000ea087212 */ /* 0x000fe400078ec0ff */
[----:B------:R-:W-:Y:S01]  /*1a260*/  LOP3.LUT R0, R167, R227, RZ, 0x3c, !PT ;  /* 0x000000e3a7007212 */ /* 0x000fe200078e3cff */
[----:B------:R-:W-:Y:S01]  /*1a270*/  HSET2.LE.AND R2, R2, R12, PT ;  /* 0x0000000c02027233 */ /* 0x000fe20003803000 */
[----:B------:R-:W-:Y:S01]  /*1a280*/  IMAD.MOV.U32 R219, RZ, RZ, R166 ;  /* 0x000000ffffdb7224 */ /* 0x000fe200078e00a6 */
[----:B------:R-:W-:Y:S01]  /*1a290*/  LOP3.LUT R7, R160, R7, RZ, 0xc0, !PT ;  /* 0x00000007a0077212 */ /* 0x000fe200078ec0ff */
[----:B------:R-:W-:-:S02]  /*1a2a0*/  IMAD.MOV.U32 R218, RZ, RZ, R185 ;  /* 0x000000ffffda7224 */ /* 0x000fc400078e00b9 */
[----:B------:R-:W-:Y:S01]  /*1a2b0*/  IMAD.WIDE.U32 R14, R0, -0x326172a9, RZ ;  /* 0xcd9e8d57000e7825 */ /* 0x000fe200078e00ff */
[----:B------:R-:W-:Y:S01]  /*1a2c0*/  HSET2.LE.AND R3, R9, R12, PT ;  /* 0x0000000c09037233 */ /* 0x000fe20003803000 */
[----:B------:R-:W-:-:S03]  /*1a2d0*/  LOP3.LUT R9, R221, R2, RZ, 0xc0, !PT ;  /* 0x00000002dd097212 */ /* 0x000fc600078ec0ff */
[----:B------:R-:W-:Y:S02]  /*1a2e0*/  LOP3.LUT R2, R15, R218, R164, 0x96, !PT ;  /* 0x000000da0f027212 */ /* 0x000fe400078e96a4 */
[----:B------:R-:W-:Y:S01]  /*1a2f0*/  LOP3.LUT R0, R69, R219, R14, 0x96, !PT ;  /* 0x000000db45007212 */ /* 0x000fe200078e960e */
[----:B------:R-:W-:Y:S02]  /*1a300*/  IMAD.MOV.U32 R213, RZ, RZ, R187 ;  /* 0x000000ffffd57224 */ /* 0x000fe400078e00bb */
[----:B------:R-:W-:Y:S01]  /*1a310*/  IMAD.MOV.U32 R166, RZ, RZ, R184 ;  /* 0x000000ffffa67224 */ /* 0x000fe200078e00b8 */
[----:B--2---:R-:W-:Y:S01]  /*1a320*/  HMMA.16816.F32.BF16 R132, R4, R24, R132 ;  /* 0x000000180484723c */ /* 0x004fe20000041884 */
[----:B------:R-:W-:Y:S01]  /*1a330*/  IMAD.MOV.U32 R214, RZ, RZ, R172 ;  /* 0x000000ffffd67224 */ /* 0x000fe200078e00ac */
[----:B------:R-:W-:Y:S01]  /*1a340*/  LOP3.LUT R10, R220, R3, RZ, 0xc0, !PT ;  /* 0x00000003dc0a7212 */ /* 0x000fe200078ec0ff */
[----:B------:R-:W-:Y:S02]  /*1a350*/  IMAD.MOV.U32 R216, RZ, RZ, R170 ;  /* 0x000000ffffd87224 */ /* 0x000fe400078e00aa */
[----:B------:R-:W-:-:S02]  /*1a360*/  IMAD.MOV.U32 R217, RZ, RZ, R171 ;  /* 0x000000ffffd97224 */ /* 0x000fc400078e00ab */
[----:B------:R-:W-:Y:S01]  /*1a370*/  IMAD.MOV.U32 R106, RZ, RZ, R181 ;  /* 0x000000ffff6a7224 */ /* 0x000fe200078e00b5 */
[----:B------:R-:W-:Y:S01]  /*1a380*/  HMMA.16816.F32.BF16 R184, R4, R30, R120 ;  /* 0x0000001e04b8723c */ /* 0x000fe20000041878 */
[----:B------:R-:W-:Y:S02]  /*1a390*/  IMAD.MOV.U32 R226, RZ, RZ, R182 ;  /* 0x000000ffffe27224 */ /* 0x000fe400078e00b6 */
[----:B------:R-:W-:-:S05]  /*1a3a0*/  IMAD.WIDE.U32 R2, R2, -0x2daee0ad, RZ ;  /* 0xd2511f5302027825 */ /* 0x000fca00078e00ff */
[----:B------:R-:W-:Y:S01]  /*1a3b0*/  HMMA.16816.F32.BF16 R128, R4, R26, R128 ;  /* 0x0000001a0480723c */ /* 0x000fe20000041880 */
[----:B------:R-:W-:-:S07]  /*1a3c0*/  LOP3.LUT R3, R3, R214, R70, 0x96, !PT ;  /* 0x000000d603037212 */ /* 0x000fce00078e9646 */
[C---:B---3--:R-:W-:Y:S08]  /*1a3d0*/  HMMA.16816.F32.BF16 R136, R4.reuse, R16, R136 ;  /* 0x000000100488723c */ /* 0x048ff00000041888 */
[C---:B------:R-:W-:Y:S08]  /*1a3e0*/  HMMA.16816.F32.BF16 R124, R4.reuse, R18, R124 ;  /* 0x00000012047c723c */ /* 0x040ff0000004187c */
[C---:B----4-:R-:W-:Y:S08]  /*1a3f0*/  HMMA.16816.F32.BF16 R116, R4.reuse, R20, R116 ;  /* 0x000000140474723c */ /* 0x050ff00000041874 */
[C---:B------:R-:W-:Y:S08]  /*1a400*/  HMMA.16816.F32.BF16 R108, R4.reuse, R22, R108 ;  /* 0x00000016046c723c */ /* 0x040ff0000004186c */
[C---:B------:R-:W-:Y:S08]  /*1a410*/  HMMA.16816.F32.BF16 R88, R4.reuse, R32, R88 ;  /* 0x000000200458723c */ /* 0x040ff00000041858 */
[C---:B------:R-:W-:Y:S08]  /*1a420*/  HMMA.16816.F32.BF16 R168, R4.reuse, R34, R84 ;  /* 0x0000002204a8723c */ /* 0x040ff00000041854 */
[C---:B------:R-:W-:Y:S08]  /*1a430*/  HMMA.16816.F32.BF16 R180, R4.reuse, R28, R96 ;  /* 0x0000001c04b4723c */ /* 0x040ff00000041860 */
[C---:B-1----:R-:W-:Y:S08]  /*1a440*/  HMMA.16816.F32.BF16 R172, R4.reuse, R52, R92 ;  /* 0x0000003404ac723c */ /* 0x042ff0000004185c */
[----:B------:R-:W-:Y:S07]  /*1a450*/  HMMA.16816.F32.BF16 R120, R4, R54, R80 ;  /* 0x000000360478723c */ /* 0x000fee0000041850 */
[----:B------:R-:W-:Y:S01]  /*1a460*/  IMAD.WIDE.U32 R4, R0, -0x2daee0ad, RZ ;  /* 0xd2511f5300047825 */ /* 0x000fe200078e00ff */
[----:B------:R-:W-:-:S04]  /*1a470*/  LOP3.LUT R11, R11, 0xff, RZ, 0xc0, !PT ;  /* 0x000000ff0b0b7812 */ /* 0x000fc800078ec0ff */
[----:B------:R-:W-:Y:S01]  /*1a480*/  LOP3.LUT R0, R5, R215, R2, 0x96, !PT ;  /* 0x000000d705007212 */ /* 0x000fe200078e9602 */
[----:B------:R-:W-:Y:S01]  /*1a490*/  IMAD.WIDE.U32 R2, R3, -0x326172a9, RZ ;  /* 0xcd9e8d5703027825 */ /* 0x000fe200078e00ff */
[----:B------:R-:W-:-:S03]  /*1a4a0*/  PRMT R11, R11, 0x5410, R13 ;  /* 0x000054100b0b7816 */ /* 0x000fc6000000000d */
[----:B------:R-:W-:Y:S01]  /*1a4b0*/  IMAD.WIDE.U32 R42, R0, -0x326172a9, RZ ;  /* 0xcd9e8d57002a7825 */ /* 0x000fe200078e00ff */
[----:B------:R-:W-:Y:S01]  /*1a4c0*/  LOP3.LUT R3, R3, R210, R68, 0x96, !PT ;  /* 0x000000d203037212 */ /* 0x000fe200078e9644 */
[----:B------:R-:W-:-:S03]  /*1a4d0*/  HSET2.LE.AND R11, R11, R12, PT ;  /* 0x0000000c0b0b7233 */ /* 0x000fc60003803000 */
[----:B------:R-:W-:Y:S01]  /*1a4e0*/  LOP3.LUT R0, R43, R211, R2, 0x96, !PT ;  /* 0x000000d32b007212 */ /* 0x000fe200078e9602 */
[----:B------:R-:W-:Y:S01]  /*1a4f0*/  IMAD.WIDE.U32 R2, R3, -0x2daee0ad, RZ ;  /* 0xd2511f5303027825 */ /* 0x000fe200078e00ff */
[----:B------:R-:W-:-:S03]  /*1a500*/  LOP3.LUT R11, R201, R11, RZ, 0xc0, !PT ;  /* 0x0000000bc90b7212 */ /* 0x000fc600078ec0ff */
[----:B------:R-:W-:Y:S01]  /*1a510*/  IMAD.WIDE.U32 R40, R0, -0x2daee0ad, RZ ;  /* 0xd2511f5300287825 */ /* 0x000fe200078e00ff */
[----:B------:R-:W-:-:S04]  /*1a520*/  LOP3.LUT R0, R3, R204, R4, 0x96, !PT ;  /* 0x000000cc03007212 */ /* 0x000fc800078e9604 */
[----:B------:R-:W-:Y:S01]  /*1a530*/  LOP3.LUT R2, R41, R205, R2, 0x96, !PT ;  /* 0x000000cd29027212 */ /* 0x000fe200078e9602 */
[----:B------:R-:W-:Y:S04]  /*1a540*/  HMMA.16816.F32.BF16 R68, R8, R32, R112 ;  /* 0x000000200844723c */ /* 0x000fe80000041870 */
[----:B------:R-:W-:-:S04]  /*1a550*/  IMAD.WIDE.U32 R2, R2, -0x326172a9, RZ ;  /* 0xcd9e8d5702027825 */ /* 0x000fc800078e00ff */
[----:B------:R-:W-:Y:S01]  /*1a560*/  IMAD.WIDE.U32 R32, R0, -0x326172a9, RZ ;  /* 0xcd9e8d5700207825 */ /* 0x000fe200078e00ff */
[----:B------:R-:W-:-:S04]  /*1a570*/  SHF.R.U32.HI R5, RZ, 0x10, R2 ;  /* 0x00000010ff057819 */ /* 0x000fc80000011602 */
[----:B------:R-:W-:Y:S02]  /*1a580*/  LOP3.LUT R0, R3, R251, R32, 0x96, !PT ;  /* 0x000000fb03007212 */ /* 0x000fe400078e9620 */
[----:B------:R-:W-:Y:S02]  /*1a590*/  LOP3.LUT R3, R2, 0xffff, RZ, 0xc0, !PT ;  /* 0x0000ffff02037812 */ /* 0x000fe400078ec0ff */
[----:B------:R-:W-:Y:S01]  /*1a5a0*/  LOP3.LUT R4, R0, 0xffff, RZ, 0xc0, !PT ;  /* 0x0000ffff00047812 */ /* 0x000fe200078ec0ff */
[----:B------:R-:W-:Y:S01]  /*1a5b0*/  HMMA.16816.F32.BF16 R92, R8, R16, R60 ;  /* 0x00000010085c723c */ /* 0x000fe2000004183c */
[----:B------:R-:W-:Y:S02]  /*1a5c0*/  SHF.R.U32.HI R6, RZ, 0x10, R0 ;  /* 0x00000010ff067819 */ /* 0x000fe40000011600 */
[----:B------:R-:W-:Y:S02]  /*1a5d0*/  LOP3.LUT R13, R2, 0xff, RZ, 0xc0, !PT ;  /* 0x000000ff020d7812 */ /* 0x000fe400078ec0ff */
[----:B------:R-:W-:-:S02]  /*1a5e0*/  SHF.R.U32.HI R7, RZ, 0x18, R2 ;  /* 0x00000018ff077819 */ /* 0x000fc40000011602 */
[----:B------:R-:W-:Y:S02]  /*1a5f0*/  LOP3.LUT R17, R0, 0xff, RZ, 0xc0, !PT ;  /* 0x000000ff00117812 */ /* 0x000fe400078ec0ff */
[----:B------:R-:W-:Y:S02]  /*1a600*/  SHF.R.U32.HI R16, RZ, 0x18, R0 ;  /* 0x00000018ff107819 */ /* 0x000fe40000011600 */
[----:B------:R-:W-:Y:S02]  /*1a610*/  SHF.R.U32.HI R2, RZ, 0x8, R3 ;  /* 0x00000008ff027819 */ /* 0x000fe40000011603 */
[----:B------:R-:W-:Y:S02]  /*1a620*/  LOP3.LUT R0, R5, 0xff, RZ, 0xc0, !PT ;  /* 0x000000ff05007812 */ /* 0x000fe400078ec0ff */
[----:B------:R-:W-:Y:S02]  /*1a630*/  SHF.R.U32.HI R3, RZ, 0x8, R4 ;  /* 0x00000008ff037819 */ /* 0x000fe40000011604 */
[----:B------:R-:W-:-:S02]  /*1a640*/  LOP3.LUT R4, R6, 0xff, RZ, 0xc0, !PT ;  /* 0x000000ff06047812 */ /* 0x000fc400078ec0ff */
[----:B------:R-:W-:Y:S02]  /*1a650*/  PRMT R5, R13, 0x5410, R2 ;  /* 0x000054100d057816 */ /* 0x000fe40000000002 */
[----:B------:R-:W-:Y:S02]  /*1a660*/  PRMT R7, R0, 0x5410, R7 ;  /* 0x0000541000077816 */ /* 0x000fe40000000007 */
[----:B------:R-:W-:Y:S02]  /*1a670*/  PRMT R0, R17, 0x5410, R3 ;  /* 0x0000541011007816 */ /* 0x000fe40000000003 */
[----:B------:R-:W-:-:S03]  /*1a680*/  PRMT R2, R4, 0x5410, R16 ;  /* 0x0000541004027816 */ /* 0x000fc60000000010 */
[--C-:B------:R-:W-:Y:S02]  /*1a690*/  HSET2.LE.AND R0, R0, R12.reuse, PT ;  /* 0x0000000c00007233 */ /* 0x100fe40003803000 */
[--C-:B------:R-:W-:Y:S02]  /*1a6a0*/  HSET2.LE.AND R2, R2, R12.reuse, PT ;  /* 0x0000000c02027233 */ /* 0x100fe40003803000 */
[----:B------:R-:W-:Y:S01]  /*1a6b0*/  HSET2.LE.AND R3, R5, R12, PT ;  /* 0x0000000c05037233 */ /* 0x000fe20003803000 */
[----:B------:R-:W-:Y:S02]  /*1a6c0*/  LOP3.LUT R4, R163, R0, RZ, 0xc0, !PT ;  /* 0x00000000a3047212 */ /* 0x000fe400078ec0ff */
[----:B------:R-:W-:Y:S02]  /*1a6d0*/  LOP3.LUT R5, R162, R2, RZ, 0xc0, !PT ;  /* 0x00000002a2057212 */ /* 0x000fe400078ec0ff */
[----:B------:R-:W-:Y:S02]  /*1a6e0*/  LOP3.LUT R2, R15, R218, R216, 0x96, !PT ;  /* 0x000000da0f027212 */ /* 0x000fe400078e96d8 */
[----:B------:R-:W-:Y:S01]  /*1a6f0*/  LOP3.LUT R0, R209, R219, R14, 0x96, !PT ;  /* 0x000000dbd1007212 */ /* 0x000fe200078e960e */
[----:B------:R-:W-:Y:S01]  /*1a700*/  HMMA.16816.F32.BF16 R176, R8, R24, R72 ;  /* 0x0000001808b0723c */ /* 0x000fe20000041848 */
[----:B------:R-:W-:Y:S01]  /*1a710*/  LOP3.LUT R6, R161, R3, RZ, 0xc0, !PT ;  /* 0x00000003a1067212 */ /* 0x000fe200078ec0ff */
[----:B------:R-:W-:-:S06]  /*1a720*/  IMAD.WIDE.U32 R2, R2, -0x2daee0ad, RZ ;  /* 0xd2511f5302027825 */ /* 0x000fcc00078e00ff */
[C---:B------:R-:W-:Y:S01]  /*1a730*/  HMMA.16816.F32.BF16 R96, R8.reuse, R26, R64 ;  /* 0x0000001a0860723c */ /* 0x040fe20000041840 */
[----:B------:R-:W-:Y:S01]  /*1a740*/  LOP3.LUT R3, R3, R214, R212, 0x96, !PT ;  /* 0x000000d603037212 */ /* 0x000fe200078e96d4 */
[----:B------:R-:W1:Y:S06]  /*1a750*/  LDSM.16.MT88.4 R24, [R192+0xa800] ;  /* 0x00a80000c018783b */ /* 0x000e6c0000004200 */
[C---:B------:R-:W-:Y:S01]  /*1a760*/  HMMA.16816.F32.BF16 R84, R8.reuse, R18, R56 ;  /* 0x000000120854723c */ /* 0x040fe20000041838 */
[----:B------:R-:W-:Y:S07]  /*1a770*/  LDSM.16.MT88.4 R16, [R192+0xb800] ;  /* 0x00b80000c010783b */ /* 0x000fee0000004200 */
[C---:B------:R-:W-:Y:S08]  /*1a780*/  HMMA.16816.F32.BF16 R72, R8.reuse, R52, R156 ;  /* 0x000000340848723c */ /* 0x040ff0000004189c */
[C---:B------:R-:W-:Y:S01]  /*1a790*/  HMMA.16816.F32.BF16 R80, R8.reuse, R20, R36 ;  /* 0x000000140850723c */ /* 0x040fe20000041824 */
[----:B------:R-:W-:Y:S07]  /*1a7a0*/  LDSM.16.MT88.4 R36, [R194+0x9800] ;  /* 0x00980000c224783b */ /* 0x000fee0000004200 */
[C---:B------:R-:W-:Y:S01]  /*1a7b0*/  HMMA.16816.F32.BF16 R76, R8.reuse, R22, R76 ;  /* 0x00000016084c723c */ /* 0x040fe2000004184c */
[----:B------:R-:W2:Y:S07]  /*1a7c0*/  LDSM.16.MT88.4 R20, [R194+0xa800] ;  /* 0x00a80000c214783b */ /* 0x000eae0000004200 */
[C---:B------:R-:W-:Y:S01]  /*1a7d0*/  HMMA.16816.F32.BF16 R60, R8.reuse, R30, R148 ;  /* 0x0000001e083c723c */ /* 0x040fe20000041894 */
[----:B------:R-:W-:Y:S01]  /*1a7e0*/  HSET2.LE.AND R7, R7, R12, PT ;  /* 0x0000000c07077233 */ /* 0x000fe20003803000 */
[----:B------:R-:W-:Y:S01]  /*1a7f0*/  IMAD.MOV.U32 R207, RZ, RZ, R166 ;  /* 0x000000ffffcf7224 */ /* 0x000fe200078e00a6 */
[----:B------:R-:W-:Y:S05]  /*1a800*/  LDSM.16.MT88.4 R156, [R192+0x9c00] ;  /* 0x009c0000c09c783b */ /* 0x000fea0000004200 */
[C---:B------:R-:W-:Y:S08]  /*1a810*/  HMMA.16816.F32.BF16 R64, R8.reuse, R34, R140 ;  /* 0x000000220840723c */ /* 0x040ff0000004188c */
[C---:B------:R-:W-:Y:S01]  /*1a820*/  HMMA.16816.F32.BF16 R56, R8.reuse, R28, R144 ;  /* 0x0000001c0838723c */ /* 0x040fe20000041890 */
[----:B------:R-:W3:Y:S07]  /*1a830*/  LDSM.16.MT88.4 R28, [R194+0xb800] ;  /* 0x00b80000c21c783b */ /* 0x000eee0000004200 */
[----:B------:R-:W-:Y:S01]  /*1a840*/  HMMA.16816.F32.BF16 R52, R8, R54, R152 ;  /* 0x000000360834723c */ /* 0x000fe20000041898 */
[----:B------:R-:W-:Y:S01]  /*1a850*/  LOP3.LUT R7, R107, R7, RZ, 0xc0, !PT ;  /* 0x000000076b077212 */ /* 0x000fe200078ec0ff */
[----:B------:R-:W-:Y:S05]  /*1a860*/  LDSM.16.MT88.4 R140, [R194+0x9c00] ;  /* 0x009c0000c28c783b */ /* 0x000fea0000004200 */
        /* <DEDUP_REMOVED lines=15> */
[--C-:B------:R-:W-:Y:S02]  /*1a960*/  SHF.R.U32.HI R8, RZ, 0x10, R0.reuse ;  /* 0x00000010ff087819 */ /* 0x100fe40000011600 */
[----:B------:R-:W-:Y:S02]  /*1a970*/  LOP3.LUT R10, R0, 0xff, RZ, 0xc0, !PT ;  /* 0x000000ff000a7812 */ /* 0x000fe400078ec0ff */
[----:B------:R-:W-:-:S02]  /*1a980*/  SHF.R.U32.HI R9, RZ, 0x18, R0 ;  /* 0x00000018ff097819 */ /* 0x000fc40000011600 */
[----:B------:R-:W-:Y:S02]  /*1a990*/  SHF.R.U32.HI R0, RZ, 0x8, R3 ;  /* 0x00000008ff007819 */ /* 0x000fe40000011603 */
[----:B------:R-:W-:Y:S02]  /*1a9a0*/  LOP3.LUT R3, R8, 0xff, RZ, 0xc0, !PT ;  /* 0x000000ff08037812 */ /* 0x000fe400078ec0ff */
[----:B------:R-:W-:Y:S02]  /*1a9b0*/  LOP3.LUT R14, R2, 0xff, RZ, 0xc0, !PT ;  /* 0x000000ff020e7812 */ /* 0x000fe400078ec0ff */
[--C-:B------:R-:W-:Y:S02]  /*1a9c0*/  SHF.R.U32.HI R13, RZ, 0x10, R2.reuse ;  /* 0x00000010ff0d7819 */ /* 0x100fe40000011602 */
[----:B------:R-:W-:Y:S02]  /*1a9d0*/  SHF.R.U32.HI R32, RZ, 0x18, R2 ;  /* 0x00000018ff207819 */ /* 0x000fe40000011602 */
[----:B------:R-:W-:-:S02]  /*1a9e0*/  PRMT R2, R3, 0x5410, R9 ;  /* 0x0000541003027816 */ /* 0x000fc40000000009 */
[----:B------:R-:W-:-:S03]  /*1a9f0*/  SHF.R.U32.HI R11, RZ, 0x8, R11 ;  /* 0x00000008ff0b7819 */ /* 0x000fc6000001160b */
[--C-:B------:R-:W-:Y:S01]  /*1aa00*/  HSET2.LE.AND R2, R2, R12.reuse, PT ;  /* 0x0000000c02027233 */ /* 0x100fe20003803000 */
[----:B------:R-:W-:Y:S02]  /*1aa10*/  PRMT R8, R14, 0x5410, R11 ;  /* 0x000054100e087816 */ /* 0x000fe4000000000b */
[----:B------:R-:W-:Y:S02]  /*1aa20*/  PRMT R0, R10, 0x5410, R0 ;  /* 0x000054100a007816 */ /* 0x000fe40000000000 */
[----:B------:R-:W-:Y:S01]  /*1aa30*/  LOP3.LUT R9, R200, R2, RZ, 0xc0, !PT ;  /* 0x00000002c8097212 */ /* 0x000fe200078ec0ff */
[--C-:B------:R-:W-:Y:S01]  /*1aa40*/  HSET2.LE.AND R3, R8, R12.reuse, PT ;  /* 0x0000000c08037233 */ /* 0x100fe20003803000 */
[----:B------:R-:W-:Y:S01]  /*1aa50*/  LOP3.LUT R2, R33, R206, R42, 0x96, !PT ;  /* 0x000000ce21027212 */ /* 0x000fe200078e962a */
[----:B------:R-:W-:-:S03]  /*1aa60*/  HSET2.LE.AND R0, R0, R12, PT ;  /* 0x0000000c00007233 */ /* 0x000fc60003803000 */
[----:B------:R-:W-:Y:S01]  /*1aa70*/  LOP3.LUT R10, R191, R3, RZ, 0xc0, !PT ;  /* 0x00000003bf0a7212 */ /* 0x000fe200078ec0ff */
[----:B------:R-:W-:Y:S01]  /*1aa80*/  IMAD.WIDE.U32 R2, R2, -0x2daee0ad, RZ ;  /* 0xd2511f5302027825 */ /* 0x000fe200078e00ff */
[----:B------:R-:W-:Y:S01]  /*1aa90*/  LOP3.LUT R8, R235, R0, RZ, 0xc0, !PT ;  /* 0x00000000eb087212 */ /* 0x000fe200078ec0ff */
[----:B------:R-:W-:Y:S01]  /*1aaa0*/  HMMA.16816.F32.BF16 R164, R4, R44, R132 ;  /* 0x0000002c04a4723c */ /* 0x000fe20000041884 */
[----:B------:R-:W-:Y:S02]  /*1aab0*/  LOP3.LUT R11, R13, 0xff, RZ, 0xc0, !PT ;  /* 0x000000ff0d0b7812 */ /* 0x000fe400078ec0ff */
[----:B------:R-:W-:Y:S02]  /*1aac0*/  LOP3.LUT R0, R3, R249, R40, 0x96, !PT ;  /* 0x000000f903007212 */ /* 0x000fe400078e9628 */
[----:B------:R-:W-:-:S03]  /*1aad0*/  PRMT R11, R11, 0x5410, R32 ;  /* 0x000054100b0b7816 */ /* 0x000fc60000000020 */
[----:B-1----:R-:W-:Y:S01]  /*1aae0*/  HMMA.16816.F32.BF16 R132, R4, R24, R116 ;  /* 0x000000180484723c */ /* 0x002fe20000041874 */
[----:B------:R-:W-:-:S07]  /*1aaf0*/  LOP3.LUT R13, R0, 0xff, RZ, 0xc0, !PT ;  /* 0x000000ff000d7812 */ /* 0x000fce00078ec0ff */
[----:B------:R-:W-:Y:S01]  /*1ab00*/  HMMA.16816.F32.BF16 R160, R4, R46, R128 ;  /* 0x0000002e04a0723c */ /* 0x000fe20000041880 */
[----:B------:R-:W-:-:S07]  /*1ab10*/  HSET2.LE.AND R11, R11, R12, PT ;  /* 0x0000000c0b0b7233 */ /* 0x000fce0003803000 */
[C---:B--2---:R-:W-:Y:S08]  /*1ab20*/  HMMA.16816.F32.BF16 R116, R4.reuse, R20, R88 ;  /* 0x000000140474723c */ /* 0x044ff00000041858 */
[----:B------:R-:W-:Y:S01]  /*1ab30*/  HMMA.16816.F32.BF16 R112, R4, R22, R168 ;  /* 0x000000160470723c */ /* 0x000fe200000418a8 */
[----:B------:R-:W-:-:S07]  /*1ab40*/  LOP3.LUT R3, R2, 0xffff, RZ, 0xc0, !PT ;  /* 0x0000ffff02037812 */ /* 0x000fce00078ec0ff */
[C---:B------:R-:W-:Y:S08]  /*1ab50*/  HMMA.16816.F32.BF16 R148, R4.reuse, R36, R136 ;  /* 0x000000240494723c */ /* 0x040ff00000041888 */
[C---:B------:R-:W-:Y:S08]  /*1ab60*/  HMMA.16816.F32.BF16 R144, R4.reuse, R38, R124 ;  /* 0x000000260490723c */ /* 0x040ff0000004187c */
[C---:B------:R-:W-:Y:S08]  /*1ab70*/  HMMA.16816.F32.BF16 R128, R4.reuse, R26, R108 ;  /* 0x0000001a0480723c */ /* 0x040ff0000004186c */
[C---:B------:R-:W-:Y:S08]  /*1ab80*/  HMMA.16816.F32.BF16 R88, R4.reuse, R16, R180 ;  /* 0x000000100458723c */ /* 0x040ff000000418b4 */
[C---:B------:R-:W-:Y:S08]  /*1ab90*/  HMMA.16816.F32.BF16 R168, R4.reuse, R18, R184 ;  /* 0x0000001204a8723c */ /* 0x040ff000000418b8 */
[C---:B---3--:R-:W-:Y:S08]  /*1aba0*/  HMMA.16816.F32.BF16 R172, R4.reuse, R28, R172 ;  /* 0x0000001c04ac723c */ /* 0x048ff000000418ac */
[----:B------:R-:W-:Y:S01]  /*1abb0*/  HMMA.16816.F32.BF16 R120, R4, R30, R120 ;  /* 0x0000001e0478723c */ /* 0x000fe20000041878 */
[----:B------:R-:W-:Y:S01]  /*1abc0*/  SHF.R.U32.HI R14, RZ, 0x10, R2 ;  /* 0x00000010ff0e7819 */ /* 0x000fe20000011602 */
[----:B------:R-:W-:Y:S01]  /*1abd0*/  LDSM.16.MT88.4 R124, [R192+0xac00] ;  /* 0x00ac0000c07c783b */ /* 0x000fe20000004200 */
[----:B------:R-:W-:-:S02]  /*1abe0*/  LOP3.LUT R11, R190, R11, RZ, 0xc0, !PT ;  /* 0x0000000bbe0b7212 */ /* 0x000fc400078ec0ff */
[----:B------:R-:W-:Y:S01]  /*1abf0*/  SHF.R.U32.HI R3, RZ, 0x8, R3 ;  /* 0x00000008ff037819 */ /* 0x000fe20000011603 */
[----:B------:R-:W-:Y:S01]  /*1ac00*/  LDSM.16.MT88.4 R108, [R194+0xac00] ;  /* 0x00ac0000c26c783b */ /* 0x000fe20000004200 */
[----:B------:R-:W-:Y:S02]  /*1ac10*/  LOP3.LUT R4, R0, 0xffff, RZ, 0xc0, !PT ;  /* 0x0000ffff00047812 */ /* 0x000fe400078ec0ff */
[--C-:B------:R-:W-:Y:S02]  /*1ac20*/  SHF.R.U32.HI R5, RZ, 0x10, R0.reuse ;  /* 0x00000010ff057819 */ /* 0x100fe40000011600 */
[----:B------:R-:W-:Y:S02]  /*1ac30*/  SHF.R.U32.HI R7, RZ, 0x18, R0 ;  /* 0x00000018ff077819 */ /* 0x000fe40000011600 */
[----:B------:R-:W-:Y:S02]  /*1ac40*/  SHF.R.U32.HI R0, RZ, 0x8, R4 ;  /* 0x00000008ff007819 */ /* 0x000fe40000011604 */
[----:B------:R-:W-:-:S02]  /*1ac50*/  LOP3.LUT R4, R5, 0xff, RZ, 0xc0, !PT ;  /* 0x000000ff05047812 */ /* 0x000fc400078ec0ff */
[----:B------:R-:W-:Y:S02]  /*1ac60*/  LOP3.LUT R6, R2, 0xff, RZ, 0xc0, !PT ;  /* 0x000000ff02067812 */ /* 0x000fe400078ec0ff */
[----:B------:R-:W-:Y:S02]  /*1ac70*/  SHF.R.U32.HI R5, RZ, 0x18, R2 ;  /* 0x00000018ff057819 */ /* 0x000fe40000011602 */
[----:B------:R-:W-:Y:S02]  /*1ac80*/  PRMT R2, R4, 0x5410, R7 ;  /* 0x0000541004027816 */ /* 0x000fe40000000007 */
[----:B------:R-:W-:-:S03]  /*1ac90*/  PRMT R3, R6, 0x5410, R3 ;  /* 0x0000541006037816 */ /* 0x000fc60000000003 */
[--C-:B------:R-:W-:Y:S01]  /*1aca0*/  HSET2.LE.AND R2, R2, R12.reuse, PT ;  /* 0x0000000c02027233 */ /* 0x100fe20003803000 */
[----:B------:R-:W-:Y:S01]  /*1acb0*/  HMMA.16816.F32.BF16 R136, R8, R24, R80 ;  /* 0x000000180888723c */ /* 0x000fe20000041850 */
[----:B------:R-:W1:Y:S01]  /*1acc0*/  LDSM.16.MT88.4 R80, [R192+0xbc00] ;  /* 0x00bc0000c050783b */ /* 0x000e620000004200 */
[----:B------:R-:W-:Y:S01]  /*1acd0*/  PRMT R0, R13, 0x5410, R0 ;  /* 0x000054100d007816 */ /* 0x000fe20000000000 */
[----:B------:R-:W-:Y:S01]  /*1ace0*/  HSET2.LE.AND R3, R3, R12, PT ;  /* 0x0000000c03037233 */ /* 0x000fe20003803000 */
[----:B------:R-:W-:-:S04]  /*1acf0*/  LOP3.LUT R4, R14, 0xff, RZ, 0xc0, !PT ;  /* 0x000000ff0e047812 */ /* 0x000fc800078ec0ff */
[----:B------:R-:W-:Y:S01]  /*1ad00*/  HMMA.16816.F32.BF16 R152, R8, R36, R92 ;  /* 0x000000240898723c */ /* 0x000fe2000004185c */
[----:B------:R-:W-:Y:S01]  /*1ad10*/  HSET2.LE.AND R0, R0, R12, PT ;  /* 0x0000000c00007233 */ /* 0x000fe20003803000 */
[----:B------:R-:W-:-:S05]  /*1ad20*/  PRMT R4, R4, 0x5410, R5 ;  /* 0x0000541004047816 */ /* 0x000fca0000000005 */
[----:B------:R-:W-:Y:S01]  /*1ad30*/  LOP3.LUT R93, R188, R2, RZ, 0xc0, !PT ;  /* 0x00000002bc5d7212 */ /* 0x000fe200078ec0ff */
[----:B------:R-:W-:Y:S01]  /*1ad40*/  HMMA.16816.F32.BF16 R56, R8, R16, R56 ;  /* 0x000000100838723c */ /* 0x000fe20000041838 */
[----:B------:R-:W-:-:S07]  /*1ad50*/  LOP3.LUT R2, R15, R206, R50, 0x96, !PT ;  /* 0x000000ce0f027212 */ /* 0x000fce00078e9632 */
[----:B------:R-:W-:Y:S01]  /*1ad60*/  HMMA.16816.F32.BF16 R60, R8, R18, R60 ;  /* 0x00000012083c723c */ /* 0x000fe2000004183c */
[----:B------:R-:W2:Y:S01]  /*1ad70*/  LDSM.16.MT88.4 R16, [R194+0xbc00] ;  /* 0x00bc0000c210783b */ /* 0x000ea20000004200 */
[----:B------:R-:W-:Y:S01]  /*1ad80*/  LOP3.LUT R94, R101, R3, RZ, 0xc0, !PT ;  /* 0x00000003655e7212 */ /* 0x000fe200078ec0ff */
[----:B------:R-:W-:Y:S01]  /*1ad90*/  IMAD.WIDE.U32 R2, R2, -0x2daee0ad, RZ ;  /* 0xd2511f5302027825 */ /* 0x000fe200078e00ff */
[----:B------:R-:W-:Y:S01]  /*1ada0*/  HSET2.LE.AND R4, R4, R12, PT ;  /* 0x0000000c04047233 */ /* 0x000fe20003803000 */
[----:B------:R-:W-:-:S03]  /*1adb0*/  LOP3.LUT R92, R189, R0, RZ, 0xc0, !PT ;  /* 0x00000000bd5c7212 */ /* 0x000fc600078ec0ff */
[----:B------:R-:W-:Y:S02]  /*1adc0*/  LOP3.LUT R0, R3, R249, R34, 0x96, !PT ;  /* 0x000000f903007212 */ /* 0x000fe400078e9622 */
[----:B------:R-:W-:Y:S02]  /*1add0*/  LOP3.LUT R3, R2, 0xffff, RZ, 0xc0, !PT ;  /* 0x0000ffff02037812 */ /* 0x000fe400078ec0ff */
[----:B------:R-:W-:Y:S01]  /*1ade0*/  LOP3.LUT R95, R100, R4, RZ, 0xc0, !PT ;  /* 0x00000004645f7212 */ /* 0x000fe200078ec0ff */
[----:B------:R-:W-:Y:S01]  /*1adf0*/  HMMA.16816.F32.BF16 R176, R8, R44, R176 ;  /* 0x0000002c08b0723c */ /* 0x000fe200000418b0 */
[----:B------:R-:W-:Y:S02]  /*1ae00*/  LOP3.LUT R4, R0, 0xffff, RZ, 0xc0, !PT ;  /* 0x0000ffff00047812 */ /* 0x000fe400078ec0ff */
[----:B------:R-:W-:Y:S02]  /*1ae10*/  SHF.R.U32.HI R6, RZ, 0x8, R3 ;  /* 0x00000008ff067819 */ /* 0x000fe40000011603 */
[----:B------:R-:W-:-:S02]  /*1ae20*/  SHF.R.U32.HI R5, RZ, 0x10, R0 ;  /* 0x00000010ff057819 */ /* 0x000fc40000011600 */
[----:B------:R-:W-:Y:S01]  /*1ae30*/  SHF.R.U32.HI R3, RZ, 0x10, R2 ;  /* 0x00000010ff037819 */ /* 0x000fe20000011602 */
[----:B------:R-:W-:Y:S01]  /*1ae40*/  HMMA.16816.F32.BF16 R36, R8, R38, R84 ;  /* 0x000000260824723c */ /* 0x000fe20000041854 */
[----:B------:R-:W-:Y:S02]  /*1ae50*/  LOP3.LUT R7, R2, 0xff, RZ, 0xc0, !PT ;  /* 0x000000ff02077812 */ /* 0x000fe400078ec0ff */
[----:B------:R-:W-:-:S05]  /*1ae60*/  LOP3.LUT R5, R5, 0xff, RZ, 0xc0, !PT ;  /* 0x000000ff05057812 */ /* 0x000fca00078ec0ff */
[----:B------:R-:W-:Y:S01]  /*1ae70*/  HMMA.16816.F32.BF16 R44, R8, R46, R96 ;  /* 0x0000002e082c723c */ /* 0x000fe20000041860 */
[----:B------:R-:W-:-:S07]  /*1ae80*/  PRMT R6, R7, 0x5410, R6 ;  /* 0x0000541007067816 */ /* 0x000fce0000000006 */
[C---:B------:R-:W-:Y:S08]  /*1ae90*/  HMMA.16816.F32.BF16 R24, R8.reuse, R26, R76 ;  /* 0x0000001a0818723c */ /* 0x040ff0000004184c */
[C---:B------:R-:W-:Y:S08]  /*1aea0*/  HMMA.16816.F32.BF16 R68, R8.reuse, R20, R68 ;  /* 0x000000140844723c */ /* 0x040ff00000041844 */
[C---:B------:R-:W-:Y:S08]  /*1aeb0*/  HMMA.16816.F32.BF16 R64, R8.reuse, R22, R64 ;  /* 0x000000160840723c */ /* 0x040ff00000041840 */
[C---:B------:R-:W-:Y:S08]  /*1aec0*/  HMMA.16816.F32.BF16 R84, R8.reuse, R28, R72 ;  /* 0x0000001c0854723c */ /* 0x040ff00000041848 */
[----:B------:R-:W-:Y:S07]  /*1aed0*/  HMMA.16816.F32.BF16 R52, R8, R30, R52 ;  /* 0x0000001e0834723c */ /* 0x000fee0000041834 */
[----:B------:R-:W-:-:S02]  /*1aee0*/  LOP3.LUT R9, R0, 0xff, RZ, 0xc0, !PT ;  /* 0x000000ff00097812 */ /* 0x000fc400078ec0ff */
[----:B------:R-:W-:Y:S02]  /*1aef0*/  SHF.R.U32.HI R8, RZ, 0x18, R0 ;  /* 0x00000018ff087819 */ /* 0x000fe40000011600 */
[----:B------:R-:W-:Y:S02]  /*1af00*/  SHF.R.U32.HI R0, RZ, 0x8, R4 ;  /* 0x00000008ff007819 */ /* 0x000fe40000011604 */
[----:B------:R-:W-:Y:S02]  /*1af10*/  SHF.R.U32.HI R10, RZ, 0x18, R2 ;  /* 0x00000018ff0a7819 */ /* 0x000fe40000011602 */
[----:B------:R-:W-:Y:S02]  /*1af20*/  LOP3.LUT R4, R3, 0xff, RZ, 0xc0, !PT ;  /* 0x000000ff03047812 */ /* 0x000fe400078ec0ff */
[----:B------:R-:W-:Y:S02]  /*1af30*/  PRMT R0, R9, 0x5410, R0 ;  /* 0x0000541009007816 */ /* 0x000fe40000000000 */
[----:B------:R-:W-:-:S02]  /*1af40*/  PRMT R2, R5, 0x5410, R8 ;  /* 0x0000541005027816 */ /* 0x000fc40000000008 */
        /* <DEDUP_REMOVED lines=20> */
[----:B--2---:R-:W-:Y:S01]  /*1b090*/  HMMA.16816.F32.BF16 R88, R92, R16, R172 ;  /* 0x000000105c58723c */ /* 0x004fe200000418ac */
[----:B------:R-:W-:-:S07]  /*1b0a0*/  IMAD.MOV.U32 R234, RZ, RZ, R248 ;  /* 0x000000ffffea7224 */ /* 0x000fce00078e00f8 */
[----:B------:R-:W-:Y:S01]  /*1b0b0*/  HMMA.16816.F32.BF16 R92, R92, R18, R120 ;  /* 0x000000125c5c723c */ /* 0x000fe20000041878 */
[----:B------:R-:W-:-:S07]  /*1b0c0*/  @P0 IADD3 R212, R106, -0x4, RZ ;  /* 0xfffffffc6ad40810 */ /* 0x000fce0007ffe0ff */
[----:B------:R-:W-:Y:S01]  /*1b0d0*/  HMMA.16816.F32.BF16 R120, R96, R108, R68 ;  /* 0x0000006c6078723c */ /* 0x000fe20000041844 */
[----:B------:R-:W-:-:S07]  /*1b0e0*/  IADD3.X R201, R49, -0x1, RZ, P1, !PT ;  /* 0xffffffff31c97810 */ /* 0x000fce0000ffe4ff */
        /* <DEDUP_REMOVED lines=11> */
[----:B------:R-:W-:Y:S07]  /*1b1a0*/  @!UPT UIADD3 URZ, URZ, URZ, URZ ;  /* 0x0000003f3f3ff290 */ /* 0x000fee000fffe03f */
[----:B------:R-:W-:Y:S11]  /*1b1b0*/  @P0 BRA `(.L_x_596) ;  /* 0x0000001000000947 */ /* 0x000ff60003800000 */
.L_x_587:
[----:B-1--4-:R-:W-:-:S07]  /*1b1c0*/  IADD3 R212, R234, -0x1, RZ ;  /* 0xffffffffead47810 */ /* 0x012fce0007ffe0ff */
.L_x_596:
[----:B------:R-:W-:Y:S05]  /*1b1d0*/  BSYNC B2 ;  /* 0x0000000000027941 */ /* 0x000fea0003800000 */
.L_x_586:
[----:B------:R-:W-:-:S13]  /*1b1e0*/  ISETP.GE.AND P0, PT, R212, RZ, PT ;  /* 0x000000ffd400720c */ /* 0x000fda0003f06270 */
[----:B------:R-:W-:Y:S05]  /*1b1f0*/  @!P0 BRA `(.L_x_597) ;  /* 0x0000793000008947 */ /* 0x000fea0003800000 */
[----:B------:R-:W2:Y:S01]  /*1b200*/  LDL.LU R5, [R1+0x4c] ;  /* 0x00004c0001057983 */ /* 0x000ea20000300800 */
[----:B------:R-:W-:Y:S01]  /*1b210*/  IMAD.MOV.U32 R106, RZ, RZ, R103 ;  /* 0x000000ffff6a7224 */ /* 0x000fe200078e0067 */
[----:B-----5:R-:W-:Y:S01]  /*1b220*/  MOV R101, R105 ;  /* 0x0000006900657202 */ /* 0x020fe20000000f00 */
[----:B------:R-:W-:Y:S01]  /*1b230*/  IMAD.MOV.U32 R100, RZ, RZ, R104 ;  /* 0x000000ffff647224 */ /* 0x000fe200078e0068 */
[----:B------:R-:W-:Y:S01]  /*1b240*/  MOV R107, R102 ;  /* 0x00000066006b7202 */ /* 0x000fe20000000f00 */
[C---:B--2---:R-:W-:Y:S01]  /*1b250*/  IMAD.SHL.U32 R2, R5.reuse, 0x8, RZ ;  /* 0x0000000805027824 */ /* 0x044fe200078e00ff */
[----:B------:R-:W-:Y:S01]  /*1b260*/  SHF.R.S32.HI R3, RZ, 0x1f, R5 ;  /* 0x0000001fff037819 */ /* 0x000fe20000011405 */
[C---:B------:R-:W-:Y:S02]  /*1b270*/  IMAD R0, R5.reuse, 0x48, RZ ;  /* 0x0000004805007824 */ /* 0x040fe400078e02ff */
[C-C-:B------:R-:W-:Y:S02]  /*1b280*/  IMAD R4, R5.reuse, 0x38, R2.reuse ;  /* 0x0000003805047824 */ /* 0x140fe400078e0202 */
[----:B------:R-:W-:Y:S01]  /*1b290*/  IMAD.WIDE.U32 R8, R5, 0x70, RZ ;  /* 0x0000007005087825 */ /* 0x000fe200078e00ff */
[----:B------:R-:W-:-:S02]  /*1b2a0*/  SHF.R.S32.HI R5, RZ, 0x1f, R2 ;  /* 0x0000001fff057819 */ /* 0x000fc40000011402 */
[----:B------:R-:W-:Y:S01]  /*1b2b0*/  IADD3 R4, R4, 0x1, RZ ;  /* 0x0000000104047810 */ /* 0x000fe20007ffe0ff */
[----:B------:R-:W-:Y:S01]  /*1b2c0*/  IMAD R6, R3, 0x70, RZ ;  /* 0x0000007003067824 */ /* 0x000fe200078e02ff */
[C---:B------:R-:W-:Y:S01]  /*1b2d0*/  SHF.L.U64.HI R5, R2.reuse, 0x1, R5 ;  /* 0x0000000102057819 */ /* 0x040fe20000010205 */
[----:B------:R-:W-:Y:S01]  /*1b2e0*/  STL.64 [R1+0x138], R8 ;  /* 0x0001380801007387 */ /* 0x000fe20000100a00 */
[----:B------:R-:W-:Y:S01]  /*1b2f0*/  SHF.R.S32.HI R3, RZ, 0x1f, R0 ;  /* 0x0000001fff037819 */ /* 0x000fe20000011400 */
[----:B------:R-:W-:Y:S01]  /*1b300*/  IMAD.SHL.U32 R7, R2, 0x2, RZ ;  /* 0x0000000202077824 */ /* 0x000fe200078e00ff */
[----:B------:R-:W-:Y:S01]  /*1b310*/  SHF.R.S32.HI R2, RZ, 0x1f, R4 ;  /* 0x0000001fff027819 */ /* 0x000fe20000011404 */
[----:B------:R1:W-:Y:S03]  /*1b320*/  STL [R1+0x164], R5 ;  /* 0x0001640501007387 */ /* 0x0003e60000100800 */
[----:B------:R-:W-:Y:S01]  /*1b330*/  SHF.L.U64.HI R2, R4, 0x1, R2 ;  /* 0x0000000104027819 */ /* 0x000fe20000010202 */
[----:B------:R-:W-:Y:S01]  /*1b340*/  STL [R1+0x160], R7 ;  /* 0x0001600701007387 */ /* 0x000fe20000100800 */
[C---:B-1----:R-:W-:Y:S01]  /*1b350*/  SHF.L.U64.HI R5, R0.reuse, 0x1, R3 ;  /* 0x0000000100057819 */ /* 0x042fe20000010203 */
[----:B------:R-:W-:Y:S01]  /*1b360*/  IMAD.IADD R3, R9, 0x1, R6 ;  /* 0x0000000109037824 */ /* 0x000fe200078e0206 */
[----:B------:R-:W-:-:S03]  /*1b370*/  SHF.L.U32 R0, R0, 0x1, RZ ;  /* 0x0000000100007819 */ /* 0x000fc600000006ff */
[----:B------:R-:W-:Y:S04]  /*1b380*/  STL [R1+0x15c], R5 ;  /* 0x00015c0501007387 */ /* 0x000fe80000100800 */
[----:B------:R1:W-:Y:S04]  /*1b390*/  STL [R1+0x158], R0 ;  /* 0x0001580001007387 */ /* 0x0003e80000100800 */
[----:B------:R2:W-:Y:S01]  /*1b3a0*/  STL [R1+0x154], R3 ;  /* 0x0001540301007387 */ /* 0x0005e20000100800 */
[----:B-1----:R-:W-:-:S05]  /*1b3b0*/  SHF.L.U32 R0, R4, 0x1, RZ ;  /* 0x0000000104007819 */ /* 0x002fca00000006ff */
[----:B------:R2:W-:Y:S04]  /*1b3c0*/  STL [R1+0x14c], R0 ;  /* 0x00014c0001007387 */ /* 0x0005e80000100800 */
[----:B------:R2:W-:Y:S02]  /*1b3d0*/  STL [R1+0x150], R2 ;  /* 0x0001500201007387 */ /* 0x0005e40000100800 */
.L_x_600:
[----:B--2---:R-:W2:Y:S01]  /*1b3e0*/  LDL R2, [R1+0x168] ;  /* 0x0001680001027983 */ /* 0x004ea20000100800 */
[----:B------:R-:W-:Y:S04]  /*1b3f0*/  DEPBAR.LE SB0, 0x0 ;  /* 0x000080000000791a */ /* 0x000fe80000000000 */
[----:B------:R-:W2:Y:S01]  /*1b400*/  LDL R3, [R1+0x110] ;  /* 0x0001100001037983 */ /* 0x000ea20000100800 */
[----:B------:R-:W-:Y:S01]  /*1b410*/  WARPSYNC 0xffffffff ;  /* 0xffffffff00007948 */ /* 0x000fe20003800000 */
[----:B------:R-:W-:Y:S01]  /*1b420*/  SHF.R.S32.HI R5, RZ, 0x1f, R212 ;  /* 0x0000001fff057819 */ /* 0x000fe200000114d4 */
[----:B------:R-:W-:Y:S02]  /*1b430*/  BSSY B0, `(.L_x_598) ;  /* 0x0000107000007945 */ /* 0x000fe40003800000 */
[----:B------:R-:W3:Y:S05]  /*1b440*/  LDL.64 R6, [R1+0x120] ;  /* 0x0001200001067983 */ /* 0x000eea0000100a00 */
[----:B------:R-:W4:Y:S05]  /*1b450*/  LDL R4, [R1+0x1b8] ;  /* 0x0001b80001047983 */ /* 0x000f2a0000100800 */
[----:B------:R-:W5:Y:S05]  /*1b460*/  LDL R0, [R1+0x1bc] ;  /* 0x0001bc0001007983 */ /* 0x000f6a0000100800 */
[----:B------:R-:W5:Y:S05]  /*1b470*/  LDL.64 R10, [R1+0x180] ;  /* 0x00018000010a7983 */ /* 0x000f6a0000100a00 */
[----:B------:R-:W5:Y:S05]  /*1b480*/  LDL.64 R8, [R1+0x188] ;  /* 0x0001880001087983 */ /* 0x000f6a0000100a00 */
[----:B------:R-:W-:Y:S01]  /*1b490*/  BAR.SYNC.DEFER_BLOCKING 0x0 ;  /* 0x0000000000007b1d */ /* 0x000fe20000010000 */
[-C--:B--2---:R-:W-:Y:S02]  /*1b4a0*/  ISETP.GE.AND P5, PT, R2, R3.reuse, PT ;  /* 0x000000030200720c */ /* 0x084fe40003fa6270 */
[----:B---3--:R-:W-:Y:S02]  /*1b4b0*/  SHF.L.U64.HI R2, R6, 0x6, R7 ;  /* 0x0000000606027819 */ /* 0x008fe40000010207 */
[-C--:B----4-:R-:W-:Y:S03]  /*1b4c0*/  ISETP.GE.AND P4, PT, R4, R3.reuse, PT ;  /* 0x000000030400720c */ /* 0x090fe60003f86270 */
[----:B------:R-:W-:Y:S06]  /*1b4d0*/  IMAD R4, R2, R212, RZ ;  /* 0x000000d402047224 */ /* 0x000fec00078e02ff */
[----:B------:R-:W-:Y:S01]  /*1b4e0*/  @P5 STS [R202+0x9000], RZ ;  /* 0x009000ffca005388 */ /* 0x000fe20000000800 */
[----:B-----5:R-:W-:Y:S01]  /*1b4f0*/  ISETP.GE.AND P3, PT, R0, R3, PT ;  /* 0x000000030000720c */ /* 0x020fe20003f66270 */
[----:B------:R-:W-:Y:S03]  /*1b500*/  IMAD.SHL.U32 R0, R6, 0x40, RZ ;  /* 0x0000004006007824 */ /* 0x000fe600078e00ff */
[----:B------:R-:W-:Y:S01]  /*1b510*/  @P5 STS [R202+0x9004], RZ ;  /* 0x009004ffca005388 */ /* 0x000fe20000000800 */
[----:B------:R-:W-:Y:S02]  /*1b520*/  IMAD.MOV.U32 R3, RZ, RZ, R11 ;  /* 0x000000ffff037224 */ /* 0x000fe400078e000b */
[-C--:B------:R-:W-:Y:S02]  /*1b530*/  IMAD R4, R5, R0.reuse, R4 ;  /* 0x0000000005047224 */ /* 0x080fe400078e0204 */
[----:B------:R-:W-:Y:S01]  /*1b540*/  @P5 STS.64 [R202+0x9008], RZ ;  /* 0x009008ffca005388 */ /* 0x000fe20000000a00 */
[----:B------:R-:W-:Y:S04]  /*1b550*/  IMAD.MOV.U32 R2, RZ, RZ, R8 ;  /* 0x000000ffff027224 */ /* 0x000fe800078e0008 */
[----:B------:R-:W-:Y:S04]  /*1b560*/  IMAD.WIDE.U32 R2, R212, R0, R2 ;  /* 0x00000000d4027225 */ /* 0x000fe800078e0002 */
[----:B------:R-:W-:Y:S01]  /*1b570*/  IMAD.IADD R3, R3, 0x1, R4 ;  /* 0x0000000103037824 */ /* 0x000fe200078e0204 */
[CC--:B------:R-:W-:Y:S02]  /*1b580*/  @!P5 LEA R16, P1, R2.reuse, R232.reuse, 0x1 ;  /* 0x000000e80210d211 */ /* 0x0c0fe400078208ff */
[CC--:B------:R-:W-:Y:S02]  /*1b590*/  @!P4 LEA R12, P0, R2.reuse, R232.reuse, 0x1 ;  /* 0x000000e8020cc211 */ /* 0x0c0fe400078008ff */
[CCC-:B------:R-:W-:Y:S02]  /*1b5a0*/  @!P5 LEA.HI.X R17, R2.reuse, R233.reuse, R3.reuse, 0x1, P1 ;  /* 0x000000e90211d211 */ /* 0x1c0fe400008f0c03 */
[CCC-:B------:R-:W-:Y:S02]  /*1b5b0*/  @!P4 LEA.HI.X R13, R2.reuse, R233.reuse, R3.reuse, 0x1, P0 ;  /* 0x000000e9020dc211 */ /* 0x1c0fe400000f0c03 */
[----:B------:R-:W-:Y:S01]  /*1b5c0*/  @!P3 LEA R10, P2, R2, R232, 0x1 ;  /* 0x000000e8020ab211 */ /* 0x000fe200078408ff */
[----:B------:R-:W-:Y:S01]  /*1b5d0*/  @!PT LDS RZ, [RZ] ;  /* 0x00000000fffff984 */ /* 0x000fe20000000800 */
[----:B------:R-:W-:Y:S01]  /*1b5e0*/  @!PT LDS RZ, [RZ] ;  /* 0x00000000fffff984 */ /* 0x000fe20000000800 */
[----:B------:R-:W-:Y:S01]  /*1b5f0*/  @!PT LDS RZ, [RZ] ;  /* 0x00000000fffff984 */ /* 0x000fe20000000800 */
[----:B------:R1:W-:Y:S01]  /*1b600*/  @!P5 LDGSTS.E.BYPASS.LTC128B.128 [R202+0x9000], [R16.64] ;  /* 0x0900000010cadfae */ /* 0x0003e2000b901d44 */
[----:B------:R-:W-:Y:S02]  /*1b610*/  LEA R0, P6, R6, R2, 0x5 ;  /* 0x0000000206007211 */ /* 0x000fe400078c28ff */
[----:B------:R-:W-:Y:S02]  /*1b620*/  @!P3 LEA.HI.X R11, R2, R233, R3, 0x1, P2 ;  /* 0x000000e9020bb211 */ /* 0x000fe400010f0c03 */
[----:B------:R-:W-:Y:S01]  /*1b630*/  @P4 STS.128 [R202+0xa000], RZ ;  /* 0x00a000ffca004388 */ /* 0x000fe20000000c00 */
[----:B------:R-:W-:Y:S02]  /*1b640*/  LEA.HI.X R4, R6, R3, R7, 0x5, P6 ;  /* 0x0000000306047211 */ /* 0x000fe400030f2c07 */
[CC--:B------:R-:W-:Y:S02]  /*1b650*/  @!P5 LEA R14, P6, R0.reuse, R232.reuse, 0x1 ;  /* 0x000000e8000ed211 */ /* 0x0c0fe400078c08ff */
[----:B------:R-:W-:Y:S01]  /*1b660*/  @!PT LDS RZ, [RZ] ;  /* 0x00000000fffff984 */ /* 0x000fe20000000800 */
[----:B------:R-:W-:Y:S01]  /*1b670*/  @!PT LDS RZ, [RZ] ;  /* 0x00000000fffff984 */ /* 0x000fe20000000800 */
[----:B------:R-:W-:Y:S01]  /*1b680*/  @!PT LDS RZ, [RZ] ;  /* 0x00000000fffff984 */ /* 0x000fe20000000800 */
[----:B------:R2:W-:Y:S01]  /*1b690*/  @!P4 LDGSTS.E.BYPASS.LTC128B.128 [R202+0xa000], [R12.64+0x40] ;  /* 0x0a0000400ccacfae */ /* 0x0005e2000b901d44 */
[CC--:B------:R-:W-:Y:S02]  /*1b6a0*/  @!P4 LEA R8, P1, R0.reuse, R232.reuse, 0x1 ;  /* 0x000000e80008c211 */ /* 0x0c0fe400078208ff */
[CCC-:B------:R-:W-:Y:S02]  /*1b6b0*/  @!P5 LEA.HI.X R15, R0.reuse, R233.reuse, R4.reuse, 0x1, P6 ;  /* 0x000000e9000fd211 */ /* 0x1c0fe400030f0c04 */
[----:B------:R-:W-:Y:S01]  /*1b6c0*/  @P3 STS.128 [R202+0xb000], RZ ;  /* 0x00b000ffca003388 */ /* 0x000fe20000000c00 */
[CCC-:B------:R-:W-:Y:S02]  /*1b6d0*/  @!P4 LEA.HI.X R9, R0.reuse, R233.reuse, R4.reuse, 0x1, P1 ;  /* 0x000000e90009c211 */ /* 0x1c0fe400008f0c04 */
[C---:B------:R-:W-:Y:S02]  /*1b6e0*/  @!P3 LEA R6, P0, R0.reuse, R232, 0x1 ;  /* 0x000000e80006b211 */ /* 0x040fe400078008ff */
[----:B------:R-:W-:Y:S01]  /*1b6f0*/  @!PT LDS RZ, [RZ] ;  /* 0x00000000fffff984 */ /* 0x000fe20000000800 */
[----:B------:R-:W-:Y:S01]  /*1b700*/  @!PT LDS RZ, [RZ] ;  /* 0x00000000fffff984 */ /* 0x000fe20000000800 */
[----:B------:R-:W-:Y:S01]  /*1b710*/  @!PT LDS RZ, [RZ] ;  /* 0x00000000fffff984 */ /* 0x000fe20000000800 */
[----:B------:R3:W-:Y:S02]  /*1b720*/  @!P3 LDGSTS.E.BYPASS.LTC128B.128 [R202+0xb000], [R10.64+0x80] ;  /* 0x0b0000800acabfae */ /* 0x0007e4000b901d44 */
[----:B------:R-:W-:Y:S02]  /*1b730*/  @!P3 LEA.HI.X R7, R0, R233, R4, 0x1, P0 ;  /* 0x000000e90007b211 */ /* 0x000fe400000f0c04 */
[----:B------:R-:W-:Y:S01]  /*1b740*/  ISETP.GE.AND P0, PT, R212, 0x1, PT ;  /* 0x00000001d400780c */ /* 0x000fe20003f06270 */
[----:B------:R-:W-:Y:S05]  /*1b750*/  @P5 STS.128 [R202+0x9800], RZ ;  /* 0x009800ffca005388 */ /* 0x000fea0000000c00 */
[----:B------:R-:W-:Y:S01]  /*1b760*/  @!PT LDS RZ, [RZ] ;  /* 0x00000000fffff984 */ /* 0x000fe20000000800 */
[----:B------:R-:W-:Y:S01]  /*1b770*/  @!PT LDS RZ, [RZ] ;  /* 0x00000000fffff984 */ /* 0x000fe20000000800 */
[----:B------:R-:W-:Y:S01]  /*1b780*/  @!PT LDS RZ, [RZ] ;  /* 0x00000000fffff984 */ /* 0x000fe20000000800 */
[----:B------:R2:W-:Y:S05]  /*1b790*/  @!P5 LDGSTS.E.BYPASS.LTC128B.128 [R202+0x9800], [R14.64] ;  /* 0x098000000ecadfae */ /* 0x0005ea000b901d44 */
[----:B------:R-:W-:Y:S05]  /*1b7a0*/  @P4 STS.128 [R202+0xa800], RZ ;  /* 0x00a800ffca004388 */ /* 0x000fea0000000c00 */
[----:B------:R-:W-:Y:S01]  /*1b7b0*/  @!PT LDS RZ, [RZ] ;  /* 0x00000000fffff984 */ /* 0x000fe20000000800 */
[----:B------:R-:W-:Y:S01]  /*1b7c0*/  @!PT LDS RZ, [RZ] ;  /* 0x00000000fffff984 */ /* 0x000fe20000000800 */
[----:B------:R-:W-:Y:S01]  /*1b7d0*/  @!PT LDS RZ, [RZ] ;  /* 0x00000000fffff984 */ /* 0x000fe20000000800 */
[----:B------:R3:W-:Y:S05]  /*1b7e0*/  @!P4 LDGSTS.E.BYPASS.LTC128B.128 [R202+0xa800], [R8.64+0x40] ;  /* 0x0a80004008cacfae */ /* 0x0007ea000b901d44 */
[----:B------:R-:W-:Y:S05]  /*1b7f0*/  @P3 STS.128 [R202+0xb800], RZ ;  /* 0x00b800ffca003388 */ /* 0x000fea0000000c00 */
[----:B------:R-:W-:Y:S01]  /*1b800*/  @!PT LDS RZ, [RZ] ;  /* 0x00000000fffff984 */ /* 0x000fe20000000800 */
[----:B------:R-:W-:Y:S01]  /*1b810*/  @!PT LDS RZ, [RZ] ;  /* 0x00000000fffff984 */ /* 0x000fe20000000800 */
[----:B------:R-:W-:Y:S01]  /*1b820*/  @!PT LDS RZ, [RZ] ;  /* 0x00000000fffff984 */ /* 0x000fe20000000800 */
[----:B------:R4:W-:Y:S05]  /*1b830*/  @!P3 LDGSTS.E.BYPASS.LTC128B.128 [R202+0xb800], [R6.64+0x80] ;  /* 0x0b80008006cabfae */ /* 0x0009ea000b901d44 */
[----:B------:R-:W-:Y:S05]  /*1b840*/  LDSM.16.M88.4 R64, [R196] ;  /* 0x00000000c440783b */ /* 0x000fea0000000200 */
[----:B-1----:R-:W4:Y:S05]  /*1b850*/  LDSM.16.M88.4 R16, [R193+0x6000] ;  /* 0x00600000c110783b */ /* 0x002f2a0000000200 */
[----:B------:R-:W3:Y:S05]  /*1b860*/  LDSM.16.M88.4 R60, [R196+0x1000] ;  /* 0x00100000c43c783b */ /* 0x000eea0000000200 */
[----:B------:R-:W1:Y:S05]  /*1b870*/  LDSM.16.M88.4 R32, [R193+0x6400] ;  /* 0x00640000c120783b */ /* 0x000e6a0000000200 */
[----:B------:R-:W0:Y:S05]  /*1b880*/  LDGDEPBAR ;  /* 0x00000000000079af */ /* 0x000e2a0000000000 */
[----:B------:R-:W5:Y:S05]  /*1b890*/  LDSM.16.M88.4 R48, [R193+0x6800] ;  /* 0x00680000c130783b */ /* 0x000f6a0000000200 */
[----:B------:R-:W1:Y:S05]  /*1b8a0*/  LDSM.16.M88.4 R172, [R193+0x6c00] ;  /* 0x006c0000c1ac783b */ /* 0x000e6a0000000200 */
[----:B------:R-:W-:Y:S05]  /*1b8b0*/  LDSM.16.M88.4 R176, [R197] ;  /* 0x00000000c5b0783b */ /* 0x000fea0000000200 */
[----:B------:R-:W-:Y:S01]  /*1b8c0*/  LDSM.16.M88.4 R180, [R197+0x1000] ;  /* 0x00100000c5b4783b */ /* 0x000fe20000000200 */
[-C--:B----4-:R-:W-:Y:S08]  /*1b8d0*/  HMMA.16816.F32.BF16 R4, R64, R16.reuse, RZ ;  /* 0x000000104004723c */ /* 0x090ff000000418ff */
[C---:B---3--:R-:W-:Y:S08]  /*1b8e0*/  HMMA.16816.F32.BF16 R8, R60.reuse, R16, RZ ;  /* 0x000000103c08723c */ /* 0x048ff000000418ff */
[-C--:B--2---:R-:W-:Y:S08]  /*1b8f0*/  HMMA.16816.F32.BF16 R12, R60, R18.reuse, RZ ;  /* 0x000000123c0c723c */ /* 0x084ff000000418ff */
[C---:B------:R-:W-:Y:S08]  /*1b900*/  HMMA.16816.F32.BF16 R16, R64.reuse, R18, RZ ;  /* 0x000000124010723c */ /* 0x040ff000000418ff */
[-C--:B-1----:R-:W-:Y:S08]  /*1b910*/  HMMA.16816.F32.BF16 R20, R64, R32.reuse, RZ ;  /* 0x000000204014723c */ /* 0x082ff000000418ff */
        /* <DEDUP_REMOVED lines=12> */
[-C--:B-1----:R-:W-:Y:S08]  /*1b9e0*/  HMMA.16816.F32.BF16 R4, R176, R172.reuse, R4 ;  /* 0x000000acb004723c */ /* 0x082ff00000041804 */
[C---:B------:R-:W-:Y:S08]  /*1b9f0*/  HMMA.16816.F32.BF16 R8, R180.reuse, R172, R8 ;  /* 0x000000acb408723c */ /* 0x040ff00000041808 */
[-C--:B------:R-:W-:Y:S08]  /*1ba00*/  HMMA.16816.F32.BF16 R12, R180, R174.reuse, R12 ;  /* 0x000000aeb40c723c */ /* 0x080ff0000004180c */
[C---:B------:R-:W-:Y:S01]  /*1ba10*/  HMMA.16816.F32.BF16 R16, R176.reuse, R174, R16 ;  /* 0x000000aeb010723c */ /* 0x040fe20000041810 */
        /* <DEDUP_REMOVED lines=13> */
[-C--:B------:R-:W-:Y:S01]  /*1baf0*/  HMMA.16816.F32.BF16 R60, R180, R174.reuse, R60 ;  /* 0x000000aeb43c723c */ /* 0x080fe2000004183c */
[----:B------:R-:W-:Y:S07]  /*1bb00*/  LDSM.16.M88.4 R180, [R196+0x3000] ;  /* 0x00300000c4b4783b */ /* 0x000fee0000000200 */
[----:B------:R-:W-:Y:S01]  /*1bb10*/  HMMA.16816.F32.BF16 R64, R176, R174, R64 ;  /* 0x000000aeb040723c */ /* 0x000fe20000041840 */
[----:B------:R-:W-:Y:S05]  /*1bb20*/  LDSM.16.M88.4 R172, [R196+0x2000] ;  /* 0x00200000c4ac783b */ /* 0x000fea0000000200 */
[----:B------:R-:W1:Y:S02]  /*1bb30*/  LDSM.16.M88.4 R176, [R193+0x7000] ;  /* 0x00700000c1b0783b */ /* 0x000e640000000200 */
        /* <DEDUP_REMOVED lines=80> */
[----:B------:R-:W1:Y:S01]  /*1c040*/  LDSM.16.M88.4 R176, [R195+0x8c00] ;  /* 0x008c0000c3b0783b */ /* 0x000e620000000200 */
[----:B------:R-:W-:Y:S04]  /*1c050*/  DEPBAR.LE SB0, 0x0 ;  /* 0x000080000000791a */ /* 0x000fe80000000000 */
[----:B------:R-:W-:Y:S02]  /*1c060*/  BAR.SYNC.DEFER_BLOCKING 0x0 ;  /* 0x0000000000007b1d */ /* 0x000fe40000010000 */
[-C--:B-1----:R-:W-:Y:S08]  /*1c070*/  HMMA.16816.F32.BF16 R52, R172, R176.reuse, R52 ;  /* 0x000000b0ac34723c */ /* 0x082ff00000041834 */
[C---:B------:R-:W-:Y:S08]  /*1c080*/  HMMA.16816.F32.BF16 R56, R180.reuse, R176, R56 ;  /* 0x000000b0b438723c */ /* 0x040ff00000041838 */
[-C--:B------:R-:W-:Y:S08]  /*1c090*/  HMMA.16816.F32.BF16 R60, R180, R178.reuse, R60 ;  /* 0x000000b2b43c723c */ /* 0x080ff0000004183c */
[----:B------:R-:W-:Y:S01]  /*1c0a0*/  HMMA.16816.F32.BF16 R64, R172, R178, R64 ;  /* 0x000000b2ac40723c */ /* 0x000fe20000041840 */
[----:B------:R-:W-:Y:S07]  /*1c0b0*/  @!UPT UIADD3 URZ, URZ, URZ, URZ ;  /* 0x0000003f3f3ff290 */ /* 0x000fee000fffe03f */
[----:B------:R-:W-:-:S11]  /*1c0c0*/  @!P0 BRA `(.L_x_599) ;  /* 0x000003d000008947 */ /* 0x000fd60003800000 */
[----:B------:R-:W2:Y:S01]  /*1c0d0*/  LDL R105, [R1+0x174] ;  /* 0x0001740001697983 */ /* 0x000ea20000100800 */
[----:B------:R-:W-:Y:S03]  /*1c0e0*/  IADD3 R0, R212, -0x1, RZ ;  /* 0xffffffffd4007810 */ /* 0x000fe60007ffe0ff */
[----:B------:R-:W3:Y:S01]  /*1c0f0*/  LDL.64 R188, [R1+0x178] ;  /* 0x0001780001bc7983 */ /* 0x000ee20000100a00 */
[----:B------:R-:W-:Y:S03]  /*1c100*/  SHF.R.S32.HI R103, RZ, 0x1f, R0 ;  /* 0x0000001fff677819 */ /* 0x000fe60000011400 */
[----:B------:R-:W4:Y:S04]  /*1c110*/  LDL.64 R186, [R1+0x198] ;  /* 0x0001980001ba7983 */ /* 0x000f280000100a00 */
[----:B------:R-:W5:Y:S04]  /*1c120*/  LDL R102, [R1+0x170] ;  /* 0x0001700001667983 */ /* 0x000f680000100800 */
[----:B------:R-:W4:Y:S04]  /*1c130*/  LDL R104, [R1+0x190] ;  /* 0x0001900001687983 */ /* 0x000f280000100800 */
[----:B------:R-:W4:Y:S04]  /*1c140*/  LDL R184, [R1+0x194] ;  /* 0x0001940001b87983 */ /* 0x000f280000100800 */
[----:B------:R1:W-:Y:S04]  /*1c150*/  @P5 STS [R202+0x6000], RZ ;  /* 0x006000ffca005388 */ /* 0x0003e80000000800 */
[----:B------:R1:W-:Y:S04]  /*1c160*/  @P5 STS [R202+0x6004], RZ ;  /* 0x006004ffca005388 */ /* 0x0003e80000000800 */
[----:B------:R1:W-:Y:S01]  /*1c170*/  @P5 STS.64 [R202+0x6008], RZ ;  /* 0x006008ffca005388 */ /* 0x0003e20000000a00 */
[----:B--2---:R-:W-:Y:S02]  /*1c180*/  IMAD R2, R105, R0, RZ ;  /* 0x0000000069027224 */ /* 0x004fe400078e02ff */
[----:B---3--:R-:W-:Y:S02]  /*1c190*/  IMAD.MOV.U32 R3, RZ, RZ, R189 ;  /* 0x000000ffff037224 */ /* 0x008fe400078e00bd */
[-C--:B-----5:R-:W-:Y:S02]  /*1c1a0*/  IMAD R103, R103, R102.reuse, R2 ;  /* 0x0000006667677224 */ /* 0x0a0fe400078e0202 */
[----:B----4-:R-:W-:Y:S04]  /*1c1b0*/  IMAD.MOV.U32 R2, RZ, RZ, R186 ;  /* 0x000000ffff027224 */ /* 0x010fe800078e00ba */
[----:B------:R-:W-:Y:S04]  /*1c1c0*/  IMAD.WIDE.U32 R2, R0, R102, R2 ;  /* 0x0000006600027225 */ /* 0x000fe800078e0002 */
[----:B------:R-:W-:Y:S01]  /*1c1d0*/  IMAD.IADD R0, R3, 0x1, R103 ;  /* 0x0000000103007824 */ /* 0x000fe200078e0267 */
[CC--:B------:R-:W-:Y:S04]  /*1c1e0*/  @!P5 LEA R102, P0, R2.reuse, R222.reuse, 0x1 ;  /* 0x000000de0266d211 */ /* 0x0c0fe800078008ff */
[CCC-:B------:R-:W-:Y:S05]  /*1c1f0*/  @!P5 LEA.HI.X R103, R2.reuse, R223.reuse, R0.reuse, 0x1, P0 ;  /* 0x000000df0267d211 */ /* 0x1c0fea00000f0c00 */
[----:B------:R-:W-:Y:S01]  /*1c200*/  @!PT LDS RZ, [RZ] ;  /* 0x00000000fffff984 */ /* 0x000fe20000000800 */
[----:B------:R-:W-:Y:S01]  /*1c210*/  @!PT LDS RZ, [RZ] ;  /* 0x00000000fffff984 */ /* 0x000fe20000000800 */
[----:B------:R-:W-:Y:S01]  /*1c220*/  @!PT LDS RZ, [RZ] ;  /* 0x00000000fffff984 */ /* 0x000fe20000000800 */
[----:B------:R2:W-:Y:S04]  /*1c230*/  @!P5 LDGSTS.E.BYPASS.LTC128B.128 [R202+0x6000], [R102.64] ;  /* 0x0600000066cadfae */ /* 0x0005e8000b901d44 */
[----:B------:R1:W-:Y:S01]  /*1c240*/  @P4 STS.128 [R202+0x7000], RZ ;  /* 0x007000ffca004388 */ /* 0x0003e20000000c00 */
[CC--:B--2---:R-:W-:Y:S04]  /*1c250*/  @!P4 LEA R102, P0, R2.reuse, R222.reuse, 0x1 ;  /* 0x000000de0266c211 */ /* 0x0c4fe800078008ff */
[CCC-:B------:R-:W-:Y:S05]  /*1c260*/  @!P4 LEA.HI.X R103, R2.reuse, R223.reuse, R0.reuse, 0x1, P0 ;  /* 0x000000df0267c211 */ /* 0x1c0fea00000f0c00 */
[----:B------:R-:W-:Y:S01]  /*1c270*/  @!PT LDS RZ, [RZ] ;  /* 0x00000000fffff984 */ /* 0x000fe20000000800 */
[----:B------:R-:W-:Y:S01]  /*1c280*/  @!PT LDS RZ, [RZ] ;  /* 0x00000000fffff984 */ /* 0x000fe20000000800 */
[----:B------:R-:W-:Y:S01]  /*1c290*/  @!PT LDS RZ, [RZ] ;  /* 0x00000000fffff984 */ /* 0x000fe20000000800 */
[----:B------:R2:W-:Y:S04]  /*1c2a0*/  @!P4 LDGSTS.E.BYPASS.LTC128B.128 [R202+0x7000], [R102.64+0x40] ;  /* 0x0700004066cacfae */ /* 0x0005e8000b901d44 */
[----:B------:R1:W-:Y:S01]  /*1c2b0*/  @P3 STS.128 [R202+0x8000], RZ ;  /* 0x008000ffca003388 */ /* 0x0003e20000000c00 */
[C---:B--2---:R-:W-:Y:S04]  /*1c2c0*/  @!P3 LEA R102, P0, R2.reuse, R222, 0x1 ;  /* 0x000000de0266b211 */ /* 0x044fe800078008ff */
[-CC-:B------:R-:W-:Y:S02]  /*1c2d0*/  @!P3 LEA.HI.X R103, R2, R223.reuse, R0.reuse, 0x1, P0 ;  /* 0x000000df0267b211 */ /* 0x180fe400000f0c00 */
[----:B------:R-:W-:Y:S03]  /*1c2e0*/  IADD3 R2, P1, R104, R2, RZ ;  /* 0x0000000268027210 */ /* 0x000fe60007f3e0ff */
[----:B------:R-:W-:Y:S01]  /*1c2f0*/  @!PT LDS RZ, [RZ] ;  /* 0x00000000fffff984 */ /* 0x000fe20000000800 */
[----:B------:R-:W-:Y:S01]  /*1c300*/  @!PT LDS RZ, [RZ] ;  /* 0x00000000fffff984 */ /* 0x000fe20000000800 */
[----:B------:R-:W-:Y:S01]  /*1c310*/  @!PT LDS RZ, [RZ] ;  /* 0x00000000fffff984 */ /* 0x000fe20000000800 */
[----:B------:R2:W-:Y:S01]  /*1c320*/  @!P3 LDGSTS.E.BYPASS.LTC128B.128 [R202+0x8000], [R102.64+0x80] ;  /* 0x0800008066cabfae */ /* 0x0005e2000b901d44 */
[-C--:B------:R-:W-:Y:S01]  /*1c330*/  @!P5 LEA R104, P0, R2, R222.reuse, 0x1 ;  /* 0x000000de0268d211 */ /* 0x080fe200078008ff */
[----:B------:R-:W-:Y:S02]  /*1c340*/  IMAD.X R0, R184, 0x1, R0, P1 ;  /* 0x00000001b8007824 */ /* 0x000fe400008e0600 */
[----:B------:R1:W-:Y:S03]  /*1c350*/  @P5 STS.128 [R202+0x6800], RZ ;  /* 0x006800ffca005388 */ /* 0x0003e60000000c00 */
        /* <DEDUP_REMOVED lines=14> */
[----:B------:R-:W-:Y:S05]  /*1c440*/  @!P3 LEA.HI.X R103, R2, R223, R0, 0x1, P0 ;  /* 0x000000df0267b211 */ /* 0x000fea00000f0c00 */
[----:B------:R-:W-:Y:S01]  /*1c450*/  @!PT LDS RZ, [RZ] ;  /* 0x00000000fffff984 */ /* 0x000fe20000000800 */
[----:B------:R-:W-:Y:S01]  /*1c460*/  @!PT LDS RZ, [RZ] ;  /* 0x00000000fffff984 */ /* 0x000fe20000000800 */
[----:B------:R-:W-:Y:S01]  /*1c470*/  @!PT LDS RZ, [RZ] ;  /* 0x00000000fffff984 */ /* 0x000fe20000000800 */
[----:B------:R1:W-:Y:S04]  /*1c480*/  @!P3 LDGSTS.E.BYPASS.LTC128B.128 [R202+0x8800], [R102.64+0x80] ;  /* 0x0880008066cabfae */ /* 0x0003e8000b901d44 */
[----:B------:R-:W0:Y:S02]  /*1c490*/  LDGDEPBAR ;  /* 0x00000000000079af */ /* 0x000e240000000000 */
.L_x_599:
[----:B------:R-:W-:Y:S05]  /*1c4a0*/  BSYNC B0 ;  /* 0x0000000000007941 */ /* 0x000fea0003800000 */
.L_x_598:
[----:B------:R-:W-:Y:S01]  /*1c4b0*/  IMAD.U32 R2, RZ, RZ, UR6 ;  /* 0x00000006ff027e24 */ /* 0x000fe2000f8e00ff */
[----:B-1----:R-:W1:Y:S01]  /*1c4c0*/  S2R R102, SR_TID.X ;  /* 0x0000000000667919 */ /* 0x002e620000002100 */
[----:B------:R-:W-:Y:S07]  /*1c4d0*/  IMAD.U32 R3, RZ, RZ, UR7 ;  /* 0x00000007ff037e24 */ /* 0x000fee000f8e00ff */
[----:B------:R2:W3:Y:S01]  /*1c4e0*/  LD.E R0, [R2.64+0xdc] ;  /* 0x0000dc0402007980 */ /* 0x0004e2000c101900 */
[----:B-1----:R-:W-:Y:S05]  /*1c4f0*/  IMAD.SHL.U32 R102, R102, 0x2, RZ ;  /* 0x0000000266667824 */ /* 0x002fea00078e00ff */
[----:B------:R-:W-:Y:S05]  /*1c500*/  LOP3.LUT R102, R102, 0x6, RZ, 0xc0, !PT ;  /* 0x0000000666667812 */ /* 0x000fea00078ec0ff */
[----:B--2---:R-:W-:Y:S04]  /*1c510*/  IMAD R2, R212, 0x40, R102 ;  /* 0x00000040d4027824 */ /* 0x004fe800078e0266 */
[----:B------:R-:W1:Y:S01]  /*1c520*/  I2F R103, R2 ;  /* 0x0000000200677306 */ /* 0x000e620000201400 */
        /* <DEDUP_REMOVED lines=9> */
[C---:B------:R-:W-:Y:S03]  /*1c5c0*/  IADD3 R105, R2.reuse, 0x20, RZ ;  /* 0x0000002002697810 */ /* 0x040fe60007ffe0ff */
[----:B------:R-:W4:Y:S01]  /*1c5d0*/  I2F R3, R3 ;  /* 0x0000000300037306 */ /* 0x000f220000201400 */
[CC--:B-1----:R-:W-:Y:S02]  /*1c5e0*/  FFMA.FTZ R10, R103.reuse, R199.reuse, R10 ;  /* 0x000000c7670a7223 */ /* 0x0c2fe4000001000a */
[CC--:B------:R-:W-:Y:S02]  /*1c5f0*/  FFMA.FTZ R4, R103.reuse, R199.reuse, R4 ;  /* 0x000000c767047223 */ /* 0x0c0fe40000010004 */
[CC--:B------:R-:W-:Y:S05]  /*1c600*/  FFMA.FTZ R6, R103.reuse, R199.reuse, R6 ;  /* 0x000000c767067223 */ /* 0x0c0fea0000010006 */
[----:B------:R-:W1:Y:S01]  /*1c610*/  I2F R104, R104 ;  /* 0x0000006800687306 */ /* 0x000e620000201400 */
[-C--:B------:R-:W-:Y:S01]  /*1c620*/  FFMA.FTZ R8, R103, R199.reuse, R8 ;  /* 0x000000c767087223 */ /* 0x080fe20000010008 */
[----:B------:R-:W-:Y:S01]  /*1c630*/  IADD3 R103, R2, 0x28, RZ ;  /* 0x0000002802677810 */ /* 0x000fe20007ffe0ff */
[CC--:B--2---:R-:W-:Y:S02]  /*1c640*/  FFMA.FTZ R14, R102.reuse, R199.reuse, R14 ;  /* 0x000000c7660e7223 */ /* 0x0c4fe4000001000e */
[CC--:B------:R-:W-:Y:S02]  /*1c650*/  FFMA.FTZ R16, R102.reuse, R199.reuse, R16 ;  /* 0x000000c766107223 */ /* 0x0c0fe40000010010 */
[CC--:B------:R-:W-:Y:S03]  /*1c660*/  FFMA.FTZ R18, R102.reuse, R199.reuse, R18 ;  /* 0x000000c766127223 */ /* 0x0c0fe60000010012 */
[----:B------:R-:W2:Y:S01]  /*1c670*/  I2F R172, R172 ;  /* 0x000000ac00ac7306 */ /* 0x000ea20000201400 */
[-C--:B------:R-:W-:Y:S01]  /*1c680*/  FFMA.FTZ R12, R102, R199.reuse, R12 ;  /* 0x000000c7660c7223 */ /* 0x080fe2000001000c */
[C---:B------:R-:W-:Y:S01]  /*1c690*/  IADD3 R102, R2.reuse, 0x29, RZ ;  /* 0x0000002902667810 */ /* 0x040fe20007ffe0ff */
[CC--:B----4-:R-:W-:Y:S02]  /*1c6a0*/  FFMA.FTZ R11, R3.reuse, R199.reuse, R11 ;  /* 0x000000c7030b7223 */ /* 0x0d0fe4000001000b */
[CC--:B------:R-:W-:Y:S02]  /*1c6b0*/  FFMA.FTZ R5, R3.reuse, R199.reuse, R5 ;  /* 0x000000c703057223 */ /* 0x0c0fe40000010005 */
[CC--:B------:R-:W-:Y:S03]  /*1c6c0*/  FFMA.FTZ R7, R3.reuse, R199.reuse, R7 ;  /* 0x000000c703077223 */ /* 0x0c0fe60000010007 */
[----:B------:R-:W4:Y:S01]  /*1c6d0*/  I2F R173, R173 ;  /* 0x000000ad00ad7306 */ /* 0x000f220000201400 */
[-C--:B------:R-:W-:Y:S01]  /*1c6e0*/  FFMA.FTZ R9, R3, R199.reuse, R9 ;  /* 0x000000c703097223 */ /* 0x080fe20000010009 */
[----:B------:R-:W-:Y:S01]  /*1c6f0*/  IADD3 R3, R2, 0x30, RZ ;  /* 0x0000003002037810 */ /* 0x000fe20007ffe0ff */
[CC--:B-1----:R-:W-:Y:S02]  /*1c700*/  FFMA.FTZ R37, R104.reuse, R199.reuse, R37 ;  /* 0x000000c768257223 */ /* 0x0c2fe40000010025 */
[CC--:B------:R-:W-:Y:S02]  /*1c710*/  FFMA.FTZ R39, R104.reuse, R199.reuse, R39 ;  /* 0x000000c768277223 */ /* 0x0c0fe40000010027 */
[CC--:B------:R-:W-:Y:S03]  /*1c720*/  FFMA.FTZ R43, R104.reuse, R199.reuse, R43 ;  /* 0x000000c7682b7223 */ /* 0x0c0fe6000001002b */
[----:B------:R-:W1:Y:S01]  /*1c730*/  I2F R175, R175 ;  /* 0x000000af00af7306 */ /* 0x000e620000201400 */
[-C--:B------:R-:W-:Y:S01]  /*1c740*/  FFMA.FTZ R41, R104, R199.reuse, R41 ;  /* 0x000000c768297223 */ /* 0x080fe20000010029 */
[----:B------:R-:W-:Y:S01]  /*1c750*/  FMNMX.FTZ R104, R10, R100, !PT ;  /* 0x000000640a687209 */ /* 0x000fe20007810000 */
[CC--:B--2---:R-:W-:Y:S03]  /*1c760*/  FFMA.FTZ R17, R172.reuse, R199.reuse, R17 ;  /* 0x000000c7ac117223 */ /* 0x0c4fe60000010011 */
[----:B------:R-:W-:Y:S01]  /*1c770*/  FMNMX.FTZ R104, R11, R104, !PT ;  /* 0x000000680b687209 */ /* 0x000fe20007810000 */
[CC--:B------:R-:W-:Y:S02]  /*1c780*/  FFMA.FTZ R19, R172.reuse, R199.reuse, R19 ;  /* 0x000000c7ac137223 */ /* 0x0c0fe40000010013 */
[-C--:B------:R-:W-:Y:S01]  /*1c790*/  FFMA.FTZ R15, R172, R199.reuse, R15 ;  /* 0x000000c7ac0f7223 */ /* 0x080fe2000001000f */
[----:B------:R-:W-:Y:S01]  /*1c7a0*/  FMNMX.FTZ R104, R14, R104, !PT ;  /* 0x000000680e687209 */ /* 0x000fe20007810000 */
[----:B------:R-:W2:Y:S01]  /*1c7b0*/  I2F R176, R176 ;  /* 0x000000b000b07306 */ /* 0x000ea20000201400 */
[-C--:B------:R-:W-:Y:S01]  /*1c7c0*/  FFMA.FTZ R13, R172, R199.reuse, R13 ;  /* 0x000000c7ac0d7223 */ /* 0x080fe2000001000d */
[----:B------:R-:W-:Y:S01]  /*1c7d0*/  IADD3 R172, R2, 0x39, RZ ;  /* 0x0000003902ac7810 */ /* 0x000fe20007ffe0ff */
[-C--:B----4-:R-:W-:Y:S01]  /*1c7e0*/  FFMA.FTZ R26, R173, R199.reuse, R26 ;  /* 0x000000c7ad1a7223 */ /* 0x090fe2000001001a */
[----:B------:R-:W-:Y:S01]  /*1c7f0*/  FMNMX.FTZ R104, R15, R104, !PT ;  /* 0x000000680f687209 */ /* 0x000fe20007810000 */
[CC--:B------:R-:W-:Y:S02]  /*1c800*/  FFMA.FTZ R20, R173.reuse, R199.reuse, R20 ;  /* 0x000000c7ad147223 */ /* 0x0c0fe40000010014 */
[CC--:B------:R-:W-:Y:S01]  /*1c810*/  FFMA.FTZ R22, R173.reuse, R199.reuse, R22 ;  /* 0x000000c7ad167223 */ /* 0x0c0fe20000010016 */
[----:B------:R-:W-:Y:S01]  /*1c820*/  FMNMX.FTZ R104, R26, R104, !PT ;  /* 0x000000681a687209 */ /* 0x000fe20007810000 */
[-C--:B------:R-:W-:Y:S01]  /*1c830*/  FFMA.FTZ R24, R173, R199.reuse, R24 ;  /* 0x000000c7ad187223 */ /* 0x080fe20000010018 */
[C---:B------:R-:W-:Y:S01]  /*1c840*/  IADD3 R173, R2.reuse, 0x31, RZ ;  /* 0x0000003102ad7810 */ /* 0x040fe20007ffe0ff */
[----:B------:R-:W4:Y:S01]  /*1c850*/  I2F R102, R102 ;  /* 0x0000006600667306 */ /* 0x000f220000201400 */
[CC--:B-1----:R-:W-:Y:S02]  /*1c860*/  FFMA.FTZ R30, R175.reuse, R199.reuse, R30 ;  /* 0x000000c7af1e7223 */ /* 0x0c2fe4000001001e */
[CC--:B------:R-:W-:Y:S02]  /*1c870*/  FFMA.FTZ R32, R175.reuse, R199.reuse, R32 ;  /* 0x000000c7af207223 */ /* 0x0c0fe40000010020 */
[CC--:B------:R-:W-:Y:S02]  /*1c880*/  FFMA.FTZ R34, R175.reuse, R199.reuse, R34 ;  /* 0x000000c7af227223 */ /* 0x0c0fe40000010022 */
[----:B------:R-:W-:Y:S01]  /*1c890*/  FFMA.FTZ R28, R175, R199, R28 ;  /* 0x000000c7af1c7223 */ /* 0x000fe2000001001c */
[----:B------:R-:W-:Y:S02]  /*1c8a0*/  IADD3 R175, R2, 0x38, RZ ;  /* 0x0000003802af7810 */ /* 0x000fe40007ffe0ff */
[----:B------:R-:W1:Y:S01]  /*1c8b0*/  I2F R174, R174 ;  /* 0x000000ae00ae7306 */ /* 0x000e620000201400 */
[----:B------:R-:W-:Y:S01]  /*1c8c0*/  FMNMX.FTZ R2, R4, R101, !PT ;  /* 0x0000006504027209 */ /* 0x000fe20007810000 */
[CC--:B--2---:R-:W-:Y:S03]  /*1c8d0*/  FFMA.FTZ R27, R176.reuse, R199.reuse, R27 ;  /* 0x000000c7b01b7223 */ /* 0x0c4fe6000001001b */
[----:B------:R-:W-:Y:S01]  /*1c8e0*/  FMNMX.FTZ R2, R5, R2, !PT ;  /* 0x0000000205027209 */ /* 0x000fe20007810000 */
[CC--:B------:R-:W-:Y:S01]  /*1c8f0*/  FFMA.FTZ R21, R176.reuse, R199.reuse, R21 ;  /* 0x000000c7b0157223 */ /* 0x0c0fe20000010015 */
[----:B------:R-:W-:Y:S01]  /*1c900*/  FMNMX.FTZ R104, R27, R104, !PT ;  /* 0x000000681b687209 */ /* 0x000fe20007810000 */
[-C--:B------:R-:W-:Y:S01]  /*1c910*/  FFMA.FTZ R25, R176, R199.reuse, R25 ;  /* 0x000000c7b0197223 */ /* 0x080fe20000010019 */
[----:B------:R-:W-:Y:S01]  /*1c920*/  FMNMX.FTZ R2, R16, R2, !PT ;  /* 0x0000000210027209 */ /* 0x000fe20007810000 */
[----:B------:R-:W2:Y:S01]  /*1c930*/  I2F R105, R105 ;  /* 0x0000006900697306 */ /* 0x000ea20000201400 */
[----:B------:R-:W-:Y:S01]  /*1c940*/  FMNMX.FTZ R104, R30, R104, !PT ;  /* 0x000000681e687209 */ /* 0x000fe20007810000 */
[-C--:B------:R-:W-:Y:S02]  /*1c950*/  FFMA.FTZ R23, R176, R199.reuse, R23 ;  /* 0x000000c7b0177223 */ /* 0x080fe40000010017 */
[CC--:B----4-:R-:W-:Y:S02]  /*1c960*/  FFMA.FTZ R49, R102.reuse, R199.reuse, R49 ;  /* 0x000000c766317223 */ /* 0x0d0fe40000010031 */
[CC--:B------:R-:W-:Y:S02]  /*1c970*/  FFMA.FTZ R51, R102.reuse, R199.reuse, R51 ;  /* 0x000000c766337223 */ /* 0x0c0fe40000010033 */
[CC--:B------:R-:W-:Y:S02]  /*1c980*/  FFMA.FTZ R47, R102.reuse, R199.reuse, R47 ;  /* 0x000000c7662f7223 */ /* 0x0c0fe4000001002f */
[----:B------:R-:W4:Y:S01]  /*1c990*/  I2F R103, R103 ;  /* 0x0000006700677306 */ /* 0x000f220000201400 */
[-C--:B------:R-:W-:Y:S01]  /*1c9a0*/  FFMA.FTZ R45, R102, R199.reuse, R45 ;  /* 0x000000c7662d7223 */ /* 0x080fe2000001002d */
[----:B------:R-:W-:Y:S01]  /*1c9b0*/  FMNMX.FTZ R102, R17, R2, !PT ;  /* 0x0000000211667209 */ /* 0x000fe20007810000 */
[----:B-1----:R-:W-:Y:S01]  /*1c9c0*/  FFMA.FTZ R31, R174, R199, R31 ;  /* 0x000000c7ae1f7223 */ /* 0x002fe2000001001f */
[----:B------:R-:W-:Y:S01]  /*1c9d0*/  FMNMX.FTZ R2, R8, R107, !PT ;  /* 0x0000006b08027209 */ /* 0x000fe20007810000 */
[-C--:B------:R-:W-:Y:S01]  /*1c9e0*/  FFMA.FTZ R33, R174, R199.reuse, R33 ;  /* 0x000000c7ae217223 */ /* 0x080fe20000010021 */
[----:B------:R-:W-:Y:S01]  /*1c9f0*/  FMNMX.FTZ R102, R20, R102, !PT ;  /* 0x0000006614667209 */ /* 0x000fe20007810000 */
[CC--:B------:R-:W-:Y:S01]  /*1ca00*/  FFMA.FTZ R29, R174.reuse, R199.reuse, R29 ;  /* 0x000000c7ae1d7223 */ /* 0x0c0fe2000001001d */
[----:B------:R-:W-:Y:S01]  /*1ca10*/  FMNMX.FTZ R104, R31, R104, !PT ;  /* 0x000000681f687209 */ /* 0x000fe20007810000 */
[-C--:B------:R-:W-:Y:S01]  /*1ca20*/  FFMA.FTZ R35, R174, R199.reuse, R35 ;  /* 0x000000c7ae237223 */ /* 0x080fe20000010023 */
[----:B------:R-:W-:Y:S01]  /*1ca30*/  FMNMX.FTZ R102, R21, R102, !PT ;  /* 0x0000006615667209 */ /* 0x000fe20007810000 */
[----:B------:R-:W1:Y:S01]  /*1ca40*/  I2F R3, R3 ;  /* 0x0000000300037306 */ /* 0x000e620000201400 */
[----:B------:R-:W-:Y:S02]  /*1ca50*/  FMNMX.FTZ R2, R9, R2, !PT ;  /* 0x0000000209027209 */ /* 0x000fe40007810000 */
[----:B------:R-:W-:Y:S01]  /*1ca60*/  FMNMX.FTZ R102, R32, R102, !PT ;  /* 0x0000006620667209 */ /* 0x000fe20007810000 */
[CC--:B--2---:R-:W-:Y:S01]  /*1ca70*/  FFMA.FTZ R42, R105.reuse, R199.reuse, R42 ;  /* 0x000000c7692a7223 */ /* 0x0c4fe2000001002a */
[----:B------:R-:W-:Y:S01]  /*1ca80*/  FMNMX.FTZ R2, R12, R2, !PT ;  /* 0x000000020c027209 */ /* 0x000fe20007810000 */
[-C--:B------:R-:W-:Y:S01]  /*1ca90*/  FFMA.FTZ R36, R105, R199.reuse, R36 ;  /* 0x000000c769247223 */ /* 0x080fe20000010024 */
[----:B------:R-:W-:Y:S01]  /*1caa0*/  FMNMX.FTZ R102, R33, R102, !PT ;  /* 0x0000006621667209 */ /* 0x000fe20007810000 */
[CC--:B------:R-:W-:Y:S01]  /*1cab0*/  FFMA.FTZ R40, R105.reuse, R199.reuse, R40 ;  /* 0x000000c769287223 */ /* 0x0c0fe20000010028 */
[----:B------:R-:W-:Y:S01]  /*1cac0*/  FMNMX.FTZ R104, R42, R104, !PT ;  /* 0x000000682a687209 */ /* 0x000fe20007810000 */
[----:B------:R-:W2:Y:S01]  /*1cad0*/  I2F R173, R173 ;  /* 0x000000ad00ad7306 */ /* 0x000ea20000201400 */
[----:B------:R-:W-:Y:S01]  /*1cae0*/  FMNMX.FTZ R102, R36, R102, !PT ;  /* 0x0000006624667209 */ /* 0x000fe20007810000 */
[-C--:B------:R-:W-:Y:S01]  /*1caf0*/  FFMA.FTZ R38, R105, R199.reuse, R38 ;  /* 0x000000c769267223 */ /* 0x080fe20000010026 */
[----:B------:R-:W-:Y:S01]  /*1cb00*/  FMNMX.FTZ R104, R43, R104, !PT ;  /* 0x000000682b687209 */ /* 0x000fe20007810000 */
[-C--:B----4-:R-:W-:Y:S01]  /*1cb10*/  FFMA.FTZ R46, R103, R199.reuse, R46 ;  /* 0x000000c7672e7223 */ /* 0x090fe2000001002e */
[----:B------:R-:W-:Y:S01]  /*1cb20*/  FMNMX.FTZ R102, R37, R102, !PT ;  /* 0x0000006625667209 */ /* 0x000fe20007810000 */
[-C--:B------:R-:W-:Y:S01]  /*1cb30*/  FFMA.FTZ R48, R103, R199.reuse, R48 ;  /* 0x000000c767307223 */ /* 0x080fe20000010030 */
[----:B------:R-:W-:Y:S01]  /*1cb40*/  FMNMX.FTZ R2, R13, R2, !PT ;  /* 0x000000020d027209 */ /* 0x000fe20007810000 */
[CC--:B------:R-:W-:Y:S01]  /*1cb50*/  FFMA.FTZ R44, R103.reuse, R199.reuse, R44 ;  /* 0x000000c7672c7223 */ /* 0x0c0fe2000001002c */
[----:B------:R-:W-:Y:S01]  /*1cb60*/  FMNMX.FTZ R104, R46, R104, !PT ;  /* 0x000000682e687209 */ /* 0x000fe20007810000 */
[----:B------:R-:W4:Y:S01]  /*1cb70*/  I2F R175, R175 ;  /* 0x000000af00af7306 */ /* 0x000f220000201400 */
[----:B------:R-:W-:Y:S01]  /*1cb80*/  FMNMX.FTZ R102, R48, R102, !PT ;  /* 0x0000006630667209 */ /* 0x000fe20007810000 */
[-C--:B------:R-:W-:Y:S01]  /*1cb90*/  FFMA.FTZ R50, R103, R199.reuse, R50 ;  /* 0x000000c767327223 */ /* 0x080fe20000010032 */
[----:B------:R-:W-:Y:S01]  /*1cba0*/  FMNMX.FTZ R104, R47, R104, !PT ;  /* 0x000000682f687209 */ /* 0x000fe20007810000 */
[CC--:B-1----:R-:W-:Y:S01]  /*1cbb0*/  FFMA.FTZ R58, R3.reuse, R199.reuse, R58 ;  /* 0x000000c7033a7223 */ /* 0x0c2fe2000001003a */
[----:B------:R-:W-:Y:S01]  /*1cbc0*/  FMNMX.FTZ R2, R24, R2, !PT ;  /* 0x0000000218027209 */ /* 0x000fe20007810000 */
[-C--:B------:R-:W-:Y:S01]  /*1cbd0*/  FFMA.FTZ R52, R3, R199.reuse, R52 ;  /* 0x000000c703347223 */ /* 0x080fe20000010034 */
[----:B------:R-:W-:Y:S01]  /*1cbe0*/  FMNMX.FTZ R102, R49, R102, !PT ;  /* 0x0000006631667209 */ /* 0x000fe20007810000 */
[-C--:B------:R-:W-:Y:S01]  /*1cbf0*/  FFMA.FTZ R54, R3, R199.reuse, R54 ;  /* 0x000000c703367223 */ /* 0x080fe20000010036 */
[----:B------:R-:W-:Y:S01]  /*1cc00*/  FMNMX.FTZ R104, R58, R104, !PT ;  /* 0x000000683a687209 */ /* 0x000fe20007810000 */
[----:B------:R-:W1:Y:S01]  /*1cc10*/  I2F R172, R172 ;  /* 0x000000ac00ac7306 */ /* 0x000e620000201400 */
[----:B------:R-:W-:Y:S01]  /*1cc20*/  FMNMX.FTZ R2, R25, R2, !PT ;  /* 0x0000000219027209 */ /* 0x000fe20007810000 */
[-C--:B------:R-:W-:Y:S01]  /*1cc30*/  FFMA.FTZ R56, R3, R199.reuse, R56 ;  /* 0x000000c703387223 */ /* 0x080fe20000010038 */
[----:B------:R-:W-:Y:S01]  /*1cc40*/  FMNMX.FTZ R3, R6, R106, !PT ;  /* 0x0000006a06037209 */ /* 0x000fe20007810000 */
[CC--:B--2---:R-:W-:Y:S01]  /*1cc50*/  FFMA.FTZ R59, R173.reuse, R199.reuse, R59 ;  /* 0x000000c7ad3b7223 */ /* 0x0c4fe2000001003b */
[----:B------:R-:W-:Y:S01]  /*1cc60*/  FMNMX.FTZ R102, R52, R102, !PT ;  /* 0x0000006634667209 */ /* 0x000fe20007810000 */
[----:B------:R-:W-:Y:S01]  /*1cc70*/  FFMA.FTZ R53, R173, R199, R53 ;  /* 0x000000c7ad357223 */ /* 0x000fe20000010035 */
[----:B------:R-:W-:Y:S01]  /*1cc80*/  FMNMX.FTZ R3, R7, R3, !PT ;  /* 0x0000000307037209 */ /* 0x000fe20007810000 */
[-C--:B------:R-:W-:Y:S01]  /*1cc90*/  FFMA.FTZ R57, R173, R199.reuse, R57 ;  /* 0x000000c7ad397223 */ /* 0x080fe20000010039 */
[----:B------:R-:W-:Y:S01]  /*1cca0*/  FMNMX.FTZ R104, R59, R104, !PT ;  /* 0x000000683b687209 */ /* 0x000fe20007810000 */
[----:B------:R-:W-:Y:S01]  /*1ccb0*/  FFMA.FTZ R55, R173, R199, R55 ;  /* 0x000000c7ad377223 */ /* 0x000fe20000010037 */
[----:B------:R-:W-:Y:S02]  /*1ccc0*/  FMNMX.FTZ R3, R18, R3, !PT ;  /* 0x0000000312037209 */ /* 0x000fe40007810000 */
[----:B------:R-:W-:Y:S01]  /*1ccd0*/  FMNMX.FTZ R2, R28, R2, !PT ;  /* 0x000000021c027209 */ /* 0x000fe20007810000 */
[----:B----4-:R-:W-:Y:S01]  /*1cce0*/  FFMA.FTZ R62, R175, R199, R62 ;  /* 0x000000c7af3e7223 */ /* 0x010fe2000001003e */
[----:B------:R-:W-:Y:S01]  /*1ccf0*/  FMNMX.FTZ R3, R19, R3, !PT ;  /* 0x0000000313037209 */ /* 0x000fe20007810000 */
[-C--:B------:R-:W-:Y:S01]  /*1cd00*/  FFMA.FTZ R64, R175, R199.reuse, R64 ;  /* 0x000000c7af407223 */ /* 0x080fe20000010040 */
[----:B------:R-:W-:Y:S01]  /*1cd10*/  FMNMX.FTZ R102, R53, R102, !PT ;  /* 0x0000006635667209 */ /* 0x000fe20007810000 */
[C---:B------:R-:W-:Y:S01]  /*1cd20*/  FFMA.FTZ R60, R175.reuse, R199, R60 ;  /* 0x000000c7af3c7223 */ /* 0x040fe2000001003c */
[----:B------:R-:W-:Y:S01]  /*1cd30*/  FMNMX.FTZ R3, R22, R3, !PT ;  /* 0x0000000316037209 */ /* 0x000fe20007810000 */
[----:B------:R-:W-:Y:S01]  /*1cd40*/  FFMA.FTZ R66, R175, R199, R66 ;  /* 0x000000c7af427223 */ /* 0x000fe20000010042 */
[----:B------:R-:W-:Y:S02]  /*1cd50*/  FMNMX.FTZ R104, R62, R104, !PT ;  /* 0x000000683e687209 */ /* 0x000fe40007810000 */
[----:B------:R-:W-:Y:S01]  /*1cd60*/  FMNMX.FTZ R3, R23, R3, !PT ;  /* 0x0000000317037209 */ /* 0x000fe20007810000 */
[CC--:B-1----:R-:W-:Y:S01]  /*1cd70*/  FFMA.FTZ R63, R172.reuse, R199.reuse, R63 ;  /* 0x000000c7ac3f7223 */ /* 0x0c2fe2000001003f */
[----:B------:R-:W-:Y:S01]  /*1cd80*/  FMNMX.FTZ R2, R29, R2, !PT ;  /* 0x000000021d027209 */ /* 0x000fe20007810000 */
[----:B------:R-:W-:Y:S01]  /*1cd90*/  FFMA.FTZ R65, R172, R199, R65 ;  /* 0x000000c7ac417223 */ /* 0x000fe20000010041 */
[----:B------:R-:W-:Y:S01]  /*1cda0*/  FMNMX.FTZ R3, R34, R3, !PT ;  /* 0x0000000322037209 */ /* 0x000fe20007810000 */
[CC--:B------:R-:W-:Y:S01]  /*1cdb0*/  FFMA.FTZ R61, R172.reuse, R199.reuse, R61 ;  /* 0x000000c7ac3d7223 */ /* 0x0c0fe2000001003d */
[----:B------:R-:W-:Y:S01]  /*1cdc0*/  FMNMX.FTZ R104, R63, R104, !PT ;  /* 0x000000683f687209 */ /* 0x000fe20007810000 */
[----:B------:R-:W-:Y:S01]  /*1cdd0*/  FFMA.FTZ R67, R172, R199, R67 ;  /* 0x000000c7ac437223 */ /* 0x000fe20000010043 */
        /* <DEDUP_REMOVED lines=22> */
[----:B------:R-:W2:Y:S08]  /*1cf40*/  SHFL.BFLY PT, R173, R105, 0x2, 0x1f ;  /* 0x0c401f0069ad7f89 */ /* 0x000eb000000e0000 */
[----:B------:R-:W4:Y:S01]  /*1cf50*/  SHFL.BFLY PT, R102, R2, 0x2, 0x1f ;  /* 0x0c401f0002667f89 */ /* 0x000f2200000e0000 */
[----:B-1----:R-:W-:Y:S07]  /*1cf60*/  FMNMX.FTZ R104, R104, R103, !PT ;  /* 0x0000006768687209 */ /* 0x002fee0007810000 */
[----:B------:R-:W1:Y:S01]  /*1cf70*/  SHFL.BFLY PT, R172, R3, 0x2, 0x1f ;  /* 0x0c401f0003ac7f89 */ /* 0x000e6200000e0000 */
[----:B------:R-:W-:Y:S02]  /*1cf80*/  FSETP.NEU.FTZ.AND P0, PT, R104, -INF , PT ;  /* 0xff8000006800780b */ /* 0x000fe40003f1d000 */
[----:B--2---:R-:W-:Y:S05]  /*1cf90*/  FMNMX.FTZ R105, R105, R173, !PT ;  /* 0x000000ad69697209 */ /* 0x004fea0007810000 */
[----:B------:R-:W2:Y:S01]  /*1cfa0*/  SHFL.BFLY PT, R173, R105, 0x1, 0x1f ;  /* 0x0c201f0069ad7f89 */ /* 0x000ea200000e0000 */
[----:B----4-:R-:W-:Y:S01]  /*1cfb0*/  FMNMX.FTZ R102, R2, R102, !PT ;  /* 0x0000006602667209 */ /* 0x010fe20007810000 */
[----:B------:R-:W-:Y:S01]  /*1cfc0*/  FADD.FTZ R2, -R104, R100 ;  /* 0x0000006468027221 */ /* 0x000fe20000010100 */
[----:B-1----:R-:W-:Y:S05]  /*1cfd0*/  FMNMX.FTZ R3, R3, R172, !PT ;  /* 0x000000ac03037209 */ /* 0x002fea0007810000 */
[----:B------:R-:W1:Y:S01]  /*1cfe0*/  SHFL.BFLY PT, R172, R102, 0x1, 0x1f ;  /* 0x0c201f0066ac7f89 */ /* 0x000e6200000e0000 */
[----:B---3--:R-:W-:Y:S04]  /*1cff0*/  FMUL.FTZ R2, R0, R2 ;  /* 0x0000000200027220 */ /* 0x008fe80000410000 */
[----:B------:R-:W3:Y:S03]  /*1d000*/  MUFU.EX2 R100, R2 ;  /* 0x0000000200647308 */ /* 0x000ee60000000800 */
[----:B------:R-:W4:Y:S01]  /*1d010*/  SHFL.BFLY PT, R174, R3, 0x1, 0x1f ;  /* 0x0c201f0003ae7f89 */ /* 0x000f2200000e0000 */
[----:B--2---:R-:W-:Y:S02]  /*1d020*/  FMNMX.FTZ R105, R105, R173, !PT ;  /* 0x000000ad69697209 */ /* 0x004fe40007810000 */
[----:B-1----:R-:W-:Y:S01]  /*1d030*/  FMNMX.FTZ R102, R102, R172, !PT ;  /* 0x000000ac66667209 */ /* 0x002fe20007810000 */
[C---:B---3--:R-:W-:Y:S02]  /*1d040*/  FMUL.FTZ R74, R100.reuse, R74 ;  /* 0x0000004a644a7220 */ /* 0x048fe40000410000 */
[C---:B------:R-:W-:Y:S01]  /*1d050*/  FMUL.FTZ R75, R100.reuse, R75 ;  /* 0x0000004b644b7220 */ /* 0x040fe20000410000 */
[----:B----4-:R-:W-:Y:S01]  /*1d060*/  FMNMX.FTZ R103, R3, R174, !PT ;  /* 0x000000ae03677209 */ /* 0x010fe20007810000 */
[----:B------:R-:W-:Y:S02]  /*1d070*/  FADD.FTZ R2, -R105, R101 ;  /* 0x0000006569027221 */ /* 0x000fe40000010100 */
[----:B------:R-:W-:Y:S02]  /*1d080*/  FMUL.FTZ R78, R100, R78 ;  /* 0x0000004e644e7220 */ /* 0x000fe40000410000 */
[C---:B------:R-:W-:Y:S02]  /*1d090*/  FMUL.FTZ R3, R0.reuse, R2 ;  /* 0x0000000200037220 */ /* 0x040fe40000410000 */
[----:B------:R-:W-:Y:S02]  /*1d0a0*/  FADD.FTZ R2, -R103, R106 ;  /* 0x0000006a67027221 */ /* 0x000fe40000010100 */
[C---:B------:R-:W-:Y:S02]  /*1d0b0*/  FMUL.FTZ R106, R0.reuse, R104 ;  /* 0x00000068006a7220 */ /* 0x040fe40000410000 */
[----:B------:R-:W-:Y:S01]  /*1d0c0*/  FMUL.FTZ R2, R0, R2 ;  /* 0x0000000200027220 */ /* 0x000fe20000410000 */
[----:B------:R-:W1:Y:S01]  /*1d0d0*/  MUFU.EX2 R3, R3 ;  /* 0x0000000300037308 */ /* 0x000e620000000800 */
[----:B------:R-:W-:Y:S01]  /*1d0e0*/  FMUL.FTZ R79, R100, R79 ;  /* 0x0000004f644f7220 */ /* 0x000fe20000410000 */
[----:B------:R-:W-:Y:S01]  /*1d0f0*/  FSEL R106, R106, RZ, P0 ;  /* 0x000000ff6a6a7208 */ /* 0x000fe20000000000 */
[C---:B------:R-:W-:Y:S01]  /*1d100*/  FMUL.FTZ R90, R100.reuse, R90 ;  /* 0x0000005a645a7220 */ /* 0x040fe20000410000 */
[----:B------:R-:W-:Y:S01]  /*1d110*/  FSETP.NEU.FTZ.AND P0, PT, R105, -INF , PT ;  /* 0xff8000006900780b */ /* 0x000fe20003f1d000 */
[----:B------:R-:W-:Y:S02]  /*1d120*/  FMUL.FTZ R91, R100, R91 ;  /* 0x0000005b645b7220 */ /* 0x000fe40000410000 */
[-CC-:B------:R-:W-:Y:S02]  /*1d130*/  FFMA.FTZ R10, R10, R0.reuse, -R106.reuse ;  /* 0x000000000a0a7223 */ /* 0x180fe4000001086a */
[-CC-:B------:R-:W-:Y:S01]  /*1d140*/  FFMA.FTZ R14, R14, R0.reuse, -R106.reuse ;  /* 0x000000000e0e7223 */ /* 0x180fe2000001086a */
[----:B------:R2:W3:Y:S01]  /*1d150*/  MUFU.EX2 R101, R2 ;  /* 0x0000000200657308 */ /* 0x0004e20000000800 */
[-CC-:B------:R-:W-:Y:S02]  /*1d160*/  FFMA.FTZ R11, R11, R0.reuse, -R106.reuse ;  /* 0x000000000b0b7223 */ /* 0x180fe4000001086a */
[-CC-:B------:R-:W-:Y:S02]  /*1d170*/  FFMA.FTZ R15, R15, R0.reuse, -R106.reuse ;  /* 0x000000000f0f7223 */ /* 0x180fe4000001086a */
[-CC-:B------:R-:W-:Y:S02]  /*1d180*/  FFMA.FTZ R26, R26, R0.reuse, -R106.reuse ;  /* 0x000000001a1a7223 */ /* 0x180fe4000001086a */
[-CC-:B------:R-:W-:Y:S02]  /*1d190*/  FFMA.FTZ R208, R30, R0.reuse, -R106.reuse ;  /* 0x000000001ed07223 */ /* 0x180fe4000001086a */
[-CC-:B------:R-:W-:Y:S01]  /*1d1a0*/  FFMA.FTZ R211, R31, R0.reuse, -R106.reuse ;  /* 0x000000001fd37223 */ /* 0x180fe2000001086a */
[----:B------:R4:W-:Y:S01]  /*1d1b0*/  MUFU.EX2 R174, R10 ;  /* 0x0000000a00ae7308 */ /* 0x0009e20000000800 */
        /* <DEDUP_REMOVED lines=8> */
[----:B--2---:R-:W-:Y:S02]  /*1d240*/  FADD.FTZ R2, -R102, R107 ;  /* 0x0000006b66027221 */ /* 0x004fe40000010100 */
[----:B------:R-:W-:Y:S02]  /*1d250*/  FMUL.FTZ R107, R0, R105 ;  /* 0x00000069006b7220 */ /* 0x000fe40000410000 */
[----:B------:R-:W-:Y:S01]  /*1d260*/  FFMA.FTZ R246, R63, R0, -R106 ;  /* 0x000000003ff67223 */ /* 0x000fe2000001086a */
[----:B------:R-:W-:Y:S01]  /*1d270*/  MUFU.EX2 R172, R11 ;  /* 0x0000000b00ac7308 */ /* 0x000fe20000000800 */
[C---:B------:R-:W-:Y:S01]  /*1d280*/  FMUL.FTZ R62, R100.reuse, R114 ;  /* 0x00000072643e7220 */ /* 0x040fe20000410000 */
[----:B------:R-:W-:Y:S01]  /*1d290*/  FSEL R107, R107, RZ, P0 ;  /* 0x000000ff6b6b7208 */ /* 0x000fe20000000000 */
[----:B------:R-:W-:Y:S01]  /*1d2a0*/  FMUL.FTZ R63, R100, R115 ;  /* 0x00000073643f7220 */ /* 0x000fe20000410000 */
[----:B------:R-:W-:Y:S01]  /*1d2b0*/  FSETP.NEU.FTZ.AND P0, PT, R103, -INF , PT ;  /* 0xff8000006700780b */ /* 0x000fe20003f1d000 */
[----:B----4-:R-:W-:Y:S02]  /*1d2c0*/  FMUL.FTZ R10, R0, R103 ;  /* 0x00000067000a7220 */ /* 0x010fe40000410000 */
[-CC-:B------:R-:W-:Y:S02]  /*1d2d0*/  FFMA.FTZ R4, R4, R0.reuse, -R107.reuse ;  /* 0x0000000004047223 */ /* 0x180fe4000001086b */
[-CC-:B------:R-:W-:Y:S01]  /*1d2e0*/  FFMA.FTZ R5, R5, R0.reuse, -R107.reuse ;  /* 0x0000000005057223 */ /* 0x180fe2000001086b */
[----:B------:R-:W-:Y:S01]  /*1d2f0*/  FSEL R10, R10, RZ, P0 ;  /* 0x000000ff0a0a7208 */ /* 0x000fe20000000000 */
[----:B------:R2:W-:Y:S01]  /*1d300*/  MUFU.EX2 R178, R4 ;  /* 0x0000000400b27308 */ /* 0x0005e20000000800 */
[----:B------:R-:W-:Y:S01]  /*1d310*/  FSETP.NEU.FTZ.AND P0, PT, R102, -INF , PT ;  /* 0xff8000006600780b */ /* 0x000fe20003f1d000 */
[-CC-:B------:R-:W-:Y:S02]  /*1d320*/  FFMA.FTZ R16, R16, R0.reuse, -R107.reuse ;  /* 0x0000000010107223 */ /* 0x180fe4000001086b */
[-CC-:B------:R-:W-:Y:S02]  /*1d330*/  FFMA.FTZ R7, R7, R0.reuse, -R10.reuse ;  /* 0x0000000007077223 */ /* 0x180fe4000001080a */
[-CC-:B------:R-:W-:Y:S02]  /*1d340*/  FFMA.FTZ R6, R6, R0.reuse, -R10.reuse ;  /* 0x0000000006067223 */ /* 0x180fe4000001080a */
[-CC-:B------:R-:W-:Y:S02]  /*1d350*/  FFMA.FTZ R18, R18, R0.reuse, -R10.reuse ;  /* 0x0000000012127223 */ /* 0x180fe4000001080a */
[----:B------:R4:W-:Y:S01]  /*1d360*/  MUFU.EX2 R177, R7 ;  /* 0x0000000700b17308 */ /* 0x0009e20000000800 */
[----:B------:R-:W-:Y:S02]  /*1d370*/  FFMA.FTZ R19, R19, R0, -R10 ;  /* 0x0000000013137223 */ /* 0x000fe4000001080a */
[----:B-----5:R-:W-:Y:S02]  /*1d380*/  FMUL.FTZ R14, R100, R162 ;  /* 0x000000a2640e7220 */ /* 0x020fe40000410000 */
[----:B------:R-:W-:Y:S02]  /*1d390*/  FMUL.FTZ R2, R0, R2 ;  /* 0x0000000200027220 */ /* 0x000fe40000410000 */
[-CC-:B------:R-:W-:Y:S02]  /*1d3a0*/  FFMA.FTZ R17, R17, R0.reuse, -R107.reuse ;  /* 0x0000000011117223 */ /* 0x180fe4000001086b */
[-CC-:B------:R-:W-:Y:S01]  /*1d3b0*/  FFMA.FTZ R206, R32, R0.reuse, -R107.reuse ;  /* 0x0000000020ce7223 */ /* 0x180fe2000001086b */
[----:B------:R5:W-:Y:S01]  /*1d3c0*/  MUFU.EX2 R173, R5 ;  /* 0x0000000500ad7308 */ /* 0x000be20000000800 */
[-CC-:B------:R-:W-:Y:S02]  /*1d3d0*/  FFMA.FTZ R210, R33, R0.reuse, -R107.reuse ;  /* 0x0000000021d27223 */ /* 0x180fe4000001086b */
[--C-:B------:R-:W-:Y:S02]  /*1d3e0*/  FFMA.FTZ R213, R36, R0, -R107.reuse ;  /* 0x0000000024d57223 */ /* 0x100fe4000001086b */
[----:B--2---:R-:W-:Y:S02]  /*1d3f0*/  FMUL.FTZ R4, R0, R102 ;  /* 0x0000006600047220 */ /* 0x004fe40000410000 */
[-CC-:B------:R-:W-:Y:S02]  /*1d400*/  FFMA.FTZ R216, R37, R0.reuse, -R107.reuse ;  /* 0x0000000025d87223 */ /* 0x180fe4000001086b */
[-CC-:B------:R-:W-:Y:S01]  /*1d410*/  FFMA.FTZ R224, R48, R0.reuse, -R107.reuse ;  /* 0x0000000030e07223 */ /* 0x180fe2000001086b */
[----:B------:R-:W-:Y:S01]  /*1d420*/  FSEL R4, R4, RZ, P0 ;  /* 0x000000ff04047208 */ /* 0x000fe20000000000 */
[----:B------:R2:W-:Y:S01]  /*1d430*/  MUFU.EX2 R186, R6 ;  /* 0x0000000600ba7308 */ /* 0x0005e20000000800 */
[-CC-:B------:R-:W-:Y:S01]  /*1d440*/  FFMA.FTZ R227, R49, R0.reuse, -R107.reuse ;  /* 0x0000000031e37223 */ /* 0x180fe2000001086b */
[----:B----4-:R-:W4:Y:S02]  /*1d450*/  LDL.LU R7, [R1+0x140] ;  /* 0x0001400001077983 */ /* 0x010f240000300800 */
[-CC-:B------:R-:W-:Y:S02]  /*1d460*/  FFMA.FTZ R8, R8, R0.reuse, -R4.reuse ;  /* 0x0000000008087223 */ /* 0x180fe40000010804 */
[-C--:B------:R-:W-:Y:S01]  /*1d470*/  FFMA.FTZ R9, R9, R0.reuse, -R4 ;  /* 0x0000000009097223 */ /* 0x080fe20000010804 */
[----:B------:R-:W4:Y:S01]  /*1d480*/  LDL R162, [R1+0x148] ;  /* 0x0001480001a27983 */ /* 0x000f220000100800 */
[-CC-:B------:R-:W-:Y:S02]  /*1d490*/  FFMA.FTZ R236, R52, R0.reuse, -R107.reuse ;  /* 0x0000000034ec7223 */ /* 0x180fe4000001086b */
[----:B------:R1:W-:Y:S01]  /*1d4a0*/  MUFU.EX2 R184, R8 ;  /* 0x0000000800b87308 */ /* 0x0003e20000000800 */
[-CC-:B------:R-:W-:Y:S02]  /*1d4b0*/  FFMA.FTZ R239, R53, R0.reuse, -R107.reuse ;  /* 0x0000000035ef7223 */ /* 0x180fe4000001086b */
[-C--:B-----5:R-:W-:Y:S02]  /*1d4c0*/  FFMA.FTZ R5, R27, R0.reuse, -R106 ;  /* 0x000000001b057223 */ /* 0x0a0fe4000001086a */
[-CC-:B------:R-:W-:Y:S02]  /*1d4d0*/  FFMA.FTZ R241, R64, R0.reuse, -R107.reuse ;  /* 0x0000000040f17223 */ /* 0x180fe4000001086b */
[-CC-:B------:R-:W-:Y:S02]  /*1d4e0*/  FFMA.FTZ R242, R65, R0.reuse, -R107.reuse ;  /* 0x0000000041f27223 */ /* 0x180fe4000001086b */
[-C--:B------:R-:W-:Y:S01]  /*1d4f0*/  FFMA.FTZ R12, R12, R0.reuse, -R4 ;  /* 0x000000000c0c7223 */ /* 0x080fe20000010804 */
[----:B------:R5:W-:Y:S01]  /*1d500*/  MUFU.EX2 R188, R16 ;  /* 0x0000001000bc7308 */ /* 0x000be20000000800 */
[-CC-:B------:R-:W-:Y:S02]  /*1d510*/  FFMA.FTZ R189, R22, R0.reuse, -R10.reuse ;  /* 0x0000000016bd7223 */ /* 0x180fe4000001080a */
[-CC-:B------:R-:W-:Y:S02]  /*1d520*/  FFMA.FTZ R191, R23, R0.reuse, -R10.reuse ;  /* 0x0000000017bf7223 */ /* 0x180fe4000001080a */
[-CC-:B--2---:R-:W-:Y:S02]  /*1d530*/  FFMA.FTZ R6, R20, R0.reuse, -R107.reuse ;  /* 0x0000000014067223 */ /* 0x184fe4000001086b */
[-CC-:B------:R-:W-:Y:S02]  /*1d540*/  FFMA.FTZ R207, R34, R0.reuse, -R10.reuse ;  /* 0x0000000022cf7223 */ /* 0x180fe4000001080a */
[-CC-:B------:R-:W-:Y:S01]  /*1d550*/  FFMA.FTZ R209, R35, R0.reuse, -R10.reuse ;  /* 0x0000000023d17223 */ /* 0x180fe2000001080a */
[----:B------:R-:W-:Y:S01]  /*1d560*/  MUFU.EX2 R176, R9 ;  /* 0x0000000900b07308 */ /* 0x000fe20000000800 */
[-CC-:B------:R-:W-:Y:S02]  /*1d570*/  FFMA.FTZ R214, R38, R0.reuse, -R10.reuse ;  /* 0x0000000026d67223 */ /* 0x180fe4000001080a */
[-CC-:B------:R-:W-:Y:S02]  /*1d580*/  FFMA.FTZ R218, R39, R0.reuse, -R10.reuse ;  /* 0x0000000027da7223 */ /* 0x180fe4000001080a */
[-C--:B-1----:R-:W-:Y:S02]  /*1d590*/  FFMA.FTZ R8, R21, R0.reuse, -R107 ;  /* 0x0000000015087223 */ /* 0x082fe4000001086b */
[-CC-:B------:R-:W-:Y:S02]  /*1d5a0*/  FFMA.FTZ R221, R50, R0.reuse, -R10.reuse ;  /* 0x0000000032dd7223 */ /* 0x180fe4000001080a */
[-CC-:B------:R-:W-:Y:S01]  /*1d5b0*/  FFMA.FTZ R226, R51, R0.reuse, -R10.reuse ;  /* 0x0000000033e27223 */ /* 0x180fe2000001080a */
[----:B------:R3:W-:Y:S01]  /*1d5c0*/  MUFU.EX2 R185, R18 ;  /* 0x0000001200b97308 */ /* 0x0007e20000000800 */
[-CC-:B------:R-:W-:Y:S02]  /*1d5d0*/  FFMA.FTZ R234, R54, R0.reuse, -R10.reuse ;  /* 0x0000000036ea7223 */ /* 0x180fe4000001080a */
[-CC-:B------:R-:W-:Y:S02]  /*1d5e0*/  FFMA.FTZ R235, R55, R0.reuse, -R10.reuse ;  /* 0x0000000037eb7223 */ /* 0x180fe4000001080a */
[-CC-:B------:R-:W-:Y:S02]  /*1d5f0*/  FFMA.FTZ R247, R66, R0.reuse, -R10.reuse ;  /* 0x0000000042f77223 */ /* 0x180fe4000001080a */
[-C--:B------:R-:W-:Y:S02]  /*1d600*/  FFMA.FTZ R248, R67, R0.reuse, -R10 ;  /* 0x0000000043f87223 */ /* 0x080fe4000001080a */
        /* <DEDUP_REMOVED lines=15> */
[----:B------:R-:W-:Y:S02]  /*1d700*/  FFMA.FTZ R245, R61, R0, -R4 ;  /* 0x000000003df57223 */ /* 0x000fe40000010804 */
[----:B-----5:R-:W-:Y:S02]  /*1d710*/  FMUL.FTZ R16, R3, R156 ;  /* 0x0000009c03107220 */ /* 0x020fe40000410000 */
[C---:B---3--:R-:W-:Y:S02]  /*1d720*/  FMUL.FTZ R18, R101.reuse, R158 ;  /* 0x0000009e65127220 */ /* 0x048fe40000410000 */
[C---:B-1----:R-:W-:Y:S01]  /*1d730*/  FMUL.FTZ R19, R101.reuse, R159 ;  /* 0x0000009f65137220 */ /* 0x042fe20000410000 */
[----:B------:R1:W-:Y:S01]  /*1d740*/  MUFU.EX2 R182, R17 ;  /* 0x0000001100b67308 */ /* 0x0003e20000000800 */
[C---:B------:R-:W-:Y:S02]  /*1d750*/  FMUL.FTZ R10, R100.reuse, R166 ;  /* 0x000000a6640a7220 */ /* 0x040fe40000410000 */
[C---:B------:R-:W-:Y:S02]  /*1d760*/  FMUL.FTZ R11, R100.reuse, R167 ;  /* 0x000000a7640b7220 */ /* 0x040fe40000410000 */
[C---:B--2---:R-:W-:Y:S02]  /*1d770*/  FMUL.FTZ R15, R100.reuse, R163 ;  /* 0x000000a3640f7220 */ /* 0x044fe40000410000 */
        /* <DEDUP_REMOVED lines=13> */
[----:B------:R-:W-:Y:S01]  /*1d850*/  FMUL.FTZ R95, R100, R95 ;  /* 0x0000005f645f7220 */ /* 0x000fe20000410000 */
[----:B------:R3:W-:Y:S01]  /*1d860*/  MUFU.EX2 R130, R5 ;  /* 0x0000000500827308 */ /* 0x0007e20000000800 */
[----:B------:R-:W-:Y:S02]  /*1d870*/  FMUL.FTZ R22, R101, R154 ;  /* 0x0000009a65167220 */ /* 0x000fe40000410000 */
[----:B------:R-:W-:Y:S02]  /*1d880*/  FMUL.FTZ R4, R3, R168 ;  /* 0x000000a803047220 */ /* 0x000fe40000410000 */
[C---:B------:R-:W-:Y:S02]  /*1d890*/  FMUL.FTZ R35, R101.reuse, R143 ;  /* 0x0000008f65237220 */ /* 0x040fe40000410000 */
[C---:B------:R-:W-:Y:S02]  /*1d8a0*/  FMUL.FTZ R34, R101.reuse, R142 ;  /* 0x0000008e65227220 */ /* 0x040fe40000410000 */
[----:B------:R-:W-:Y:S01]  /*1d8b0*/  FMUL.FTZ R39, R101, R139 ;  /* 0x0000008b65277220 */ /* 0x000fe20000410000 */
[----:B------:R-:W-:Y:S01]  /*1d8c0*/  MUFU.EX2 R180, R12 ;  /* 0x0000000c00b47308 */ /* 0x000fe20000000800 */
[C---:B------:R-:W-:Y:S02]  /*1d8d0*/  FMUL.FTZ R52, R3.reuse, R120 ;  /* 0x0000007803347220 */ /* 0x040fe40000410000 */
[----:B------:R-:W-:Y:S02]  /*1d8e0*/  IMAD.SHL.U32 R146, R212, 0x2, RZ ;  /* 0x00000002d4927824 */ /* 0x000fe400078e00ff */
[C---:B------:R-:W-:Y:S02]  /*1d8f0*/  FMUL.FTZ R36, R3.reuse, R136 ;  /* 0x0000008803247220 */ /* 0x040fe40000410000 */
[C---:B------:R-:W-:Y:S02]  /*1d900*/  FMUL.FTZ R37, R3.reuse, R137 ;  /* 0x0000008903257220 */ /* 0x040fe40000410000 */
[C---:B------:R-:W-:Y:S01]  /*1d910*/  FMUL.FTZ R32, R3.reuse, R140 ;  /* 0x0000008c03207220 */ /* 0x040fe20000410000 */
[----:B------:R5:W-:Y:S01]  /*1d920*/  MUFU.EX2 R120, R6 ;  /* 0x0000000600787308 */ /* 0x000be20000000800 */
[C---:B------:R-:W-:Y:S02]  /*1d930*/  FMUL.FTZ R33, R3.reuse, R141 ;  /* 0x0000008d03217220 */ /* 0x040fe40000410000 */
[C---:B-1----:R-:W-:Y:S02]  /*1d940*/  FMUL.FTZ R17, R3.reuse, R157 ;  /* 0x0000009d03117220 */ /* 0x042fe40000410000 */
[C---:B---3--:R-:W-:Y:S02]  /*1d950*/  FMUL.FTZ R5, R3.reuse, R169 ;  /* 0x000000a903057220 */ /* 0x048fe40000410000 */
        /* <DEDUP_REMOVED lines=17> */
[----:B------:R-:W-:Y:S02]  /*1da70*/  FMUL.FTZ R97, R3, R97 ;  /* 0x0000006103617220 */ /* 0x000fe40000410000 */
[C---:B------:R-:W-:Y:S02]  /*1da80*/  FMUL.FTZ R55, R101.reuse, R123 ;  /* 0x0000007b65377220 */ /* 0x040fe40000410000 */
[C---:B------:R-:W-:Y:S01]  /*1da90*/  FMUL.FTZ R66, R101.reuse, R110 ;  /* 0x0000006e65427220 */ /* 0x040fe20000410000 */
[----:B------:R3:W-:Y:S01]  /*1daa0*/  MUFU.EX2 R123, R208 ;  /* 0x000000d0007b7308 */ /* 0x0007e20000000800 */
[C---:B------:R-:W-:Y:S02]  /*1dab0*/  FMUL.FTZ R67, R101.reuse, R111 ;  /* 0x0000006f65437220 */ /* 0x040fe40000410000 */
[C---:B--2---:R-:W-:Y:S02]  /*1dac0*/  FMUL.FTZ R40, R2.reuse, R132 ;  /* 0x0000008402287220 */ /* 0x044fe40000410000 */
[C---:B------:R-:W-:Y:S02]  /*1dad0*/  FMUL.FTZ R23, R101.reuse, R155 ;  /* 0x0000009b65177220 */ /* 0x040fe40000410000 */
[C---:B------:R-:W-:Y:S02]  /*1dae0*/  FMUL.FTZ R54, R101.reuse, R122 ;  /* 0x0000007a65367220 */ /* 0x040fe40000410000 */
[C---:B-----5:R-:W-:Y:S01]  /*1daf0*/  FMUL.FTZ R6, R101.reuse, R170 ;  /* 0x000000aa65067220 */ /* 0x060fe20000410000 */
        /* <DEDUP_REMOVED lines=24> */
[----:B-1----:R-:W-:Y:S01]  /*1dc80*/  F2FP.BF16.PACK_AB R145, R118, R119 ;  /* 0x000000777691723e */ /* 0x002fe200000010ff */
[C---:B------:R-:W-:Y:S02]  /*1dc90*/  FMUL.FTZ R12, R2.reuse, R160 ;  /* 0x000000a0020c7220 */ /* 0x040fe40000410000 */
[C---:B------:R-:W-:Y:S02]  /*1dca0*/  FMUL.FTZ R57, R2.reuse, R117 ;  /* 0x0000007502397220 */ /* 0x040fe40000410000 */
[----:B------:R-:W-:Y:S01]  /*1dcb0*/  MUFU.EX2 R117, R207 ;  /* 0x000000cf00757308 */ /* 0x000fe20000000800 */
        /* <DEDUP_REMOVED lines=9> */
[----:B----4-:R-:W-:Y:S01]  /*1dd50*/  FFMA.FTZ R106, R100, R7, R174 ;  /* 0x00000007646a7223 */ /* 0x010fe200000100ae */
[----:B------:R-:W-:Y:S01]  /*1dd60*/  F2FP.BF16.PACK_AB R174, R172, R174 ;  /* 0x000000aeacae723e */ /* 0x000fe200000010ff */
[----:B------:R-:W2:Y:S01]  /*1dd70*/  LDL.LU R7, [R1+0x130] ;  /* 0x0001300001077983 */ /* 0x000ea20000300800 */
[----:B------:R-:W-:Y:S03]  /*1dd80*/  IMAD.WIDE.U32 R166, R162, -0x326172a9, RZ ;  /* 0xcd9e8d57a2a67825 */ /* 0x000fe600078e00ff */
[----:B------:R-:W4:Y:S01]  /*1dd90*/  LDL.64 R114, [R1+0x128] ;  /* 0x0001280001727983 */ /* 0x000f220000100a00 */
[----:B------:R-:W-:Y:S02]  /*1dda0*/  FADD.FTZ R106, R172, R106 ;  /* 0x0000006aac6a7221 */ /* 0x000fe40000010000 */
[----:B------:R-:W-:Y:S03]  /*1ddb0*/  IMAD.MOV.U32 R152, RZ, RZ, R162 ;  /* 0x000000ffff987224 */ /* 0x000fe600078e00a2 */
[----:B------:R-:W5:Y:S01]  /*1ddc0*/  LDL R0, [R1+0x1a4] ;  /* 0x0001a40001007983 */ /* 0x000f620000100800 */
[----:B------:R-:W-:Y:S01]  /*1ddd0*/  FADD.FTZ R106, R187, R106 ;  /* 0x0000006abb6a7221 */ /* 0x000fe20000010000 */
[----:B------:R-:W-:Y:S02]  /*1dde0*/  F2FP.BF16.PACK_AB R187, R183, R187 ;  /* 0x000000bbb7bb723e */ /* 0x000fe400000010ff */
[----:B------:R-:W5:Y:S04]  /*1ddf0*/  LDL R156, [R1+0x16c] ;  /* 0x00016c00019c7983 */ /* 0x000f680000100800 */
[----:B------:R-:W5:Y:S04]  /*1de00*/  LDL.LU R9, [R1+0x134] ;  /* 0x0001340001097983 */ /* 0x000f680000300800 */
[----:B------:R-:W5:Y:S04]  /*1de10*/  LDL R158, [R1+0xfc] ;  /* 0x0000fc00019e7983 */ /* 0x000f680000100800 */
[----:B------:R-:W5:Y:S04]  /*1de20*/  LDL R159, [R1+0x100] ;  /* 0x00010000019f7983 */ /* 0x000f680000100800 */
[----:B------:R-:W5:Y:S04]  /*1de30*/  LDL.LU R100, [R1+0x144] ;  /* 0x0001440001647983 */ /* 0x000f680000300800 */
[----:B------:R-:W5:Y:S04]  /*1de40*/  LDL R154, [R1+0x118] ;  /* 0x00011800019a7983 */ /* 0x000f680000100800 */
[----:B------:R-:W5:Y:S04]  /*1de50*/  LDL R168, [R1+0x11c] ;  /* 0x00011c0001a87983 */ /* 0x000f680000100800 */
[----:B------:R-:W5:Y:S04]  /*1de60*/  LDL R143, [R1+0x10c] ;  /* 0x00010c00018f7983 */ /* 0x000f680000100800 */
[----:B------:R-:W5:Y:S04]  /*1de70*/  LDL R142, [R1+0x114] ;  /* 0x00011400018e7983 */ /* 0x000f680000100800 */
[----:B------:R-:W5:Y:S04]  /*1de80*/  LDL R139, [R1+0xf8] ;  /* 0x0000f800018b7983 */ /* 0x000f680000100800 */
[----:B---3--:R-:W3:Y:S04]  /*1de90*/  LDL R208, [R1+0x104] ;  /* 0x0001040001d07983 */ /* 0x008ee80000100800 */
[----:B------:R1:W3:Y:S04]  /*1dea0*/  LDL.S16 R122, [R1+0x7c] ;  /* 0x00007c00017a7983 */ /* 0x0002e80000100600 */
[----:B------:R1:W3:Y:S01]  /*1deb0*/  LDL.S16 R140, [R1+0x78] ;  /* 0x00007800018c7983 */ /* 0x0002e20000100600 */
[----:B--2---:R-:W-:Y:S02]  /*1dec0*/  FFMA.FTZ R107, R3, R7, R178 ;  /* 0x00000007036b7223 */ /* 0x004fe400000100b2 */
[----:B------:R-:W-:Y:S01]  /*1ded0*/  FMUL.FTZ R7, R101, R171 ;  /* 0x000000ab65077220 */ /* 0x000fe20000410000 */
[----:B----4-:R-:W-:Y:S01]  /*1dee0*/  LOP3.LUT R3, R115, R146, RZ, 0x3c, !PT ;  /* 0x0000009273037212 */ /* 0x010fe200078e3cff */
[----:B------:R-:W-:Y:S01]  /*1def0*/  FADD.FTZ R107, R173, R107 ;  /* 0x0000006bad6b7221 */ /* 0x000fe20000010000 */
[----:B------:R-:W-:Y:S01]  /*1df00*/  IADD3 R134, R115, -0x4498517b, RZ ;  /* 0xbb67ae8573867810 */ /* 0x000fe20007ffe0ff */
[----:B------:R-:W-:Y:S02]  /*1df10*/  IMAD.MOV.U32 R161, RZ, RZ, R115 ;  /* 0x000000ffffa17224 */ /* 0x000fe400078e0073 */
[----:B------:R-:W-:Y:S02]  /*1df20*/  FADD.FTZ R115, R183, R106 ;  /* 0x0000006ab7737221 */ /* 0x000fe40000010000 */
[----:B-----5:R-:W-:Y:S01]  /*1df30*/  IMAD.WIDE.U32 R136, R0, -0x2daee0ad, RZ ;  /* 0xd2511f5300887825 */ /* 0x020fe200078e00ff */
[----:B------:R-:W-:Y:S03]  /*1df40*/  LOP3.LUT R0, R156, R167, RZ, 0x3c, !PT ;  /* 0x000000a79c007212 */ /* 0x000fe600078e3cff */
[----:B------:R-:W-:Y:S01]  /*1df50*/  FADD.FTZ R107, R188, R107 ;  /* 0x0000006bbc6b7221 */ /* 0x000fe20000010000 */
[----:B------:R-:W-:Y:S01]  /*1df60*/  LOP3.LUT R3, R3, R137, RZ, 0x3c, !PT ;  /* 0x0000008903037212 */ /* 0x000fe200078e3cff */
[----:B------:R-:W-:Y:S01]  /*1df70*/  IMAD.MOV.U32 R160, RZ, RZ, R114 ;  /* 0x000000ffffa07224 */ /* 0x000fe200078e0072 */
[----:B------:R-:W-:Y:S01]  /*1df80*/  F2FP.BF16.PACK_AB R188, R182, R188 ;  /* 0x000000bcb6bc723e */ /* 0x000fe200000010ff */
[----:B------:R-:W-:Y:S01]  /*1df90*/  IMAD.WIDE.U32 R150, R0, -0x2daee0ad, RZ ;  /* 0xd2511f5300967825 */ /* 0x000fe200078e00ff */
[----:B------:R-:W2:Y:S03]  /*1dfa0*/  MUFU.EX2 R114, R211 ;  /* 0x000000d300727308 */ /* 0x000ea60000000800 */
[----:B------:R-:W-:Y:S01]  /*1dfb0*/  IMAD.WIDE.U32 R110, R3, -0x326172a9, RZ ;  /* 0xcd9e8d57036e7825 */ /* 0x000fe200078e00ff */
[----:B------:R-:W-:Y:S02]  /*1dfc0*/  LOP3.LUT R132, R151, R134, R136, 0x96, !PT ;  /* 0x0000008697847212 */ /* 0x000fe400078e9688 */
[----:B------:R-:W-:Y:S01]  /*1dfd0*/  F2FP.BF16.PACK_AB R3, R173, R178 ;  /* 0x000000b2ad03723e */ /* 0x000fe200000010ff */
[----:B------:R-:W-:Y:S01]  /*1dfe0*/  FFMA.FTZ R108, R101, R9, R186 ;  /* 0x00000009656c7223 */ /* 0x000fe200000100ba */
[----:B------:R-:W-:Y:S01]  /*1dff0*/  F2FP.BF16.PACK_AB R186, R177, R186 ;  /* 0x000000bab1ba723e */ /* 0x000fe200000010ff */
[----:B------:R-:W-:Y:S01]  /*1e000*/  IMAD.WIDE.U32 R132, R132, -0x326172a9, RZ ;  /* 0xcd9e8d5784847825 */ /* 0x000fe200078e00ff */
[----:B------:R-:W4:Y:S03]  /*1e010*/  MUFU.EX2 R0, R8 ;  /* 0x0000000800007308 */ /* 0x000f260000000800 */
[----:B------:R-:W-:Y:S01]  /*1e020*/  FFMA.FTZ R101, R2, R100, R184 ;  /* 0x0000006402657223 */ /* 0x000fe200000100b8 */
[----:B------:R-:W-:Y:S01]  /*1e030*/  LOP3.LUT R100, R111, R154, R166, 0x96, !PT ;  /* 0x0000009a6f647212 */ /* 0x000fe200078e96a6 */
[----:B------:R-:W-:Y:S02]  /*1e040*/  FADD.FTZ R112, R177, R108 ;  /* 0x0000006cb1707221 */ /* 0x000fe40000010000 */
[----:B------:R-:W-:Y:S01]  /*1e050*/  FADD.FTZ R113, R176, R101 ;  /* 0x00000065b0717221 */ /* 0x000fe20000010000 */
[----:B------:R-:W-:Y:S01]  /*1e060*/  LOP3.LUT R108, R133, R168, R110, 0x96, !PT ;  /* 0x000000a8856c7212 */ /* 0x000fe200078e966e */
[----:B------:R-:W-:Y:S04]  /*1e070*/  IMAD.WIDE.U32 R100, R100, -0x2daee0ad, RZ ;  /* 0xd2511f5364647825 */ /* 0x000fe800078e00ff */
[----:B------:R-:W-:Y:S01]  /*1e080*/  FADD.FTZ R116, R182, R107 ;  /* 0x0000006bb6747221 */ /* 0x000fe20000010000 */
[----:B------:R-:W-:Y:S01]  /*1e090*/  LOP3.LUT R106, R101, R143, R150, 0x96, !PT ;  /* 0x0000008f656a7212 */ /* 0x000fe200078e9696 */
[----:B------:R-:W-:Y:S01]  /*1e0a0*/  IMAD.WIDE.U32 R108, R108, -0x2daee0ad, RZ ;  /* 0xd2511f536c6c7825 */ /* 0x000fe200078e00ff */
[----:B--2---:R-:W-:Y:S03]  /*1e0b0*/  F2FP.BF16.PACK_AB R189, R114, R123 ;  /* 0x0000007b72bd723e */ /* 0x004fe600000010ff */
[----:B------:R-:W-:Y:S01]  /*1e0c0*/  IMAD.WIDE.U32 R106, R106, -0x326172a9, RZ ;  /* 0xcd9e8d576a6a7825 */ /* 0x000fe200078e00ff */
[----:B------:R-:W-:Y:S02]  /*1e0d0*/  LOP3.LUT R101, R109, R142, R100, 0x96, !PT ;  /* 0x0000008e6d657212 */ /* 0x000fe400078e9664 */
[----:B------:R-:W-:Y:S01]  /*1e0e0*/  F2FP.BF16.PACK_AB R109, R179, R185 ;  /* 0x000000b9b36d723e */ /* 0x000fe200000010ff */
[----:B------:R-:W-:Y:S01]  /*1e0f0*/  FADD.FTZ R100, R185, R112 ;  /* 0x00000070b9647221 */ /* 0x000fe20000010000 */
[----:B------:R-:W-:Y:S01]  /*1e100*/  LOP3.LUT R112, R107, R139, R132, 0x96, !PT ;  /* 0x0000008b6b707212 */ /* 0x000fe200078e9684 */
[----:B------:R-:W-:Y:S01]  /*1e110*/  IMAD.MOV.U32 R203, RZ, RZ, R142 ;  /* 0x000000ffffcb7224 */ /* 0x000fe200078e008e */
[----:B------:R-:W-:Y:S01]  /*1e120*/  F2FP.BF16.PACK_AB R107, R175, R180 ;  /* 0x000000b4af6b723e */ /* 0x000fe200000010ff */
[----:B------:R-:W-:Y:S01]  /*1e130*/  FADD.FTZ R121, R179, R100 ;  /* 0x00000064b3797221 */ /* 0x000fe20000010000 */
[----:B----4-:R-:W-:Y:S01]  /*1e140*/  F2FP.BF16.PACK_AB R151, R0, R120 ;  /* 0x000000780097723e */ /* 0x010fe200000010ff */
[----:B------:R-:W-:Y:S02]  /*1e150*/  FADD.FTZ R100, R180, R113 ;  /* 0x00000071b4647221 */ /* 0x000fe40000010000 */
[----:B------:R-:W2:Y:S01]  /*1e160*/  LDL R180, [R1+0x108] ;  /* 0x0001080001b47983 */ /* 0x000ea20000100800 */
[----:B------:R-:W-:Y:S04]  /*1e170*/  IMAD.WIDE.U32 R112, R112, -0x2daee0ad, RZ ;  /* 0xd2511f5370707825 */ /* 0x000fe800078e00ff */
[----:B------:R-:W-:Y:S02]  /*1e180*/  FADD.FTZ R135, R175, R100 ;  /* 0x00000064af877221 */ /* 0x000fe40000010000 */
[----:B------:R-:W-:Y:S04]  /*1e190*/  IMAD.WIDE.U32 R100, R101, -0x326172a9, RZ ;  /* 0xcd9e8d5765647825 */ /* 0x000fe800078e00ff */
[C---:B------:R-:W-:Y:S01]  /*1e1a0*/  FMUL.FTZ R8, R2.reuse, R164 ;  /* 0x000000a402087220 */ /* 0x040fe20000410000 */
[----:B---3--:R-:W-:Y:S01]  /*1e1b0*/  LOP3.LUT R106, R101, R208, R106, 0x96, !PT ;  /* 0x000000d0656a7212 */ /* 0x008fe200078e966a */
[----:B------:R-:W-:Y:S01]  /*1e1c0*/  FMUL.FTZ R9, R2, R165 ;  /* 0x000000a502097220 */ /* 0x000fe20000410000 */
[----:B------:R-:W-:Y:S01]  /*1e1d0*/  F2FP.BF16.PACK_AB R2, R176, R184 ;  /* 0x000000b8b002723e */ /* 0x000fe200000010ff */
[----:B------:R-:W-:Y:S02]  /*1e1e0*/  FADD.FTZ R101, R120, R116 ;  /* 0x0000007478657221 */ /* 0x000fe40000010000 */
[----:B------:R-:W-:Y:S01]  /*1e1f0*/  IMAD.WIDE.U32 R178, R106, -0x2daee0ad, RZ ;  /* 0xd2511f536ab27825 */ /* 0x000fe200078e00ff */
[----:B------:R-:W3:Y:S03]  /*1e200*/  MUFU.EX2 R120, R216 ;  /* 0x000000d800787308 */ /* 0x000ee60000000800 */
[----:B------:R-:W-:Y:S01]  /*1e210*/  FADD.FTZ R131, R0, R101 ;  /* 0x0000006500837221 */ /* 0x000fe20000010000 */
[----:B------:R-:W-:Y:S01]  /*1e220*/  LOP3.LUT R128, R179, R158, R112, 0x96, !PT ;  /* 0x0000009eb3807212 */ /* 0x000fe200078e9670 */
[----:B------:R-:W-:Y:S01]  /*1e230*/  FADD.FTZ R106, R119, R121 ;  /* 0x00000079776a7221 */ /* 0x000fe20000010000 */
[----:B------:R-:W-:Y:S01]  /*1e240*/  IADD3 R112, R152, 0x4, RZ ;  /* 0x0000000498707810 */ /* 0x000fe20007ffe0ff */
[----:B------:R-:W-:Y:S02]  /*1e250*/  IMAD.MOV.U32 R175, RZ, RZ, R139 ;  /* 0x000000ffffaf7224 */ /* 0x000fe400078e008b */
[----:B------:R-:W-:Y:S01]  /*1e260*/  IMAD.WIDE.U32 R128, R128, -0x326172a9, RZ ;  /* 0xcd9e8d5780807825 */ /* 0x000fe200078e00ff */
[----:B------:R-:W-:Y:S03]  /*1e270*/  MUFU.EX2 R101, R204 ;  /* 0x000000cc00657308 */ /* 0x000fe60000000800 */
[----:B------:R-:W-:Y:S01]  /*1e280*/  FADD.FTZ R118, R118, R106 ;  /* 0x0000006a76767221 */ /* 0x000fe20000010000 */
[----:B------:R-:W-:Y:S01]  /*1e290*/  F2FP.BF16.PACK_AB R106, R124, R125 ;  /* 0x0000007d7c6a723e */ /* 0x000fe200000010ff */
[----:B------:R-:W-:Y:S02]  /*1e2a0*/  IMAD.MOV.U32 R211, RZ, RZ, R143 ;  /* 0x000000ffffd37224 */ /* 0x000fe400078e008f */
[----:B------:R-:W-:Y:S03]  /*1e2b0*/  FADD.FTZ R118, R117, R118 ;  /* 0x0000007675767221 */ /* 0x000fe60000010000 */
[----:B------:R-:W-:Y:S01]  /*1e2c0*/  MUFU.EX2 R116, R209 ;  /* 0x000000d100747308 */ /* 0x000fe20000000800 */
[----:B---3--:R-:W-:Y:S09]  /*1e2d0*/  F2FP.BF16.PACK_AB R169, R120, R126 ;  /* 0x0000007e78a9723e */ /* 0x008ff200000010ff */
[----:B------:R-:W-:Y:S01]  /*1e2e0*/  MUFU.EX2 R121, R220 ;  /* 0x000000dc00797308 */ /* 0x000fe20000000800 */
[----:B--2---:R-:W-:Y:S01]  /*1e2f0*/  LOP3.LUT R108, R113, R180, R108, 0x96, !PT ;  /* 0x000000b4716c7212 */ /* 0x004fe200078e966c */
[----:B------:R-:W-:Y:S04]  /*1e300*/  IMAD.WIDE.U32 R112, R112, -0x326172a9, RZ ;  /* 0xcd9e8d5770707825 */ /* 0x000fe800078e00ff */
[----:B------:R-:W-:Y:S01]  /*1e310*/  IMAD.WIDE.U32 R162, R108, -0x326172a9, RZ ;  /* 0xcd9e8d576ca27825 */ /* 0x000fe200078e00ff */
[----:B------:R-:W-:Y:S02]  /*1e320*/  LOP3.LUT R152, R156, R113, RZ, 0x3c, !PT ;  /* 0x000000719c987212 */ /* 0x000fe400078e3cff */
[----:B------:R-:W-:Y:S02]  /*1e330*/  LOP3.LUT R111, R111, R154, R112, 0x96, !PT ;  /* 0x0000009a6f6f7212 */ /* 0x000fe400078e9670 */
[----:B------:R-:W-:Y:S01]  /*1e340*/  LOP3.LUT R144, R163, R159, R100, 0x96, !PT ;  /* 0x0000009fa3907212 */ /* 0x000fe200078e9664 */
[----:B------:R-:W-:Y:S01]  /*1e350*/  FADD.FTZ R100, R181, R115 ;  /* 0x00000073b5647221 */ /* 0x000fe20000010000 */
[----:B------:R-:W-:Y:S01]  /*1e360*/  F2FP.BF16.PACK_AB R181, R130, R181 ;  /* 0x000000b582b5723e */ /* 0x000fe200000010ff */
[----:B------:R-:W2:Y:S01]  /*1e370*/  MUFU.EX2 R115, R210 ;  /* 0x000000d200737308 */ /* 0x000ea20000000800 */
[----:B------:R-:W-:Y:S04]  /*1e380*/  IMAD.WIDE.U32 R152, R152, -0x2daee0ad, RZ ;  /* 0xd2511f5398987825 */ /* 0x000fe800078e00ff */
[----:B------:R-:W-:Y:S01]  /*1e390*/  FADD.FTZ R130, R130, R100 ;  /* 0x0000006482827221 */ /* 0x000fe20000010000 */
[----:B------:R-:W-:Y:S02]  /*1e3a0*/  LOP3.LUT R100, R129, R251, R162, 0x96, !PT ;  /* 0x000000fb81647212 */ /* 0x000fe400078e96a2 */
[----:B------:R-:W-:Y:S02]  /*1e3b0*/  LOP3.LUT R134, R153, R134, R136, 0x96, !PT ;  /* 0x0000008699867212 */ /* 0x000fe400078e9688 */
[----:B------:R-:W-:Y:S04]  /*1e3c0*/  LOP3.LUT R0, R100, 0xff, RZ, 0xc0, !PT ;  /* 0x000000ff64007812 */ /* 0x000fe800078ec0ff */
[----:B------:R-:W-:Y:S02]  /*1e3d0*/  ISETP.GE.U32.AND P0, PT, R198, R0, PT ;  /* 0x00000000c600720c */ /* 0x000fe40003f06070 */
[C---:B------:R-:W-:Y:S04]  /*1e3e0*/  PRMT R0, R3.reuse, 0x7632, R0 ;  /* 0x0000763203007816 */ /* 0x040fe80000000000 */
[----:B------:R-:W-:Y:S02]  /*1e3f0*/  PRMT R119, R3, 0x5410, R0 ;  /* 0x0000541003777816 */ /* 0x000fe40000000000 */
[----:B--2---:R-:W-:Y:S05]  /*1e400*/  F2FP.BF16.PACK_AB R149, R115, R127 ;  /* 0x0000007f7395723e */ /* 0x004fea00000010ff */
[----:B------:R-:W-:Y:S05]  /*1e410*/  @!P0 HFMA2.BF16_V2 R122, -RZ.H0_H0, RZ.H0_H0, -R3.H0_H0 ;  /* 0x200000ffff7a8231 */ /* 0x000fea0000340903 */
[----:B------:R-:W-:Y:S01]  /*1e420*/  PRMT R108, R122, 0x7610, R108 ;  /* 0x000076107a6c7816 */ /* 0x000fe2000000006c */
[----:B------:R2:W-:Y:S03]  /*1e430*/  @!P0 STL.S16 [R1+0x7c], R122 ;  /* 0x00007c7a01008387 */ /* 0x0005e60000100600 */
[----:B------:R-:W-:Y:S01]  /*1e440*/  @!P0 PRMT R3, R108, 0x5410, RZ ;  /* 0x000054106c038816 */ /* 0x000fe200000000ff */
[----:B------:R1:W3:Y:S01]  /*1e450*/  LDL.S16 R155, [R1+0x74] ;  /* 0x00007400019b7983 */ /* 0x0002e20000100600 */
[----:B------:R-:W-:Y:S03]  /*1e460*/  MUFU.EX2 R108, R205 ;  /* 0x000000cd006c7308 */ /* 0x000fe60000000800 */
[----:B------:R1:W4:Y:S04]  /*1e470*/  LDL.S16 R148, [R1+0x70] ;  /* 0x0000700001947983 */ /* 0x0003280000100600 */
[----:B------:R5:W-:Y:S04]  /*1e480*/  ST.E.U16 [R200.64], R3 ;  /* 0x00000003c8007985 */ /* 0x000be8000c101504 */
[----:B------:R-:W4:Y:S01]  /*1e490*/  LDL R147, [R1+0x160] ;  /* 0x0001600001937983 */ /* 0x000f220000100800 */
[----:B--2---:R-:W2:Y:S01]  /*1e4a0*/  MUFU.EX2 R122, R219 ;  /* 0x000000db007a7308 */ /* 0x004ea20000000800 */
[----:B-----5:R-:W-:Y:S04]  /*1e4b0*/  LOP3.LUT R3, R100, 0xffff, RZ, 0xc0, !PT ;  /* 0x0000ffff64037812 */ /* 0x020fe800078ec0ff */
[----:B------:R-:W-:Y:S04]  /*1e4c0*/  SHF.R.U32.HI R3, RZ, 0x8, R3 ;  /* 0x00000008ff037819 */ /* 0x000fe80000011603 */
[----:B------:R-:W-:Y:S04]  /*1e4d0*/  LOP3.LUT R3, R3, 0xffff, RZ, 0xc0, !PT ;  /* 0x0000ffff03037812 */ /* 0x000fe800078ec0ff */
[C---:B------:R-:W-:Y:S02]  /*1e4e0*/  ISETP.GE.U32.AND P0, PT, R198.reuse, R3, PT ;  /* 0x00000003c600720c */ /* 0x040fe40003f06070 */
[--C-:B------:R-:W-:Y:S04]  /*1e4f0*/  SHF.R.U32.HI R3, RZ, 0x18, R100.reuse ;  /* 0x00000018ff037819 */ /* 0x100fe80000011664 */
[C---:B------:R-:W-:Y:S02]  /*1e500*/  ISETP.GE.U32.AND P1, PT, R198.reuse, R3, PT ;  /* 0x00000003c600720c */ /* 0x040fe40003f26070 */
[----:B------:R-:W-:Y:S04]  /*1e510*/  SHF.R.U32.HI R3, RZ, 0x10, R100 ;  /* 0x00000010ff037819 */ /* 0x000fe80000011664 */
[----:B------:R-:W-:Y:S01]  /*1e520*/  LOP3.LUT R3, R3, 0xff, RZ, 0xc0, !PT ;  /* 0x000000ff03037812 */ /* 0x000fe200078ec0ff */
[----:B------:R-:W-:Y:S03]  /*1e530*/  @!P0 HFMA2.BF16_V2 R140, -RZ.H0_H0, RZ.H0_H0, -R0.H0_H0 ;  /* 0x200000ffff8c8231 */ /* 0x000fe60000340900 */
[----:B------:R-:W-:Y:S01]  /*1e540*/  ISETP.GE.U32.AND P2, PT, R198, R3, PT ;  /* 0x00000003c600720c */ /* 0x000fe20003f46070 */
[----:B------:R-:W-:Y:S01]  /*1e550*/  FADD.FTZ R3, R123, R130 ;  /* 0x000000827b037221 */ /* 0x000fe20000010000 */
[----:B------:R-:W-:Y:S01]  /*1e560*/  PRMT R100, R140, 0x7610, R100 ;  /* 0x000076108c647816 */ /* 0x000fe20000000064 */
[----:B------:R-:W-:Y:S02]  /*1e570*/  @!P0 STL.S16 [R1+0x78], R140 ;  /* 0x0000788c01008387 */ /* 0x000fe40000100600 */
[--C-:B------:R-:W-:Y:S01]  /*1e580*/  FADD.FTZ R130, R114, R3.reuse ;  /* 0x0000000372827221 */ /* 0x100fe20000010000 */
[----:B------:R-:W-:Y:S01]  /*1e590*/  @!P0 PRMT R0, R100, 0x5410, RZ ;  /* 0x0000541064008816 */ /* 0x000fe200000000ff */
[----:B------:R-:W5:Y:S01]  /*1e5a0*/  LDL R141, [R1+0x164] ;  /* 0x00016400018d7983 */ /* 0x000f620000100800 */
[----:B------:R-:W-:Y:S01]  /*1e5b0*/  PRMT R3, R186, 0x7610, R3 ;  /* 0x00007610ba037816 */ /* 0x000fe20000000003 */
[----:B------:R-:W-:Y:S02]  /*1e5c0*/  FADD.FTZ R100, R125, R135 ;  /* 0x000000877d647221 */ /* 0x000fe40000010000 */
[----:B------:R1:W-:Y:S01]  /*1e5d0*/  ST.E.U16 [R200.64+0x2], R0 ;  /* 0x00000200c8007985 */ /* 0x0003e2000c101504 */
[----:B------:R-:W-:Y:S01]  /*1e5e0*/  MUFU.EX2 R125, R214 ;  /* 0x000000d6007d7308 */ /* 0x000fe20000000800 */
[----:B------:R-:W-:Y:S09]  /*1e5f0*/  FADD.FTZ R113, R124, R100 ;  /* 0x000000647c717221 */ /* 0x000ff20000010000 */
[----:B------:R-:W2:Y:S01]  /*1e600*/  MUFU.EX2 R124, R218 ;  /* 0x000000da007c7308 */ /* 0x000ea20000000800 */
[----:B-1----:R-:W-:Y:S04]  /*1e610*/  IADD3 R0, R146, 0x1, RZ ;  /* 0x0000000192007810 */ /* 0x002fe80007ffe0ff */
[----:B------:R-:W-:Y:S02]  /*1e620*/  LOP3.LUT R100, R161, R0, RZ, 0x3c, !PT ;  /* 0x00000000a1647212 */ /* 0x000fe400078e3cff */
[----:B------:R-:W-:Y:S02]  /*1e630*/  PRMT R0, R186, 0x7632, R0 ;  /* 0x00007632ba007816 */ /* 0x000fe40000000000 */
[----:B------:R-:W-:Y:S01]  /*1e640*/  LOP3.LUT R140, R100, R137, RZ, 0x3c, !PT ;  /* 0x00000089648c7212 */ /* 0x000fe200078e3cff */
[----:B------:R-:W-:Y:S01]  /*1e650*/  FADD.FTZ R100, R127, R131 ;  /* 0x000000837f647221 */ /* 0x000fe20000010000 */
[----:B--2---:R-:W-:Y:S01]  /*1e660*/  F2FP.BF16.PACK_AB R186, R121, R122 ;  /* 0x0000007a79ba723e */ /* 0x004fe200000010ff */
[C---:B------:R-:W-:Y:S01]  /*1e670*/  FADD.FTZ R127, R116.reuse, R118 ;  /* 0x00000076747f7221 */ /* 0x040fe20000010000 */
[----:B------:R-:W-:Y:S01]  /*1e680*/  PRMT R118, R3, 0x5410, R0 ;  /* 0x0000541003767816 */ /* 0x000fe20000000000 */
[----:B------:R-:W-:Y:S02]  /*1e690*/  FADD.FTZ R123, R115, R100 ;  /* 0x00000064737b7221 */ /* 0x000fe40000010000 */
[----:B------:R-:W-:Y:S01]  /*1e6a0*/  FADD.FTZ R100, R101, R113 ;  /* 0x0000007165647221 */ /* 0x000fe20000010000 */
[----:B------:R-:W-:Y:S02]  /*1e6b0*/  F2FP.BF16.PACK_AB R113, R116, R117 ;  /* 0x000000757471723e */ /* 0x000fe400000010ff */
[C---:B------:R-:W-:Y:S01]  /*1e6c0*/  F2FP.BF16.PACK_AB R101, R108.reuse, R101 ;  /* 0x000000656c65723e */ /* 0x040fe200000010ff */
[----:B------:R-:W-:Y:S02]  /*1e6d0*/  FADD.FTZ R136, R108, R100 ;  /* 0x000000646c887221 */ /* 0x000fe40000010000 */
[----:B------:R-:W1:Y:S01]  /*1e6e0*/  MUFU.EX2 R100, R215 ;  /* 0x000000d700647308 */ /* 0x000e620000000800 */
[----:B------:R-:W-:Y:S04]  /*1e6f0*/  FADD.FTZ R108, R122, R130 ;  /* 0x000000827a6c7221 */ /* 0x000fe80000010000 */
[----:B------:R-:W-:Y:S05]  /*1e700*/  FADD.FTZ R131, R121, R108 ;  /* 0x0000006c79837221 */ /* 0x000fea0000010000 */
[----:B------:R-:W-:Y:S01]  /*1e710*/  MUFU.EX2 R108, R225 ;  /* 0x000000e1006c7308 */ /* 0x000fe20000000800 */
[----:B---3--:R-:W-:Y:S02]  /*1e720*/  @!P2 HFMA2.BF16_V2 R155, -RZ.H0_H0, RZ.H0_H0, -R3.H0_H0 ;  /* 0x200000ffff9ba231 */ /* 0x008fe40000340903 */
[----:B----4-:R-:W-:Y:S03]  /*1e730*/  @!P1 HFMA2.BF16_V2 R148, -RZ.H0_H0, RZ.H0_H0, -R0.H0_H0 ;  /* 0x200000ffff949231 */ /* 0x010fe60000340900 */
[----:B------:R-:W-:Y:S01]  /*1e740*/  PRMT R135, R155, 0x7610, R135 ;  /* 0x000076109b877816 */ /* 0x000fe20000000087 */
[----:B------:R-:W-:Y:S01]  /*1e750*/  @!P2 STL.S16 [R1+0x74], R155 ;  /* 0x0000749b0100a387 */ /* 0x000fe20000100600 */
[----:B------:R-:W-:Y:S03]  /*1e760*/  PRMT R138, R148, 0x7610, R138 ;  /* 0x00007610948a7816 */ /* 0x000fe6000000008a */
[----:B------:R-:W-:Y:S01]  /*1e770*/  @!P1 STL.S16 [R1+0x70], R148 ;  /* 0x0000709401009387 */ /* 0x000fe20000100600 */
[----:B------:R-:W-:Y:S01]  /*1e780*/  @!P2 PRMT R3, R135, 0x5410, RZ ;  /* 0x000054108703a816 */ /* 0x000fe200000000ff */
[----:B------:R-:W-:Y:S01]  /*1e790*/  IMAD.WIDE.U32 R134, R134, -0x326172a9, RZ ;  /* 0xcd9e8d5786867825 */ /* 0x000fe200078e00ff */
[----:B------:R-:W-:Y:S01]  /*1e7a0*/  IADD3 R114, P0, R200, R147, RZ ;  /* 0x00000093c8727210 */ /* 0x000fe20007f1e0ff */
[----:B------:R2:W3:Y:S01]  /*1e7b0*/  LDL.S16 R142, [R1+0xd8] ;  /* 0x0000d800018e7983 */ /* 0x0004e20000100600 */
[----:B------:R-:W-:Y:S02]  /*1e7c0*/  @!P1 PRMT R0, R138, 0x5410, RZ ;  /* 0x000054108a009816 */ /* 0x000fe400000000ff */
[----:B------:R-:W-:Y:S01]  /*1e7d0*/  LOP3.LUT R116, R135, R168, R110, 0x96, !PT ;  /* 0x000000a887747212 */ /* 0x000fe200078e966e */
[----:B------:R-:W-:Y:S01]  /*1e7e0*/  IMAD.WIDE.U32 R110, R111, -0x2daee0ad, RZ ;  /* 0xd2511f536f6e7825 */ /* 0x000fe200078e00ff */
[----:B------:R-:W4:Y:S03]  /*1e7f0*/  LDL.64 R146, [R1+0x138] ;  /* 0x0001380001927983 */ /* 0x000f260000100a00 */
[----:B------:R-:W-:Y:S01]  /*1e800*/  IMAD.WIDE.U32 R116, R116, -0x2daee0ad, RZ ;  /* 0xd2511f5374747825 */ /* 0x000fe200078e00ff */
[----:B------:R-:W-:Y:S02]  /*1e810*/  LOP3.LUT R122, R111, R211, R152, 0x96, !PT ;  /* 0x000000d36f7a7212 */ /* 0x000fe400078e9698 */
[----:B------:R-:W-:Y:S02]  /*1e820*/  F2FP.BF16.PACK_AB R111, R124, R125 ;  /* 0x0000007d7c6f723e */ /* 0x000fe400000010ff */
[----:B------:R-:W-:Y:S01]  /*1e830*/  LOP3.LUT R117, R117, R203, R110, 0x96, !PT ;  /* 0x000000cb75757212 */ /* 0x000fe200078e966e */
[----:B-1----:R-:W-:Y:S02]  /*1e840*/  FADD.FTZ R110, R100, R136 ;  /* 0x00000088646e7221 */ /* 0x002fe40000010000 */
[----:B-----5:R-:W-:Y:S02]  /*1e850*/  IMAD.X R115, R201, 0x1, R141, P0 ;  /* 0x00000001c9737824 */ /* 0x020fe400000e068d */
[----:B------:R-:W5:Y:S04]  /*1e860*/  LDL R141, [R1+0x154] ;  /* 0x00015400018d7983 */ /* 0x000f680000100800 */
[----:B------:R1:W-:Y:S04]  /*1e870*/  ST.E.U16 [R114.64+0x2], R0 ;  /* 0x0000020072007985 */ /* 0x0003e8000c101504 */
[----:B------:R2:W-:Y:S01]  /*1e880*/  ST.E.U16 [R114.64], R3 ;  /* 0x0000000372007985 */ /* 0x0005e2000c101504 */
[----:B-1----:R-:W1:Y:S01]  /*1e890*/  MUFU.EX2 R0, R217 ;  /* 0x000000d900007308 */ /* 0x002e620000000800 */
[----:B--2---:R-:W-:Y:S02]  /*1e8a0*/  FADD.FTZ R3, R126, R123 ;  /* 0x0000007b7e037221 */ /* 0x004fe40000010000 */
[----:B------:R-:W-:Y:S04]  /*1e8b0*/  IMAD.WIDE.U32 R122, R122, -0x326172a9, RZ ;  /* 0xcd9e8d577a7a7825 */ /* 0x000fe800078e00ff */
[----:B------:R-:W-:Y:S01]  /*1e8c0*/  FADD.FTZ R126, R120, R3 ;  /* 0x00000003787e7221 */ /* 0x000fe20000010000 */
[----:B------:R-:W-:Y:S01]  /*1e8d0*/  LOP3.LUT R120, R123, R175, R134, 0x96, !PT ;  /* 0x000000af7b787212 */ /* 0x000fe200078e9686 */
[----:B------:R-:W-:Y:S01]  /*1e8e0*/  FADD.FTZ R3, R125, R127 ;  /* 0x0000007f7d037221 */ /* 0x000fe20000010000 */
[----:B------:R-:W-:Y:S03]  /*1e8f0*/  MUFU.EX2 R123, R224 ;  /* 0x000000e0007b7308 */ /* 0x000fe60000000800 */
[----:B------:R-:W-:Y:S04]  /*1e900*/  IMAD.WIDE.U32 R120, R120, -0x2daee0ad, RZ ;  /* 0xd2511f5378787825 */ /* 0x000fe800078e00ff */
[----:B------:R-:W-:Y:S03]  /*1e910*/  FADD.FTZ R124, R124, R3 ;  /* 0x000000037c7c7221 */ /* 0x000fe60000010000 */
[----:B------:R-:W2:Y:S01]  /*1e920*/  MUFU.EX2 R3, R229 ;  /* 0x000000e500037308 */ /* 0x000ea20000000800 */
[C---:B-1----:R-:W-:Y:S01]  /*1e930*/  F2FP.BF16.PACK_AB R100, R0.reuse, R100 ;  /* 0x000000640064723e */ /* 0x042fe200000010ff */
[----:B------:R-:W-:Y:S01]  /*1e940*/  FADD.FTZ R125, R0, R110 ;  /* 0x0000006e007d7221 */ /* 0x000fe20000010000 */
[----:B------:R-:W-:Y:S01]  /*1e950*/  LOP3.LUT R110, R121, R180, R116, 0x96, !PT ;  /* 0x000000b4796e7212 */ /* 0x000fe200078e9674 */
[----:B------:R-:W-:Y:S04]  /*1e960*/  IMAD.WIDE.U32 R116, R117, -0x326172a9, RZ ;  /* 0xcd9e8d5775747825 */ /* 0x000fe800078e00ff */
[----:B------:R-:W-:Y:S01]  /*1e970*/  IMAD.WIDE.U32 R160, R110, -0x326172a9, RZ ;  /* 0xcd9e8d576ea07825 */ /* 0x000fe200078e00ff */
[----:B------:R-:W-:Y:S01]  /*1e980*/  LOP3.LUT R122, R117, R208, R122, 0x96, !PT ;  /* 0x000000d0757a7212 */ /* 0x000fe200078e967a */
[----:B------:R-:W1:Y:S03]  /*1e990*/  MUFU.EX2 R0, R227 ;  /* 0x000000e300007308 */ /* 0x000e660000000800 */
[----:B------:R-:W-:Y:S01]  /*1e9a0*/  LOP3.LUT R156, R161, R159, R116, 0x96, !PT ;  /* 0x0000009fa19c7212 */ /* 0x000fe200078e9674 */
[----:B------:R-:W-:Y:S04]  /*1e9b0*/  IMAD.WIDE.U32 R172, R122, -0x2daee0ad, RZ ;  /* 0xd2511f537aac7825 */ /* 0x000fe800078e00ff */
[----:B------:R-:W-:Y:S01]  /*1e9c0*/  FADD.FTZ R116, R108, R131 ;  /* 0x000000836c747221 */ /* 0x000fe20000010000 */
[----:B------:R-:W-:Y:S01]  /*1e9d0*/  LOP3.LUT R130, R173, R158, R120, 0x96, !PT ;  /* 0x0000009ead827212 */ /* 0x000fe200078e9678 */
[----:B------:R-:W1:Y:S01]  /*1e9e0*/  MUFU.EX2 R110, R221 ;  /* 0x000000dd006e7308 */ /* 0x000e620000000800 */
[C---:B--2---:R-:W-:Y:S03]  /*1e9f0*/  F2FP.BF16.PACK_AB R185, R3.reuse, R108 ;  /* 0x0000006c03b9723e */ /* 0x044fe600000010ff */
[----:B------:R-:W-:Y:S04]  /*1ea00*/  IMAD.WIDE.U32 R130, R130, -0x326172a9, RZ ;  /* 0xcd9e8d5782827825 */ /* 0x000fe800078e00ff */
[----:B------:R-:W-:Y:S01]  /*1ea10*/  FADD.FTZ R138, R3, R116 ;  /* 0x00000074038a7221 */ /* 0x000fe20000010000 */
[----:B------:R-:W-:Y:S01]  /*1ea20*/  LOP3.LUT R3, R131, R251, R160, 0x96, !PT ;  /* 0x000000fb83037212 */ /* 0x000fe200078e96a0 */
[----:B------:R-:W-:Y:S01]  /*1ea30*/  FADD.FTZ R116, R123, R126 ;  /* 0x0000007e7b747221 */ /* 0x000fe20000010000 */
[----:B------:R-:W2:Y:S01]  /*1ea40*/  MUFU.EX2 R108, R226 ;  /* 0x000000e2006c7308 */ /* 0x000ea20000000800 */
[C---:B-1----:R-:W-:Y:S02]  /*1ea50*/  F2FP.BF16.PACK_AB R167, R0.reuse, R123 ;  /* 0x0000007b00a7723e */ /* 0x042fe400000010ff */
[----:B------:R-:W-:Y:S01]  /*1ea60*/  FADD.FTZ R139, R0, R116 ;  /* 0x00000074008b7221 */ /* 0x000fe20000010000 */
[----:B------:R-:W-:Y:S04]  /*1ea70*/  LOP3.LUT R0, R3, 0xff, RZ, 0xc0, !PT ;  /* 0x000000ff03007812 */ /* 0x000fe800078ec0ff */
[----:B------:R-:W-:Y:S02]  /*1ea80*/  ISETP.GE.U32.AND P1, PT, R198, R0, PT ;  /* 0x00000000c600720c */ /* 0x000fe40003f26070 */
[----:B------:R-:W-:Y:S01]  /*1ea90*/  PRMT R0, R2, 0x7632, R0 ;  /* 0x0000763202007816 */ /* 0x000fe20000000000 */
[----:B------:R-:W-:Y:S03]  /*1eaa0*/  FADD.FTZ R120, R110, R124 ;  /* 0x0000007c6e787221 */ /* 0x000fe60000010000 */
[----:B------:R-:W-:Y:S02]  /*1eab0*/  PRMT R127, R2, 0x5410, R0 ;  /* 0x00005410027f7816 */ /* 0x000fe40000000000 */
[C---:B--2---:R-:W-:Y:S01]  /*1eac0*/  F2FP.BF16.PACK_AB R179, R108.reuse, R110 ;  /* 0x0000006e6cb3723e */ /* 0x044fe200000010ff */
[----:B------:R-:W-:Y:S01]  /*1ead0*/  FADD.FTZ R143, R108, R120 ;  /* 0x000000786c8f7221 */ /* 0x000fe20000010000 */
[----:B------:R-:W-:Y:S10]  /*1eae0*/  MUFU.EX2 R110, R228 ;  /* 0x000000e4006e7308 */ /* 0x000ff40000000800 */
[----:B------:R-:W-:Y:S01]  /*1eaf0*/  MUFU.EX2 R108, R230 ;  /* 0x000000e6006c7308 */ /* 0x000fe20000000800 */
[----:B---3--:R-:W-:Y:S01]  /*1eb00*/  @!P1 HFMA2.BF16_V2 R142, -RZ.H0_H0, RZ.H0_H0, -R2.H0_H0 ;  /* 0x200000ffff8e9231 */ /* 0x008fe20000340902 */
[----:B----4-:R-:W-:Y:S04]  /*1eb10*/  IADD3 R116, P0, R146, R114, RZ ;  /* 0x0000007292747210 */ /* 0x010fe80007f1e0ff */
[----:B------:R-:W-:Y:S01]  /*1eb20*/  @!P1 STL.S16 [R1+0xd8], R142 ;  /* 0x0000d88e01009387 */ /* 0x000fe20000100600 */
[----:B------:R-:W-:Y:S03]  /*1eb30*/  PRMT R121, R142, 0x7610, R121 ;  /* 0x000076108e797816 */ /* 0x000fe60000000079 */
[----:B------:R1:W2:Y:S01]  /*1eb40*/  LDL.S16 R123, [R1+0xbc] ;  /* 0x0000bc00017b7983 */ /* 0x0002a20000100600 */
[----:B------:R-:W-:Y:S03]  /*1eb50*/  @!P1 PRMT R2, R121, 0x5410, RZ ;  /* 0x0000541079029816 */ /* 0x000fe600000000ff */
[----:B------:R1:W3:Y:S04]  /*1eb60*/  LDL.S16 R126, [R1+0xe8] ;  /* 0x0000e800017e7983 */ /* 0x0002e80000100600 */
[----:B------:R-:W4:Y:S04]  /*1eb70*/  LDL R122, [R1+0x14c] ;  /* 0x00014c00017a7983 */ /* 0x000f280000100800 */
[----:B------:R-:W4:Y:S04]  /*1eb80*/  LDL R136, [R1+0x150] ;  /* 0x0001500001887983 */ /* 0x000f280000100800 */
[----:B------:R-:W4:Y:S04]  /*1eb90*/  LDL R121, [R1+0x158] ;  /* 0x0001580001797983 */ /* 0x000f280000100800 */
[----:B------:R-:W4:Y:S04]  /*1eba0*/  LDL R124, [R1+0x15c] ;  /* 0x00015c00017c7983 */ /* 0x000f280000100800 */
[----:B------:R1:W4:Y:S01]  /*1ebb0*/  LDL.S16 R146, [R1+0xd4] ;  /* 0x0000d40001927983 */ /* 0x0003220000100600 */
[----:B-----5:R-:W-:Y:S02]  /*1ebc0*/  IMAD.X R117, R141, 0x1, R115, P0 ;  /* 0x000000018d757824 */ /* 0x020fe400000e0673 */
[----:B------:R-:W-:Y:S03]  /*1ebd0*/  IMAD.WIDE.U32 R140, R140, -0x326172a9, RZ ;  /* 0xcd9e8d578c8c7825 */ /* 0x000fe600078e00ff */
[----:B------:R5:W-:Y:S02]  /*1ebe0*/  ST.E.U16 [R116.64], R2 ;  /* 0x0000000274007985 */ /* 0x000be4000c101504 */
[CC--:B------:R-:W-:Y:S02]  /*1ebf0*/  LOP3.LUT R148, R141.reuse, R154.reuse, R166, 0x96, !PT ;  /* 0x0000009a8d947212 */ /* 0x0c0fe400078e96a6 */
[----:B------:R-:W-:Y:S02]  /*1ec00*/  LOP3.LUT R155, R141, R154, R112, 0x96, !PT ;  /* 0x0000009a8d9b7212 */ /* 0x000fe400078e9670 */
[----:B-----5:R-:W-:Y:S02]  /*1ec10*/  LOP3.LUT R2, R3, 0xffff, RZ, 0xc0, !PT ;  /* 0x0000ffff03027812 */ /* 0x020fe400078ec0ff */
[----:B------:R-:W-:Y:S02]  /*1ec20*/  LOP3.LUT R116, R128, 0xff, RZ, 0xc0, !PT ;  /* 0x000000ff80747812 */ /* 0x000fe400078ec0ff */
[----:B------:R-:W-:Y:S02]  /*1ec30*/  SHF.R.U32.HI R2, RZ, 0x8, R2 ;  /* 0x00000008ff027819 */ /* 0x000fe40000011602 */
[----:B------:R-:W-:Y:S02]  /*1ec40*/  ISETP.GE.U32.AND P6, PT, R198, R116, PT ;  /* 0x00000074c600720c */ /* 0x000fe40003fc6070 */
[----:B------:R-:W-:Y:S02]  /*1ec50*/  LOP3.LUT R2, R2, 0xffff, RZ, 0xc0, !PT ;  /* 0x0000ffff02027812 */ /* 0x000fe400078ec0ff */
[----:B------:R-:W-:Y:S02]  /*1ec60*/  SHF.R.U32.HI R116, RZ, 0x18, R128 ;  /* 0x00000018ff747819 */ /* 0x000fe40000011680 */
[C---:B------:R-:W-:Y:S02]  /*1ec70*/  ISETP.GE.U32.AND P0, PT, R198.reuse, R2, PT ;  /* 0x00000002c600720c */ /* 0x040fe40003f06070 */
[--C-:B------:R-:W-:Y:S02]  /*1ec80*/  SHF.R.U32.HI R2, RZ, 0x10, R3.reuse ;  /* 0x00000010ff027819 */ /* 0x100fe40000011603 */
[----:B------:R-:W-:Y:S02]  /*1ec90*/  ISETP.GE.U32.AND P3, PT, R198, R116, PT ;  /* 0x00000074c600720c */ /* 0x000fe40003f66070 */
[----:B------:R-:W-:Y:S02]  /*1eca0*/  LOP3.LUT R116, R2, 0xff, RZ, 0xc0, !PT ;  /* 0x000000ff02747812 */ /* 0x000fe400078ec0ff */
[----:B------:R-:W-:Y:S02]  /*1ecb0*/  LOP3.LUT R2, R128, 0xffff, RZ, 0xc0, !PT ;  /* 0x0000ffff80027812 */ /* 0x000fe400078ec0ff */
[C---:B------:R-:W-:Y:S02]  /*1ecc0*/  ISETP.GE.U32.AND P2, PT, R198.reuse, R116, PT ;  /* 0x00000074c600720c */ /* 0x040fe40003f46070 */
[----:B------:R-:W-:Y:S01]  /*1ecd0*/  SHF.R.U32.HI R3, RZ, 0x18, R3 ;  /* 0x00000018ff037819 */ /* 0x000fe20000011603 */
[----:B------:R-:W-:Y:S01]  /*1ece0*/  MUFU.EX2 R116, R240 ;  /* 0x000000f000747308 */ /* 0x000fe20000000800 */
[----:B------:R-:W-:Y:S02]  /*1ecf0*/  SHF.R.U32.HI R2, RZ, 0x8, R2 ;  /* 0x00000008ff027819 */ /* 0x000fe40000011602 */
[----:B------:R-:W-:Y:S02]  /*1ed00*/  ISETP.GE.U32.AND P1, PT, R198, R3, PT ;  /* 0x00000003c600720c */ /* 0x000fe40003f26070 */
[----:B------:R-:W-:Y:S02]  /*1ed10*/  LOP3.LUT R3, R2, 0xffff, RZ, 0xc0, !PT ;  /* 0x0000ffff02037812 */ /* 0x000fe400078ec0ff */
[----:B------:R-:W-:Y:S02]  /*1ed20*/  PRMT R2, R174, 0x7610, R2 ;  /* 0x00007610ae027816 */ /* 0x000fe40000000002 */
[----:B------:R-:W-:Y:S04]  /*1ed30*/  SHF.R.U32.HI R117, RZ, 0x10, R128 ;  /* 0x00000010ff757819 */ /* 0x000fe80000011680 */
[----:B------:R-:W-:Y:S02]  /*1ed40*/  LOP3.LUT R120, R117, 0xff, RZ, 0xc0, !PT ;  /* 0x000000ff75787812 */ /* 0x000fe400078ec0ff */
[----:B------:R-:W5:Y:S02]  /*1ed50*/  MUFU.EX2 R117, R238 ;  /* 0x000000ee00757308 */ /* 0x000f640000000800 */
[----:B------:R-:W-:Y:S02]  /*1ed60*/  ISETP.GE.U32.AND P4, PT, R198, R120, PT ;  /* 0x00000078c600720c */ /* 0x000fe40003f86070 */
[----:B-----5:R-:W-:Y:S01]  /*1ed70*/  F2FP.BF16.PACK_AB R184, R116, R117 ;  /* 0x0000007574b8723e */ /* 0x020fe200000010ff */
[----:B--2---:R-:W-:Y:S02]  /*1ed80*/  @!P0 HFMA2.BF16_V2 R123, -RZ.H0_H0, RZ.H0_H0, -R0.H0_H0 ;  /* 0x200000ffff7b8231 */ /* 0x004fe40000340900 */
[----:B---3--:R-:W-:Y:S03]  /*1ed90*/  @!P2 HFMA2.BF16_V2 R126, -RZ.H0_H0, RZ.H0_H0, -R2.H0_H0 ;  /* 0x200000ffff7ea231 */ /* 0x008fe60000340902 */
[----:B------:R-:W-:Y:S01]  /*1eda0*/  PRMT R120, R123, 0x7610, R120 ;  /* 0x000076107b787816 */ /* 0x000fe20000000078 */
[----:B------:R2:W-:Y:S01]  /*1edb0*/  @!P0 STL.S16 [R1+0xbc], R123 ;  /* 0x0000bc7b01008387 */ /* 0x0005e20000100600 */
[----:B----4-:R-:W-:Y:S02]  /*1edc0*/  IADD3 R122, P5, R200, R122, RZ ;  /* 0x0000007ac87a7210 */ /* 0x010fe40007fbe0ff */
[----:B------:R-:W-:Y:S01]  /*1edd0*/  @!P0 PRMT R0, R120, 0x5410, RZ ;  /* 0x0000541078008816 */ /* 0x000fe200000000ff */
[----:B------:R-:W-:Y:S01]  /*1ede0*/  @!P2 STL.S16 [R1+0xe8], R126 ;  /* 0x0000e87e0100a387 */ /* 0x000fe20000100600 */
[----:B------:R-:W-:Y:S03]  /*1edf0*/  PRMT R137, R126, 0x7610, R137 ;  /* 0x000076107e897816 */ /* 0x000fe60000000089 */
[----:B------:R1:W3:Y:S01]  /*1ee00*/  LDL.S16 R147, [R1+0xdc] ;  /* 0x0000dc0001937983 */ /* 0x0002e20000100600 */
[----:B------:R-:W-:Y:S03]  /*1ee10*/  IADD3 R120, P0, R200, R121, RZ ;  /* 0x00000079c8787210 */ /* 0x000fe60007f1e0ff */
[----:B------:R1:W4:Y:S02]  /*1ee20*/  LDL.S16 R154, [R1+0xf4] ;  /* 0x0000f400019a7983 */ /* 0x0003240000100600 */
[C---:B------:R-:W-:Y:S02]  /*1ee30*/  IMAD.X R121, R201.reuse, 0x1, R124, P0 ;  /* 0x00000001c9797824 */ /* 0x040fe400000e067c */
[----:B------:R-:W-:Y:S02]  /*1ee40*/  FADD.FTZ R124, R110, R125 ;  /* 0x0000007d6e7c7221 */ /* 0x000fe40000010000 */
[----:B------:R-:W-:Y:S02]  /*1ee50*/  MUFU.EX2 R125, R235 ;  /* 0x000000eb007d7308 */ /* 0x000fe40000000800 */
[----:B------:R-:W-:Y:S02]  /*1ee60*/  FADD.FTZ R142, R108, R124 ;  /* 0x0000007c6c8e7221 */ /* 0x000fe40000010000 */
[----:B--2---:R-:W-:Y:S01]  /*1ee70*/  IMAD.X R123, R201, 0x1, R136, P5 ;  /* 0x00000001c97b7824 */ /* 0x004fe200028e0688 */
[----:B------:R-:W-:Y:S02]  /*1ee80*/  ISETP.GE.U32.AND P5, PT, R198, R3, PT ;  /* 0x00000003c600720c */ /* 0x000fe40003fa6070 */
[----:B------:R-:W-:Y:S03]  /*1ee90*/  F2FP.BF16.PACK_AB R3, R108, R110 ;  /* 0x0000006e6c03723e */ /* 0x000fe600000010ff */
[----:B------:R-:W-:Y:S01]  /*1eea0*/  MUFU.EX2 R136, R236 ;  /* 0x000000ec00887308 */ /* 0x000fe20000000800 */
[----:B------:R-:W-:Y:S01]  /*1eeb0*/  SHF.R.U32.HI R110, RZ, 0x18, R130 ;  /* 0x00000018ff6e7819 */ /* 0x000fe20000011682 */
[----:B------:R2:W-:Y:S03]  /*1eec0*/  ST.E.U16 [R122.64], R0 ;  /* 0x000000007a007985 */ /* 0x0005e6000c101504 */
[----:B------:R-:W-:Y:S02]  /*1eed0*/  ISETP.GE.U32.AND P0, PT, R198, R110, PT ;  /* 0x0000006ec600720c */ /* 0x000fe40003f06070 */
[----:B------:R-:W-:Y:S03]  /*1eee0*/  PRMT R110, R188, 0x7632, R110 ;  /* 0x00007632bc6e7816 */ /* 0x000fe6000000006e */
[----:B------:R-:W5:Y:S01]  /*1eef0*/  MUFU.EX2 R108, R239 ;  /* 0x000000ef006c7308 */ /* 0x000f620000000800 */
[----:B--2---:R-:W-:Y:S04]  /*1ef00*/  PRMT R0, R174, 0x7632, R0 ;  /* 0x00007632ae007816 */ /* 0x004fe80000000000 */
[----:B------:R-:W-:Y:S01]  /*1ef10*/  PRMT R126, R2, 0x5410, R0 ;  /* 0x00005410027e7816 */ /* 0x000fe20000000000 */
[----:B------:R-:W-:Y:S01]  /*1ef20*/  @!P1 HFMA2.BF16_V2 R146, -RZ.H0_H0, RZ.H0_H0, -R0.H0_H0 ;  /* 0x200000ffff929231 */ /* 0x000fe20000340900 */
[----:B------:R-:W-:Y:S02]  /*1ef30*/  @!P2 PRMT R2, R137, 0x5410, RZ ;  /* 0x000054108902a816 */ /* 0x000fe400000000ff */
[----:B-----5:R-:W-:Y:S01]  /*1ef40*/  F2FP.BF16.PACK_AB R161, R108, R136 ;  /* 0x000000886ca1723e */ /* 0x020fe200000010ff */
[----:B------:R-:W2:Y:S01]  /*1ef50*/  MUFU.EX2 R137, R234 ;  /* 0x000000ea00897308 */ /* 0x000ea20000000800 */
[----:B------:R-:W-:Y:S01]  /*1ef60*/  PRMT R124, R146, 0x7610, R124 ;  /* 0x00007610927c7816 */ /* 0x000fe2000000007c */
[----:B------:R5:W-:Y:S03]  /*1ef70*/  ST.E.U16 [R120.64], R2 ;  /* 0x0000000278007985 */ /* 0x000be6000c101504 */
[----:B------:R-:W-:Y:S01]  /*1ef80*/  @!P1 PRMT R0, R124, 0x5410, RZ ;  /* 0x000054107c009816 */ /* 0x000fe200000000ff */
[----:B------:R1:W-:Y:S04]  /*1ef90*/  @!P1 STL.S16 [R1+0xd4], R146 ;  /* 0x0000d49201009387 */ /* 0x0003e80000100600 */
[----:B------:R1:W4:Y:S01]  /*1efa0*/  LDL.S16 R206, [R1+0xf0] ;  /* 0x0000f00001ce7983 */ /* 0x0003220000100600 */
[----:B------:R-:W1:Y:S03]  /*1efb0*/  MUFU.EX2 R124, R231 ;  /* 0x000000e7007c7308 */ /* 0x000e660000000800 */
[----:B------:R1:W4:Y:S04]  /*1efc0*/  LDL.S16 R153, [R1+0xec] ;  /* 0x0000ec0001997983 */ /* 0x0003280000100600 */
[----:B------:R3:W-:Y:S01]  /*1efd0*/  ST.E.U16 [R120.64+0x2], R0 ;  /* 0x0000020078007985 */ /* 0x0007e2000c101504 */
[----:B--2---:R-:W-:Y:S02]  /*1efe0*/  F2FP.BF16.PACK_AB R163, R125, R137 ;  /* 0x000000897da3723e */ /* 0x004fe400000010ff */
[----:B-----5:R-:W-:Y:S04]  /*1eff0*/  LOP3.LUT R2, R130, 0xff, RZ, 0xc0, !PT ;  /* 0x000000ff82027812 */ /* 0x020fe800078ec0ff */
[----:B------:R-:W-:Y:S02]  /*1f000*/  ISETP.GE.U32.AND P2, PT, R198, R2, PT ;  /* 0x00000002c600720c */ /* 0x000fe40003f46070 */
[----:B------:R-:W-:Y:S04]  /*1f010*/  SHF.R.U32.HI R2, RZ, 0x10, R130 ;  /* 0x00000010ff027819 */ /* 0x000fe80000011682 */
[----:B------:R-:W-:Y:S01]  /*1f020*/  LOP3.LUT R112, R2, 0xff, RZ, 0xc0, !PT ;  /* 0x000000ff02707812 */ /* 0x000fe200078ec0ff */
[----:B------:R-:W-:Y:S03]  /*1f030*/  FADD.FTZ R2, R117, R138 ;  /* 0x0000008a75027221 */ /* 0x000fe60000010000 */
[----:B------:R-:W-:Y:S01]  /*1f040*/  ISETP.GE.U32.AND P1, PT, R198, R112, PT ;  /* 0x00000070c600720c */ /* 0x000fe20003f26070 */
[--C-:B-1----:R-:W-:Y:S01]  /*1f050*/  FADD.FTZ R146, R116, R2.reuse ;  /* 0x0000000274927221 */ /* 0x102fe20000010000 */
[----:B------:R-:W-:Y:S01]  /*1f060*/  PRMT R2, R188, 0x7610, R2 ;  /* 0x00007610bc027816 */ /* 0x000fe20000000002 */
[----:B------:R-:W-:Y:S01]  /*1f070*/  FADD.FTZ R116, R136, R139 ;  /* 0x0000008b88747221 */ /* 0x000fe20000010000 */
[----:B------:R-:W-:Y:S01]  /*1f080*/  LOP3.LUT R112, R130, 0xffff, RZ, 0xc0, !PT ;  /* 0x0000ffff82707812 */ /* 0x000fe200078ec0ff */
[----:B------:R-:W-:Y:S01]  /*1f090*/  IMAD.WIDE.U32 R138, R144, -0x2daee0ad, RZ ;  /* 0xd2511f53908a7825 */ /* 0x000fe200078e00ff */
[----:B------:R-:W-:Y:S02]  /*1f0a0*/  PRMT R117, R2, 0x5410, R110 ;  /* 0x0000541002757816 */ /* 0x000fe4000000006e */
[----:B------:R-:W-:Y:S04]  /*1f0b0*/  SHF.R.U32.HI R112, RZ, 0x8, R112 ;  /* 0x00000008ff707819 */ /* 0x000fe80000011670 */
[----:B------:R-:W-:Y:S01]  /*1f0c0*/  LOP3.LUT R112, R112, 0xffff, RZ, 0xc0, !PT ;  /* 0x0000ffff70707812 */ /* 0x000fe200078ec0ff */
[----:B---3--:R-:W-:Y:S02]  /*1f0d0*/  @!P6 HFMA2.BF16_V2 R147, -RZ.H0_H0, RZ.H0_H0, -R2.H0_H0 ;  /* 0x200000ffff93e231 */ /* 0x008fe40000340902 */
[----:B----4-:R-:W-:Y:S03]  /*1f0e0*/  @!P5 HFMA2.BF16_V2 R154, -RZ.H0_H0, RZ.H0_H0, -R110.H0_H0 ;  /* 0x200000ffff9ad231 */ /* 0x010fe6000034096e */
[----:B------:R-:W-:Y:S01]  /*1f0f0*/  PRMT R157, R147, 0x7610, R157 ;  /* 0x00007610939d7816 */ /* 0x000fe2000000009d */
[----:B------:R1:W-:Y:S03]  /*1f100*/  @!P6 STL.S16 [R1+0xdc], R147 ;  /* 0x0000dc930100e387 */ /* 0x0003e60000100600 */
[----:B------:R-:W-:Y:S02]  /*1f110*/  @!P6 PRMT R2, R157, 0x5410, RZ ;  /* 0x000054109d02e816 */ /* 0x000fe400000000ff */
[----:B------:R-:W-:Y:S01]  /*1f120*/  PRMT R166, R154, 0x7610, R166 ;  /* 0x000076109aa67816 */ /* 0x000fe200000000a6 */
[----:B------:R2:W3:Y:S01]  /*1f130*/  LDL.S16 R157, [R1+0xe4] ;  /* 0x0000e400019d7983 */ /* 0x0004e20000100600 */
[----:B------:R-:W-:Y:S02]  /*1f140*/  ISETP.GE.U32.AND P6, PT, R198, R112, PT ;  /* 0x00000070c600720c */ /* 0x000fe40003fc6070 */
[----:B------:R-:W-:Y:S01]  /*1f150*/  @!P5 PRMT R110, R166, 0x5410, RZ ;  /* 0x00005410a66ed816 */ /* 0x000fe200000000ff */
[----:B------:R4:W-:Y:S01]  /*1f160*/  @!P5 STL.S16 [R1+0xf4], R154 ;  /* 0x0000f49a0100d387 */ /* 0x0009e20000100600 */
[-C--:B------:R-:W-:Y:S03]  /*1f170*/  LOP3.LUT R112, R139, R249.reuse, R178, 0x96, !PT ;  /* 0x000000f98b707212 */ /* 0x080fe600078e96b2 */
[----:B------:R2:W5:Y:S01]  /*1f180*/  LDL.S16 R177, [R1+0xe0] ;  /* 0x0000e00001b17983 */ /* 0x0005620000100600 */
[----:B------:R-:W-:Y:S03]  /*1f190*/  LOP3.LUT R0, R112, 0xff, RZ, 0xc0, !PT ;  /* 0x000000ff70007812 */ /* 0x000fe600078ec0ff */
[----:B------:R2:W2:Y:S01]  /*1f1a0*/  LDL.S16 R182, [R1+0xd0] ;  /* 0x0000d00001b67983 */ /* 0x0004a20000100600 */
[----:B------:R-:W-:Y:S02]  /*1f1b0*/  ISETP.GE.U32.AND P5, PT, R198, R0, PT ;  /* 0x00000000c600720c */ /* 0x000fe40003fa6070 */
[----:B------:R-:W-:Y:S01]  /*1f1c0*/  LOP3.LUT R0, R112, 0xffff, RZ, 0xc0, !PT ;  /* 0x0000ffff70007812 */ /* 0x000fe200078ec0ff */
[----:B------:R2:W2:Y:S03]  /*1f1d0*/  LDL.S16 R166, [R1+0xcc] ;  /* 0x0000cc0001a67983 */ /* 0x0004a60000100600 */
[----:B------:R-:W-:Y:S01]  /*1f1e0*/  SHF.R.U32.HI R0, RZ, 0x8, R0 ;  /* 0x00000008ff007819 */ /* 0x000fe20000011600 */
[----:B-1----:R-:W-:Y:S01]  /*1f1f0*/  FADD.FTZ R147, R108, R116 ;  /* 0x000000746c937221 */ /* 0x002fe20000010000 */
[----:B------:R1:W-:Y:S01]  /*1f200*/  ST.E.U16 [R200.64+0x10], R2 ;  /* 0x00001002c8007985 */ /* 0x0003e2000c101504 */
[----:B------:R-:W-:Y:S01]  /*1f210*/  FADD.FTZ R108, R137, R143 ;  /* 0x0000008f896c7221 */ /* 0x000fe20000010000 */
[----:B------:R-:W1:Y:S02]  /*1f220*/  MUFU.EX2 R116, R237 ;  /* 0x000000ed00747308 */ /* 0x000e640000000800 */
[----:B------:R-:W-:Y:S01]  /*1f230*/  ST.E.U16 [R200.64+0x12], R110 ;  /* 0x0000126ec8007985 */ /* 0x000fe2000c101504 */
[--C-:B----4-:R-:W-:Y:S01]  /*1f240*/  FADD.FTZ R154, R125, R108.reuse ;  /* 0x0000006c7d9a7221 */ /* 0x110fe20000010000 */
[----:B------:R-:W-:Y:S01]  /*1f250*/  PRMT R108, R109, 0x7632, R108 ;  /* 0x000076326d6c7816 */ /* 0x000fe2000000006c */
[----:B------:R-:W-:Y:S01]  /*1f260*/  FADD.FTZ R125, R124, R142 ;  /* 0x0000008e7c7d7221 */ /* 0x000fe20000010000 */
[----:B-1----:R-:W-:Y:S02]  /*1f270*/  LOP3.LUT R2, R0, 0xffff, RZ, 0xc0, !PT ;  /* 0x0000ffff00027812 */ /* 0x002fe400078ec0ff */
[----:B------:R-:W-:Y:S02]  /*1f280*/  F2FP.BF16.PACK_AB R0, R116, R124 ;  /* 0x0000007c7400723e */ /* 0x000fe400000010ff */
[--C-:B------:R-:W-:Y:S02]  /*1f290*/  SHF.R.U32.HI R124, RZ, 0x18, R112.reuse ;  /* 0x00000018ff7c7819 */ /* 0x100fe40000011670 */
[----:B------:R-:W-:Y:S01]  /*1f2a0*/  SHF.R.U32.HI R112, RZ, 0x10, R112 ;  /* 0x00000010ff707819 */ /* 0x000fe20000011670 */
[----:B------:R-:W-:Y:S03]  /*1f2b0*/  @!P4 HFMA2.BF16_V2 R206, -RZ.H0_H0, RZ.H0_H0, -R109.H0_H0 ;  /* 0x200000ffffcec231 */ /* 0x000fe6000034096d */
[----:B------:R-:W-:Y:S01]  /*1f2c0*/  LOP3.LUT R112, R112, 0xff, RZ, 0xc0, !PT ;  /* 0x000000ff70707812 */ /* 0x000fe200078ec0ff */
[----:B------:R-:W-:Y:S01]  /*1f2d0*/  @!P3 HFMA2.BF16_V2 R153, -RZ.H0_H0, RZ.H0_H0, -R108.H0_H0 ;  /* 0x200000ffff99b231 */ /* 0x000fe2000034096c */
[----:B------:R-:W-:Y:S01]  /*1f2e0*/  PRMT R183, R206, 0x7610, R183 ;  /* 0x00007610ceb77816 */ /* 0x000fe200000000b7 */
[----:B------:R-:W-:Y:S03]  /*1f2f0*/  @!P4 STL.S16 [R1+0xf0], R206 ;  /* 0x0000f0ce0100c387 */ /* 0x000fe60000100600 */
[----:B------:R-:W-:Y:S01]  /*1f300*/  PRMT R136, R153, 0x7610, R136 ;  /* 0x0000761099887816 */ /* 0x000fe20000000088 */
[----:B------:R1:W-:Y:S02]  /*1f310*/  @!P3 STL.S16 [R1+0xec], R153 ;  /* 0x0000ec990100b387 */ /* 0x0003e40000100600 */
[----:B-1----:R-:W-:Y:S01]  /*1f320*/  FADD.FTZ R153, R116, R125 ;  /* 0x0000007d74997221 */ /* 0x002fe20000010000 */
[----:B------:R-:W-:Y:S02]  /*1f330*/  PRMT R116, R109, 0x5410, R108 ;  /* 0x000054106d747816 */ /* 0x000fe4000000006c */
[----:B------:R-:W-:Y:S02]  /*1f340*/  @!P4 PRMT R109, R183, 0x5410, RZ ;  /* 0x00005410b76dc816 */ /* 0x000fe400000000ff */
[----:B------:R-:W-:Y:S02]  /*1f350*/  ISETP.GE.U32.AND P4, PT, R198, R2, PT ;  /* 0x00000002c600720c */ /* 0x000fe40003f86070 */
[C---:B------:R-:W-:Y:S01]  /*1f360*/  PRMT R2, R107.reuse, 0x7632, R2 ;  /* 0x000076326b027816 */ /* 0x040fe20000000002 */
[----:B------:R1:W-:Y:S01]  /*1f370*/  ST.E.U16 [R114.64+0x10], R109 ;  /* 0x0000106d72007985 */ /* 0x0003e2000c101504 */
[----:B------:R-:W-:Y:S02]  /*1f380*/  @!P3 PRMT R108, R136, 0x5410, RZ ;  /* 0x00005410886cb816 */ /* 0x000fe400000000ff */
[----:B------:R-:W-:Y:S02]  /*1f390*/  ISETP.GE.U32.AND P3, PT, R198, R124, PT ;  /* 0x0000007cc600720c */ /* 0x000fe40003f66070 */
[----:B------:R-:W-:Y:S01]  /*1f3a0*/  PRMT R125, R107, 0x5410, R2 ;  /* 0x000054106b7d7816 */ /* 0x000fe20000000002 */
[----:B------:R4:W-:Y:S01]  /*1f3b0*/  ST.E.U16 [R114.64+0x12], R108 ;  /* 0x0000126c72007985 */ /* 0x0009e2000c101504 */
[C---:B-1----:R-:W-:Y:S02]  /*1f3c0*/  PRMT R109, R187.reuse, 0x7610, R109 ;  /* 0x00007610bb6d7816 */ /* 0x042fe4000000006d */
[----:B----4-:R-:W-:Y:S01]  /*1f3d0*/  PRMT R108, R187, 0x7632, R108 ;  /* 0x00007632bb6c7816 */ /* 0x010fe2000000006c */
[----:B---3--:R-:W-:Y:S05]  /*1f3e0*/  @!P2 HFMA2.BF16_V2 R157, -RZ.H0_H0, RZ.H0_H0, -R107.H0_H0 ;  /* 0x200000ffff9da231 */ /* 0x008fea000034096b */
[----:B------:R-:W-:Y:S01]  /*1f3f0*/  PRMT R142, R157, 0x7610, R142 ;  /* 0x000076109d8e7816 */ /* 0x000fe2000000008e */
[----:B------:R1:W-:Y:S01]  /*1f400*/  @!P2 STL.S16 [R1+0xe4], R157 ;  /* 0x0000e49d0100a387 */ /* 0x0003e20000100600 */
[----:B-----5:R-:W-:Y:S02]  /*1f410*/  @!P6 HFMA2.BF16_V2 R177, -RZ.H0_H0, RZ.H0_H0, -R2.H0_H0 ;  /* 0x200000ffffb1e231 */ /* 0x020fe40000340902 */
[----:B------:R-:W-:Y:S01]  /*1f420*/  @!P2 PRMT R107, R142, 0x5410, RZ ;  /* 0x000054108e6ba816 */ /* 0x000fe200000000ff */
[----:B------:R3:W4:Y:S01]  /*1f430*/  LDL.S16 R136, [R1+0xc8] ;  /* 0x0000c80001887983 */ /* 0x0007220000100600 */
[----:B------:R-:W-:Y:S01]  /*1f440*/  ISETP.GE.U32.AND P2, PT, R198, R112, PT ;  /* 0x00000070c600720c */ /* 0x000fe20003f46070 */
[----:B--2---:R-:W-:Y:S01]  /*1f450*/  @!P1 HFMA2.BF16_V2 R182, -RZ.H0_H0, RZ.H0_H0, -R109.H0_H0 ;  /* 0x200000ffffb69231 */ /* 0x004fe2000034096d */
[----:B------:R-:W-:Y:S01]  /*1f460*/  PRMT R124, R177, 0x7610, R124 ;  /* 0x00007610b17c7816 */ /* 0x000fe2000000007c */
[----:B------:R2:W-:Y:S01]  /*1f470*/  @!P6 STL.S16 [R1+0xe0], R177 ;  /* 0x0000e0b10100e387 */ /* 0x0005e20000100600 */
[----:B------:R-:W-:Y:S02]  /*1f480*/  @!P0 HFMA2.BF16_V2 R166, -RZ.H0_H0, RZ.H0_H0, -R108.H0_H0 ;  /* 0x200000ffffa68231 */ /* 0x000fe4000034096c */
[----:B------:R-:W-:Y:S01]  /*1f490*/  @!P6 PRMT R2, R124, 0x5410, RZ ;  /* 0x000054107c02e816 */ /* 0x000fe200000000ff */
[----:B------:R3:W5:Y:S01]  /*1f4a0*/  LDL.S16 R142, [R1+0xc0] ;  /* 0x0000c000018e7983 */ /* 0x0007620000100600 */
[----:B------:R-:W-:Y:S02]  /*1f4b0*/  PRMT R144, R182, 0x7610, R144 ;  /* 0x00007610b6907816 */ /* 0x000fe40000000090 */
[----:B------:R-:W-:Y:S01]  /*1f4c0*/  PRMT R137, R166, 0x7610, R137 ;  /* 0x00007610a6897816 */ /* 0x000fe20000000089 */
[----:B------:R3:W-:Y:S01]  /*1f4d0*/  ST.E.U16 [R122.64+0xe], R107 ;  /* 0x00000e6b7a007985 */ /* 0x0007e2000c101504 */
[----:B------:R-:W-:Y:S02]  /*1f4e0*/  PRMT R124, R109, 0x5410, R108 ;  /* 0x000054106d7c7816 */ /* 0x000fe4000000006c */
[----:B------:R-:W-:Y:S01]  /*1f4f0*/  @!P0 PRMT R108, R137, 0x5410, RZ ;  /* 0x00005410896c8816 */ /* 0x000fe200000000ff */
[----:B------:R3:W-:Y:S01]  /*1f500*/  ST.E.U16 [R122.64+0x10], R2 ;  /* 0x000010027a007985 */ /* 0x0007e2000c101504 */
[----:B------:R-:W-:Y:S03]  /*1f510*/  @!P1 PRMT R109, R144, 0x5410, RZ ;  /* 0x00005410906d9816 */ /* 0x000fe600000000ff */
[----:B------:R3:W-:Y:S01]  /*1f520*/  ST.E.U16 [R120.64+0x12], R108 ;  /* 0x0000126c78007985 */ /* 0x0007e2000c101504 */
[----:B-1----:R-:W-:Y:S03]  /*1f530*/  IMAD.WIDE.U32 R156, R156, -0x2daee0ad, RZ ;  /* 0xd2511f539c9c7825 */ /* 0x002fe600078e00ff */
[----:B------:R1:W-:Y:S02]  /*1f540*/  ST.E.U16 [R120.64+0x10], R109 ;  /* 0x0000106d78007985 */ /* 0x0003e4000c101504 */
[----:B------:R-:W-:Y:S02]  /*1f550*/  LOP3.LUT R110, R157, R249, R172, 0x96, !PT ;  /* 0x000000f99d6e7212 */ /* 0x000fe400078e96ac */
[----:B--2---:R2:W2:Y:S02]  /*1f560*/  LDL.S16 R177, [R1+0xc4] ;  /* 0x0000c40001b17983 */ /* 0x0044a40000100600 */
[----:B------:R-:W-:Y:S02]  /*1f570*/  LOP3.LUT R112, R110, 0xff, RZ, 0xc0, !PT ;  /* 0x000000ff6e707812 */ /* 0x000fe400078ec0ff */
[----:B------:R-:W-:Y:S02]  /*1f580*/  @!P1 STL.S16 [R1+0xd0], R182 ;  /* 0x0000d0b601009387 */ /* 0x000fe40000100600 */
[----:B------:R-:W-:Y:S02]  /*1f590*/  ISETP.GE.U32.AND P6, PT, R198, R112, PT ;  /* 0x00000070c600720c */ /* 0x000fe40003fc6070 */
[----:B------:R-:W-:Y:S01]  /*1f5a0*/  LOP3.LUT R112, R110, 0xffff, RZ, 0xc0, !PT ;  /* 0x0000ffff6e707812 */ /* 0x000fe200078ec0ff */
[----:B------:R1:W-:Y:S01]  /*1f5b0*/  @!P0 STL.S16 [R1+0xcc], R166 ;  /* 0x0000cca601008387 */ /* 0x0003e20000100600 */
[C---:B---3--:R-:W-:Y:S02]  /*1f5c0*/  PRMT R107, R151.reuse, 0x7610, R107 ;  /* 0x00007610976b7816 */ /* 0x048fe4000000006b */
[----:B------:R-:W-:Y:S02]  /*1f5d0*/  SHF.R.U32.HI R112, RZ, 0x8, R112 ;  /* 0x00000008ff707819 */ /* 0x000fe40000011670 */
[----:B------:R-:W-:Y:S02]  /*1f5e0*/  SHF.R.U32.HI R2, RZ, 0x18, R110 ;  /* 0x00000018ff027819 */ /* 0x000fe4000001166e */
[----:B------:R-:W-:Y:S02]  /*1f5f0*/  LOP3.LUT R112, R112, 0xffff, RZ, 0xc0, !PT ;  /* 0x0000ffff70707812 */ /* 0x000fe400078ec0ff */
[C---:B------:R-:W-:Y:S02]  /*1f600*/  ISETP.GE.U32.AND P0, PT, R198.reuse, R2, PT ;  /* 0x00000002c600720c */ /* 0x040fe40003f06070 */
[----:B------:R-:W-:Y:S02]  /*1f610*/  PRMT R2, R151, 0x7632, R2 ;  /* 0x0000763297027816 */ /* 0x000fe40000000002 */
[----:B------:R-:W-:Y:S02]  /*1f620*/  PRMT R108, R145, 0x7610, R108 ;  /* 0x00007610916c7816 */ /* 0x000fe4000000006c */
[----:B------:R-:W-:Y:S02]  /*1f630*/  ISETP.GE.U32.AND P1, PT, R198, R112, PT ;  /* 0x00000070c600720c */ /* 0x000fe40003f26070 */
[----:B-1----:R-:W-:Y:S02]  /*1f640*/  LOP3.LUT R109, R138, 0xff, RZ, 0xc0, !PT ;  /* 0x000000ff8a6d7812 */ /* 0x002fe400078ec0ff */
[----:B------:R-:W-:Y:S04]  /*1f650*/  SHF.R.U32.HI R110, RZ, 0x10, R110 ;  /* 0x00000010ff6e7819 */ /* 0x000fe8000001166e */
[----:B------:R-:W-:Y:S01]  /*1f660*/  LOP3.LUT R110, R110, 0xff, RZ, 0xc0, !PT ;  /* 0x000000ff6e6e7812 */ /* 0x000fe200078ec0ff */
[----:B------:R1:W3:Y:S01]  /*1f670*/  LDL.S16 R166, [R1+0xb8] ;  /* 0x0000b80001a67983 */ /* 0x0002e20000100600 */
[----:B----4-:R-:W-:Y:S05]  /*1f680*/  @!P5 HFMA2.BF16_V2 R136, -RZ.H0_H0, RZ.H0_H0, -R107.H0_H0 ;  /* 0x200000ffff88d231 */ /* 0x010fea000034096b */
[----:B------:R-:W-:Y:S01]  /*1f690*/  PRMT R112, R136, 0x7610, R112 ;  /* 0x0000761088707816 */ /* 0x000fe20000000070 */
[----:B------:R4:W-:Y:S01]  /*1f6a0*/  @!P5 STL.S16 [R1+0xc8], R136 ;  /* 0x0000c8880100d387 */ /* 0x0009e20000100600 */
[----:B-----5:R-:W-:Y:S03]  /*1f6b0*/  @!P2 HFMA2.BF16_V2 R142, -RZ.H0_H0, RZ.H0_H0, -R108.H0_H0 ;  /* 0x200000ffff8ea231 */ /* 0x020fe6000034096c */
[----:B------:R1:W5:Y:S02]  /*1f6c0*/  LDL.S16 R144, [R1+0xb4] ;  /* 0x0000b40001907983 */ /* 0x0003640000100600 */
[----:B------:R-:W-:Y:S02]  /*1f6d0*/  PRMT R176, R142, 0x7610, R176 ;  /* 0x000076108eb07816 */ /* 0x000fe400000000b0 */
[----:B------:R1:W5:Y:S01]  /*1f6e0*/  LDL.S16 R137, [R1+0xb0] ;  /* 0x0000b00001897983 */ /* 0x0003620000100600 */
[----:B--2---:R-:W-:Y:S01]  /*1f6f0*/  @!P4 HFMA2.BF16_V2 R177, -RZ.H0_H0, RZ.H0_H0, -R2.H0_H0 ;  /* 0x200000ffffb1c231 */ /* 0x004fe20000340902 */
[----:B----4-:R-:W-:Y:S02]  /*1f700*/  PRMT R136, R107, 0x5410, R2 ;  /* 0x000054106b887816 */ /* 0x010fe40000000002 */
[----:B------:R-:W-:Y:S02]  /*1f710*/  @!P5 PRMT R107, R112, 0x5410, RZ ;  /* 0x00005410706bd816 */ /* 0x000fe400000000ff */
[----:B------:R-:W-:Y:S01]  /*1f720*/  @!P4 STL.S16 [R1+0xc4], R177 ;  /* 0x0000c4b10100c387 */ /* 0x000fe20000100600 */
[C---:B------:R-:W-:Y:S02]  /*1f730*/  ISETP.GE.U32.AND P5, PT, R198.reuse, R109, PT ;  /* 0x0000006dc600720c */ /* 0x040fe40003fa6070 */
[--C-:B------:R-:W-:Y:S01]  /*1f740*/  SHF.R.U32.HI R109, RZ, 0x10, R138.reuse ;  /* 0x00000010ff6d7819 */ /* 0x100fe2000001168a */
[----:B------:R2:W-:Y:S01]  /*1f750*/  @!P2 STL.S16 [R1+0xc0], R142 ;  /* 0x0000c08e0100a387 */ /* 0x0005e20000100600 */
[----:B------:R-:W-:Y:S02]  /*1f760*/  PRMT R141, R177, 0x7610, R141 ;  /* 0x00007610b18d7816 */ /* 0x000fe4000000008d */
[----:B------:R-:W-:Y:S01]  /*1f770*/  LOP3.LUT R112, R109, 0xff, RZ, 0xc0, !PT ;  /* 0x000000ff6d707812 */ /* 0x000fe200078ec0ff */
[----:B------:R4:W-:Y:S01]  /*1f780*/  ST.E.U16 [R200.64+0x20], R107 ;  /* 0x0000206bc8007985 */ /* 0x0009e2000c101504 */
[----:B------:R-:W-:Y:S02]  /*1f790*/  PRMT R109, R145, 0x7632, R109 ;  /* 0x00007632916d7816 */ /* 0x000fe4000000006d */
[----:B------:R-:W-:Y:S01]  /*1f7a0*/  @!P4 PRMT R2, R141, 0x5410, RZ ;  /* 0x000054108d02c816 */ /* 0x000fe200000000ff */
[----:B------:R1:W5:Y:S01]  /*1f7b0*/  LDL.S16 R145, [R1+0xac] ;  /* 0x0000ac0001917983 */ /* 0x0003620000100600 */
[----:B------:R-:W-:Y:S01]  /*1f7c0*/  ISETP.GE.U32.AND P4, PT, R198, R112, PT ;  /* 0x00000070c600720c */ /* 0x000fe20003f86070 */
[----:B------:R-:W-:Y:S01]  /*1f7d0*/  MUFU.EX2 R141, R243 ;  /* 0x000000f3008d7308 */ /* 0x000fe20000000800 */
[----:B------:R-:W-:Y:S01]  /*1f7e0*/  SHF.R.U32.HI R112, RZ, 0x18, R138 ;  /* 0x00000018ff707819 */ /* 0x000fe2000001168a */
[----:B------:R1:W-:Y:S01]  /*1f7f0*/  ST.E.U16 [R200.64+0x22], R2 ;  /* 0x00002202c8007985 */ /* 0x0003e2000c101504 */
[----:B---3--:R-:W-:Y:S01]  /*1f800*/  @!P3 HFMA2.BF16_V2 R166, -RZ.H0_H0, RZ.H0_H0, -R109.H0_H0 ;  /* 0x200000ffffa6b231 */ /* 0x008fe2000034096d */
[----:B--2---:R-:W-:Y:S02]  /*1f810*/  PRMT R142, R108, 0x5410, R109 ;  /* 0x000054106c8e7816 */ /* 0x004fe4000000006d */
[----:B------:R-:W-:Y:S02]  /*1f820*/  @!P2 PRMT R108, R176, 0x5410, RZ ;  /* 0x00005410b06ca816 */ /* 0x000fe400000000ff */
[----:B------:R-:W-:Y:S01]  /*1f830*/  PRMT R165, R166, 0x7610, R165 ;  /* 0x00007610a6a57816 */ /* 0x000fe200000000a5 */
[----:B------:R2:W-:Y:S01]  /*1f840*/  @!P3 STL.S16 [R1+0xb8], R166 ;  /* 0x0000b8a60100b387 */ /* 0x0005e20000100600 */
[----:B----4-:R-:W-:Y:S02]  /*1f850*/  LOP3.LUT R107, R138, 0xffff, RZ, 0xc0, !PT ;  /* 0x0000ffff8a6b7812 */ /* 0x010fe400078ec0ff */
[----:B------:R-:W-:Y:S01]  /*1f860*/  @!P3 PRMT R109, R165, 0x5410, RZ ;  /* 0x00005410a56db816 */ /* 0x000fe200000000ff */
[----:B------:R3:W-:Y:S01]  /*1f870*/  ST.E.U16 [R114.64+0x20], R108 ;  /* 0x0000206c72007985 */ /* 0x0007e2000c101504 */
[----:B------:R-:W-:Y:S02]  /*1f880*/  ISETP.GE.U32.AND P2, PT, R198, R110, PT ;  /* 0x0000006ec600720c */ /* 0x000fe40003f46070 */
[----:B------:R-:W-:Y:S01]  /*1f890*/  SHF.R.U32.HI R107, RZ, 0x8, R107 ;  /* 0x00000008ff6b7819 */ /* 0x000fe2000001166b */
[----:B------:R4:W4:Y:S01]  /*1f8a0*/  LDL.S16 R165, [R1+0xa8] ;  /* 0x0000a80001a57983 */ /* 0x0009220000100600 */
[----:B-1----:R-:W-:Y:S01]  /*1f8b0*/  PRMT R2, R106, 0x7632, R2 ;  /* 0x000076326a027816 */ /* 0x002fe20000000002 */
[----:B------:R-:W1:Y:S01]  /*1f8c0*/  MUFU.EX2 R110, R246 ;  /* 0x000000f6006e7308 */ /* 0x000e620000000800 */
[----:B------:R-:W-:Y:S01]  /*1f8d0*/  LOP3.LUT R107, R107, 0xffff, RZ, 0xc0, !PT ;  /* 0x0000ffff6b6b7812 */ /* 0x000fe200078ec0ff */
[----:B------:R-:W-:Y:S01]  /*1f8e0*/  ST.E.U16 [R114.64+0x22], R109 ;  /* 0x0000226d72007985 */ /* 0x000fe2000c101504 */
[----:B------:R-:W-:Y:S03]  /*1f8f0*/  ISETP.GE.U32.AND P3, PT, R198, R112, PT ;  /* 0x00000070c600720c */ /* 0x000fe60003f66070 */
[----:B--2---:R2:W2:Y:S01]  /*1f900*/  LDL.S16 R166, [R1+0xa0] ;  /* 0x0000a00001a67983 */ /* 0x0044a20000100600 */
[----:B---3--:R-:W-:Y:S02]  /*1f910*/  LOP3.LUT R108, R156, 0xff, RZ, 0xc0, !PT ;  /* 0x000000ff9c6c7812 */ /* 0x008fe400078ec0ff */
[----:B-1----:R-:W-:Y:S01]  /*1f920*/  F2FP.BF16.PACK_AB R173, R110, R141 ;  /* 0x0000008d6ead723e */ /* 0x002fe200000010ff */
[----:B-----5:R-:W-:Y:S02]  /*1f930*/  @!P6 HFMA2.BF16_V2 R144, -RZ.H0_H0, RZ.H0_H0, -R106.H0_H0 ;  /* 0x200000ffff90e231 */ /* 0x020fe4000034096a */
[----:B------:R-:W-:Y:S03]  /*1f940*/  @!P1 HFMA2.BF16_V2 R137, -RZ.H0_H0, RZ.H0_H0, -R2.H0_H0 ;  /* 0x200000ffff899231 */ /* 0x000fe60000340902 */
[----:B------:R-:W-:Y:S01]  /*1f950*/  PRMT R143, R144, 0x7610, R143 ;  /* 0x00007610908f7816 */ /* 0x000fe2000000008f */
[----:B------:R1:W-:Y:S01]  /*1f960*/  @!P6 STL.S16 [R1+0xb4], R144 ;  /* 0x0000b4900100e387 */ /* 0x0003e20000100600 */
[----:B------:R-:W-:Y:S03]  /*1f970*/  PRMT R112, R137, 0x7610, R112 ;  /* 0x0000761089707816 */ /* 0x000fe60000000070 */
[----:B------:R3:W-:Y:S01]  /*1f980*/  @!P1 STL.S16 [R1+0xb0], R137 ;  /* 0x0000b08901009387 */ /* 0x0007e20000100600 */
[----:B-1----:R-:W-:Y:S02]  /*1f990*/  PRMT R144, R106, 0x5410, R2 ;  /* 0x000054106a907816 */ /* 0x002fe40000000002 */
[----:B------:R-:W-:Y:S02]  /*1f9a0*/  @!P6 PRMT R106, R143, 0x5410, RZ ;  /* 0x000054108f6ae816 */ /* 0x000fe400000000ff */
[----:B------:R-:W-:Y:S01]  /*1f9b0*/  ISETP.GE.U32.AND P6, PT, R198, R107, PT ;  /* 0x0000006bc600720c */ /* 0x000fe20003fc6070 */
[----:B---3--:R-:W1:Y:S01]  /*1f9c0*/  MUFU.EX2 R137, R241 ;  /* 0x000000f100897308 */ /* 0x008e620000000800 */
[----:B------:R-:W-:Y:S01]  /*1f9d0*/  PRMT R107, R181, 0x7610, R107 ;  /* 0x00007610b56b7816 */ /* 0x000fe2000000006b */
[----:B------:R-:W-:Y:S01]  /*1f9e0*/  ST.E.U16 [R122.64+0x1e], R106 ;  /* 0x00001e6a7a007985 */ /* 0x000fe2000c101504 */
[----:B------:R-:W-:Y:S02]  /*1f9f0*/  LOP3.LUT R143, R156, 0xffff, RZ, 0xc0, !PT ;  /* 0x0000ffff9c8f7812 */ /* 0x000fe400078ec0ff */
[----:B------:R-:W-:Y:S01]  /*1fa00*/  @!P1 PRMT R2, R112, 0x5410, RZ ;  /* 0x0000541070029816 */ /* 0x000fe200000000ff */
[----:B------:R-:W-:Y:S01]  /*1fa10*/  @!P2 HFMA2.BF16_V2 R145, -RZ.H0_H0, RZ.H0_H0, -R107.H0_H0 ;  /* 0x200000ffff91a231 */ /* 0x000fe2000034096b */
[----:B------:R-:W-:Y:S02]  /*1fa20*/  SHF.R.U32.HI R143, RZ, 0x8, R143 ;  /* 0x00000008ff8f7819 */ /* 0x000fe4000001168f */
[----:B------:R-:W-:Y:S01]  /*1fa30*/  ISETP.GE.U32.AND P1, PT, R198, R108, PT ;  /* 0x0000006cc600720c */ /* 0x000fe20003f26070 */
[----:B------:R-:W-:Y:S01]  /*1fa40*/  ST.E.U16 [R122.64+0x20], R2 ;  /* 0x000020027a007985 */ /* 0x000fe2000c101504 */
[----:B------:R-:W-:Y:S01]  /*1fa50*/  LOP3.LUT R109, R143, 0xffff, RZ, 0xc0, !PT ;  /* 0x0000ffff8f6d7812 */ /* 0x000fe200078ec0ff */
[----:B------:R-:W-:Y:S01]  /*1fa60*/  FADD.FTZ R143, R141, R146 ;  /* 0x000000928d8f7221 */ /* 0x000fe20000010000 */
[----:B------:R-:W-:Y:S01]  /*1fa70*/  PRMT R174, R145, 0x7610, R174 ;  /* 0x0000761091ae7816 */ /* 0x000fe200000000ae */
[----:B------:R3:W-:Y:S01]  /*1fa80*/  @!P2 STL.S16 [R1+0xac], R145 ;  /* 0x0000ac910100a387 */ /* 0x0007e20000100600 */
[----:B------:R-:W-:Y:S01]  /*1fa90*/  PRMT R108, R181, 0x7632, R108 ;  /* 0x00007632b56c7816 */ /* 0x000fe2000000006c */
[----:B------:R-:W-:Y:S01]  /*1faa0*/  FADD.FTZ R110, R110, R143 ;  /* 0x0000008f6e6e7221 */ /* 0x000fe20000010000 */
[----:B------:R-:W5:Y:S04]  /*1fab0*/  MUFU.EX2 R112, R242 ;  /* 0x000000f200707308 */ /* 0x000f680000000800 */
[----:B------:R2:W-:Y:S01]  /*1fac0*/  STL [R1+0x140], R110 ;  /* 0x0001406e01007387 */ /* 0x0005e20000100800 */
[----:B-1----:R-:W-:Y:S01]  /*1fad0*/  FADD.FTZ R146, R137, R147 ;  /* 0x0000009389927221 */ /* 0x002fe20000010000 */
[----:B---3--:R-:W-:Y:S02]  /*1fae0*/  PRMT R145, R107, 0x5410, R108 ;  /* 0x000054106b917816 */ /* 0x008fe4000000006c */
[----:B------:R-:W-:Y:S02]  /*1faf0*/  @!P2 PRMT R107, R174, 0x5410, RZ ;  /* 0x00005410ae6ba816 */ /* 0x000fe400000000ff */
[----:B------:R-:W-:Y:S02]  /*1fb00*/  ISETP.GE.U32.AND P2, PT, R198, R109, PT ;  /* 0x0000006dc600720c */ /* 0x000fe40003f46070 */
[----:B------:R-:W-:Y:S01]  /*1fb10*/  PRMT R109, R149, 0x7610, R109 ;  /* 0x00007610956d7816 */ /* 0x000fe2000000006d */
[----:B------:R1:W-:Y:S01]  /*1fb20*/  ST.E.U16 [R120.64+0x20], R107 ;  /* 0x0000206b78007985 */ /* 0x0003e2000c101504 */
[C---:B-----5:R-:W-:Y:S01]  /*1fb30*/  F2FP.BF16.PACK_AB R171, R112.reuse, R137 ;  /* 0x0000008970ab723e */ /* 0x060fe200000010ff */
[----:B--2---:R-:W-:Y:S01]  /*1fb40*/  @!P0 HFMA2.BF16_V2 R166, -RZ.H0_H0, RZ.H0_H0, -R108.H0_H0 ;  /* 0x200000ffffa68231 */ /* 0x004fe2000034096c */
[----:B------:R-:W-:Y:S01]  /*1fb50*/  SHF.R.U32.HI R110, RZ, 0x10, R156 ;  /* 0x00000010ff6e7819 */ /* 0x000fe2000001169c */
[----:B----4-:R-:W-:Y:S01]  /*1fb60*/  @!P5 HFMA2.BF16_V2 R165, -RZ.H0_H0, RZ.H0_H0, -R109.H0_H0 ;  /* 0x200000ffffa5d231 */ /* 0x010fe2000034096d */
[----:B------:R-:W-:Y:S01]  /*1fb70*/  FADD.FTZ R112, R112, R146 ;  /* 0x0000009270707221 */ /* 0x000fe20000010000 */
[----:B------:R-:W-:Y:S01]  /*1fb80*/  MUFU.EX2 R137, R248 ;  /* 0x000000f800897308 */ /* 0x000fe20000000800 */
[----:B------:R-:W-:Y:S01]  /*1fb90*/  PRMT R143, R166, 0x7610, R143 ;  /* 0x00007610a68f7816 */ /* 0x000fe2000000008f */
[----:B------:R-:W-:Y:S01]  /*1fba0*/  @!P0 STL.S16 [R1+0xa0], R166 ;  /* 0x0000a0a601008387 */ /* 0x000fe20000100600 */
[----:B------:R-:W-:Y:S01]  /*1fbb0*/  PRMT R164, R165, 0x7610, R164 ;  /* 0x00007610a5a47816 */ /* 0x000fe200000000a4 */
[----:B------:R-:W-:Y:S01]  /*1fbc0*/  IMAD.WIDE.U32 R146, R148, -0x2daee0ad, RZ ;  /* 0xd2511f5394927825 */ /* 0x000fe200078e00ff */
[----:B------:R-:W-:Y:S01]  /*1fbd0*/  LOP3.LUT R141, R110, 0xff, RZ, 0xc0, !PT ;  /* 0x000000ff6e8d7812 */ /* 0x000fe200078ec0ff */
[----:B------:R2:W-:Y:S01]  /*1fbe0*/  @!P5 STL.S16 [R1+0xa8], R165 ;  /* 0x0000a8a50100d387 */ /* 0x0005e20000100600 */
[----:B------:R-:W-:Y:S02]  /*1fbf0*/  PRMT R110, R149, 0x7632, R110 ;  /* 0x00007632956e7816 */ /* 0x000fe4000000006e */
[----:B------:R-:W-:Y:S02]  /*1fc00*/  @!P0 PRMT R108, R143, 0x5410, RZ ;  /* 0x000054108f6c8816 */ /* 0x000fe400000000ff */
[----:B------:R-:W-:Y:S02]  /*1fc10*/  SHF.R.U32.HI R143, RZ, 0x18, R156 ;  /* 0x00000018ff8f7819 */ /* 0x000fe4000001169c */
[----:B------:R-:W-:Y:S01]  /*1fc20*/  LOP3.LUT R150, R147, R211, R150, 0x96, !PT ;  /* 0x000000d393967212 */ /* 0x000fe200078e9696 */
[----:B------:R-:W-:Y:S01]  /*1fc30*/  ST.E.U16 [R120.64+0x22], R108 ;  /* 0x0000226c78007985 */ /* 0x000fe2000c101504 */
[-C--:B------:R-:W-:Y:S02]  /*1fc40*/  LOP3.LUT R148, R133, R168.reuse, R140, 0x96, !PT ;  /* 0x000000a885947212 */ /* 0x080fe400078e968c */
[----:B------:R-:W-:Y:S01]  /*1fc50*/  ISETP.GE.U32.AND P0, PT, R198, R141, PT ;  /* 0x0000008dc600720c */ /* 0x000fe20003f06070 */
[----:B------:R-:W-:Y:S01]  /*1fc60*/  IMAD.WIDE.U32 R150, R150, -0x326172a9, RZ ;  /* 0xcd9e8d5796967825 */ /* 0x000fe200078e00ff */
[----:B------:R-:W-:Y:S02]  /*1fc70*/  PRMT R141, R109, 0x5410, R110 ;  /* 0x000054106d8d7816 */ /* 0x000fe4000000006e */
[----:B------:R-:W-:Y:S01]  /*1fc80*/  @!P5 PRMT R109, R164, 0x5410, RZ ;  /* 0x00005410a46dd816 */ /* 0x000fe200000000ff */
[----:B------:R-:W-:Y:S01]  /*1fc90*/  IMAD.WIDE.U32 R148, R148, -0x2daee0ad, RZ ;  /* 0xd2511f5394947825 */ /* 0x000fe200078e00ff */
[----:B------:R-:W-:Y:S02]  /*1fca0*/  ISETP.GE.U32.AND P5, PT, R198, R143, PT ;  /* 0x0000008fc600720c */ /* 0x000fe40003fa6070 */
[----:B------:R-:W-:Y:S01]  /*1fcb0*/  LOP3.LUT R143, R135, R168, R140, 0x96, !PT ;  /* 0x000000a8878f7212 */ /* 0x000fe200078e968c */
[----:B------:R3:W-:Y:S01]  /*1fcc0*/  ST.E.U16 [R200.64+0x30], R109 ;  /* 0x0000306dc8007985 */ /* 0x0007e2000c101504 */
[----:B------:R-:W-:Y:S01]  /*1fcd0*/  LOP3.LUT R133, R149, R203, R146, 0x96, !PT ;  /* 0x000000cb95857212 */ /* 0x000fe200078e9692 */
[----:B------:R-:W4:Y:S01]  /*1fce0*/  MUFU.EX2 R140, R247 ;  /* 0x000000f7008c7308 */ /* 0x000f220000000800 */
[----:B------:R-:W-:Y:S02]  /*1fcf0*/  LOP3.LUT R146, R151, R175, R132, 0x96, !PT ;  /* 0x000000af97927212 */ /* 0x000fe400078e9684 */
[----:B-1----:R-:W-:Y:S01]  /*1fd00*/  PRMT R107, R189, 0x7610, R107 ;  /* 0x00007610bd6b7816 */ /* 0x002fe2000000006b */
[----:B--2---:R1:W2:Y:S01]  /*1fd10*/  LDL.S16 R165, [R1+0xa4] ;  /* 0x0000a40001a57983 */ /* 0x0042a20000100600 */
[----:B------:R-:W-:Y:S03]  /*1fd20*/  IMAD.WIDE.U32 R132, R133, -0x326172a9, RZ ;  /* 0xcd9e8d5785847825 */ /* 0x000fe600078e00ff */
[----:B------:R5:W-:Y:S01]  /*1fd30*/  STL [R1+0x130], R112 ;  /* 0x0001307001007387 */ /* 0x000be20000100800 */
[----:B------:R-:W-:Y:S01]  /*1fd40*/  IMAD.WIDE.U32 R146, R146, -0x2daee0ad, RZ ;  /* 0xd2511f5392927825 */ /* 0x000fe200078e00ff */
[----:B------:R-:W-:Y:S01]  /*1fd50*/  LOP3.LUT R150, R133, R208, R150, 0x96, !PT ;  /* 0x000000d085967212 */ /* 0x000fe200078e9696 */
[----:B------:R-:W1:Y:S01]  /*1fd60*/  MUFU.EX2 R135, R244 ;  /* 0x000000f400877308 */ /* 0x000e620000000800 */
[----:B------:R1:W2:Y:S02]  /*1fd70*/  LDL.S16 R181, [R1+0x9c] ;  /* 0x00009c0001b57983 */ /* 0x0002a40000100600 */
[----:B------:R-:W-:Y:S01]  /*1fd80*/  LOP3.LUT R148, R147, R180, R148, 0x96, !PT ;  /* 0x000000b493947212 */ /* 0x000fe200078e9694 */
[----:B------:R-:W-:Y:S01]  /*1fd90*/  IMAD.WIDE.U32 R182, R150, -0x2daee0ad, RZ ;  /* 0xd2511f5396b67825 */ /* 0x000fe200078e00ff */
[----:B------:R2:W2:Y:S03]  /*1fda0*/  LDL.S16 R174, [R1+0x98] ;  /* 0x0000980001ae7983 */ /* 0x0004a60000100600 */
[----:B------:R-:W-:Y:S01]  /*1fdb0*/  IMAD.WIDE.U32 R176, R148, -0x326172a9, RZ ;  /* 0xcd9e8d5794b07825 */ /* 0x000fe200078e00ff */
[----:B------:R-:W-:Y:S03]  /*1fdc0*/  LOP3.LUT R164, R183, R158, R146, 0x96, !PT ;  /* 0x0000009eb7a47212 */ /* 0x000fe600078e9692 */
[----:B------:R-:W-:Y:S01]  /*1fdd0*/  IMAD.WIDE.U32 R148, R155, -0x2daee0ad, RZ ;  /* 0xd2511f539b947825 */ /* 0x000fe200078e00ff */
[----:B------:R-:W-:Y:S02]  /*1fde0*/  LOP3.LUT R168, R177, R159, R132, 0x96, !PT ;  /* 0x0000009fb1a87212 */ /* 0x000fe400078e9684 */
[----:B----4-:R-:W-:Y:S01]  /*1fdf0*/  F2FP.BF16.PACK_AB R170, R137, R140 ;  /* 0x0000008c89aa723e */ /* 0x010fe200000010ff */
[----:B------:R-:W-:Y:S01]  /*1fe00*/  FADD.FTZ R132, R140, R154 ;  /* 0x0000009a8c847221 */ /* 0x000fe20000010000 */
[----:B------:R-:W-:Y:S02]  /*1fe10*/  LOP3.LUT R150, R149, R211, R152, 0x96, !PT ;  /* 0x000000d395967212 */ /* 0x000fe400078e9698 */
[----:B---3--:R-:W-:Y:S01]  /*1fe20*/  PRMT R109, R169, 0x7610, R109 ;  /* 0x00007610a96d7816 */ /* 0x008fe2000000006d */
[----:B------:R-:W-:Y:S01]  /*1fe30*/  FADD.FTZ R140, R137, R132 ;  /* 0x00000084898c7221 */ /* 0x000fe20000010000 */
[----:B-----5:R-:W3:Y:S01]  /*1fe40*/  MUFU.EX2 R112, R245 ;  /* 0x000000f500707308 */ /* 0x020ee20000000800 */
[----:B------:R-:W-:Y:S04]  /*1fe50*/  IMAD.WIDE.U32 R150, R150, -0x326172a9, RZ ;  /* 0xcd9e8d5796967825 */ /* 0x000fe800078e00ff */
[----:B-1----:R-:W-:Y:S01]  /*1fe60*/  FADD.FTZ R133, R135, R153 ;  /* 0x0000009987857221 */ /* 0x002fe20000010000 */
[----:B---3--:R-:W-:Y:S01]  /*1fe70*/  F2FP.BF16.PACK_AB R137, R112, R135 ;  /* 0x000000877089723e */ /* 0x008fe200000010ff */
[----:B--2---:R-:W-:Y:S05]  /*1fe80*/  @!P6 HFMA2.BF16_V2 R165, -RZ.H0_H0, RZ.H0_H0, -R110.H0_H0 ;  /* 0x200000ffffa5e231 */ /* 0x004fea000034096e */
[----:B------:R-:W-:Y:S01]  /*1fe90*/  PRMT R147, R165, 0x7610, R147 ;  /* 0x00007610a5937816 */ /* 0x000fe20000000093 */
[----:B------:R1:W-:Y:S01]  /*1fea0*/  @!P6 STL.S16 [R1+0xa4], R165 ;  /* 0x0000a4a50100e387 */ /* 0x0003e20000100600 */
[----:B------:R-:W-:Y:S02]  /*1feb0*/  @!P4 HFMA2.BF16_V2 R181, -RZ.H0_H0, RZ.H0_H0, -R113.H0_H0 ;  /* 0x200000ffffb5c231 */ /* 0x000fe40000340971 */
[----:B------:R-:W-:Y:S01]  /*1fec0*/  @!P6 PRMT R110, R147, 0x5410, RZ ;  /* 0x00005410936ee816 */ /* 0x000fe200000000ff */
[----:B------:R2:W-:Y:S02]  /*1fed0*/  STL [R1+0x134], R140 ;  /* 0x0001348c01007387 */ /* 0x0005e40000100800 */
[----:B------:R-:W-:Y:S02]  /*1fee0*/  PRMT R146, R181, 0x7610, R146 ;  /* 0x00007610b5927816 */ /* 0x000fe40000000092 */
[----:B------:R-:W-:Y:S01]  /*1fef0*/  ST.E.U16 [R200.64+0x32], R110 ;  /* 0x0000326ec8007985 */ /* 0x000fe2000c101504 */
[----:B-1----:R-:W-:Y:S04]  /*1ff00*/  IMAD.WIDE.U32 R164, R164, -0x326172a9, RZ ;  /* 0xcd9e8d57a4a47825 */ /* 0x002fe800078e00ff */
[----:B--2---:R-:W-:Y:S01]  /*1ff10*/  FADD.FTZ R140, R112, R133 ;  /* 0x00000085708c7221 */ /* 0x004fe20000010000 */
[----:B------:R-:W-:Y:S02]  /*1ff20*/  PRMT R112, R113, 0x7632, R112 ;  /* 0x0000763271707816 */ /* 0x000fe40000000070 */
[----:B------:R-:W-:Y:S02]  /*1ff30*/  LOP3.LUT R132, R165, R251, R176, 0x96, !PT ;  /* 0x000000fba5847212 */ /* 0x000fe400078e96b0 */
[----:B------:R1:W-:Y:S01]  /*1ff40*/  STL [R1+0x144], R140 ;  /* 0x0001448c01007387 */ /* 0x0003e20000100800 */
[----:B------:R-:W-:Y:S01]  /*1ff50*/  @!P3 HFMA2.BF16_V2 R174, -RZ.H0_H0, RZ.H0_H0, -R112.H0_H0 ;  /* 0x200000ffffaeb231 */ /* 0x000fe20000340970 */
[----:B------:R-:W-:Y:S02]  /*1ff60*/  SHF.R.U32.HI R2, RZ, 0x18, R132 ;  /* 0x00000018ff027819 */ /* 0x000fe40000011684 */
[----:B------:R-:W-:Y:S01]  /*1ff70*/  LOP3.LUT R106, R132, 0xff, RZ, 0xc0, !PT ;  /* 0x000000ff846a7812 */ /* 0x000fe200078ec0ff */
[----:B------:R2:W3:Y:S01]  /*1ff80*/  LDL.S16 R166, [R1+0x94] ;  /* 0x0000940001a67983 */ /* 0x0004e20000100600 */
[----:B------:R-:W-:Y:S02]  /*1ff90*/  PRMT R135, R174, 0x7610, R135 ;  /* 0x00007610ae877816 */ /* 0x000fe40000000087 */
[----:B------:R-:W-:Y:S01]  /*1ffa0*/  ISETP.GE.U32.AND P6, PT, R198, R106, PT ;  /* 0x0000006ac600720c */ /* 0x000fe20003fc6070 */
[----:B------:R4:W-:Y:S01]  /*1ffb0*/  @!P4 STL.S16 [R1+0x9c], R181 ;  /* 0x00009cb50100c387 */ /* 0x0009e20000100600 */
[----:B------:R-:W-:Y:S03]  /*1ffc0*/  LOP3.LUT R106, R132, 0xffff, RZ, 0xc0, !PT ;  /* 0x0000ffff846a7812 */ /* 0x000fe600078ec0ff */
[----:B------:R5:W-:Y:S01]  /*1ffd0*/  @!P3 STL.S16 [R1+0x98], R174 ;  /* 0x000098ae0100b387 */ /* 0x000be20000100600 */
[----:B------:R-:W-:Y:S03]  /*1ffe0*/  SHF.R.U32.HI R106, RZ, 0x8, R106 ;  /* 0x00000008ff6a7819 */ /* 0x000fe6000001166a */
[----:B------:R2:W2:Y:S01]  /*1fff0*/  LDL.S16 R207, [R1+0x90] ;  /* 0x0000900001cf7983 */ /* 0x0004a20000100600 */
[----:B------:R-:W-:Y:S03]  /*20000*/  LOP3.LUT R106, R106, 0xffff, RZ, 0xc0, !PT ;  /* 0x0000ffff6a6a7812 */ /* 0x000fe600078ec0ff */
[----:B------:R2:W2:Y:S01]  /*20010*/  LDL.S16 R206, [R1+0x8c] ;  /* 0x00008c0001ce7983 */ /* 0x0004a20000100600 */
[----:B-1----:R-:W-:Y:S02]  /*20020*/  PRMT R140, R113, 0x5410, R112 ;  /* 0x00005410718c7816 */ /* 0x002fe40000000070 */
[----:B------:R-:W-:Y:S01]  /*20030*/  @!P4 PRMT R113, R146, 0x5410, RZ ;  /* 0x000054109271c816 */ /* 0x000fe200000000ff */
[----:B------:R-:W-:Y:S01]  /*20040*/  IMAD.WIDE.U32 R146, R143, -0x2daee0ad, RZ ;  /* 0xd2511f538f927825 */ /* 0x000fe200078e00ff */
[----:B------:R-:W-:Y:S02]  /*20050*/  @!P3 PRMT R112, R135, 0x5410, RZ ;  /* 0x000054108770b816 */ /* 0x000fe400000000ff */
[C---:B------:R-:W-:Y:S01]  /*20060*/  ISETP.GE.U32.AND P3, PT, R198.reuse, R2, PT ;  /* 0x00000002c600720c */ /* 0x040fe20003f66070 */
[----:B------:R-:W-:Y:S01]  /*20070*/  ST.E.U16 [R114.64+0x30], R113 ;  /* 0x0000307172007985 */ /* 0x000fe2000c101504 */
[----:B------:R-:W-:Y:S02]  /*20080*/  LOP3.LUT R135, R147, R203, R148, 0x96, !PT ;  /* 0x000000cb93877212 */ /* 0x000fe400078e9694 */
[----:B------:R-:W-:Y:S01]  /*20090*/  LOP3.LUT R148, R151, R175, R134, 0x96, !PT ;  /* 0x000000af97947212 */ /* 0x000fe200078e9686 */
[----:B------:R1:W2:Y:S01]  /*200a0*/  LDL.S16 R203, [R1+0x88] ;  /* 0x0000880001cb7983 */ /* 0x0002a20000100600 */
[----:B------:R-:W-:Y:S01]  /*200b0*/  PRMT R2, R101, 0x7632, R2 ;  /* 0x0000763265027816 */ /* 0x000fe20000000002 */
[----:B------:R-:W-:Y:S01]  /*200c0*/  IMAD.WIDE.U32 R134, R135, -0x326172a9, RZ ;  /* 0xcd9e8d5787867825 */ /* 0x000fe200078e00ff */
[----:B------:R-:W-:Y:S01]  /*200d0*/  ISETP.GE.U32.AND P4, PT, R198, R106, PT ;  /* 0x0000006ac600720c */ /* 0x000fe20003f86070 */
[----:B------:R-:W-:Y:S01]  /*200e0*/  ST.E.U16 [R114.64+0x32], R112 ;  /* 0x0000327072007985 */ /* 0x000fe2000c101504 */
[----:B------:R-:W-:Y:S01]  /*200f0*/  PRMT R143, R101, 0x5410, R2 ;  /* 0x00005410658f7816 */ /* 0x000fe20000000002 */
[----:B------:R-:W-:Y:S01]  /*20100*/  IMAD.WIDE.U32 R148, R148, -0x2daee0ad, RZ ;  /* 0xd2511f5394947825 */ /* 0x000fe200078e00ff */
[----:B------:R-:W-:Y:S02]  /*20110*/  LOP3.LUT R150, R135, R208, R150, 0x96, !PT ;  /* 0x000000d087967212 */ /* 0x000fe400078e9696 */
[----:B------:R-:W-:Y:S02]  /*20120*/  SHF.R.U32.HI R106, RZ, 0x10, R132 ;  /* 0x00000010ff6a7819 */ /* 0x000fe40000011684 */
[----:B------:R-:W-:Y:S01]  /*20130*/  LOP3.LUT R146, R149, R180, R146, 0x96, !PT ;  /* 0x000000b495927212 */ /* 0x000fe200078e9692 */
[----:B----4-:R-:W-:Y:S01]  /*20140*/  IMAD.WIDE.U32 R180, R150, -0x2daee0ad, RZ ;  /* 0xd2511f5396b47825 */ /* 0x010fe200078e00ff */
[----:B------:R-:W-:Y:S03]  /*20150*/  LOP3.LUT R106, R106, 0xff, RZ, 0xc0, !PT ;  /* 0x000000ff6a6a7812 */ /* 0x000fe600078ec0ff */
[----:B-----5:R-:W-:Y:S01]  /*20160*/  IMAD.WIDE.U32 R174, R146, -0x326172a9, RZ ;  /* 0xcd9e8d5792ae7825 */ /* 0x020fe200078e00ff */
[----:B------:R-:W-:Y:S01]  /*20170*/  LOP3.LUT R158, R181, R158, R148, 0x96, !PT ;  /* 0x0000009eb59e7212 */ /* 0x000fe200078e9694 */
[----:B---3--:R-:W-:Y:S05]  /*20180*/  @!P1 HFMA2.BF16_V2 R166, -RZ.H0_H0, RZ.H0_H0, -R101.H0_H0 ;  /* 0x200000ffffa69231 */ /* 0x008fea0000340965 */
[----:B------:R3:W-:Y:S01]  /*20190*/  @!P1 STL.S16 [R1+0x94], R166 ;  /* 0x000094a601009387 */ /* 0x0007e20000100600 */
[----:B------:R-:W-:Y:S03]  /*201a0*/  PRMT R205, R166, 0x7610, R205 ;  /* 0x00007610a6cd7816 */ /* 0x000fe600000000cd */
[----:B------:R1:W4:Y:S01]  /*201b0*/  LDL.S16 R150, [R1+0x84] ;  /* 0x0000840001967983 */ /* 0x0003220000100600 */
[----:B------:R-:W-:Y:S01]  /*201c0*/  @!P1 PRMT R101, R205, 0x5410, RZ ;  /* 0x00005410cd659816 */ /* 0x000fe200000000ff */
[----:B--2---:R-:W-:Y:S02]  /*201d0*/  @!P2 HFMA2.BF16_V2 R207, -RZ.H0_H0, RZ.H0_H0, -R2.H0_H0 ;  /* 0x200000ffffcfa231 */ /* 0x004fe40000340902 */
[----:B------:R1:W2:Y:S01]  /*201e0*/  LDL.S16 R205, [R1+0x80] ;  /* 0x0000800001cd7983 */ /* 0x0002a20000100600 */
[----:B------:R-:W-:Y:S01]  /*201f0*/  ISETP.GE.U32.AND P1, PT, R198, R106, PT ;  /* 0x0000006ac600720c */ /* 0x000fe20003f26070 */
[----:B------:R-:W-:Y:S02]  /*20200*/  @!P0 HFMA2.BF16_V2 R206, -RZ.H0_H0, RZ.H0_H0, -R107.H0_H0 ;  /* 0x200000ffffce8231 */ /* 0x000fe4000034096b */
[----:B------:R-:W-:Y:S01]  /*20210*/  @!P2 STL.S16 [R1+0x90], R207 ;  /* 0x000090cf0100a387 */ /* 0x000fe20000100600 */
[----:B------:R-:W-:Y:S02]  /*20220*/  PRMT R146, R207, 0x7610, R146 ;  /* 0x00007610cf927816 */ /* 0x000fe40000000092 */
[----:B------:R-:W-:Y:S01]  /*20230*/  PRMT R106, R189, 0x7632, R106 ;  /* 0x00007632bd6a7816 */ /* 0x000fe2000000006a */
[----:B------:R5:W-:Y:S01]  /*20240*/  @!P0 STL.S16 [R1+0x8c], R206 ;  /* 0x00008cce01008387 */ /* 0x000be20000100600 */
[----:B------:R-:W-:Y:S02]  /*20250*/  PRMT R149, R206, 0x7610, R149 ;  /* 0x00007610ce957816 */ /* 0x000fe40000000095 */
[----:B------:R-:W-:Y:S01]  /*20260*/  @!P2 PRMT R2, R146, 0x5410, RZ ;  /* 0x000054109202a816 */ /* 0x000fe200000000ff */
[----:B------:R1:W-:Y:S01]  /*20270*/  ST.E.U16 [R122.64+0x2e], R101 ;  /* 0x00002e657a007985 */ /* 0x0003e2000c101504 */
[----:B------:R-:W-:Y:S02]  /*20280*/  PRMT R146, R107, 0x5410, R106 ;  /* 0x000054106b927816 */ /* 0x000fe4000000006a */
[----:B------:R-:W-:Y:S01]  /*20290*/  @!P0 PRMT R107, R149, 0x5410, RZ ;  /* 0x00005410956b8816 */ /* 0x000fe200000000ff */
[----:B------:R-:W-:Y:S01]  /*202a0*/  ST.E.U16 [R122.64+0x30], R2 ;  /* 0x000030027a007985 */ /* 0x000fe2000c101504 */
[----:B---3--:R-:W-:Y:S01]  /*202b0*/  LOP3.LUT R166, R175, R159, R134, 0x96, !PT ;  /* 0x0000009fafa67212 */ /* 0x008fe200078e9686 */
[----:B------:R-:W-:Y:S01]  /*202c0*/  @!P5 HFMA2.BF16_V2 R203, -RZ.H0_H0, RZ.H0_H0, -R106.H0_H0 ;  /* 0x200000ffffcbd231 */ /* 0x000fe2000034096a */
[----:B------:R-:W-:Y:S01]  /*202d0*/  IMAD.WIDE.U32 R158, R158, -0x326172a9, RZ ;  /* 0xcd9e8d579e9e7825 */ /* 0x000fe200078e00ff */
[----:B------:R3:W3:Y:S03]  /*202e0*/  LDL.S16 R149, [R1+0x6c] ;  /* 0x00006c0001957983 */ /* 0x0006e60000100600 */
[----:B------:R-:W-:Y:S01]  /*202f0*/  PRMT R110, R203, 0x7610, R110 ;  /* 0x00007610cb6e7816 */ /* 0x000fe2000000006e */
[----:B------:R1:W-:Y:S01]  /*20300*/  @!P5 STL.S16 [R1+0x88], R203 ;  /* 0x000088cb0100d387 */ /* 0x0003e20000100600 */
[----:B------:R-:W-:Y:S02]  /*20310*/  LOP3.LUT R132, R159, R251, R174, 0x96, !PT ;  /* 0x000000fb9f847212 */ /* 0x000fe400078e96ae */
[----:B------:R-:W-:Y:S01]  /*20320*/  @!P5 PRMT R106, R110, 0x5410, RZ ;  /* 0x000054106e6ad816 */ /* 0x000fe200000000ff */
[----:B------:R1:W-:Y:S01]  /*20330*/  ST.E.U16 [R120.64+0x30], R107 ;  /* 0x0000306b78007985 */ /* 0x0003e2000c101504 */
[----:B------:R-:W-:Y:S02]  /*20340*/  LOP3.LUT R108, R132, 0xff, RZ, 0xc0, !PT ;  /* 0x000000ff846c7812 */ /* 0x000fe400078ec0ff */
[----:B------:R-:W-:Y:S01]  /*20350*/  SHF.R.U32.HI R110, RZ, 0x10, R132 ;  /* 0x00000010ff6e7819 */ /* 0x000fe20000011684 */
[----:B------:R-:W-:Y:S01]  /*20360*/  ST.E.U16 [R120.64+0x32], R106 ;  /* 0x0000326a78007985 */ /* 0x000fe2000c101504 */
[----:B------:R-:W-:Y:S02]  /*20370*/  ISETP.GE.U32.AND P2, PT, R198, R108, PT ;  /* 0x0000006cc600720c */ /* 0x000fe40003f46070 */
[----:B------:R-:W-:Y:S01]  /*20380*/  LOP3.LUT R108, R164, 0xff, RZ, 0xc0, !PT ;  /* 0x000000ffa46c7812 */ /* 0x000fe200078ec0ff */
[----:B-----5:R2:W5:Y:S01]  /*20390*/  LDL.S16 R206, [R1+0x68] ;  /* 0x0000680001ce7983 */ /* 0x0205620000100600 */
[----:B------:R-:W-:Y:S02]  /*203a0*/  LOP3.LUT R110, R110, 0xff, RZ, 0xc0, !PT ;  /* 0x000000ff6e6e7812 */ /* 0x000fe400078ec0ff */
[----:B------:R-:W-:Y:S02]  /*203b0*/  ISETP.GE.U32.AND P0, PT, R198, R108, PT ;  /* 0x0000006cc600720c */ /* 0x000fe40003f06070 */
[----:B------:R-:W-:Y:S02]  /*203c0*/  LOP3.LUT R108, R164, 0xffff, RZ, 0xc0, !PT ;  /* 0x0000ffffa46c7812 */ /* 0x000fe400078ec0ff */
[----:B-1----:R-:W-:Y:S02]  /*203d0*/  LOP3.LUT R101, R132, 0xffff, RZ, 0xc0, !PT ;  /* 0x0000ffff84657812 */ /* 0x002fe400078ec0ff */
[----:B------:R-:W-:Y:S02]  /*203e0*/  SHF.R.U32.HI R108, RZ, 0x8, R108 ;  /* 0x00000008ff6c7819 */ /* 0x000fe4000001166c */
[----:B------:R-:W-:Y:S01]  /*203f0*/  SHF.R.U32.HI R101, RZ, 0x8, R101 ;  /* 0x00000008ff657819 */ /* 0x000fe20000011665 */
[----:B------:R1:W5:Y:S01]  /*20400*/  LDL.S16 R203, [R1+0x64] ;  /* 0x0000640001cb7983 */ /* 0x0003620000100600 */
[----:B------:R-:W-:Y:S02]  /*20410*/  LOP3.LUT R108, R108, 0xffff, RZ, 0xc0, !PT ;  /* 0x0000ffff6c6c7812 */ /* 0x000fe400078ec0ff */
[----:B------:R-:W-:Y:S02]  /*20420*/  LOP3.LUT R2, R101, 0xffff, RZ, 0xc0, !PT ;  /* 0x0000ffff65027812 */ /* 0x000fe400078ec0ff */
[----:B------:R-:W-:Y:S02]  /*20430*/  ISETP.GE.U32.AND P5, PT, R198, R108, PT ;  /* 0x0000006cc600720c */ /* 0x000fe40003fa6070 */
[----:B------:R-:W-:Y:S02]  /*20440*/  PRMT R108, R169, 0x7632, R108 ;  /* 0x00007632a96c7816 */ /* 0x000fe4000000006c */
[----:B------:R-:W-:Y:S02]  /*20450*/  SHF.R.U32.HI R132, RZ, 0x18, R132 ;  /* 0x00000018ff847819 */ /* 0x000fe40000011684 */
[----:B------:R-:W-:Y:S01]  /*20460*/  PRMT R107, R167, 0x7610, R107 ;  /* 0x00007610a76b7816 */ /* 0x000fe2000000006b */
[----:B----4-:R-:W-:Y:S02]  /*20470*/  @!P6 HFMA2.BF16_V2 R150, -RZ.H0_H0, RZ.H0_H0, -R109.H0_H0 ;  /* 0x200000ffff96e231 */ /* 0x010fe4000034096d */
[----:B--2---:R-:W-:Y:S03]  /*20480*/  @!P4 HFMA2.BF16_V2 R205, -RZ.H0_H0, RZ.H0_H0, -R108.H0_H0 ;  /* 0x200000ffffcdc231 */ /* 0x004fe6000034096c */
[----:B------:R2:W-:Y:S01]  /*20490*/  @!P6 STL.S16 [R1+0x84], R150 ;  /* 0x000084960100e387 */ /* 0x0005e20000100600 */
[----:B------:R-:W-:Y:S02]  /*204a0*/  PRMT R154, R150, 0x7610, R154 ;  /* 0x00007610969a7816 */ /* 0x000fe4000000009a */
[----:B------:R-:W-:Y:S01]  /*204b0*/  PRMT R147, R205, 0x7610, R147 ;  /* 0x00007610cd937816 */ /* 0x000fe20000000093 */
[----:B---3--:R-:W-:Y:S05]  /*204c0*/  @!P1 HFMA2.BF16_V2 R149, -RZ.H0_H0, RZ.H0_H0, -R111.H0_H0 ;  /* 0x200000ffff959231 */ /* 0x008fea000034096f */
[----:B------:R-:W-:Y:S02]  /*204d0*/  PRMT R101, R149, 0x7610, R101 ;  /* 0x0000761095657816 */ /* 0x000fe40000000065 */
[----:B--2---:R-:W-:Y:S02]  /*204e0*/  PRMT R150, R109, 0x5410, R108 ;  /* 0x000054106d967816 */ /* 0x004fe4000000006c */
[----:B------:R-:W-:Y:S02]  /*204f0*/  @!P6 PRMT R109, R154, 0x5410, RZ ;  /* 0x000054109a6de816 */ /* 0x000fe400000000ff */
[----:B------:R1:W2:Y:S01]  /*20500*/  LDL.S16 R154, [R1+0x60] ;  /* 0x00006000019a7983 */ /* 0x0002a20000100600 */
[----:B------:R-:W-:Y:S02]  /*20510*/  @!P4 PRMT R108, R147, 0x5410, RZ ;  /* 0x00005410936cc816 */ /* 0x000fe400000000ff */
[C---:B------:R-:W-:Y:S01]  /*20520*/  ISETP.GE.U32.AND P6, PT, R198.reuse, R110, PT ;  /* 0x0000006ec600720c */ /* 0x040fe20003fc6070 */
[----:B------:R3:W-:Y:S01]  /*20530*/  @!P4 STL.S16 [R1+0x80], R205 ;  /* 0x000080cd0100c387 */ /* 0x0007e20000100600 */
[----:B------:R-:W-:Y:S02]  /*20540*/  PRMT R110, R111, 0x7632, R110 ;  /* 0x000076326f6e7816 */ /* 0x000fe4000000006e */
[----:B------:R-:W-:Y:S01]  /*20550*/  ISETP.GE.U32.AND P4, PT, R198, R2, PT ;  /* 0x00000002c600720c */ /* 0x000fe20003f86070 */
[----:B------:R1:W4:Y:S01]  /*20560*/  LDL.S16 R147, [R1+0x5c] ;  /* 0x00005c0001937983 */ /* 0x0003220000100600 */
[----:B------:R-:W-:Y:S01]  /*20570*/  SHF.R.U32.HI R2, RZ, 0x10, R164 ;  /* 0x00000010ff027819 */ /* 0x000fe200000116a4 */
[----:B-----5:R-:W-:Y:S02]  /*20580*/  @!P3 HFMA2.BF16_V2 R206, -RZ.H0_H0, RZ.H0_H0, -R110.H0_H0 ;  /* 0x200000ffffceb231 */ /* 0x020fe4000034096e */
[----:B------:R5:W-:Y:S01]  /*20590*/  @!P1 STL.S16 [R1+0x6c], R149 ;  /* 0x00006c9501009387 */ /* 0x000be20000100600 */
[----:B------:R-:W-:Y:S02]  /*205a0*/  LOP3.LUT R2, R2, 0xff, RZ, 0xc0, !PT ;  /* 0x000000ff02027812 */ /* 0x000fe400078ec0ff */
[----:B------:R-:W-:Y:S01]  /*205b0*/  PRMT R191, R206, 0x7610, R191 ;  /* 0x00007610cebf7816 */ /* 0x000fe200000000bf */
[----:B------:R1:W4:Y:S01]  /*205c0*/  LDL.S16 R169, [R1+0x58] ;  /* 0x0000580001a97983 */ /* 0x0003220000100600 */
[----:B------:R-:W-:Y:S03]  /*205d0*/  @!P2 HFMA2.BF16_V2 R203, -RZ.H0_H0, RZ.H0_H0, -R100.H0_H0 ;  /* 0x200000ffffcba231 */ /* 0x000fe60000340964 */
[----:B------:R-:W-:Y:S02]  /*205e0*/  ST.E.U16 [R200.64+0x40], R109 ;  /* 0x0000406dc8007985 */ /* 0x000fe4000c101504 */
[----:B------:R-:W-:Y:S02]  /*205f0*/  PRMT R106, R203, 0x7610, R106 ;  /* 0x00007610cb6a7816 */ /* 0x000fe4000000006a */
[----:B------:R1:W-:Y:S04]  /*20600*/  ST.E.U16 [R200.64+0x42], R108 ;  /* 0x0000426cc8007985 */ /* 0x0003e8000c101504 */
[----:B---3--:R3:W3:Y:S04]  /*20610*/  LDL.S16 R205, [R1+0x48] ;  /* 0x0000480001cd7983 */ /* 0x0086e80000100600 */
[----:B------:R-:W-:Y:S04]  /*20620*/  @!P3 STL.S16 [R1+0x68], R206 ;  /* 0x000068ce0100b387 */ /* 0x000fe80000100600 */
[----:B------:R-:W-:Y:S01]  /*20630*/  @!P2 STL.S16 [R1+0x64], R203 ;  /* 0x000064cb0100a387 */ /* 0x000fe20000100600 */
[----:B-----5:R-:W-:Y:S02]  /*20640*/  PRMT R149, R111, 0x5410, R110 ;  /* 0x000054106f957816 */ /* 0x020fe4000000006e */
[----:B------:R-:W-:Y:S02]  /*20650*/  @!P1 PRMT R111, R101, 0x5410, RZ ;  /* 0x00005410656f9816 */ /* 0x000fe400000000ff */
[----:B------:R-:W-:Y:S02]  /*20660*/  ISETP.GE.U32.AND P1, PT, R198, R2, PT ;  /* 0x00000002c600720c */ /* 0x000fe40003f26070 */
[----:B------:R-:W-:Y:S01]  /*20670*/  PRMT R2, R100, 0x7632, R2 ;  /* 0x0000763264027816 */ /* 0x000fe20000000002 */
[----:B------:R-:W-:Y:S01]  /*20680*/  ST.E.U16 [R114.64+0x40], R111 ;  /* 0x0000406f72007985 */ /* 0x000fe2000c101504 */
[----:B------:R-:W-:Y:S02]  /*20690*/  SHF.R.U32.HI R101, RZ, 0x18, R164 ;  /* 0x00000018ff657819 */ /* 0x000fe400000116a4 */
[----:B------:R-:W-:Y:S02]  /*206a0*/  @!P3 PRMT R110, R191, 0x5410, RZ ;  /* 0x00005410bf6eb816 */ /* 0x000fe400000000ff */
[----:B------:R-:W-:Y:S02]  /*206b0*/  ISETP.GE.U32.AND P3, PT, R198, R101, PT ;  /* 0x00000065c600720c */ /* 0x000fe40003f66070 */
[----:B------:R-:W-:Y:S01]  /*206c0*/  PRMT R101, R186, 0x7610, R101 ;  /* 0x00007610ba657816 */ /* 0x000fe20000000065 */
[----:B------:R5:W-:Y:S01]  /*206d0*/  ST.E.U16 [R114.64+0x42], R110 ;  /* 0x0000426e72007985 */ /* 0x000be2000c101504 */
[--C-:B-1----:R-:W-:Y:S04]  /*206e0*/  SHF.R.U32.HI R108, RZ, 0x10, R158.reuse ;  /* 0x00000010ff6c7819 */ /* 0x102fe8000001169e */
[----:B------:R-:W-:Y:S02]  /*206f0*/  LOP3.LUT R108, R108, 0xff, RZ, 0xc0, !PT ;  /* 0x000000ff6c6c7812 */ /* 0x000fe400078ec0ff */
[----:B-----5:R-:W-:Y:S01]  /*20700*/  SHF.R.U32.HI R110, RZ, 0x18, R158 ;  /* 0x00000018ff6e7819 */ /* 0x020fe2000001169e */
[----:B--2---:R-:W-:Y:S05]  /*20710*/  @!P4 HFMA2.BF16_V2 R154, -RZ.H0_H0, RZ.H0_H0, -R2.H0_H0 ;  /* 0x200000ffff9ac231 */ /* 0x004fea0000340902 */
[----:B------:R1:W-:Y:S01]  /*20720*/  @!P4 STL.S16 [R1+0x60], R154 ;  /* 0x0000609a0100c387 */ /* 0x0003e20000100600 */
[----:B------:R-:W-:Y:S01]  /*20730*/  PRMT R153, R154, 0x7610, R153 ;  /* 0x000076109a997816 */ /* 0x000fe20000000099 */
[----:B----4-:R-:W-:Y:S02]  /*20740*/  @!P6 HFMA2.BF16_V2 R147, -RZ.H0_H0, RZ.H0_H0, -R101.H0_H0 ;  /* 0x200000ffff93e231 */ /* 0x010fe40000340965 */
[----:B------:R2:W4:Y:S04]  /*20750*/  LDL.S16 R203, [R1+0x54] ;  /* 0x0000540001cb7983 */ /* 0x0005280000100600 */
[----:B------:R2:W5:Y:S01]  /*20760*/  LDL.S16 R191, [R1+0x50] ;  /* 0x0000500001bf7983 */ /* 0x0005620000100600 */
[----:B------:R-:W-:Y:S01]  /*20770*/  PRMT R109, R147, 0x7610, R109 ;  /* 0x00007610936d7816 */ /* 0x000fe2000000006d */
[----:B------:R-:W-:Y:S02]  /*20780*/  @!P0 HFMA2.BF16_V2 R169, -RZ.H0_H0, RZ.H0_H0, -R107.H0_H0 ;  /* 0x200000ffffa98231 */ /* 0x000fe4000034096b */
[----:B------:R2:W-:Y:S03]  /*20790*/  @!P6 STL.S16 [R1+0x5c], R147 ;  /* 0x00005c930100e387 */ /* 0x0005e60000100600 */
[----:B------:R-:W-:Y:S02]  /*207a0*/  PRMT R204, R169, 0x7610, R204 ;  /* 0x00007610a9cc7816 */ /* 0x000fe400000000cc */
[----:B-1----:R-:W-:Y:S02]  /*207b0*/  PRMT R154, R100, 0x5410, R2 ;  /* 0x00005410649a7816 */ /* 0x002fe40000000002 */
[----:B------:R-:W-:Y:S02]  /*207c0*/  @!P2 PRMT R100, R106, 0x5410, RZ ;  /* 0x000054106a64a816 */ /* 0x000fe400000000ff */
[----:B------:R-:W-:Y:S02]  /*207d0*/  ISETP.GE.U32.AND P2, PT, R198, R132, PT ;  /* 0x00000084c600720c */ /* 0x000fe40003f46070 */
[----:B------:R-:W-:Y:S01]  /*207e0*/  LOP3.LUT R106, R158, 0xff, RZ, 0xc0, !PT ;  /* 0x000000ff9e6a7812 */ /* 0x000fe200078ec0ff */
[----:B------:R1:W-:Y:S01]  /*207f0*/  ST.E.U16 [R122.64+0x3e], R100 ;  /* 0x00003e647a007985 */ /* 0x0003e2000c101504 */
[----:B------:R-:W-:Y:S02]  /*20800*/  @!P4 PRMT R2, R153, 0x5410, RZ ;  /* 0x000054109902c816 */ /* 0x000fe400000000ff */
[----:B------:R-:W-:Y:S01]  /*20810*/  ISETP.GE.U32.AND P4, PT, R198, R106, PT ;  /* 0x0000006ac600720c */ /* 0x000fe20003f86070 */
[----:B--2---:R2:W2:Y:S01]  /*20820*/  LDL.S16 R147, [R1+0x4c] ;  /* 0x00004c0001937983 */ /* 0x0044a20000100600 */
[----:B------:R-:W-:Y:S03]  /*20830*/  PRMT R106, R186, 0x7632, R106 ;  /* 0x00007632ba6a7816 */ /* 0x000fe6000000006a */
[----:B------:R-:W-:Y:S01]  /*20840*/  ST.E.U16 [R122.64+0x40], R2 ;  /* 0x000040027a007985 */ /* 0x000fe2000c101504 */
[----:B------:R-:W-:Y:S01]  /*20850*/  PRMT R153, R101, 0x5410, R106 ;  /* 0x0000541065997816 */ /* 0x000fe2000000006a */
[----:B---3--:R-:W-:Y:S01]  /*20860*/  @!P2 HFMA2.BF16_V2 R205, -RZ.H0_H0, RZ.H0_H0, -R106.H0_H0 ;  /* 0x200000ffffcda231 */ /* 0x008fe2000034096a */
[----:B------:R-:W-:Y:S02]  /*20870*/  @!P6 PRMT R101, R109, 0x5410, RZ ;  /* 0x000054106d65e816 */ /* 0x000fe400000000ff */
[----:B------:R-:W-:Y:S02]  /*20880*/  ISETP.GE.U32.AND P6, PT, R198, R108, PT ;  /* 0x0000006cc600720c */ /* 0x000fe40003fc6070 */
[----:B------:R-:W-:Y:S01]  /*20890*/  @!P2 STL.S16 [R1+0x48], R205 ;  /* 0x000048cd0100a387 */ /* 0x000fe20000100600 */
[----:B------:R-:W-:Y:S02]  /*208a0*/  PRMT R108, R167, 0x7632, R108 ;  /* 0x00007632a76c7816 */ /* 0x000fe4000000006c */
[----:B------:R-:W-:Y:S01]  /*208b0*/  PRMT R148, R205, 0x7610, R148 ;  /* 0x00007610cd947816 */ /* 0x000fe20000000094 */
[----:B------:R3:W-:Y:S01]  /*208c0*/  @!P0 STL.S16 [R1+0x58], R169 ;  /* 0x000058a901008387 */ /* 0x0007e20000100600 */
[----:B------:R-:W-:Y:S02]  /*208d0*/  LOP3.LUT R109, R158, 0xffff, RZ, 0xc0, !PT ;  /* 0x0000ffff9e6d7812 */ /* 0x000fe400078ec0ff */
[----:B------:R-:W-:Y:S01]  /*208e0*/  @!P2 PRMT R106, R148, 0x5410, RZ ;  /* 0x00005410946aa816 */ /* 0x000fe200000000ff */
[----:B------:R2:W2:Y:S01]  /*208f0*/  LDL.S16 R167, [R1+0x44] ;  /* 0x0000440001a77983 */ /* 0x0004a20000100600 */
[----:B------:R-:W-:Y:S02]  /*20900*/  PRMT R148, R107, 0x5410, R108 ;  /* 0x000054106b947816 */ /* 0x000fe4000000006c */
[----:B------:R-:W-:Y:S01]  /*20910*/  @!P0 PRMT R107, R204, 0x5410, RZ ;  /* 0x00005410cc6b8816 */ /* 0x000fe200000000ff */
[----:B------:R3:W-:Y:S01]  /*20920*/  ST.E.U16 [R120.64+0x40], R101 ;  /* 0x0000406578007985 */ /* 0x0007e2000c101504 */
[----:B-1----:R-:W-:Y:S02]  /*20930*/  PRMT R100, R179, 0x7632, R100 ;  /* 0x00007632b3647816 */ /* 0x002fe40000000064 */
[----:B------:R-:W-:Y:S01]  /*20940*/  SHF.R.U32.HI R109, RZ, 0x8, R109 ;  /* 0x00000008ff6d7819 */ /* 0x000fe2000001166d */
[----:B------:R1:W-:Y:S01]  /*20950*/  ST.E.U16 [R120.64+0x42], R106 ;  /* 0x0000426a78007985 */ /* 0x0003e2000c101504 */
[C---:B------:R-:W-:Y:S02]  /*20960*/  ISETP.GE.U32.AND P2, PT, R198.reuse, R110, PT ;  /* 0x0000006ec600720c */ /* 0x040fe40003f46070 */
[----:B------:R-:W-:Y:S01]  /*20970*/  LOP3.LUT R109, R109, 0xffff, RZ, 0xc0, !PT ;  /* 0x0000ffff6d6d7812 */ /* 0x000fe200078ec0ff */
[----:B------:R2:W-:Y:S03]  /*20980*/  ST.E.U16 [R200.64+0x50], R107 ;  /* 0x0000506bc8007985 */ /* 0x0005e6000c101504 */
[----:B------:R-:W-:Y:S01]  /*20990*/  ISETP.GE.U32.AND P0, PT, R198, R109, PT ;  /* 0x0000006dc600720c */ /* 0x000fe20003f06070 */
[----:B---3--:R-:W-:Y:S05]  /*209a0*/  IMAD.WIDE.U32 R168, R168, -0x2daee0ad, RZ ;  /* 0xd2511f53a8a87825 */ /* 0x008fea00078e00ff */
[----:B------:R-:W-:Y:S04]  /*209b0*/  LOP3.LUT R109, R169, R249, R182, 0x96, !PT ;  /* 0x000000f9a96d7212 */ /* 0x000fe800078e96b6 */
[----:B------:R-:W-:Y:S02]  /*209c0*/  LOP3.LUT R2, R109, 0xff, RZ, 0xc0, !PT ;  /* 0x000000ff6d027812 */ /* 0x000fe400078ec0ff */
[----:B------:R-:W-:Y:S02]  /*209d0*/  PRMT R101, R179, 0x7610, R101 ;  /* 0x00007610b3657816 */ /* 0x000fe40000000065 */
[----:B-1----:R-:W-:Y:S01]  /*209e0*/  SHF.R.U32.HI R106, RZ, 0x18, R109 ;  /* 0x00000018ff6a7819 */ /* 0x002fe2000001166d */
[----:B----4-:R-:W-:Y:S02]  /*209f0*/  @!P5 HFMA2.BF16_V2 R203, -RZ.H0_H0, RZ.H0_H0, -R108.H0_H0 ;  /* 0x200000ffffcbd231 */ /* 0x010fe4000034096c */
[----:B-----5:R-:W-:Y:S03]  /*20a00*/  @!P1 HFMA2.BF16_V2 R191, -RZ.H0_H0, RZ.H0_H0, -R101.H0_H0 ;  /* 0x200000ffffbf9231 */ /* 0x020fe60000340965 */
[----:B------:R-:W-:Y:S01]  /*20a10*/  @!P5 STL.S16 [R1+0x54], R203 ;  /* 0x000054cb0100d387 */ /* 0x000fe20000100600 */
[----:B------:R-:W-:Y:S03]  /*20a20*/  PRMT R190, R203, 0x7610, R190 ;  /* 0x00007610cbbe7816 */ /* 0x000fe600000000be */
[----:B------:R1:W3:Y:S01]  /*20a30*/  LDL.S16 R204, [R1+0x40] ;  /* 0x0000400001cc7983 */ /* 0x0002e20000100600 */
[----:B------:R-:W-:Y:S02]  /*20a40*/  @!P5 PRMT R108, R190, 0x5410, RZ ;  /* 0x00005410be6cd816 */ /* 0x000fe400000000ff */
[----:B------:R-:W-:Y:S01]  /*20a50*/  PRMT R189, R191, 0x7610, R189 ;  /* 0x00007610bfbd7816 */ /* 0x000fe200000000bd */
[----:B------:R1:W4:Y:S01]  /*20a60*/  LDL.S16 R190, [R1+0x3c] ;  /* 0x00003c0001be7983 */ /* 0x0003220000100600 */
[----:B------:R-:W-:Y:S02]  /*20a70*/  ISETP.GE.U32.AND P5, PT, R198, R2, PT ;  /* 0x00000002c600720c */ /* 0x000fe40003fa6070 */
[----:B------:R-:W-:Y:S01]  /*20a80*/  LOP3.LUT R2, R109, 0xffff, RZ, 0xc0, !PT ;  /* 0x0000ffff6d027812 */ /* 0x000fe200078ec0ff */
[----:B------:R-:W-:Y:S01]  /*20a90*/  @!P1 STL.S16 [R1+0x50], R191 ;  /* 0x000050bf01009387 */ /* 0x000fe20000100600 */
[----:B------:R-:W-:Y:S02]  /*20aa0*/  SHF.R.U32.HI R109, RZ, 0x10, R109 ;  /* 0x00000010ff6d7819 */ /* 0x000fe4000001166d */
[----:B------:R-:W-:Y:S01]  /*20ab0*/  SHF.R.U32.HI R2, RZ, 0x8, R2 ;  /* 0x00000008ff027819 */ /* 0x000fe20000011602 */
[----:B------:R-:W-:Y:S01]  /*20ac0*/  ST.E.U16 [R200.64+0x52], R108 ;  /* 0x0000526cc8007985 */ /* 0x000fe2000c101504 */
[----:B------:R-:W-:Y:S02]  /*20ad0*/  LOP3.LUT R109, R109, 0xff, RZ, 0xc0, !PT ;  /* 0x000000ff6d6d7812 */ /* 0x000fe400078ec0ff */
[----:B------:R-:W-:Y:S01]  /*20ae0*/  LOP3.LUT R2, R2, 0xffff, RZ, 0xc0, !PT ;  /* 0x0000ffff02027812 */ /* 0x000fe200078ec0ff */
[----:B--2---:R-:W-:Y:S05]  /*20af0*/  @!P3 HFMA2.BF16_V2 R147, -RZ.H0_H0, RZ.H0_H0, -R100.H0_H0 ;  /* 0x200000ffff93b231 */ /* 0x004fea0000340964 */
[----:B------:R2:W-:Y:S01]  /*20b00*/  @!P3 STL.S16 [R1+0x4c], R147 ;  /* 0x00004c930100b387 */ /* 0x0005e20000100600 */
[----:B------:R-:W-:Y:S01]  /*20b10*/  PRMT R151, R147, 0x7610, R151 ;  /* 0x0000761093977816 */ /* 0x000fe20000000097 */
[----:B------:R-:W-:Y:S05]  /*20b20*/  @!P4 HFMA2.BF16_V2 R167, -RZ.H0_H0, RZ.H0_H0, -R3.H0_H0 ;  /* 0x200000ffffa7c231 */ /* 0x000fea0000340903 */
[----:B------:R-:W-:Y:S02]  /*20b30*/  PRMT R107, R167, 0x7610, R107 ;  /* 0x00007610a76b7816 */ /* 0x000fe4000000006b */
[----:B--2---:R-:W-:Y:S02]  /*20b40*/  PRMT R147, R101, 0x5410, R100 ;  /* 0x0000541065937816 */ /* 0x004fe40000000064 */
[----:B------:R-:W-:Y:S02]  /*20b50*/  @!P1 PRMT R101, R189, 0x5410, RZ ;  /* 0x00005410bd659816 */ /* 0x000fe400000000ff */
[----:B------:R1:W2:Y:S01]  /*20b60*/  LDL.S16 R189, [R1+0x38] ;  /* 0x0000380001bd7983 */ /* 0x0002a20000100600 */
[C---:B------:R-:W-:Y:S02]  /*20b70*/  ISETP.GE.U32.AND P1, PT, R198.reuse, R2, PT ;  /* 0x00000002c600720c */ /* 0x040fe40003f26070 */
[----:B------:R-:W-:Y:S01]  /*20b80*/  PRMT R2, R3, 0x7632, R2 ;  /* 0x0000763203027816 */ /* 0x000fe20000000002 */
[----:B------:R5:W-:Y:S01]  /*20b90*/  ST.E.U16 [R114.64+0x50], R101 ;  /* 0x0000506572007985 */ /* 0x000be2000c101504 */
[----:B------:R-:W-:Y:S02]  /*20ba0*/  @!P3 PRMT R100, R151, 0x5410, RZ ;  /* 0x000054109764b816 */ /* 0x000fe400000000ff */
[----:B------:R-:W-:Y:S01]  /*20bb0*/  PRMT R151, R3, 0x5410, R2 ;  /* 0x0000541003977816 */ /* 0x000fe20000000002 */
[----:B------:R1:W-:Y:S01]  /*20bc0*/  @!P4 STL.S16 [R1+0x44], R167 ;  /* 0x000044a70100c387 */ /* 0x0003e20000100600 */
[----:B------:R-:W-:Y:S02]  /*20bd0*/  @!P4 PRMT R3, R107, 0x5410, RZ ;  /* 0x000054106b03c816 */ /* 0x000fe400000000ff */
[C---:B------:R-:W-:Y:S01]  /*20be0*/  ISETP.GE.U32.AND P3, PT, R198.reuse, R106, PT ;  /* 0x0000006ac600720c */ /* 0x040fe20003f66070 */
[----:B------:R2:W2:Y:S01]  /*20bf0*/  LDL.S16 R203, [R1+0x34] ;  /* 0x0000340001cb7983 */ /* 0x0004a20000100600 */
[----:B------:R-:W-:Y:S03]  /*20c00*/  ISETP.GE.U32.AND P4, PT, R198, R109, PT ;  /* 0x0000006dc600720c */ /* 0x000fe60003f86070 */
[----:B------:R2:W2:Y:S04]  /*20c10*/  LDL.S16 R191, [R1+0x30] ;  /* 0x0000300001bf7983 */ /* 0x0004a80000100600 */
[----:B------:R1:W-:Y:S04]  /*20c20*/  ST.E.U16 [R114.64+0x52], R100 ;  /* 0x0000526472007985 */ /* 0x0003e8000c101504 */
[----:B------:R1:W-:Y:S01]  /*20c30*/  ST.E.U16 [R122.64+0x4e], R3 ;  /* 0x00004e037a007985 */ /* 0x0003e2000c101504 */
[----:B-----5:R-:W-:Y:S01]  /*20c40*/  PRMT R101, R185, 0x7610, R101 ;  /* 0x00007610b9657816 */ /* 0x020fe20000000065 */
[----:B-1----:R-:W-:Y:S05]  /*20c50*/  IMAD.WIDE.U32 R166, R166, -0x2daee0ad, RZ ;  /* 0xd2511f53a6a67825 */ /* 0x002fea00078e00ff */
[----:B------:R-:W-:Y:S02]  /*20c60*/  LOP3.LUT R106, R167, R249, R180, 0x96, !PT ;  /* 0x000000f9a76a7212 */ /* 0x000fe400078e96b4 */
[----:B------:R-:W-:Y:S02]  /*20c70*/  SHF.R.U32.HI R179, RZ, 0x10, R166 ;  /* 0x00000010ffb37819 */ /* 0x000fe400000116a6 */
[----:B------:R-:W-:Y:S02]  /*20c80*/  LOP3.LUT R107, R106, 0xff, RZ, 0xc0, !PT ;  /* 0x000000ff6a6b7812 */ /* 0x000fe400078ec0ff */
[----:B------:R-:W-:Y:S02]  /*20c90*/  LOP3.LUT R179, R179, 0xff, RZ, 0xc0, !PT ;  /* 0x000000ffb3b37812 */ /* 0x000fe400078ec0ff */
[----:B------:R-:W-:Y:S02]  /*20ca0*/  PRMT R100, R185, 0x7632, R100 ;  /* 0x00007632b9647816 */ /* 0x000fe40000000064 */
[----:B------:R-:W-:Y:S04]  /*20cb0*/  LOP3.LUT R3, R168, 0xffff, RZ, 0xc0, !PT ;  /* 0x0000ffffa8037812 */ /* 0x000fe800078ec0ff */
[----:B------:R-:W-:Y:S01]  /*20cc0*/  SHF.R.U32.HI R3, RZ, 0x8, R3 ;  /* 0x00000008ff037819 */ /* 0x000fe20000011603 */
[----:B---3--:R-:W-:Y:S02]  /*20cd0*/  @!P0 HFMA2.BF16_V2 R204, -RZ.H0_H0, RZ.H0_H0, -R2.H0_H0 ;  /* 0x200000ffffcc8231 */ /* 0x008fe40000340902 */
[----:B----4-:R-:W-:Y:S03]  /*20ce0*/  @!P6 HFMA2.BF16_V2 R190, -RZ.H0_H0, RZ.H0_H0, -R101.H0_H0 ;  /* 0x200000ffffbee231 */ /* 0x010fe60000340965 */
[----:B------:R-:W-:Y:S01]  /*20cf0*/  @!P0 STL.S16 [R1+0x40], R204 ;  /* 0x000040cc01008387 */ /* 0x000fe20000100600 */
[----:B------:R-:W-:Y:S03]  /*20d00*/  PRMT R152, R204, 0x7610, R152 ;  /* 0x00007610cc987816 */ /* 0x000fe60000000098 */
[----:B------:R1:W-:Y:S01]  /*20d10*/  @!P6 STL.S16 [R1+0x3c], R190 ;  /* 0x00003cbe0100e387 */ /* 0x0003e20000100600 */
[----:B------:R-:W-:Y:S02]  /*20d20*/  PRMT R155, R190, 0x7610, R155 ;  /* 0x00007610be9b7816 */ /* 0x000fe4000000009b */
[----:B------:R-:W-:Y:S02]  /*20d30*/  @!P0 PRMT R2, R152, 0x5410, RZ ;  /* 0x0000541098028816 */ /* 0x000fe400000000ff */
[----:B------:R-:W-:Y:S02]  /*20d40*/  PRMT R152, R101, 0x5410, R100 ;  /* 0x0000541065987816 */ /* 0x000fe40000000064 */
[----:B------:R-:W-:Y:S01]  /*20d50*/  @!P6 PRMT R101, R155, 0x5410, RZ ;  /* 0x000054109b65e816 */ /* 0x000fe200000000ff */
[----:B------:R3:W-:Y:S01]  /*20d60*/  ST.E.U16 [R122.64+0x50], R2 ;  /* 0x000050027a007985 */ /* 0x0007e2000c101504 */
[----:B------:R-:W-:Y:S02]  /*20d70*/  ISETP.GE.U32.AND P0, PT, R198, R107, PT ;  /* 0x0000006bc600720c */ /* 0x000fe40003f06070 */
[----:B------:R-:W-:Y:S01]  /*20d80*/  LOP3.LUT R107, R168, 0xff, RZ, 0xc0, !PT ;  /* 0x000000ffa86b7812 */ /* 0x000fe200078ec0ff */
[----:B------:R4:W5:Y:S03]  /*20d90*/  LDL.S16 R155, [R1+0x28] ;  /* 0x00002800019b7983 */ /* 0x0009660000100600 */
[----:B------:R-:W-:Y:S01]  /*20da0*/  ISETP.GE.U32.AND P6, PT, R198, R107, PT ;  /* 0x0000006bc600720c */ /* 0x000fe20003fc6070 */
[----:B------:R4:W-:Y:S04]  /*20db0*/  ST.E.U16 [R120.64+0x50], R101 ;  /* 0x0000506578007985 */ /* 0x0009e8000c101504 */
[----:B-1----:R1:W5:Y:S01]  /*20dc0*/  LDL.S16 R190, [R1+0x2c] ;  /* 0x00002c0001be7983 */ /* 0x0023620000100600 */
[----:B---3--:R-:W-:Y:S02]  /*20dd0*/  LOP3.LUT R2, R3, 0xffff, RZ, 0xc0, !PT ;  /* 0x0000ffff03027812 */ /* 0x008fe400078ec0ff */
[----:B------:R-:W-:Y:S02]  /*20de0*/  PRMT R3, R161, 0x7610, R3 ;  /* 0x00007610a1037816 */ /* 0x000fe40000000003 */
[----:B----4-:R-:W-:Y:S04]  /*20df0*/  LOP3.LUT R101, R106, 0xffff, RZ, 0xc0, !PT ;  /* 0x0000ffff6a657812 */ /* 0x010fe800078ec0ff */
[----:B------:R-:W-:Y:S01]  /*20e00*/  SHF.R.U32.HI R101, RZ, 0x8, R101 ;  /* 0x00000008ff657819 */ /* 0x000fe20000011665 */
[----:B--2---:R-:W-:Y:S05]  /*20e10*/  @!P2 HFMA2.BF16_V2 R189, -RZ.H0_H0, RZ.H0_H0, -R100.H0_H0 ;  /* 0x200000ffffbda231 */ /* 0x004fea0000340964 */
[----:B------:R2:W-:Y:S01]  /*20e20*/  @!P2 STL.S16 [R1+0x38], R189 ;  /* 0x000038bd0100a387 */ /* 0x0005e20000100600 */
[----:B------:R-:W-:Y:S04]  /*20e30*/  PRMT R107, R189, 0x7610, R107 ;  /* 0x00007610bd6b7816 */ /* 0x000fe8000000006b */
[----:B------:R-:W-:Y:S02]  /*20e40*/  @!P2 PRMT R100, R107, 0x5410, RZ ;  /* 0x000054106b64a816 */ /* 0x000fe400000000ff */
[----:B------:R-:W-:Y:S01]  /*20e50*/  ISETP.GE.U32.AND P2, PT, R198, R2, PT ;  /* 0x00000002c600720c */ /* 0x000fe20003f46070 */
[----:B------:R-:W-:Y:S01]  /*20e60*/  @!P5 HFMA2.BF16_V2 R203, -RZ.H0_H0, RZ.H0_H0, -R3.H0_H0 ;  /* 0x200000ffffcbd231 */ /* 0x000fe20000340903 */
[----:B------:R-:W-:Y:S01]  /*20e70*/  PRMT R2, R161, 0x7632, R2 ;  /* 0x00007632a1027816 */ /* 0x000fe20000000002 */
[----:B------:R3:W-:Y:S01]  /*20e80*/  ST.E.U16 [R120.64+0x52], R100 ;  /* 0x0000526478007985 */ /* 0x0007e2000c101504 */
[----:B------:R-:W-:Y:S02]  /*20e90*/  SHF.R.U32.HI R107, RZ, 0x10, R106 ;  /* 0x00000010ff6b7819 */ /* 0x000fe4000001166a */
[----:B------:R-:W-:Y:S01]  /*20ea0*/  PRMT R109, R203, 0x7610, R109 ;  /* 0x00007610cb6d7816 */ /* 0x000fe2000000006d */
[----:B------:R-:W-:Y:S01]  /*20eb0*/  @!P1 HFMA2.BF16_V2 R191, -RZ.H0_H0, RZ.H0_H0, -R2.H0_H0 ;  /* 0x200000ffffbf9231 */ /* 0x000fe20000340902 */
[----:B------:R-:W-:Y:S02]  /*20ec0*/  LOP3.LUT R107, R107, 0xff, RZ, 0xc0, !PT ;  /* 0x000000ff6b6b7812 */ /* 0x000fe400078ec0ff */
[----:B------:R-:W-:Y:S02]  /*20ed0*/  PRMT R161, R3, 0x5410, R2 ;  /* 0x0000541003a17816 */ /* 0x000fe40000000002 */
[----:B------:R-:W-:Y:S02]  /*20ee0*/  @!P5 PRMT R3, R109, 0x5410, RZ ;  /* 0x000054106d03d816 */ /* 0x000fe400000000ff */
[----:B------:R-:W-:Y:S02]  /*20ef0*/  PRMT R132, R191, 0x7610, R132 ;  /* 0x00007610bf847816 */ /* 0x000fe40000000084 */
[----:B------:R-:W-:Y:S01]  /*20f00*/  LOP3.LUT R109, R129, R251, R162, 0x96, !PT ;  /* 0x000000fb816d7212 */ /* 0x000fe200078e96a2 */
[----:B------:R4:W-:Y:S01]  /*20f10*/  ST.E.U16 [R200.64+0x60], R3 ;  /* 0x00006003c8007985 */ /* 0x0009e2000c101504 */
[----:B------:R-:W-:Y:S02]  /*20f20*/  @!P1 PRMT R2, R132, 0x5410, RZ ;  /* 0x0000541084029816 */ /* 0x000fe400000000ff */
[----:B------:R-:W-:Y:S01]  /*20f30*/  SHF.R.U32.HI R106, RZ, 0x18, R106 ;  /* 0x00000018ff6a7819 */ /* 0x000fe2000001166a */
[----:B--2---:R1:W2:Y:S04]  /*20f40*/  LDL.S16 R189, [R1+0x24] ;  /* 0x0000240001bd7983 */ /* 0x0042a80000100600 */
[----:B------:R-:W-:Y:S01]  /*20f50*/  @!P5 STL.S16 [R1+0x34], R203 ;  /* 0x000034cb0100d387 */ /* 0x000fe20000100600 */
[C---:B------:R-:W-:Y:S02]  /*20f60*/  ISETP.GE.U32.AND P5, PT, R198.reuse, R107, PT ;  /* 0x0000006bc600720c */ /* 0x040fe40003fa6070 */
[----:B------:R-:W-:Y:S01]  /*20f70*/  LOP3.LUT R107, R101, 0xffff, RZ, 0xc0, !PT ;  /* 0x0000ffff656b7812 */ /* 0x000fe200078ec0ff */
[----:B------:R-:W-:Y:S01]  /*20f80*/  @!P1 STL.S16 [R1+0x30], R191 ;  /* 0x000030bf01009387 */ /* 0x000fe20000100600 */
[C---:B------:R-:W-:Y:S02]  /*20f90*/  PRMT R101, R163.reuse, 0x7610, R101 ;  /* 0x00007610a3657816 */ /* 0x040fe40000000065 */
[----:B---3--:R-:W-:Y:S01]  /*20fa0*/  PRMT R100, R163, 0x7632, R100 ;  /* 0x00007632a3647816 */ /* 0x008fe20000000064 */
[----:B------:R1:W3:Y:S01]  /*20fb0*/  LDL.S16 R185, [R1+0x14] ;  /* 0x0000140001b97983 */ /* 0x0002e20000100600 */
[----:B------:R-:W-:Y:S02]  /*20fc0*/  ISETP.GE.U32.AND P1, PT, R198, R107, PT ;  /* 0x0000006bc600720c */ /* 0x000fe40003f26070 */
[----:B------:R-:W-:Y:S01]  /*20fd0*/  PRMT R107, R171, 0x7632, R107 ;  /* 0x00007632ab6b7816 */ /* 0x000fe2000000006b */
[----:B------:R1:W3:Y:S04]  /*20fe0*/  LDL.S16 R162, [R1+0x20] ;  /* 0x0000200001a27983 */ /* 0x0002e80000100600 */
[----:B------:R1:W3:Y:S01]  /*20ff0*/  LDL.S16 R132, [R1+0x1c] ;  /* 0x00001c0001847983 */ /* 0x0002e20000100600 */
[C---:B----4-:R-:W-:Y:S03]  /*21000*/  PRMT R3, R0.reuse, 0x7632, R3 ;  /* 0x0000763200037816 */ /* 0x050fe60000000003 */
[----:B------:R4:W-:Y:S01]  /*21010*/  ST.E.U16 [R200.64+0x62], R2 ;  /* 0x00006202c8007985 */ /* 0x0009e2000c101504 */
[----:B------:R-:W-:Y:S02]  /*21020*/  PRMT R163, R0, 0x5410, R3 ;  /* 0x0000541000a37816 */ /* 0x000fe40000000003 */
[----:B----4-:R-:W-:Y:S01]  /*21030*/  SHF.R.U32.HI R2, RZ, 0x18, R168 ;  /* 0x00000018ff027819 */ /* 0x010fe200000116a8 */
[----:B-----5:R-:W-:Y:S05]  /*21040*/  @!P3 HFMA2.BF16_V2 R155, -RZ.H0_H0, RZ.H0_H0, -R100.H0_H0 ;  /* 0x200000ffff9bb231 */ /* 0x020fea0000340964 */
[----:B------:R-:W-:Y:S01]  /*21050*/  PRMT R108, R155, 0x7610, R108 ;  /* 0x000076109b6c7816 */ /* 0x000fe2000000006c */
[----:B------:R-:W-:Y:S05]  /*21060*/  @!P4 HFMA2.BF16_V2 R190, -RZ.H0_H0, RZ.H0_H0, -R101.H0_H0 ;  /* 0x200000ffffbec231 */ /* 0x000fea0000340965 */
[----:B------:R-:W-:Y:S01]  /*21070*/  @!P4 STL.S16 [R1+0x2c], R190 ;  /* 0x00002cbe0100c387 */ /* 0x000fe20000100600 */
[----:B------:R-:W-:Y:S03]  /*21080*/  PRMT R111, R190, 0x7610, R111 ;  /* 0x00007610be6f7816 */ /* 0x000fe6000000006f */
[----:B------:R4:W-:Y:S02]  /*21090*/  @!P3 STL.S16 [R1+0x28], R155 ;  /* 0x0000289b0100b387 */ /* 0x0009e40000100600 */
[----:B----4-:R-:W-:Y:S02]  /*210a0*/  PRMT R155, R101, 0x5410, R100 ;  /* 0x00005410659b7816 */ /* 0x010fe40000000064 */
[----:B------:R-:W-:Y:S02]  /*210b0*/  @!P4 PRMT R101, R111, 0x5410, RZ ;  /* 0x000054106f65c816 */ /* 0x000fe400000000ff */
[----:B------:R1:W4:Y:S01]  /*210c0*/  LDL.S16 R111, [R1+0x18] ;  /* 0x00001800016f7983 */ /* 0x0003220000100600 */
[----:B------:R-:W-:Y:S02]  /*210d0*/  @!P3 PRMT R100, R108, 0x5410, RZ ;  /* 0x000054106c64b816 */ /* 0x000fe400000000ff */
[----:B------:R-:W-:Y:S01]  /*210e0*/  ISETP.GE.U32.AND P4, PT, R198, R2, PT ;  /* 0x00000002c600720c */ /* 0x000fe20003f86070 */
[----:B------:R-:W-:Y:S01]  /*210f0*/  ST.E.U16 [R114.64+0x60], R101 ;  /* 0x0000606572007985 */ /* 0x000fe2000c101504 */
[----:B------:R-:W-:Y:S03]  /*21100*/  LOP3.LUT R2, R166, 0xff, RZ, 0xc0, !PT ;  /* 0x000000ffa6027812 */ /* 0x000fe600078ec0ff */
[----:B------:R5:W-:Y:S01]  /*21110*/  ST.E.U16 [R114.64+0x62], R100 ;  /* 0x0000626472007985 */ /* 0x000be2000c101504 */
[----:B------:R-:W-:Y:S02]  /*21120*/  ISETP.GE.U32.AND P3, PT, R198, R2, PT ;  /* 0x00000002c600720c */ /* 0x000fe40003f66070 */
[----:B------:R-:W-:Y:S01]  /*21130*/  PRMT R2, R184, 0x7610, R2 ;  /* 0x00007610b8027816 */ /* 0x000fe20000000002 */
[----:B--2---:R-:W-:Y:S05]  /*21140*/  @!P0 HFMA2.BF16_V2 R189, -RZ.H0_H0, RZ.H0_H0, -R0.H0_H0 ;  /* 0x200000ffffbd8231 */ /* 0x004fea0000340900 */
[----:B------:R-:W-:Y:S01]  /*21150*/  @!P0 STL.S16 [R1+0x24], R189 ;  /* 0x000024bd01008387 */ /* 0x000fe20000100600 */
[----:B------:R-:W-:Y:S03]  /*21160*/  PRMT R186, R189, 0x7610, R186 ;  /* 0x00007610bdba7816 */ /* 0x000fe600000000ba */
[----:B------:R1:W2:Y:S01]  /*21170*/  LDL.S16 R108, [R1+0x10] ;  /* 0x00001000016c7983 */ /* 0x0002a20000100600 */
[----:B------:R-:W-:Y:S01]  /*21180*/  @!P0 PRMT R0, R186, 0x5410, RZ ;  /* 0x00005410ba008816 */ /* 0x000fe200000000ff */
[----:B---3--:R-:W-:Y:S01]  /*21190*/  @!P1 HFMA2.BF16_V2 R185, -RZ.H0_H0, RZ.H0_H0, -R3.H0_H0 ;  /* 0x200000ffffb99231 */ /* 0x008fe20000340903 */
[----:B------:R-:W-:Y:S03]  /*211a0*/  ISETP.GE.U32.AND P0, PT, R198, R106, PT ;  /* 0x0000006ac600720c */ /* 0x000fe60003f06070 */
[----:B------:R3:W-:Y:S01]  /*211b0*/  ST.E.U16 [R122.64+0x5e], R0 ;  /* 0x00005e007a007985 */ /* 0x0007e2000c101504 */
[----:B-----5:R-:W-:Y:S01]  /*211c0*/  PRMT R100, R171, 0x7610, R100 ;  /* 0x00007610ab647816 */ /* 0x020fe20000000064 */
[----:B------:R-:W-:Y:S01]  /*211d0*/  @!P5 HFMA2.BF16_V2 R162, -RZ.H0_H0, RZ.H0_H0, -R2.H0_H0 ;  /* 0x200000ffffa2d231 */ /* 0x000fe20000340902 */
[----:B------:R-:W-:Y:S01]  /*211e0*/  PRMT R133, R185, 0x7610, R133 ;  /* 0x00007610b9857816 */ /* 0x000fe20000000085 */
[----:B------:R-:W-:Y:S01]  /*211f0*/  @!P1 STL.S16 [R1+0x14], R185 ;  /* 0x000014b901009387 */ /* 0x000fe20000100600 */
[----:B------:R-:W-:Y:S01]  /*21200*/  LOP3.LUT R101, R166, 0xffff, RZ, 0xc0, !PT ;  /* 0x0000ffffa6657812 */ /* 0x000fe200078ec0ff */
[----:B------:R-:W-:Y:S01]  /*21210*/  @!P6 HFMA2.BF16_V2 R132, -RZ.H0_H0, RZ.H0_H0, -R100.H0_H0 ;  /* 0x200000ffff84e231 */ /* 0x000fe20000340964 */
[----:B------:R-:W-:Y:S01]  /*21220*/  @!P1 PRMT R3, R133, 0x5410, RZ ;  /* 0x0000541085039816 */ /* 0x000fe200000000ff */
[----:B------:R5:W-:Y:S01]  /*21230*/  @!P5 STL.S16 [R1+0x20], R162 ;  /* 0x000020a20100d387 */ /* 0x000be20000100600 */
[----:B------:R-:W-:Y:S02]  /*21240*/  PRMT R110, R162, 0x7610, R110 ;  /* 0x00007610a26e7816 */ /* 0x000fe4000000006e */
[----:B------:R-:W-:Y:S01]  /*21250*/  SHF.R.U32.HI R101, RZ, 0x8, R101 ;  /* 0x00000008ff657819 */ /* 0x000fe20000011665 */
[----:B------:R1:W-:Y:S01]  /*21260*/  @!P6 STL.S16 [R1+0x1c], R132 ;  /* 0x00001c840100e387 */ /* 0x0003e20000100600 */
[----:B------:R-:W-:Y:S02]  /*21270*/  PRMT R187, R132, 0x7610, R187 ;  /* 0x0000761084bb7816 */ /* 0x000fe400000000bb */
[----:B------:R-:W-:Y:S01]  /*21280*/  LOP3.LUT R101, R101, 0xffff, RZ, 0xc0, !PT ;  /* 0x0000ffff65657812 */ /* 0x000fe200078ec0ff */
[----:B------:R1:W-:Y:S01]  /*21290*/  ST.E.U16 [R122.64+0x60], R3 ;  /* 0x000060037a007985 */ /* 0x0003e2000c101504 */
[----:B------:R-:W-:Y:S02]  /*212a0*/  SHF.R.U32.HI R106, RZ, 0x10, R168 ;  /* 0x00000010ff6a7819 */ /* 0x000fe400000116a8 */
[----:B------:R-:W-:Y:S02]  /*212b0*/  LOP3.LUT R133, R128, 0xff, RZ, 0xc0, !PT ;  /* 0x000000ff80857812 */ /* 0x000fe400078ec0ff */
[----:B------:R-:W-:Y:S04]  /*212c0*/  LOP3.LUT R106, R106, 0xff, RZ, 0xc0, !PT ;  /* 0x000000ff6a6a7812 */ /* 0x000fe800078ec0ff */
[----:B------:R-:W-:Y:S02]  /*212d0*/  ISETP.GE.U32.AND P1, PT, R198, R106, PT ;  /* 0x0000006ac600720c */ /* 0x000fe40003f26070 */
[----:B---3--:R-:W-:Y:S02]  /*212e0*/  PRMT R0, R184, 0x7632, R0 ;  /* 0x00007632b8007816 */ /* 0x008fe40000000000 */
[----:B------:R-:W-:Y:S02]  /*212f0*/  PRMT R106, R170, 0x7610, R106 ;  /* 0x00007610aa6a7816 */ /* 0x000fe4000000006a */
[----:B-----5:R-:W-:Y:S02]  /*21300*/  PRMT R162, R2, 0x5410, R0 ;  /* 0x0000541002a27816 */ /* 0x020fe40000000000 */
[----:B------:R-:W-:Y:S02]  /*21310*/  @!P5 PRMT R2, R110, 0x5410, RZ ;  /* 0x000054106e02d816 */ /* 0x000fe400000000ff */
[----:B------:R-:W-:Y:S02]  /*21320*/  ISETP.GE.U32.AND P5, PT, R198, R101, PT ;  /* 0x00000065c600720c */ /* 0x000fe40003fa6070 */
[----:B------:R-:W-:Y:S01]  /*21330*/  SHF.R.U32.HI R101, RZ, 0x10, R166 ;  /* 0x00000010ff657819 */ /* 0x000fe200000116a6 */
[----:B------:R3:W-:Y:S01]  /*21340*/  ST.E.U16 [R120.64+0x60], R2 ;  /* 0x0000600278007985 */ /* 0x0007e2000c101504 */
[----:B-1----:R-:W-:Y:S02]  /*21350*/  SHF.R.U32.HI R132, RZ, 0x18, R128 ;  /* 0x00000018ff847819 */ /* 0x002fe40000011680 */
[----:B------:R-:W-:Y:S02]  /*21360*/  LOP3.LUT R101, R101, 0xff, RZ, 0xc0, !PT ;  /* 0x000000ff65657812 */ /* 0x000fe400078ec0ff */
[----:B------:R-:W-:Y:S02]  /*21370*/  LOP3.LUT R110, R128, 0xffff, RZ, 0xc0, !PT ;  /* 0x0000ffff806e7812 */ /* 0x000fe400078ec0ff */
[----:B------:R-:W-:Y:S02]  /*21380*/  PRMT R3, R173, 0x7632, R3 ;  /* 0x00007632ad037816 */ /* 0x000fe40000000003 */
[----:B------:R-:W-:Y:S02]  /*21390*/  SHF.R.U32.HI R129, RZ, 0x10, R130 ;  /* 0x00000010ff817819 */ /* 0x000fe40000011682 */
[----:B---3--:R-:W-:Y:S01]  /*213a0*/  PRMT R2, R137, 0x7610, R2 ;  /* 0x0000761089027816 */ /* 0x008fe20000000002 */
[----:B----4-:R-:W-:Y:S05]  /*213b0*/  @!P2 HFMA2.BF16_V2 R111, -RZ.H0_H0, RZ.H0_H0, -R107.H0_H0 ;  /* 0x200000ffff6fa231 */ /* 0x010fea000034096b */
[----:B------:R1:W-:Y:S01]  /*213c0*/  @!P2 STL.S16 [R1+0x18], R111 ;  /* 0x0000186f0100a387 */ /* 0x0003e20000100600 */
[----:B------:R-:W-:Y:S03]  /*213d0*/  PRMT R135, R111, 0x7610, R135 ;  /* 0x000076106f877816 */ /* 0x000fe60000000087 */
[----:B------:R3:W4:Y:S04]  /*213e0*/  LDL.S16 R185, [R1+0x8] ;  /* 0x0000080001b97983 */ /* 0x0007280000100600 */
[----:B------:R3:W5:Y:S04]  /*213f0*/  LDL.S16 R186, [R1+0xc] ;  /* 0x00000c0001ba7983 */ /* 0x0007680000100600 */
[----:B------:R3:W3:Y:S04]  /*21400*/  LDL.S16 R184, [R1+0x4] ;  /* 0x0000040001b87983 */ /* 0x0006e80000100600 */
[----:B------:R3:W3:Y:S01]  /*21410*/  LDL.S16 R171, [R1] ;  /* 0x0000000001ab7983 */ /* 0x0006e20000100600 */
[----:B--2---:R-:W-:Y:S01]  /*21420*/  @!P0 HFMA2.BF16_V2 R108, -RZ.H0_H0, RZ.H0_H0, -R0.H0_H0 ;  /* 0x200000ffff6c8231 */ /* 0x004fe20000340900 */
[----:B-1----:R-:W-:Y:S04]  /*21430*/  SHF.R.U32.HI R111, RZ, 0x10, R128 ;  /* 0x00000010ff6f7819 */ /* 0x002fe80000011680 */
[----:B------:R1:W-:Y:S01]  /*21440*/  @!P0 STL.S16 [R1+0x10], R108 ;  /* 0x0000106c01008387 */ /* 0x0003e20000100600 */
[----:B------:R-:W-:Y:S04]  /*21450*/  PRMT R188, R108, 0x7610, R188 ;  /* 0x000076106cbc7816 */ /* 0x000fe800000000bc */
[----:B------:R-:W-:Y:S02]  /*21460*/  @!P0 PRMT R0, R188, 0x5410, RZ ;  /* 0x00005410bc008816 */ /* 0x000fe400000000ff */
[----:B------:R-:W-:Y:S02]  /*21470*/  ISETP.GE.U32.AND P0, PT, R198, R101, PT ;  /* 0x00000065c600720c */ /* 0x000fe40003f06070 */
[----:B------:R-:W-:Y:S01]  /*21480*/  SHF.R.U32.HI R101, RZ, 0x18, R166 ;  /* 0x00000018ff657819 */ /* 0x000fe200000116a6 */
[----:B------:R2:W-:Y:S01]  /*21490*/  ST.E.U16 [R120.64+0x62], R0 ;  /* 0x0000620078007985 */ /* 0x0005e2000c101504 */
[----:B-1----:R-:W-:Y:S02]  /*214a0*/  LOP3.LUT R108, R131, R251, R160, 0x96, !PT ;  /* 0x000000fb836c7212 */ /* 0x002fe400078e96a0 */
[----:B------:R-:W-:Y:S02]  /*214b0*/  PRMT R160, R100, 0x5410, R107 ;  /* 0x0000541064a07816 */ /* 0x000fe4000000006b */
[----:B------:R-:W-:Y:S02]  /*214c0*/  @!P2 PRMT R107, R135, 0x5410, RZ ;  /* 0x00005410876ba816 */ /* 0x000fe400000000ff */
[----:B------:R-:W-:Y:S02]  /*214d0*/  @!P6 PRMT R100, R187, 0x5410, RZ ;  /* 0x00005410bb64e816 */ /* 0x000fe400000000ff */
[----:B------:R-:W-:Y:S01]  /*214e0*/  ISETP.GE.U32.AND P6, PT, R198, R101, PT ;  /* 0x00000065c600720c */ /* 0x000fe20003fc6070 */
[----:B------:R1:W-:Y:S01]  /*214f0*/  ST.E.U16 [R200.64+0x72], R107 ;  /* 0x0000726bc8007985 */ /* 0x0003e2000c101504 */
[----:B------:R-:W-:Y:S02]  /*21500*/  PRMT R101, R170, 0x7632, R101 ;  /* 0x00007632aa657816 */ /* 0x000fe40000000065 */
[----:B--2---:R-:W-:Y:S01]  /*21510*/  PRMT R0, R137, 0x7632, R0 ;  /* 0x0000763289007816 */ /* 0x004fe20000000000 */
[----:B------:R2:W-:Y:S01]  /*21520*/  ST.E.U16 [R200.64+0x70], R100 ;  /* 0x00007064c8007985 */ /* 0x0005e2000c101504 */
[----:B------:R-:W-:Y:S07]  /*21530*/  PRMT R170, R198, 0x7054, R198 ;  /* 0x00007054c6aa7816 */ /* 0x000fee00000000c6 */
[----:B------:R-:W-:Y:S01]  /*21540*/  @!P6 HFMA2.BF16_V2 R250, -RZ.H0_H0, RZ.H0_H0, -R3.H0_H0 ;  /* 0x200000fffffae231 */ /* 0x000fe20000340903 */
[----:B-1----:R-:W-:Y:S02]  /*21550*/  PRMT R107, R106, 0x5410, R101 ;  /* 0x000054106a6b7816 */ /* 0x002fe40000000065 */
[----:B--2---:R-:W-:Y:S05]  /*21560*/  PRMT R100, R173, 0x7610, R100 ;  /* 0x00007610ad647816 */ /* 0x004fea0000000064 */
[----:B------:R-:W-:Y:S02]  /*21570*/  @!P0 HFMA2.BF16_V2 R252, -RZ.H0_H0, RZ.H0_H0, -R100.H0_H0 ;  /* 0x200000fffffc8231 */ /* 0x000fe40000340964 */
[----:B----4-:R-:W-:Y:S02]  /*21580*/  @!P4 HFMA2.BF16_V2 R185, -RZ.H0_H0, RZ.H0_H0, -R101.H0_H0 ;  /* 0x200000ffffb9c231 */ /* 0x010fe40000340965 */
[----:B-----5:R-:W-:Y:S03]  /*21590*/  @!P1 HFMA2.BF16_V2 R186, -RZ.H0_H0, RZ.H0_H0, -R106.H0_H0 ;  /* 0x200000ffffba9231 */ /* 0x020fe6000034096a */
[----:B------:R-:W-:Y:S01]  /*215a0*/  PRMT R134, R185, 0x7610, R134 ;  /* 0x00007610b9867816 */ /* 0x000fe20000000086 */
[----:B---3--:R-:W-:Y:S03]  /*215b0*/  @!P3 HFMA2.BF16_V2 R184, -RZ.H0_H0, RZ.H0_H0, -R2.H0_H0 ;  /* 0x200000ffffb8b231 */ /* 0x008fe60000340902 */
[----:B------:R-:W-:Y:S01]  /*215c0*/  @!P4 PRMT R101, R134, 0x5410, RZ ;  /* 0x000054108665c816 */ /* 0x000fe200000000ff */
[----:B------:R-:W-:Y:S01]  /*215d0*/  @!P1 STL.S16 [R1+0xc], R186 ;  /* 0x00000cba01009387 */ /* 0x000fe20000100600 */
[----:B------:R-:W-:Y:S01]  /*215e0*/  PRMT R128, R186, 0x7610, R128 ;  /* 0x00007610ba807816 */ /* 0x000fe20000000080 */
[----:B------:R-:W-:Y:S01]  /*215f0*/  @!P5 HFMA2.BF16_V2 R171, -RZ.H0_H0, RZ.H0_H0, -R0.H0_H0 ;  /* 0x200000ffffabd231 */ /* 0x000fe20000340900 */
[----:B------:R-:W-:Y:S01]  /*21600*/  PRMT R113, R184, 0x7610, R113 ;  /* 0x00007610b8717816 */ /* 0x000fe20000000071 */
[----:B------:R1:W-:Y:S01]  /*21610*/  ST.E.U16 [R114.64+0x72], R101 ;  /* 0x0000726572007985 */ /* 0x0003e2000c101504 */
[----:B------:R-:W-:Y:S02]  /*21620*/  @!P1 PRMT R106, R128, 0x5410, RZ ;  /* 0x00005410806a9816 */ /* 0x000fe400000000ff */
[----:B------:R-:W-:Y:S01]  /*21630*/  PRMT R112, R171, 0x7610, R112 ;  /* 0x00007610ab707816 */ /* 0x000fe20000000070 */
[----:B------:R-:W-:Y:S01]  /*21640*/  @!P4 STL.S16 [R1+0x8], R185 ;  /* 0x000008b90100c387 */ /* 0x000fe20000100600 */
[C---:B------:R-:W-:Y:S02]  /*21650*/  LOP3.LUT R128, R130.reuse, 0xffff, RZ, 0xc0, !PT ;  /* 0x0000ffff82807812 */ /* 0x040fe400078ec0ff */
[----:B------:R-:W-:Y:S01]  /*21660*/  LOP3.LUT R131, R130, 0xff, RZ, 0xc0, !PT ;  /* 0x000000ff82837812 */ /* 0x000fe200078ec0ff */
[----:B------:R2:W-:Y:S01]  /*21670*/  ST.E.U16 [R114.64+0x70], R106 ;  /* 0x0000706a72007985 */ /* 0x0005e2000c101504 */
[----:B------:R-:W-:Y:S02]  /*21680*/  SHF.R.U32.HI R130, RZ, 0x18, R130 ;  /* 0x00000018ff827819 */ /* 0x000fe40000011682 */
[----:B------:R-:W-:Y:S01]  /*21690*/  ISETP.GT.AND P1, PT, R212, RZ, PT ;  /* 0x000000ffd400720c */ /* 0x000fe20003f24270 */
[----:B------:R-:W-:Y:S04]  /*216a0*/  @!P3 STL.S16 [R1+0x4], R184 ;  /* 0x000004b80100b387 */ /* 0x000fe80000100600 */
[----:B------:R3:W-:Y:S01]  /*216b0*/  @!P5 STL.S16 [R1], R171 ;  /* 0x000000ab0100d387 */ /* 0x0007e20000100600 */
[----:B-1----:R-:W-:Y:S02]  /*216c0*/  PRMT R101, R2, 0x5410, R0 ;  /* 0x0000541002657816 */ /* 0x002fe40000000000 */
[----:B------:R-:W-:Y:S02]  /*216d0*/  @!P3 PRMT R2, R113, 0x5410, RZ ;  /* 0x000054107102b816 */ /* 0x000fe400000000ff */
[----:B------:R-:W-:Y:S03]  /*216e0*/  @!P5 PRMT R0, R112, 0x5410, RZ ;  /* 0x000054107000d816 */ /* 0x000fe600000000ff */
[----:B------:R1:W-:Y:S01]  /*216f0*/  ST.E.U16 [R122.64+0x6e], R2 ;  /* 0x00006e027a007985 */ /* 0x0003e2000c101504 */
[----:B--2---:R-:W-:Y:S03]  /*21700*/  LOP3.LUT R106, R111, 0xff, RZ, 0xc0, !PT ;  /* 0x000000ff6f6a7812 */ /* 0x004fe600078ec0ff */
[----:B------:R2:W-:Y:S01]  /*21710*/  ST.E.U16 [R122.64+0x70], R0 ;  /* 0x000070007a007985 */ /* 0x0005e2000c101504 */
[----:B---3--:R-:W-:Y:S02]  /*21720*/  SHF.R.U32.HI R171, RZ, 0x10, R156 ;  /* 0x00000010ffab7819 */ /* 0x008fe4000001169c */
[----:B-1----:R-:W-:Y:S02]  /*21730*/  PRMT R2, R100, 0x5410, R3 ;  /* 0x0000541064027816 */ /* 0x002fe40000000003 */
[----:B------:R-:W-:Y:S02]  /*21740*/  @!P0 PRMT R100, R252, 0x5410, RZ ;  /* 0x00005410fc648816 */ /* 0x000fe400000000ff */
[----:B------:R-:W-:Y:S02]  /*21750*/  @!P6 PRMT R3, R250, 0x5410, RZ ;  /* 0x00005410fa03e816 */ /* 0x000fe400000000ff */
[----:B--2---:R-:W-:Y:S01]  /*21760*/  LOP3.LUT R0, R109, 0xffff, RZ, 0xc0, !PT ;  /* 0x0000ffff6d007812 */ /* 0x004fe200078ec0ff */
[----:B------:R1:W-:Y:S01]  /*21770*/  ST.E.U16 [R120.64+0x70], R100 ;  /* 0x0000706478007985 */ /* 0x0003e2000c101504 */
[----:B------:R-:W-:Y:S02]  /*21780*/  IADD3 R200, P0, R200, -0x80, RZ ;  /* 0xffffff80c8c87810 */ /* 0x000fe40007f1e0ff */
[----:B------:R-:W-:Y:S01]  /*21790*/  SHF.R.U32.HI R0, RZ, 0x8, R0 ;  /* 0x00000008ff007819 */ /* 0x000fe20000011600 */
[----:B------:R2:W-:Y:S01]  /*217a0*/  ST.E.U16 [R120.64+0x72], R3 ;  /* 0x0000720378007985 */ /* 0x0005e2000c101504 */
[----:B------:R-:W-:Y:S03]  /*217b0*/  IADD3.X R201, R201, -0x1, RZ, P0, !PT ;  /* 0xffffffffc9c97810 */ /* 0x000fe600007fe4ff */
[----:B------:R-:W3:Y:S08]  /*217c0*/  LDSM.16.MT88.4 R112, [R192+0x9000] ;  /* 0x00900000c070783b */ /* 0x000ef00000004200 */
[----:B------:R-:W-:Y:S08]  /*217d0*/  LDSM.16.MT88.4 R184, [R192+0xbc00] ;  /* 0x00bc0000c0b8783b */ /* 0x000ff00000004200 */
[----:B------:R-:W-:Y:S01]  /*217e0*/  LDSM.16.MT88.4 R188, [R194+0xbc00] ;  /* 0x00bc0000c2bc783b */ /* 0x000fe20000004200 */
[----:B-1----:R-:W-:Y:S02]  /*217f0*/  SHF.R.U32.HI R100, RZ, 0x10, R109 ;  /* 0x00000010ff647819 */ /* 0x002fe4000001166d */
[----:B--2---:R-:W-:Y:S02]  /*21800*/  SHF.R.U32.HI R3, RZ, 0x8, R110 ;  /* 0x00000008ff037819 */ /* 0x004fe4000001166e */
[----:B------:R-:W-:Y:S02]  /*21810*/  LOP3.LUT R110, R109, 0xff, RZ, 0xc0, !PT ;  /* 0x000000ff6d6e7812 */ /* 0x000fe400078ec0ff */
[----:B------:R-:W-:Y:S02]  /*21820*/  PRMT R121, R133, 0x5410, R3 ;  /* 0x0000541085797816 */ /* 0x000fe40000000003 */
[----:B------:R-:W-:Y:S02]  /*21830*/  LOP3.LUT R3, R100, 0xff, RZ, 0xc0, !PT ;  /* 0x000000ff64037812 */ /* 0x000fe400078ec0ff */
[----:B------:R-:W-:Y:S02]  /*21840*/  PRMT R111, R110, 0x5410, R0 ;  /* 0x000054106e6f7816 */ /* 0x000fe40000000000 */
[----:B------:R-:W-:Y:S02]  /*21850*/  LOP3.LUT R0, R108, 0xffff, RZ, 0xc0, !PT ;  /* 0x0000ffff6c007812 */ /* 0x000fe400078ec0ff */
[----:B------:R-:W-:Y:S02]  /*21860*/  SHF.R.U32.HI R109, RZ, 0x18, R109 ;  /* 0x00000018ff6d7819 */ /* 0x000fe4000001166d */
[----:B------:R-:W-:Y:S02]  /*21870*/  PRMT R120, R106, 0x5410, R132 ;  /* 0x000054106a787816 */ /* 0x000fe40000000084 */
[----:B------:R-:W-:Y:S01]  /*21880*/  LOP3.LUT R106, R108, 0xff, RZ, 0xc0, !PT ;  /* 0x000000ff6c6a7812 */ /* 0x000fe200078ec0ff */
[----:B------:R-:W-:Y:S01]  /*21890*/  LDSM.16.MT88.4 R132, [R192+0xb000] ;  /* 0x00b00000c084783b */ /* 0x000fe20000004200 */
[----:B------:R-:W-:Y:S02]  /*218a0*/  PRMT R109, R3, 0x5410, R109 ;  /* 0x00005410036d7816 */ /* 0x000fe4000000006d */
[----:B------:R-:W-:Y:S02]  /*218b0*/  SHF.R.U32.HI R3, RZ, 0x8, R0 ;  /* 0x00000008ff037819 */ /* 0x000fe40000011600 */
[----:B------:R-:W-:Y:S01]  /*218c0*/  SHF.R.U32.HI R0, RZ, 0x10, R108 ;  /* 0x00000010ff007819 */ /* 0x000fe2000001166c */
[--C-:B------:R-:W-:Y:S01]  /*218d0*/  HSET2.LE.AND R109, R109, R170.reuse, PT ;  /* 0x000000aa6d6d7233 */ /* 0x100fe20003803000 */
[----:B------:R-:W-:Y:S02]  /*218e0*/  SHF.R.U32.HI R110, RZ, 0x8, R128 ;  /* 0x00000008ff6e7819 */ /* 0x000fe40000011680 */
[----:B------:R-:W-:Y:S02]  /*218f0*/  LOP3.LUT R100, R129, 0xff, RZ, 0xc0, !PT ;  /* 0x000000ff81647812 */ /* 0x000fe400078ec0ff */
[----:B------:R-:W-:Y:S02]  /*21900*/  PRMT R106, R106, 0x5410, R3 ;  /* 0x000054106a6a7816 */ /* 0x000fe40000000003 */
[----:B------:R-:W-:Y:S01]  /*21910*/  SHF.R.U32.HI R3, RZ, 0x18, R108 ;  /* 0x00000018ff037819 */ /* 0x000fe2000001166c */
[--C-:B------:R-:W-:Y:S01]  /*21920*/  HSET2.LE.AND R108, R111, R170.reuse, PT ;  /* 0x000000aa6f6c7233 */ /* 0x100fe20003803000 */
[----:B------:R-:W-:Y:S01]  /*21930*/  LOP3.LUT R0, R0, 0xff, RZ, 0xc0, !PT ;  /* 0x000000ff00007812 */ /* 0x000fe200078ec0ff */
[--C-:B------:R-:W-:Y:S01]  /*21940*/  HSET2.LE.AND R111, R120, R170.reuse, PT ;  /* 0x000000aa786f7233 */ /* 0x100fe20003803000 */
[----:B------:R-:W-:Y:S01]  /*21950*/  PRMT R128, R131, 0x5410, R110 ;  /* 0x0000541083807816 */ /* 0x000fe2000000006e */
[--C-:B------:R-:W-:Y:S01]  /*21960*/  HSET2.LE.AND R110, R121, R170.reuse, PT ;  /* 0x000000aa796e7233 */ /* 0x100fe20003803000 */
[----:B------:R-:W-:Y:S01]  /*21970*/  PRMT R100, R100, 0x5410, R130 ;  /* 0x0000541064647816 */ /* 0x000fe20000000082 */
[----:B------:R-:W1:Y:S01]  /*21980*/  LDSM.16.MT88.4 R120, [R194+0x9000] ;  /* 0x00900000c278783b */ /* 0x000e620000004200 */
[----:B------:R-:W-:Y:S02]  /*21990*/  PRMT R0, R0, 0x5410, R3 ;  /* 0x0000541000007816 */ /* 0x000fe40000000003 */
        /* <DEDUP_REMOVED lines=8> */
[----:B------:R-:W-:Y:S01]  /*21a20*/  LDSM.16.MT88.4 R128, [R194+0xa000] ;  /* 0x00a00000c280783b */ /* 0x000fe20000004200 */
[----:B------:R-:W-:Y:S02]  /*21a30*/  LOP3.LUT R118, R125, R118, RZ, 0xc0, !PT ;  /* 0x000000767d767212 */ /* 0x000fe400078ec0ff */
[----:B------:R-:W-:Y:S02]  /*21a40*/  LOP3.LUT R117, R126, R117, RZ, 0xc0, !PT ;  /* 0x000000757e757212 */ /* 0x000fe400078ec0ff */
[-C--:B---3--:R-:W-:Y:S01]  /*21a50*/  HMMA.16816.F32.BF16 R4, R108, R112.reuse, R4 ;  /* 0x000000706c04723c */ /* 0x088fe20000041804 */
[----:B------:R-:W-:Y:S02]  /*21a60*/  LOP3.LUT R116, R127, R116, RZ, 0xc0, !PT ;  /* 0x000000747f747212 */ /* 0x000fe400078ec0ff */
[----:B------:R-:W-:Y:S02]  /*21a70*/  LOP3.LUT R119, R124, R119, RZ, 0xc0, !PT ;  /* 0x000000777c777212 */ /* 0x000fe400078ec0ff */
[----:B------:R-:W2:Y:S01]  /*21a80*/  LDSM.16.MT88.4 R124, [R192+0xa000] ;  /* 0x00a00000c07c783b */ /* 0x000ea20000004200 */
[----:B------:R-:W-:Y:S02]  /*21a90*/  LOP3.LUT R106, R138, 0xffff, RZ, 0xc0, !PT ;  /* 0x0000ffff8a6a7812 */ /* 0x000fe400078ec0ff */
[-C--:B------:R-:W-:Y:S02]  /*21aa0*/  LOP3.LUT R3, R139, R249.reuse, R178, 0x96, !PT ;  /* 0x000000f98b037212 */ /* 0x080fe400078e96b2 */
[C---:B------:R-:W-:Y:S02]  /*21ab0*/  HMMA.16816.F32.BF16 R8, R116.reuse, R112, R8 ;  /* 0x000000707408723c */ /* 0x040fe40000041808 */
[----:B------:R-:W-:Y:S02]  /*21ac0*/  LOP3.LUT R100, R156, 0xffff, RZ, 0xc0, !PT ;  /* 0x0000ffff9c647812 */ /* 0x000fe400078ec0ff */
[----:B------:R-:W-:Y:S02]  /*21ad0*/  LOP3.LUT R0, R157, R249, R172, 0x96, !PT ;  /* 0x000000f99d007212 */ /* 0x000fe400078e96ac */
[----:B------:R-:W-:Y:S02]  /*21ae0*/  SHF.R.U32.HI R157, RZ, 0x18, R156 ;  /* 0x00000018ff9d7819 */ /* 0x000fe4000001169c */
[-C--:B------:R-:W-:Y:S08]  /*21af0*/  HMMA.16816.F32.BF16 R12, R116, R114.reuse, R12 ;  /* 0x00000072740c723c */ /* 0x080ff0000004180c */
[C---:B------:R-:W-:Y:S01]  /*21b00*/  HMMA.16816.F32.BF16 R16, R108.reuse, R114, R16 ;  /* 0x000000726c10723c */ /* 0x040fe20000041810 */
[----:B------:R-:W3:Y:S07]  /*21b10*/  LDSM.16.MT88.4 R112, [R194+0xb000] ;  /* 0x00b00000c270783b */ /* 0x000eee0000004200 */
[-C--:B-1----:R-:W-:Y:S08]  /*21b20*/  HMMA.16816.F32.BF16 R20, R108, R120.reuse, R20 ;  /* 0x000000786c14723c */ /* 0x082ff00000041814 */
[C---:B------:R-:W-:Y:S07]  /*21b30*/  HMMA.16816.F32.BF16 R24, R116.reuse, R120, R24 ;  /* 0x000000787418723c */ /* 0x040fee0000041818 */
[----:B------:R-:W-:Y:S01]  /*21b40*/  SHF.R.U32.HI R120, RZ, 0x8, R100 ;  /* 0x00000008ff787819 */ /* 0x000fe20000011664 */
[-C--:B------:R-:W-:Y:S01]  /*21b50*/  HMMA.16816.F32.BF16 R28, R116, R122.reuse, R28 ;  /* 0x0000007a741c723c */ /* 0x080fe2000004181c */
[C---:B------:R-:W-:Y:S07]  /*21b60*/  LOP3.LUT R121, R3.reuse, 0xff, RZ, 0xc0, !PT ;  /* 0x000000ff03797812 */ /* 0x040fee00078ec0ff */
[C---:B------:R-:W-:Y:S07]  /*21b70*/  HMMA.16816.F32.BF16 R32, R108.reuse, R122, R32 ;  /* 0x0000007a6c20723c */ /* 0x040fee0000041820 */
[----:B------:R-:W-:Y:S01]  /*21b80*/  SHF.R.U32.HI R123, RZ, 0x8, R106 ;  /* 0x00000008ff7b7819 */ /* 0x000fe2000001166a */
[-C--:B--2---:R-:W-:Y:S01]  /*21b90*/  HMMA.16816.F32.BF16 R36, R108, R124.reuse, R36 ;  /* 0x0000007c6c24723c */ /* 0x084fe20000041824 */
[----:B------:R-:W-:Y:S03]  /*21ba0*/  SHF.R.U32.HI R122, RZ, 0x10, R138 ;  /* 0x00000010ff7a7819 */ /* 0x000fe6000001168a */
[----:B------:R-:W-:Y:S02]  /*21bb0*/  LOP3.LUT R106, R3, 0xffff, RZ, 0xc0, !PT ;  /* 0x0000ffff036a7812 */ /* 0x000fe400078ec0ff */
[----:B------:R-:W-:Y:S02]  /*21bc0*/  LOP3.LUT R122, R122, 0xff, RZ, 0xc0, !PT ;  /* 0x000000ff7a7a7812 */ /* 0x000fe400078ec0ff */
[C---:B------:R-:W-:Y:S01]  /*21bd0*/  HMMA.16816.F32.BF16 R40, R116.reuse, R124, R40 ;  /* 0x0000007c7428723c */ /* 0x040fe20000041828 */
[----:B------:R-:W-:Y:S03]  /*21be0*/  SHF.R.U32.HI R100, RZ, 0x8, R106 ;  /* 0x00000008ff647819 */ /* 0x000fe6000001166a */
[----:B------:R-:W-:Y:S03]  /*21bf0*/  SHF.R.U32.HI R106, RZ, 0x10, R3 ;  /* 0x00000010ff6a7819 */ /* 0x000fe60000011603 */
[----:B------:R-:W-:Y:S01]  /*21c00*/  LOP3.LUT R125, R138, 0xff, RZ, 0xc0, !PT ;  /* 0x000000ff8a7d7812 */ /* 0x000fe200078ec0ff */
[-C--:B------:R-:W-:Y:S01]  /*21c10*/  HMMA.16816.F32.BF16 R44, R116, R126.reuse, R44 ;  /* 0x0000007e742c723c */ /* 0x080fe2000004182c */
[----:B------:R-:W-:Y:S03]  /*21c20*/  LOP3.LUT R124, R156, 0xff, RZ, 0xc0, !PT ;  /* 0x000000ff9c7c7812 */ /* 0x000fe600078ec0ff */
[----:B------:R-:W-:Y:S02]  /*21c30*/  PRMT R137, R125, 0x5410, R123 ;  /* 0x000054107d897816 */ /* 0x000fe4000000007b */
[----:B------:R-:W-:Y:S02]  /*21c40*/  PRMT R156, R124, 0x5410, R120 ;  /* 0x000054107c9c7816 */ /* 0x000fe40000000078 */
[C---:B------:R-:W-:Y:S01]  /*21c50*/  HMMA.16816.F32.BF16 R48, R108.reuse, R126, R48 ;  /* 0x0000007e6c30723c */ /* 0x040fe20000041830 */
[----:B------:R-:W1:Y:S03]  /*21c60*/  LDSM.16.MT88.4 R124, [R192+0x9400] ;  /* 0x00940000c07c783b */ /* 0x000e660000004200 */
[----:B------:R-:W-:Y:S02]  /*21c70*/  SHF.R.U32.HI R138, RZ, 0x18, R138 ;  /* 0x00000018ff8a7819 */ /* 0x000fe4000001168a */
[----:B------:R-:W-:Y:S02]  /*21c80*/  LOP3.LUT R106, R106, 0xff, RZ, 0xc0, !PT ;  /* 0x000000ff6a6a7812 */ /* 0x000fe400078ec0ff */
[-C--:B------:R-:W-:Y:S01]  /*21c90*/  HMMA.16816.F32.BF16 R52, R108, R128.reuse, R52 ;  /* 0x000000806c34723c */ /* 0x080fe20000041834 */
[----:B------:R-:W-:Y:S03]  /*21ca0*/  PRMT R123, R122, 0x5410, R138 ;  /* 0x000054107a7b7816 */ /* 0x000fe6000000008a */
[--C-:B------:R-:W-:Y:S01]  /*21cb0*/  HSET2.LE.AND R122, R137, R170.reuse, PT ;  /* 0x000000aa897a7233 */ /* 0x100fe20003803000 */
[----:B------:R-:W-:Y:S01]  /*21cc0*/  PRMT R120, R121, 0x5410, R100 ;  /* 0x0000541079787816 */ /* 0x000fe20000000064 */
[--C-:B------:R-:W-:Y:S01]  /*21cd0*/  HSET2.LE.AND R123, R123, R170.reuse, PT ;  /* 0x000000aa7b7b7233 */ /* 0x100fe20003803000 */
[--C-:B------:R-:W-:Y:S01]  /*21ce0*/  SHF.R.U32.HI R100, RZ, 0x10, R0.reuse ;  /* 0x00000010ff647819 */ /* 0x100fe20000011600 */
[C---:B------:R-:W-:Y:S01]  /*21cf0*/  HMMA.16816.F32.BF16 R56, R116.reuse, R128, R56 ;  /* 0x000000807438723c */ /* 0x040fe20000041838 */
[----:B------:R-:W-:Y:S03]  /*21d00*/  LOP3.LUT R122, R141, R122, RZ, 0xc0, !PT ;  /* 0x0000007a8d7a7212 */ /* 0x000fe600078ec0ff */
[----:B------:R-:W-:Y:S01]  /*21d10*/  LOP3.LUT R123, R140, R123, RZ, 0xc0, !PT ;  /* 0x0000007b8c7b7212 */ /* 0x000fe200078ec0ff */
[--C-:B------:R-:W-:Y:S01]  /*21d20*/  HSET2.LE.AND R120, R120, R170.reuse, PT ;  /* 0x000000aa78787233 */ /* 0x100fe20003803000 */
[----:B------:R-:W-:Y:S02]  /*21d30*/  LOP3.LUT R100, R100, 0xff, RZ, 0xc0, !PT ;  /* 0x000000ff64647812 */ /* 0x000fe400078ec0ff */
[-C--:B------:R-:W-:Y:S04]  /*21d40*/  HMMA.16816.F32.BF16 R60, R116, R130.reuse, R60 ;  /* 0x00000082743c723c */ /* 0x080fe8000004183c */
[----:B------:R-:W-:Y:S02]  /*21d50*/  LOP3.LUT R120, R136, R120, RZ, 0xc0, !PT ;  /* 0x0000007888787212 */ /* 0x000fe400078ec0ff */
[----:B------:R-:W-:Y:S02]  /*21d60*/  LDSM.16.MT88.4 R136, [R192+0xb400] ;  /* 0x00b40000c088783b */ /* 0x000fe40000004200 */
[C---:B------:R-:W-:Y:S06]  /*21d70*/  HMMA.16816.F32.BF16 R64, R108.reuse, R130, R64 ;  /* 0x000000826c40723c */ /* 0x040fec0000041840 */
[----:B------:R-:W2:Y:S02]  /*21d80*/  LDSM.16.MT88.4 R128, [R194+0x9400] ;  /* 0x00940000c280783b */ /* 0x000ea40000004200 */
[-C--:B------:R-:W-:Y:S08]  /*21d90*/  HMMA.16816.F32.BF16 R68, R108, R132.reuse, R68 ;  /* 0x000000846c44723c */ /* 0x080ff00000041844 */
[C---:B------:R-:W-:Y:S08]  /*21da0*/  HMMA.16816.F32.BF16 R72, R116.reuse, R132, R72 ;  /* 0x000000847448723c */ /* 0x040ff00000041848 */
[-C--:B------:R-:W-:Y:S08]  /*21db0*/  HMMA.16816.F32.BF16 R76, R116, R134.reuse, R76 ;  /* 0x00000086744c723c */ /* 0x080ff0000004184c */
[C---:B------:R-:W-:Y:S01]  /*21dc0*/  HMMA.16816.F32.BF16 R80, R108.reuse, R134, R80 ;  /* 0x000000866c50723c */ /* 0x040fe20000041850 */
[----:B------:R-:W4:Y:S07]  /*21dd0*/  LDSM.16.MT88.4 R132, [R192+0xa400] ;  /* 0x00a40000c084783b */ /* 0x000f2e0000004200 */
[-C--:B---3--:R-:W-:Y:S08]  /*21de0*/  HMMA.16816.F32.BF16 R84, R108, R112.reuse, R84 ;  /* 0x000000706c54723c */ /* 0x088ff00000041854 */
[C---:B------:R-:W-:Y:S07]  /*21df0*/  HMMA.16816.F32.BF16 R88, R116.reuse, R112, R88 ;  /* 0x000000707458723c */ /* 0x040fee0000041858 */
[----:B------:R-:W-:Y:S01]  /*21e00*/  SHF.R.U32.HI R113, RZ, 0x18, R3 ;  /* 0x00000018ff717819 */ /* 0x000fe20000011603 */
[-C--:B------:R-:W-:Y:S01]  /*21e10*/  HMMA.16816.F32.BF16 R92, R116, R114.reuse, R92 ;  /* 0x00000072745c723c */ /* 0x080fe2000004185c */
[----:B------:R-:W-:Y:S01]  /*21e20*/  LOP3.LUT R3, R0, 0xffff, RZ, 0xc0, !PT ;  /* 0x0000ffff00037812 */ /* 0x000fe200078ec0ff */
[----:B------:R-:W3:Y:S02]  /*21e30*/  LDSM.16.MT88.4 R116, [R194+0xa400] ;  /* 0x00a40000c274783b */ /* 0x000ee40000004200 */
[----:B------:R-:W-:Y:S02]  /*21e40*/  PRMT R106, R106, 0x5410, R113 ;  /* 0x000054106a6a7816 */ /* 0x000fe40000000071 */
[----:B------:R-:W-:Y:S02]  /*21e50*/  LOP3.LUT R112, R0, 0xff, RZ, 0xc0, !PT ;  /* 0x000000ff00707812 */ /* 0x000fe400078ec0ff */
[----:B------:R-:W-:Y:S01]  /*21e60*/  HMMA.16816.F32.BF16 R96, R108, R114, R96 ;  /* 0x000000726c60723c */ /* 0x000fe20000041860 */
[----:B------:R-:W-:Y:S03]  /*21e70*/  SHF.R.U32.HI R3, RZ, 0x8, R3 ;  /* 0x00000008ff037819 */ /* 0x000fe60000011603 */
[----:B------:R-:W-:Y:S01]  /*21e80*/  SHF.R.U32.HI R0, RZ, 0x18, R0 ;  /* 0x00000018ff007819 */ /* 0x000fe20000011600 */
[--C-:B------:R-:W-:Y:S01]  /*21e90*/  HSET2.LE.AND R121, R106, R170.reuse, PT ;  /* 0x000000aa6a797233 */ /* 0x100fe20003803000 */
[----:B------:R-:W-:Y:S01]  /*21ea0*/  PRMT R112, R112, 0x5410, R3 ;  /* 0x0000541070707816 */ /* 0x000fe20000000003 */
[--C-:B------:R-:W-:Y:S01]  /*21eb0*/  HSET2.LE.AND R110, R156, R170.reuse, PT ;  /* 0x000000aa9c6e7233 */ /* 0x100fe20003803000 */
[----:B------:R-:W-:Y:S04]  /*21ec0*/  LOP3.LUT R3, R171, 0xff, RZ, 0xc0, !PT ;  /* 0x000000ffab037812 */ /* 0x000fe800078ec0ff */
[----:B------:R-:W-:Y:S02]  /*21ed0*/  PRMT R111, R3, 0x5410, R157 ;  /* 0x00005410036f7816 */ /* 0x000fe4000000009d */
[----:B------:R-:W-:Y:S01]  /*21ee0*/  PRMT R100, R100, 0x5410, R0 ;  /* 0x0000541064647816 */ /* 0x000fe20000000000 */
[--C-:B------:R-:W-:Y:S01]  /*21ef0*/  HSET2.LE.AND R0, R112, R170.reuse, PT ;  /* 0x000000aa70007233 */ /* 0x100fe20003803000 */
[----:B------:R-:W-:Y:S01]  /*21f00*/  LOP3.LUT R121, R142, R121, RZ, 0xc0, !PT ;  /* 0x000000798e797212 */ /* 0x000fe200078ec0ff */
[--C-:B------:R-:W-:Y:S01]  /*21f10*/  HSET2.LE.AND R111, R111, R170.reuse, PT ;  /* 0x000000aa6f6f7233 */ /* 0x100fe20003803000 */
[----:B------:R-:W5:Y:S01]  /*21f20*/  LDSM.16.MT88.4 R112, [R194+0xb400] ;  /* 0x00b40000c270783b */ /* 0x000f620000004200 */
[--C-:B------:R-:W-:Y:S01]  /*21f30*/  HSET2.LE.AND R109, R100, R170.reuse, PT ;  /* 0x000000aa646d7233 */ /* 0x100fe20003803000 */
[----:B------:R-:W-:Y:S02]  /*21f40*/  LOP3.LUT R110, R143, R110, RZ, 0xc0, !PT ;  /* 0x0000006e8f6e7212 */ /* 0x000fe400078ec0ff */
[----:B------:R-:W-:Y:S01]  /*21f50*/  LOP3.LUT R3, R159, R251, R174, 0x96, !PT ;  /* 0x000000fb9f037212 */ /* 0x000fe200078e96ae */
[-C--:B-1----:R-:W-:Y:S01]  /*21f60*/  HMMA.16816.F32.BF16 R4, R120, R124.reuse, R4 ;  /* 0x0000007c7804723c */ /* 0x082fe20000041804 */
[----:B------:R-:W-:Y:S02]  /*21f70*/  LOP3.LUT R108, R144, R0, RZ, 0xc0, !PT ;  /* 0x00000000906c7212 */ /* 0x000fe400078ec0ff */
[----:B------:R-:W-:Y:S02]  /*21f80*/  LOP3.LUT R109, R145, R109, RZ, 0xc0, !PT ;  /* 0x0000006d916d7212 */ /* 0x000fe400078ec0ff */
[----:B------:R-:W-:Y:S02]  /*21f90*/  LOP3.LUT R111, R146, R111, RZ, 0xc0, !PT ;  /* 0x0000006f926f7212 */ /* 0x000fe400078ec0ff */
[----:B------:R-:W-:Y:S02]  /*21fa0*/  LOP3.LUT R0, R165, R251, R176, 0x96, !PT ;  /* 0x000000fba5007212 */ /* 0x000fe400078e96b0 */
[----:B------:R-:W-:Y:S03]  /*21fb0*/  SHF.R.U32.HI R106, RZ, 0x10, R164 ;  /* 0x00000010ff6a7819 */ /* 0x000fe600000116a4 */
[C---:B------:R-:W-:Y:S01]  /*21fc0*/  HMMA.16816.F32.BF16 R8, R108.reuse, R124, R8 ;  /* 0x0000007c6c08723c */ /* 0x040fe20000041808 */
[----:B------:R-:W-:Y:S02]  /*21fd0*/  LOP3.LUT R100, R0, 0xffff, RZ, 0xc0, !PT ;  /* 0x0000ffff00647812 */ /* 0x000fe400078ec0ff */
[----:B------:R-:W-:Y:S02]  /*21fe0*/  LOP3.LUT R106, R106, 0xff, RZ, 0xc0, !PT ;  /* 0x000000ff6a6a7812 */ /* 0x000fe400078ec0ff */
[----:B------:R-:W-:Y:S02]  /*21ff0*/  SHF.R.U32.HI R100, RZ, 0x8, R100 ;  /* 0x00000008ff647819 */ /* 0x000fe40000011664 */
[----:B------:R-:W-:Y:S01]  /*22000*/  LOP3.LUT R124, R0, 0xff, RZ, 0xc0, !PT ;  /* 0x000000ff007c7812 */ /* 0x000fe200078ec0ff */
[-C--:B------:R-:W-:Y:S01]  /*22010*/  HMMA.16816.F32.BF16 R12, R108, R126.reuse, R12 ;  /* 0x0000007e6c0c723c */ /* 0x080fe2000004180c */
[----:B------:R-:W-:Y:S07]  /*22020*/  SHF.R.U32.HI R125, RZ, 0x10, R0 ;  /* 0x00000010ff7d7819 */ /* 0x000fee0000011600 */
[C---:B------:R-:W-:Y:S07]  /*22030*/  HMMA.16816.F32.BF16 R16, R120.reuse, R126, R16 ;  /* 0x0000007e7810723c */ /* 0x040fee0000041810 */
[--C-:B------:R-:W-:Y:S01]  /*22040*/  SHF.R.U32.HI R127, RZ, 0x10, R158.reuse ;  /* 0x00000010ff7f7819 */ /* 0x100fe2000001169e */
[-C--:B--2---:R-:W-:Y:S01]  /*22050*/  HMMA.16816.F32.BF16 R20, R120, R128.reuse, R20 ;  /* 0x000000807814723c */ /* 0x084fe20000041814 */
[C---:B------:R-:W-:Y:S07]  /*22060*/  LOP3.LUT R126, R158.reuse, 0xffff, RZ, 0xc0, !PT ;  /* 0x0000ffff9e7e7812 */ /* 0x040fee00078ec0ff */
[C---:B------:R-:W-:Y:S07]  /*22070*/  HMMA.16816.F32.BF16 R24, R108.reuse, R128, R24 ;  /* 0x000000806c18723c */ /* 0x040fee0000041818 */
[----:B------:R-:W-:Y:S01]  /*22080*/  LOP3.LUT R129, R158, 0xff, RZ, 0xc0, !PT ;  /* 0x000000ff9e817812 */ /* 0x000fe200078ec0ff */
[-C--:B------:R-:W-:Y:S01]  /*22090*/  HMMA.16816.F32.BF16 R28, R108, R130.reuse, R28 ;  /* 0x000000826c1c723c */ /* 0x080fe2000004181c */
[----:B------:R-:W-:Y:S03]  /*220a0*/  LOP3.LUT R128, R3, 0xff, RZ, 0xc0, !PT ;  /* 0x000000ff03807812 */ /* 0x000fe600078ec0ff */
[----:B------:R-:W-:Y:S04]  /*220b0*/  SHF.R.U32.HI R158, RZ, 0x18, R158 ;  /* 0x00000018ff9e7819 */ /* 0x000fe8000001169e */
[C---:B------:R-:W-:Y:S08]  /*220c0*/  HMMA.16816.F32.BF16 R32, R120.reuse, R130, R32 ;  /* 0x000000827820723c */ /* 0x040ff00000041820 */
[-C--:B----4-:R-:W-:Y:S08]  /*220d0*/  HMMA.16816.F32.BF16 R36, R120, R132.reuse, R36 ;  /* 0x000000847824723c */ /* 0x090ff00000041824 */
[C---:B------:R-:W-:Y:S08]  /*220e0*/  HMMA.16816.F32.BF16 R40, R108.reuse, R132, R40 ;  /* 0x000000846c28723c */ /* 0x040ff00000041828 */
[-C--:B------:R-:W-:Y:S08]  /*220f0*/  HMMA.16816.F32.BF16 R44, R108, R134.reuse, R44 ;  /* 0x000000866c2c723c */ /* 0x080ff0000004182c */
[C---:B------:R-:W-:Y:S01]  /*22100*/  HMMA.16816.F32.BF16 R48, R120.reuse, R134, R48 ;  /* 0x000000867830723c */ /* 0x040fe20000041830 */
[----:B------:R-:W-:Y:S07]  /*22110*/  LDSM.16.MT88.4 R132, [R194+0xa800] ;  /* 0x00a80000c284783b */ /* 0x000fee0000004200 */
[-C--:B---3--:R-:W-:Y:S08]  /*22120*/  HMMA.16816.F32.BF16 R52, R120, R116.reuse, R52 ;  /* 0x000000747834723c */ /* 0x088ff00000041834 */
[C---:B------:R-:W-:Y:S07]  /*22130*/  HMMA.16816.F32.BF16 R56, R108.reuse, R116, R56 ;  /* 0x000000746c38723c */ /* 0x040fee0000041838 */
[C---:B------:R-:W-:Y:S01]  /*22140*/  LOP3.LUT R117, R164.reuse, 0xff, RZ, 0xc0, !PT ;  /* 0x000000ffa4757812 */ /* 0x040fe200078ec0ff */
[-C--:B------:R-:W-:Y:S01]  /*22150*/  HMMA.16816.F32.BF16 R60, R108, R118.reuse, R60 ;  /* 0x000000766c3c723c */ /* 0x080fe2000004183c */
[----:B------:R-:W-:Y:S03]  /*22160*/  LOP3.LUT R116, R164, 0xffff, RZ, 0xc0, !PT ;  /* 0x0000ffffa4747812 */ /* 0x000fe600078ec0ff */
[----:B------:R-:W-:Y:S02]  /*22170*/  SHF.R.U32.HI R164, RZ, 0x18, R164 ;  /* 0x00000018ffa47819 */ /* 0x000fe400000116a4 */
[----:B------:R-:W-:Y:S02]  /*22180*/  SHF.R.U32.HI R116, RZ, 0x8, R116 ;  /* 0x00000008ff747819 */ /* 0x000fe40000011674 */
[C---:B------:R-:W-:Y:S01]  /*22190*/  HMMA.16816.F32.BF16 R64, R120.reuse, R118, R64 ;  /* 0x000000767840723c */ /* 0x040fe20000041840 */
[----:B------:R-:W-:Y:S03]  /*221a0*/  PRMT R164, R106, 0x5410, R164 ;  /* 0x000054106aa47816 */ /* 0x000fe600000000a4 */
[----:B------:R-:W-:Y:S02]  /*221b0*/  PRMT R140, R117, 0x5410, R116 ;  /* 0x00005410758c7816 */ /* 0x000fe40000000074 */
[----:B------:R-:W1:Y:S01]  /*221c0*/  LDSM.16.MT88.4 R116, [R192+0x9800] ;  /* 0x00980000c074783b */ /* 0x000e620000004200 */
[----:B------:R-:W-:Y:S01]  /*221d0*/  SHF.R.U32.HI R106, RZ, 0x18, R0 ;  /* 0x00000018ff6a7819 */ /* 0x000fe20000011600 */
[-C--:B------:R-:W-:Y:S01]  /*221e0*/  HMMA.16816.F32.BF16 R68, R120, R136.reuse, R68 ;  /* 0x000000887844723c */ /* 0x080fe20000041844 */
[----:B------:R-:W-:Y:S04]  /*221f0*/  LOP3.LUT R0, R3, 0xffff, RZ, 0xc0, !PT ;  /* 0x0000ffff03007812 */ /* 0x000fe800078ec0ff */
[----:B------:R-:W-:Y:S03]  /*22200*/  SHF.R.U32.HI R0, RZ, 0x8, R0 ;  /* 0x00000008ff007819 */ /* 0x000fe60000011600 */
[C---:B------:R-:W-:Y:S07]  /*22210*/  HMMA.16816.F32.BF16 R72, R108.reuse, R136, R72 ;  /* 0x000000886c48723c */ /* 0x040fee0000041848 */
[----:B------:R-:W-:Y:S01]  /*22220*/  PRMT R136, R124, 0x5410, R100 ;  /* 0x000054107c887816 */ /* 0x000fe20000000064 */
[-C--:B------:R-:W-:Y:S01]  /*22230*/  HMMA.16816.F32.BF16 R76, R108, R138.reuse, R76 ;  /* 0x0000008a6c4c723c */ /* 0x080fe2000004184c */
[----:B------:R-:W-:Y:S04]  /*22240*/  LOP3.LUT R100, R125, 0xff, RZ, 0xc0, !PT ;  /* 0x000000ff7d647812 */ /* 0x000fe800078ec0ff */
[----:B------:R-:W-:Y:S03]  /*22250*/  PRMT R100, R100, 0x5410, R106 ;  /* 0x0000541064647816 */ /* 0x000fe6000000006a */
[C---:B------:R-:W-:Y:S08]  /*22260*/  HMMA.16816.F32.BF16 R80, R120.reuse, R138, R80 ;  /* 0x0000008a7850723c */ /* 0x040ff00000041850 */
[-C--:B-----5:R-:W-:Y:S08]  /*22270*/  HMMA.16816.F32.BF16 R84, R120, R112.reuse, R84 ;  /* 0x000000707854723c */ /* 0x0a0ff00000041854 */
[C---:B------:R-:W-:Y:S07]  /*22280*/  HMMA.16816.F32.BF16 R88, R108.reuse, R112, R88 ;  /* 0x000000706c58723c */ /* 0x040fee0000041858 */
[----:B------:R-:W-:Y:S01]  /*22290*/  LOP3.LUT R112, R127, 0xff, RZ, 0xc0, !PT ;  /* 0x000000ff7f707812 */ /* 0x000fe200078ec0ff */
[-C--:B------:R-:W-:Y:S01]  /*222a0*/  HMMA.16816.F32.BF16 R92, R108, R114.reuse, R92 ;  /* 0x000000726c5c723c */ /* 0x080fe2000004185c */
[----:B------:R-:W-:Y:S02]  /*222b0*/  SHF.R.U32.HI R113, RZ, 0x8, R126 ;  /* 0x00000008ff717819 */ /* 0x000fe4000001167e */
[----:B------:R-:W2:Y:S01]  /*222c0*/  LDSM.16.MT88.4 R124, [R194+0x9800] ;  /* 0x00980000c27c783b */ /* 0x000ea20000004200 */
[----:B------:R-:W-:Y:S02]  /*222d0*/  PRMT R158, R112, 0x5410, R158 ;  /* 0x00005410709e7816 */ /* 0x000fe4000000009e */
[----:B------:R-:W-:Y:S01]  /*222e0*/  PRMT R112, R128, 0x5410, R0 ;  /* 0x0000541080707816 */ /* 0x000fe20000000000 */
[--C-:B------:R-:W-:Y:S01]  /*222f0*/  HSET2.LE.AND R108, R136, R170.reuse, PT ;  /* 0x000000aa886c7233 */ /* 0x100fe20003803000 */
[----:B------:R-:W-:Y:S01]  /*22300*/  HMMA.16816.F32.BF16 R96, R120, R114, R96 ;  /* 0x000000727860723c */ /* 0x000fe20000041860 */
[--C-:B------:R-:W-:Y:S02]  /*22310*/  SHF.R.U32.HI R0, RZ, 0x10, R3.reuse ;  /* 0x00000010ff007819 */ /* 0x100fe40000011603 */
[----:B------:R-:W-:Y:S01]  /*22320*/  LDSM.16.MT88.4 R136, [R192+0xb800] ;  /* 0x00b80000c088783b */ /* 0x000fe20000004200 */
[----:B------:R-:W-:Y:S01]  /*22330*/  SHF.R.U32.HI R3, RZ, 0x18, R3 ;  /* 0x00000018ff037819 */ /* 0x000fe20000011603 */
[--C-:B------:R-:W-:Y:S01]  /*22340*/  HSET2.LE.AND R110, R140, R170.reuse, PT ;  /* 0x000000aa8c6e7233 */ /* 0x100fe20003803000 */
[----:B------:R-:W-:Y:S01]  /*22350*/  LOP3.LUT R0, R0, 0xff, RZ, 0xc0, !PT ;  /* 0x000000ff00007812 */ /* 0x000fe200078ec0ff */
[--C-:B------:R-:W-:Y:S01]  /*22360*/  HSET2.LE.AND R109, R100, R170.reuse, PT ;  /* 0x000000aa646d7233 */ /* 0x100fe20003803000 */
[----:B------:R-:W-:Y:S01]  /*22370*/  PRMT R106, R129, 0x5410, R113 ;  /* 0x00005410816a7816 */ /* 0x000fe20000000071 */
[--C-:B------:R-:W-:Y:S02]  /*22380*/  HSET2.LE.AND R111, R164, R170.reuse, PT ;  /* 0x000000aaa46f7233 */ /* 0x100fe40003803000 */
[----:B------:R-:W3:Y:S01]  /*22390*/  LDSM.16.MT88.4 R128, [R192+0xa800] ;  /* 0x00a80000c080783b */ /* 0x000ee20000004200 */
        /* <DEDUP_REMOVED lines=9> */
[----:B------:R-:W4:Y:S01]  /*22430*/  LDSM.16.MT88.4 R120, [R194+0xb800] ;  /* 0x00b80000c278783b */ /* 0x000f220000004200 */
[-C--:B------:R-:W-:Y:S02]  /*22440*/  LOP3.LUT R3, R169, R249.reuse, R182, 0x96, !PT ;  /* 0x000000f9a9037212 */ /* 0x080fe400078e96b6 */
[----:B------:R-:W-:Y:S02]  /*22450*/  LOP3.LUT R0, R167, R249, R180, 0x96, !PT ;  /* 0x000000f9a7007212 */ /* 0x000fe400078e96b4 */
[----:B------:R-:W-:Y:S01]  /*22460*/  LOP3.LUT R112, R154, R112, RZ, 0xc0, !PT ;  /* 0x000000709a707212 */ /* 0x000fe200078ec0ff */
[-C--:B-1----:R-:W-:Y:S01]  /*22470*/  HMMA.16816.F32.BF16 R4, R108, R116.reuse, R4 ;  /* 0x000000746c04723c */ /* 0x082fe20000041804 */
[----:B------:R-:W-:Y:S01]  /*22480*/  LOP3.LUT R113, R153, R113, RZ, 0xc0, !PT ;  /* 0x0000007199717212 */ /* 0x000fe200078ec0ff */
[----:B------:R-:W1:Y:S01]  /*22490*/  LDSM.16.MT88.4 R156, [R192+0x9c00] ;  /* 0x009c0000c09c783b */ /* 0x000e620000004200 */
[----:B------:R-:W-:Y:S02]  /*224a0*/  LOP3.LUT R114, R151, R114, RZ, 0xc0, !PT ;  /* 0x0000007297727212 */ /* 0x000fe400078ec0ff */
[----:B------:R-:W-:Y:S02]  /*224b0*/  LOP3.LUT R115, R152, R115, RZ, 0xc0, !PT ;  /* 0x0000007398737212 */ /* 0x000fe400078ec0ff */
[----:B------:R-:W-:Y:S02]  /*224c0*/  LOP3.LUT R100, R168, 0xffff, RZ, 0xc0, !PT ;  /* 0x0000ffffa8647812 */ /* 0x000fe400078ec0ff */
[----:B------:R-:W-:Y:S01]  /*224d0*/  SHF.R.U32.HI R106, RZ, 0x10, R168 ;  /* 0x00000010ff6a7819 */ /* 0x000fe200000116a8 */
[----:B------:R-:W5:Y:S02]  /*224e0*/  LDSM.16.MT88.4 R140, [R194+0x9c00] ;  /* 0x009c0000c28c783b */ /* 0x000f640000004200 */
[C---:B------:R-:W-:Y:S01]  /*224f0*/  HMMA.16816.F32.BF16 R8, R112.reuse, R116, R8 ;  /* 0x000000747008723c */ /* 0x040fe20000041808 */
[----:B------:R-:W-:Y:S05]  /*22500*/  LOP3.LUT R106, R106, 0xff, RZ, 0xc0, !PT ;  /* 0x000000ff6a6a7812 */ /* 0x000fea00078ec0ff */
[----:B------:R-:W-:Y:S01]  /*22510*/  LDSM.16.MT88.4 R180, [R194+0xac00] ;  /* 0x00ac0000c2b4783b */ /* 0x000fe20000004200 */
[----:B------:R-:W-:Y:S01]  /*22520*/  LOP3.LUT R116, R166, 0xffff, RZ, 0xc0, !PT ;  /* 0x0000ffffa6747812 */ /* 0x000fe200078ec0ff */
[-C--:B------:R-:W-:Y:S01]  /*22530*/  HMMA.16816.F32.BF16 R12, R112, R118.reuse, R12 ;  /* 0x00000076700c723c */ /* 0x080fe2000004180c */
[----:B------:R-:W-:Y:S03]  /*22540*/  SHF.R.U32.HI R117, RZ, 0x8, R100 ;  /* 0x00000008ff757819 */ /* 0x000fe60000011664 */
[----:B------:R-:W-:Y:S02]  /*22550*/  SHF.R.U32.HI R100, RZ, 0x8, R116 ;  /* 0x00000008ff647819 */ /* 0x000fe40000011674 */
[----:B------:R-:W-:Y:S02]  /*22560*/  SHF.R.U32.HI R116, RZ, 0x10, R0 ;  /* 0x00000010ff747819 */ /* 0x000fe40000011600 */
[C---:B------:R-:W-:Y:S07]  /*22570*/  HMMA.16816.F32.BF16 R16, R108.reuse, R118, R16 ;  /* 0x000000766c10723c */ /* 0x040fee0000041810 */
[----:B------:R-:W-:Y:S01]  /*22580*/  LOP3.LUT R119, R168, 0xff, RZ, 0xc0, !PT ;  /* 0x000000ffa8777812 */ /* 0x000fe200078ec0ff */
[-C--:B--2---:R-:W-:Y:S01]  /*22590*/  HMMA.16816.F32.BF16 R20, R108, R124.reuse, R20 ;  /* 0x0000007c6c14723c */ /* 0x084fe20000041814 */
[----:B------:R-:W-:Y:S03]  /*225a0*/  SHF.R.U32.HI R168, RZ, 0x18, R168 ;  /* 0x00000018ffa87819 */ /* 0x000fe600000116a8 */
[----:B------:R-:W-:Y:S02]  /*225b0*/  LOP3.LUT R118, R166, 0xff, RZ, 0xc0, !PT ;  /* 0x000000ffa6767812 */ /* 0x000fe400078ec0ff */
[----:B------:R-:W-:Y:S02]  /*225c0*/  PRMT R168, R106, 0x5410, R168 ;  /* 0x000054106aa87816 */ /* 0x000fe400000000a8 */
[C---:B------:R-:W-:Y:S01]  /*225d0*/  HMMA.16816.F32.BF16 R24, R112.reuse, R124, R24 ;  /* 0x0000007c7018723c */ /* 0x040fe20000041818 */
[----:B------:R-:W-:Y:S03]  /*225e0*/  PRMT R178, R118, 0x5410, R100 ;  /* 0x0000541076b27816 */ /* 0x000fe60000000064 */
[--C-:B------:R-:W-:Y:S01]  /*225f0*/  HSET2.LE.AND R175, R168, R170.reuse, PT ;  /* 0x000000aaa8af7233 */ /* 0x100fe20003803000 */
[----:B------:R-:W-:Y:S01]  /*22600*/  LOP3.LUT R100, R3, 0xffff, RZ, 0xc0, !PT ;  /* 0x0000ffff03647812 */ /* 0x000fe200078ec0ff */
[--C-:B------:R-:W-:Y:S01]  /*22610*/  HSET2.LE.AND R178, R178, R170.reuse, PT ;  /* 0x000000aab2b27233 */ /* 0x100fe20003803000 */
[----:B------:R-:W-:Y:S01]  /*22620*/  SHF.R.U32.HI R106, RZ, 0x10, R3 ;  /* 0x00000010ff6a7819 */ /* 0x000fe20000011603 */
[-C--:B------:R-:W-:Y:S01]  /*22630*/  HMMA.16816.F32.BF16 R28, R112, R126.reuse, R28 ;  /* 0x0000007e701c723c */ /* 0x080fe2000004181c */
[----:B------:R-:W-:Y:S03]  /*22640*/  PRMT R174, R119, 0x5410, R117 ;  /* 0x0000541077ae7816 */ /* 0x000fe60000000075 */
[----:B------:R-:W-:Y:S02]  /*22650*/  LOP3.LUT R118, R3, 0xff, RZ, 0xc0, !PT ;  /* 0x000000ff03767812 */ /* 0x000fe400078ec0ff */
[----:B------:R-:W-:Y:S01]  /*22660*/  SHF.R.U32.HI R117, RZ, 0x18, R3 ;  /* 0x00000018ff757819 */ /* 0x000fe20000011603 */
[--C-:B------:R-:W-:Y:S01]  /*22670*/  HSET2.LE.AND R174, R174, R170.reuse, PT ;  /* 0x000000aaaeae7233 */ /* 0x100fe20003803000 */
[C---:B------:R-:W-:Y:S01]  /*22680*/  HMMA.16816.F32.BF16 R32, R108.reuse, R126, R32 ;  /* 0x0000007e6c20723c */ /* 0x040fe20000041820 */
[----:B------:R-:W2:Y:S03]  /*22690*/  LDSM.16.MT88.4 R124, [R192+0xac00] ;  /* 0x00ac0000c07c783b */ /* 0x000ea60000004200 */
[----:B------:R-:W-:Y:S02]  /*226a0*/  SHF.R.U32.HI R100, RZ, 0x8, R100 ;  /* 0x00000008ff647819 */ /* 0x000fe40000011664 */
[----:B------:R-:W-:Y:S02]  /*226b0*/  LOP3.LUT R106, R106, 0xff, RZ, 0xc0, !PT ;  /* 0x000000ff6a6a7812 */ /* 0x000fe400078ec0ff */
[-C--:B---3--:R-:W-:Y:S01]  /*226c0*/  HMMA.16816.F32.BF16 R36, R108, R128.reuse, R36 ;  /* 0x000000806c24723c */ /* 0x088fe20000041824 */
[----:B------:R-:W-:Y:S03]  /*226d0*/  LOP3.LUT R3, R0, 0xffff, RZ, 0xc0, !PT ;  /* 0x0000ffff00037812 */ /* 0x000fe600078ec0ff */
[----:B------:R-:W-:Y:S02]  /*226e0*/  PRMT R100, R118, 0x5410, R100 ;  /* 0x0000541076647816 */ /* 0x000fe40000000064 */
[----:B------:R-:W-:Y:S02]  /*226f0*/  PRMT R106, R106, 0x5410, R117 ;  /* 0x000054106a6a7816 */ /* 0x000fe40000000075 */
[C---:B------:R-:W-:Y:S01]  /*22700*/  HMMA.16816.F32.BF16 R40, R112.reuse, R128, R40 ;  /* 0x000000807028723c */ /* 0x040fe20000041828 */
[----:B------:R-:W-:Y:S03]  /*22710*/  SHF.R.U32.HI R166, RZ, 0x18, R166 ;  /* 0x00000018ffa67819 */ /* 0x000fe600000116a6 */
[----:B------:R-:W-:Y:S01]  /*22720*/  SHF.R.U32.HI R119, RZ, 0x18, R0 ;  /* 0x00000018ff777819 */ /* 0x000fe20000011600 */
[--C-:B------:R-:W-:Y:S01]  /*22730*/  HSET2.LE.AND R172, R100, R170.reuse, PT ;  /* 0x000000aa64ac7233 */ /* 0x100fe20003803000 */
[----:B------:R-:W-:Y:S01]  /*22740*/  IMAD.MOV.U32 R100, RZ, RZ, R104 ;  /* 0x000000ffff647224 */ /* 0x000fe200078e0068 */
[----:B------:R-:W-:Y:S01]  /*22750*/  SHF.R.U32.HI R3, RZ, 0x8, R3 ;  /* 0x00000008ff037819 */ /* 0x000fe20000011603 */
[-C--:B------:R-:W-:Y:S01]  /*22760*/  HMMA.16816.F32.BF16 R44, R112, R130.reuse, R44 ;  /* 0x00000082702c723c */ /* 0x080fe2000004182c */
[--C-:B------:R-:W-:Y:S03]  /*22770*/  HSET2.LE.AND R173, R106, R170.reuse, PT ;  /* 0x000000aa6aad7233 */ /* 0x100fe60003803000 */
[----:B------:R-:W-:Y:S01]  /*22780*/  PRMT R179, R179, 0x5410, R166 ;  /* 0x00005410b3b37816 */ /* 0x000fe200000000a6 */
[----:B------:R-:W-:Y:S01]  /*22790*/  IMAD.MOV.U32 R106, RZ, RZ, R103 ;  /* 0x000000ffff6a7224 */ /* 0x000fe200078e0067 */
[----:B------:R-:W-:Y:S02]  /*227a0*/  LOP3.LUT R172, R161, R172, RZ, 0xc0, !PT ;  /* 0x000000aca1ac7212 */ /* 0x000fe400078ec0ff */
[C---:B------:R-:W-:Y:S01]  /*227b0*/  HMMA.16816.F32.BF16 R48, R108.reuse, R130, R48 ;  /* 0x000000826c30723c */ /* 0x040fe20000041830 */
[----:B------:R-:W-:Y:S03]  /*227c0*/  LOP3.LUT R173, R155, R173, RZ, 0xc0, !PT ;  /* 0x000000ad9bad7212 */ /* 0x000fe600078ec0ff */
[----:B------:R-:W-:Y:S01]  /*227d0*/  LOP3.LUT R174, R160, R174, RZ, 0xc0, !PT ;  /* 0x000000aea0ae7212 */ /* 0x000fe200078ec0ff */
[--C-:B------:R-:W-:Y:S01]  /*227e0*/  HSET2.LE.AND R179, R179, R170.reuse, PT ;  /* 0x000000aab3b37233 */ /* 0x100fe20003803000 */
[----:B------:R-:W-:Y:S01]  /*227f0*/  LOP3.LUT R175, R107, R175, RZ, 0xc0, !PT ;  /* 0x000000af6baf7212 */ /* 0x000fe200078ec0ff */
[----:B------:R-:W-:Y:S01]  /*22800*/  IMAD.MOV.U32 R107, RZ, RZ, R102 ;  /* 0x000000ffff6b7224 */ /* 0x000fe200078e0066 */
[-C--:B------:R-:W-:Y:S01]  /*22810*/  HMMA.16816.F32.BF16 R52, R108, R132.reuse, R52 ;  /* 0x000000846c34723c */ /* 0x080fe20000041834 */
[----:B------:R-:W-:Y:S03]  /*22820*/  LOP3.LUT R178, R101, R178, RZ, 0xc0, !PT ;  /* 0x000000b265b27212 */ /* 0x000fe600078ec0ff */
[----:B------:R-:W-:Y:S01]  /*22830*/  LOP3.LUT R179, R2, R179, RZ, 0xc0, !PT ;  /* 0x000000b302b37212 */ /* 0x000fe200078ec0ff */
[----:B------:R-:W-:Y:S03]  /*22840*/  IMAD.MOV.U32 R101, RZ, RZ, R105 ;  /* 0x000000ffff657224 */ /* 0x000fe600078e0069 */
        /* <DEDUP_REMOVED lines=8> */
[C---:B------:R-:W-:Y:S07]  /*228d0*/  HMMA.16816.F32.BF16 R88, R112.reuse, R120, R88 ;  /* 0x000000787058723c */ /* 0x040fee0000041858 */
[----:B------:R-:W-:Y:S01]  /*228e0*/  LOP3.LUT R120, R0, 0xff, RZ, 0xc0, !PT ;  /* 0x000000ff00787812 */ /* 0x000fe200078ec0ff */
[-C--:B------:R-:W-:Y:S01]  /*228f0*/  HMMA.16816.F32.BF16 R92, R112, R122.reuse, R92 ;  /* 0x0000007a705c723c */ /* 0x080fe2000004185c */
[----:B------:R-:W-:Y:S03]  /*22900*/  LOP3.LUT R0, R116, 0xff, RZ, 0xc0, !PT ;  /* 0x000000ff74007812 */ /* 0x000fe600078ec0ff */
[----:B------:R-:W-:Y:S02]  /*22910*/  PRMT R3, R120, 0x5410, R3 ;  /* 0x0000541078037816 */ /* 0x000fe40000000003 */
[----:B------:R-:W-:Y:S02]  /*22920*/  PRMT R0, R0, 0x5410, R119 ;  /* 0x0000541000007816 */ /* 0x000fe40000000077 */
[----:B------:R-:W-:Y:S01]  /*22930*/  HMMA.16816.F32.BF16 R96, R108, R122, R96 ;  /* 0x0000007a6c60723c */ /* 0x000fe20000041860 */
[--C-:B------:R-:W-:Y:S03]  /*22940*/  HSET2.LE.AND R176, R3, R170.reuse, PT ;  /* 0x000000aa03b07233 */ /* 0x100fe60003803000 */
[----:B------:R-:W-:Y:S01]  /*22950*/  HSET2.LE.AND R177, R0, R170, PT ;  /* 0x000000aa00b17233 */ /* 0x000fe20003803000 */
[----:B------:R-:W-:Y:S02]  /*22960*/  IADD3 R0, R212, -0x1, RZ ;  /* 0xffffffffd4007810 */ /* 0x000fe40007ffe0ff */
[----:B------:R-:W-:Y:S01]  /*22970*/  LOP3.LUT R176, R163, R176, RZ, 0xc0, !PT ;  /* 0x000000b0a3b07212 */ /* 0x000fe200078ec0ff */
[-C--:B-1----:R-:W-:Y:S01]  /*22980*/  HMMA.16816.F32.BF16 R168, R172, R156.reuse, R4 ;  /* 0x0000009caca8723c */ /* 0x082fe20000041804 */
[----:B------:R-:W-:Y:S03]  /*22990*/  LOP3.LUT R177, R162, R177, RZ, 0xc0, !PT ;  /* 0x000000b1a2b17212 */ /* 0x000fe600078ec0ff */
[----:B------:R-:W-:Y:S04]  /*229a0*/  IMAD.MOV.U32 R212, RZ, RZ, R0 ;  /* 0x000000ffffd47224 */ /* 0x000fe800078e0000 */
[C---:B------:R-:W-:Y:S08]  /*229b0*/  HMMA.16816.F32.BF16 R164, R176.reuse, R156, R8 ;  /* 0x0000009cb0a4723c */ /* 0x040ff00000041808 */
[-C--:B------:R-:W-:Y:S08]  /*229c0*/  HMMA.16816.F32.BF16 R160, R176, R158.reuse, R12 ;  /* 0x0000009eb0a0723c */ /* 0x080ff0000004180c */
[C---:B------:R-:W-:Y:S08]  /*229d0*/  HMMA.16816.F32.BF16 R156, R172.reuse, R158, R16 ;  /* 0x0000009eac9c723c */ /* 0x040ff00000041810 */
[-C--:B-----5:R-:W-:Y:S08]  /*229e0*/  HMMA.16816.F32.BF16 R152, R172, R140.reuse, R20 ;  /* 0x0000008cac98723c */ /* 0x0a0ff00000041814 */
[C---:B------:R-:W-:Y:S08]  /*229f0*/  HMMA.16816.F32.BF16 R148, R176.reuse, R140, R24 ;  /* 0x0000008cb094723c */ /* 0x040ff00000041818 */
[-C--:B------:R-:W-:Y:S08]  /*22a00*/  HMMA.16816.F32.BF16 R144, R176, R142.reuse, R28 ;  /* 0x0000008eb090723c */ /* 0x080ff0000004181c */
        /* <DEDUP_REMOVED lines=18> */
.L_x_597:
[----:B------:R-:W-:Y:S01]  /*22b30*/  MOV R4, UR6 ;  /* 0x0000000600047c02 */ /* 0x000fe20008000f00 */
[----:B------:R-:W-:-:S02]  /*22b40*/  IMAD.U32 R2, RZ, RZ, UR6 ;  /* 0x00000006ff027e24 */ /* 0x000fc4000f8e00ff */
[----:B------:R-:W-:Y:S02]  /*22b50*/  IMAD.U32 R3, RZ, RZ, UR7 ;  /* 0x00000007ff037e24 */ /* 0x000fe4000f8e00ff */
[----:B------:R-:W-:-:S03]  /*22b60*/  IMAD.U32 R5, RZ, RZ, UR7 ;  /* 0x00000007ff057e24 */ /* 0x000fc6000f8e00ff */
[----:B-----5:R1:W5:Y:S04]  /*22b70*/  LD.E R53, [R2.64+0xd8] ;  /* 0x0000d80402357980 */ /* 0x020368000c101900 */
[----:B------:R1:W5:Y:S01]  /*22b80*/  LD.E R4, [R4.64+0x17c] ;  /* 0x00017c0404047980 */ /* 0x000362000c101900 */
[----:B------:R-:W-:Y:S02]  /*22b90*/  MOV R8, 0x1f ;  /* 0x0000001f00087802 */ /* 0x000fe40000000f00 */
[----:B------:R-:W-:Y:S01]  /*22ba0*/  MOV R7, 0xffffffff ;  /* 0xffffffff00077802 */ /* 0x000fe20000000f00 */
[----:B------:R-:W-:Y:S05]  /*22bb0*/  BRA.DIV ~URZ, `(.L_x_601) ;  /* 0x00002e827f007947 */ /* 0x000fea000b800000 */
[----:B------:R-:W2:Y:S04]  /*22bc0*/  LDL R0, [R1+0x130] ;  /* 0x0001300001007983 */ /* 0x000ea80000100800 */
[----:B-12---:R1:W2:Y:S02]  /*22bd0*/  SHFL.BFLY PT, R5, R0, 0x2, 0x1f ;  /* 0x0c401f0000057f89 */ /* 0x0062a400000e0000 */
.L_x_630:
[----:B-1----:R-:W3:Y:S02]  /*22be0*/  LDL.LU R0, [R1+0x130] ;  /* 0x0001300001007983 */ /* 0x002ee40000300800 */
[----:B--23--:R-:W-:Y:S01]  /*22bf0*/  FADD.FTZ R5, R5, R0 ;  /* 0x0000000005057221 */ /* 0x00cfe20000010000 */
[----:B------:R-:W-:Y:S05]  /*22c00*/  BRA.DIV ~URZ, `(.L_x_602) ;  /* 0x00002e927f007947 */ /* 0x000fea000b800000 */
[----:B------:R-:W2:Y:S04]  /*22c10*/  LDL.LU R7, [R1+0x134] ;  /* 0x0001340001077983 */ /* 0x000ea80000300800 */
[----:B------:R-:W3:Y:S04]  /*22c20*/  LDL.LU R3, [R1+0x144] ;  /* 0x0001440001037983 */ /* 0x000ee80000300800 */
[----:B------:R-:W4:Y:S04]  /*22c30*/  LDL.LU R10, [R1+0x140] ;  /* 0x00014000010a7983 */ /* 0x000f280000300800 */
[----:B------:R-:W1:Y:S02]  /*22c40*/  SHFL.BFLY PT, R8, R5, 0x1, 0x1f ;  /* 0x0c201f0005087f89 */ /* 0x000e6400000e0000 */
[----:B-1----:R-:W-:-:S02]  /*22c50*/  FADD.FTZ R57, R5, R8 ;  /* 0x0000000805397221 */ /* 0x002fc40000010000 */
[----:B--2---:R-:W1:Y:S04]  /*22c60*/  SHFL.BFLY PT, R2, R7, 0x2, 0x1f ;  /* 0x0c401f0007027f89 */ /* 0x004e6800000e0000 */
[----:B---3--:R-:W2:Y:S04]  /*22c70*/  SHFL.BFLY PT, R0, R3, 0x2, 0x1f ;  /* 0x0c401f0003007f89 */ /* 0x008ea800000e0000 */
[----:B----4-:R-:W3:Y:S01]  /*22c80*/  SHFL.BFLY PT, R6, R10, 0x2, 0x1f ;  /* 0x0c401f000a067f89 */ /* 0x010ee200000e0000 */
[----:B-1----:R-:W-:Y:S02]  /*22c90*/  FADD.FTZ R2, R2, R7 ;  /* 0x0000000702027221 */ /* 0x002fe40000010000 */
[----:B--2---:R-:W-:-:S03]  /*22ca0*/  FADD.FTZ R0, R0, R3 ;  /* 0x0000000300007221 */ /* 0x004fc60000010000 */
[----:B------:R-:W1:Y:S01]  /*22cb0*/  SHFL.BFLY PT, R7, R2, 0x1, 0x1f ;  /* 0x0c201f0002077f89 */ /* 0x000e6200000e0000 */
[----:B---3--:R-:W-:-:S03]  /*22cc0*/  FADD.FTZ R6, R6, R10 ;  /* 0x0000000a06067221 */ /* 0x008fc60000010000 */
[----:B------:R-:W2:Y:S04]  /*22cd0*/  SHFL.BFLY PT, R3, R0, 0x1, 0x1f ;  /* 0x0c201f0000037f89 */ /* 0x000ea800000e0000 */
[----:B------:R3:W4:Y:S01]  /*22ce0*/  SHFL.BFLY PT, R9, R6, 0x1, 0x1f ;  /* 0x0c201f0006097f89 */ /* 0x00072200000e0000 */
[----:B-1----:R-:W-:Y:S02]  /*22cf0*/  FADD.FTZ R56, R2, R7 ;  /* 0x0000000702387221 */ /* 0x002fe40000010000 */
[----:B--2---:R-:W-:Y:S02]  /*22d00*/  FADD.FTZ R55, R0, R3 ;  /* 0x0000000300377221 */ /* 0x004fe40000010000 */
.L_x_631:
[----:B------:R-:W2:Y:S01]  /*22d10*/  LDL R58, [R1+0x1a0] ;  /* 0x0001a000013a7983 */ /* 0x000ea20000100800 */
[----:B------:R-:W-:Y:S01]  /*22d20*/  FSETP.NE.FTZ.AND P5, PT, R57, RZ, PT ;  /* 0x000000ff3900720b */ /* 0x000fe20003fb5000 */
[----:B----4-:R-:W-:Y:S01]  /*22d30*/  FADD.FTZ R54, R9, R6 ;  /* 0x0000000609367221 */ /* 0x010fe20000010000 */
[----:B------:R-:W-:Y:S01]  /*22d40*/  MOV R0, 0x3f800000 ;  /* 0x3f80000000007802 */ /* 0x000fe20000000f00 */
[----:B------:R-:W1:Y:S01]  /*22d50*/  S2R R67, SR_TID.X ;  /* 0x0000000000437919 */ /* 0x000e620000002100 */
[----:B------:R-:W-:-:S02]  /*22d60*/  FSETP.NE.FTZ.AND P3, PT, R55, RZ, PT ;  /* 0x000000ff3700720b */ /* 0x000fc40003f75000 */
[----:B------:R-:W-:Y:S02]  /*22d70*/  MOV R2, 0x3f800000 ;  /* 0x3f80000000027802 */ /* 0x000fe40000000f00 */
[----:B------:R-:W-:Y:S02]  /*22d80*/  FSETP.NE.FTZ.AND P2, PT, R54, RZ, PT ;  /* 0x000000ff3600720b */ /* 0x000fe40003f55000 */
[----:B------:R-:W-:Y:S02]  /*22d90*/  FSETP.NE.FTZ.AND P4, PT, R56, RZ, PT ;  /* 0x000000ff3800720b */ /* 0x000fe40003f95000 */
[----:B------:R-:W-:Y:S01]  /*22da0*/  MOV R3, 0x3f800000 ;  /* 0x3f80000000037802 */ /* 0x000fe20000000f00 */
[----:B------:R-:W4:Y:S08]  /*22db0*/  @P5 MUFU.RCP R0, R57 ;  /* 0x0000003900005308 */ /* 0x000f300000001000 */
[----:B------:R-:W3:Y:S01]  /*22dc0*/  @P3 MUFU.RCP R2, R55 ;  /* 0x0000003700023308 */ /* 0x000ee20000001000 */
[----:B-1----:R-:W-:Y:S01]  /*22dd0*/  SHF.R.S32.HI R65, RZ, 0x1f, R67 ;  /* 0x0000001fff417819 */ /* 0x002fe20000011443 */
[----:B----45:R-:W-:-:S06]  /*22de0*/  FMUL.FTZ R0, R4, R0 ;  /* 0x0000000004007220 */ /* 0x030fcc0000410000 */
[----:B------:R-:W1:Y:S01]  /*22df0*/  @P4 MUFU.RCP R3, R56 ;  /* 0x0000003800034308 */ /* 0x000e620000001000 */
[CC--:B------:R-:W-:Y:S01]  /*22e00*/  LEA.HI R64, R65.reuse, R67.reuse, RZ, 0x2 ;  /* 0x0000004341407211 */ /* 0x0c0fe200078f10ff */
[C---:B------:R-:W-:Y:S01]  /*22e10*/  FMUL.FTZ R168, R0.reuse, R168 ;  /* 0x000000a800a87220 */ /* 0x040fe20000410000 */
[----:B------:R-:W-:Y:S01]  /*22e20*/  LEA.HI R65, R65, R67, RZ, 0x5 ;  /* 0x0000004341417211 */ /* 0x000fe200078f28ff */
[C---:B------:R-:W-:Y:S01]  /*22e30*/  FMUL.FTZ R18, R0.reuse, R169 ;  /* 0x000000a900127220 */ /* 0x040fe20000410000 */
[----:B------:R-:W-:Y:S01]  /*22e40*/  SHF.R.S32.HI R66, RZ, 0x2, R64 ;  /* 0x00000002ff427819 */ /* 0x000fe20000011440 */
        /* <DEDUP_REMOVED lines=32> */
[----:B------:R-:W-:Y:S01]  /*23050*/  MOV R0, 0x3f800000 ;  /* 0x3f80000000007802 */ /* 0x000fe20000000f00 */
[----:B---3--:R-:W-:Y:S01]  /*23060*/  FMUL.FTZ R2, R4, R2 ;  /* 0x0000000204027220 */ /* 0x008fe20000410000 */
[----:B------:R-:W-:Y:S01]  /*23070*/  F2FP.BF16.PACK_AB R26, R26, R84 ;  /* 0x000000541a1a723e */ /* 0x000fe200000010ff */
[----:B-1----:R-:W-:Y:S01]  /*23080*/  FMUL.FTZ R3, R4, R3 ;  /* 0x0000000304037220 */ /* 0x002fe20000410000 */
[----:B------:R-:W-:Y:S01]  /*23090*/  F2FP.BF16.PACK_AB R21, R21, R96 ;  /* 0x000000601515723e */ /* 0x000fe200000010ff */
[C---:B------:R-:W-:Y:S01]  /*230a0*/  FMUL.FTZ R164, R2.reuse, R164 ;  /* 0x000000a402a47220 */ /* 0x040fe20000410000 */
[----:B------:R-:W1:Y:S01]  /*230b0*/  @P2 MUFU.RCP R0, R54 ;  /* 0x0000003600002308 */ /* 0x000e620000001000 */
        /* <DEDUP_REMOVED lines=33> */
[----:B------:R-:W-:Y:S01]  /*232d0*/  SHF.R.S32.HI R2, RZ, 0x1f, R66 ;  /* 0x0000001fff027819 */ /* 0x000fe20000011442 */
[----:B-1----:R-:W-:Y:S01]  /*232e0*/  FMUL.FTZ R0, R4, R0 ;  /* 0x0000000004007220 */ /* 0x002fe20000410000 */
[----:B------:R-:W-:Y:S01]  /*232f0*/  SHF.R.S32.HI R4, RZ, 0x5, R65 ;  /* 0x00000005ff047819 */ /* 0x000fe20000011441 */
[----:B------:R-:W-:Y:S01]  /*23300*/  FMUL.FTZ R170, R3, R170 ;  /* 0x000000aa03aa7220 */ /* 0x000fe20000410000 */
[----:B------:R-:W-:Y:S01]  /*23310*/  LEA.HI R2, R2, R66, RZ, 0x3 ;  /* 0x0000004202027211 */ /* 0x000fe200078f18ff */
[----:B------:R-:W-:Y:S01]  /*23320*/  FMUL.FTZ R166, R0, R166 ;  /* 0x000000a600a67220 */ /* 0x000fe20000410000 */
        /* <DEDUP_REMOVED lines=33> */
[C---:B------:R-:W-:Y:S02]  /*23540*/  FMUL.FTZ R12, R0.reuse, R91 ;  /* 0x0000005b000c7220 */ /* 0x040fe40000410000 */
[C---:B------:R-:W-:Y:S02]  /*23550*/  FMUL.FTZ R94, R0.reuse, R94 ;  /* 0x0000005e005e7220 */ /* 0x040fe40000410000 */
[----:B------:R-:W-:Y:S01]  /*23560*/  FMUL.FTZ R95, R0, R95 ;  /* 0x0000005f005f7220 */ /* 0x000fe20000410000 */
[----:B------:R-:W-:Y:S01]  /*23570*/  LEA.HI R0, R2, R2, RZ, 0x1 ;  /* 0x0000000202007211 */ /* 0x000fe200078f08ff */
[C---:B------:R-:W-:Y:S01]  /*23580*/  FMUL.FTZ R17, R3.reuse, R171 ;  /* 0x000000ab03117220 */ /* 0x040fe20000410000 */
[----:B------:R-:W-:Y:S01]  /*23590*/  F2FP.BF16.PACK_AB R12, R12, R90 ;  /* 0x0000005a0c0c723e */ /* 0x000fe200000010ff */
[C---:B------:R-:W-:Y:S01]  /*235a0*/  FMUL.FTZ R158, R3.reuse, R158 ;  /* 0x0000009e039e7220 */ /* 0x040fe20000410000 */
[----:B------:R-:W-:Y:S01]  /*235b0*/  SHF.R.S32.HI R11, RZ, 0x1, R0 ;  /* 0x00000001ff0b7819 */ /* 0x000fe20000011400 */
[C---:B------:R-:W-:Y:S01]  /*235c0*/  FMUL.FTZ R22, R3.reuse, R159 ;  /* 0x0000009f03167220 */ /* 0x040fe20000410000 */
[----:B------:R-:W-:Y:S01]  /*235d0*/  LOP3.LUT R0, R0, 0x3fffffe, RZ, 0xc0, !PT ;  /* 0x03fffffe00007812 */ /* 0x000fe200078ec0ff */
[----:B------:R-:W-:Y:S01]  /*235e0*/  FMUL.FTZ R154, R3, R154 ;  /* 0x0000009a039a7220 */ /* 0x000fe20000410000 */
[----:B------:R-:W-:Y:S01]  /*235f0*/  SHF.L.U32 R5, R11, 0x6, RZ ;  /* 0x000000060b057819 */ /* 0x000fe200000006ff */
[C---:B------:R-:W-:Y:S01]  /*23600*/  FMUL.FTZ R50, R3.reuse, R155 ;  /* 0x0000009b03327220 */ /* 0x040fe20000410000 */
[----:B------:R-:W-:Y:S01]  /*23610*/  IADD3 R0, R2, -R0, RZ ;  /* 0x8000000002007210 */ /* 0x000fe20007ffe0ff */
[----:B------:R-:W-:Y:S01]  /*23620*/  FMUL.FTZ R142, R3, R142 ;  /* 0x0000008e038e7220 */ /* 0x000fe20000410000 */
[----:B------:R-:W-:Y:S01]  /*23630*/  LOP3.LUT R2, R5, 0xc0, RZ, 0xc0, !PT ;  /* 0x000000c005027812 */ /* 0x000fe200078ec0ff */
[----:B------:R-:W-:Y:S01]  /*23640*/  FMUL.FTZ R47, R3, R143 ;  /* 0x0000008f032f7220 */ /* 0x000fe20000410000 */
[----:B------:R-:W-:Y:S01]  /*23650*/  LOP3.LUT P0, RZ, R11, 0x2, RZ, 0xc0, !PT ;  /* 0x000000020bff7812 */ /* 0x000fe2000780c0ff */
[C---:B------:R-:W-:Y:S01]  /*23660*/  FMUL.FTZ R138, R3.reuse, R138 ;  /* 0x0000008a038a7220 */ /* 0x040fe20000410000 */
[----:B------:R-:W-:Y:S01]  /*23670*/  LEA.HI R2, R2, R2, RZ, 0x1d ;  /* 0x0000000202027211 */ /* 0x000fe200078fe8ff */
[----:B------:R-:W-:Y:S01]  /*23680*/  FMUL.FTZ R44, R3, R139 ;  /* 0x0000008b032c7220 */ /* 0x000fe20000410000 */
[----:B------:R-:W-:Y:S01]  /*23690*/  F2FP.BF16.PACK_AB R17, R17, R170 ;  /* 0x000000aa1111723e */ /* 0x000fe200000010ff */
[C---:B------:R-:W-:Y:S01]  /*236a0*/  FMUL.FTZ R126, R3.reuse, R126 ;  /* 0x0000007e037e7220 */ /* 0x040fe20000410000 */
[----:B------:R-:W-:Y:S01]  /*236b0*/  F2FP.BF16.PACK_AB R22, R22, R158 ;  /* 0x0000009e1616723e */ /* 0x000fe200000010ff */
        /* <DEDUP_REMOVED lines=22> */
[----:B------:R-:W-:Y:S02]  /*23820*/  LOP3.LUT R3, R64, 0xfffffffc, RZ, 0xc0, !PT ;  /* 0xfffffffc40037812 */ /* 0x000fe400078ec0ff */
[----:B------:R-:W-:-:S02]  /*23830*/  F2FP.BF16.PACK_AB R25, R25, R86 ;  /* 0x000000561919723e */ /* 0x000fc400000010ff */
[----:B------:R-:W-:Y:S02]  /*23840*/  IADD3 R3, -R3, R67, RZ ;  /* 0x0000004303037210 */ /* 0x000fe40007ffe1ff */
[----:B------:R-:W-:Y:S02]  /*23850*/  F2FP.BF16.PACK_AB R20, R20, R98 ;  /* 0x000000621414723e */ /* 0x000fe400000010ff */
[----:B------:R-:W-:-:S04]  /*23860*/  LEA R3, R4, R3, 0x8 ;  /* 0x0000000304037211 */ /* 0x000fc800078e40ff */
[----:B------:R-:W-:Y:S02]  /*23870*/  LEA R0, R0, R3, 0x4 ;  /* 0x0000000300007211 */ /* 0x000fe400078e20ff */
[----:B------:R-:W-:Y:S02]  /*23880*/  LOP3.LUT R3, R11, 0x1, RZ, 0xc0, !PT ;  /* 0x000000010b037812 */ /* 0x000fe400078ec0ff */
[----:B------:R-:W-:Y:S02]  /*23890*/  LEA R0, R0, R2, 0x1 ;  /* 0x0000000200007211 */ /* 0x000fe400078e08ff */
[----:B------:R-:W-:Y:S02]  /*238a0*/  ISETP.NE.U32.AND P1, PT, R3, 0x1, PT ;  /* 0x000000010300780c */ /* 0x000fe40003f25070 */
[----:B------:R-:W-:Y:S02]  /*238b0*/  SHF.L.U32 R0, R0, 0x1, RZ ;  /* 0x0000000100007819 */ /* 0x000fe400000006ff */
[----:B------:R-:W-:-:S02]  /*238c0*/  MOV R3, 0x20 ;  /* 0x0000002000037802 */ /* 0x000fc40000000f00 */
[C---:B------:R-:W-:Y:S01]  /*238d0*/  IADD3 R2, R0.reuse, -0x10, RZ ;  /* 0xfffffff000027810 */ /* 0x040fe20007ffe0ff */
[----:B------:R-:W-:Y:S01]  /*238e0*/  STS [R0], R18 ;  /* 0x0000001200007388 */ /* 0x000fe20000000800 */
[----:B------:R-:W-:Y:S02]  /*238f0*/  SEL R3, R3, 0xffffffe0, !P0 ;  /* 0xffffffe003037807 */ /* 0x000fe40004000000 */
[----:B------:R-:W-:Y:S01]  /*23900*/  F2FP.BF16.PACK_AB R11, R95, R94 ;  /* 0x0000005e5f0b723e */ /* 0x000fe200000010ff */
[----:B------:R-:W-:Y:S01]  /*23910*/  STS [R0+0x200], R17 ;  /* 0x0002001100007388 */ /* 0x000fe20000000800 */
[C---:B------:R-:W-:Y:S02]  /*23920*/  IADD3 R4, R0.reuse, R3, RZ ;  /* 0x0000000300047210 */ /* 0x040fe40007ffe0ff */
[----:B------:R-:W-:-:S04]  /*23930*/  @P1 IADD3 R2, R0, 0x10, RZ ;  /* 0x0000001000021810 */ /* 0x000fc80007ffe0ff */
        /* <DEDUP_REMOVED lines=9> */
[----:B------:R-:W-:Y:S01]  /*239d0*/  STS [R3], R48 ;  /* 0x0000003003007388 */ /* 0x000fe20000000800 */
[----:B--2---:R-:W-:-:S03]  /*239e0*/  ISETP.NE.AND P0, PT, R58, -0x1, PT ;  /* 0xffffffff3a00780c */ /* 0x004fc60003f05270 */
        /* <DEDUP_REMOVED lines=26> */
[----:B------:R2:W-:Y:S01]  /*23b90*/  STS [R0+0x5200], R6 ;  /* 0x0052000600007388 */ /* 0x0005e20000000800 */
[----:B-1----:R-:W-:-:S03]  /*23ba0*/  MOV R7, UR7 ;  /* 0x0000000700077c02 */ /* 0x002fc60008000f00 */
[----:B------:R-:W-:Y:S04]  /*23bb0*/  STS [R2+0x5000], R27 ;  /* 0x0050001b02007388 */ /* 0x000fe80000000800 */
[----:B------:R1:W-:Y:S04]  /*23bc0*/  STS [R2+0x5200], R5 ;  /* 0x0052000502007388 */ /* 0x0003e80000000800 */
[----:B------:R-:W-:Y:S04]  /*23bd0*/  STS [R4+0x4000], R26 ;  /* 0x0040001a04007388 */ /* 0x000fe80000000800 */
[----:B------:R-:W-:Y:S04]  /*23be0*/  STS [R4+0x4200], R25 ;  /* 0x0042001904007388 */ /* 0x000fe80000000800 */
[----:B------:R-:W-:Y:S04]  /*23bf0*/  STS [R3+0x4000], R21 ;  /* 0x0040001503007388 */ /* 0x000fe80000000800 */
[----:B------:R3:W-:Y:S01]  /*23c00*/  STS [R3+0x4200], R20 ;  /* 0x0042001403007388 */ /* 0x0007e20000000800 */
[----:B--2---:R-:W-:-:S03]  /*23c10*/  MOV R6, UR6 ;  /* 0x0000000600067c02 */ /* 0x004fc60008000f00 */
[----:B------:R-:W-:Y:S04]  /*23c20*/  STS [R4+0x5000], R28 ;  /* 0x0050001c04007388 */ /* 0x000fe80000000800 */
[----:B------:R2:W-:Y:S04]  /*23c30*/  STS [R4+0x5200], R12 ;  /* 0x0052000c04007388 */ /* 0x0005e80000000800 */
[----:B------:R-:W-:Y:S04]  /*23c40*/  STS [R3+0x5000], R19 ;  /* 0x0050001303007388 */ /* 0x000fe80000000800 */
[----:B------:R4:W-:Y:S01]  /*23c50*/  STS [R3+0x5200], R11 ;  /* 0x0052000b03007388 */ /* 0x0009e20000000800 */
[----:B-1----:R-:W-:-:S02]  /*23c60*/  MOV R5, UR7 ;  /* 0x0000000700057c02 */ /* 0x002fc40008000f00 */
[----:B------:R-:W-:Y:S02]  /*23c70*/  MOV R2, UR6 ;  /* 0x0000000600027c02 */ /* 0x000fe40008000f00 */
[----:B------:R-:W-:Y:S02]  /*23c80*/  MOV R8, UR6 ;  /* 0x0000000600087c02 */ /* 0x000fe40008000f00 */
[----:B------:R-:W-:Y:S01]  /*23c90*/  MOV R9, UR7 ;  /* 0x0000000700097c02 */ /* 0x000fe20008000f00 */
[----:B------:R-:W1:Y:S01]  /*23ca0*/  S2R R100, SR_CTAID.Y ;  /* 0x0000000000647919 */ /* 0x000e620000002600 */
[----:B------:R-:W-:-:S03]  /*23cb0*/  MOV R10, UR6 ;  /* 0x00000006000a7c02 */ /* 0x000fc60008000f00 */
[----:B---3--:R3:W5:Y:S04]  /*23cc0*/  LD.E.64 R20, [R6.64+0x90] ;  /* 0x0000900406147980 */ /* 0x008768000c101b00 */
[----:B--2---:R3:W2:Y:S01]  /*23cd0*/  @P0 LD.E.64 R12, [R6.64+0x88] ;  /* 0x00008804060c0980 */ /* 0x0046a2000c101b00 */
[----:B------:R-:W-:-:S05]  /*23ce0*/  MOV R4, UR6 ;  /* 0x0000000600047c02 */ /* 0x000fca0008000f00 */
[----:B------:R1:W2:Y:S01]  /*23cf0*/  LD.E.U16 R0, [R4.64+0x1c8] ;  /* 0x0001c80404007980 */ /* 0x0002a2000c101500 */
[----:B----4-:R-:W-:-:S06]  /*23d00*/  MOV R3, UR7 ;  /* 0x0000000700037c02 */ /* 0x010fcc0008000f00 */
[----:B------:R-:W4:Y:S01]  /*23d10*/  @!P0 LD.E.64 R2, [R2.64+0x80] ;  /* 0x0000800402028980 */ /* 0x000f22000c101b00 */
[----:B------:R-:W-:Y:S02]  /*23d20*/  MOV R11, UR7 ;  /* 0x00000007000b7c02 */ /* 0x000fe40008000f00 */
[----:B------:R-:W-:-:S03]  /*23d30*/  MOV R37, 0x7f800000 ;  /* 0x7f80000000257802 */ /* 0x000fc60000000f00 */
[----:B------:R1:W5:Y:S01]  /*23d40*/  LD.E.64 R18, [R10.64+0x70] ;  /* 0x000070040a127980 */ /* 0x000362000c101b00 */
[----:B---3--:R-:W3:Y:S08]  /*23d50*/  @P4 MUFU.LG2 R7, R56 ;  /* 0x0000003800074308 */ /* 0x008ef00000000c00 */
[----:B------:R-:W3:Y:S08]  /*23d60*/  @P3 MUFU.LG2 R6, R55 ;  /* 0x0000003700063308 */ /* 0x000ef00000000c00 */
[----:B-1----:R-:W-:Y:S01]  /*23d70*/  @P2 MUFU.LG2 R10, R54 ;  /* 0x00000036000a2308 */ /* 0x002fe20000000c00 */
[----:B---3--:R-:W-:Y:S01]  /*23d80*/  @P4 FMUL.FTZ R7, R7, 0.69314718246459960938 ;  /* 0x3f31721807074820 */ /* 0x008fe20000410000 */
[----:B------:R-:W-:-:S03]  /*23d90*/  MOV R38, 0x7f800000 ;  /* 0x7f80000000267802 */ /* 0x000fc60000000f00 */
[C---:B------:R-:W-:Y:S01]  /*23da0*/  @P4 FFMA.FTZ R38, R53.reuse, R103, R7 ;  /* 0x0000006735264223 */ /* 0x040fe20000010007 */
[----:B------:R-:W-:Y:S01]  /*23db0*/  BSSY B1, `(.L_x_603) ;  /* 0x000002a000017945 */ /* 0x000fe20003800000 */
[----:B------:R-:W-:Y:S01]  /*23dc0*/  @P3 FMUL.FTZ R6, R6, 0.69314718246459960938 ;  /* 0x3f31721806063820 */ /* 0x000fe20000410000 */
[----:B------:R-:W-:Y:S02]  /*23dd0*/  MOV R22, 0x7f800000 ;  /* 0x7f80000000167802 */ /* 0x000fe40000000f00 */
[----:B------:R-:W-:Y:S01]  /*23de0*/  MOV R17, 0x7f800000 ;  /* 0x7f80000000117802 */ /* 0x000fe20000000f00 */
[----:B------:R-:W-:Y:S01]  /*23df0*/  @P3 FFMA.FTZ R17, R53, R102, R6 ;  /* 0x0000006635113223 */ /* 0x000fe20000010006 */
[----:B------:R-:W-:Y:S01]  /*23e00*/  PLOP3.LUT P4, PT, PT, PT, PT, 0x8, 0x0 ;  /* 0x000000000000781c */ /* 0x000fe20003f8e170 */
[-C--:B--2---:R-:W-:Y:S02]  /*23e10*/  @P0 IMAD R14, R13, R58.reuse, RZ ;  /* 0x0000003a0d0e0224 */ /* 0x084fe400078e02ff */
[----:B------:R-:W-:-:S02]  /*23e20*/  @P0 IMAD.WIDE.U32 R4, R12, R58, RZ ;  /* 0x0000003a0c040225 */ /* 0x000fc400078e00ff */
[----:B------:R1:W5:Y:S02]  /*23e30*/  @!P0 LD.E.64 R12, [R8.64+0x88] ;  /* 0x00008804080c8980 */ /* 0x000364000c101b00 */
[----:B-1----:R-:W1:Y:S01]  /*23e40*/  @P5 MUFU.LG2 R8, R57 ;  /* 0x0000003900085308 */ /* 0x002e620000000c00 */
[----:B------:R-:W-:Y:S02]  /*23e50*/  @P0 MOV R23, R4 ;  /* 0x0000000400170202 */ /* 0x000fe40000000f00 */
[----:B------:R-:W-:Y:S01]  /*23e60*/  PRMT R4, R0, 0x7771, RZ ;  /* 0x0000777100047816 */ /* 0x000fe200000000ff */
[----:B-1----:R-:W-:-:S04]  /*23e70*/  @P5 FMUL.FTZ R8, R8, 0.69314718246459960938 ;  /* 0x3f31721808085820 */ /* 0x002fc80000410000 */
[----:B------:R-:W-:Y:S01]  /*23e80*/  @P5 FFMA.FTZ R37, R53, R105, R8 ;  /* 0x0000006935255223 */ /* 0x000fe20000010008 */
[----:B------:R-:W-:-:S04]  /*23e90*/  PRMT R8, R0, 0x7770, RZ ;  /* 0x0000777000087816 */ /* 0x000fc800000000ff */
[----:B------:R-:W-:-:S04]  /*23ea0*/  ISETP.NE.AND P1, PT, R8, RZ, PT ;  /* 0x000000ff0800720c */ /* 0x000fc80003f25270 */
[----:B------:R-:W-:Y:S01]  /*23eb0*/  ISETP.NE.OR P5, PT, R4, RZ, !P1 ;  /* 0x000000ff0400720c */ /* 0x000fe20004fa5670 */
[----:B----4-:R-:W-:Y:S01]  /*23ec0*/  @!P0 IMAD R3, R3, R100, RZ ;  /* 0x0000006403038224 */ /* 0x010fe200078e02ff */
[----:B------:R-:W-:Y:S01]  /*23ed0*/  @!P0 SHF.R.S32.HI R9, RZ, 0x1f, R100 ;  /* 0x0000001fff098819 */ /* 0x000fe20000011464 */
[----:B------:R-:W-:-:S04]  /*23ee0*/  @P2 FMUL.FTZ R0, R10, 0.69314718246459960938 ;  /* 0x3f3172180a002820 */ /* 0x000fc80000410000 */
[C---:B------:R-:W-:Y:S02]  /*23ef0*/  @!P0 IMAD R7, R2.reuse, R9, R3 ;  /* 0x0000000902078224 */ /* 0x040fe400078e0203 */
[----:B------:R-:W-:Y:S01]  /*23f00*/  @!P0 IMAD.WIDE.U32 R2, R2, R100, RZ ;  /* 0x0000006402028225 */ /* 0x000fe200078e00ff */
[----:B------:R-:W-:Y:S01]  /*23f10*/  @P0 IADD3 R36, R5, R14, RZ ;  /* 0x0000000e05240210 */ /* 0x000fe20007ffe0ff */
[----:B------:R-:W-:Y:S02]  /*23f20*/  CS2R R8, SRZ ;  /* 0x0000000000087805 */ /* 0x000fe4000001ff00 */
[--C-:B------:R-:W-:Y:S01]  /*23f30*/  @P2 FFMA.FTZ R22, R53, R104, R0.reuse ;  /* 0x0000006835162223 */ /* 0x100fe20000010000 */
[----:B------:R-:W-:Y:S02]  /*23f40*/  @!P0 IADD3 R36, R3, R7, RZ ;  /* 0x0000000703248210 */ /* 0x000fe40007ffe0ff */
[----:B------:R-:W-:Y:S02]  /*23f50*/  @!P0 MOV R23, R2 ;  /* 0x0000000200178202 */ /* 0x000fe40000000f00 */
[----:B------:R-:W-:Y:S01]  /*23f60*/  PRMT R0, R4, 0x7610, R0 ;  /* 0x0000761004007816 */ /* 0x000fe20000000000 */
[----:B------:R-:W-:Y:S05]  /*23f70*/  @P5 BRA `(.L_x_604) ;  /* 0x000000d000005947 */ /* 0x000fea0003800000 */
[----:B------:R-:W-:Y:S01]  /*23f80*/  ISETP.NE.AND P0, PT, R58, -0x1, PT ;  /* 0xffffffff3a00780c */ /* 0x000fe20003f05270 */
[----:B------:R-:W-:-:S12]  /*23f90*/  BSSY B0, `(.L_x_605) ;  /* 0x0000007000007945 */ /* 0x000fd80003800000 */
[----:B------:R-:W-:Y:S05]  /*23fa0*/  @P0 BRA `(.L_x_606) ;  /* 0x0000005000000947 */ /* 0x000fea0003800000 */
[----:B------:R-:W-:Y:S02]  /*23fb0*/  MOV R2, UR6 ;  /* 0x0000000600027c02 */ /* 0x000fe40008000f00 */
[----:B------:R-:W-:-:S05]  /*23fc0*/  MOV R3, UR7 ;  /* 0x0000000700037c02 */ /* 0x000fca0008000f00 */
[----:B------:R-:W2:Y:S02]  /*23fd0*/  LD.E R2, [R2.64+0xb4] ;  /* 0x0000b40402027980 */ /* 0x000ea4000c101900 */
[----:B--2---:R-:W-:-:S05]  /*23fe0*/  IMAD R58, R2, R100, RZ ;  /* 0x00000064023a7224 */ /* 0x004fca00078e02ff */
[----:B------:R1:W-:Y:S02]  /*23ff0*/  STL [R1+0x1a0], R58 ;  /* 0x0001a03a01007387 */ /* 0x0003e40000100800 */
.L_x_606:
[----:B------:R-:W-:Y:S05]  /*24000*/  BSYNC B0 ;  /* 0x0000000000007941 */ /* 0x000fea0003800000 */
.L_x_605:
[----:B------:R-:W-:Y:S01]  /*24010*/  PLOP3.LUT P4, PT, PT, PT, PT, 0x80, 0x0 ;  /* 0x000000000000781c */ /* 0x000fe20003f8f070 */
[--C-:B------:R-:W-:Y:S01]  /*24020*/  IMAD.MOV.U32 R8, RZ, RZ, R58.reuse ;  /* 0x000000ffff087224 */ /* 0x100fe200078e003a */
[----:B------:R-:W-:Y:S02]  /*24030*/  SHF.R.S32.HI R9, RZ, 0x1f, R58 ;  /* 0x0000001fff097819 */ /* 0x000fe4000001143a */
[----:B------:R-:W-:-:S04]  /*24040*/  PRMT R0, RZ, 0x7610, R0 ;  /* 0x00007610ff007816 */ /* 0x000fc80000000000 */
.L_x_604:
[----:B------:R-:W-:Y:S05]  /*24050*/  BSYNC B1 ;  /* 0x0000000000017941 */ /* 0x000fea0003800000 */
.L_x_603:
[----:B------:R-:W-:Y:S02]  /*24060*/  LOP3.LUT P0, RZ, R0, 0xff, RZ, 0xc0, !PT ;  /* 0x000000ff00ff7812 */ /* 0x000fe4000780c0ff */
[----:B------:R-:W-:Y:S02]  /*24070*/  MOV R2, UR6 ;  /* 0x0000000600027c02 */ /* 0x000fe40008000f00 */
[----:B------:R-:W-:-:S05]  /*24080*/  MOV R3, UR7 ;  /* 0x0000000700037c02 */ /* 0x000fca0008000f00 */
[----:B------:R2:W5:Y:S04]  /*24090*/  LD.E.64 R10, [R2.64+0xa0] ;  /* 0x0000a004020a7980 */ /* 0x000568000c101b00 */
[----:B------:R-:W3:Y:S01]  /*240a0*/  @P0 LD.E.64 R14, [R2.64+0xb0] ;  /* 0x0000b004020e0980 */ /* 0x000ee2000c101b00 */
[----:B------:R-:W-:Y:S01]  /*240b0*/  @P0 MOV R0, 0x1 ;  /* 0x0000000100000802 */ /* 0x000fe20000000f00 */
[----:B---3--:R-:W-:Y:S01]  /*240c0*/  @P0 IMAD R6, R15, R14, RZ ;  /* 0x0000000e0f060224 */ /* 0x008fe200078e02ff */
[----:B------:R-:W-:Y:S05]  /*240d0*/  @P0 BRA `(.L_x_607) ;  /* 0x0000009000000947 */ /* 0x000fea0003800000 */
[----:B--2---:R-:W-:Y:S02]  /*240e0*/  MOV R2, UR6 ;  /* 0x0000000600027c02 */ /* 0x004fe40008000f00 */
[----:B------:R-:W-:-:S05]  /*240f0*/  MOV R3, UR7 ;  /* 0x0000000700037c02 */ /* 0x000fca0008000f00 */
[----:B------:R-:W2:Y:S01]  /*24100*/  @P1 LD.E R6, [R2.64+0xd4] ;  /* 0x0000d40402061980 */ /* 0x000ea2000c101900 */
[----:B------:R-:W-:Y:S01]  /*24110*/  IMAD.U32 R4, RZ, RZ, UR6 ;  /* 0x00000006ff047e24 */ /* 0x000fe2000f8e00ff */
[----:B------:R-:W-:-:S05]  /*24120*/  MOV R5, UR7 ;  /* 0x0000000700057c02 */ /* 0x000fca0008000f00 */
[----:B------:R-:W2:Y:S04]  /*24130*/  LD.E R4, [R4.64+0x60] ;  /* 0x0000600404047980 */ /* 0x000ea8000c101900 */
[----:B------:R-:W2:Y:S01]  /*24140*/  @!P1 LD.E R6, [R2.64+0xb4] ;  /* 0x0000b40402069980 */ /* 0x000ea2000c101900 */
[----:B------:R-:W-:Y:S02]  /*24150*/  IMAD.MOV.U32 R14, RZ, RZ, 0x1 ;  /* 0x00000001ff0e7424 */ /* 0x000fe400078e00ff */
[----:B--2---:R-:W-:Y:S02]  /*24160*/  IMAD R0, R6, R4, RZ ;  /* 0x0000000406007224 */ /* 0x004fe400078e02ff */
.L_x_607:
[----:B--2---:R-:W-:Y:S01]  /*24170*/  WARPSYNC 0xffffffff ;  /* 0xffffffff00007948 */ /* 0x004fe20003800000 */
[----:B------:R-:W-:Y:S01]  /*24180*/  BAR.SYNC.DEFER_BLOCKING 0x0 ;  /* 0x0000000000007b1d */ /* 0x000fe20000010000 */
[----:B------:R-:W-:Y:S01]  /*24190*/  LOP3.LUT R4, R65, 0xffffffe0, RZ, 0xc0, !PT ;  /* 0xffffffe041047812 */ /* 0x000fe200078ec0ff */
[----:B------:R-:W-:-:S04]  /*241a0*/  IMAD R0, R100, R0, RZ ;  /* 0x0000000064007224 */ /* 0x000fc800078e02ff */
[----:B------:R-:W2:Y:S01]  /*241b0*/  S2R R81, SR_CTAID.X ;  /* 0x0000000000517919 */ /* 0x000ea20000002500 */
[----:B------:R-:W-:Y:S01]  /*241c0*/  IMAD.IADD R4, R67, 0x1, -R4 ;  /* 0x0000000143047824 */ /* 0x000fe200078e0a04 */
[----:B------:R-:W-:Y:S01]  /*241d0*/  SEL R0, R0, RZ, !P4 ;  /* 0x000000ff00007207 */ /* 0x000fe20006000000 */
[----:B------:R-:W-:Y:S01]  /*241e0*/  BSSY B0, `(.L_x_608) ;  /* 0x0000045000007945 */ /* 0x000fe20003800000 */
[----:B------:R-:W3:Y:S02]  /*241f0*/  S2R R80, SR_CTAID.Z ;  /* 0x0000000000507919 */ /* 0x000ee40000002700 */
[----:B------:R-:W-:Y:S02]  /*24200*/  LOP3.LUT P2, RZ, R4, 0x3, RZ, 0xc0, !PT ;  /* 0x0000000304ff7812 */ /* 0x000fe4000784c0ff */
[----:B------:R4:W1:Y:S04]  /*24210*/  LDS.128 R32, [R202] ;  /* 0x00000000ca207984 */ /* 0x0008680000000c00 */
[----:B------:R4:W1:Y:S01]  /*24220*/  LDS.128 R48, [R202+0x800] ;  /* 0x00080000ca307984 */ /* 0x0008620000000c00 */
[----:B--2---:R-:W-:-:S03]  /*24230*/  IMAD R3, R81, R14, RZ ;  /* 0x0000000e51037224 */ /* 0x004fc600078e02ff */
[----:B------:R4:W2:Y:S01]  /*24240*/  LDS.128 R60, [R202+0x1000] ;  /* 0x00100000ca3c7984 */ /* 0x0008a20000000c00 */
[----:B---3--:R-:W-:-:S03]  /*24250*/  IMAD R2, R80, R6, R0 ;  /* 0x0000000650027224 */ /* 0x008fc600078e0200 */
[----:B------:R4:W3:Y:S01]  /*24260*/  LDS.128 R76, [R202+0x1800] ;  /* 0x00180000ca4c7984 */ /* 0x0008e20000000c00 */
[----:B------:R-:W-:-:S03]  /*24270*/  IMAD.SHL.U32 R0, R3, 0x80, RZ ;  /* 0x0000008003007824 */ /* 0x000fc600078e00ff */
[----:B------:R4:W1:Y:S02]  /*24280*/  LDS.128 R28, [R202+0x2000] ;  /* 0x00200000ca1c7984 */ /* 0x0008640000000c00 */
[----:B------:R-:W-:Y:S02]  /*24290*/  IADD3 R6, P1, P0, R0, R8, R2 ;  /* 0x0000000800067210 */ /* 0x000fe4000783e002 */
[----:B------:R4:W1:Y:S01]  /*242a0*/  LDS.128 R44, [R202+0x2800] ;  /* 0x00280000ca2c7984 */ /* 0x0008620000000c00 */
[----:B------:R-:W-:Y:S02]  /*242b0*/  SHF.R.S32.HI R3, RZ, 0x1f, R0 ;  /* 0x0000001fff037819 */ /* 0x000fe40000011400 */
[----:B------:R-:W-:Y:S01]  /*242c0*/  SHF.R.S32.HI R0, RZ, 0x1f, R2 ;  /* 0x0000001fff007819 */ /* 0x000fe20000011402 */
[----:B-1----:R4:W1:Y:S03]  /*242d0*/  LDS.128 R56, [R202+0x3000] ;  /* 0x00300000ca387984 */ /* 0x0028660000000c00 */
[----:B------:R-:W-:Y:S01]  /*242e0*/  IADD3.X R7, R3, R9, R0, P1, P0 ;  /* 0x0000000903077210 */ /* 0x000fe20000fe0400 */
[----:B------:R4:W1:Y:S04]  /*242f0*/  LDS.128 R72, [R202+0x3800] ;  /* 0x00380000ca487984 */ /* 0x0008680000000c00 */
[----:B------:R4:W1:Y:S04]  /*24300*/  LDS.128 R24, [R202+0x4000] ;  /* 0x00400000ca187984 */ /* 0x0008680000000c00 */
[----:B------:R4:W1:Y:S04]  /*24310*/  LDS.128 R40, [R202+0x4800] ;  /* 0x00480000ca287984 */ /* 0x0008680000000c00 */
[----:B------:R4:W1:Y:S04]  /*24320*/  LDS.128 R52, [R202+0x5000] ;  /* 0x00500000ca347984 */ /* 0x0008680000000c00 */
[----:B------:R4:W1:Y:S01]  /*24330*/  LDS.128 R68, [R202+0x5800] ;  /* 0x00580000ca447984 */ /* 0x0008620000000c00 */
[----:B------:R-:W-:Y:S05]  /*24340*/  @P2 BRA `(.L_x_609) ;  /* 0x000002e000002947 */ /* 0x000fea0003800000 */
[----:B----4-:R-:W4:Y:S04]  /*24350*/  LDL.LU R5, [R1+0x1b0] ;  /* 0x0001b00001057983 */ /* 0x010f280000300800 */
[----:B------:R-:W3:Y:S02]  /*24360*/  S2R R4, SR_TID.X ;  /* 0x0000000000047919 */ /* 0x000ee40000002100 */
        /* <DEDUP_REMOVED lines=13> */
[C---:B------:R-:W-:Y:S02]  /*24440*/  IADD3 R3, R0.reuse, 0x8, RZ ;  /* 0x0000000800037810 */ /* 0x040fe40007ffe0ff */
[C---:B------:R-:W-:Y:S02]  /*24450*/  IADD3 R2, R0.reuse, 0x40, RZ ;  /* 0x0000004000027810 */ /* 0x040fe40007ffe0ff */
[C---:B------:R-:W-:Y:S02]  /*24460*/  IADD3 R4, R0.reuse, 0x48, RZ ;  /* 0x0000004800047810 */ /* 0x040fe40007ffe0ff */
[-C--:B----4-:R-:W-:Y:S02]  /*24470*/  ISETP.GE.AND P6, PT, R0, R5.reuse, PT ;  /* 0x000000050000720c */ /* 0x090fe40003fc6270 */
[-C--:B------:R-:W-:Y:S02]  /*24480*/  ISETP.GE.AND P5, PT, R3, R5.reuse, PT ;  /* 0x000000050300720c */ /* 0x080fe40003fa6270 */
[----:B------:R-:W-:-:S02]  /*24490*/  ISETP.GE.AND P4, PT, R2, R5, PT ;  /* 0x000000050200720c */ /* 0x000fc40003f86270 */
[----:B------:R-:W-:-:S07]  /*244a0*/  ISETP.GE.AND P3, PT, R4, R5, PT ;  /* 0x000000050400720c */ /* 0x000fce0003f66270 */
[-C--:B------:R-:W-:Y:S02]  /*244b0*/  @!P6 IMAD R0, R0, R14.reuse, RZ ;  /* 0x0000000e0000e224 */ /* 0x080fe400078e02ff */
[-C--:B------:R-:W-:Y:S02]  /*244c0*/  @!P5 IMAD R3, R3, R14.reuse, RZ ;  /* 0x0000000e0303d224 */ /* 0x080fe400078e02ff */
[----:B------:R-:W-:Y:S01]  /*244d0*/  @!P4 IMAD R15, R2, R14, RZ ;  /* 0x0000000e020fc224 */ /* 0x000fe200078e02ff */
[----:B------:R-:W-:Y:S01]  /*244e0*/  @!P6 IADD3 R5, P0, R0, R6, RZ ;  /* 0x000000060005e210 */ /* 0x000fe20007f1e0ff */
[----:B------:R-:W-:-:S03]  /*244f0*/  @!P3 IMAD R2, R4, R14, RZ ;  /* 0x0000000e0402b224 */ /* 0x000fc600078e02ff */
[----:B------:R-:W-:Y:S02]  /*24500*/  @!P6 LEA.HI.X.SX32 R9, R0, R7, 0x1, P0 ;  /* 0x000000070009e211 */ /* 0x000fe400000f0eff */
[----:B-----5:R-:W-:Y:S02]  /*24510*/  @!P6 LEA R8, P0, R5, R10, 0x2 ;  /* 0x0000000a0508e211 */ /* 0x020fe400078010ff */
[-C--:B------:R-:W-:Y:S02]  /*24520*/  @!P5 IADD3 R0, P2, R3, R6.reuse, RZ ;  /* 0x000000060300d210 */ /* 0x080fe40007f5e0ff */
[----:B------:R-:W-:Y:S02]  /*24530*/  @!P6 LEA.HI.X R9, R5, R11, R9, 0x2, P0 ;  /* 0x0000000b0509e211 */ /* 0x000fe400000f1409 */
[-C--:B------:R-:W-:Y:S02]  /*24540*/  @!P4 IADD3 R5, P1, R15, R6.reuse, RZ ;  /* 0x000000060f05c210 */ /* 0x080fe40007f3e0ff */
[----:B------:R-:W-:Y:S01]  /*24550*/  @!P3 IADD3 R14, P0, R2, R6, RZ ;  /* 0x00000006020eb210 */ /* 0x000fe20007f1e0ff */
[----:B------:R3:W-:Y:S01]  /*24560*/  @!P6 ST.E [R8.64], R37 ;  /* 0x000000250800e985 */ /* 0x0007e2000c101904 */
[----:B------:R-:W-:-:S02]  /*24570*/  @!P5 LEA.HI.X.SX32 R3, R3, R7, 0x1, P2 ;  /* 0x000000070303d211 */ /* 0x000fc400010f0eff */
[-C--:B------:R-:W-:Y:S02]  /*24580*/  @!P5 LEA R6, P2, R0, R10.reuse, 0x2 ;  /* 0x0000000a0006d211 */ /* 0x080fe400078410ff */
[-C--:B------:R-:W-:Y:S02]  /*24590*/  @!P4 LEA.HI.X.SX32 R16, R15, R7.reuse, 0x1, P1 ;  /* 0x000000070f10c211 */ /* 0x080fe400008f0eff */
[----:B------:R-:W-:Y:S02]  /*245a0*/  @!P3 LEA.HI.X.SX32 R15, R2, R7, 0x1, P0 ;  /* 0x00000007020fb211 */ /* 0x000fe400000f0eff */
[-C--:B------:R-:W-:Y:S02]  /*245b0*/  @!P4 LEA R4, P1, R5, R10.reuse, 0x2 ;  /* 0x0000000a0504c211 */ /* 0x080fe400078210ff */
[----:B------:R-:W-:Y:S02]  /*245c0*/  @!P3 LEA R2, P0, R14, R10, 0x2 ;  /* 0x0000000a0e02b211 */ /* 0x000fe400078010ff */
[----:B------:R-:W-:-:S02]  /*245d0*/  @!P5 LEA.HI.X R7, R0, R11, R3, 0x2, P2 ;  /* 0x0000000b0007d211 */ /* 0x000fc400010f1403 */
[-C--:B------:R-:W-:Y:S02]  /*245e0*/  @!P4 LEA.HI.X R5, R5, R11.reuse, R16, 0x2, P1 ;  /* 0x0000000b0505c211 */ /* 0x080fe400008f1410 */
[----:B------:R-:W-:Y:S01]  /*245f0*/  @!P3 LEA.HI.X R3, R14, R11, R15, 0x2, P0 ;  /* 0x0000000b0e03b211 */ /* 0x000fe200000f140f */
[----:B------:R3:W-:Y:S04]  /*24600*/  @!P5 ST.E [R6.64], R38 ;  /* 0x000000260600d985 */ /* 0x0007e8000c101904 */
[----:B------:R3:W-:Y:S04]  /*24610*/  @!P4 ST.E [R4.64], R17 ;  /* 0x000000110400c985 */ /* 0x0007e8000c101904 */
[----:B------:R3:W-:Y:S02]  /*24620*/  @!P3 ST.E [R2.64], R22 ;  /* 0x000000160200b985 */ /* 0x0007e4000c101904 */
.L_x_609:
[----:B------:R-:W-:Y:S05]  /*24630*/  BSYNC B0 ;  /* 0x0000000000007941 */ /* 0x000fea0003800000 */
.L_x_608:
[----:B---3--:R-:W3:Y:S04]  /*24640*/  LDL.LU R4, [R1+0x1b4] ;  /* 0x0001b40001047983 */ /* 0x008ee80000300800 */
[----:B----4-:R-:W4:Y:S04]  /*24650*/  LDL R17, [R1+0x168] ;  /* 0x0001680001117983 */ /* 0x010f280000100800 */
[----:B------:R2:W5:Y:S04]  /*24660*/  LDL.64 R38, [R1+0x1a8] ;  /* 0x0001a80001267983 */ /* 0x0005680000100a00 */
[----:B------:R2:W5:Y:S04]  /*24670*/  LDL R16, [R1+0x1b8] ;  /* 0x0001b80001107983 */ /* 0x0005680000100800 */
[----:B------:R2:W5:Y:S01]  /*24680*/  LDL R15, [R1+0x1bc] ;  /* 0x0001bc00010f7983 */ /* 0x0005620000100800 */
[----:B------:R-:W-:-:S02]  /*24690*/  IMAD.U32 R2, RZ, RZ, UR6 ;  /* 0x00000006ff027e24 */ /* 0x000fc4000f8e00ff */
[----:B------:R-:W-:-:S05]  /*246a0*/  IMAD.U32 R3, RZ, RZ, UR7 ;  /* 0x00000007ff037e24 */ /* 0x000fca000f8e00ff */
[----:B-----5:R4:W5:Y:S01]  /*246b0*/  LD.E R10, [R2.64+0xc0] ;  /* 0x0000c004020a7980 */ /* 0x020962000c101900 */
[----:B------:R-:W-:Y:S01]  /*246c0*/  BSSY B0, `(.L_x_610) ;  /* 0x0000019000007945 */ /* 0x000fe20003800000 */
[----:B---3--:R-:W-:Y:S01]  /*246d0*/  IMAD R14, R81, -0x80, R4 ;  /* 0xffffff80510e7824 */ /* 0x008fe200078e0204 */
[----:B----4-:R-:W-:Y:S02]  /*246e0*/  IADD3 R2, P0, R17, R23, RZ ;  /* 0x0000001711027210 */ /* 0x010fe40007f1e0ff */
[----:B------:R-:W-:-:S04]  /*246f0*/  SHF.R.S32.HI R0, RZ, 0x1f, R17 ;  /* 0x0000001fff007819 */ /* 0x000fc80000011411 */
[----:B------:R-:W-:Y:S02]  /*24700*/  IADD3.X R3, R0, R36, RZ, P0, !PT ;  /* 0x0000002400037210 */ /* 0x000fe400007fe4ff */
[----:B------:R-:W-:Y:S01]  /*24710*/  ISETP.GE.AND P0, PT, R66, R14, PT ;  /* 0x0000000e4200720c */ /* 0x000fe20003f06270 */
[-C--:B------:R-:W-:Y:S01]  /*24720*/  IMAD R0, R21, R80.reuse, RZ ;  /* 0x0000005015007224 */ /* 0x080fe200078e02ff */
[----:B------:R-:W-:Y:S01]  /*24730*/  SHF.R.S32.HI R4, RZ, 0x1f, R80 ;  /* 0x0000001fff047819 */ /* 0x000fe20000011450 */
[----:B------:R-:W-:-:S04]  /*24740*/  IMAD.WIDE.U32 R8, R20, R80, R2 ;  /* 0x0000005014087225 */ /* 0x000fc800078e0002 */
[----:B------:R-:W-:-:S05]  /*24750*/  IMAD R0, R20, R4, R0 ;  /* 0x0000000414007224 */ /* 0x000fca00078e0200 */
[----:B------:R-:W-:Y:S01]  /*24760*/  IADD3 R7, R9, R0, RZ ;  /* 0x0000000009077210 */ /* 0x000fe20007ffe0ff */
[----:B------:R-:W-:Y:S05]  /*24770*/  @P0 BRA `(.L_x_611) ;  /* 0x000000d000000947 */ /* 0x000fea0003800000 */
[----:B--2---:R-:W-:Y:S01]  /*24780*/  IMAD R0, R39, R12, RZ ;  /* 0x0000000c27007224 */ /* 0x004fe200078e02ff */
[-C--:B-----5:R-:W-:Y:S01]  /*24790*/  ISETP.GE.AND P3, PT, R17, R10.reuse, PT ;  /* 0x0000000a1100720c */ /* 0x0a0fe20003f66270 */
[----:B------:R-:W-:Y:S01]  /*247a0*/  IMAD.MOV.U32 R6, RZ, RZ, R8 ;  /* 0x000000ffff067224 */ /* 0x000fe200078e0008 */
[-C--:B------:R-:W-:Y:S01]  /*247b0*/  ISETP.GE.AND P2, PT, R16, R10.reuse, PT ;  /* 0x0000000a1000720c */ /* 0x080fe20003f46270 */
[C---:B------:R-:W-:Y:S01]  /*247c0*/  IMAD R0, R38.reuse, R13, R0 ;  /* 0x0000000d26007224 */ /* 0x040fe200078e0200 */
[----:B------:R-:W-:Y:S01]  /*247d0*/  ISETP.GE.AND P1, PT, R15, R10, PT ;  /* 0x0000000a0f00720c */ /* 0x000fe20003f26270 */
[----:B------:R-:W-:-:S04]  /*247e0*/  IMAD.WIDE.U32 R4, R38, R12, R6 ;  /* 0x0000000c26047225 */ /* 0x000fc800078e0006 */
[----:B------:R-:W-:Y:S01]  /*247f0*/  IMAD.IADD R0, R5, 0x1, R0 ;  /* 0x0000000105007824 */ /* 0x000fe200078e0200 */
[----:B------:R-:W-:-:S04]  /*24800*/  LEA R2, P0, R4, R18, 0x1 ;  /* 0x0000001204027211 */ /* 0x000fc800078008ff */
[----:B------:R-:W-:-:S05]  /*24810*/  LEA.HI.X R3, R4, R19, R0, 0x1, P0 ;  /* 0x0000001304037211 */ /* 0x000fca00000f0c00 */
[----:B------:R2:W-:Y:S04]  /*24820*/  @!P3 ST.E.128 [R2.64], R32 ;  /* 0x000000200200b985 */ /* 0x0005e8000c101d04 */
[----:B------:R2:W-:Y:S04]  /*24830*/  @!P2 ST.E.128 [R2.64+0x40], R28 ;  /* 0x0000401c0200a985 */ /* 0x0005e8000c101d04 */
[----:B-1----:R2:W-:Y:S02]  /*24840*/  @!P1 ST.E.128 [R2.64+0x80], R24 ;  /* 0x0000801802009985 */ /* 0x0025e4000c101d04 */
.L_x_611:
[----:B--2---:R-:W-:Y:S05]  /*24850*/  BSYNC B0 ;  /* 0x0000000000007941 */ /* 0x004fea0003800000 */
.L_x_610:
[----:B------:R-:W-:Y:S01]  /*24860*/  LEA.HI.SX32 R0, R64, 0x20, 0x1e ;  /* 0x0000002040007811 */ /* 0x000fe200078ff2ff */
[----:B------:R-:W-:Y:S03]  /*24870*/  BSSY B0, `(.L_x_612) ;  /* 0x0000013000007945 */ /* 0x000fe60003800000 */
[----:B------:R-:W-:-:S13]  /*24880*/  ISETP.GE.AND P0, PT, R0, R14, PT ;  /* 0x0000000e0000720c */ /* 0x000fda0003f06270 */
[----:B------:R-:W-:Y:S05]  /*24890*/  @P0 BRA `(.L_x_613) ;  /* 0x0000010000000947 */ /* 0x000fea0003800000 */
[----:B------:R-:W-:Y:S01]  /*248a0*/  IADD3 R11, P0, R38, 0x20, RZ ;  /* 0x00000020260b7810 */ /* 0x000fe20007f1e0ff */
[----:B------:R-:W-:Y:S01]  /*248b0*/  IMAD.MOV.U32 R2, RZ, RZ, R8 ;  /* 0x000000ffff027224 */ /* 0x000fe200078e0008 */
[----:B------:R-:W-:Y:S02]  /*248c0*/  MOV R3, R7 ;  /* 0x0000000700037202 */ /* 0x000fe40000000f00 */
[-C--:B-----5:R-:W-:Y:S01]  /*248d0*/  ISETP.GE.AND P2, PT, R17, R10.reuse, PT ;  /* 0x0000000a1100720c */ /* 0x0a0fe20003f46270 */
[----:B------:R-:W-:Y:S01]  /*248e0*/  IMAD.X R0, RZ, RZ, R39, P0 ;  /* 0x000000ffff007224 */ /* 0x000fe200000e0627 */
[-C--:B------:R-:W-:Y:S01]  /*248f0*/  ISETP.GE.AND P1, PT, R16, R10.reuse, PT ;  /* 0x0000000a1000720c */ /* 0x080fe20003f26270 */
[----:B------:R-:W-:Y:S01]  /*24900*/  IMAD.WIDE.U32 R4, R12, R11, R2 ;  /* 0x0000000b0c047225 */ /* 0x000fe200078e0002 */
[----:B------:R-:W-:-:S03]  /*24910*/  ISETP.GE.AND P0, PT, R15, R10, PT ;  /* 0x0000000a0f00720c */ /* 0x000fc60003f06270 */
[----:B------:R-:W-:Y:S01]  /*24920*/  IMAD R0, R0, R12, RZ ;  /* 0x0000000c00007224 */ /* 0x000fe200078e02ff */
[----:B------:R-:W-:-:S03]  /*24930*/  LEA R2, P3, R4, R18, 0x1 ;  /* 0x0000001204027211 */ /* 0x000fc600078608ff */
[----:B------:R-:W-:-:S04]  /*24940*/  IMAD R0, R13, R11, R0 ;  /* 0x0000000b0d007224 */ /* 0x000fc800078e0200 */
[----:B------:R-:W-:-:S05]  /*24950*/  IMAD.IADD R0, R5, 0x1, R0 ;  /* 0x0000000105007824 */ /* 0x000fca00078e0200 */
[----:B------:R-:W-:-:S05]  /*24960*/  LEA.HI.X R3, R4, R19, R0, 0x1, P3 ;  /* 0x0000001304037211 */ /* 0x000fca00018f0c00 */
[----:B------:R2:W-:Y:S04]  /*24970*/  @!P2 ST.E.128 [R2.64], R48 ;  /* 0x000000300200a985 */ /* 0x0005e8000c101d04 */
[----:B------:R2:W-:Y:S04]  /*24980*/  @!P1 ST.E.128 [R2.64+0x40], R44 ;  /* 0x0000402c02009985 */ /* 0x0005e8000c101d04 */
[----:B-1----:R2:W-:Y:S02]  /*24990*/  @!P0 ST.E.128 [R2.64+0x80], R40 ;  /* 0x0000802802008985 */ /* 0x0025e4000c101d04 */
.L_x_613:
[----:B------:R-:W-:Y:S05]  /*249a0*/  BSYNC B0 ;  /* 0x0000000000007941 */ /* 0x000fea0003800000 */
.L_x_612:
[----:B------:R-:W-:Y:S01]  /*249b0*/  LEA.HI.SX32 R0, R64, 0x40, 0x1e ;  /* 0x0000004040007811 */ /* 0x000fe200078ff2ff */
[----:B------:R-:W-:Y:S03]  /*249c0*/  BSSY B0, `(.L_x_614) ;  /* 0x0000013000007945 */ /* 0x000fe60003800000 */
[----:B------:R-:W-:-:S13]  /*249d0*/  ISETP.GE.AND P0, PT, R0, R14, PT ;  /* 0x0000000e0000720c */ /* 0x000fda0003f06270 */
[----:B------:R-:W-:Y:S05]  /*249e0*/  @P0 BRA `(.L_x_615) ;  /* 0x0000010000000947 */ /* 0x000fea0003800000 */
[----:B------:R-:W-:Y:S01]  /*249f0*/  IADD3 R11, P0, R38, 0x40, RZ ;  /* 0x00000040260b7810 */ /* 0x000fe20007f1e0ff */
[----:B--2---:R-:W-:Y:S01]  /*24a00*/  IMAD.MOV.U32 R2, RZ, RZ, R8 ;  /* 0x000000ffff027224 */ /* 0x004fe200078e0008 */
        /* <DEDUP_REMOVED lines=12> */
[----:B-1----:R2:W-:Y:S04]  /*24ad0*/  @!P1 ST.E.128 [R2.64+0x40], R56 ;  /* 0x0000403802009985 */ /* 0x0025e8000c101d04 */
[----:B------:R2:W-:Y:S02]  /*24ae0*/  @!P0 ST.E.128 [R2.64+0x80], R52 ;  /* 0x0000803402008985 */ /* 0x0005e4000c101d04 */
.L_x_615:
[----:B------:R-:W-:Y:S05]  /*24af0*/  BSYNC B0 ;  /* 0x0000000000007941 */ /* 0x000fea0003800000 */
.L_x_614:
[----:B------:R-:W-:Y:S01]  /*24b00*/  LEA.HI.SX32 R0, R64, 0x60, 0x1e ;  /* 0x0000006040007811 */ /* 0x000fe200078ff2ff */
[----:B--2---:R-:W-:Y:S01]  /*24b10*/  IMAD.MOV.U32 R3, RZ, RZ, 0x0 ;  /* 0x00000000ff037424 */ /* 0x004fe200078e00ff */
[----:B------:R-:W-:-:S02]  /*24b20*/  MOV R11, 0x70 ;  /* 0x00000070000b7802 */ /* 0x000fc40000000f00 */
[----:B------:R-:W-:-:S03]  /*24b30*/  ISETP.GE.AND P0, PT, R0, R14, PT ;  /* 0x0000000e0000720c */ /* 0x000fc60003f06270 */
[----:B------:R-:W-:-:S10]  /*24b40*/  IMAD.MOV.U32 R2, RZ, RZ, R11 ;  /* 0x000000ffff027224 */ /* 0x000fd400078e000b */
[----:B------:R-:W-:Y:S05]  /*24b50*/  @P0 RET.REL.NODEC R2 `(_ZN5flash16flash_fwd_kernelI23Flash_fwd_kernel_traitsILi96ELi128ELi64ELi4ELb0ELb0EN7cutlass10bfloat16_tE19Flash_kernel_traitsILi96ELi128ELi64ELi4ES3_EELb1ELb1ELb0ELb1ELb0ELb0ELb0ELb1EEEvNS_16Flash_fwd_paramsE) ;  /* 0xfffdb4a002000950 */ /* 0x000fea0003c3ffff */
[----:B------:R-:W-:Y:S01]  /*24b60*/  IADD3 R6, P0, R38, 0x60, RZ ;  /* 0x0000006026067810 */ /* 0x000fe20007f1e0ff */
[----:B------:R-:W-:Y:S01]  /*24b70*/  IMAD.MOV.U32 R2, RZ, RZ, R8 ;  /* 0x000000ffff027224 */ /* 0x000fe200078e0008 */
[----:B------:R-:W-:Y:S02]  /*24b80*/  MOV R3, R7 ;  /* 0x0000000700037202 */ /* 0x000fe40000000f00 */
[-C--:B-----5:R-:W-:Y:S01]  /*24b90*/  ISETP.GE.AND P1, PT, R17, R10.reuse, PT ;  /* 0x0000000a1100720c */ /* 0x0a0fe20003f26270 */
[----:B------:R-:W-:Y:S01]  /*24ba0*/  IMAD.X R0, RZ, RZ, R39, P0 ;  /* 0x000000ffff007224 */ /* 0x000fe200000e0627 */
[----:B------:R-:W-:Y:S01]  /*24bb0*/  ISETP.GE.AND P0, PT, R16, R10, PT ;  /* 0x0000000a1000720c */ /* 0x000fe20003f06270 */
[----:B------:R-:W-:-:S04]  /*24bc0*/  IMAD.WIDE.U32 R4, R12, R6, R2 ;  /* 0x000000060c047225 */ /* 0x000fc800078e0002 */
[----:B------:R-:W-:Y:S01]  /*24bd0*/  IMAD R0, R0, R12, RZ ;  /* 0x0000000c00007224 */ /* 0x000fe200078e02ff */
[----:B------:R-:W-:-:S03]  /*24be0*/  LEA R2, P2, R4, R18, 0x1 ;  /* 0x0000001204027211 */ /* 0x000fc600078408ff */
[----:B------:R-:W-:-:S04]  /*24bf0*/  IMAD R0, R13, R6, R0 ;  /* 0x000000060d007224 */ /* 0x000fc800078e0200 */
[----:B------:R-:W-:Y:S02]  /*24c00*/  IMAD.IADD R0, R5, 0x1, R0 ;  /* 0x0000000105007824 */ /* 0x000fe400078e0200 */
[----:B------:R-:W-:-:S03]  /*24c10*/  IMAD.MOV.U32 R5, RZ, RZ, 0x0 ;  /* 0x00000000ff057424 */ /* 0x000fc600078e00ff */
[----:B------:R-:W-:Y:S02]  /*24c20*/  LEA.HI.X R3, R4, R19, R0, 0x1, P2 ;  /* 0x0000001304037211 */ /* 0x000fe400010f0c00 */
[----:B------:R-:W-:-:S03]  /*24c30*/  MOV R4, R11 ;  /* 0x0000000b00047202 */ /* 0x000fc60000000f00 */
[----:B-1----:R1:W-:Y:S01]  /*24c40*/  @!P0 ST.E.128 [R2.64+0x40], R72 ;  /* 0x0000404802008985 */ /* 0x0023e2000c101d04 */
[----:B------:R-:W-:-:S03]  /*24c50*/  ISETP.GE.AND P0, PT, R15, R10, PT ;  /* 0x0000000a0f00720c */ /* 0x000fc60003f06270 */
[----:B------:R1:W-:Y:S10]  /*24c60*/  @!P1 ST.E.128 [R2.64], R76 ;  /* 0x0000004c02009985 */ /* 0x0003f4000c101d04 */
[----:B------:R-:W-:Y:S05]  /*24c70*/  @P0 RET.REL.NODEC R4 `(_ZN5flash16flash_fwd_kernelI23Flash_fwd_kernel_traitsILi96ELi128ELi64ELi4ELb0ELb0EN7cutlass10bfloat16_tE19Flash_kernel_traitsILi96ELi128ELi64ELi4ES3_EELb1ELb1ELb0ELb1ELb0ELb0ELb0ELb1EEEvNS_16Flash_fwd_paramsE) ;  /* 0xfffdb38004000950 */ /* 0x000fea0003c3ffff */
[----:B------:R2:W-:Y:S02]  /*24c80*/  ST.E.128 [R2.64+0x80], R68 ;  /* 0x0000804402007985 */ /* 0x0005e4000c101d04 */
[----:B-12---:R-:W-:-:S02]  /*24c90*/  MOV R2, R11 ;  /* 0x0000000b00027202 */ /* 0x006fc40000000f00 */
[----:B------:R-:W-:-:S04]  /*24ca0*/  MOV R3, 0x0 ;  /* 0x0000000000037802 */ /* 0x000fc80000000f00 */
[----:B------:R-:W-:Y:S05]  /*24cb0*/  RET.REL.NODEC R2 `(_ZN5flash16flash_fwd_kernelI23Flash_fwd_kernel_traitsILi96ELi128ELi64ELi4ELb0ELb0EN7cutlass10bfloat16_tE19Flash_kernel_traitsILi96ELi128ELi64ELi4ES3_EELb1ELb1ELb0ELb1ELb0ELb0ELb0ELb1EEEvNS_16Flash_fwd_paramsE) ;  /* 0xfffdb34002007950 */ /* 0x000fea0003c3ffff */
.L_x_565:
[----:B------:R-:W3:Y:S01]  /*24cc0*/  LDL R16, [R1+0x1a0] ;  /* 0x0001a00001107983 */ /* 0x000ee20000100800 */
[----:B------:R-:W-:Y:S01]  /*24cd0*/  MOV R8, UR6 ;  /* 0x0000000600087c02 */ /* 0x000fe20008000f00 */
[----:B------:R-:W-:Y:S01]  /*24ce0*/  IMAD.U32 R9, RZ, RZ, UR7 ;  /* 0x00000007ff097e24 */ /* 0x000fe2000f8e00ff */
[----:B------:R-:W-:Y:S01]  /*24cf0*/  MOV R6, UR6 ;  /* 0x0000000600067c02 */ /* 0x000fe20008000f00 */
[----:B------:R-:W-:Y:S02]  /*24d00*/  IMAD.U32 R2, RZ, RZ, UR6 ;  /* 0x00000006ff027e24 */ /* 0x000fe4000f8e00ff */
[----:B------:R-:W-:Y:S01]  /*24d10*/  IMAD.U32 R3, RZ, RZ, UR7 ;  /* 0x00000007ff037e24 */ /* 0x000fe2000f8e00ff */
[----:B------:R-:W4:Y:S01]  /*24d20*/  LD.E.U16 R0, [R8.64+0x1c8] ;  /* 0x0001c80408007980 */ /* 0x000f22000c101500 */
[----:B------:R-:W-:-:S03]  /*24d30*/  IMAD.U32 R7, RZ, RZ, UR7 ;  /* 0x00000007ff077e24 */ /* 0x000fc6000f8e00ff */
[----:B------:R-:W1:Y:S04]  /*24d40*/  S2R R13, SR_CTAID.Y ;  /* 0x00000000000d7919 */ /* 0x000e680000002600 */
[----:B------:R1:W5:Y:S04]  /*24d50*/  LD.E.64 R18, [R8.64+0x70] ;  /* 0x0000700408127980 */ /* 0x000368000c101b00 */
[----:B------:R2:W5:Y:S01]  /*24d60*/  LD.E.64 R14, [R6.64+0x90] ;  /* 0x00009004060e7980 */ /* 0x000562000c101b00 */
[----:B---3--:R-:W-:-:S13]  /*24d70*/  ISETP.NE.AND P0, PT, R16, -0x1, PT ;  /* 0xffffffff1000780c */ /* 0x008fda0003f05270 */
[----:B------:R3:W2:Y:S04]  /*24d80*/  @!P0 LD.E.64 R4, [R2.64+0x80] ;  /* 0x0000800402048980 */ /* 0x0006a8000c101b00 */
[----:B---3--:R-:W3:Y:S01]  /*24d90*/  LD.E.64 R2, [R6.64+0x88] ;  /* 0x0000880406027980 */ /* 0x008ee2000c101b00 */
[C---:B----4-:R-:W-:Y:S02]  /*24da0*/  PRMT R10, R0.reuse, 0x7770, RZ ;  /* 0x00007770000a7816 */ /* 0x050fe400000000ff */
[----:B------:R-:W-:Y:S02]  /*24db0*/  PRMT R0, R0, 0x7771, RZ ;  /* 0x0000777100007816 */ /* 0x000fe400000000ff */
[----:B------:R-:W-:-:S04]  /*24dc0*/  ISETP.NE.AND P1, PT, R10, RZ, PT ;  /* 0x000000ff0a00720c */ /* 0x000fc80003f25270 */
[----:B------:R-:W-:Y:S02]  /*24dd0*/  ISETP.NE.OR P3, PT, R0, RZ, !P1 ;  /* 0x000000ff0000720c */ /* 0x000fe40004f65670 */
[----:B-1----:R-:W-:Y:S01]  /*24de0*/  @!P0 SHF.R.S32.HI R9, RZ, 0x1f, R13 ;  /* 0x0000001fff098819 */ /* 0x002fe2000001140d */
[----:B------:R-:W-:Y:S01]  /*24df0*/  BSSY B1, `(.L_x_616) ;  /* 0x000001a000017945 */ /* 0x000fe20003800000 */
[----:B------:R-:W-:Y:S01]  /*24e00*/  PLOP3.LUT P2, PT, PT, PT, PT, 0x8, 0x0 ;  /* 0x000000000000781c */ /* 0x000fe20003f4e170 */
[----:B--2---:R-:W-:-:S04]  /*24e10*/  @!P0 IMAD R8, R5, R13, RZ ;  /* 0x0000000d05088224 */ /* 0x004fc800078e02ff */
[----:B------:R-:W-:Y:S02]  /*24e20*/  @!P0 IMAD R8, R4, R9, R8 ;  /* 0x0000000904088224 */ /* 0x000fe400078e0208 */
[-C--:B---3--:R-:W-:Y:S02]  /*24e30*/  @P0 IMAD R5, R3, R16.reuse, RZ ;  /* 0x0000001003050224 */ /* 0x088fe400078e02ff */
[----:B------:R-:W-:-:S05]  /*24e40*/  @P0 IMAD.WIDE.U32 R6, R2, R16, RZ ;  /* 0x0000001002060225 */ /* 0x000fca00078e00ff */
[----:B------:R-:W-:Y:S01]  /*24e50*/  @P0 IADD3 R12, R7, R5, RZ ;  /* 0x00000005070c0210 */ /* 0x000fe20007ffe0ff */
[----:B------:R-:W-:-:S04]  /*24e60*/  @!P0 IMAD.WIDE.U32 R4, R4, R13, RZ ;  /* 0x0000000d04048225 */ /* 0x000fc800078e00ff */
[----:B------:R-:W-:Y:S01]  /*24e70*/  @P0 IMAD.MOV.U32 R11, RZ, RZ, R6 ;  /* 0x000000ffff0b0224 */ /* 0x000fe200078e0006 */
[----:B------:R-:W-:Y:S01]  /*24e80*/  @!P0 IADD3 R12, R5, R8, RZ ;  /* 0x00000008050c8210 */ /* 0x000fe20007ffe0ff */
[----:B------:R-:W-:Y:S02]  /*24e90*/  @!P0 IMAD.MOV.U32 R11, RZ, RZ, R4 ;  /* 0x000000ffff0b8224 */ /* 0x000fe400078e0004 */
[----:B------:R-:W-:Y:S01]  /*24ea0*/  CS2R R4, SRZ ;  /* 0x0000000000047805 */ /* 0x000fe2000001ff00 */
        /* <DEDUP_REMOVED lines=9> */
.L_x_619:
[----:B------:R-:W-:Y:S05]  /*24f40*/  BSYNC B0 ;  /* 0x0000000000007941 */ /* 0x000fea0003800000 */
.L_x_618:
[----:B------:R-:W-:Y:S01]  /*24f50*/  PLOP3.LUT P2, PT, PT, PT, PT, 0x80, 0x0 ;  /* 0x000000000000781c */ /* 0x000fe20003f4f070 */
[--C-:B------:R-:W-:Y:S01]  /*24f60*/  IMAD.MOV.U32 R4, RZ, RZ, R16.reuse ;  /* 0x000000ffff047224 */ /* 0x100fe200078e0010 */
[----:B------:R-:W-:Y:S02]  /*24f70*/  SHF.R.S32.HI R5, RZ, 0x1f, R16 ;  /* 0x0000001fff057819 */ /* 0x000fe40000011410 */
[----:B------:R-:W-:-:S04]  /*24f80*/  PRMT R0, RZ, 0x7610, R0 ;  /* 0x00007610ff007816 */ /* 0x000fc80000000000 */
.L_x_617:
[----:B------:R-:W-:Y:S05]  /*24f90*/  BSYNC B1 ;  /* 0x0000000000017941 */ /* 0x000fea0003800000 */
.L_x_616:
[----:B------:R-:W-:Y:S02]  /*24fa0*/  LOP3.LUT P0, RZ, R0, 0xff, RZ, 0xc0, !PT ;  /* 0x000000ff00ff7812 */ /* 0x000fe4000780c0ff */
[----:B------:R-:W-:Y:S02]  /*24fb0*/  MOV R6, UR6 ;  /* 0x0000000600067c02 */ /* 0x000fe40008000f00 */
[----:B------:R-:W-:-:S05]  /*24fc0*/  MOV R7, UR7 ;  /* 0x0000000700077c02 */ /* 0x000fca0008000f00 */
[----:B------:R2:W5:Y:S04]  /*24fd0*/  LD.E.64 R20, [R6.64+0xa0] ;  /* 0x0000a00406147980 */ /* 0x000568000c101b00 */
[----:B------:R-:W3:Y:S01]  /*24fe0*/  @P0 LD.E.64 R24, [R6.64+0xb0] ;  /* 0x0000b00406180980 */ /* 0x000ee2000c101b00 */
[----:B------:R-:W-:Y:S01]  /*24ff0*/  BSSY B0, `(.L_x_620) ;  /* 0x000000d000007945 */ /* 0x000fe20003800000 */
        /* <DEDUP_REMOVED lines=12> */
.L_x_621:
[----:B--2---:R-:W-:Y:S05]  /*250c0*/  BSYNC B0 ;  /* 0x0000000000007941 */ /* 0x004fea0003800000 */
.L_x_620:
[----:B------:R-:W2:Y:S01]  /*250d0*/  LDL.LU R9, [R1+0x1b4] ;  /* 0x0001b40001097983 */ /* 0x000ea20000300800 */
[----:B------:R-:W-:Y:S02]  /*250e0*/  IMAD.U32 R6, RZ, RZ, UR6 ;  /* 0x00000006ff067e24 */ /* 0x000fe4000f8e00ff */
[----:B------:R-:W-:Y:S01]  /*250f0*/  IMAD.U32 R7, RZ, RZ, UR7 ;  /* 0x00000007ff077e24 */ /* 0x000fe2000f8e00ff */
[----:B------:R-:W3:Y:S04]  /*25100*/  S2R R25, SR_CTAID.Z ;  /* 0x0000000000197919 */ /* 0x000ee80000002700 */
[----:B-1----:R1:W5:Y:S01]  /*25110*/  LD.E R16, [R6.64+0xc0] ;  /* 0x0000c00406107980 */ /* 0x002362000c101900 */
[----:B------:R-:W-:Y:S03]  /*25120*/  BSSY B0, `(.L_x_622) ;  /* 0x000002a000007945 */ /* 0x000fe60003800000 */
[----:B------:R-:W4:Y:S01]  /*25130*/  S2R R23, SR_CTAID.X ;  /* 0x0000000000177919 */ /* 0x000f220000002500 */
[----:B-1----:R-:W-:Y:S01]  /*25140*/  IMAD R7, R13, R8, RZ ;  /* 0x000000080d077224 */ /* 0x002fe200078e02ff */
[----:B------:R-:W-:-:S02]  /*25150*/  LEA.HI R8, R42, R44, RZ, 0x2 ;  /* 0x0000002c2a087211 */ /* 0x000fc400078f10ff */
[----:B---3--:R-:W-:Y:S02]  /*25160*/  SHF.R.S32.HI R13, RZ, 0x1f, R25 ;  /* 0x0000001fff0d7819 */ /* 0x008fe40000011419 */
[----:B------:R-:W-:Y:S02]  /*25170*/  LOP3.LUT R6, R8, 0xfffffffc, RZ, 0xc0, !PT ;  /* 0xfffffffc08067812 */ /* 0x000fe400078ec0ff */
[----:B------:R-:W-:Y:S02]  /*25180*/  SEL R7, R7, RZ, !P2 ;  /* 0x000000ff07077207 */ /* 0x000fe40005000000 */
[----:B------:R-:W-:Y:S01]  /*25190*/  SHF.R.S32.HI R8, RZ, 0x2, R8 ;  /* 0x00000002ff087819 */ /* 0x000fe20000011408 */
[----:B------:R-:W-:Y:S02]  /*251a0*/  IMAD.IADD R26, R44, 0x1, -R6 ;  /* 0x000000012c1a7824 */ /* 0x000fe400078e0a06 */
[----:B------:R-:W-:Y:S02]  /*251b0*/  IMAD R7, R25, R0, R7 ;  /* 0x0000000019077224 */ /* 0x000fe400078e0207 */
[----:B------:R-:W-:-:S02]  /*251c0*/  IMAD.SHL.U32 R17, R26, 0x8, RZ ;  /* 0x000000081a117824 */ /* 0x000fc400078e00ff */
[----:B------:R-:W-:-:S03]  /*251d0*/  IMAD R0, R170, R24, RZ ;  /* 0x00000018aa007224 */ /* 0x000fc600078e02ff */
[C---:B------:R-:W-:Y:S02]  /*251e0*/  IADD3 R6, P0, R17.reuse, R11, RZ ;  /* 0x0000000b11067210 */ /* 0x040fe40007f1e0ff */
[----:B------:R-:W-:Y:S02]  /*251f0*/  SHF.R.S32.HI R10, RZ, 0x1f, R0 ;  /* 0x0000001fff0a7819 */ /* 0x000fe40000011400 */
[--C-:B------:R-:W-:Y:S02]  /*25200*/  IADD3 R28, P2, P1, R0, R4, R7.reuse ;  /* 0x00000004001c7210 */ /* 0x100fe4000795e007 */
[----:B------:R-:W-:Y:S02]  /*25210*/  SHF.R.S32.HI R0, RZ, 0x1f, R7 ;  /* 0x0000001fff007819 */ /* 0x000fe40000011407 */
[----:B------:R-:W-:Y:S02]  /*25220*/  LEA.HI.X.SX32 R7, R17, R12, 0x1, P0 ;  /* 0x0000000c11077211 */ /* 0x000fe400000f0eff */
[----:B------:R-:W-:-:S02]  /*25230*/  IADD3.X R27, R10, R5, R0, P2, P1 ;  /* 0x000000050a1b7210 */ /* 0x000fc400017e2400 */
[C---:B------:R-:W-:Y:S02]  /*25240*/  IADD3 R30, R17.reuse, 0x20, RZ ;  /* 0x00000020111e7810 */ /* 0x040fe40007ffe0ff */
[----:B------:R-:W-:Y:S01]  /*25250*/  IADD3 R29, R17, 0x40, RZ ;  /* 0x00000040111d7810 */ /* 0x000fe20007ffe0ff */
[----:B--2---:R-:W-:Y:S02]  /*25260*/  IMAD.IADD R22, R9, 0x1, -R170 ;  /* 0x0000000109167824 */ /* 0x004fe400078e0aaa */
[----:B-----5:R-:W-:-:S03]  /*25270*/  IMAD R9, R15, R25, RZ ;  /* 0x000000190f097224 */ /* 0x020fc600078e02ff */
[----:B------:R-:W-:Y:S01]  /*25280*/  ISETP.GE.AND P0, PT, R8, R22, PT ;  /* 0x000000160800720c */ /* 0x000fe20003f06270 */
[----:B------:R-:W-:Y:S01]  /*25290*/  IMAD R11, R14, R13, R9 ;  /* 0x0000000d0e0b7224 */ /* 0x000fe200078e0209 */
[----:B------:R-:W-:Y:S01]  /*252a0*/  SHF.R.S32.HI R9, RZ, 0x1f, R8 ;  /* 0x0000001fff097819 */ /* 0x000fe20000011408 */
[----:B------:R-:W-:-:S04]  /*252b0*/  IMAD.WIDE.U32 R14, R25, R14, R6 ;  /* 0x0000000e190e7225 */ /* 0x000fc800078e0006 */
[----:B----4-:R-:W-:-:S04]  /*252c0*/  IMAD.WIDE R4, R23, 0x80, R8 ;  /* 0x0000008017047825 */ /* 0x010fc800078e0208 */
[----:B------:R-:W-:Y:S02]  /*252d0*/  IMAD.IADD R7, R15, 0x1, R11 ;  /* 0x000000010f077824 */ /* 0x000fe400078e020b */
[----:B------:R-:W-:Y:S05]  /*252e0*/  @P0 BRA `(.L_x_623) ;  /* 0x000000d000000947 */ /* 0x000fea0003800000 */
[----:B------:R-:W-:Y:S01]  /*252f0*/  IMAD R0, R5, R2, RZ ;  /* 0x0000000205007224 */ /* 0x000fe200078e02ff */
[-C--:B------:R-:W-:Y:S01]  /*25300*/  ISETP.GE.AND P3, PT, R17, R16.reuse, PT ;  /* 0x000000101100720c */ /* 0x080fe20003f66270 */
        /* <DEDUP_REMOVED lines=8> */
[----:B------:R1:W-:Y:S04]  /*25390*/  @!P3 ST.E.128 [R10.64], RZ ;  /* 0x000000ff0a00b985 */ /* 0x0003e8000c101d04 */
[----:B------:R1:W-:Y:S04]  /*253a0*/  @!P2 ST.E.128 [R10.64+0x40], RZ ;  /* 0x000040ff0a00a985 */ /* 0x0003e8000c101d04 */
[----:B------:R1:W-:Y:S02]  /*253b0*/  @!P1 ST.E.128 [R10.64+0x80], RZ ;  /* 0x000080ff0a009985 */ /* 0x0003e4000c101d04 */
.L_x_623:
[----:B------:R-:W-:Y:S05]  /*253c0*/  BSYNC B0 ;  /* 0x0000000000007941 */ /* 0x000fea0003800000 */
.L_x_622:
[----:B------:R-:W-:Y:S01]  /*253d0*/  IADD3 R25, R8, 0x20, RZ ;  /* 0x0000002008197810 */ /* 0x000fe20007ffe0ff */
[----:B------:R-:W-:Y:S03]  /*253e0*/  BSSY B0, `(.L_x_624) ;  /* 0x0000013000007945 */ /* 0x000fe60003800000 */
[----:B------:R-:W-:-:S13]  /*253f0*/  ISETP.GE.AND P0, PT, R25, R22, PT ;  /* 0x000000161900720c */ /* 0x000fda0003f06270 */
[----:B------:R-:W-:Y:S05]  /*25400*/  @P0 BRA `(.L_x_625) ;  /* 0x0000010000000947 */ /* 0x000fea0003800000 */
[----:B------:R-:W-:Y:S01]  /*25410*/  IADD3 R0, P0, R4, 0x20, RZ ;  /* 0x0000002004007810 */ /* 0x000fe20007f1e0ff */
[----:B------:R-:W-:Y:S01]  /*25420*/  IMAD.MOV.U32 R12, RZ, RZ, R14 ;  /* 0x000000ffff0c7224 */ /* 0x000fe200078e000e */
[----:B------:R-:W-:Y:S02]  /*25430*/  MOV R13, R7 ;  /* 0x00000007000d7202 */ /* 0x000fe40000000f00 */
[-C--:B------:R-:W-:Y:S01]  /*25440*/  ISETP.GE.AND P2, PT, R17, R16.reuse, PT ;  /* 0x000000101100720c */ /* 0x080fe20003f46270 */
[----:B-1----:R-:W-:Y:S01]  /*25450*/  IMAD.X R10, RZ, RZ, R5, P0 ;  /* 0x000000ffff0a7224 */ /* 0x002fe200000e0605 */
[----:B------:R-:W-:Y:S01]  /*25460*/  ISETP.GE.AND P1, PT, R30, R16, PT ;  /* 0x000000101e00720c */ /* 0x000fe20003f26270 */
[----:B------:R-:W-:Y:S01]  /*25470*/  IMAD.WIDE.U32 R12, R2, R0, R12 ;  /* 0x00000000020c7225 */ /* 0x000fe200078e000c */
[----:B------:R-:W-:-:S03]  /*25480*/  ISETP.GE.AND P0, PT, R29, R16, PT ;  /* 0x000000101d00720c */ /* 0x000fc60003f06270 */
[----:B------:R-:W-:-:S04]  /*25490*/  IMAD R10, R10, R2, RZ ;  /* 0x000000020a0a7224 */ /* 0x000fc800078e02ff */
[----:B------:R-:W-:Y:S01]  /*254a0*/  IMAD R0, R3, R0, R10 ;  /* 0x0000000003007224 */ /* 0x000fe200078e020a */
[----:B------:R-:W-:-:S03]  /*254b0*/  LEA R10, P3, R12, R18, 0x1 ;  /* 0x000000120c0a7211 */ /* 0x000fc600078608ff */
[----:B------:R-:W-:-:S05]  /*254c0*/  IMAD.IADD R0, R13, 0x1, R0 ;  /* 0x000000010d007824 */ /* 0x000fca00078e0200 */
[----:B------:R-:W-:-:S05]  /*254d0*/  LEA.HI.X R11, R12, R19, R0, 0x1, P3 ;  /* 0x000000130c0b7211 */ /* 0x000fca00018f0c00 */
[----:B------:R1:W-:Y:S04]  /*254e0*/  @!P2 ST.E.128 [R10.64], RZ ;  /* 0x000000ff0a00a985 */ /* 0x0003e8000c101d04 */
[----:B------:R1:W-:Y:S04]  /*254f0*/  @!P1 ST.E.128 [R10.64+0x40], RZ ;  /* 0x000040ff0a009985 */ /* 0x0003e8000c101d04 */
[----:B------:R1:W-:Y:S02]  /*25500*/  @!P0 ST.E.128 [R10.64+0x80], RZ ;  /* 0x000080ff0a008985 */ /* 0x0003e4000c101d04 */
.L_x_625:
[----:B------:R-:W-:Y:S05]  /*25510*/  BSYNC B0 ;  /* 0x0000000000007941 */ /* 0x000fea0003800000 */
.L_x_624:
        /* <DEDUP_REMOVED lines=20> */
.L_x_627:
[----:B------:R-:W-:Y:S05]  /*25660*/  BSYNC B0 ;  /* 0x0000000000007941 */ /* 0x000fea0003800000 */
.L_x_626:
[----:B-1----:R-:W-:Y:S01]  /*25670*/  IADD3 R10, R8, 0x60, RZ ;  /* 0x00000060080a7810 */ /* 0x002fe20007ffe0ff */
[----:B------:R-:W-:Y:S03]  /*25680*/  BSSY B0, `(.L_x_628) ;  /* 0x0000013000007945 */ /* 0x000fe60003800000 */
[----:B------:R-:W-:-:S13]  /*25690*/  ISETP.GE.AND P0, PT, R10, R22, PT ;  /* 0x000000160a00720c */ /* 0x000fda0003f06270 */
[----:B------:R-:W-:Y:S05]  /*256a0*/  @P0 BRA `(.L_x_629) ;  /* 0x0000010000000947 */ /* 0x000fea0003800000 */
[----:B------:R-:W-:Y:S02]  /*256b0*/  IADD3 R0, P0, R4, 0x60, RZ ;  /* 0x0000006004007810 */ /* 0x000fe40007f1e0ff */
[-C--:B------:R-:W-:Y:S02]  /*256c0*/  ISETP.GE.AND P2, PT, R17, R16.reuse, PT ;  /* 0x000000101100720c */ /* 0x080fe40003f46270 */
[-C--:B------:R-:W-:Y:S01]  /*256d0*/  ISETP.GE.AND P1, PT, R30, R16.reuse, PT ;  /* 0x000000101e00720c */ /* 0x080fe20003f26270 */
[----:B------:R-:W-:Y:S01]  /*256e0*/  IMAD.X R4, RZ, RZ, R5, P0 ;  /* 0x000000ffff047224 */ /* 0x000fe200000e0605 */
[----:B------:R-:W-:Y:S02]  /*256f0*/  MOV R5, R7 ;  /* 0x0000000700057202 */ /* 0x000fe40000000f00 */
[----:B------:R-:W-:Y:S01]  /*25700*/  ISETP.GE.AND P0, PT, R29, R16, PT ;  /* 0x000000101d00720c */ /* 0x000fe20003f06270 */
[----:B------:R-:W-:Y:S02]  /*25710*/  IMAD R6, R4, R2, RZ ;  /* 0x0000000204067224 */ /* 0x000fe400078e02ff */
[----:B------:R-:W-:-:S04]  /*25720*/  IMAD.MOV.U32 R4, RZ, RZ, R14 ;  /* 0x000000ffff047224 */ /* 0x000fc800078e000e */
[----:B------:R-:W-:-:S04]  /*25730*/  IMAD.WIDE.U32 R4, R2, R0, R4 ;  /* 0x0000000002047225 */ /* 0x000fc800078e0004 */
[----:B------:R-:W-:Y:S01]  /*25740*/  IMAD R0, R3, R0, R6 ;  /* 0x0000000003007224 */ /* 0x000fe200078e0206 */
[----:B------:R-:W-:-:S03]  /*25750*/  LEA R2, P3, R4, R18, 0x1 ;  /* 0x0000001204027211 */ /* 0x000fc600078608ff */
[----:B------:R-:W-:-:S05]  /*25760*/  IMAD.IADD R0, R5, 0x1, R0 ;  /* 0x0000000105007824 */ /* 0x000fca00078e0200 */
[----:B------:R-:W-:-:S05]  /*25770*/  LEA.HI.X R3, R4, R19, R0, 0x1, P3 ;  /* 0x0000001304037211 */ /* 0x000fca00018f0c00 */
[----:B------:R1:W-:Y:S04]  /*25780*/  @!P2 ST.E.128 [R2.64], RZ ;  /* 0x000000ff0200a985 */ /* 0x0003e8000c101d04 */
[----:B------:R1:W-:Y:S04]  /*25790*/  @!P1 ST.E.128 [R2.64+0x40], RZ ;  /* 0x000040ff02009985 */ /* 0x0003e8000c101d04 */
[----:B------:R1:W-:Y:S02]  /*257a0*/  @!P0 ST.E.128 [R2.64+0x80], RZ ;  /* 0x000080ff02008985 */ /* 0x0003e4000c101d04 */
.L_x_629:
[----:B------:R-:W-:Y:S05]  /*257b0*/  BSYNC B0 ;  /* 0x0000000000007941 */ /* 0x000fea0003800000 */
.L_x_628:
[----:B------:R-:W-:Y:S02]  /*257c0*/  ISETP.NE.AND P6, PT, R26, RZ, PT ;  /* 0x000000ff1a00720c */ /* 0x000fe40003fc5270 */
[----:B------:R-:W-:-:S02]  /*257d0*/  MOV R11, 0x70 ;  /* 0x00000070000b7802 */ /* 0x000fc40000000f00 */
[-C--:B------:R-:W-:Y:S02]  /*257e0*/  ISETP.GE.OR P5, PT, R8, R22.reuse, P6 ;  /* 0x000000160800720c */ /* 0x080fe400037a6670 */
[-C--:B------:R-:W-:Y:S02]  /*257f0*/  ISETP.GE.OR P4, PT, R25, R22.reuse, P6 ;  /* 0x000000161900720c */ /* 0x080fe40003786670 */
[-C--:B------:R-:W-:Y:S02]  /*25800*/  ISETP.GE.OR P3, PT, R23, R22.reuse, P6 ;  /* 0x000000161700720c */ /* 0x080fe40003766670 */
[----:B------:R-:W-:-:S07]  /*25810*/  ISETP.GE.OR P6, PT, R10, R22, P6 ;  /* 0x000000160a00720c */ /* 0x000fce00037c6670 */
[-C--:B------:R-:W-:Y:S02]  /*25820*/  @!P5 IMAD R0, R8, R24.reuse, RZ ;  /* 0x000000180800d224 */ /* 0x080fe400078e02ff */
[-C--:B-1----:R-:W-:Y:S02]  /*25830*/  @!P4 IMAD R3, R25, R24.reuse, RZ ;  /* 0x000000181903c224 */ /* 0x082fe400078e02ff */
[----:B------:R-:W-:Y:S01]  /*25840*/  @!P3 IMAD R5, R23, R24, RZ ;  /* 0x000000181705b224 */ /* 0x000fe200078e02ff */
[CC--:B------:R-:W-:Y:S02]  /*25850*/  @!P5 IADD3 R2, P0, R0.reuse, R28.reuse, RZ ;  /* 0x0000001c0002d210 */ /* 0x0c0fe40007f1e0ff */
[----:B------:R-:W-:Y:S02]  /*25860*/  @!P4 IADD3 R8, P1, R3, R28, RZ ;  /* 0x0000001c0308c210 */ /* 0x000fe40007f3e0ff */
[----:B------:R-:W-:Y:S02]  /*25870*/  @!P5 LEA.HI.X.SX32 R4, R0, R27, 0x1, P0 ;  /* 0x0000001b0004d211 */ /* 0x000fe400000f0eff */
[----:B------:R-:W-:-:S02]  /*25880*/  @!P5 LEA R6, P2, R2, R20, 0x2 ;  /* 0x000000140206d211 */ /* 0x000fc400078410ff */
[----:B------:R-:W-:Y:S02]  /*25890*/  @!P3 IADD3 R0, P0, R5, R28, RZ ;  /* 0x0000001c0500b210 */ /* 0x000fe40007f1e0ff */
[----:B------:R-:W-:Y:S02]  /*258a0*/  @!P4 LEA.HI.X.SX32 R9, R3, R27, 0x1, P1 ;  /* 0x0000001b0309c211 */ /* 0x000fe400008f0eff */
[----:B------:R-:W-:Y:S02]  /*258b0*/  @!P5 LEA.HI.X R7, R2, R21, R4, 0x2, P2 ;  /* 0x000000150207d211 */ /* 0x000fe400010f1404 */
[-C--:B------:R-:W-:Y:S02]  /*258c0*/  @!P4 LEA R4, P1, R8, R20.reuse, 0x2 ;  /* 0x000000140804c211 */ /* 0x080fe400078210ff */
[----:B------:R-:W-:Y:S02]  /*258d0*/  @!P3 LEA.HI.X.SX32 R3, R5, R27, 0x1, P0 ;  /* 0x0000001b0503b211 */ /* 0x000fe400000f0eff */
[----:B------:R-:W-:-:S02]  /*258e0*/  @!P3 LEA R2, P0, R0, R20, 0x2 ;  /* 0x000000140002b211 */ /* 0x000fc400078010ff */
[-C--:B------:R-:W-:Y:S01]  /*258f0*/  @!P4 LEA.HI.X R5, R8, R21.reuse, R9, 0x2, P1 ;  /* 0x000000150805c211 */ /* 0x080fe200008f1409 */
[----:B------:R-:W-:Y:S01]  /*25900*/  @!P5 IMAD.MOV.U32 R9, RZ, RZ, 0x7f800000 ;  /* 0x7f800000ff09d424 */ /* 0x000fe200078e00ff */
[----:B------:R-:W-:Y:S01]  /*25910*/  @!P3 LEA.HI.X R3, R0, R21, R3, 0x2, P0 ;  /* 0x000000150003b211 */ /* 0x000fe200000f1403 */
[----:B------:R-:W-:Y:S02]  /*25920*/  @!P4 IMAD.MOV.U32 R8, RZ, RZ, 0x7f800000 ;  /* 0x7f800000ff08c424 */ /* 0x000fe400078e00ff */
[----:B------:R-:W-:Y:S01]  /*25930*/  @!P3 IMAD.MOV.U32 R0, RZ, RZ, 0x7f800000 ;  /* 0x7f800000ff00b424 */ /* 0x000fe200078e00ff */
[----:B------:R-:W-:Y:S04]  /*25940*/  @!P5 ST.E [R6.64], R9 ;  /* 0x000000090600d985 */ /* 0x000fe8000c101904 */
[----:B------:R-:W-:Y:S04]  /*25950*/  @!P4 ST.E [R4.64], R8 ;  /* 0x000000080400c985 */ /* 0x000fe8000c101904 */
[----:B------:R1:W-:Y:S02]  /*25960*/  @!P3 ST.E [R2.64], R0 ;  /* 0x000000000200b985 */ /* 0x0003e4000c101904 */
[----:B-1----:R-:W-:-:S02]  /*25970*/  IMAD.MOV.U32 R2, RZ, RZ, R11 ;  /* 0x000000ffff027224 */ /* 0x002fc400078e000b */
[----:B------:R-:W-:-:S04]  /*25980*/  IMAD.MOV.U32 R3, RZ, RZ, 0x0 ;  /* 0x00000000ff037424 */ /* 0x000fc800078e00ff */
[----:B------:R-:W-:Y:S05]  /*25990*/  @P6 RET.REL.NODEC R2 `(_ZN5flash16flash_fwd_kernelI23Flash_fwd_kernel_traitsILi96ELi128ELi64ELi4ELb0ELb0EN7cutlass10bfloat16_tE19Flash_kernel_traitsILi96ELi128ELi64ELi4ES3_EELb1ELb1ELb0ELb1ELb0ELb0ELb0ELb1EEEvNS_16Flash_fwd_paramsE) ;  /* 0xfffda66002006950 */ /* 0x000fea0003c3ffff */
[----:B------:R-:W-:-:S05]  /*259a0*/  IMAD R0, R10, R24, RZ ;  /* 0x000000180a007224 */ /* 0x000fca00078e02ff */
[----:B------:R-:W-:-:S04]  /*259b0*/  IADD3 R3, P0, R0, R28, RZ ;  /* 0x0000001c00037210 */ /* 0x000fc80007f1e0ff */
[----:B------:R-:W-:Y:S02]  /*259c0*/  LEA.HI.X.SX32 R0, R0, R27, 0x1, P0 ;  /* 0x0000001b00007211 */ /* 0x000fe400000f0eff */
[----:B------:R-:W-:-:S04]  /*259d0*/  LEA R2, P0, R3, R20, 0x2 ;  /* 0x0000001403027211 */ /* 0x000fc800078010ff */
[----:B------:R-:W-:Y:S01]  /*259e0*/  LEA.HI.X R3, R3, R21, R0, 0x2, P0 ;  /* 0x0000001503037211 */ /* 0x000fe200000f1400 */
[----:B------:R-:W-:-:S05]  /*259f0*/  IMAD.MOV.U32 R0, RZ, RZ, 0x7f800000 ;  /* 0x7f800000ff007424 */ /* 0x000fca00078e00ff */
[----:B------:R1:W-:Y:S02]  /*25a00*/  ST.E [R2.64], R0 ;  /* 0x0000000002007985 */ /* 0x0003e4000c101904 */
[----:B-1----:R-:W-:Y:S02]  /*25a10*/  IMAD.MOV.U32 R2, RZ, RZ, R11 ;  /* 0x000000ffff027224 */ /* 0x002fe400078e000b */
[----:B------:R-:W-:-:S04]  /*25a20*/  IMAD.MOV.U32 R3, RZ, RZ, 0x0 ;  /* 0x00000000ff037424 */ /* 0x000fc800078e00ff */
[----:B------:R-:W-:Y:S05]  /*25a30*/  RET.REL.NODEC R2 `(_ZN5flash16flash_fwd_kernelI23Flash_fwd_kernel_traitsILi96ELi128ELi64ELi4ELb0ELb0EN7cutlass10bfloat16_tE19Flash_kernel_traitsILi96ELi128ELi64ELi4ES3_EELb1ELb1ELb0ELb1ELb0ELb0ELb0ELb1EEEvNS_16Flash_fwd_paramsE) ;  /* 0xfffda5c002007950 */ /* 0x000fea0003c3ffff */
.L_x_601:
[----:B------:R2:W5:Y:S01]  /*25a40*/  LDL R0, [R1+0x130] ;  /* 0x0001300001007983 */ /* 0x0005620000100800 */
[----:B-1----:R-:W-:Y:S02]  /*25a50*/  MOV R3, 0x2 ;  /* 0x0000000200037802 */ /* 0x002fe40000000f00 */
[----:B------:R-:W-:Y:S02]  /*25a60*/  MOV R2, 0x25a80 ;  /* 0x00025a8000027802 */ /* 0x000fe40000000f00 */
[----:B--2--5:R-:W-:Y:S05]  /*25a70*/  CALL.REL.NOINC `($__internal_0_$__cuda_sm70_shflsync_bfly_p) ;  /* 0x0000027000007944 */ /* 0x024fea0003c00000 */
[----:B------:R-:W-:Y:S01]  /*25a80*/  MOV R5, R9 ;  /* 0x0000000900057202 */ /* 0x000fe20000000f00 */
[----:B------:R-:W-:Y:S05]  /*25a90*/  BRA `(.L_x_630) ;  /* 0xffffd14000007947 */ /* 0x000fea000383ffff */
.L_x_602:
[----:B------:R-:W-:Y:S01]  /*25aa0*/  IMAD.MOV.U32 R0, RZ, RZ, R5 ;  /* 0x000000ffff007224 */ /* 0x000fe200078e0005 */
[----:B------:R-:W-:Y:S02]  /*25ab0*/  MOV R3, 0x1 ;  /* 0x0000000100037802 */ /* 0x000fe40000000f00 */
[----:B------:R-:W-:Y:S02]  /*25ac0*/  MOV R2, 0x25ae0 ;  /* 0x00025ae000027802 */ /* 0x000fe40000000f00 */
[----:B-----5:R-:W-:Y:S05]  /*25ad0*/  CALL.REL.NOINC `($__internal_0_$__cuda_sm70_shflsync_bfly_p) ;  /* 0x0000021000007944 */ /* 0x020fea0003c00000 */
[----:B------:R1:W5:Y:S01]  /*25ae0*/  LDL R0, [R1+0x134] ;  /* 0x0001340001007983 */ /* 0x0003620000100800 */
[----:B------:R-:W-:Y:S01]  /*25af0*/  FADD.FTZ R57, R5, R9 ;  /* 0x0000000905397221 */ /* 0x000fe20000010000 */
[----:B------:R-:W-:Y:S02]  /*25b00*/  MOV R3, 0x2 ;  /* 0x0000000200037802 */ /* 0x000fe40000000f00 */
[----:B------:R-:W-:-:S02]  /*25b10*/  MOV R2, 0x25b30 ;  /* 0x00025b3000027802 */ /* 0x000fc40000000f00 */
[----:B-1---5:R-:W-:Y:S05]  /*25b20*/  CALL.REL.NOINC `($__internal_0_$__cuda_sm70_shflsync_bfly_p) ;  /* 0x000001c000007944 */ /* 0x022fea0003c00000 */
[----:B------:R-:W2:Y:S01]  /*25b30*/  LDL.LU R0, [R1+0x134] ;  /* 0x0001340001007983 */ /* 0x000ea20000300800 */
[----:B------:R-:W-:-:S02]  /*25b40*/  MOV R3, 0x1 ;  /* 0x0000000100037802 */ /* 0x000fc40000000f00 */
[----:B------:R-:W-:Y:S01]  /*25b50*/  MOV R2, 0x25b80 ;  /* 0x00025b8000027802 */ /* 0x000fe20000000f00 */
[----:B--2---:R-:W-:Y:S02]  /*25b60*/  FADD.FTZ R0, R0, R9 ;  /* 0x0000000900007221 */ /* 0x004fe40000010000 */
[----:B------:R-:W-:Y:S05]  /*25b70*/  CALL.REL.NOINC `($__internal_0_$__cuda_sm70_shflsync_bfly_p) ;  /* 0x0000017000007944 */ /* 0x000fea0003c00000 */
[----:B------:R-:W-:Y:S02]  /*25b80*/  FADD.FTZ R56, R0, R9 ;  /* 0x0000000900387221 */ /* 0x000fe40000010000 */
[----:B------:R1:W5:Y:S01]  /*25b90*/  LDL R0, [R1+0x144] ;  /* 0x0001440001007983 */ /* 0x0003620000100800 */
[----:B------:R-:W-:Y:S02]  /*25ba0*/  MOV R3, 0x2 ;  /* 0x0000000200037802 */ /* 0x000fe40000000f00 */
[----:B------:R-:W-:Y:S02]  /*25bb0*/  MOV R2, 0x25bd0 ;  /* 0x00025bd000027802 */ /* 0x000fe40000000f00 */
[----:B-1---5:R-:W-:Y:S05]  /*25bc0*/  CALL.REL.NOINC `($__internal_0_$__cuda_sm70_shflsync_bfly_p) ;  /* 0x0000012000007944 */ /* 0x022fea0003c00000 */
[----:B------:R-:W2:Y:S01]  /*25bd0*/  LDL.LU R0, [R1+0x144] ;  /* 0x0001440001007983 */ /* 0x000ea20000300800 */
[----:B------:R-:W-:Y:S02]  /*25be0*/  MOV R3, 0x1 ;  /* 0x0000000100037802 */ /* 0x000fe40000000f00 */
[----:B------:R-:W-:Y:S01]  /*25bf0*/  MOV R2, 0x25c30 ;  /* 0x00025c3000027802 */ /* 0x000fe20000000f00 */
[----:B--2---:R-:W-:-:S05]  /*25c00*/  FADD.FTZ R55, R0, R9 ;  /* 0x0000000900377221 */ /* 0x004fca0000010000 */
[----:B------:R-:W-:Y:S02]  /*25c10*/  MOV R0, R55 ;  /* 0x0000003700007202 */ /* 0x000fe40000000f00 */
[----:B------:R-:W-:Y:S05]  /*25c20*/  CALL.REL.NOINC `($__internal_0_$__cuda_sm70_shflsync_bfly_p) ;  /* 0x000000c000007944 */ /* 0x000fea0003c00000 */
[----:B------:R1:W5:Y:S01]  /*25c30*/  LDL R0, [R1+0x140] ;  /* 0x0001400001007983 */ /* 0x0003620000100800 */
[----:B------:R-:W-:Y:S01]  /*25c40*/  FADD.FTZ R55, R55, R9 ;  /* 0x0000000937377221 */ /* 0x000fe20000010000 */
        /* <DEDUP_REMOVED lines=9> */
[----:B------:R-:W-:Y:S05]  /*25ce0*/  BRA `(.L_x_631) ;  /* 0xffffd02000007947 */ /* 0x000fea000383ffff */
        .weak           $__internal_0_$__cuda_sm70_shflsync_bfly_p
        .type           $__internal_0_$__cuda_sm70_shflsync_bfly_p,@function
        .size           $__internal_0_$__cuda_sm70_shflsync_bfly_p,(.L_x_977 - $__internal_0_$__cuda_sm70_shflsync_bfly_p)
$__internal_0_$__cuda_sm70_shflsync_bfly_p:
[----:B------:R-:W-:Y:S04]  /*25cf0*/  WARPSYNC R7 ;  /* 0x0000000700007348 */ /* 0x000fe80003800000 */
[----:B------:R1:W2:Y:S02]  /*25d00*/  SHFL.BFLY PT, R9, R0, R3, R8 ;  /* 0x0c00000300097389 */ /* 0x0002a400000e0008 */
[----:B-1----:R-:W-:-:S04]  /*25d10*/  MOV R3, 0x0 ;  /* 0x0000000000037802 */ /* 0x002fc80000000f00 */
[----:B--2---:R-:W-:Y:S05]  /*25d20*/  RET.REL.NODEC R2 `(_ZN5flash16flash_fwd_kernelI23Flash_fwd_kernel_traitsILi96ELi128ELi64ELi4ELb0ELb0EN7cutlass10bfloat16_tE19Flash_kernel_traitsILi96ELi128ELi64ELi4ES3_EELb1ELb1ELb0ELb1ELb0ELb0ELb0ELb1EEEvNS_16Flash_fwd_paramsE) ;  /* 0xfffda2d002007950 */ /* 0x004fea0003c3ffff */
.L_x_632:
        /* <DEDUP_REMOVED lines=13> */
.L_x_977:


//--------------------- .text._ZN5flash16flash_fwd_kernelI23Flash_fwd_kernel_traitsILi96ELi128ELi64ELi4ELb0ELb0EN7cutlass10bfloat16_tE19Flash_kernel_traitsILi96ELi128ELi64ELi4ES3_EELb0ELb1ELb0ELb1ELb0ELb0ELb1ELb0EEEvNS_16Flash_fwd_paramsE --------------------------
	.section	.text._ZN5flash16flash_fwd_kernelI23Flash_fwd_kernel_traitsILi96ELi128ELi64ELi4ELb0ELb0EN7cutlass10bfloat16_tE19Flash_kernel_traitsILi96ELi128ELi64ELi4ES3_EELb0ELb1ELb0ELb1ELb0ELb0ELb1ELb0EEEvNS_16Flash_fwd_paramsE,"ax",@progbits
	.sectioninfo	@"SHI_REGISTERS=255"
	.align	128
        .global         _ZN5flash16flash_fwd_kernelI23Flash_fwd_kernel_traitsILi96ELi128ELi64ELi4ELb0ELb0EN7cutlass10bfloat16_tE19Flash_kernel_traitsILi96ELi128ELi64ELi4ES3_EELb0ELb1ELb0ELb1ELb0ELb0ELb1ELb0EEEvNS_16Flash_fwd_paramsE
        .type           _ZN5flash16flash_fwd_kernelI23Flash_fwd_kernel_traitsILi96ELi128ELi64ELi4ELb0ELb0EN7cutlass10bfloat16_tE19Flash_kernel_traitsILi96ELi128ELi64ELi4ES3_EELb0ELb1ELb0ELb1ELb0ELb0ELb1ELb0EEEvNS_16Flash_fwd_paramsE,@function
        .size           _ZN5flash16flash_fwd_kernelI23Flash_fwd_kernel_traitsILi96ELi128ELi64ELi4ELb0ELb0EN7cutlass10bfloat16_tE19Flash_kernel_traitsILi96ELi128ELi64ELi4ES3_EELb0ELb1ELb0ELb1ELb0ELb0ELb1ELb0EEEvNS_16Flash_fwd_paramsE,(.L_x_995 - _ZN5flash16flash_fwd_kernelI23Flash_fwd_kernel_traitsILi96ELi128ELi64ELi4ELb0ELb0EN7cutlass10bfloat16_tE19Flash_kernel_traitsILi96ELi128ELi64ELi4ES3_EELb0ELb1ELb0ELb1ELb0ELb0ELb1ELb0EEEvNS_16Flash_fwd_paramsE)
        .other          _ZN5flash16flash_fwd_kernelI23Flash_fwd_kernel_traitsILi96ELi128ELi64ELi4ELb0ELb0EN7cutlass10bfloat16_tE19Flash_kernel_traitsILi96ELi128ELi64ELi4ES3_EELb0ELb1ELb0ELb1ELb0ELb0ELb1ELb0EEEvNS_16Flash_fwd_paramsE,@"STO_CUDA_ENTRY STV_DEFAULT"
_ZN5flash16flash_fwd_kernelI23Flash_fwd_kernel_traitsILi96ELi128ELi64ELi4ELb0ELb0EN7cutlass10bfloat16_tE19Flash_kernel_traitsILi96ELi128ELi64ELi4ES3_EELb0ELb1ELb0ELb1ELb0ELb0ELb1ELb0EEEvNS_16Flash_fwd_paramsE:
.text._ZN5flash16flash_fwd_kernelI23Flash_fwd_kernel_traitsILi96ELi128ELi64ELi4ELb0ELb0EN7cutlass10bfloat16_tE19Flash_kernel_traitsILi96ELi128ELi64ELi4ES3_EELb0ELb1ELb0ELb1ELb0ELb0ELb1ELb0EEEvNS_16Flash_fwd_paramsE:
        /* <DEDUP_REMOVED lines=48> */
[----:B--234-:R-:W-:Y:S05]  /*0300*/  @!P0 BRA `(.L_x_633) ;  /* 0x0000007000008947 */ /* 0x01cfea0003800000 */
[----:B-1----:R-:W-:-:S13]  /*0310*/  PLOP3.LUT P0, PT, PT, PT, UP3, 0x80, 0x0 ;  /* 0x000000000000781c */ /* 0x002fda0003f0f038 */
[----:B------:R-:W2:Y:S04]  /*0320*/  @P0 LDG.E R0, [R2.64+0x4] ;  /* 0x0000041402000981 */ /* 0x000ea8000c1e1900 */
[----:B------:R-:W3:Y:S01]  /*0330*/  @!P0 LDG.E R2, [R2.64] ;  /* 0x0000001402028981 */ /* 0x000ee2000c1e1900 */
[----:B--2---:R-:W1:Y:S02]  /*0340*/  @P0 R2UR UR6, R0 ;  /* 0x00000000000603c2 */ /* 0x004e6400000e0000 */
[----:B-1----:R-:W-:-:S11]  /*0350*/  @UP3 UIADD3 UR6, UR6, -UR15, URZ ;  /* 0x8000000f06063290 */ /* 0x002fd6000fffe03f */
[----:B---3--:R1:W2:Y:S02]  /*0360*/  @!P0 R2UR UR6, R2 ;  /* 0x00000000020683c2 */ /* 0x0082a400000e0000 */
[----:B-12---:R-:W-:Y:S05]  /*0370*/  BRA `(.L_x_634) ;  /* 0x0000001000007947 */ /* 0x006fea0003800000 */
.L_x_633:
[----:B-1----:R-:W-:Y:S02]  /*0380*/  ULDC UR6, c[0x0][0x218] ;  /* 0x0000860000067ab9 */ /* 0x002fe40000000800 */
.L_x_634:
        /* <DEDUP_REMOVED lines=71> */
.L_x_636:
        /* <DEDUP_REMOVED lines=18> */
[----:B------:R-:W-:Y:S01]  /*0920*/  IMAD.HI.U32 R0, R3, R0, R2 ;  /* 0x0000000003007227 */ /* 0x000fe200078e0002 */
[----:B------:R-:W-:-:S05]  /*0930*/  MOV R3, R5 ;  /* 0x0000000500037202 */ /* 0x000fca0000000f00 */
        /* <DEDUP_REMOVED lines=8> */
[----:B------:R-:W-:-:S04]  /*09c0*/  @P3 IADD3 R0, R0, 0x1, RZ ;  /* 0x0000000100003810 */ /* 0x000fc80007ffe0ff */
        /* <DEDUP_REMOVED lines=15> */
.L_x_637:
[----:B------:R-:W-:Y:S01]  /*0ac0*/  SHF.R.S32.HI R10, RZ, 0x1f, R27 ;  /* 0x0000001fff0a7819 */ /* 0x000fe2000001141b */
[----:B------:R-:W1:Y:S01]  /*0ad0*/  S2R R16, SR_CTAID.Z ;  /* 0x0000000000107919 */ /* 0x000e620000002700 */
[----:B------:R-:W-:Y:S01]  /*0ae0*/  UIADD3 UR5, -UR25, UR12, URZ ;  /* 0x0000000c19057290 */ /* 0x000fe2000fffe13f */
[----:B------:R-:W-:Y:S01]  /*0af0*/  IMAD.MOV.U32 R28, RZ, RZ, 0x10 ;  /* 0x00000010ff1c7424 */ /* 0x000fe200078e00ff */
[CC--:B------:R-:W-:Y:S01]  /*0b00*/  LEA.HI R7, R10.reuse, R27.reuse, RZ, 0x2 ;  /* 0x0000001b0a077211 */ /* 0x0c0fe200078f10ff */
[----:B------:R-:W-:Y:S01]  /*0b10*/  IMAD.U32 R8, RZ, RZ, UR10 ;  /* 0x0000000aff087e24 */ /* 0x000fe2000f8e00ff */
[----:B------:R-:W-:Y:S01]  /*0b20*/  LEA.HI R26, R10, R27, RZ, 0x3 ;  /* 0x0000001b0a1a7211 */ /* 0x000fe200078f18ff */
[----:B------:R-:W-:Y:S01]  /*0b30*/  BSSY B0, `(.L_x_638) ;  /* 0x0000068000007945 */ /* 0x000fe20003800000 */
[----:B------:R-:W-:Y:S02]  /*0b40*/  LOP3.LUT R3, R7, 0xfffffffc, RZ, 0xc0, !PT ;  /* 0xfffffffc07037812 */ /* 0x000fe400078ec0ff */
[----:B------:R-:W-:-:S02]  /*0b50*/  SHF.R.S32.HI R25, RZ, 0x3, R26 ;  /* 0x00000003ff197819 */ /* 0x000fc4000001141a */
[-C--:B------:R-:W-:Y:S01]  /*0b60*/  LEA.HI R24, R10, R27.reuse, RZ, 0x4 ;  /* 0x0000001b0a187211 */ /* 0x080fe200078f20ff */
[----:B------:R-:W-:Y:S01]  /*0b70*/  IMAD.IADD R3, R27, 0x1, -R3 ;  /* 0x000000011b037824 */ /* 0x000fe200078e0a03 */
[----:B------:R-:W-:Y:S01]  /*0b80*/  SHF.R.S32.HI R4, RZ, 0x2, R7 ;  /* 0x00000002ff047819 */ /* 0x000fe20000011407 */
[----:B------:R-:W-:Y:S01]  /*0b90*/  IMAD.SHL.U32 R2, R25, 0x40, RZ ;  /* 0x0000004019027824 */ /* 0x000fe200078e00ff */
[----:B------:R-:W-:Y:S01]  /*0ba0*/  LOP3.LUT R6, R24, 0xfffffff0, RZ, 0xc0, !PT ;  /* 0xfffffff018067812 */ /* 0x000fe200078ec0ff */
[----:B------:R-:W-:Y:S01]  /*0bb0*/  IMAD.SHL.U32 R208, R3, 0x8, RZ ;  /* 0x0000000803d07824 */ /* 0x000fe200078e00ff */
[----:B------:R-:W-:Y:S02]  /*0bc0*/  LEA.HI R3, R7, R4, RZ, 0x1 ;  /* 0x0000000407037211 */ /* 0x000fe400078f08ff */
        /* <DEDUP_REMOVED lines=8> */
[--C-:B------:R-:W-:Y:S01]  /*0c50*/  SHF.R.S32.HI R10, RZ, 0x1, R20.reuse ;  /* 0x00000001ff0a7819 */ /* 0x100fe20000011414 */
[----:B------:R-:W-:Y:S01]  /*0c60*/  IMAD.IADD R3, R4, 0x1, -R3 ;  /* 0x0000000104037824 */ /* 0x000fe200078e0a03 */
[----:B------:R-:W-:-:S02]  /*0c70*/  SHF.R.S32.HI R6, RZ, 0x1f, R20 ;  /* 0x0000001fff067819 */ /* 0x000fc40000011414 */
[----:B------:R-:W-:Y:S02]  /*0c80*/  SHF.R.S32.HI R18, RZ, 0x5, R15 ;  /* 0x00000005ff127819 */ /* 0x000fe4000001140f */
        /* <DEDUP_REMOVED lines=19> */
[----:B------:R-:W-:Y:S01]  /*0dc0*/  ULDC.64 UR6, c[0x0][0x1a8] ;  /* 0x00006a0000067ab9 */ /* 0x000fe20000000a00 */
[----:B------:R-:W-:Y:S01]  /*0dd0*/  IMAD.WIDE.U32 R2, R4, c[0x0][0x1a0], R208 ;  /* 0x0000680004027a25 */ /* 0x000fe200078e00d0 */
[----:B------:R-:W-:Y:S01]  /*0de0*/  UIMAD UR6, UR23, UR6, URZ ;  /* 0x00000006170672a4 */ /* 0x000fe2000f8e023f */
[----:B------:R-:W-:-:S02]  /*0df0*/  LOP3.LUT P1, RZ, R23, 0x2, RZ, 0xc0, !PT ;  /* 0x0000000217ff7812 */ /* 0x000fc4000782c0ff */
[----:B------:R-:W-:Y:S01]  /*0e00*/  IMAD R11, R4, c[0x0][0x1a4], R11 ;  /* 0x00006900040b7a24 */ /* 0x000fe200078e020b */
[----:B------:R-:W-:Y:S01]  /*0e10*/  IADD3 R2, P0, R2, UR16, RZ ;  /* 0x0000001002027c10 */ /* 0x000fe2000ff1e0ff */
[C---:B------:R-:W-:Y:S01]  /*0e20*/  IMAD R12, R10.reuse, c[0x0][0x1b0], RZ ;  /* 0x00006c000a0c7a24 */ /* 0x040fe200078e02ff */
[----:B------:R-:W-:Y:S01]  /*0e30*/  UIMAD UR6, UR26, UR7, UR6 ;  /* 0x000000071a0672a4 */ /* 0x000fe2000f8e0206 */
[----:B------:R-:W-:Y:S01]  /*0e40*/  IMAD R10, R10, c[0x0][0x1b8], RZ ;  /* 0x00006e000a0a7a24 */ /* 0x000fe200078e02ff */
[----:B------:R-:W-:Y:S01]  /*0e50*/  IADD3.X R3, R3, UR4, R11, P0, !PT ;  /* 0x0000000403037c10 */ /* 0x000fe200087fe40b */
[----:B------:R-:W-:Y:S01]  /*0e60*/  IMAD.WIDE.U32 R34, R0, c[0x0][0x1b0], R6 ;  /* 0x00006c0000227a25 */ /* 0x000fe200078e0006 */
[----:B------:R-:W-:Y:S02]  /*0e70*/  ISETP.GE.AND P0, PT, R4, UR5, PT ;  /* 0x0000000504007c0c */ /* 0x000fe4000bf06270 */
[----:B------:R-:W-:Y:S01]  /*0e80*/  IADD3 R11, R17, UR6, RZ ;  /* 0x00000006110b7c10 */ /* 0x000fe2000fffe0ff */
[C---:B------:R-:W-:Y:S01]  /*0e90*/  IMAD R10, R0.reuse, c[0x0][0x1bc], R10 ;  /* 0x00006f00000a7a24 */ /* 0x040fe200078e020a */
[----:B------:R2:W-:Y:S01]  /*0ea0*/  STL.64 [R1+0x28], R34 ;  /* 0x0000282201007387 */ /* 0x0005e20000100a00 */
[----:B------:R-:W-:Y:S01]  /*0eb0*/  IMAD.WIDE.U32 R30, R0, c[0x0][0x1b8], R2 ;  /* 0x00006e00001e7a25 */ /* 0x000fe200078e0002 */
[----:B------:R-:W-:-:S03]  /*0ec0*/  SEL R2, R28, 0xfffffff0, !P1 ;  /* 0xfffffff01c027807 */ /* 0x000fc60004800000 */
[----:B------:R-:W-:Y:S01]  /*0ed0*/  IMAD R12, R0, c[0x0][0x1b4], R12 ;  /* 0x00006d00000c7a24 */ /* 0x000fe200078e020c */
[----:B------:R2:W-:Y:S01]  /*0ee0*/  STL.64 [R1+0x40], R30 ;  /* 0x0000401e01007387 */ /* 0x0005e20000100a00 */
[----:B------:R-:W-:Y:S01]  /*0ef0*/  IMAD.IADD R33, R31, 0x1, R10 ;  /* 0x000000011f217824 */ /* 0x000fe200078e020a */
[----:B------:R-:W-:Y:S01]  /*0f00*/  LOP3.LUT R0, R15, 0xffffffe0, RZ, 0xc0, !PT ;  /* 0xffffffe00f007812 */ /* 0x000fe200078ec0ff */
[----:B------:R-:W-:Y:S01]  /*0f10*/  IMAD.IADD R37, R35, 0x1, R12 ;  /* 0x0000000123257824 */ /* 0x000fe200078e020c */
[----:B------:R2:W-:Y:S01]  /*0f20*/  STL [R1+0x30], R206 ;  /* 0x000030ce01007387 */ /* 0x0005e20000100800 */
[----:B------:R-:W-:Y:S02]  /*0f30*/  IMAD.U32 R13, R14, 0x20, R13 ;  /* 0x000000200e0d7824 */ /* 0x000fe400078e000d */
[----:B------:R-:W-:Y:S01]  /*0f40*/  IMAD.WIDE R8, R8, 0x80, R4 ;  /* 0x0000008008087825 */ /* 0x000fe200078e0204 */
[----:B------:R2:W-:Y:S03]  /*0f50*/  STL [R1+0x34], R251 ;  /* 0x000034fb01007387 */ /* 0x0005e60000100800 */
[----:B------:R-:W-:Y:S01]  /*0f60*/  IMAD.IADD R21, R27, 0x1, -R0 ;  /* 0x000000011b157824 */ /* 0x000fe200078e0a00 */
[----:B------:R2:W-:Y:S01]  /*0f70*/  STL [R1+0x3c], R33 ;  /* 0x00003c2101007387 */ /* 0x0005e20000100800 */
[----:B------:R-:W-:-:S03]  /*0f80*/  IMAD.SHL.U32 R230, R13, 0x2, RZ ;  /* 0x000000020de67824 */ /* 0x000fc600078e00ff */
[----:B------:R2:W-:Y:S01]  /*0f90*/  STL [R1+0x24], R37 ;  /* 0x0000242501007387 */ /* 0x0005e20000100800 */
[----:B------:R-:W-:Y:S05]  /*0fa0*/  @P0 BRA `(.L_x_639) ;  /* 0x0000020000000947 */ /* 0x000fea0003800000 */
[----:B------:R-:W-:Y:S01]  /*0fb0*/  ISETP.GE.AND P4, PT, R208, c[0x0][0x220], PT ;  /* 0x00008800d0007a0c */ /* 0x000fe20003f86270 */
[----:B------:R-:W-:Y:S01]  /*0fc0*/  IMAD R0, R9, c[0x0][0x190], RZ ;  /* 0x0000640009007a24 */ /* 0x000fe200078e02ff */
[----:B------:R-:W-:Y:S01]  /*0fd0*/  ISETP.GE.AND P3, PT, R206, c[0x0][0x220], PT ;  /* 0x00008800ce007a0c */ /* 0x000fe20003f66270 */
[----:B------:R-:W-:Y:S01]  /*0fe0*/  IMAD.MOV.U32 R10, RZ, RZ, R16 ;  /* 0x000000ffff0a7224 */ /* 0x000fe200078e0010 */
[----:B------:R-:W-:Y:S01]  /*0ff0*/  ISETP.GE.AND P2, PT, R251, c[0x0][0x220], PT ;  /* 0x00008800fb007a0c */ /* 0x000fe20003f46270 */
[C---:B------:R-:W-:Y:S02]  /*1000*/  IMAD R0, R8.reuse, c[0x0][0x194], R0 ;  /* 0x0000650008007a24 */ /* 0x040fe400078e0200 */
        /* <DEDUP_REMOVED lines=26> */
.L_x_639:
[----:B------:R-:W-:Y:S05]  /*11b0*/  BSYNC B0 ;  /* 0x0000000000007941 */ /* 0x000fea0003800000 */
.L_x_638:
        /* <DEDUP_REMOVED lines=37> */
.L_x_641:
[----:B------:R-:W-:Y:S05]  /*1410*/  BSYNC B0 ;  /* 0x0000000000007941 */ /* 0x000fea0003800000 */
.L_x_640:
        /* <DEDUP_REMOVED lines=37> */
.L_x_643:
[----:B------:R-:W-:Y:S05]  /*1670*/  BSYNC B0 ;  /* 0x0000000000007941 */ /* 0x000fea0003800000 */
.L_x_642:
        /* <DEDUP_REMOVED lines=40> */
.L_x_645:
[----:B------:R-:W-:Y:S05]  /*1900*/  BSYNC B0 ;  /* 0x0000000000007941 */ /* 0x000fea0003800000 */
.L_x_644:
        /* <DEDUP_REMOVED lines=42> */
.L_x_647:
[----:B------:R-:W-:Y:S05]  /*1bb0*/  BSYNC B0 ;  /* 0x0000000000007941 */ /* 0x000fea0003800000 */
.L_x_646:
        /* <DEDUP_REMOVED lines=34> */
.L_x_649:
[----:B------:R-:W-:Y:S05]  /*1de0*/  BSYNC B0 ;  /* 0x0000000000007941 */ /* 0x000fea0003800000 */
.L_x_648:
        /* <DEDUP_REMOVED lines=11> */
[----:B-1----:R-:W-:Y:S01]  /*1ea0*/  SHF.R.S32.HI R9, RZ, 0x4, R24 ;  /* 0x00000004ff097819 */ /* 0x002fe20000011418 */
[----:B------:R-:W-:Y:S01]  /*1eb0*/  @UP1 UIMAD UR7, UR24, UR7, UR27 ;  /* 0x00000007180712a4 */ /* 0x000fe2000f8e021b */
[----:B------:R-:W-:Y:S01]  /*1ec0*/  ISETP.GE.AND P1, PT, R4, UR13, PT ;  /* 0x0000000d04007c0c */ /* 0x000fe2000bf26270 */
[----:B------:R-:W-:Y:S01]  /*1ed0*/  ULDC UR6, c[0x0][0x318] ;  /* 0x0000c60000067ab9 */ /* 0x000fe20000000800 */
[----:B------:R-:W-:Y:S01]  /*1ee0*/  SHF.R.S32.HI R3, RZ, 0x1f, R19 ;  /* 0x0000001fff037819 */ /* 0x000fe20000011413 */
[----:B------:R-:W-:Y:S01]  /*1ef0*/  @UP1 ULEA UR26, UP0, UR28, UR6, 0x2 ;  /* 0x000000061c1a1291 */ /* 0x000fe2000f80103f */
[----:B------:R-:W-:Y:S01]  /*1f00*/  LOP3.LUT R0, R20, 0x7fffffe, RZ, 0xc0, !PT ;  /* 0x07fffffe14007812 */ /* 0x000fe200078ec0ff */
[----:B------:R-:W-:Y:S01]  /*1f10*/  @UP1 UIADD3 UR7, UR29, UR7, URZ ;  /* 0x000000071d071290 */ /* 0x000fe2000fffe03f */
[----:B------:R-:W-:Y:S01]  /*1f20*/  LEA R10, R18, UR25, 0x4 ;  /* 0x00000019120a7c11 */ /* 0x000fe2000f8e20ff */
[----:B------:R-:W-:Y:S01]  /*1f30*/  ULDC UR6, c[0x0][0x31c] ;  /* 0x0000c70000067ab9 */ /* 0x000fe20000000800 */
[----:B------:R-:W-:-:S04]  /*1f40*/  DEPBAR.LE SB0, 0x0 ;  /* 0x000080000000791a */ /* 0x000fc80000000000 */
[----:B------:R-:W-:Y:S01]  /*1f50*/  @UP1 ULEA.HI.X UR27, UR28, UR6, UR7, 0x2, UP0 ;  /* 0x000000061c1b1291 */ /* 0x000fe200080f1407 */
[----:B------:R-:W-:Y:S01]  /*1f60*/  IMAD.U32 R6, RZ, RZ, UR26 ;  /* 0x0000001aff067e24 */ /* 0x000fe2000f8e00ff */
[----:B------:R-:W-:Y:S02]  /*1f70*/  LEA.HI R4, R24, R9, RZ, 0x1 ;  /* 0x0000000918047211 */ /* 0x000fe400078f08ff */
[----:B------:R-:W-:Y:S01]  /*1f80*/  LEA.HI R5, R3, R19, RZ, 0x3 ;  /* 0x0000001303057211 */ /* 0x000fe200078f18ff */
[----:B------:R-:W-:Y:S01]  /*1f90*/  IMAD.IADD R8, R19, 0x1, -R0 ;  /* 0x0000000113087824 */ /* 0x000fe200078e0a00 */
[----:B------:R-:W1:Y:S01]  /*1fa0*/  @P0 MUFU.RCP R12, c[0x0][0x238] ;  /* 0x00008e00000c0b08 */ /* 0x000e620000001000 */
[----:B------:R-:W-:Y:S01]  /*1fb0*/  IMAD.U32 R7, RZ, RZ, UR27 ;  /* 0x0000001bff077e24 */ /* 0x000fe2000f8e00ff */
[----:B------:R-:W-:-:S04]  /*1fc0*/  ULDC.64 UR6, c[0x0][0x1a0] ;  /* 0x0000680000067ab9 */ /* 0x000fc80000000a00 */
[----:B------:R3:W1:Y:S01]  /*1fd0*/  @P0 LDG.E R11, [R6.64] ;  /* 0x00000014060b0981 */ /* 0x000662000c1e1900 */
[----:B------:R-:W-:Y:S01]  /*1fe0*/  LOP3.LUT R3, R4, 0xfffffffe, RZ, 0xc0, !PT ;  /* 0xfffffffe04037812 */ /* 0x000fe200078ec0ff */
[----:B------:R-:W-:Y:S01]  /*1ff0*/  IMAD.SHL.U32 R5, R5, 0x20, RZ ;  /* 0x0000002005057824 */ /* 0x000fe200078e00ff */
[----:B------:R-:W-:Y:S01]  /*2000*/  USHF.L.U32 UR24, UR6, 0x6, URZ ;  /* 0x0000000606187899 */ /* 0x000fe2000800063f */
[----:B------:R-:W-:Y:S01]  /*2010*/  BAR.SYNC.DEFER_BLOCKING 0x0 ;  /* 0x0000000000007b1d */ /* 0x000fe20000010000 */
[----:B------:R-:W-:Y:S01]  /*2020*/  IMAD.MOV.U32 R14, RZ, RZ, R32 ;  /* 0x000000ffff0e7224 */ /* 0x000fe200078e0020 */
[----:B------:R-:W-:Y:S01]  /*2030*/  USHF.L.U64.HI UR23, UR6, UR4, UR7 ;  /* 0x0000000406177299 */ /* 0x000fe20008010207 */
[----:B------:R-:W-:Y:S02]  /*2040*/  IMAD.IADD R9, R9, 0x1, -R3 ;  /* 0x0000000109097824 */ /* 0x000fe400078e0a03 */
[----:B------:R-:W-:Y:S01]  /*2050*/  IMAD.MOV.U32 R15, RZ, RZ, R33 ;  /* 0x000000ffff0f7224 */ /* 0x000fe200078e0021 */
[----:B------:R-:W-:Y:S01]  /*2060*/  UIMAD UR4, UR23, UR14, URZ ;  /* 0x0000000e170472a4 */ /* 0x000fe2000f8e023f */
[----:B------:R-:W-:Y:S01]  /*2070*/  IMAD.MOV.U32 R14, RZ, RZ, R30 ;  /* 0x000000ffff0e7224 */ /* 0x000fe200078e001e */
[----:B------:R-:W-:Y:S01]  /*2080*/  BSSY B0, `(.L_x_650) ;  /* 0x0000055000007945 */ /* 0x000fe20003800000 */
[----:B------:R-:W-:Y:S01]  /*2090*/  IMAD.U32 R250, RZ, RZ, UR24 ;  /* 0x00000018fffa7e24 */ /* 0x000fe2000f8e00ff */
[----:B------:R-:W-:-:S03]  /*20a0*/  UIMAD UR19, UR19, UR24, UR4 ;  /* 0x00000018131372a4 */ /* 0x000fc6000f8e0204 */
[----:B------:R-:W-:Y:S01]  /*20b0*/  UMOV UR4, URZ ;  /* 0x0000003f00047c82 */ /* 0x000fe20008000000 */
[----:B---3--:R-:W-:Y:S02]  /*20c0*/  SHF.R.S32.HI R6, RZ, 0x1f, R21 ;  /* 0x0000001fff067819 */ /* 0x008fe40000011415 */
[----:B------:R-:W-:Y:S01]  /*20d0*/  LOP3.LUT R7, R26, 0xfffffff8, RZ, 0xc0, !PT ;  /* 0xfffffff81a077812 */ /* 0x000fe200078ec0ff */
[----:B------:R-:W-:Y:S01]  /*20e0*/  @P1 STS [R230+0x9000], RZ ;  /* 0x009000ffe6001388 */ /* 0x000fe20000000800 */
[----:B------:R-:W-:Y:S02]  /*20f0*/  LEA.HI R0, R6, R21, RZ, 0x2 ;  /* 0x0000001506007211 */ /* 0x000fe400078f10ff */
[----:B------:R-:W-:Y:S01]  /*2100*/  SHF.R.S32.HI R6, RZ, 0x1f, R18 ;  /* 0x0000001fff067819 */ /* 0x000fe20000011412 */
[C---:B------:R-:W-:Y:S01]  /*2110*/  IMAD.IADD R4, R27.reuse, 0x1, -R7 ;  /* 0x000000011b047824 */ /* 0x040fe200078e0a07 */
[----:B------:R-:W-:Y:S01]  /*2120*/  SHF.R.S32.HI R3, RZ, 0x2, R0 ;  /* 0x00000002ff037819 */ /* 0x000fe20000011400 */
[----:B------:R-:W-:Y:S01]  /*2130*/  @P1 STS [R230+0x9004], RZ ;  /* 0x009004ffe6001388 */ /* 0x000fe20000000800 */
[----:B------:R-:W-:Y:S01]  /*2140*/  LEA.HI R0, R6, R18, RZ, 0x2 ;  /* 0x0000001206007211 */ /* 0x000fe200078f10ff */
[----:B------:R-:W-:Y:S01]  /*2150*/  IMAD.SHL.U32 R27, R27, 0x2, RZ ;  /* 0x000000021b1b7824 */ /* 0x000fe200078e00ff */
[----:B------:R-:W-:Y:S01]  /*2160*/  IADD3 R10, R10, 0x1, R3 ;  /* 0x000000010a0a7810 */ /* 0x000fe20007ffe003 */
[----:B------:R-:W-:Y:S01]  /*2170*/  @P1 STS.64 [R230+0x9008], RZ ;  /* 0x009008ffe6001388 */ /* 0x000fe20000000a00 */
[----:B------:R-:W-:-:S02]  /*2180*/  LOP3.LUT R3, R0, 0xfffffffc, RZ, 0xc0, !PT ;  /* 0xfffffffc00037812 */ /* 0x000fc400078ec0ff */
[----:B------:R-:W-:Y:S01]  /*2190*/  LEA.HI R7, R4, R4, RZ, 0x1 ;  /* 0x0000000404077211 */ /* 0x000fe200078f08ff */
[----:B------:R-:W-:Y:S01]  /*21a0*/  @P1 STS.128 [R230+0xa000], RZ ;  /* 0x00a000ffe6001388 */ /* 0x000fe20000000c00 */
[----:B------:R-:W-:Y:S01]  /*21b0*/  LOP3.LUT R0, R5, 0xffffff00, RZ, 0xc0, !PT ;  /* 0xffffff0005007812 */ /* 0x000fe200078ec0ff */
[----:B------:R-:W-:Y:S01]  /*21c0*/  IMAD.IADD R3, R18, 0x1, -R3 ;  /* 0x0000000112037824 */ /* 0x000fe200078e0a03 */
[----:B------:R-:W-:Y:S01]  /*21d0*/  LOP3.LUT R6, R7, 0x7fffffe, RZ, 0xc0, !PT ;  /* 0x07fffffe07067812 */ /* 0x000fe200078ec0ff */
[----:B------:R-:W-:Y:S01]  /*21e0*/  IMAD.U32 R5, RZ, RZ, UR11 ;  /* 0x0000000bff057e24 */ /* 0x000fe2000f8e00ff */
[----:B------:R-:W-:Y:S01]  /*21f0*/  @P1 STS.128 [R230+0xb000], RZ ;  /* 0x00b000ffe6001388 */ /* 0x000fe20000000c00 */
[----:B------:R-:W-:Y:S02]  /*2200*/  LOP3.LUT R252, R27, 0x6, RZ, 0xc0, !PT ;  /* 0x000000061bfc7812 */ /* 0x000fe400078ec0ff */
[----:B------:R-:W-:Y:S01]  /*2210*/  IMAD.IADD R6, R4, 0x1, -R6 ;  /* 0x0000000104067824 */ /* 0x000fe200078e0a06 */
[----:B------:R1:W-:Y:S01]  /*2220*/  STL [R1+0x48], R3 ;  /* 0x0000480301007387 */ /* 0x0003e20000100800 */
[----:B------:R-:W-:-:S03]  /*2230*/  IMAD R4, R18, 0x200, R0 ;  /* 0x0000020012047824 */ /* 0x000fc600078e0200 */
[----:B------:R3:W-:Y:S01]  /*2240*/  STL.64 [R1+0x38], R14 ;  /* 0x0000380e01007387 */ /* 0x0007e20000100a00 */
[----:B-1----:R-:W-:Y:S01]  /*2250*/  @P0 FMUL.FTZ R3, R11, R12 ;  /* 0x0000000c0b030220 */ /* 0x002fe20000410000 */
[----:B------:R-:W-:Y:S01]  /*2260*/  IADD3 R12, R5, -UR12, R10 ;  /* 0x8000000c050c7c10 */ /* 0x000fe2000fffe00a */
[C---:B------:R-:W-:Y:S01]  /*2270*/  IMAD R11, R8.reuse, 0x20, R0 ;  /* 0x00000020080b7824 */ /* 0x040fe200078e0200 */
[----:B------:R-:W-:Y:S01]  /*2280*/  SHF.R.S32.HI R0, RZ, 0x1, R7 ;  /* 0x00000001ff007819 */ /* 0x000fe20000011407 */
[----:B------:R1:W5:Y:S01]  /*2290*/  @P0 R2UR UR25, R3 ;  /* 0x00000000031903c2 */ /* 0x00036200000e0000 */
[----:B------:R-:W-:Y:S01]  /*22a0*/  IMAD R10, R8, 0x20, R4 ;  /* 0x00000020080a7824 */ /* 0x000fe200078e0204 */
[----:B------:R-:W-:Y:S01]  /*22b0*/  IADD3 R112, R12, c[0x0][0x2e8], RZ ;  /* 0x0000ba000c707a10 */ /* 0x000fe20007ffe0ff */
[----:B------:R-:W-:Y:S01]  /*22c0*/  IMAD.SHL.U32 R4, R9, 0x8, RZ ;  /* 0x0000000809047824 */ /* 0x000fe200078e00ff */
[C---:B------:R-:W-:Y:S01]  /*22d0*/  LOP3.LUT P0, RZ, R0.reuse, 0x2, RZ, 0xc0, !PT ;  /* 0x0000000200ff7812 */ /* 0x040fe2000780c0ff */
[----:B------:R-:W-:-:S02]  /*22e0*/  IMAD.SHL.U32 R0, R0, 0x40, RZ ;  /* 0x0000004000007824 */ /* 0x000fc400078e00ff */
[----:B------:R-:W-:Y:S02]  /*22f0*/  IMAD.SHL.U32 R7, R25, 0x8, RZ ;  /* 0x0000000819077824 */ /* 0x000fe400078e00ff */
[----:B------:R-:W-:Y:S01]  /*2300*/  IMAD R8, R9, 0x8, R6 ;  /* 0x0000000809087824 */ /* 0x000fe200078e0206 */
[----:B------:R-:W-:Y:S01]  /*2310*/  LOP3.LUT R0, R0, 0xc0, RZ, 0xc0, !PT ;  /* 0x000000c000007812 */ /* 0x000fe200078ec0ff */
[----:B-1----:R-:W-:Y:S01]  /*2320*/  IMAD.SHL.U32 R3, R23, 0x40, RZ ;  /* 0x0000004017037824 */ /* 0x002fe200078e00ff */
[----:B-----5:R-:W-:-:S04]  /*2330*/  @UP1 UMOV UR4, UR25 ;  /* 0x0000001900041c82 */ /* 0x020fc80008000000 */
[----:B------:R-:W-:-:S04]  /*2340*/  LOP3.LUT R3, R3, 0xc0, RZ, 0xc0, !PT ;  /* 0x000000c003037812 */ /* 0x000fc800078ec0ff */
[----:B------:R-:W-:Y:S02]  /*2350*/  LOP3.LUT R4, R3, 0x8, R4, 0xf8, !PT ;  /* 0x0000000803047812 */ /* 0x000fe400078ef804 */
[----:B------:R-:W-:Y:S02]  /*2360*/  SHF.R.U32.HI R5, RZ, 0x3, R3 ;  /* 0x00000003ff057819 */ /* 0x000fe40000011603 */
[----:B------:R-:W-:Y:S01]  /*2370*/  LOP3.LUT R3, R0, 0x8, R7, 0xf8, !PT ;  /* 0x0000000800037812 */ /* 0x000fe200078ef807 */
[----:B------:R-:W-:Y:S01]  /*2380*/  IMAD.WIDE.U32 R6, R250, UR14, R14 ;  /* 0x0000000efa067c25 */ /* 0x000fe2000f8e000e */
[----:B------:R-:W-:Y:S02]  /*2390*/  SHF.R.U32.HI R0, RZ, 0x3, R0 ;  /* 0x00000003ff007819 */ /* 0x000fe40000011600 */
[----:B------:R-:W-:Y:S02]  /*23a0*/  LOP3.LUT R5, R4, R5, RZ, 0x3c, !PT ;  /* 0x0000000504057212 */ /* 0x000fe400078e3cff */
[----:B------:R-:W-:-:S02]  /*23b0*/  LOP3.LUT R3, R3, R0, RZ, 0x3c, !PT ;  /* 0x0000000003037212 */ /* 0x000fc400078e3cff */
[----:B------:R-:W-:Y:S01]  /*23c0*/  SEL R4, R28, 0xfffffff0, !P0 ;  /* 0xfffffff01c047807 */ /* 0x000fe20004000000 */
[----:B------:R-:W-:Y:S02]  /*23d0*/  IMAD.IADD R0, R5, 0x1, R10 ;  /* 0x0000000105007824 */ /* 0x000fe400078e020a */
[----:B------:R-:W-:Y:S01]  /*23e0*/  IMAD.U32 R3, R8, 0x20, R3 ;  /* 0x0000002008037824 */ /* 0x000fe200078e0003 */
[----:B------:R-:W-:Y:S01]  /*23f0*/  IADD3 R8, R7, UR19, RZ ;  /* 0x0000001307087c10 */ /* 0x000fe2000fffe0ff */
[----:B------:R-:W-:Y:S01]  /*2400*/  IMAD.IADD R5, R5, 0x1, R11 ;  /* 0x0000000105057824 */ /* 0x000fe200078e020b */
[----:B------:R-:W-:Y:S05]  /*2410*/  @P1 BRA `(.L_x_651) ;  /* 0x000001b000001947 */ /* 0x000fea0003800000 */
[----:B---3--:R-:W-:Y:S02]  /*2420*/  ISETP.GE.AND P3, PT, R208, c[0x0][0x220], PT ;  /* 0x00008800d0007a0c */ /* 0x008fe40003f66270 */
        /* <DEDUP_REMOVED lines=26> */
.L_x_651:
[----:B---3--:R-:W-:Y:S05]  /*25d0*/  BSYNC B0 ;  /* 0x0000000000007941 */ /* 0x008fea0003800000 */
.L_x_650:
        /* <DEDUP_REMOVED lines=36> */
.L_x_653:
[----:B------:R-:W-:Y:S05]  /*2820*/  BSYNC B0 ;  /* 0x0000000000007941 */ /* 0x000fea0003800000 */
.L_x_652:
[----:B------:R-:W-:Y:S01]  /*2830*/  IMAD.SHL.U32 R228, R0, 0x2, RZ ;  /* 0x0000000200e47824 */ /* 0x000fe200078e00ff */
[----:B------:R-:W-:Y:S01]  /*2840*/  IADD3 R6, R112, 0x48, RZ ;  /* 0x0000004870067810 */ /* 0x000fe20007ffe0ff */
[----:B------:R-:W-:Y:S01]  /*2850*/  IMAD.SHL.U32 R225, R3, 0x2, RZ ;  /* 0x0000000203e17824 */ /* 0x000fe200078e00ff */
[----:B------:R-:W0:Y:S01]  /*2860*/  LDGDEPBAR ;  /* 0x00000000000079af */ /* 0x000e220000000000 */
[----:B------:R-:W-:Y:S01]  /*2870*/  IMAD R229, R2, 0x2, R228 ;  /* 0x0000000202e57824 */ /* 0x000fe200078e02e4 */
[----:B------:R-:W-:Y:S01]  /*2880*/  UISETP.GE.AND UP0, UPT, UR8, 0x2, UPT ;  /* 0x000000020800788c */ /* 0x000fe2000bf06270 */
[----:B------:R-:W-:Y:S01]  /*2890*/  IMAD R227, R4, 0x2, R225 ;  /* 0x0000000204e37824 */ /* 0x000fe200078e02e1 */
[----:B------:R-:W-:Y:S01]  /*28a0*/  LDSM.16.M88.4 R20, [R228] ;  /* 0x00000000e414783b */ /* 0x000fe20000000200 */
[----:B------:R-:W-:Y:S01]  /*28b0*/  IMAD.U32 R0, RZ, RZ, UR14 ;  /* 0x0000000eff007e24 */ /* 0x000fe2000f8e00ff */
[----:B------:R-:W-:Y:S02]  /*28c0*/  IADD3 R4, R112, 0x40, RZ ;  /* 0x0000004070047810 */ /* 0x000fe40007ffe0ff */
[----:B-1----:R-:W1:Y:S01]  /*28d0*/  LDSM.16.M88.4 R12, [R225+0x6000] ;  /* 0x00600000e10c783b */ /* 0x002e620000000200 */
[----:B------:R-:W-:-:S03]  /*28e0*/  IMAD R0, R0, 0x40, R252 ;  /* 0x0000004000007824 */ /* 0x000fc600078e02fc */
[----:B------:R-:W5:Y:S01]  /*28f0*/  LDSM.16.M88.4 R16, [R228+0x1000] ;  /* 0x00100000e410783b */ /* 0x000f620000000200 */
[----:B------:R-:W-:Y:S01]  /*2900*/  I2F R166, R0 ;  /* 0x0000000000a67306 */ /* 0x000fe20000201400 */
[C---:B------:R-:W-:Y:S02]  /*2910*/  IADD3 R113, R0.reuse, 0x10, RZ ;  /* 0x0000001000717810 */ /* 0x040fe40007ffe0ff */
[----:B--2---:R-:W2:Y:S01]  /*2920*/  LDSM.16.M88.4 R32, [R225+0x6400] ;  /* 0x00640000e120783b */ /* 0x004ea20000000200 */
[C---:B------:R-:W-:Y:S02]  /*2930*/  IADD3 R141, R0.reuse, 0x20, RZ ;  /* 0x00000020008d7810 */ /* 0x040fe40007ffe0ff */
[C---:B------:R-:W-:Y:S01]  /*2940*/  IADD3 R142, R0.reuse, 0x21, RZ ;  /* 0x00000021008e7810 */ /* 0x040fe20007ffe0ff */
[----:B------:R-:W3:Y:S01]  /*2950*/  LDSM.16.M88.4 R28, [R225+0x6800] ;  /* 0x00680000e11c783b */ /* 0x000ee20000000200 */
[C---:B------:R-:W-:Y:S01]  /*2960*/  IADD3 R150, R0.reuse, 0x28, RZ ;  /* 0x0000002800967810 */ /* 0x040fe20007ffe0ff */
[----:B------:R-:W-:Y:S01]  /*2970*/  I2F R140, R113 ;  /* 0x00000071008c7306 */ /* 0x000fe20000201400 */
[C---:B------:R-:W-:Y:S01]  /*2980*/  IADD3 R157, R0.reuse, 0x29, RZ ;  /* 0x00000029009d7810 */ /* 0x040fe20007ffe0ff */
[----:B------:R-:W4:Y:S04]  /*2990*/  LDSM.16.M88.4 R24, [R225+0x6c00] ;  /* 0x006c0000e118783b */ /* 0x000f280000000200 */
[----:B------:R-:W-:Y:S02]  /*29a0*/  LDSM.16.M88.4 R8, [R229+0x1000] ;  /* 0x00100000e508783b */ /* 0x000fe40000000200 */
[----:B------:R-:W-:Y:S02]  /*29b0*/  I2F R158, R141 ;  /* 0x0000008d009e7306 */ /* 0x000fe40000201400 */
[----:B------:R-:W2:Y:S04]  /*29c0*/  LDSM.16.M88.4 R44, [R227+0x6400] ;  /* 0x00640000e32c783b */ /* 0x000ea80000000200 */
[----:B------:R-:W2:Y:S02]  /*29d0*/  LDSM.16.M88.4 R56, [R227+0x6800] ;  /* 0x00680000e338783b */ /* 0x000ea40000000200 */
[----:B------:R-:W-:Y:S02]  /*29e0*/  I2F R159, R142 ;  /* 0x0000008e009f7306 */ /* 0x000fe40000201400 */
[----:B------:R-:W2:Y:S04]  /*29f0*/  LDSM.16.M88.4 R48, [R227+0x6000] ;  /* 0x00600000e330783b */ /* 0x000ea80000000200 */
[----:B------:R-:W3:Y:S02]  /*2a00*/  LDSM.16.M88.4 R52, [R227+0x6c00] ;  /* 0x006c0000e334783b */ /* 0x000ee40000000200 */
[----:B------:R-:W-:Y:S01]  /*2a10*/  I2F R160, R150 ;  /* 0x0000009600a07306 */ /* 0x000fe20000201400 */
[-C--:B-1----:R-:W-:Y:S07]  /*2a20*/  HMMA.16816.F32.BF16 R100, R20, R12.reuse, RZ ;  /* 0x0000000c1464723c */ /* 0x082fee00000418ff */
[----:B------:R-:W-:Y:S01]  /*2a30*/  I2F R161, R157 ;  /* 0x0000009d00a17306 */ /* 0x000fe20000201400 */
[C---:B-----5:R-:W-:Y:S08]  /*2a40*/  HMMA.16816.F32.BF16 R60, R16.reuse, R12, RZ ;  /* 0x0000000c103c723c */ /* 0x060ff000000418ff */
[-C--:B------:R-:W-:Y:S08]  /*2a50*/  HMMA.16816.F32.BF16 R96, R16, R14.reuse, RZ ;  /* 0x0000000e1060723c */ /* 0x080ff000000418ff */
[----:B------:R-:W-:Y:S01]  /*2a60*/  HMMA.16816.F32.BF16 R104, R20, R14, RZ ;  /* 0x0000000e1468723c */ /* 0x000fe200000418ff */
[----:B------:R-:W1:Y:S07]  /*2a70*/  LDSM.16.M88.4 R12, [R229] ;  /* 0x00000000e50c783b */ /* 0x000e6e0000000200 */
[C---:B--2---:R-:W-:Y:S08]  /*2a80*/  HMMA.16816.F32.BF16 R40, R16.reuse, R32, RZ ;  /* 0x000000201028723c */ /* 0x044ff000000418ff */
[C---:B---3--:R-:W-:Y:S08]  /*2a90*/  HMMA.16816.F32.BF16 R36, R16.reuse, R28, RZ ;  /* 0x0000001c1024723c */ /* 0x048ff000000418ff */
[C---:B----4-:R-:W-:Y:S08]  /*2aa0*/  HMMA.16816.F32.BF16 R72, R16.reuse, R24, RZ ;  /* 0x000000181048723c */ /* 0x050ff000000418ff */
[C---:B------:R-:W-:Y:S08]  /*2ab0*/  HMMA.16816.F32.BF16 R92, R16.reuse, R34, RZ ;  /* 0x00000022105c723c */ /* 0x040ff000000418ff */
[C---:B------:R-:W-:Y:S08]  /*2ac0*/  HMMA.16816.F32.BF16 R84, R16.reuse, R30, RZ ;  /* 0x0000001e1054723c */ /* 0x040ff000000418ff */
[----:B------:R-:W-:Y:S08]  /*2ad0*/  HMMA.16816.F32.BF16 R68, R16, R26, RZ ;  /* 0x0000001a1044723c */ /* 0x000ff000000418ff */
[C---:B------:R-:W-:Y:S08]  /*2ae0*/  HMMA.16816.F32.BF16 R64, R20.reuse, R28, RZ ;  /* 0x0000001c1440723c */ /* 0x040ff000000418ff */
[C---:B------:R-:W-:Y:S08]  /*2af0*/  HMMA.16816.F32.BF16 R76, R20.reuse, R32, RZ ;  /* 0x00000020144c723c */ /* 0x040ff000000418ff */
[C---:B------:R-:W-:Y:S01]  /*2b00*/  HMMA.16816.F32.BF16 R88, R20.reuse, R34, RZ ;  /* 0x000000221458723c */ /* 0x040fe200000418ff */
[----:B------:R-:W-:Y:S07]  /*2b10*/  LDSM.16.M88.4 R32, [R228+0x3000] ;  /* 0x00300000e420783b */ /* 0x000fee0000000200 */
[----:B------:R-:W-:Y:S08]  /*2b20*/  HMMA.16816.F32.BF16 R28, R20, R30, RZ ;  /* 0x0000001e141c723c */ /* 0x000ff000000418ff */
[C---:B------:R-:W-:Y:S01]  /*2b30*/  HMMA.16816.F32.BF16 R108, R8.reuse, R44, R40 ;  /* 0x0000002c086c723c */ /* 0x040fe20000041828 */
[----:B------:R-:W-:Y:S07]  /*2b40*/  LDSM.16.M88.4 R40, [R225+0x7000] ;  /* 0x00700000e128783b */ /* 0x000fee0000000200 */
[----:B------:R-:W-:Y:S01]  /*2b50*/  HMMA.16816.F32.BF16 R124, R8, R56, R36 ;  /* 0x00000038087c723c */ /* 0x000fe20000041824 */
[----:B------:R-:W2:Y:S07]  /*2b60*/  LDSM.16.M88.4 R36, [R228+0x2000] ;  /* 0x00200000e424783b */ /* 0x000eae0000000200 */
[C---:B------:R-:W-:Y:S08]  /*2b70*/  HMMA.16816.F32.BF16 R16, R20.reuse, R24, RZ ;  /* 0x000000181410723c */ /* 0x040ff000000418ff */
[----:B------:R-:W-:Y:S01]  /*2b80*/  HMMA.16816.F32.BF16 R80, R20, R26, RZ ;  /* 0x0000001a1450723c */ /* 0x000fe200000418ff */
[----:B------:R-:W-:Y:S07]  /*2b90*/  LDSM.16.M88.4 R24, [R229+0x3000] ;  /* 0x00300000e518783b */ /* 0x000fee0000000200 */
[C---:B------:R-:W-:Y:S08]  /*2ba0*/  HMMA.16816.F32.BF16 R20, R8.reuse, R48, R60 ;  /* 0x000000300814723c */ /* 0x040ff0000004183c */
[C---:B------:R-:W-:Y:S08]  /*2bb0*/  HMMA.16816.F32.BF16 R128, R8.reuse, R52, R72 ;  /* 0x000000340880723c */ /* 0x040ff00000041848 */
[C---:B------:R-:W-:Y:S08]  /*2bc0*/  HMMA.16816.F32.BF16 R96, R8.reuse, R50, R96 ;  /* 0x000000320860723c */ /* 0x040ff00000041860 */
[C---:B------:R-:W-:Y:S08]  /*2bd0*/  HMMA.16816.F32.BF16 R92, R8.reuse, R46, R92 ;  /* 0x0000002e085c723c */ /* 0x040ff0000004185c */
[C---:B------:R-:W-:Y:S01]  /*2be0*/  HMMA.16816.F32.BF16 R120, R8.reuse, R58, R84 ;  /* 0x0000003a0878723c */ /* 0x040fe20000041854 */
[----:B------:R-:W-:Y:S07]  /*2bf0*/  LDSM.16.M88.4 R84, [R225+0x7c00] ;  /* 0x007c0000e154783b */ /* 0x000fee0000000200 */
[----:B------:R-:W-:Y:S08]  /*2c00*/  HMMA.16816.F32.BF16 R116, R8, R54, R68 ;  /* 0x000000360874723c */ /* 0x000ff00000041844 */
[C---:B-1----:R-:W-:Y:S08]  /*2c10*/  HMMA.16816.F32.BF16 R8, R12.reuse, R48, R100 ;  /* 0x000000300c08723c */ /* 0x042ff00000041864 */
[C---:B------:R-:W-:Y:S01]  /*2c20*/  HMMA.16816.F32.BF16 R72, R12.reuse, R44, R76 ;  /* 0x0000002c0c48723c */ /* 0x040fe2000004184c */
[----:B------:R-:W-:Y:S07]  /*2c30*/  LDSM.16.M88.4 R76, [R225+0x7800] ;  /* 0x00780000e14c783b */ /* 0x000fee0000000200 */
[C---:B------:R-:W-:Y:S01]  /*2c40*/  HMMA.16816.F32.BF16 R100, R12.reuse, R46, R88 ;  /* 0x0000002e0c64723c */ /* 0x040fe20000041858 */
[----:B------:R-:W-:Y:S07]  /*2c50*/  LDSM.16.M88.4 R44, [R227+0x7000] ;  /* 0x00700000e32c783b */ /* 0x000fee0000000200 */
[----:B------:R-:W-:Y:S01]  /*2c60*/  HMMA.16816.F32.BF16 R132, R12, R58, R28 ;  /* 0x0000003a0c84723c */ /* 0x000fe2000004181c */
[----:B------:R-:W1:Y:S07]  /*2c70*/  LDSM.16.M88.4 R28, [R229+0x2000] ;  /* 0x00200000e51c783b */ /* 0x000e6e0000000200 */
[----:B--2---:R-:W-:Y:S08]  /*2c80*/  HMMA.16816.F32.BF16 R8, R36, R40, R8 ;  /* 0x000000282408723c */ /* 0x004ff00000041808 */
[C---:B------:R-:W-:Y:S08]  /*2c90*/  HMMA.16816.F32.BF16 R136, R12.reuse, R56, R64 ;  /* 0x000000380c88723c */ /* 0x040ff00000041840 */
[C---:B------:R-:W-:Y:S01]  /*2ca0*/  HMMA.16816.F32.BF16 R152, R12.reuse, R52, R16 ;  /* 0x000000340c98723c */ /* 0x040fe20000041810 */
[----:B------:R-:W-:Y:S07]  /*2cb0*/  LDSM.16.M88.4 R16, [R228+0x5000] ;  /* 0x00500000e410783b */ /* 0x000fee0000000200 */
[C---:B------:R-:W-:Y:S01]  /*2cc0*/  HMMA.16816.F32.BF16 R60, R12.reuse, R50, R104 ;  /* 0x000000320c3c723c */ /* 0x040fe20000041868 */
[----:B------:R-:W-:Y:S06]  /*2cd0*/  LDSM.16.M88.4 R48, [R225+0x8000] ;  /* 0x00800000e130783b */ /* 0x000fec0000000200 */
[C---:B------:R-:W-:Y:S01]  /*2ce0*/  IADD3 R104, R0.reuse, 0x1, RZ ;  /* 0x0000000100687810 */ /* 0x040fe20007ffe0ff */
[----:B------:R-:W-:Y:S01]  /*2cf0*/  HMMA.16816.F32.BF16 R144, R12, R54, R80 ;  /* 0x000000360c90723c */ /* 0x000fe20000041850 */
[----:B------:R-:W-:Y:S01]  /*2d00*/  LDSM.16.M88.4 R52, [R225+0x7400] ;  /* 0x00740000e134783b */ /* 0x000fe20000000200 */
[C---:B------:R-:W-:Y:S01]  /*2d10*/  IADD3 R105, R0.reuse, 0x8, RZ ;  /* 0x0000000800697810 */ /* 0x040fe20007ffe0ff */
[----:B------:R-:W-:Y:S01]  /*2d20*/  I2F R106, R104 ;  /* 0x00000068006a7306 */ /* 0x000fe20000201400 */
[----:B------:R-:W-:-:S04]  /*2d30*/  IADD3 R107, R0, 0x9, RZ ;  /* 0x00000009006b7810 */ /* 0x000fc80007ffe0ff */
[----:B------:R-:W-:Y:S01]  /*2d40*/  HMMA.16816.F32.BF16 R12, R32, R40, R20 ;  /* 0x00000028200c723c */ /* 0x000fe20000041814 */
[----:B------:R-:W2:Y:S02]  /*2d50*/  LDSM.16.M88.4 R20, [R228+0x4000] ;  /* 0x00400000e414783b */ /* 0x000ea40000000200 */
[----:B------:R-:W-:Y:S05]  /*2d60*/  I2F R114, R105 ;  /* 0x0000006900727306 */ /* 0x000fea0000201400 */
[----:B-1----:R-:W-:Y:S01]  /*2d70*/  HMMA.16816.F32.BF16 R56, R28, R44, R8 ;  /* 0x0000002c1c38723c */ /* 0x002fe20000041808 */
[----:B------:R-:W-:Y:S02]  /*2d80*/  LDSM.16.M88.4 R8, [R229+0x5000] ;  /* 0x00500000e508783b */ /* 0x000fe40000000200 */
[----:B------:R-:W-:Y:S05]  /*2d90*/  I2F R115, R107 ;  /* 0x0000006b00737306 */ /* 0x000fea0000201400 */
[-C--:B------:R-:W-:Y:S08]  /*2da0*/  HMMA.16816.F32.BF16 R64, R36, R42.reuse, R60 ;  /* 0x0000002a2440723c */ /* 0x080ff0000004183c */
[----:B------:R-:W-:Y:S01]  /*2db0*/  HMMA.16816.F32.BF16 R68, R32, R42, R96 ;  /* 0x0000002a2044723c */ /* 0x000fe20000041860 */
[----:B------:R-:W-:Y:S07]  /*2dc0*/  LDSM.16.M88.4 R40, [R227+0x8000] ;  /* 0x00800000e328783b */ /* 0x000fee0000000200 */
[----:B------:R-:W-:Y:S01]  /*2dd0*/  HMMA.16816.F32.BF16 R60, R24, R44, R12 ;  /* 0x0000002c183c723c */ /* 0x000fe2000004180c */
[----:B------:R-:W1:Y:S07]  /*2de0*/  LDSM.16.M88.4 R12, [R229+0x4000] ;  /* 0x00400000e50c783b */ /* 0x000e6e0000000200 */
[----:B------:R-:W-:Y:S08]  /*2df0*/  HMMA.16816.F32.BF16 R64, R28, R46, R64 ;  /* 0x0000002e1c40723c */ /* 0x000ff00000041840 */
[----:B--2---:R-:W-:Y:S08]  /*2e00*/  HMMA.16816.F32.BF16 R56, R20, R48, R56 ;  /* 0x000000301438723c */ /* 0x004ff00000041838 */
[----:B------:R-:W-:Y:S01]  /*2e10*/  HMMA.16816.F32.BF16 R68, R24, R46, R68 ;  /* 0x0000002e1844723c */ /* 0x000fe20000041844 */
[----:B------:R-:W2:Y:S07]  /*2e20*/  LDSM.16.M88.4 R44, [R227+0x7400] ;  /* 0x00740000e32c783b */ /* 0x000eae0000000200 */
[----:B------:R-:W-:Y:S08]  /*2e30*/  HMMA.16816.F32.BF16 R60, R16, R48, R60 ;  /* 0x00000030103c723c */ /* 0x000ff0000004183c */
[----:B------:R-:W-:Y:S08]  /*2e40*/  HMMA.16816.F32.BF16 R72, R36, R52, R72 ;  /* 0x000000342448723c */ /* 0x000ff00000041848 */
[----:B-1----:R-:W-:Y:S08]  /*2e50*/  HMMA.16816.F32.BF16 R56, R12, R40, R56 ;  /* 0x000000280c38723c */ /* 0x002ff00000041838 */
[C---:B------:R-:W-:Y:S07]  /*2e60*/  HMMA.16816.F32.BF16 R88, R32.reuse, R52, R108 ;  /* 0x000000342058723c */ /* 0x040fee000004186c */
[C---:B------:R-:W-:Y:S01]  /*2e70*/  IADD3 R108, R0.reuse, 0x11, RZ ;  /* 0x00000011006c7810 */ /* 0x040fe20007ffe0ff */
[----:B------:R-:W-:Y:S01]  /*2e80*/  HMMA.16816.F32.BF16 R96, R32, R76, R124 ;  /* 0x0000004c2060723c */ /* 0x000fe2000004187c */
[----:B------:R-:W-:-:S02]  /*2e90*/  IADD3 R109, R0, 0x18, RZ ;  /* 0x00000018006d7810 */ /* 0x000fc40007ffe0ff */
[C---:B------:R-:W-:Y:S01]  /*2ea0*/  IADD3 R110, R0.reuse, 0x19, RZ ;  /* 0x00000019006e7810 */ /* 0x040fe20007ffe0ff */
[----:B------:R-:W-:Y:S03]  /*2eb0*/  I2F R111, R108 ;  /* 0x0000006c006f7306 */ /* 0x000fe60000201400 */
[----:B------:R-:W-:Y:S01]  /*2ec0*/  IADD3 R124, R0, 0x30, RZ ;  /* 0x00000030007c7810 */ /* 0x000fe20007ffe0ff */
[----:B------:R-:W-:Y:S01]  /*2ed0*/  HMMA.16816.F32.BF16 R128, R32, R84, R128 ;  /* 0x000000542080723c */ /* 0x000fe20000041880 */
[----:B------:R-:W-:Y:S01]  /*2ee0*/  FMUL.FTZ R3, R56, c[0x0][0x2ec] ;  /* 0x0000bb0038037a20 */ /* 0x000fe20000410000 */
[C---:B------:R-:W-:Y:S02]  /*2ef0*/  IADD3 R125, R0.reuse, 0x31, RZ ;  /* 0x00000031007d7810 */ /* 0x040fe40007ffe0ff */
[C---:B------:R-:W-:Y:S01]  /*2f00*/  IADD3 R126, R0.reuse, 0x38, RZ ;  /* 0x00000038007e7810 */ /* 0x040fe20007ffe0ff */
[----:B------:R1:W-:Y:S01]  /*2f10*/  MUFU.TANH R184, R3 ;  /* 0x0000000300b87308 */ /* 0x0003e20000002400 */
[----:B------:R-:W-:-:S02]  /*2f20*/  IADD3 R127, R0, 0x39, RZ ;  /* 0x00000039007f7810 */ /* 0x000fc40007ffe0ff */
[C---:B------:R-:W-:Y:S05]  /*2f30*/  HMMA.16816.F32.BF16 R92, R32.reuse, R54, R92 ;  /* 0x00000036205c723c */ /* 0x040fea000004185c */
[----:B------:R-:W-:Y:S03]  /*2f40*/  I2F R143, R109 ;  /* 0x0000006d008f7306 */ /* 0x000fe60000201400 */
[----:B------:R-:W-:Y:S01]  /*2f50*/  HMMA.16816.F32.BF16 R120, R32, R78, R120 ;  /* 0x0000004e2078723c */ /* 0x000fe20000041878 */
[----:B-1----:R-:W-:-:S04]  /*2f60*/  FMUL.FTZ R3, R57, c[0x0][0x2ec] ;  /* 0x0000bb0039037a20 */ /* 0x002fc80000410000 */
[----:B------:R-:W-:Y:S03]  /*2f70*/  I2F R151, R110 ;  /* 0x0000006e00977306 */ /* 0x000fe60000201400 */
[----:B------:R-:W-:Y:S01]  /*2f80*/  HMMA.16816.F32.BF16 R116, R32, R86, R116 ;  /* 0x000000562074723c */ /* 0x000fe20000041874 */
[----:B------:R-:W1:Y:S04]  /*2f90*/  LDSM.16.M88.4 R32, [R225+0x8400] ;  /* 0x00840000e120783b */ /* 0x000e680000000200 */
[----:B------:R3:W-:Y:S03]  /*2fa0*/  MUFU.TANH R172, R3 ;  /* 0x0000000300ac7308 */ /* 0x0007e60000002400 */
[----:B------:R-:W-:Y:S05]  /*2fb0*/  HMMA.16816.F32.BF16 R64, R20, R50, R64 ;  /* 0x000000321440723c */ /* 0x000fea0000041840 */
[----:B------:R-:W-:Y:S03]  /*2fc0*/  I2F R162, R124 ;  /* 0x0000007c00a27306 */ /* 0x000fe60000201400 */
[----:B------:R-:W-:Y:S01]  /*2fd0*/  HMMA.16816.F32.BF16 R80, R8, R40, R60 ;  /* 0x000000280850723c */ /* 0x000fe2000004183c */
[----:B---3--:R-:W-:-:S04]  /*2fe0*/  FMUL.FTZ R3, R58, c[0x0][0x2ec] ;  /* 0x0000bb003a037a20 */ /* 0x008fc80000410000 */
[----:B------:R-:W-:Y:S03]  /*2ff0*/  I2F R163, R125 ;  /* 0x0000007d00a37306 */ /* 0x000fe60000201400 */
[----:B--2---:R-:W-:Y:S05]  /*3000*/  HMMA.16816.F32.BF16 R60, R28, R44, R72 ;  /* 0x0000002c1c3c723c */ /* 0x004fea0000041848 */
[----:B------:R2:W-:Y:S03]  /*3010*/  MUFU.TANH R175, R3 ;  /* 0x0000000300af7308 */ /* 0x0005e60000002400 */
[----:B------:R-:W-:Y:S05]  /*3020*/  HMMA.16816.F32.BF16 R68, R16, R50, R68 ;  /* 0x000000321044723c */ /* 0x000fea0000041844 */
[----:B------:R-:W-:Y:S03]  /*3030*/  I2F R164, R126 ;  /* 0x0000007e00a47306 */ /* 0x000fe60000201400 */
[----:B------:R-:W-:Y:S01]  /*3040*/  HMMA.16816.F32.BF16 R64, R12, R42, R64 ;  /* 0x0000002a0c40723c */ /* 0x000fe20000041840 */
[----:B--2---:R-:W-:-:S07]  /*3050*/  FMUL.FTZ R3, R59, c[0x0][0x2ec] ;  /* 0x0000bb003b037a20 */ /* 0x004fce0000410000 */
[----:B------:R-:W-:Y:S01]  /*3060*/  HMMA.16816.F32.BF16 R48, R24, R44, R88 ;  /* 0x0000002c1830723c */ /* 0x000fe20000041858 */
[----:B------:R-:W-:Y:S07]  /*3070*/  I2F R165, R127 ;  /* 0x0000007f00a57306 */ /* 0x000fee0000201400 */
[----:B------:R-:W-:Y:S01]  /*3080*/  HMMA.16816.F32.BF16 R56, R36, R54, R100 ;  /* 0x000000362438723c */ /* 0x000fe20000041864 */
[----:B------:R-:W2:Y:S01]  /*3090*/  LDSM.16.M88.4 R52, [R227+0x8400] ;  /* 0x00840000e334783b */ /* 0x000ea20000000200 */
[----:B------:R3:W-:Y:S06]  /*30a0*/  MUFU.TANH R171, R3 ;  /* 0x0000000300ab7308 */ /* 0x0007ec0000002400 */
[----:B-1----:R-:W-:Y:S08]  /*30b0*/  HMMA.16816.F32.BF16 R60, R20, R32, R60 ;  /* 0x00000020143c723c */ /* 0x002ff0000004183c */
[----:B------:R-:W-:Y:S01]  /*30c0*/  HMMA.16816.F32.BF16 R72, R8, R42, R68 ;  /* 0x0000002a0848723c */ /* 0x000fe20000041844 */
[----:B---3--:R-:W-:-:S04]  /*30d0*/  FMUL.FTZ R3, R80, c[0x0][0x2ec] ;  /* 0x0000bb0050037a20 */ /* 0x008fc80000410000 */
[----:B------:R1:W-:Y:S03]  /*30e0*/  MUFU.TANH R174, R3 ;  /* 0x0000000300ae7308 */ /* 0x0003e60000002400 */
[----:B------:R-:W-:Y:S01]  /*30f0*/  HMMA.16816.F32.BF16 R40, R16, R32, R48 ;  /* 0x000000201028723c */ /* 0x000fe20000041830 */
[----:B------:R-:W3:Y:S07]  /*3100*/  LDSM.16.M88.4 R48, [R227+0x7800] ;  /* 0x00780000e330783b */ /* 0x000eee0000000200 */
[----:B------:R-:W-:Y:S01]  /*3110*/  HMMA.16816.F32.BF16 R56, R28, R46, R56 ;  /* 0x0000002e1c38723c */ /* 0x000fe20000041838 */
[----:B-1----:R-:W-:-:S07]  /*3120*/  FMUL.FTZ R3, R81, c[0x0][0x2ec] ;  /* 0x0000bb0051037a20 */ /* 0x002fce0000410000 */
[----:B------:R-:W-:Y:S01]  /*3130*/  HMMA.16816.F32.BF16 R88, R36, R78, R132 ;  /* 0x0000004e2458723c */ /* 0x000fe20000041884 */
[----:B------:R1:W4:Y:S07]  /*3140*/  MUFU.TANH R170, R3 ;  /* 0x0000000300aa7308 */ /* 0x00032e0000002400 */
[----:B--2---:R-:W-:Y:S01]  /*3150*/  HMMA.16816.F32.BF16 R68, R8, R52, R40 ;  /* 0x000000340844723c */ /* 0x004fe20000041828 */
[----:B------:R-:W-:Y:S01]  /*3160*/  LDSM.16.M88.4 R40, [R225+0x8800] ;  /* 0x00880000e128783b */ /* 0x000fe20000000200 */
[----:B-1----:R-:W-:-:S04]  /*3170*/  FMUL.FTZ R3, R82, c[0x0][0x2ec] ;  /* 0x0000bb0052037a20 */ /* 0x002fc80000410000 */
[----:B------:R1:W-:Y:S02]  /*3180*/  MUFU.TANH R173, R3 ;  /* 0x0000000300ad7308 */ /* 0x0003e40000002400 */
[----:B-1----:R-:W-:Y:S02]  /*3190*/  FMUL.FTZ R3, R83, c[0x0][0x2ec] ;  /* 0x0000bb0053037a20 */ /* 0x002fe40000410000 */
[C---:B------:R-:W-:Y:S04]  /*31a0*/  HMMA.16816.F32.BF16 R80, R36.reuse, R76, R136 ;  /* 0x0000004c2450723c */ /* 0x040fe80000041888 */
[----:B------:R1:W-:Y:S04]  /*31b0*/  MUFU.TANH R167, R3 ;  /* 0x0000000300a77308 */ /* 0x0003e80000002400 */
[C---:B------:R-:W-:Y:S08]  /*31c0*/  HMMA.16816.F32.BF16 R76, R36.reuse, R84, R152 ;  /* 0x00000054244c723c */ /* 0x040ff00000041898 */
[----:B------:R-:W-:Y:S01]  /*31d0*/  HMMA.16816.F32.BF16 R84, R36, R86, R144 ;  /* 0x000000562454723c */ /* 0x000fe20000041890 */
[----:B------:R-:W2:Y:S01]  /*31e0*/  LDSM.16.M88.4 R36, [R227+0x7c00] ;  /* 0x007c0000e324783b */ /* 0x000ea20000000200 */
        /* <DEDUP_REMOVED lines=9> */
[----:B------:R-:W-:Y:S08]  /*3280*/  HMMA.16816.F32.BF16 R60, R24, R46, R92 ;  /* 0x0000002e183c723c */ /* 0x000ff0000004185c */
[----:B------:R-:W-:Y:S01]  /*3290*/  HMMA.16816.F32.BF16 R44, R20, R34, R56 ;  /* 0x00000022142c723c */ /* 0x000fe20000041838 */
[----:B-1----:R-:W-:-:S04]  /*32a0*/  FMUL.FTZ R3, R72, c[0x0][0x2ec] ;  /* 0x0000bb0048037a20 */ /* 0x002fc80000410000 */
[----:B------:R1:W5:Y:S11]  /*32b0*/  MUFU.TANH R138, R3 ;  /* 0x00000003008a7308 */ /* 0x0003760000002400 */
[----:B------:R-:W-:Y:S01]  /*32c0*/  HMMA.16816.F32.BF16 R56, R16, R34, R60 ;  /* 0x000000221038723c */ /* 0x000fe2000004183c */
[----:B------:R-:W4:Y:S01]  /*32d0*/  LDSM.16.M88.4 R32, [R227+0x8800] ;  /* 0x00880000e320783b */ /* 0x000f220000000200 */
[----:B-1----:R-:W-:-:S06]  /*32e0*/  FMUL.FTZ R3, R73, c[0x0][0x2ec] ;  /* 0x0000bb0049037a20 */ /* 0x002fcc0000410000 */
[----:B---3--:R-:W-:Y:S01]  /*32f0*/  HMMA.16816.F32.BF16 R60, R28, R48, R80 ;  /* 0x000000301c3c723c */ /* 0x008fe20000041850 */
[----:B------:R1:W3:Y:S07]  /*3300*/  MUFU.TANH R149, R3 ;  /* 0x0000000300957308 */ /* 0x0002ee0000002400 */
[----:B--2---:R-:W-:Y:S08]  /*3310*/  HMMA.16816.F32.BF16 R80, R24, R38, R116 ;  /* 0x000000261850723c */ /* 0x004ff00000041874 */
[----:B------:R-:W-:Y:S01]  /*3320*/  HMMA.16816.F32.BF16 R56, R8, R54, R56 ;  /* 0x000000360838723c */ /* 0x000fe20000041838 */
[----:B-1----:R-:W-:-:S04]  /*3330*/  FMUL.FTZ R3, R74, c[0x0][0x2ec] ;  /* 0x0000bb004a037a20 */ /* 0x002fc80000410000 */
[----:B------:R1:W2:Y:S02]  /*3340*/  MUFU.TANH R134, R3 ;  /* 0x0000000300867308 */ /* 0x0002a40000002400 */
        /* <DEDUP_REMOVED lines=9> */
[----:B-1----:R-:W-:-:S04]  /*33e0*/  FMUL.FTZ R3, R65, c[0x0][0x2ec] ;  /* 0x0000bb0041037a20 */ /* 0x002fc80000410000 */
[----:B------:R1:W-:Y:S02]  /*33f0*/  MUFU.TANH R139, R3 ;  /* 0x00000003008b7308 */ /* 0x0003e40000002400 */
[----:B-1----:R-:W-:-:S06]  /*3400*/  FMUL.FTZ R3, R66, c[0x0][0x2ec] ;  /* 0x0000bb0042037a20 */ /* 0x002fcc0000410000 */
[----:B------:R1:W-:Y:S02]  /*3410*/  MUFU.TANH R133, R3 ;  /* 0x0000000300857308 */ /* 0x0003e40000002400 */
[----:B-1----:R-:W-:Y:S02]  /*3420*/  FMUL.FTZ R3, R67, c[0x0][0x2ec] ;  /* 0x0000bb0043037a20 */ /* 0x002fe40000410000 */
[----:B------:R-:W-:Y:S04]  /*3430*/  HMMA.16816.F32.BF16 R64, R24, R50, R120 ;  /* 0x000000321840723c */ /* 0x000fe80000041878 */
[----:B------:R1:W-:Y:S04]  /*3440*/  MUFU.TANH R136, R3 ;  /* 0x0000000300887308 */ /* 0x0003e80000002400 */
[----:B----4-:R-:W-:Y:S01]  /*3450*/  HMMA.16816.F32.BF16 R48, R12, R32, R52 ;  /* 0x000000200c30723c */ /* 0x010fe20000041834 */
[----:B-1----:R-:W-:-:S04]  /*3460*/  FMUL.FTZ R3, R68, c[0x0][0x2ec] ;  /* 0x0000bb0044037a20 */ /* 0x002fc80000410000 */
[----:B------:R1:W4:Y:S11]  /*3470*/  MUFU.TANH R100, R3 ;  /* 0x0000000300647308 */ /* 0x0003360000002400 */
[----:B------:R-:W-:Y:S08]  /*3480*/  HMMA.16816.F32.BF16 R52, R16, R42, R64 ;  /* 0x0000002a1034723c */ /* 0x000ff00000041840 */
[----:B------:R-:W-:-:S04]  /*3490*/  FMUL.FTZ R7, R51, c[0x0][0x2ec] ;  /* 0x0000bb0033077a20 */ /* 0x000fc80000410000 */
[----:B------:R-:W-:Y:S01]  /*34a0*/  MUFU.TANH R92, R7 ;  /* 0x00000007005c7308 */ /* 0x000fe20000002400 */
[----:B-1----:R-:W-:-:S07]  /*34b0*/  FMUL.FTZ R3, R69, c[0x0][0x2ec] ;  /* 0x0000bb0045037a20 */ /* 0x002fce0000410000 */
[----:B------:R1:W-:Y:S04]  /*34c0*/  MUFU.TANH R132, R3 ;  /* 0x0000000300847308 */ /* 0x0003e80000002400 */
[----:B------:R-:W-:Y:S01]  /*34d0*/  HMMA.16816.F32.BF16 R52, R8, R34, R52 ;  /* 0x000000220834723c */ /* 0x000fe20000041834 */
[----:B-1----:R-:W-:-:S04]  /*34e0*/  FMUL.FTZ R3, R70, c[0x0][0x2ec] ;  /* 0x0000bb0046037a20 */ /* 0x002fc80000410000 */
[----:B------:R1:W1:Y:S02]  /*34f0*/  MUFU.TANH R96, R3 ;  /* 0x0000000300607308 */ /* 0x0002640000002400 */
[----:B-1----:R-:W-:Y:S02]  /*3500*/  FMUL.FTZ R3, R71, c[0x0][0x2ec] ;  /* 0x0000bb0047037a20 */ /* 0x002fe40000410000 */
[----:B------:R-:W-:Y:S04]  /*3510*/  HMMA.16816.F32.BF16 R68, R28, R36, R76 ;  /* 0x000000241c44723c */ /* 0x000fe8000004184c */
        /* <DEDUP_REMOVED lines=9> */
[----:B------:R1:W-:Y:S03]  /*35b0*/  MUFU.TANH R101, R3 ;  /* 0x0000000300657308 */ /* 0x0003e60000002400 */
[----:B------:R-:W-:-:S02]  /*35c0*/  IMNMX R24, R112, UR11, PT ;  /* 0x0000000b70187c17 */ /* 0x000fc4000b800200 */
[----:B------:R-:W-:Y:S01]  /*35d0*/  IMNMX R27, R4, UR11, PT ;  /* 0x0000000b041b7c17 */ /* 0x000fe2000b800200 */
[----:B------:R-:W-:Y:S01]  /*35e0*/  FFMA.FTZ R4, R106, UR4, R170 ;  /* 0x000000046a047c23 */ /* 0x000fe200080100aa */
[----:B------:R-:W-:Y:S02]  /*35f0*/  IMNMX R26, R6, UR11, PT ;  /* 0x0000000b061a7c17 */ /* 0x000fe4000b800200 */
[C---:B------:R-:W-:Y:S02]  /*3600*/  ISETP.GE.AND P1, PT, R0.reuse, R24, PT ;  /* 0x000000180000720c */ /* 0x040fe40003f26270 */
[C---:B------:R-:W-:Y:S02]  /*3610*/  ISETP.GE.AND P4, PT, R0.reuse, R27, PT ;  /* 0x0000001b0000720c */ /* 0x040fe40003f86270 */
[----:B------:R-:W-:Y:S01]  /*3620*/  ISETP.GE.AND P2, PT, R0, R26, PT ;  /* 0x0000001a0000720c */ /* 0x000fe20003f46270 */
[----:B-1----:R-:W-:Y:S01]  /*3630*/  FMUL.FTZ R3, R56, c[0x0][0x2ec] ;  /* 0x0000bb0038037a20 */ /* 0x002fe20000410000 */
[----:B------:R-:W-:-:S02]  /*3640*/  ISETP.GE.AND P5, PT, R104, R24, PT ;  /* 0x000000186800720c */ /* 0x000fc40003fa6270 */
[----:B------:R-:W-:Y:S01]  /*3650*/  ISETP.GE.AND P6, PT, R104, R27, PT ;  /* 0x0000001b6800720c */ /* 0x000fe20003fc6270 */
        /* <DEDUP_REMOVED lines=9> */
[----:B------:R-:W2:Y:S07]  /*36f0*/  LDSM.16.M88.4 R40, [R225+0x8c00] ;  /* 0x008c0000e128783b */ /* 0x000eae0000000200 */
[----:B------:R-:W-:Y:S01]  /*3700*/  HMMA.16816.F32.BF16 R60, R28, R38, R84 ;  /* 0x000000261c3c723c */ /* 0x000fe20000041854 */
[----:B------:R-:W2:Y:S01]  /*3710*/  LDSM.16.M88.4 R28, [R227+0x8c00] ;  /* 0x008c0000e31c783b */ /* 0x000ea20000000200 */
[----:B-1----:R-:W-:Y:S01]  /*3720*/  FMUL.FTZ R3, R48, c[0x0][0x2ec] ;  /* 0x0000bb0030037a20 */ /* 0x002fe20000410000 */
[----:B------:R-:W-:-:S04]  /*3730*/  DEPBAR.LE SB0, 0x0 ;  /* 0x000080000000791a */ /* 0x000fc80000000000 */
[----:B------:R1:W1:Y:S01]  /*3740*/  MUFU.TANH R91, R3 ;  /* 0x00000003005b7308 */ /* 0x0002620000002400 */
[----:B------:R-:W-:Y:S02]  /*3750*/  FMUL.FTZ R6, R58, c[0x0][0x2ec] ;  /* 0x0000bb003a067a20 */ /* 0x000fe40000410000 */
[----:B------:R-:W-:-:S05]  /*3760*/  FMUL.FTZ R7, R59, c[0x0][0x2ec] ;  /* 0x0000bb003b077a20 */ /* 0x000fca0000410000 */
[----:B------:R-:W2:Y:S01]  /*3770*/  MUFU.TANH R84, R6 ;  /* 0x0000000600547308 */ /* 0x000ea20000002400 */
[----:B-1----:R-:W-:-:S07]  /*3780*/  FMUL.FTZ R3, R49, c[0x0][0x2ec] ;  /* 0x0000bb0031037a20 */ /* 0x002fce0000410000 */
[----:B------:R-:W-:Y:S08]  /*3790*/  MUFU.TANH R79, R7 ;  /* 0x00000007004f7308 */ /* 0x000ff00000002400 */
[----:B------:R1:W-:Y:S02]  /*37a0*/  MUFU.TANH R94, R3 ;  /* 0x00000003005e7308 */ /* 0x0003e40000002400 */
[----:B-1----:R-:W-:-:S02]  /*37b0*/  FMUL.FTZ R3, R50, c[0x0][0x2ec] ;  /* 0x0000bb0032037a20 */ /* 0x002fc40000410000 */
[----:B------:R-:W-:Y:S04]  /*37c0*/  HMMA.16816.F32.BF16 R48, R12, R34, R44 ;  /* 0x000000220c30723c */ /* 0x000fe8000004182c */
[----:B------:R1:W1:Y:S04]  /*37d0*/  MUFU.TANH R89, R3 ;  /* 0x0000000300597308 */ /* 0x0002680000002400 */
[-C--:B--2---:R-:W-:Y:S08]  /*37e0*/  HMMA.16816.F32.BF16 R32, R20, R40.reuse, R68 ;  /* 0x000000281420723c */ /* 0x084ff00000041844 */
[----:B------:R-:W-:Y:S01]  /*37f0*/  HMMA.16816.F32.BF16 R44, R16, R40, R72 ;  /* 0x00000028102c723c */ /* 0x000fe20000041848 */
[----:B-1----:R-:W-:-:S04]  /*3800*/  IADD3 R3, R112, 0x8, RZ ;  /* 0x0000000870037810 */ /* 0x002fc80007ffe0ff */
[----:B------:R-:W-:Y:S01]  /*3810*/  IMNMX R25, R3, UR11, PT ;  /* 0x0000000b03197c17 */ /* 0x000fe2000b800200 */
[----:B------:R-:W-:Y:S01]  /*3820*/  FMUL.FTZ R3, R56, c[0x0][0x2ec] ;  /* 0x0000bb0038037a20 */ /* 0x000fe20000410000 */
[----:B------:R-:W-:Y:S01]  /*3830*/  FSEL R56, R4, -INF , !P6 ;  /* 0xff80000004387808 */ /* 0x000fe20007000000 */
[----:B------:R-:W-:Y:S01]  /*3840*/  FMUL.FTZ R6, R48, c[0x0][0x2ec] ;  /* 0x0000bb0030067a20 */ /* 0x000fe20000410000 */
[-C--:B------:R-:W-:Y:S01]  /*3850*/  ISETP.GE.AND P0, PT, R0, R25.reuse, PT ;  /* 0x000000190000720c */ /* 0x080fe20003f06270 */
[----:B------:R-:W-:Y:S01]  /*3860*/  FFMA.FTZ R0, R106, UR4, R172 ;  /* 0x000000046a007c23 */ /* 0x000fe200080100ac */
[-C--:B------:R-:W-:Y:S01]  /*3870*/  ISETP.GE.AND P3, PT, R104, R25.reuse, PT ;  /* 0x000000196800720c */ /* 0x080fe20003f66270 */
[----:B------:R1:W-:Y:S01]  /*3880*/  MUFU.TANH R88, R3 ;  /* 0x0000000300587308 */ /* 0x0003e20000002400 */
[C---:B------:R-:W-:Y:S01]  /*3890*/  ISETP.GE.AND P6, PT, R105.reuse, R25, PT ;  /* 0x000000196900720c */ /* 0x040fe20003fc6270 */
[----:B-----5:R-:W-:Y:S01]  /*38a0*/  FFMA.FTZ R4, R114, UR4, R138 ;  /* 0x0000000472047c23 */ /* 0x020fe2000801008a */
[----:B------:R-:W-:Y:S01]  /*38b0*/  FSEL R66, R0, -INF , !P5 ;  /* 0xff80000000427808 */ /* 0x000fe20006800000 */
[----:B------:R-:W-:Y:S01]  /*38c0*/  FFMA.FTZ R0, R106, UR4, R171 ;  /* 0x000000046a007c23 */ /* 0x000fe200080100ab */
[----:B------:R-:W-:Y:S01]  /*38d0*/  ISETP.GE.AND P5, PT, R104, R26, PT ;  /* 0x0000001a6800720c */ /* 0x000fe20003fa6270 */
[----:B------:R-:W-:Y:S01]  /*38e0*/  FMUL.FTZ R7, R50, c[0x0][0x2ec] ;  /* 0x0000bb0032077a20 */ /* 0x000fe20000410000 */
[----:B------:R-:W-:Y:S01]  /*38f0*/  HMMA.16816.F32.BF16 R36, R12, R28, R32 ;  /* 0x0000001c0c24723c */ /* 0x000fe20000041820 */
[----:B------:R2:W-:Y:S01]  /*3900*/  MUFU.TANH R78, R6 ;  /* 0x00000006004e7308 */ /* 0x0005e20000002400 */
[----:B------:R-:W-:Y:S01]  /*3910*/  FSEL R76, R0, -INF , !P3 ;  /* 0xff800000004c7808 */ /* 0x000fe20005800000 */
[----:B------:R-:W-:Y:S01]  /*3920*/  FFMA.FTZ R0, R114, UR4, R156 ;  /* 0x0000000472007c23 */ /* 0x000fe2000801009c */
[----:B------:R-:W-:-:S04]  /*3930*/  ISETP.GE.AND P3, PT, R105, R24, PT ;  /* 0x000000186900720c */ /* 0x000fc80003f66270 */
[----:B------:R-:W-:Y:S01]  /*3940*/  FSEL R67, R0, -INF , !P3 ;  /* 0xff80000000437808 */ /* 0x000fe20005800000 */
[----:B-1----:R-:W-:Y:S01]  /*3950*/  FMUL.FTZ R3, R57, c[0x0][0x2ec] ;  /* 0x0000bb0039037a20 */ /* 0x002fe20000410000 */
[----:B------:R-:W-:Y:S01]  /*3960*/  ISETP.GE.AND P3, PT, R105, R26, PT ;  /* 0x0000001a6900720c */ /* 0x000fe20003f66270 */
[----:B------:R-:W-:Y:S01]  /*3970*/  FFMA.FTZ R0, R114, UR4, R148 ;  /* 0x0000000472007c23 */ /* 0x000fe20008010094 */
[----:B------:R1:W-:Y:S01]  /*3980*/  MUFU.TANH R64, R7 ;  /* 0x0000000700407308 */ /* 0x0003e20000002400 */
[----:B------:R-:W-:Y:S03]  /*3990*/  HMMA.16816.F32.BF16 R20, R20, R42, R60 ;  /* 0x0000002a1414723c */ /* 0x000fe6000004183c */
[----:B------:R-:W-:Y:S01]  /*39a0*/  FSEL R77, R0, -INF , !P6 ;  /* 0xff800000004d7808 */ /* 0x000fe20007000000 */
[----:B------:R-:W-:Y:S01]  /*39b0*/  FFMA.FTZ R0, R115, UR4, R169 ;  /* 0x0000000473007c23 */ /* 0x000fe200080100a9 */
[----:B------:R-:W-:Y:S01]  /*39c0*/  ISETP.GE.AND P6, PT, R107, R24, PT ;  /* 0x000000186b00720c */ /* 0x000fe20003fc6270 */
[----:B--2---:R-:W-:Y:S01]  /*39d0*/  FMUL.FTZ R6, R49, c[0x0][0x2ec] ;  /* 0x0000bb0031067a20 */ /* 0x004fe20000410000 */
[----:B------:R2:W5:Y:S01]  /*39e0*/  MUFU.TANH R85, R3 ;  /* 0x0000000300557308 */ /* 0x0005620000002400 */
[----:B------:R-:W-:Y:S01]  /*39f0*/  HMMA.16816.F32.BF16 R32, R8, R28, R44 ;  /* 0x0000001c0820723c */ /* 0x000fe2000004182c */
[----:B------:R-:W-:Y:S01]  /*3a00*/  FSEL R59, R0, -INF , !P6 ;  /* 0xff800000003b7808 */ /* 0x000fe20007000000 */
[----:B---3--:R-:W-:Y:S01]  /*3a10*/  FFMA.FTZ R0, R115, UR4, R149 ;  /* 0x0000000473007c23 */ /* 0x008fe20008010095 */
[----:B------:R-:W-:Y:S01]  /*3a20*/  ISETP.GE.AND P6, PT, R107, R26, PT ;  /* 0x0000001a6b00720c */ /* 0x000fe20003fc6270 */
[----:B------:R-:W-:-:S02]  /*3a30*/  FMUL.FTZ R38, R38, c[0x0][0x2ec] ;  /* 0x0000bb0026267a20 */ /* 0x000fc40000410000 */
[----:B------:R-:W-:Y:S01]  /*3a40*/  FMUL.FTZ R39, R39, c[0x0][0x2ec] ;  /* 0x0000bb0027277a20 */ /* 0x000fe20000410000 */
[----:B------:R3:W-:Y:S01]  /*3a50*/  MUFU.TANH R69, R6 ;  /* 0x0000000600457308 */ /* 0x0007e20000002400 */
[----:B-1----:R-:W-:Y:S01]  /*3a60*/  FMUL.FTZ R7, R54, c[0x0][0x2ec] ;  /* 0x0000bb0036077a20 */ /* 0x002fe20000410000 */
[----:B------:R-:W-:Y:S01]  /*3a70*/  HMMA.16816.F32.BF16 R16, R16, R42, R80 ;  /* 0x0000002a1010723c */ /* 0x000fe20000041850 */
[----:B--2---:R-:W-:-:S05]  /*3a80*/  FFMA.FTZ R3, R106, UR4, R167 ;  /* 0x000000046a037c23 */ /* 0x004fca00080100a7 */
[----:B------:R-:W1:Y:S02]  /*3a90*/  MUFU.TANH R40, R7 ;  /* 0x0000000700287308 */ /* 0x000e640000002400 */
[-C--:B------:R-:W-:Y:S01]  /*3aa0*/  HMMA.16816.F32.BF16 R12, R12, R30.reuse, R20 ;  /* 0x0000001e0c0c723c */ /* 0x080fe20000041814 */
[----:B------:R-:W-:Y:S01]  /*3ab0*/  FSEL R58, R3, -INF , !P5 ;  /* 0xff800000033a7808 */ /* 0x000fe20006800000 */
[----:B------:R-:W-:Y:S01]  /*3ac0*/  FFMA.FTZ R3, R114, UR4, R134 ;  /* 0x0000000472037c23 */ /* 0x000fe20008010086 */
[-C--:B------:R-:W-:Y:S01]  /*3ad0*/  ISETP.GE.AND P5, PT, R105, R27.reuse, PT ;  /* 0x0000001b6900720c */ /* 0x080fe20003fa6270 */
[----:B---3--:R-:W-:Y:S02]  /*3ae0*/  FMUL.FTZ R6, R51, c[0x0][0x2ec] ;  /* 0x0000bb0033067a20 */ /* 0x008fe40000410000 */
[----:B------:R-:W-:Y:S01]  /*3af0*/  MUFU.TANH R38, R38 ;  /* 0x0000002600267308 */ /* 0x000fe20000002400 */
[----:B------:R-:W-:Y:S01]  /*3b00*/  FMUL.FTZ R32, R32, c[0x0][0x2ec] ;  /* 0x0000bb0020207a20 */ /* 0x000fe20000410000 */
[----:B------:R-:W-:Y:S01]  /*3b10*/  FSEL R57, R3, -INF , !P3 ;  /* 0xff80000003397808 */ /* 0x000fe20005800000 */
[C---:B------:R-:W-:Y:S01]  /*3b20*/  FFMA.FTZ R3, R115.reuse, UR4, R168 ;  /* 0x0000000473037c23 */ /* 0x040fe200080100a8 */
[----:B------:R-:W-:Y:S01]  /*3b30*/  FSEL R49, R4, -INF , !P5 ;  /* 0xff80000004317808 */ /* 0x000fe20006800000 */
[----:B------:R-:W-:Y:S01]  /*3b40*/  FFMA.FTZ R4, R115, UR4, R137 ;  /* 0x0000000473047c23 */ /* 0x000fe20008010089 */
[----:B------:R-:W-:Y:S01]  /*3b50*/  ISETP.GE.AND P3, PT, R107, R27, PT ;  /* 0x0000001b6b00720c */ /* 0x000fe20003f66270 */
[----:B------:R-:W-:Y:S01]  /*3b60*/  FMUL.FTZ R35, R35, c[0x0][0x2ec] ;  /* 0x0000bb0023237a20 */ /* 0x000fe20000410000 */
[-C--:B------:R-:W-:Y:S01]  /*3b70*/  ISETP.GE.AND P5, PT, R107, R25.reuse, PT ;  /* 0x000000196b00720c */ /* 0x080fe20003fa6270 */
[----:B------:R2:W-:Y:S01]  /*3b80*/  MUFU.TANH R68, R6 ;  /* 0x0000000600447308 */ /* 0x0005e20000002400 */
[----:B------:R-:W-:Y:S01]  /*3b90*/  FSEL R48, R0, -INF , !P3 ;  /* 0xff80000000307808 */ /* 0x000fe20005800000 */
[C---:B------:R-:W-:Y:S01]  /*3ba0*/  FFMA.FTZ R0, R140.reuse, UR4, R135 ;  /* 0x000000048c007c23 */ /* 0x040fe20008010087 */
[----:B------:R-:W-:Y:S01]  /*3bb0*/  FSEL R65, R3, -INF , !P5 ;  /* 0xff80000003417808 */ /* 0x000fe20006800000 */
[----:B----4-:R-:W-:Y:S01]  /*3bc0*/  FFMA.FTZ R3, R140, UR4, R100 ;  /* 0x000000048c037c23 */ /* 0x010fe20008010064 */
[C---:B------:R-:W-:Y:S01]  /*3bd0*/  ISETP.GE.AND P5, PT, R113.reuse, R24, PT ;  /* 0x000000187100720c */ /* 0x040fe20003fa6270 */
[----:B------:R-:W-:Y:S01]  /*3be0*/  HMMA.16816.F32.BF16 R8, R8, R30, R16 ;  /* 0x0000001e0808723c */ /* 0x000fe20000041810 */
[----:B------:R-:W-:Y:S01]  /*3bf0*/  FSEL R51, R4, -INF , !P6 ;  /* 0xff80000004337808 */ /* 0x000fe20007000000 */
[----:B------:R-:W-:Y:S01]  /*3c00*/  FFMA.FTZ R4, R140, UR4, R133 ;  /* 0x000000048c047c23 */ /* 0x000fe20008010085 */
[----:B------:R-:W-:Y:S01]  /*3c10*/  FSEL R148, R0, -INF , !P5 ;  /* 0xff80000000947808 */ /* 0x000fe20006800000 */
[----:B------:R-:W-:Y:S01]  /*3c20*/  FFMA.FTZ R0, R140, UR4, R96 ;  /* 0x000000048c007c23 */ /* 0x000fe20008010060 */
[C---:B------:R-:W-:Y:S01]  /*3c30*/  ISETP.GE.AND P5, PT, R113.reuse, R26, PT ;  /* 0x0000001a7100720c */ /* 0x040fe20003fa6270 */
[----:B------:R-:W-:Y:S01]  /*3c40*/  MUFU.TANH R32, R32 ;  /* 0x0000002000207308 */ /* 0x000fe20000002400 */
[----:B------:R-:W-:Y:S01]  /*3c50*/  BAR.SYNC.DEFER_BLOCKING 0x0 ;  /* 0x0000000000007b1d */ /* 0x000fe20000010000 */
[----:B------:R-:W-:-:S02]  /*3c60*/  ISETP.GE.AND P3, PT, R113, R25, PT ;  /* 0x000000197100720c */ /* 0x000fc40003f66270 */
[----:B------:R-:W-:Y:S01]  /*3c70*/  FSEL R106, R0, -INF , !P5 ;  /* 0xff800000006a7808 */ /* 0x000fe20006800000 */
[----:B------:R-:W-:Y:S01]  /*3c80*/  FMUL.FTZ R0, R53, c[0x0][0x2ec] ;  /* 0x0000bb0035007a20 */ /* 0x000fe20000410000 */
[----:B------:R-:W-:Y:S01]  /*3c90*/  ISETP.GE.AND P6, PT, R113, R27, PT ;  /* 0x0000001b7100720c */ /* 0x000fe20003fc6270 */
[----:B--2---:R-:W-:Y:S01]  /*3ca0*/  FMUL.FTZ R6, R52, c[0x0][0x2ec] ;  /* 0x0000bb0034067a20 */ /* 0x004fe20000410000 */
[----:B------:R-:W-:Y:S01]  /*3cb0*/  FSEL R156, R4, -INF , !P3 ;  /* 0xff800000049c7808 */ /* 0x000fe20005800000 */
[----:B------:R2:W-:Y:S01]  /*3cc0*/  MUFU.TANH R50, R0 ;  /* 0x0000000000327308 */ /* 0x0005e20000002400 */
[----:B------:R-:W-:Y:S01]  /*3cd0*/  FSEL R100, R3, -INF , !P6 ;  /* 0xff80000003647808 */ /* 0x000fe20007000000 */
[C---:B------:R-:W-:Y:S01]  /*3ce0*/  FFMA.FTZ R4, R111.reuse, UR4, R139 ;  /* 0x000000046f047c23 */ /* 0x040fe2000801008b */
[C---:B------:R-:W-:Y:S01]  /*3cf0*/  ISETP.GE.AND P6, PT, R108.reuse, R25, PT ;  /* 0x000000196c00720c */ /* 0x040fe20003fc6270 */
[----:B------:R-:W-:Y:S01]  /*3d00*/  FFMA.FTZ R3, R111, UR4, R102 ;  /* 0x000000046f037c23 */ /* 0x000fe20008010066 */
[----:B------:R-:W-:-:S02]  /*3d10*/  ISETP.GE.AND P3, PT, R108, R24, PT ;  /* 0x000000186c00720c */ /* 0x000fc40003f66270 */
[----:B------:R-:W-:Y:S01]  /*3d20*/  ISETP.GE.AND P5, PT, R108, R27, PT ;  /* 0x0000001b6c00720c */ /* 0x000fe20003fa6270 */
[----:B------:R3:W4:Y:S01]  /*3d30*/  MUFU.TANH R52, R6 ;  /* 0x0000000600347308 */ /* 0x0007220000002400 */
[----:B------:R-:W-:Y:S01]  /*3d40*/  FSEL R149, R4, -INF , !P3 ;  /* 0xff80000004957808 */ /* 0x000fe20005800000 */
[----:B------:R-:W-:Y:S01]  /*3d50*/  FFMA.FTZ R4, R111, UR4, R132 ;  /* 0x000000046f047c23 */ /* 0x000fe20008010084 */
[----:B------:R-:W-:Y:S01]  /*3d60*/  ISETP.GE.AND P3, PT, R108, R26, PT ;  /* 0x0000001a6c00720c */ /* 0x000fe20003f66270 */
[----:B------:R-:W-:-:S03]  /*3d70*/  FMUL.FTZ R8, R8, c[0x0][0x2ec] ;  /* 0x0000bb0008087a20 */ /* 0x000fc60000410000 */
[----:B------:R-:W-:Y:S01]  /*3d80*/  FSEL R54, R4, -INF , !P5 ;  /* 0xff80000004367808 */ /* 0x000fe20006800000 */
[----:B--2---:R-:W-:Y:S01]  /*3d90*/  FFMA.FTZ R0, R111, UR4, R136 ;  /* 0x000000046f007c23 */ /* 0x004fe20008010088 */
[----:B------:R-:W-:Y:S01]  /*3da0*/  ISETP.GE.AND P5, PT, R109, R25, PT ;  /* 0x000000196d00720c */ /* 0x000fe20003fa6270 */
[----:B------:R-:W-:Y:S01]  /*3db0*/  FFMA.FTZ R4, R143, UR4, R95 ;  /* 0x000000048f047c23 */ /* 0x000fe2000801005f */
[----:B------:R-:W-:Y:S01]  /*3dc0*/  FSEL R102, R3, -INF , !P3 ;  /* 0xff80000003667808 */ /* 0x000fe20005800000 */
[C---:B------:R-:W-:Y:S01]  /*3dd0*/  FFMA.FTZ R3, R143.reuse, UR4, R90 ;  /* 0x000000048f037c23 */ /* 0x040fe2000801005a */
[----:B------:R-:W-:Y:S01]  /*3de0*/  FSEL R155, R0, -INF , !P6 ;  /* 0xff800000009b7808 */ /* 0x000fe20007000000 */
[----:B------:R-:W-:Y:S01]  /*3df0*/  FFMA.FTZ R0, R143, UR4, R99 ;  /* 0x000000048f007c23 */ /* 0x000fe20008010063 */
[----:B------:R-:W-:Y:S01]  /*3e00*/  ISETP.GE.AND P6, PT, R109, R24, PT ;  /* 0x000000186d00720c */ /* 0x000fe20003fc6270 */
[----:B---3--:R-:W-:Y:S01]  /*3e10*/  FMUL.FTZ R6, R55, c[0x0][0x2ec] ;  /* 0x0000bb0037067a20 */ /* 0x008fe20000410000 */
[----:B------:R-:W-:Y:S01]  /*3e20*/  ISETP.GE.AND P3, PT, R109, R27, PT ;  /* 0x0000001b6d00720c */ /* 0x000fe20003f66270 */
[----:B------:R-:W-:Y:S01]  /*3e30*/  MUFU.TANH R39, R39 ;  /* 0x0000002700277308 */ /* 0x000fe20000002400 */
[----:B------:R-:W-:Y:S01]  /*3e40*/  FSEL R153, R0, -INF , !P6 ;  /* 0xff80000000997808 */ /* 0x000fe20007000000 */
[----:B------:R-:W-:Y:S01]  /*3e50*/  FFMA.FTZ R0, R143, UR4, R97 ;  /* 0x000000048f007c23 */ /* 0x000fe20008010061 */
[----:B------:R-:W-:-:S02]  /*3e60*/  ISETP.GE.AND P6, PT, R109, R26, PT ;  /* 0x0000001a6d00720c */ /* 0x000fc40003fc6270 */
[----:B------:R-:W-:Y:S01]  /*3e70*/  FSEL R53, R4, -INF , !P3 ;  /* 0xff80000004357808 */ /* 0x000fe20005800000 */
[C---:B------:R-:W-:Y:S01]  /*3e80*/  FFMA.FTZ R4, R151.reuse, UR4, R98 ;  /* 0x0000000497047c23 */ /* 0x040fe20008010062 */
[----:B------:R-:W-:Y:S01]  /*3e90*/  FSEL R154, R0, -INF , !P5 ;  /* 0xff800000009a7808 */ /* 0x000fe20006800000 */
[C---:B------:R-:W-:Y:S01]  /*3ea0*/  FFMA.FTZ R0, R151.reuse, UR4, R103 ;  /* 0x0000000497007c23 */ /* 0x040fe20008010067 */
[C---:B------:R-:W-:Y:S01]  /*3eb0*/  ISETP.GE.AND P5, PT, R110.reuse, R24, PT ;  /* 0x000000186e00720c */ /* 0x040fe20003fa6270 */
[----:B------:R2:W3:Y:S01]  /*3ec0*/  MUFU.TANH R41, R6 ;  /* 0x0000000600297308 */ /* 0x0004e20000002400 */
[----:B------:R-:W-:Y:S02]  /*3ed0*/  ISETP.GE.AND P3, PT, R110, R25, PT ;  /* 0x000000196e00720c */ /* 0x000fe40003f66270 */
[----:B------:R-:W-:Y:S01]  /*3ee0*/  FSEL R107, R0, -INF , !P5 ;  /* 0xff800000006b7808 */ /* 0x000fe20006800000 */
[----:B------:R-:W-:Y:S01]  /*3ef0*/  FFMA.FTZ R0, R151, UR4, R101 ;  /* 0x0000000497007c23 */ /* 0x000fe20008010065 */
[----:B------:R-:W-:Y:S01]  /*3f00*/  FSEL R55, R3, -INF , !P6 ;  /* 0xff80000003377808 */ /* 0x000fe20007000000 */
[----:B------:R-:W-:Y:S01]  /*3f10*/  FMUL.FTZ R3, R37, c[0x0][0x2ec] ;  /* 0x0000bb0025037a20 */ /* 0x000fe20000410000 */
[----:B------:R-:W-:Y:S01]  /*3f20*/  ISETP.GE.AND P5, PT, R110, R26, PT ;  /* 0x0000001a6e00720c */ /* 0x000fe20003fa6270 */
[----:B------:R-:W-:Y:S01]  /*3f30*/  MUFU.TANH R35, R35 ;  /* 0x0000002300237308 */ /* 0x000fe20000002400 */
[----:B------:R-:W-:Y:S01]  /*3f40*/  FSEL R152, R0, -INF , !P3 ;  /* 0xff80000000987808 */ /* 0x000fe20005800000 */
[----:B------:R-:W-:Y:S01]  /*3f50*/  FFMA.FTZ R0, R158, UR4, R91 ;  /* 0x000000049e007c23 */ /* 0x000fe2000801005b */
[----:B------:R-:W-:-:S02]  /*3f60*/  ISETP.GE.AND P3, PT, R141, R24, PT ;  /* 0x000000188d00720c */ /* 0x000fc40003f66270 */
[----:B------:R-:W-:Y:S02]  /*3f70*/  ISETP.GE.AND P6, PT, R110, R27, PT ;  /* 0x0000001b6e00720c */ /* 0x000fe40003fc6270 */
[----:B------:R-:W-:Y:S01]  /*3f80*/  FSEL R186, R0, -INF , !P3 ;  /* 0xff80000000ba7808 */ /* 0x000fe20005800000 */
[----:B------:R1:W-:Y:S01]  /*3f90*/  MUFU.TANH R28, R3 ;  /* 0x00000003001c7308 */ /* 0x0003e20000002400 */
[----:B------:R-:W-:Y:S01]  /*3fa0*/  FFMA.FTZ R0, R158, UR4, R84 ;  /* 0x000000049e007c23 */ /* 0x000fe20008010054 */
[----:B------:R-:W-:Y:S01]  /*3fb0*/  FSEL R42, R4, -INF , !P6 ;  /* 0xff800000042a7808 */ /* 0x000fe20007000000 */
[----:B------:R-:W-:Y:S01]  /*3fc0*/  FFMA.FTZ R4, R158, UR4, R89 ;  /* 0x000000049e047c23 */ /* 0x000fe20008010059 */
[C---:B------:R-:W-:Y:S01]  /*3fd0*/  ISETP.GE.AND P3, PT, R141.reuse, R26, PT ;  /* 0x0000001a8d00720c */ /* 0x040fe20003f66270 */
[----:B--2---:R-:W-:Y:S01]  /*3fe0*/  FMUL.FTZ R6, R36, c[0x0][0x2ec] ;  /* 0x0000bb0024067a20 */ /* 0x004fe20000410000 */
[----:B------:R-:W-:Y:S02]  /*3ff0*/  ISETP.GE.AND P6, PT, R141, R25, PT ;  /* 0x000000198d00720c */ /* 0x000fe40003fc6270 */
[----:B------:R-:W-:Y:S01]  /*4000*/  FSEL R178, R0, -INF , !P3 ;  /* 0xff80000000b27808 */ /* 0x000fe20005800000 */
[C---:B------:R-:W-:Y:S01]  /*4010*/  FFMA.FTZ R0, R159.reuse, UR4, R92 ;  /* 0x000000049f007c23 */ /* 0x040fe2000801005c */
[----:B------:R-:W-:Y:S01]  /*4020*/  FSEL R191, R4, -INF , !P6 ;  /* 0xff80000004bf7808 */ /* 0x000fe20007000000 */
[----:B------:R-:W-:Y:S01]  /*4030*/  FFMA.FTZ R4, R159, UR4, R94 ;  /* 0x000000049f047c23 */ /* 0x000fe2000801005e */
[C---:B------:R-:W-:Y:S01]  /*4040*/  ISETP.GE.AND P6, PT, R142.reuse, R24, PT ;  /* 0x000000188e00720c */ /* 0x040fe20003fc6270 */
[----:B------:R2:W2:Y:S01]  /*4050*/  MUFU.TANH R29, R6 ;  /* 0x00000006001d7308 */ /* 0x0004a20000002400 */
[----:B------:R-:W-:Y:S01]  /*4060*/  ISETP.GE.AND P3, PT, R142, R27, PT ;  /* 0x0000001b8e00720c */ /* 0x000fe20003f66270 */
[----:B-1----:R-:W-:Y:S01]  /*4070*/  FFMA.FTZ R3, R151, UR4, R93 ;  /* 0x0000000497037c23 */ /* 0x002fe2000801005d */
[----:B------:R-:W-:Y:S01]  /*4080*/  FSEL R183, R4, -INF , !P6 ;  /* 0xff80000004b77808 */ /* 0x000fe20007000000 */
[----:B-----5:R-:W-:Y:S01]  /*4090*/  FFMA.FTZ R4, R159, UR4, R85 ;  /* 0x000000049f047c23 */ /* 0x020fe20008010055 */
[----:B------:R-:W-:-:S02]  /*40a0*/  ISETP.GE.AND P6, PT, R142, R26, PT ;  /* 0x0000001a8e00720c */ /* 0x000fc40003fc6270 */
[----:B------:R-:W-:Y:S01]  /*40b0*/  FSEL R43, R3, -INF , !P5 ;  /* 0xff800000032b7808 */ /* 0x000fe20006800000 */
[----:B------:R-:W-:Y:S01]  /*40c0*/  FFMA.FTZ R3, R158, UR4, R88 ;  /* 0x000000049e037c23 */ /* 0x000fe20008010058 */
[----:B------:R-:W-:Y:S01]  /*40d0*/  ISETP.GE.AND P5, PT, R141, R27, PT ;  /* 0x0000001b8d00720c */ /* 0x000fe20003fa6270 */
[----:B------:R-:W-:Y:S01]  /*40e0*/  MUFU.TANH R8, R8 ;  /* 0x0000000800087308 */ /* 0x000fe20000002400 */
[----:B------:R-:W-:Y:S01]  /*40f0*/  FSEL R170, R4, -INF , !P3 ;  /* 0xff80000004aa7808 */ /* 0x000fe20005800000 */
[----:B------:R-:W-:Y:S01]  /*4100*/  FFMA.FTZ R4, R160, UR4, R40 ;  /* 0x00000004a0047c23 */ /* 0x000fe20008010028 */
[----:B------:R-:W-:Y:S01]  /*4110*/  FSEL R172, R3, -INF , !P5 ;  /* 0xff80000003ac7808 */ /* 0x000fe20006800000 */
[----:B------:R-:W-:Y:S01]  /*4120*/  FMUL.FTZ R3, R33, c[0x0][0x2ec] ;  /* 0x0000bb0021037a20 */ /* 0x000fe20000410000 */
[-C--:B------:R-:W-:Y:S01]  /*4130*/  ISETP.GE.AND P5, PT, R142, R25.reuse, PT ;  /* 0x000000198e00720c */ /* 0x080fe20003fa6270 */
[----:B--2---:R-:W-:Y:S01]  /*4140*/  FMUL.FTZ R6, R34, c[0x0][0x2ec] ;  /* 0x0000bb0022067a20 */ /* 0x004fe20000410000 */
[----:B------:R-:W-:Y:S01]  /*4150*/  ISETP.GE.AND P3, PT, R150, R25, PT ;  /* 0x000000199600720c */ /* 0x000fe20003f66270 */
[----:B------:R1:W-:Y:S01]  /*4160*/  MUFU.TANH R20, R3 ;  /* 0x0000000300147308 */ /* 0x0003e20000002400 */
[----:B------:R-:W-:Y:S01]  /*4170*/  FSEL R188, R0, -INF , !P5 ;  /* 0xff80000000bc7808 */ /* 0x000fe20006800000 */
[----:B------:R-:W-:Y:S01]  /*4180*/  FFMA.FTZ R0, R160, UR4, R78 ;  /* 0x00000004a0007c23 */ /* 0x000fe2000801004e */
[----:B------:R-:W-:-:S04]  /*4190*/  ISETP.GE.AND P5, PT, R150, R24, PT ;  /* 0x000000189600720c */ /* 0x000fc80003fa6270 */
[----:B------:R-:W-:Y:S01]  /*41a0*/  FSEL R181, R0, -INF , !P5 ;  /* 0xff80000000b57808 */ /* 0x000fe20006800000 */
[----:B----4-:R-:W-:Y:S01]  /*41b0*/  FFMA.FTZ R0, R160, UR4, R52 ;  /* 0x00000004a0007c23 */ /* 0x010fe20008010034 */
[----:B------:R-:W-:Y:S01]  /*41c0*/  ISETP.GE.AND P5, PT, R150, R26, PT ;  /* 0x0000001a9600720c */ /* 0x000fe20003fa6270 */
[----:B------:R2:W4:Y:S03]  /*41d0*/  MUFU.TANH R7, R6 ;  /* 0x0000000600077308 */ /* 0x0005260000002400 */
[----:B------:R-:W-:Y:S01]  /*41e0*/  FSEL R176, R4, -INF , !P5 ;  /* 0xff80000004b07808 */ /* 0x000fe20006800000 */
[----:B------:R-:W-:Y:S01]  /*41f0*/  FFMA.FTZ R4, R161, UR4, R68 ;  /* 0x00000004a1047c23 */ /* 0x000fe20008010044 */
[----:B------:R-:W-:Y:S01]  /*4200*/  ISETP.GE.AND P5, PT, R157, R27, PT ;  /* 0x0000001b9d00720c */ /* 0x000fe20003fa6270 */
[----:B-1----:R-:W-:-:S05]  /*4210*/  FFMA.FTZ R3, R159, UR4, R79 ;  /* 0x000000049f037c23 */ /* 0x002fca000801004f */
[----:B------:R-:W-:Y:S01]  /*4220*/  FSEL R177, R3, -INF , !P6 ;  /* 0xff80000003b17808 */ /* 0x000fe20007000000 */
[----:B------:R-:W-:Y:S01]  /*4230*/  FFMA.FTZ R3, R160, UR4, R64 ;  /* 0x00000004a0037c23 */ /* 0x000fe20008010040 */
[----:B------:R-:W-:Y:S01]  /*4240*/  ISETP.GE.AND P6, PT, R150, R27, PT ;  /* 0x0000001b9600720c */ /* 0x000fe20003fc6270 */
[----:B--2---:R-:W-:-:S03]  /*4250*/  FMUL.FTZ R6, R12, c[0x0][0x2ec] ;  /* 0x0000bb000c067a20 */ /* 0x004fc60000410000 */
[----:B------:R-:W-:Y:S01]  /*4260*/  FSEL R169, R0, -INF , !P6 ;  /* 0xff80000000a97808 */ /* 0x000fe20007000000 */
[----:B------:R-:W-:Y:S01]  /*4270*/  FFMA.FTZ R0, R161, UR4, R69 ;  /* 0x00000004a1007c23 */ /* 0x000fe20008010045 */
[----:B------:R-:W-:Y:S01]  /*4280*/  FSEL R182, R3, -INF , !P3 ;  /* 0xff80000003b67808 */ /* 0x000fe20005800000 */
[----:B------:R-:W-:Y:S01]  /*4290*/  FFMA.FTZ R3, R161, UR4, R50 ;  /* 0x00000004a1037c23 */ /* 0x000fe20008010032 */
[C---:B------:R-:W-:Y:S01]  /*42a0*/  ISETP.GE.AND P3, PT, R157.reuse, R24, PT ;  /* 0x000000189d00720c */ /* 0x040fe20003f66270 */
[----:B------:R1:W2:Y:S01]  /*42b0*/  MUFU.TANH R16, R6 ;  /* 0x0000000600107308 */ /* 0x0002a20000002400 */
[----:B------:R-:W-:Y:S02]  /*42c0*/  ISETP.GE.AND P6, PT, R157, R25, PT ;  /* 0x000000199d00720c */ /* 0x000fe40003fc6270 */
[----:B------:R-:W-:Y:S01]  /*42d0*/  FSEL R179, R0, -INF , !P3 ;  /* 0xff80000000b37808 */ /* 0x000fe20005800000 */
[----:B---3--:R-:W-:Y:S01]  /*42e0*/  FFMA.FTZ R0, R161, UR4, R41 ;  /* 0x00000004a1007c23 */ /* 0x008fe20008010029 */
[----:B------:R-:W-:-:S02]  /*42f0*/  ISETP.GE.AND P3, PT, R157, R26, PT ;  /* 0x0000001a9d00720c */ /* 0x000fc40003f66270 */
[----:B------:R-:W-:Y:S01]  /*4300*/  FSEL R180, R4, -INF , !P6 ;  /* 0xff80000004b47808 */ /* 0x000fe20007000000 */
[----:B------:R-:W-:Y:S01]  /*4310*/  FFMA.FTZ R4, R162, UR4, R29 ;  /* 0x00000004a2047c23 */ /* 0x000fe2000801001d */
[----:B------:R-:W-:Y:S02]  /*4320*/  ISETP.GE.AND P6, PT, R124, R24, PT ;  /* 0x000000187c00720c */ /* 0x000fe40003fc6270 */
[----:B------:R-:W-:Y:S01]  /*4330*/  FSEL R171, R0, -INF , !P3 ;  /* 0xff80000000ab7808 */ /* 0x000fe20005800000 */
[C---:B------:R-:W-:Y:S01]  /*4340*/  FFMA.FTZ R0, R162.reuse, UR4, R32 ;  /* 0x00000004a2007c23 */ /* 0x040fe20008010020 */
[----:B------:R-:W-:Y:S01]  /*4350*/  FSEL R168, R3, -INF , !P5 ;  /* 0xff80000003a87808 */ /* 0x000fe20006800000 */
[----:B------:R-:W-:Y:S01]  /*4360*/  FFMA.FTZ R3, R162, UR4, R38 ;  /* 0x00000004a2037c23 */ /* 0x000fe20008010026 */
[C---:B------:R-:W-:Y:S01]  /*4370*/  ISETP.GE.AND P3, PT, R124.reuse, R27, PT ;  /* 0x0000001b7c00720c */ /* 0x040fe20003f66270 */
[----:B-1----:R-:W-:Y:S01]  /*4380*/  FMUL.FTZ R6, R13, c[0x0][0x2ec] ;  /* 0x0000bb000d067a20 */ /* 0x002fe20000410000 */
[----:B------:R-:W-:-:S02]  /*4390*/  ISETP.GE.AND P5, PT, R124, R25, PT ;  /* 0x000000197c00720c */ /* 0x000fc40003fa6270 */
[----:B------:R-:W-:Y:S01]  /*43a0*/  FSEL R199, R4, -INF , !P6 ;  /* 0xff80000004c77808 */ /* 0x000fe20007000000 */
[----:B----4-:R-:W-:Y:S01]  /*43b0*/  FFMA.FTZ R4, R162, UR4, R7 ;  /* 0x00000004a2047c23 */ /* 0x010fe20008010007 */
[----:B------:R-:W-:Y:S01]  /*43c0*/  ISETP.GE.AND P6, PT, R124, R26, PT ;  /* 0x0000001a7c00720c */ /* 0x000fe20003fc6270 */
[----:B------:R1:W3:Y:S01]  /*43d0*/  MUFU.TANH R17, R6 ;  /* 0x0000000600117308 */ /* 0x0002e20000002400 */
[----:B------:R-:W-:Y:S01]  /*43e0*/  FSEL R190, R0, -INF , !P3 ;  /* 0xff80000000be7808 */ /* 0x000fe20005800000 */
[----:B------:R-:W-:Y:S01]  /*43f0*/  FFMA.FTZ R0, R163, UR4, R28 ;  /* 0x00000004a3007c23 */ /* 0x000fe2000801001c */
[----:B------:R-:W-:Y:S01]  /*4400*/  FSEL R202, R3, -INF , !P5 ;  /* 0xff80000003ca7808 */ /* 0x000fe20006800000 */
[----:B------:R-:W-:Y:S01]  /*4410*/  FMUL.FTZ R3, R10, c[0x0][0x2ec] ;  /* 0x0000bb000a037a20 */ /* 0x000fe20000410000 */
[----:B------:R-:W-:Y:S02]  /*4420*/  ISETP.GE.AND P5, PT, R125, R24, PT ;  /* 0x000000187d00720c */ /* 0x000fe40003fa6270 */
[----:B------:R-:W-:Y:S01]  /*4430*/  FSEL R194, R4, -INF , !P6 ;  /* 0xff80000004c27808 */ /* 0x000fe20007000000 */
[----:B------:R-:W-:Y:S01]  /*4440*/  FFMA.FTZ R4, R163, UR4, R39 ;  /* 0x00000004a3047c23 */ /* 0x000fe20008010027 */
[----:B------:R-:W-:Y:S01]  /*4450*/  ISETP.GE.AND P3, PT, R125, R25, PT ;  /* 0x000000197d00720c */ /* 0x000fe20003f66270 */
[----:B------:R4:W5:Y:S01]  /*4460*/  MUFU.TANH R7, R3 ;  /* 0x0000000300077308 */ /* 0x0009620000002400 */
[----:B------:R-:W-:Y:S01]  /*4470*/  FSEL R196, R0, -INF , !P5 ;  /* 0xff80000000c47808 */ /* 0x000fe20006800000 */
[----:B------:R-:W-:Y:S01]  /*4480*/  FFMA.FTZ R0, R163, UR4, R35 ;  /* 0x00000004a3007c23 */ /* 0x000fe20008010023 */
[----:B------:R-:W-:-:S02]  /*4490*/  ISETP.GE.AND P5, PT, R125, R26, PT ;  /* 0x0000001a7d00720c */ /* 0x000fc40003fa6270 */
[----:B------:R-:W-:Y:S01]  /*44a0*/  FSEL R201, R4, -INF , !P3 ;  /* 0xff80000004c97808 */ /* 0x000fe20005800000 */
[----:B-1----:R-:W-:Y:S01]  /*44b0*/  FMUL.FTZ R6, R14, c[0x0][0x2ec] ;  /* 0x0000bb000e067a20 */ /* 0x002fe20000410000 */
[----:B------:R-:W-:Y:S01]  /*44c0*/  ISETP.GE.AND P3, PT, R126, R24, PT ;  /* 0x000000187e00720c */ /* 0x000fe20003f66270 */
[----:B--2---:R-:W-:Y:S01]  /*44d0*/  FFMA.FTZ R4, R164, UR4, R16 ;  /* 0x00000004a4047c23 */ /* 0x004fe20008010010 */
[----:B------:R-:W-:Y:S01]  /*44e0*/  FSEL R193, R0, -INF , !P5 ;  /* 0xff80000000c17808 */ /* 0x000fe20006800000 */
[----:B------:R1:W-:Y:S01]  /*44f0*/  MUFU.TANH R13, R6 ;  /* 0x00000006000d7308 */ /* 0x0003e20000002400 */
[----:B------:R-:W-:Y:S01]  /*4500*/  FMUL.FTZ R0, R9, c[0x0][0x2ec] ;  /* 0x0000bb0009007a20 */ /* 0x000fe20000410000 */
[-C--:B------:R-:W-:Y:S01]  /*4510*/  ISETP.GE.AND P6, PT, R125, R27.reuse, PT ;  /* 0x0000001b7d00720c */ /* 0x080fe20003fc6270 */
[----:B---3--:R-:W-:Y:S01]  /*4520*/  FFMA.FTZ R9, R165, UR4, R17 ;  /* 0x00000004a5097c23 */ /* 0x008fe20008010011 */
[----:B------:R-:W-:Y:S01]  /*4530*/  FSEL R197, R4, -INF , !P3 ;  /* 0xff80000004c57808 */ /* 0x000fe20005800000 */
[----:B------:R-:W-:Y:S01]  /*4540*/  FFMA.FTZ R4, R164, UR4, R8 ;  /* 0x00000004a4047c23 */ /* 0x000fe20008010008 */
[C---:B------:R-:W-:Y:S01]  /*4550*/  ISETP.GE.AND P5, PT, R126.reuse, R27, PT ;  /* 0x0000001b7e00720c */ /* 0x040fe20003fa6270 */
[----:B----4-:R-:W-:Y:S01]  /*4560*/  FFMA.FTZ R3, R163, UR4, R20 ;  /* 0x00000004a3037c23 */ /* 0x010fe20008010014 */
[----:B------:R-:W-:Y:S01]  /*4570*/  ISETP.GE.AND P3, PT, R126, R26, PT ;  /* 0x0000001a7e00720c */ /* 0x000fe20003f66270 */
[----:B------:R-:W-:Y:S01]  /*4580*/  FFMA.FTZ R8, R166, UR4, R175 ;  /* 0x00000004a6087c23 */ /* 0x000fe200080100af */
[----:B------:R-:W-:-:S02]  /*4590*/  FSEL R185, R4, -INF , !P5 ;  /* 0xff80000004b97808 */ /* 0x000fc40006800000 */
[----:B------:R-:W-:Y:S01]  /*45a0*/  FSEL R187, R3, -INF , !P6 ;  /* 0xff80000003bb7808 */ /* 0x000fe20007000000 */
[----:B-----5:R-:W-:Y:S01]  /*45b0*/  FFMA.FTZ R3, R164, UR4, R7 ;  /* 0x00000004a4037c23 */ /* 0x020fe20008010007 */
[-C--:B------:R-:W-:Y:S01]  /*45c0*/  ISETP.GE.AND P6, PT, R126, R25.reuse, PT ;  /* 0x000000197e00720c */ /* 0x080fe20003fc6270 */
[----:B-1----:R-:W-:Y:S01]  /*45d0*/  FMUL.FTZ R6, R15, c[0x0][0x2ec] ;  /* 0x0000bb000f067a20 */ /* 0x002fe20000410000 */
[----:B------:R-:W-:Y:S02]  /*45e0*/  FSEL R40, R8, -INF , !P0 ;  /* 0xff80000008287808 */ /* 0x000fe40004000000 */
[----:B------:R-:W-:Y:S01]  /*45f0*/  PLOP3.LUT P0, PT, PT, PT, UP0, 0x80, 0x0 ;  /* 0x000000000000781c */ /* 0x000fe20003f0f008 */
[----:B------:R1:W2:Y:S01]  /*4600*/  MUFU.TANH R12, R6 ;  /* 0x00000006000c7308 */ /* 0x0002a20000002400 */
[----:B------:R-:W-:Y:S01]  /*4610*/  FSEL R192, R3, -INF , !P3 ;  /* 0xff80000003c07808 */ /* 0x000fe20005800000 */
[----:B------:R-:W-:Y:S01]  /*4620*/  FFMA.FTZ R3, R166, UR4, R173 ;  /* 0x00000004a6037c23 */ /* 0x000fe200080100ad */
[----:B------:R-:W-:-:S02]  /*4630*/  ISETP.GE.AND P5, PT, R127, R25, PT ;  /* 0x000000197f00720c */ /* 0x000fc40003fa6270 */
[----:B------:R-:W-:Y:S02]  /*4640*/  ISETP.GE.AND P3, PT, R127, R27, PT ;  /* 0x0000001b7f00720c */ /* 0x000fe40003f66270 */
[----:B------:R-:W-:Y:S01]  /*4650*/  FSEL R17, R3, -INF , !P2 ;  /* 0xff80000003117808 */ /* 0x000fe20005000000 */
[----:B-1----:R-:W-:Y:S02]  /*4660*/  FMUL.FTZ R6, R11, c[0x0][0x2ec] ;  /* 0x0000bb000b067a20 */ /* 0x002fe40000410000 */
[----:B------:R1:W3:Y:S01]  /*4670*/  MUFU.TANH R11, R0 ;  /* 0x00000000000b7308 */ /* 0x0002e20000002400 */
[----:B--2---:R-:W-:-:S05]  /*4680*/  FFMA.FTZ R7, R165, UR4, R12 ;  /* 0x00000004a5077c23 */ /* 0x004fca000801000c */
[----:B------:R-:W-:Y:S02]  /*4690*/  FSEL R198, R7, -INF , !P5 ;  /* 0xff80000007c67808 */ /* 0x000fe40006800000 */
[----:B------:R2:W4:Y:S01]  /*46a0*/  MUFU.TANH R10, R6 ;  /* 0x00000006000a7308 */ /* 0x0005220000002400 */
[----:B-1----:R-:W-:Y:S02]  /*46b0*/  FFMA.FTZ R0, R164, UR4, R13 ;  /* 0x00000004a4007c23 */ /* 0x002fe4000801000d */
[----:B---3--:R-:W-:-:S03]  /*46c0*/  FFMA.FTZ R4, R165, UR4, R11 ;  /* 0x00000004a5047c23 */ /* 0x008fc6000801000b */
[----:B------:R-:W-:Y:S01]  /*46d0*/  FSEL R200, R0, -INF , !P6 ;  /* 0xff80000000c87808 */ /* 0x000fe20007000000 */
[C---:B------:R-:W-:Y:S01]  /*46e0*/  FFMA.FTZ R0, R166.reuse, UR4, R184 ;  /* 0x00000004a6007c23 */ /* 0x040fe200080100b8 */
[----:B------:R-:W-:Y:S01]  /*46f0*/  ISETP.GE.AND P6, PT, R127, R24, PT ;  /* 0x000000187f00720c */ /* 0x000fe20003fc6270 */
[----:B--2---:R-:W-:Y:S01]  /*4700*/  FFMA.FTZ R6, R166, UR4, R174 ;  /* 0x00000004a6067c23 */ /* 0x004fe200080100ae */
[----:B------:R-:W-:Y:S02]  /*4710*/  FSEL R184, R4, -INF , !P3 ;  /* 0xff80000004b87808 */ /* 0x000fe40005800000 */
[----:B------:R-:W-:Y:S01]  /*4720*/  FSEL R36, R0, -INF , !P1 ;  /* 0xff80000000247808 */ /* 0x000fe20004800000 */
[----:B----4-:R-:W-:Y:S01]  /*4730*/  FFMA.FTZ R0, R165, UR4, R10 ;  /* 0x00000004a5007c23 */ /* 0x010fe2000801000a */
[----:B------:R-:W-:Y:S02]  /*4740*/  ISETP.GE.AND P1, PT, R127, R26, PT ;  /* 0x0000001a7f00720c */ /* 0x000fe40003f26270 */
[----:B------:R-:W-:-:S02]  /*4750*/  FSEL R16, R6, -INF , !P4 ;  /* 0xff80000006107808 */ /* 0x000fc40006000000 */
        /* <DEDUP_REMOVED lines=60> */
.L_x_656:
[----:B------:R-:W-:Y:S05]  /*4b20*/  BSYNC B0 ;  /* 0x0000000000007941 */ /* 0x000fea0003800000 */
.L_x_655:
[----:B------:R-:W0:Y:S02]  /*4b30*/  LDGDEPBAR ;  /* 0x00000000000079af */ /* 0x000e240000000000 */
.L_x_654:
        /* <DEDUP_REMOVED lines=64> */
[----:B-1----:R-:W-:Y:S01]  /*4f40*/  FMNMX.FTZ R101, R101, R6, !PT ;  /* 0x0000000665657209 */ /* 0x002fe20007810000 */
[----:B------:R-:W-:Y:S01]  /*4f50*/  SHFL.BFLY PT, R7, R0, 0x2, 0x1f ;  /* 0x0c401f0000077f89 */ /* 0x000fe200000e0000 */
[----:B------:R-:W-:-:S02]  /*4f60*/  FMNMX.FTZ R3, R182, R3, !PT ;  /* 0x00000003b6037209 */ /* 0x000fc40007810000 */
[----:B--2---:R-:W-:Y:S02]  /*4f70*/  FMNMX.FTZ R103, R103, R8, !PT ;  /* 0x0000000867677209 */ /* 0x004fe40007810000 */
[----:B------:R-:W1:Y:S01]  /*4f80*/  SHFL.BFLY PT, R8, R101, 0x1, 0x1f ;  /* 0x0c201f0065087f89 */ /* 0x000e6200000e0000 */
[----:B------:R-:W-:Y:S02]  /*4f90*/  FMNMX.FTZ R4, R180, R3, !PT ;  /* 0x00000003b4047209 */ /* 0x000fe40007810000 */
[C---:B------:R-:W-:Y:S01]  /*4fa0*/  FMUL.FTZ R3, R103.reuse, c[0x0][0x23c] ;  /* 0x00008f0067037a20 */ /* 0x040fe20000410000 */
[----:B------:R-:W-:Y:S02]  /*4fb0*/  FSETP.NEU.FTZ.AND P1, PT, R103, -INF , PT ;  /* 0xff8000006700780b */ /* 0x000fe40003f3d000 */
[----:B------:R-:W-:Y:S02]  /*4fc0*/  FMNMX.FTZ R4, R202, R4, !PT ;  /* 0x00000004ca047209 */ /* 0x000fe40007810000 */
[----:B------:R-:W-:-:S02]  /*4fd0*/  FSEL R3, R3, RZ, P1 ;  /* 0x000000ff03037208 */ /* 0x000fc40000800000 */
[----:B------:R-:W-:-:S03]  /*4fe0*/  FMNMX.FTZ R4, R201, R4, !PT ;  /* 0x00000004c9047209 */ /* 0x000fc60007810000 */
[----:B------:R-:W-:Y:S01]  /*4ff0*/  FFMA.FTZ R6, R16, c[0x0][0x23c], -R3 ;  /* 0x00008f0010067a23 */ /* 0x000fe20000010803 */
[----:B------:R-:W-:-:S03]  /*5000*/  FMNMX.FTZ R4, R200, R4, !PT ;  /* 0x00000004c8047209 */ /* 0x000fc60007810000 */
[----:B------:R2:W-:Y:S01]  /*5010*/  MUFU.EX2 R249, R6 ;  /* 0x0000000600f97308 */ /* 0x0005e20000000800 */
[----:B------:R-:W-:Y:S02]  /*5020*/  FMNMX.FTZ R4, R198, R4, !PT ;  /* 0x00000004c6047209 */ /* 0x000fe40007810000 */
[----:B-1----:R-:W-:-:S03]  /*5030*/  FMNMX.FTZ R101, R101, R8, !PT ;  /* 0x0000000865657209 */ /* 0x002fc60007810000 */
[----:B------:R-:W1:Y:S01]  /*5040*/  SHFL.BFLY PT, R8, R4, 0x2, 0x1f ;  /* 0x0c401f0004087f89 */ /* 0x000e6200000e0000 */
[----:B------:R-:W-:Y:S02]  /*5050*/  FSETP.NEU.FTZ.AND P1, PT, R101, -INF , PT ;  /* 0xff8000006500780b */ /* 0x000fe40003f3d000 */
[----:B--2---:R-:W-:Y:S01]  /*5060*/  FMNMX.FTZ R6, R0, R7, !PT ;  /* 0x0000000700067209 */ /* 0x004fe20007810000 */
[--C-:B------:R-:W-:Y:S02]  /*5070*/  FFMA.FTZ R0, R56, c[0x0][0x23c], -R3.reuse ;  /* 0x00008f0038007a23 */ /* 0x100fe40000010803 */
[----:B------:R-:W-:Y:S02]  /*5080*/  FFMA.FTZ R7, R49, c[0x0][0x23c], -R3 ;  /* 0x00008f0031077a23 */ /* 0x000fe40000010803 */
[----:B------:R-:W2:Y:S01]  /*5090*/  SHFL.BFLY PT, R9, R6, 0x1, 0x1f ;  /* 0x0c201f0006097f89 */ /* 0x000ea200000e0000 */
[----:B------:R3:W4:Y:S08]  /*50a0*/  MUFU.EX2 R246, R0 ;  /* 0x0000000000f67308 */ /* 0x0007300000000800 */
[----:B------:R5:W-:Y:S01]  /*50b0*/  MUFU.EX2 R247, R7 ;  /* 0x0000000700f77308 */ /* 0x000be20000000800 */
[----:B-1----:R-:W-:Y:S01]  /*50c0*/  FMNMX.FTZ R4, R4, R8, !PT ;  /* 0x0000000804047209 */ /* 0x002fe20007810000 */
[----:B---3--:R-:W-:-:S05]  /*50d0*/  FMUL.FTZ R0, R101, c[0x0][0x23c] ;  /* 0x00008f0065007a20 */ /* 0x008fca0000410000 */
[----:B------:R-:W-:Y:S02]  /*50e0*/  FSEL R0, R0, RZ, P1 ;  /* 0x000000ff00007208 */ /* 0x000fe40000800000 */
[----:B--2---:R-:W-:Y:S01]  /*50f0*/  FMNMX.FTZ R105, R6, R9, !PT ;  /* 0x0000000906697209 */ /* 0x004fe20007810000 */
[----:B-----5:R-:W-:Y:S01]  /*5100*/  FFMA.FTZ R7, R48, c[0x0][0x23c], -R3 ;  /* 0x00008f0030077a23 */ /* 0x020fe20000010803 */
[----:B------:R-:W1:Y:S01]  /*5110*/  SHFL.BFLY PT, R6, R4, 0x1, 0x1f ;  /* 0x0c201f0004067f89 */ /* 0x000e6200000e0000 */
[--C-:B------:R-:W-:Y:S01]  /*5120*/  FFMA.FTZ R2, R57, c[0x0][0x23c], -R0.reuse ;  /* 0x00008f0039027a23 */ /* 0x100fe20000010800 */
[----:B------:R-:W-:Y:S01]  /*5130*/  FSETP.NEU.FTZ.AND P1, PT, R105, -INF , PT ;  /* 0xff8000006900780b */ /* 0x000fe20003f3d000 */
[--C-:B------:R-:W-:Y:S01]  /*5140*/  FFMA.FTZ R5, R58, c[0x0][0x23c], -R0.reuse ;  /* 0x00008f003a057a23 */ /* 0x100fe20000010800 */
[----:B------:R2:W3:Y:S01]  /*5150*/  MUFU.EX2 R248, R7 ;  /* 0x0000000700f87308 */ /* 0x0004e20000000800 */
[----:B------:R-:W-:-:S07]  /*5160*/  FFMA.FTZ R13, R176, c[0x0][0x23c], -R0 ;  /* 0x00008f00b00d7a23 */ /* 0x000fce0000010800 */
[----:B------:R5:W-:Y:S08]  /*5170*/  MUFU.EX2 R242, R2 ;  /* 0x0000000200f27308 */ /* 0x000bf00000000800 */
[----:B------:R3:W-:Y:S01]  /*5180*/  MUFU.EX2 R243, R5 ;  /* 0x0000000500f37308 */ /* 0x0007e20000000800 */
[----:B--2---:R-:W-:Y:S02]  /*5190*/  FFMA.FTZ R7, R17, c[0x0][0x23c], -R0 ;  /* 0x00008f0011077a23 */ /* 0x004fe40000010800 */
[----:B------:R-:W2:Y:S01]  /*51a0*/  LDSM.16.MT88.4 R16, [R226+0x9000] ;  /* 0x00900000e210783b */ /* 0x000ea20000004200 */
[----:B-1----:R-:W-:-:S02]  /*51b0*/  FMNMX.FTZ R104, R4, R6, !PT ;  /* 0x0000000604687209 */ /* 0x002fc40007810000 */
[----:B----4-:R-:W-:Y:S01]  /*51c0*/  F2FP.BF16.PACK_AB R4, R246, R249 ;  /* 0x000000f9f604723e */ /* 0x010fe200000010ff */
[----:B-----5:R-:W-:Y:S01]  /*51d0*/  FMUL.FTZ R2, R105, c[0x0][0x23c] ;  /* 0x00008f0069027a20 */ /* 0x020fe20000410000 */
[----:B------:R-:W-:Y:S01]  /*51e0*/  MUFU.EX2 R245, R7 ;  /* 0x0000000700f57308 */ /* 0x000fe20000000800 */
[----:B------:R-:W-:Y:S01]  /*51f0*/  FMUL.FTZ R8, R104, c[0x0][0x23c] ;  /* 0x00008f0068087a20 */ /* 0x000fe20000410000 */
[----:B---3--:R-:W-:Y:S02]  /*5200*/  F2FP.BF16.PACK_AB R6, R248, R247 ;  /* 0x000000f7f806723e */ /* 0x008fe400000010ff */
[----:B------:R-:W-:Y:S02]  /*5210*/  FSEL R2, R2, RZ, P1 ;  /* 0x000000ff02027208 */ /* 0x000fe40000800000 */
[----:B------:R-:W-:Y:S01]  /*5220*/  FSETP.NEU.FTZ.AND P1, PT, R104, -INF , PT ;  /* 0xff8000006800780b */ /* 0x000fe20003f3d000 */
[----:B------:R-:W-:Y:S01]  /*5230*/  FFMA.FTZ R5, R51, c[0x0][0x23c], -R0 ;  /* 0x00008f0033057a23 */ /* 0x000fe20000010800 */
[----:B------:R1:W-:Y:S01]  /*5240*/  MUFU.EX2 R203, R13 ;  /* 0x0000000d00cb7308 */ /* 0x0003e20000000800 */
[--C-:B------:R-:W-:Y:S01]  /*5250*/  FFMA.FTZ R9, R67, c[0x0][0x23c], -R2.reuse ;  /* 0x00008f0043097a23 */ /* 0x100fe20000010802 */
[----:B------:R-:W-:Y:S01]  /*5260*/  FSEL R12, R8, RZ, P1 ;  /* 0x000000ff080c7208 */ /* 0x000fe20000800000 */
[----:B------:R-:W-:-:S05]  /*5270*/  FFMA.FTZ R8, R59, c[0x0][0x23c], -R2 ;  /* 0x00008f003b087a23 */ /* 0x000fca0000010802 */
[----:B------:R3:W4:Y:S08]  /*5280*/  MUFU.EX2 R244, R5 ;  /* 0x0000000500f47308 */ /* 0x0007300000000800 */
[----:B------:R5:W-:Y:S01]  /*5290*/  MUFU.EX2 R241, R8 ;  /* 0x0000000800f17308 */ /* 0x000be20000000800 */
[----:B-1----:R-:W-:Y:S02]  /*52a0*/  FFMA.FTZ R13, R171, c[0x0][0x23c], -R0 ;  /* 0x00008f00ab0d7a23 */ /* 0x002fe40000010800 */
[----:B---3--:R-:W-:Y:S01]  /*52b0*/  FFMA.FTZ R5, R36, c[0x0][0x23c], -R2 ;  /* 0x00008f0024057a23 */ /* 0x008fe20000010802 */
[----:B----4-:R-:W-:Y:S01]  /*52c0*/  F2FP.BF16.PACK_AB R7, R244, R242 ;  /* 0x000000f2f407723e */ /* 0x010fe200000010ff */
[----:B------:R-:W1:Y:S03]  /*52d0*/  LDSM.16.MT88.4 R36, [R224+0xb000] ;  /* 0x00b00000e024783b */ /* 0x000e660000004200 */
[----:B------:R-:W3:Y:S01]  /*52e0*/  MUFU.EX2 R240, R9 ;  /* 0x0000000900f07308 */ /* 0x000ee20000000800 */
[----:B-----5:R-:W-:-:S07]  /*52f0*/  FFMA.FTZ R8, R40, c[0x0][0x23c], -R12 ;  /* 0x00008f0028087a23 */ /* 0x020fce000001080c */
[----:B------:R4:W-:Y:S08]  /*5300*/  MUFU.EX2 R239, R5 ;  /* 0x0000000500ef7308 */ /* 0x0009f00000000800 */
[----:B------:R5:W-:Y:S01]  /*5310*/  MUFU.EX2 R231, R8 ;  /* 0x0000000800e77308 */ /* 0x000be20000000800 */
[----:B---3--:R-:W-:Y:S01]  /*5320*/  F2FP.BF16.PACK_AB R10, R241, R240 ;  /* 0x000000f0f10a723e */ /* 0x008fe200000010ff */
[----:B----4-:R-:W-:-:S06]  /*5330*/  FFMA.FTZ R5, R66, c[0x0][0x23c], -R2 ;  /* 0x00008f0042057a23 */ /* 0x010fcc0000010802 */
[----:B------:R3:W-:Y:S01]  /*5340*/  MUFU.EX2 R204, R13 ;  /* 0x0000000d00cc7308 */ /* 0x0007e20000000800 */
[----:B-----5:R-:W-:-:S07]  /*5350*/  FFMA.FTZ R8, R76, c[0x0][0x23c], -R12 ;  /* 0x00008f004c087a23 */ /* 0x020fce000001080c */
[----:B------:R4:W-:Y:S08]  /*5360*/  MUFU.EX2 R234, R5 ;  /* 0x0000000500ea7308 */ /* 0x0009f00000000800 */
[----:B------:R5:W1:Y:S01]  /*5370*/  MUFU.EX2 R223, R8 ;  /* 0x0000000800df7308 */ /* 0x000a620000000800 */
[----:B---3--:R-:W-:Y:S01]  /*5380*/  FFMA.FTZ R13, R186, c[0x0][0x23c], -R2 ;  /* 0x00008f00ba0d7a23 */ /* 0x008fe20000010802 */
[----:B----4-:R-:W-:-:S06]  /*5390*/  F2FP.BF16.PACK_AB R5, R243, R245 ;  /* 0x000000f5f305723e */ /* 0x010fcc00000010ff */
[----:B------:R3:W-:Y:S01]  /*53a0*/  MUFU.EX2 R186, R13 ;  /* 0x0000000d00ba7308 */ /* 0x0007e20000000800 */
[----:B------:R-:W-:Y:S01]  /*53b0*/  HMMA.16816.F32.BF16 R124, R4, R28, RZ ;  /* 0x0000001c047c723c */ /* 0x000fe200000418ff */
[----:B-----5:R-:W-:Y:S01]  /*53c0*/  FFMA.FTZ R8, R77, c[0x0][0x23c], -R12 ;  /* 0x00008f004d087a23 */ /* 0x020fe2000001080c */
[----:B-1----:R-:W-:-:S05]  /*53d0*/  F2FP.BF16.PACK_AB R9, R223, R231 ;  /* 0x000000e7df09723e */ /* 0x002fca00000010ff */
[----:B------:R1:W-:Y:S01]  /*53e0*/  MUFU.EX2 R233, R8 ;  /* 0x0000000800e97308 */ /* 0x0003e20000000800 */
[----:B--2---:R-:W-:Y:S01]  /*53f0*/  HMMA.16816.F32.BF16 R120, R4, R16, RZ ;  /* 0x000000100478723c */ /* 0x004fe200000418ff */
[----:B---3--:R-:W-:-:S06]  /*5400*/  FFMA.FTZ R13, R183, c[0x0][0x23c], -R2 ;  /* 0x00008f00b70d7a23 */ /* 0x008fcc0000010802 */
[----:B------:R2:W-:Y:S01]  /*5410*/  MUFU.EX2 R183, R13 ;  /* 0x0000000d00b77308 */ /* 0x0005e20000000800 */
[----:B------:R-:W-:Y:S01]  /*5420*/  HMMA.16816.F32.BF16 R116, R4, R20, RZ ;  /* 0x000000140474723c */ /* 0x000fe200000418ff */
[----:B-1----:R-:W-:-:S07]  /*5430*/  FFMA.FTZ R8, R65, c[0x0][0x23c], -R12 ;  /* 0x00008f0041087a23 */ /* 0x002fce000001080c */
[----:B------:R-:W-:Y:S01]  /*5440*/  HMMA.16816.F32.BF16 R112, R4, R32, RZ ;  /* 0x000000200470723c */ /* 0x000fe200000418ff */
[----:B------:R1:W3:Y:S01]  /*5450*/  MUFU.EX2 R238, R8 ;  /* 0x0000000800ee7308 */ /* 0x0002e20000000800 */
[----:B--2---:R-:W-:-:S06]  /*5460*/  FFMA.FTZ R13, R181, c[0x0][0x23c], -R2 ;  /* 0x00008f00b50d7a23 */ /* 0x004fcc0000010802 */
[C---:B------:R-:W-:Y:S01]  /*5470*/  HMMA.16816.F32.BF16 R108, R4.reuse, R36, RZ ;  /* 0x00000024046c723c */ /* 0x040fe200000418ff */
[----:B------:R2:W-:Y:S07]  /*5480*/  MUFU.EX2 R181, R13 ;  /* 0x0000000d00b57308 */ /* 0x0005ee0000000800 */
[----:B------:R-:W-:Y:S01]  /*5490*/  HMMA.16816.F32.BF16 R96, R4, R44, RZ ;  /* 0x0000002c0460723c */ /* 0x000fe200000418ff */
[----:B-1----:R-:W-:Y:S02]  /*54a0*/  F2FP.BF16.PACK_AB R8, R234, R239 ;  /* 0x000000efea08723e */ /* 0x002fe400000010ff */
[----:B---3--:R-:W-:-:S05]  /*54b0*/  F2FP.BF16.PACK_AB R11, R238, R233 ;  /* 0x000000e9ee0b723e */ /* 0x008fca00000010ff */
[----:B------:R-:W-:Y:S01]  /*54c0*/  HMMA.16816.F32.BF16 R92, R4, R30, RZ ;  /* 0x0000001e045c723c */ /* 0x000fe200000418ff */
[----:B--2---:R-:W-:-:S07]  /*54d0*/  FFMA.FTZ R13, R179, c[0x0][0x23c], -R2 ;  /* 0x00008f00b30d7a23 */ /* 0x004fce0000010802 */
[C---:B------:R-:W-:Y:S08]  /*54e0*/  HMMA.16816.F32.BF16 R88, R4.reuse, R18, RZ ;  /* 0x000000120458723c */ /* 0x040ff000000418ff */
        /* <DEDUP_REMOVED lines=21> */
[----:B------:R-:W-:Y:S01]  /*5640*/  LDSM.16.MT88.4 R32, [R226+0xa400] ;  /* 0x00a40000e220783b */ /* 0x000fe20000004200 */
[----:B--2---:R-:W-:-:S04]  /*5650*/  FFMA.FTZ R4, R42, c[0x0][0x23c], -R3 ;  /* 0x00008f002a047a23 */ /* 0x004fc80000010803 */
[----:B------:R2:W3:Y:S02]  /*5660*/  MUFU.EX2 R235, R4 ;  /* 0x0000000400eb7308 */ /* 0x0004e40000000800 */
[C---:B------:R-:W-:Y:S08]  /*5670*/  HMMA.16816.F32.BF16 R144, R8.reuse, R38, RZ ;  /* 0x000000260890723c */ /* 0x040ff000000418ff */
[----:B------:R-:W-:Y:S01]  /*5680*/  HMMA.16816.F32.BF16 R48, R8, R44, RZ ;  /* 0x0000002c0830723c */ /* 0x000fe200000418ff */
[----:B--2---:R-:W-:Y:S01]  /*5690*/  FFMA.FTZ R4, R106, c[0x0][0x23c], -R0 ;  /* 0x00008f006a047a23 */ /* 0x004fe20000010800 */
[----:B---3--:R-:W-:-:S03]  /*56a0*/  F2FP.BF16.PACK_AB R6, R235, R236 ;  /* 0x000000eceb06723e */ /* 0x008fc600000010ff */
[----:B------:R2:W-:Y:S02]  /*56b0*/  MUFU.EX2 R219, R4 ;  /* 0x0000000400db7308 */ /* 0x0005e40000000800 */
[----:B--2---:R-:W-:-:S06]  /*56c0*/  FFMA.FTZ R4, R102, c[0x0][0x23c], -R0 ;  /* 0x00008f0066047a23 */ /* 0x004fcc0000010800 */
[----:B------:R2:W3:Y:S02]  /*56d0*/  MUFU.EX2 R222, R4 ;  /* 0x0000000400de7308 */ /* 0x0004e40000000800 */
[--C-:B--2---:R-:W-:Y:S01]  /*56e0*/  FFMA.FTZ R4, R55, c[0x0][0x23c], -R0.reuse ;  /* 0x00008f0037047a23 */ /* 0x104fe20000010800 */
[----:B---3--:R-:W-:Y:S01]  /*56f0*/  F2FP.BF16.PACK_AB R5, R222, R219 ;  /* 0x000000dbde05723e */ /* 0x008fe200000010ff */
[----:B------:R-:W-:Y:S01]  /*5700*/  HMMA.16816.F32.BF16 R52, R8, R36, RZ ;  /* 0x000000240834723c */ /* 0x000fe200000418ff */
[----:B------:R-:W2:Y:S03]  /*5710*/  LDSM.16.MT88.4 R36, [R224+0xb400] ;  /* 0x00b40000e024783b */ /* 0x000ea60000004200 */
[----:B------:R3:W-:Y:S02]  /*5720*/  MUFU.EX2 R221, R4 ;  /* 0x0000000400dd7308 */ /* 0x0007e40000000800 */
[----:B---3--:R-:W-:-:S02]  /*5730*/  FFMA.FTZ R4, R43, c[0x0][0x23c], -R0 ;  /* 0x00008f002b047a23 */ /* 0x008fc40000010800 */
[----:B------:R-:W3:Y:S04]  /*5740*/  LDSM.16.MT88.4 R40, [R226+0xb400] ;  /* 0x00b40000e228783b */ /* 0x000ee80000004200 */
[----:B------:R4:W5:Y:S02]  /*5750*/  MUFU.EX2 R220, R4 ;  /* 0x0000000400dc7308 */ /* 0x0009640000000800 */
[----:B----4-:R-:W-:Y:S01]  /*5760*/  FFMA.FTZ R4, R148, c[0x0][0x23c], -R2 ;  /* 0x00008f0094047a23 */ /* 0x010fe20000010802 */
[----:B-----5:R-:W-:-:S05]  /*5770*/  F2FP.BF16.PACK_AB R7, R220, R221 ;  /* 0x000000dddc07723e */ /* 0x020fca00000010ff */
[----:B------:R4:W-:Y:S02]  /*5780*/  MUFU.EX2 R218, R4 ;  /* 0x0000000400da7308 */ /* 0x0009e40000000800 */
[--C-:B----4-:R-:W-:Y:S02]  /*5790*/  FFMA.FTZ R4, R149, c[0x0][0x23c], -R2.reuse ;  /* 0x00008f0095047a23 */ /* 0x110fe40000010802 */
[----:B------:R-:W-:Y:S04]  /*57a0*/  HMMA.16816.F32.BF16 R148, R8, R46, RZ ;  /* 0x0000002e0894723c */ /* 0x000fe800000418ff */
[----:B------:R4:W5:Y:S03]  /*57b0*/  MUFU.EX2 R217, R4 ;  /* 0x0000000400d97308 */ /* 0x0009660000000800 */
[----:B------:R-:W-:-:S05]  /*57c0*/  FFMA.FTZ R8, R153, c[0x0][0x23c], -R2 ;  /* 0x00008f0099087a23 */ /* 0x000fca0000010802 */
[----:B------:R2:W-:Y:S01]  /*57d0*/  MUFU.EX2 R216, R8 ;  /* 0x0000000800d87308 */ /* 0x0005e20000000800 */
[----:B----4-:R-:W-:-:S07]  /*57e0*/  F2FP.BF16.PACK_AB R4, R237, R232 ;  /* 0x000000e8ed04723e */ /* 0x010fce00000010ff */
[----:B-1----:R-:W-:Y:S01]  /*57f0*/  HMMA.16816.F32.BF16 R160, R4, R20, R120 ;  /* 0x0000001404a0723c */ /* 0x002fe20000041878 */
[----:B--2---:R-:W-:-:S04]  /*5800*/  FFMA.FTZ R8, R107, c[0x0][0x23c], -R2 ;  /* 0x00008f006b087a23 */ /* 0x004fc80000010802 */
[----:B------:R1:W-:Y:S03]  /*5810*/  MUFU.EX2 R215, R8 ;  /* 0x0000000800d77308 */ /* 0x0003e60000000800 */
[C---:B------:R-:W-:Y:S08]  /*5820*/  HMMA.16816.F32.BF16 R164, R4.reuse, R28, R124 ;  /* 0x0000001c04a4723c */ /* 0x040ff0000004187c */
[----:B------:R-:W-:Y:S01]  /*5830*/  HMMA.16816.F32.BF16 R120, R4, R30, R92 ;  /* 0x0000001e0478723c */ /* 0x000fe2000004185c */
[----:B-1----:R-:W-:-:S07]  /*5840*/  FFMA.FTZ R8, R156, c[0x0][0x23c], -R12 ;  /* 0x00008f009c087a23 */ /* 0x002fce000001080c */
[C---:B------:R-:W-:Y:S01]  /*5850*/  HMMA.16816.F32.BF16 R156, R4.reuse, R16, R116 ;  /* 0x00000010049c723c */ /* 0x040fe20000041874 */
[----:B------:R1:W-:Y:S07]  /*5860*/  MUFU.EX2 R213, R8 ;  /* 0x0000000800d57308 */ /* 0x0003ee0000000800 */
[C---:B------:R-:W-:Y:S08]  /*5870*/  HMMA.16816.F32.BF16 R116, R4.reuse, R36, R108 ;  /* 0x000000240474723c */ /* 0x040ff0000004186c */
[----:B---3--:R-:W-:Y:S01]  /*5880*/  HMMA.16816.F32.BF16 R108, R4, R40, R96 ;  /* 0x00000028046c723c */ /* 0x008fe20000041860 */
[----:B-1----:R-:W-:-:S04]  /*5890*/  FFMA.FTZ R8, R155, c[0x0][0x23c], -R12 ;  /* 0x00008f009b087a23 */ /* 0x002fc8000001080c */
[----:B------:R1:W2:Y:S03]  /*58a0*/  MUFU.EX2 R214, R8 ;  /* 0x0000000800d67308 */ /* 0x0002a60000000800 */
[C---:B------:R-:W-:Y:S08]  /*58b0*/  HMMA.16816.F32.BF16 R96, R4.reuse, R22, R88 ;  /* 0x000000160460723c */ /* 0x040ff00000041858 */
[----:B------:R-:W-:Y:S01]  /*58c0*/  HMMA.16816.F32.BF16 R124, R4, R32, R112 ;  /* 0x00000020047c723c */ /* 0x000fe20000041870 */
[----:B-1----:R-:W-:-:S07]  /*58d0*/  FFMA.FTZ R8, R154, c[0x0][0x23c], -R12 ;  /* 0x00008f009a087a23 */ /* 0x002fce000001080c */
[C---:B------:R-:W-:Y:S01]  /*58e0*/  HMMA.16816.F32.BF16 R92, R4.reuse, R34, R80 ;  /* 0x00000022045c723c */ /* 0x040fe20000041850 */
[----:B------:R1:W-:Y:S07]  /*58f0*/  MUFU.EX2 R212, R8 ;  /* 0x0000000800d47308 */ /* 0x0003ee0000000800 */
[----:B------:R-:W-:Y:S01]  /*5900*/  HMMA.16816.F32.BF16 R88, R4, R38, R76 ;  /* 0x000000260458723c */ /* 0x000fe2000004184c */
[----:B-1----:R-:W-:-:S07]  /*5910*/  FFMA.FTZ R8, R152, c[0x0][0x23c], -R12 ;  /* 0x00008f0098087a23 */ /* 0x002fce000001080c */
[C---:B------:R-:W-:Y:S01]  /*5920*/  HMMA.16816.F32.BF16 R152, R4.reuse, R18, R84 ;  /* 0x000000120498723c */ /* 0x040fe20000041854 */
[----:B------:R1:W3:Y:S07]  /*5930*/  MUFU.EX2 R211, R8 ;  /* 0x0000000800d37308 */ /* 0x0002ee0000000800 */
[----:B------:R-:W-:Y:S07]  /*5940*/  HMMA.16816.F32.BF16 R84, R4, R42, R68 ;  /* 0x0000002a0454723c */ /* 0x000fee0000041844 */
[----:B-----5:R-:W-:-:S02]  /*5950*/  F2FP.BF16.PACK_AB R4, R217, R218 ;  /* 0x000000dad904723e */ /* 0x020fc400000010ff */
[----:B--2---:R-:W-:Y:S01]  /*5960*/  F2FP.BF16.PACK_AB R5, R214, R213 ;  /* 0x000000d5d605723e */ /* 0x004fe200000010ff */
[--C-:B-1----:R-:W-:Y:S01]  /*5970*/  FFMA.FTZ R8, R172, c[0x0][0x23c], -R3.reuse ;  /* 0x00008f00ac087a23 */ /* 0x102fe20000010803 */
[----:B------:R-:W-:Y:S02]  /*5980*/  F2FP.BF16.PACK_AB R6, R215, R216 ;  /* 0x000000d8d706723e */ /* 0x000fe400000010ff */
[----:B---3--:R-:W-:Y:S01]  /*5990*/  F2FP.BF16.PACK_AB R7, R211, R212 ;  /* 0x000000d4d307723e */ /* 0x008fe200000010ff */
        /* <DEDUP_REMOVED lines=12> */
[----:B------:R-:W3:Y:S01]  /*5a60*/  LDSM.16.MT88.4 R16, [R224+0x9800] ;  /* 0x00980000e010783b */ /* 0x000ee20000004200 */
[----:B-1----:R-:W-:-:S04]  /*5a70*/  FFMA.FTZ R8, R168, c[0x0][0x23c], -R3 ;  /* 0x00008f00a8087a23 */ /* 0x002fc80000010803 */
[----:B------:R1:W4:Y:S02]  /*5a80*/  MUFU.EX2 R207, R8 ;  /* 0x0000000800cf7308 */ /* 0x0003240000000800 */
[C---:B------:R-:W-:Y:S01]  /*5a90*/  HMMA.16816.F32.BF16 R60, R4.reuse, R30, R136 ;  /* 0x0000001e043c723c */ /* 0x040fe20000041888 */
[----:B------:R-:W-:Y:S07]  /*5aa0*/  LDSM.16.MT88.4 R28, [R226+0xa800] ;  /* 0x00a80000e21c783b */ /* 0x000fee0000004200 */
[----:B------:R-:W-:Y:S01]  /*5ab0*/  HMMA.16816.F32.BF16 R52, R4, R22, R132 ;  /* 0x000000160434723c */ /* 0x000fe20000041884 */
[----:B------:R-:W5:Y:S01]  /*5ac0*/  LDSM.16.MT88.4 R20, [R224+0xa800] ;  /* 0x00a80000e014783b */ /* 0x000f620000004200 */
[----:B-1----:R-:W-:-:S06]  /*5ad0*/  FFMA.FTZ R8, R178, c[0x0][0x23c], -R0 ;  /* 0x00008f00b2087a23 */ /* 0x002fcc0000010800 */
[C---:B------:R-:W-:Y:S01]  /*5ae0*/  HMMA.16816.F32.BF16 R44, R4.reuse, R34, R140 ;  /* 0x00000022042c723c */ /* 0x040fe2000004188c */
[----:B------:R-:W-:Y:S01]  /*5af0*/  LDSM.16.MT88.4 R32, [R224+0xb800] ;  /* 0x00b80000e020783b */ /* 0x000fe20000004200 */
[----:B------:R1:W-:Y:S03]  /*5b00*/  MUFU.EX2 R206, R8 ;  /* 0x0000000800ce7308 */ /* 0x0003e60000000800 */
[----:B------:R-:W-:Y:S03]  /*5b10*/  LDSM.16.MT88.4 R140, [R226+0x9c00] ;  /* 0x009c0000e28c783b */ /* 0x000fe60000004200 */
[C---:B------:R-:W-:Y:S01]  /*5b20*/  HMMA.16816.F32.BF16 R56, R4.reuse, R38, R144 ;  /* 0x000000260438723c */ /* 0x040fe20000041890 */
[----:B------:R-:W5:Y:S01]  /*5b30*/  LDSM.16.MT88.4 R36, [R226+0xb800] ;  /* 0x00b80000e224783b */ /* 0x000f620000004200 */
[----:B------:R3:W-:Y:S06]  /*5b40*/  MUFU.EX2 R178, R13 ;  /* 0x0000000d00b27308 */ /* 0x0007ec0000000800 */
[----:B------:R-:W-:Y:S01]  /*5b50*/  HMMA.16816.F32.BF16 R40, R4, R42, R148 ;  /* 0x0000002a0428723c */ /* 0x000fe20000041894 */
[----:B-1----:R-:W-:-:S04]  /*5b60*/  FFMA.FTZ R8, R177, c[0x0][0x23c], -R0 ;  /* 0x00008f00b1087a23 */ /* 0x002fc80000010800 */
[----:B------:R1:W1:Y:S02]  /*5b70*/  MUFU.EX2 R205, R8 ;  /* 0x0000000800cd7308 */ /* 0x0002640000000800 */
[----:B--2---:R-:W-:Y:S02]  /*5b80*/  F2FP.BF16.PACK_AB R4, R209, R210 ;  /* 0x000000d2d104723e */ /* 0x004fe400000010ff */
[----:B----4-:R-:W-:Y:S01]  /*5b90*/  F2FP.BF16.PACK_AB R6, R207, R208 ;  /* 0x000000d0cf06723e */ /* 0x010fe200000010ff */
[----:B---3--:R-:W-:Y:S01]  /*5ba0*/  FFMA.FTZ R13, R191, c[0x0][0x23c], -R12 ;  /* 0x00008f00bf0d7a23 */ /* 0x008fe2000001080c */
[----:B------:R-:W-:-:S03]  /*5bb0*/  F2FP.BF16.PACK_AB R7, R204, R203 ;  /* 0x000000cbcc07723e */ /* 0x000fc600000010ff */
[----:B------:R2:W-:Y:S01]  /*5bc0*/  MUFU.EX2 R177, R13 ;  /* 0x0000000d00b17308 */ /* 0x0005e20000000800 */
[----:B-1----:R-:W1:Y:S01]  /*5bd0*/  LDSM.16.MT88.4 R8, [R226+0x9800] ;  /* 0x00980000e208783b */ /* 0x002e620000004200 */
[----:B------:R-:W-:Y:S01]  /*5be0*/  F2FP.BF16.PACK_AB R5, R205, R206 ;  /* 0x000000cecd05723e */ /* 0x000fe200000010ff */
[----:B--2---:R-:W-:-:S06]  /*5bf0*/  FFMA.FTZ R13, R188, c[0x0][0x23c], -R12 ;  /* 0x00008f00bc0d7a23 */ /* 0x004fcc000001080c */
[C---:B------:R-:W-:Y:S01]  /*5c00*/  HMMA.16816.F32.BF16 R112, R4.reuse, R16, R164 ;  /* 0x000000100470723c */ /* 0x040fe200000418a4 */
[----:B------:R2:W3:Y:S07]  /*5c10*/  MUFU.EX2 R176, R13 ;  /* 0x0000000d00b07308 */ /* 0x0004ee0000000800 */
[C---:B-----5:R-:W-:Y:S01]  /*5c20*/  HMMA.16816.F32.BF16 R148, R4.reuse, R20, R156 ;  /* 0x000000140494723c */ /* 0x060fe2000004189c */
[----:B------:R-:W-:Y:S07]  /*5c30*/  LDSM.16.MT88.4 R156, [R224+0xac00] ;  /* 0x00ac0000e09c783b */ /* 0x000fee0000004200 */
[----:B------:R-:W-:Y:S01]  /*5c40*/  HMMA.16816.F32.BF16 R164, R4, R28, R124 ;  /* 0x0000001c04a4723c */ /* 0x000fe2000004187c */
[----:B------:R-:W-:Y:S01]  /*5c50*/  LDSM.16.MT88.4 R124, [R224+0x9c00] ;  /* 0x009c0000e07c783b */ /* 0x000fe20000004200 */
[----:B--2---:R-:W-:-:S04]  /*5c60*/  FFMA.FTZ R13, R182, c[0x0][0x23c], -R12 ;  /* 0x00008f00b60d7a23 */ /* 0x004fc8000001080c */
[----:B------:R2:W-:Y:S02]  /*5c70*/  MUFU.EX2 R107, R13 ;  /* 0x0000000d006b7308 */ /* 0x0005e40000000800 */
[C---:B------:R-:W-:Y:S08]  /*5c80*/  HMMA.16816.F32.BF16 R108, R4.reuse, R36, R108 ;  /* 0x00000024046c723c */ /* 0x040ff0000004186c */
[----:B-1----:R-:W-:Y:S01]  /*5c90*/  HMMA.16816.F32.BF16 R132, R4, R8, R160 ;  /* 0x000000080484723c */ /* 0x002fe200000418a0 */
[----:B--2---:R-:W-:-:S07]  /*5ca0*/  FFMA.FTZ R13, R180, c[0x0][0x23c], -R12 ;  /* 0x00008f00b40d7a23 */ /* 0x004fce000001080c */
[C---:B------:R-:W-:Y:S01]  /*5cb0*/  HMMA.16816.F32.BF16 R136, R4.reuse, R10, R96 ;  /* 0x0000000a0488723c */ /* 0x040fe20000041860 */
[----:B------:R-:W1:Y:S07]  /*5cc0*/  MUFU.EX2 R106, R13 ;  /* 0x0000000d006a7308 */ /* 0x000e6e0000000800 */
[C---:B------:R-:W-:Y:S08]  /*5cd0*/  HMMA.16816.F32.BF16 R160, R4.reuse, R32, R116 ;  /* 0x0000002004a0723c */ /* 0x040ff00000041874 */
[C---:B------:R-:W-:Y:S08]  /*5ce0*/  HMMA.16816.F32.BF16 R120, R4.reuse, R18, R120 ;  /* 0x000000120478723c */ /* 0x040ff00000041878 */
[C---:B------:R-:W-:Y:S08]  /*5cf0*/  HMMA.16816.F32.BF16 R152, R4.reuse, R22, R152 ;  /* 0x000000160498723c */ /* 0x040ff00000041898 */
[C---:B------:R-:W-:Y:S08]  /*5d00*/  HMMA.16816.F32.BF16 R168, R4.reuse, R30, R92 ;  /* 0x0000001e04a8723c */ /* 0x040ff0000004185c */
[C---:B------:R-:W-:Y:S08]  /*5d10*/  HMMA.16816.F32.BF16 R88, R4.reuse, R34, R88 ;  /* 0x000000220458723c */ /* 0x040ff00000041858 */
[----:B------:R-:W-:Y:S07]  /*5d20*/  HMMA.16816.F32.BF16 R96, R4, R38, R84 ;  /* 0x000000260460723c */ /* 0x000fee0000041854 */
[----:B------:R-:W-:-:S02]  /*5d30*/  F2FP.BF16.PACK_AB R4, R183, R186 ;  /* 0x000000bab704723e */ /* 0x000fc400000010ff */
[----:B---3--:R-:W-:Y:S02]  /*5d40*/  F2FP.BF16.PACK_AB R5, R176, R177 ;  /* 0x000000b1b005723e */ /* 0x008fe400000010ff */
[----:B------:R-:W-:Y:S02]  /*5d50*/  F2FP.BF16.PACK_AB R6, R178, R181 ;  /* 0x000000b5b206723e */ /* 0x000fe400000010ff */
[----:B-1----:R-:W-:-:S07]  /*5d60*/  F2FP.BF16.PACK_AB R7, R106, R107 ;  /* 0x0000006b6a07723e */ /* 0x002fce00000010ff */
[C---:B------:R-:W-:Y:S07]  /*5d70*/  HMMA.16816.F32.BF16 R128, R4.reuse, R8, R76 ;  /* 0x000000080480723c */ /* 0x040fee000004184c */
[--C-:B------:R-:W-:Y:S01]  /*5d80*/  FFMA.FTZ R8, R190, c[0x0][0x23c], -R3.reuse ;  /* 0x00008f00be087a23 */ /* 0x100fe20000010803 */
[C---:B------:R-:W-:Y:S03]  /*5d90*/  HMMA.16816.F32.BF16 R48, R4.reuse, R22, R48 ;  /* 0x000000160430723c */ /* 0x040fe60000041830 */
[----:B------:R1:W-:Y:S05]  /*5da0*/  MUFU.EX2 R102, R8 ;  /* 0x0000000800667308 */ /* 0x0003ea0000000800 */
[C---:B------:R-:W-:Y:S08]  /*5db0*/  HMMA.16816.F32.BF16 R144, R4.reuse, R20, R72 ;  /* 0x000000140490723c */ /* 0x040ff00000041848 */
[----:B------:R-:W-:Y:S01]  /*5dc0*/  HMMA.16816.F32.BF16 R60, R4, R18, R60 ;  /* 0x00000012043c723c */ /* 0x000fe2000004183c */
[----:B-1----:R-:W-:-:S04]  /*5dd0*/  FFMA.FTZ R8, R187, c[0x0][0x23c], -R3 ;  /* 0x00008f00bb087a23 */ /* 0x002fc80000010803 */
[----:B------:R1:W2:Y:S03]  /*5de0*/  MUFU.EX2 R100, R8 ;  /* 0x0000000800647308 */ /* 0x0002a60000000800 */
[C---:B------:R-:W-:Y:S01]  /*5df0*/  HMMA.16816.F32.BF16 R116, R4.reuse, R16, R80 ;  /* 0x000000100474723c */ /* 0x040fe20000041850 */
[----:B------:R-:W3:Y:S07]  /*5e00*/  LDSM.16.MT88.4 R80, [R224+0xbc00] ;  /* 0x00bc0000e050783b */ /* 0x000eee0000004200 */
[----:B------:R-:W-:Y:S01]  /*5e10*/  HMMA.16816.F32.BF16 R52, R4, R10, R52 ;  /* 0x0000000a0434723c */ /* 0x000fe20000041834 */
[----:B-1----:R-:W-:-:S07]  /*5e20*/  FFMA.FTZ R8, R185, c[0x0][0x23c], -R3 ;  /* 0x00008f00b9087a23 */ /* 0x002fce0000010803 */
[C---:B------:R-:W-:Y:S01]  /*5e30*/  HMMA.16816.F32.BF16 R68, R4.reuse, R28, R68 ;  /* 0x0000001c0444723c */ /* 0x040fe20000041844 */
[----:B------:R-:W-:Y:S01]  /*5e40*/  FFMA.FTZ R3, R184, c[0x0][0x23c], -R3 ;  /* 0x00008f00b8037a23 */ /* 0x000fe20000010803 */
[----:B--2---:R-:W-:Y:S01]  /*5e50*/  F2FP.BF16.PACK_AB R92, R100, R102 ;  /* 0x00000066645c723e */ /* 0x004fe200000010ff */
[----:B------:R1:W-:Y:S05]  /*5e60*/  MUFU.EX2 R23, R8 ;  /* 0x0000000800177308 */ /* 0x0003ea0000000800 */
[C---:B------:R-:W-:Y:S03]  /*5e70*/  HMMA.16816.F32.BF16 R44, R4.reuse, R30, R44 ;  /* 0x0000001e042c723c */ /* 0x040fe6000004182c */
[----:B------:R2:W4:Y:S05]  /*5e80*/  MUFU.EX2 R22, R3 ;  /* 0x0000000300167308 */ /* 0x00052a0000000800 */
[----:B------:R-:W-:Y:S01]  /*5e90*/  HMMA.16816.F32.BF16 R64, R4, R32, R64 ;  /* 0x000000200440723c */ /* 0x000fe20000041840 */
[----:B-1----:R-:W-:-:S04]  /*5ea0*/  FADD.FTZ R8, R245, R243 ;  /* 0x000000f3f5087221 */ /* 0x002fc80000010000 */
[----:B------:R-:W-:-:S03]  /*5eb0*/  FADD.FTZ R8, R242, R8 ;  /* 0x00000008f2087221 */ /* 0x000fc60000010000 */
[----:B------:R-:W-:Y:S01]  /*5ec0*/  HMMA.16816.F32.BF16 R56, R4, R34, R56 ;  /* 0x000000220438723c */ /* 0x000fe20000041838 */
[----:B--2---:R-:W-:Y:S01]  /*5ed0*/  FFMA.FTZ R3, R194, c[0x0][0x23c], -R0 ;  /* 0x00008f00c2037a23 */ /* 0x004fe20000010800 */
[----:B----4-:R-:W-:-:S03]  /*5ee0*/  F2FP.BF16.PACK_AB R94, R22, R23 ;  /* 0x00000017165e723e */ /* 0x010fc600000010ff */
[----:B------:R1:W-:Y:S03]  /*5ef0*/  MUFU.EX2 R21, R3 ;  /* 0x0000000300157308 */ /* 0x0003e60000000800 */
[C---:B------:R-:W-:Y:S01]  /*5f00*/  HMMA.16816.F32.BF16 R84, R4.reuse, R36, R172 ;  /* 0x000000240454723c */ /* 0x040fe200000418ac */
[----:B------:R-:W2:Y:S07]  /*5f10*/  LDSM.16.MT88.4 R172, [R226+0xac00] ;  /* 0x00ac0000e2ac783b */ /* 0x000eae0000004200 */
[----:B------:R-:W-:Y:S01]  /*5f20*/  HMMA.16816.F32.BF16 R40, R4, R38, R40 ;  /* 0x000000260428723c */ /* 0x000fe20000041828 */
[----:B------:R-:W4:Y:S01]  /*5f30*/  LDSM.16.MT88.4 R4, [R226+0xbc00] ;  /* 0x00bc0000e204783b */ /* 0x000f220000004200 */
[----:B-1----:R-:W-:-:S04]  /*5f40*/  FFMA.FTZ R3, R193, c[0x0][0x23c], -R0 ;  /* 0x00008f00c1037a23 */ /* 0x002fc80000010800 */
[----:B------:R1:W5:Y:S02]  /*5f50*/  MUFU.EX2 R20, R3 ;  /* 0x0000000300147308 */ /* 0x0003640000000800 */
[--C-:B-1----:R-:W-:Y:S01]  /*5f60*/  FFMA.FTZ R3, R192, c[0x0][0x23c], -R0.reuse ;  /* 0x00008f00c0037a23 */ /* 0x102fe20000010800 */
[----:B-----5:R-:W-:Y:S01]  /*5f70*/  F2FP.BF16.PACK_AB R93, R20, R21 ;  /* 0x00000015145d723e */ /* 0x020fe200000010ff */
[----:B------:R-:W-:-:S04]  /*5f80*/  FFMA.FTZ R0, R189, c[0x0][0x23c], -R0 ;  /* 0x00008f00bd007a23 */ /* 0x000fc80000010800 */
[----:B------:R1:W-:Y:S08]  /*5f90*/  MUFU.EX2 R18, R3 ;  /* 0x0000000300127308 */ /* 0x0003f00000000800 */
[----:B------:R5:W2:Y:S01]  /*5fa0*/  MUFU.EX2 R19, R0 ;  /* 0x0000000000137308 */ /* 0x000aa20000000800 */
[----:B-1----:R-:W-:-:S04]  /*5fb0*/  FADD.FTZ R3, R239, R234 ;  /* 0x000000eaef037221 */ /* 0x002fc80000010000 */
[----:B------:R-:W-:Y:S02]  /*5fc0*/  FADD.FTZ R3, R240, R3 ;  /* 0x00000003f0037221 */ /* 0x000fe40000010000 */
[----:B-----5:R-:W-:Y:S01]  /*5fd0*/  FFMA.FTZ R0, R199, c[0x0][0x23c], -R2 ;  /* 0x00008f00c7007a23 */ /* 0x020fe20000010802 */
[----:B--2---:R-:W-:Y:S01]  /*5fe0*/  F2FP.BF16.PACK_AB R95, R19, R18 ;  /* 0x00000012135f723e */ /* 0x004fe200000010ff */
[----:B------:R-:W-:Y:S02]  /*5ff0*/  FADD.FTZ R3, R241, R3 ;  /* 0x00000003f1037221 */ /* 0x000fe40000010000 */
[----:B------:R1:W-:Y:S02]  /*6000*/  MUFU.EX2 R17, R0 ;  /* 0x0000000000117308 */ /* 0x0003e40000000800 */
[----:B------:R-:W-:Y:S02]  /*6010*/  FADD.FTZ R3, R218, R3 ;  /* 0x00000003da037221 */ /* 0x000fe40000010000 */
[----:B---3--:R-:W-:Y:S02]  /*6020*/  HMMA.16816.F32.BF16 R76, R92, R82, R88 ;  /* 0x000000525c4c723c */ /* 0x008fe40000041858 */
[----:B------:R-:W-:-:S06]  /*6030*/  FADD.FTZ R3, R217, R3 ;  /* 0x00000003d9037221 */ /* 0x000fcc0000010000 */
[----:B------:R-:W-:Y:S01]  /*6040*/  HMMA.16816.F32.BF16 R112, R92, R124, R112 ;  /* 0x0000007c5c70723c */ /* 0x000fe20000041870 */
[----:B-1----:R-:W-:-:S04]  /*6050*/  FFMA.FTZ R0, R196, c[0x0][0x23c], -R2 ;  /* 0x00008f00c4007a23 */ /* 0x002fc80000010802 */
[----:B------:R1:W2:Y:S03]  /*6060*/  MUFU.EX2 R16, R0 ;  /* 0x0000000000107308 */ /* 0x0002a60000000800 */
[C---:B------:R-:W-:Y:S08]  /*6070*/  HMMA.16816.F32.BF16 R120, R92.reuse, R126, R120 ;  /* 0x0000007e5c78723c */ /* 0x040ff00000041878 */
[----:B------:R-:W-:Y:S01]  /*6080*/  HMMA.16816.F32.BF16 R132, R92, R140, R132 ;  /* 0x0000008c5c84723c */ /* 0x000fe20000041884 */
[----:B-1----:R-:W-:-:S07]  /*6090*/  FFMA.FTZ R0, R197, c[0x0][0x23c], -R2 ;  /* 0x00008f00c5007a23 */ /* 0x002fce0000010802 */
[C---:B------:R-:W-:Y:S01]  /*60a0*/  HMMA.16816.F32.BF16 R136, R92.reuse, R142, R136 ;  /* 0x0000008e5c88723c */ /* 0x040fe20000041888 */
[----:B------:R-:W-:Y:S01]  /*60b0*/  FFMA.FTZ R2, R195, c[0x0][0x23c], -R2 ;  /* 0x00008f00c3027a23 */ /* 0x000fe20000010802 */
[----:B------:R1:W-:Y:S06]  /*60c0*/  MUFU.EX2 R15, R0 ;  /* 0x00000000000f7308 */ /* 0x0003ec0000000800 */
[C---:B------:R-:W-:Y:S02]  /*60d0*/  HMMA.16816.F32.BF16 R148, R92.reuse, R156, R148 ;  /* 0x0000009c5c94723c */ /* 0x040fe40000041894 */
[----:B------:R3:W-:Y:S06]  /*60e0*/  MUFU.EX2 R14, R2 ;  /* 0x00000002000e7308 */ /* 0x0007ec0000000800 */
[----:B------:R-:W-:Y:S01]  /*60f0*/  HMMA.16816.F32.BF16 R152, R92, R158, R152 ;  /* 0x0000009e5c98723c */ /* 0x000fe20000041898 */
[----:B-1----:R-:W-:-:S04]  /*6100*/  FFMA.FTZ R0, R202, c[0x0][0x23c], -R12 ;  /* 0x00008f00ca007a23 */ /* 0x002fc8000001080c */
[----:B------:R1:W-:Y:S03]  /*6110*/  MUFU.EX2 R13, R0 ;  /* 0x00000000000d7308 */ /* 0x0003e60000000800 */
[----:B------:R-:W-:Y:S01]  /*6120*/  HMMA.16816.F32.BF16 R164, R92, R172, R164 ;  /* 0x000000ac5ca4723c */ /* 0x000fe200000418a4 */
[----:B---3--:R-:W-:-:S04]  /*6130*/  FADD.FTZ R2, R231, R223 ;  /* 0x000000dfe7027221 */ /* 0x008fc80000010000 */
[----:B------:R-:W-:-:S03]  /*6140*/  FADD.FTZ R2, R233, R2 ;  /* 0x00000002e9027221 */ /* 0x000fc60000010000 */
[----:B------:R-:W-:Y:S01]  /*6150*/  HMMA.16816.F32.BF16 R168, R92, R174, R168 ;  /* 0x000000ae5ca8723c */ /* 0x000fe200000418a8 */
[----:B------:R-:W-:Y:S02]  /*6160*/  FADD.FTZ R2, R238, R2 ;  /* 0x00000002ee027221 */ /* 0x000fe40000010000 */
[----:B-1----:R-:W-:-:S05]  /*6170*/  FFMA.FTZ R0, R201, c[0x0][0x23c], -R12 ;  /* 0x00008f00c9007a23 */ /* 0x002fca000001080c */
[----:B------:R-:W-:Y:S01]  /*6180*/  HMMA.16816.F32.BF16 R72, R92, R80, R160 ;  /* 0x000000505c48723c */ /* 0x000fe200000418a0 */
[----:B------:R-:W-:Y:S01]  /*6190*/  FADD.FTZ R2, R213, R2 ;  /* 0x00000002d5027221 */ /* 0x000fe20000010000 */
[----:B------:R1:W3:Y:S03]  /*61a0*/  MUFU.EX2 R11, R0 ;  /* 0x00000000000b7308 */ /* 0x0002e60000000800 */
[----:B------:R-:W-:-:S03]  /*61b0*/  FADD.FTZ R2, R214, R2 ;  /* 0x00000002d6027221 */ /* 0x000fc60000010000 */
[C---:B----4-:R-:W-:Y:S08]  /*61c0*/  HMMA.16816.F32.BF16 R88, R92.reuse, R4, R108 ;  /* 0x000000045c58723c */ /* 0x050ff0000004186c */
[----:B------:R-:W-:Y:S01]  /*61d0*/  HMMA.16816.F32.BF16 R92, R92, R6, R96 ;  /* 0x000000065c5c723c */ /* 0x000fe20000041860 */
[----:B-1----:R-:W-:-:S04]  /*61e0*/  FFMA.FTZ R0, R200, c[0x0][0x23c], -R12 ;  /* 0x00008f00c8007a23 */ /* 0x002fc8000001080c */
[----:B------:R1:W-:Y:S02]  /*61f0*/  MUFU.EX2 R10, R0 ;  /* 0x00000000000a7308 */ /* 0x0003e40000000800 */
[----:B--2---:R-:W-:Y:S02]  /*6200*/  F2FP.BF16.PACK_AB R96, R16, R17 ;  /* 0x000000111060723e */ /* 0x004fe400000010ff */
[----:B---3--:R-:W-:Y:S02]  /*6210*/  F2FP.BF16.PACK_AB R97, R11, R13 ;  /* 0x0000000d0b61723e */ /* 0x008fe400000010ff */
[----:B------:R-:W-:Y:S01]  /*6220*/  F2FP.BF16.PACK_AB R98, R14, R15 ;  /* 0x0000000f0e62723e */ /* 0x000fe200000010ff */
[----:B-1----:R-:W-:-:S04]  /*6230*/  FFMA.FTZ R0, R198, c[0x0][0x23c], -R12 ;  /* 0x00008f00c6007a23 */ /* 0x002fc8000001080c */
[----:B------:R1:W2:Y:S02]  /*6240*/  MUFU.EX2 R9, R0 ;  /* 0x0000000000097308 */ /* 0x0002a40000000800 */
[----:B-1----:R-:W-:Y:S01]  /*6250*/  FADD.FTZ R0, R249, R246 ;  /* 0x000000f6f9007221 */ /* 0x002fe20000010000 */
[----:B--2---:R-:W-:-:S03]  /*6260*/  F2FP.BF16.PACK_AB R99, R9, R10 ;  /* 0x0000000a0963723e */ /* 0x004fc600000010ff */
[----:B------:R-:W-:-:S04]  /*6270*/  FADD.FTZ R0, R247, R0 ;  /* 0x00000000f7007221 */ /* 0x000fc80000010000 */
[----:B------:R-:W-:Y:S01]  /*6280*/  HMMA.16816.F32.BF16 R84, R96, R4, R84 ;  /* 0x000000046054723c */ /* 0x000fe20000041854 */
[----:B------:R-:W-:-:S04]  /*6290*/  FADD.FTZ R0, R248, R0 ;  /* 0x00000000f8007221 */ /* 0x000fc80000010000 */
        /* <DEDUP_REMOVED lines=54> */
[----:B------:R-:W-:Y:S01]  /*6600*/  FADD.FTZ R0, R19, R0 ;  /* 0x0000000013007221 */ /* 0x000fe20000010000 */
[----:B------:R1:W-:Y:S01]  /*6610*/  STL [R1], R4 ;  /* 0x0000000401007387 */ /* 0x0003e20000100800 */
        /* <DEDUP_REMOVED lines=8> */
[----:B------:R-:W4:Y:S01]  /*66a0*/  LDL.64 R190, [R1+0x38] ;  /* 0x0000380001be7983 */ /* 0x000f220000100a00 */
[----:B------:R-:W-:Y:S01]  /*66b0*/  UIADD3 UR6, UR8, -0x2, URZ ;  /* 0xfffffffe08067890 */ /* 0x000fe2000fffe03f */
[----:B------:R-:W-:Y:S01]  /*66c0*/  ISETP.GE.AND P2, PT, R251, c[0x0][0x220], PT ;  /* 0x00008800fb007a0c */ /* 0x000fe20003f46270 */
[----:B------:R-:W-:Y:S02]  /*66d0*/  UIADD3 UR14, UR8, -0x2, URZ ;  /* 0xfffffffe080e7890 */ /* 0x000fe4000fffe03f */
[----:B------:R-:W-:Y:S02]  /*66e0*/  USHF.R.S32.HI UR11, URZ, 0x1f, UR6 ;  /* 0x0000001f3f0b7899 */ /* 0x000fe40008011406 */
[----:B------:R-:W-:-:S02]  /*66f0*/  UIMAD UR7, UR23, UR6, URZ ;  /* 0x00000006170772a4 */ /* 0x000fc4000f8e023f */
[----:B------:R-:W-:Y:S02]  /*6700*/  UISETP.GE.AND UP0, UPT, UR8, 0x3, UPT ;  /* 0x000000030800788c */ /* 0x000fe4000bf06270 */
[----:B------:R-:W-:Y:S01]  /*6710*/  UIMAD UR7, UR11, UR24, UR7 ;  /* 0x000000180b0772a4 */ /* 0x000fe2000f8e0207 */
[----:B------:R-:W-:Y:S01]  /*6720*/  BAR.SYNC.DEFER_BLOCKING 0x0 ;  /* 0x0000000000007b1d */ /* 0x000fe20000010000 */
[----:B--2---:R-:W-:Y:S02]  /*6730*/  ISETP.GE.AND P4, PT, R28, c[0x0][0x220], PT ;  /* 0x000088001c007a0c */ /* 0x004fe40003f86270 */
[----:B---3--:R-:W-:Y:S01]  /*6740*/  ISETP.GE.AND P3, PT, R179, c[0x0][0x220], PT ;  /* 0x00008800b3007a0c */ /* 0x008fe20003f66270 */
[----:B-1--4-:R-:W-:-:S10]  /*6750*/  IMAD.WIDE.U32 R2, R250, UR6, R190 ;  /* 0x00000006fa027c25 */ /* 0x012fd4000f8e00be */
[----:B------:R-:W-:Y:S01]  /*6760*/  @P4 STS [R230+0x9000], RZ ;  /* 0x009000ffe6004388 */ /* 0x000fe20000000800 */
[C---:B------:R-:W-:Y:S02]  /*6770*/  @!P4 LEA R12, P6, R2.reuse, c[0x0][0x170], 0x1 ;  /* 0x00005c00020cca11 */ /* 0x040fe400078c08ff */
[----:B------:R-:W-:Y:S01]  /*6780*/  IADD3 R3, R3, UR7, RZ ;  /* 0x0000000703037c10 */ /* 0x000fe2000fffe0ff */
[----:B------:R-:W-:Y:S01]  /*6790*/  @P4 STS [R230+0x9004], RZ ;  /* 0x009004ffe6004388 */ /* 0x000fe20000000800 */
[C---:B------:R-:W-:Y:S02]  /*67a0*/  @!P3 LEA R10, P1, R2.reuse, c[0x0][0x170], 0x1 ;  /* 0x00005c00020aba11 */ /* 0x040fe400078208ff */
[C---:B------:R-:W-:Y:S01]  /*67b0*/  @!P2 LEA R8, P0, R2.reuse, c[0x0][0x170], 0x1 ;  /* 0x00005c000208aa11 */ /* 0x040fe200078008ff */
[----:B------:R-:W-:Y:S01]  /*67c0*/  @P4 STS.64 [R230+0x9008], RZ ;  /* 0x009008ffe6004388 */ /* 0x000fe20000000a00 */
        /* <DEDUP_REMOVED lines=41> */
[----:B--2---:R-:W2:Y:S04]  /*6a60*/  LDSM.16.M88.4 R8, [R228] ;  /* 0x00000000e408783b */ /* 0x004ea80000000200 */
[----:B------:R-:W-:Y:S04]  /*6a70*/  LDSM.16.M88.4 R32, [R225+0x6400] ;  /* 0x00640000e120783b */ /* 0x000fe80000000200 */
[----:B------:R-:W-:Y:S04]  /*6a80*/  LDSM.16.M88.4 R44, [R227+0x6000] ;  /* 0x00600000e32c783b */ /* 0x000fe80000000200 */
[----:B---3--:R-:W3:Y:S04]  /*6a90*/  LDSM.16.M88.4 R4, [R228+0x1000] ;  /* 0x00100000e404783b */ /* 0x008ee80000000200 */
[----:B-1----:R-:W1:Y:S04]  /*6aa0*/  LDSM.16.M88.4 R12, [R229+0x1000] ;  /* 0x00100000e50c783b */ /* 0x002e680000000200 */
[----:B------:R-:W5:Y:S04]  /*6ab0*/  LDSM.16.M88.4 R20, [R225+0x6c00] ;  /* 0x006c0000e114783b */ /* 0x000f680000000200 */
[----:B------:R-:W1:Y:S04]  /*6ac0*/  LDSM.16.M88.4 R28, [R225+0x6800] ;  /* 0x00680000e11c783b */ /* 0x000e680000000200 */
[----:B------:R-:W1:Y:S04]  /*6ad0*/  LDSM.16.M88.4 R40, [R227+0x6400] ;  /* 0x00640000e328783b */ /* 0x000e680000000200 */
[----:B------:R-:W1:Y:S04]  /*6ae0*/  LDSM.16.M88.4 R16, [R229] ;  /* 0x00000000e510783b */ /* 0x000e680000000200 */
[----:B------:R-:W1:Y:S01]  /*6af0*/  LDSM.16.M88.4 R48, [R227+0x6c00] ;  /* 0x006c0000e330783b */ /* 0x000e620000000200 */
[C---:B--2---:R-:W-:Y:S03]  /*6b00*/  HMMA.16816.F32.BF16 R108, R8.reuse, R36, RZ ;  /* 0x00000024086c723c */ /* 0x044fe600000418ff */
[----:B------:R-:W2:Y:S04]  /*6b10*/  LDSM.16.M88.4 R52, [R227+0x6800] ;  /* 0x00680000e334783b */ /* 0x000ea80000000200 */
[----:B------:R-:W0:Y:S01]  /*6b20*/  LDGDEPBAR ;  /* 0x00000000000079af */ /* 0x000e220000000000 */
[----:B------:R-:W-:Y:S08]  /*6b30*/  HMMA.16816.F32.BF16 R232, R8, R38, RZ ;  /* 0x0000002608e8723c */ /* 0x000ff000000418ff */
[C---:B---3--:R-:W-:Y:S08]  /*6b40*/  HMMA.16816.F32.BF16 R64, R4.reuse, R36, RZ ;  /* 0x000000240440723c */ /* 0x048ff000000418ff */
[C---:B------:R-:W-:Y:S08]  /*6b50*/  HMMA.16816.F32.BF16 R200, R4.reuse, R38, RZ ;  /* 0x0000002604c8723c */ /* 0x040ff000000418ff */
[----:B------:R-:W-:Y:S08]  /*6b60*/  HMMA.16816.F32.BF16 R36, R4, R32, RZ ;  /* 0x000000200424723c */ /* 0x000ff000000418ff */
[----:B-1----:R-:W-:Y:S08]  /*6b70*/  HMMA.16816.F32.BF16 R196, R12, R44, R64 ;  /* 0x0000002c0cc4723c */ /* 0x002ff00000041840 */
[----:B------:R-:W-:Y:S08]  /*6b80*/  HMMA.16816.F32.BF16 R56, R8, R32, RZ ;  /* 0x000000200838723c */ /* 0x000ff000000418ff */
[C---:B-----5:R-:W-:Y:S08]  /*6b90*/  HMMA.16816.F32.BF16 R184, R4.reuse, R20, RZ ;  /* 0x0000001404b8723c */ /* 0x060ff000000418ff */
[C---:B------:R-:W-:Y:S08]  /*6ba0*/  HMMA.16816.F32.BF16 R176, R4.reuse, R28, RZ ;  /* 0x0000001c04b0723c */ /* 0x040ff000000418ff */
[C---:B------:R-:W-:Y:S08]  /*6bb0*/  HMMA.16816.F32.BF16 R192, R4.reuse, R34, RZ ;  /* 0x0000002204c0723c */ /* 0x040ff000000418ff */
[C---:B------:R-:W-:Y:S08]  /*6bc0*/  HMMA.16816.F32.BF16 R188, R4.reuse, R30, RZ ;  /* 0x0000001e04bc723c */ /* 0x040ff000000418ff */
[----:B------:R-:W-:Y:S08]  /*6bd0*/  HMMA.16816.F32.BF16 R4, R4, R22, RZ ;  /* 0x000000160404723c */ /* 0x000ff000000418ff */
[C---:B------:R-:W-:Y:S08]  /*6be0*/  HMMA.16816.F32.BF16 R60, R8.reuse, R28, RZ ;  /* 0x0000001c083c723c */ /* 0x040ff000000418ff */
[C---:B------:R-:W-:Y:S01]  /*6bf0*/  HMMA.16816.F32.BF16 R212, R8.reuse, R34, RZ ;  /* 0x0000002208d4723c */ /* 0x040fe200000418ff */
[----:B------:R-:W-:Y:S07]  /*6c00*/  LDSM.16.M88.4 R32, [R225+0x7400] ;  /* 0x00740000e120783b */ /* 0x000fee0000000200 */
[C---:B------:R-:W-:Y:S01]  /*6c10*/  HMMA.16816.F32.BF16 R220, R8.reuse, R30, RZ ;  /* 0x0000001e08dc723c */ /* 0x040fe200000418ff */
[----:B------:R-:W-:Y:S07]  /*6c20*/  LDSM.16.M88.4 R28, [R225+0x7800] ;  /* 0x00780000e11c783b */ /* 0x000fee0000000200 */
[C---:B------:R-:W-:Y:S07]  /*6c30*/  HMMA.16816.F32.BF16 R180, R8.reuse, R20, RZ ;  /* 0x0000001408b4723c */ /* 0x040fee00000418ff */
[----:B------:R-:W-:Y:S01]  /*6c40*/  IMAD.MOV.U32 R21, RZ, RZ, R198 ;  /* 0x000000ffff157224 */ /* 0x000fe200078e00c6 */
[----:B------:R-:W-:Y:S01]  /*6c50*/  HMMA.16816.F32.BF16 R208, R8, R22, RZ ;  /* 0x0000001608d0723c */ /* 0x000fe200000418ff */
[----:B------:R-:W-:-:S06]  /*6c60*/  IMAD.MOV.U32 R20, RZ, RZ, R199 ;  /* 0x000000ffff147224 */ /* 0x000fcc00078e00c7 */
[----:B------:R-:W-:Y:S01]  /*6c70*/  IMAD.MOV.U32 R23, RZ, RZ, R196 ;  /* 0x000000ffff177224 */ /* 0x000fe200078e00c4 */
[-C--:B------:R-:W-:Y:S01]  /*6c80*/  HMMA.16816.F32.BF16 R8, R12, R40.reuse, R36 ;  /* 0x000000280c08723c */ /* 0x080fe20000041824 */
[----:B------:R-:W-:Y:S01]  /*6c90*/  IMAD.MOV.U32 R22, RZ, RZ, R197 ;  /* 0x000000ffff167224 */ /* 0x000fe200078e00c5 */
[----:B------:R-:W-:Y:S06]  /*6ca0*/  LDSM.16.M88.4 R36, [R225+0x7000] ;  /* 0x00700000e124783b */ /* 0x000fec0000000200 */
[----:B------:R-:W-:Y:S08]  /*6cb0*/  HMMA.16816.F32.BF16 R196, R16, R40, R56 ;  /* 0x0000002810c4723c */ /* 0x000ff00000041838 */
[C---:B------:R-:W-:Y:S08]  /*6cc0*/  HMMA.16816.F32.BF16 R56, R12.reuse, R48, R184 ;  /* 0x000000300c38723c */ /* 0x040ff000000418b8 */
[----:B------:R-:W-:Y:S01]  /*6cd0*/  HMMA.16816.F32.BF16 R4, R12, R50, R4 ;  /* 0x000000320c04723c */ /* 0x000fe20000041804 */
[----:B------:R-:W-:-:S02]  /*6ce0*/  IMAD.MOV.U32 R64, RZ, RZ, R8 ;  /* 0x000000ffff407224 */ /* 0x000fc400078e0008 */
[----:B------:R-:W-:-:S05]  /*6cf0*/  IMAD.MOV.U32 R41, RZ, RZ, R11 ;  /* 0x000000ffff297224 */ /* 0x000fca00078e000b */
[----:B------:R-:W-:Y:S07]  /*6d00*/  HMMA.16816.F32.BF16 R204, R16, R44, R108 ;  /* 0x0000002c10cc723c */ /* 0x000fee000004186c */
[----:B------:R-:W-:Y:S01]  /*6d10*/  IMAD.MOV.U32 R45, RZ, RZ, R9 ;  /* 0x000000ffff2d7224 */ /* 0x000fe200078e0009 */
[----:B------:R-:W-:Y:S01]  /*6d20*/  HMMA.16816.F32.BF16 R236, R12, R46, R200 ;  /* 0x0000002e0cec723c */ /* 0x000fe200000418c8 */
[----:B------:R-:W-:Y:S02]  /*6d30*/  IMAD.MOV.U32 R44, RZ, RZ, R10 ;  /* 0x000000ffff2c7224 */ /* 0x000fe400078e000a */
[----:B------:R-:W1:Y:S01]  /*6d40*/  LDSM.16.M88.4 R8, [R228+0x2000] ;  /* 0x00200000e408783b */ /* 0x000e620000000200 */
[----:B------:R-:W-:-:S02]  /*6d50*/  IMAD.MOV.U32 R40, RZ, RZ, R56 ;  /* 0x000000ffff287224 */ /* 0x000fc400078e0038 */
[----:B----4-:R-:W-:Y:S02]  /*6d60*/  IMAD.MOV.U32 R3, RZ, RZ, R57 ;  /* 0x000000ffff037224 */ /* 0x010fe400078e0039 */
[----:B------:R-:W-:Y:S01]  /*6d70*/  IMAD.MOV.U32 R200, RZ, RZ, R23 ;  /* 0x000000ffffc87224 */ /* 0x000fe200078e0017 */
[C---:B--2---:R-:W-:Y:S01]  /*6d80*/  HMMA.16816.F32.BF16 R216, R16.reuse, R52, R60 ;  /* 0x0000003410d8723c */ /* 0x044fe2000004183c */
[----:B------:R-:W-:Y:S02]  /*6d90*/  IMAD.MOV.U32 R201, RZ, RZ, R22 ;  /* 0x000000ffffc97224 */ /* 0x000fe400078e0016 */
[----:B------:R-:W-:Y:S02]  /*6da0*/  IMAD.MOV.U32 R202, RZ, RZ, R21 ;  /* 0x000000ffffca7224 */ /* 0x000fe400078e0015 */
[----:B------:R-:W-:Y:S02]  /*6db0*/  IMAD.MOV.U32 R203, RZ, RZ, R20 ;  /* 0x000000ffffcb7224 */ /* 0x000fe400078e0014 */
[----:B------:R-:W2:Y:S01]  /*6dc0*/  LDSM.16.M88.4 R20, [R225+0x7c00] ;  /* 0x007c0000e114783b */ /* 0x000ea20000000200 */
[----:B------:R-:W-:Y:S01]  /*6dd0*/  IMAD.MOV.U32 R2, RZ, RZ, R58 ;  /* 0x000000ffff027224 */ /* 0x000fe200078e003a */
[----:B------:R-:W-:Y:S01]  /*6de0*/  HMMA.16816.F32.BF16 R60, R16, R48, R180 ;  /* 0x00000030103c723c */ /* 0x000fe200000418b4 */
[----:B------:R-:W-:-:S07]  /*6df0*/  IMAD.MOV.U32 R0, RZ, RZ, R59 ;  /* 0x000000ffff007224 */ /* 0x000fce00078e003b */
[C---:B------:R-:W-:Y:S07]  /*6e00*/  HMMA.16816.F32.BF16 R56, R16.reuse, R46, R232 ;  /* 0x0000002e1038723c */ /* 0x040fee00000418e8 */
[----:B------:R-:W-:Y:S01]  /*6e10*/  IMAD.MOV.U32 R232, RZ, RZ, R64 ;  /* 0x000000ffffe87224 */ /* 0x000fe200078e0040 */
[----:B------:R-:W-:Y:S01]  /*6e20*/  HMMA.16816.F32.BF16 R108, R16, R42, R212 ;  /* 0x0000002a106c723c */ /* 0x000fe200000418d4 */
[----:B------:R-:W-:Y:S02]  /*6e30*/  IMAD.MOV.U32 R233, RZ, RZ, R45 ;  /* 0x000000ffffe97224 */ /* 0x000fe400078e002d */
[----:B------:R-:W-:-:S02]  /*6e40*/  IMAD.MOV.U32 R234, RZ, RZ, R44 ;  /* 0x000000ffffea7224 */ /* 0x000fc400078e002c */
[----:B------:R-:W-:Y:S01]  /*6e50*/  LDSM.16.M88.4 R44, [R227+0x7800] ;  /* 0x00780000e32c783b */ /* 0x000fe20000000200 */
[----:B------:R-:W-:Y:S02]  /*6e60*/  IMAD.MOV.U32 R235, RZ, RZ, R41 ;  /* 0x000000ffffeb7224 */ /* 0x000fe400078e0029 */
[C---:B------:R-:W-:Y:S08]  /*6e70*/  HMMA.16816.F32.BF16 R248, R12.reuse, R52, R176 ;  /* 0x000000340cf8723c */ /* 0x040ff000000418b0 */
[C---:B------:R-:W-:Y:S08]  /*6e80*/  HMMA.16816.F32.BF16 R240, R12.reuse, R42, R192 ;  /* 0x0000002a0cf0723c */ /* 0x040ff000000418c0 */
[-C--:B------:R-:W-:Y:S07]  /*6e90*/  HMMA.16816.F32.BF16 R244, R12, R54.reuse, R188 ;  /* 0x000000360cf4723c */ /* 0x080fee00000418bc */
[----:B------:R-:W-:Y:S01]  /*6ea0*/  IMAD.MOV.U32 R15, RZ, RZ, R4 ;  /* 0x000000ffff0f7224 */ /* 0x000fe200078e0004 */
[----:B------:R-:W-:Y:S01]  /*6eb0*/  MOV R14, R5 ;  /* 0x00000005000e7202 */ /* 0x000fe20000000f00 */
[----:B------:R-:W-:Y:S01]  /*6ec0*/  IMAD.MOV.U32 R13, RZ, RZ, R6 ;  /* 0x000000ffff0d7224 */ /* 0x000fe200078e0006 */
[C---:B------:R-:W-:Y:S01]  /*6ed0*/  HMMA.16816.F32.BF16 R176, R16.reuse, R54, R220 ;  /* 0x0000003610b0723c */ /* 0x040fe200000418dc */
[----:B------:R-:W-:Y:S01]  /*6ee0*/  IMAD.MOV.U32 R12, RZ, RZ, R7 ;  /* 0x000000ffff0c7224 */ /* 0x000fe200078e0007 */
[----:B------:R-:W-:Y:S04]  /*6ef0*/  LDSM.16.M88.4 R52, [R227+0x7000] ;  /* 0x00700000e334783b */ /* 0x000fe80000000200 */
[----:B------:R-:W3:Y:S01]  /*6f00*/  LDSM.16.M88.4 R4, [R228+0x3000] ;  /* 0x00300000e404783b */ /* 0x000ee20000000200 */
[----:B------:R-:W-:Y:S01]  /*6f10*/  IMAD.MOV.U32 R220, RZ, RZ, R15 ;  /* 0x000000ffffdc7224 */ /* 0x000fe200078e000f */
[----:B------:R-:W-:Y:S01]  /*6f20*/  MOV R223, R12 ;  /* 0x0000000c00df7202 */ /* 0x000fe20000000f00 */
[----:B------:R-:W-:Y:S01]  /*6f30*/  IMAD.MOV.U32 R221, RZ, RZ, R14 ;  /* 0x000000ffffdd7224 */ /* 0x000fe200078e000e */
[----:B------:R-:W-:Y:S01]  /*6f40*/  HMMA.16816.F32.BF16 R64, R16, R50, R208 ;  /* 0x000000321040723c */ /* 0x000fe200000418d0 */
[----:B------:R-:W-:Y:S01]  /*6f50*/  IMAD.MOV.U32 R222, RZ, RZ, R13 ;  /* 0x000000ffffde7224 */ /* 0x000fe200078e000d */
[----:B------:R-:W-:Y:S04]  /*6f60*/  LDSM.16.M88.4 R48, [R227+0x7400] ;  /* 0x00740000e330783b */ /* 0x000fe80000000200 */
[----:B------:R-:W4:Y:S02]  /*6f70*/  LDSM.16.M88.4 R12, [R229+0x2000] ;  /* 0x00200000e50c783b */ /* 0x000f240000000200 */
[C---:B-1----:R-:W-:Y:S08]  /*6f80*/  HMMA.16816.F32.BF16 R180, R8.reuse, R32, R196 ;  /* 0x0000002008b4723c */ /* 0x042ff000000418c4 */
[C---:B--2---:R-:W-:Y:S08]  /*6f90*/  HMMA.16816.F32.BF16 R196, R8.reuse, R20, R60 ;  /* 0x0000001408c4723c */ /* 0x044ff0000004183c */
[C---:B------:R-:W-:Y:S07]  /*6fa0*/  HMMA.16816.F32.BF16 R184, R8.reuse, R36, R204 ;  /* 0x0000002408b8723c */ /* 0x040fee00000418cc */
[----:B------:R-:W-:Y:S01]  /*6fb0*/  IMAD.MOV.U32 R204, RZ, RZ, R40 ;  /* 0x000000ffffcc7224 */ /* 0x000fe200078e0028 */
[----:B------:R-:W-:Y:S01]  /*6fc0*/  HMMA.16816.F32.BF16 R60, R8, R38, R56 ;  /* 0x00000026083c723c */ /* 0x000fe20000041838 */
[----:B------:R-:W1:Y:S01]  /*6fd0*/  LDSM.16.M88.4 R40, [R227+0x7c00] ;  /* 0x007c0000e328783b */ /* 0x000e620000000200 */
[----:B------:R-:W-:-:S02]  /*6fe0*/  IMAD.MOV.U32 R205, RZ, RZ, R3 ;  /* 0x000000ffffcd7224 */ /* 0x000fc400078e0003 */
[----:B------:R-:W-:Y:S02]  /*6ff0*/  IMAD.MOV.U32 R206, RZ, RZ, R2 ;  /* 0x000000ffffce7224 */ /* 0x000fe400078e0002 */
[----:B------:R-:W-:Y:S02]  /*7000*/  IMAD.MOV.U32 R207, RZ, RZ, R0 ;  /* 0x000000ffffcf7224 */ /* 0x000fe400078e0000 */
[----:B------:R-:W-:Y:S01]  /*7010*/  HMMA.16816.F32.BF16 R56, R8, R34, R108 ;  /* 0x000000220838723c */ /* 0x000fe2000004186c */
[----:B------:R-:W-:-:S04]  /*7020*/  IMAD.U32 R0, RZ, RZ, UR14 ;  /* 0x0000000eff007e24 */ /* 0x000fc8000f8e00ff */
[----:B------:R-:W-:-:S03]  /*7030*/  IMAD R0, R0, 0x40, R252 ;  /* 0x0000004000007824 */ /* 0x000fc600078e02fc */
[----:B------:R-:W-:Y:S02]  /*7040*/  HMMA.16816.F32.BF16 R16, R8, R30, R176 ;  /* 0x0000001e0810723c */ /* 0x000fe400000418b0 */
[----:B------:R-:W-:-:S04]  /*7050*/  IADD3 R2, R0, 0x1, RZ ;  /* 0x0000000100027810 */ /* 0x000fc80007ffe0ff */
[----:B------:R-:W-:Y:S01]  /*7060*/  I2F R3, R2 ;  /* 0x0000000200037306 */ /* 0x000fe20000201400 */
[C---:B------:R-:W-:Y:S01]  /*7070*/  ISETP.GE.AND P0, PT, R2.reuse, R24, PT ;  /* 0x000000180200720c */ /* 0x040fe20003f06270 */
[----:B------:R-:W-:Y:S01]  /*7080*/  HMMA.16816.F32.BF16 R192, R8, R22, R64 ;  /* 0x0000001608c0723c */ /* 0x000fe20000041840 */
[C---:B------:R-:W-:Y:S02]  /*7090*/  ISETP.GE.AND P6, PT, R2.reuse, R25, PT ;  /* 0x000000190200720c */ /* 0x040fe40003fc6270 */
[C---:B------:R-:W-:Y:S02]  /*70a0*/  ISETP.GE.AND P5, PT, R2.reuse, R27, PT ;  /* 0x0000001b0200720c */ /* 0x040fe40003fa6270 */
[----:B------:R-:W-:-:S03]  /*70b0*/  ISETP.GE.AND P1, PT, R2, R26, PT ;  /* 0x0000001a0200720c */ /* 0x000fc60003f26270 */
[----:B------:R-:W-:Y:S01]  /*70c0*/  HMMA.16816.F32.BF16 R188, R8, R28, R216 ;  /* 0x0000001c08bc723c */ /* 0x000fe200000418d8 */
[----:B------:R-:W2:Y:S07]  /*70d0*/  LDSM.16.M88.4 R8, [R229+0x3000] ;  /* 0x00300000e508783b */ /* 0x000eae0000000200 */
[C---:B---3--:R-:W-:Y:S08]  /*70e0*/  HMMA.16816.F32.BF16 R208, R4.reuse, R38, R236 ;  /* 0x0000002604d0723c */ /* 0x048ff000000418ec */
        /* <DEDUP_REMOVED lines=10> */
[C---:B----4-:R-:W-:Y:S01]  /*7190*/  HMMA.16816.F32.BF16 R176, R12.reuse, R50, R56 ;  /* 0x000000320cb0723c */ /* 0x050fe20000041838 */
[----:B------:R-:W3:Y:S07]  /*71a0*/  LDSM.16.M88.4 R56, [R225+0x8c00] ;  /* 0x008c0000e138783b */ /* 0x000eee0000000200 */
[C---:B------:R-:W-:Y:S01]  /*71b0*/  HMMA.16816.F32.BF16 R64, R12.reuse, R46, R16 ;  /* 0x0000002e0c40723c */ /* 0x040fe20000041810 */
[----:B------:R-:W4:Y:S07]  /*71c0*/  LDSM.16.M88.4 R16, [R225+0x8000] ;  /* 0x00800000e110783b */ /* 0x000f2e0000000200 */
[C---:B-1----:R-:W-:Y:S08]  /*71d0*/  HMMA.16816.F32.BF16 R20, R12.reuse, R42, R192 ;  /* 0x0000002a0c14723c */ /* 0x042ff000000418c0 */
        /* <DEDUP_REMOVED lines=15> */
[C---:B---3--:R-:W-:Y:S01]  /*72d0*/  HMMA.16816.F32.BF16 R240, R4.reuse, R58, R20 ;  /* 0x0000003a04f0723c */ /* 0x048fe20000041814 */
[----:B------:R-:W2:Y:S07]  /*72e0*/  LDSM.16.M88.4 R20, [R227+0x8000] ;  /* 0x00800000e314783b */ /* 0x000eae0000000200 */
[C---:B----4-:R-:W-:Y:S08]  /*72f0*/  HMMA.16816.F32.BF16 R192, R4.reuse, R16, R220 ;  /* 0x0000001004c0723c */ /* 0x050ff000000418dc */
[C---:B------:R-:W-:Y:S08]  /*7300*/  HMMA.16816.F32.BF16 R216, R4.reuse, R18, R216 ;  /* 0x0000001204d8723c */ /* 0x040ff000000418d8 */
[C---:B------:R-:W-:Y:S08]  /*7310*/  HMMA.16816.F32.BF16 R204, R4.reuse, R28, R204 ;  /* 0x0000001c04cc723c */ /* 0x040ff000000418cc */
[C---:B------:R-:W-:Y:S08]  /*7320*/  HMMA.16816.F32.BF16 R208, R4.reuse, R30, R176 ;  /* 0x0000001e04d0723c */ /* 0x040ff000000418b0 */
[C---:B------:R-:W-:Y:S08]  /*7330*/  HMMA.16816.F32.BF16 R212, R4.reuse, R32, R108 ;  /* 0x0000002004d4723c */ /* 0x040ff0000004186c */
[C---:B------:R-:W-:Y:S08]  /*7340*/  HMMA.16816.F32.BF16 R220, R4.reuse, R34, R64 ;  /* 0x0000002204dc723c */ /* 0x040ff00000041840 */
[----:B------:R-:W-:Y:S01]  /*7350*/  HMMA.16816.F32.BF16 R236, R4, R56, R60 ;  /* 0x0000003804ec723c */ /* 0x000fe2000004183c */
[----:B------:R-:W3:Y:S07]  /*7360*/  LDSM.16.M88.4 R4, [R229+0x5000] ;  /* 0x00500000e504783b */ /* 0x000eee0000000200 */
[C---:B-1----:R-:W-:Y:S07]  /*7370*/  HMMA.16816.F32.BF16 R52, R12.reuse, R18, R52 ;  /* 0x000000120c34723c */ /* 0x042fee0000041834 */
[C---:B------:R-:W-:Y:S01]  /*7380*/  IADD3 R19, R0.reuse, 0x30, RZ ;  /* 0x0000003000137810 */ /* 0x040fe20007ffe0ff */
[----:B------:R-:W-:Y:S07]  /*7390*/  HMMA.16816.F32.BF16 R36, R12, R16, R36 ;  /* 0x000000100c24723c */ /* 0x000fee0000041824 */
[C---:B------:R-:W-:Y:S01]  /*73a0*/  IADD3 R17, R0.reuse, 0x8, RZ ;  /* 0x0000000800117810 */ /* 0x040fe20007ffe0ff */
[----:B--2---:R-:W-:Y:S01]  /*73b0*/  HMMA.16816.F32.BF16 R192, R8, R20, R192 ;  /* 0x0000001408c0723c */ /* 0x004fe200000418c0 */
[----:B------:R-:W-:-:S07]  /*73c0*/  IADD3 R16, R0, 0x9, RZ ;  /* 0x0000000900107810 */ /* 0x000fce0007ffe0ff */
[C---:B------:R-:W-:Y:S01]  /*73d0*/  HMMA.16816.F32.BF16 R64, R12.reuse, R30, R48 ;  /* 0x0000001e0c40723c */ /* 0x040fe20000041830 */
[----:B------:R-:W1:Y:S06]  /*73e0*/  LDSM.16.M88.4 R48, [R227+0x8400] ;  /* 0x00840000e330783b */ /* 0x000e6c0000000200 */
[C---:B------:R-:W-:Y:S01]  /*73f0*/  IADD3 R31, R0.reuse, 0x10, RZ ;  /* 0x00000010001f7810 */ /* 0x040fe20007ffe0ff */
[----:B------:R-:W-:Y:S01]  /*7400*/  HMMA.16816.F32.BF16 R232, R12, R56, R188 ;  /* 0x000000380ce8723c */ /* 0x000fe200000418bc */
[----:B------:R-:W-:Y:S02]  /*7410*/  IADD3 R30, R0, 0x11, RZ ;  /* 0x00000011001e7810 */ /* 0x000fe40007ffe0ff */
[----:B------:R-:W-:Y:S05]  /*7420*/  I2F R43, R31 ;  /* 0x0000001f002b7306 */ /* 0x000fea0000201400 */
[C---:B---3--:R-:W-:Y:S01]  /*7430*/  HMMA.16816.F32.BF16 R188, R4.reuse, R22, R52 ;  /* 0x0000001604bc723c */ /* 0x048fe20000041834 */
[----:B------:R-:W2:Y:S01]  /*7440*/  LDSM.16.M88.4 R52, [R227+0x8800] ;  /* 0x00880000e334783b */ /* 0x000ea20000000200 */
[----:B------:R-:W-:Y:S01]  /*7450*/  FMUL.FTZ R18, R192, c[0x0][0x2ec] ;  /* 0x0000bb00c0127a20 */ /* 0x000fe20000410000 */
[----:B------:R-:W-:Y:S05]  /*7460*/  I2F R42, R30 ;  /* 0x0000001e002a7306 */ /* 0x000fea0000201400 */
[----:B------:R-:W-:Y:S03]  /*7470*/  HMMA.16816.F32.BF16 R196, R4, R20, R36 ;  /* 0x0000001404c4723c */ /* 0x000fe60000041824 */
[----:B------:R3:W-:Y:S04]  /*7480*/  MUFU.TANH R100, R18 ;  /* 0x0000001200647308 */ /* 0x0007e80000002400 */
[C---:B------:R-:W-:Y:S01]  /*7490*/  IADD3 R21, R0.reuse, 0x28, RZ ;  /* 0x0000002800157810 */ /* 0x040fe20007ffe0ff */
[----:B------:R-:W-:Y:S01]  /*74a0*/  HMMA.16816.F32.BF16 R108, R12, R28, R180 ;  /* 0x0000001c0c6c723c */ /* 0x000fe200000418b4 */
[----:B------:R-:W-:-:S02]  /*74b0*/  IADD3 R20, R0, 0x29, RZ ;  /* 0x0000002900147810 */ /* 0x000fc40007ffe0ff */
[----:B------:R-:W-:Y:S04]  /*74c0*/  I2F R37, R21 ;  /* 0x0000001500257306 */ /* 0x000fe80000201400 */
[C---:B------:R-:W-:Y:S01]  /*74d0*/  IADD3 R29, R0.reuse, 0x18, RZ ;  /* 0x00000018001d7810 */ /* 0x040fe20007ffe0ff */
[C---:B------:R-:W-:Y:S01]  /*74e0*/  HMMA.16816.F32.BF16 R200, R12.reuse, R34, R44 ;  /* 0x000000220cc8723c */ /* 0x040fe2000004182c */
[C---:B------:R-:W-:Y:S01]  /*74f0*/  IADD3 R28, R0.reuse, 0x19, RZ ;  /* 0x00000019001c7810 */ /* 0x040fe20007ffe0ff */
[----:B---3--:R-:W-:Y:S01]  /*7500*/  FMUL.FTZ R18, R193, c[0x0][0x2ec] ;  /* 0x0000bb00c1127a20 */ /* 0x008fe20000410000 */
[----:B------:R-:W-:Y:S05]  /*7510*/  I2F R41, R29 ;  /* 0x0000001d00297306 */ /* 0x000fea0000201400 */
[----:B------:R-:W-:Y:S03]  /*7520*/  HMMA.16816.F32.BF16 R176, R12, R32, R184 ;  /* 0x000000200cb0723c */ /* 0x000fe600000418b8 */
[----:B------:R3:W4:Y:S05]  /*7530*/  MUFU.TANH R34, R18 ;  /* 0x0000001200227308 */ /* 0x00072a0000002400 */
[C---:B------:R-:W-:Y:S03]  /*7540*/  HMMA.16816.F32.BF16 R184, R8.reuse, R22, R216 ;  /* 0x0000001608b8723c */ /* 0x040fe600000418d8 */
[----:B------:R-:W-:Y:S04]  /*7550*/  I2F R33, R17 ;  /* 0x0000001100217306 */ /* 0x000fe80000201400 */
[C---:B------:R-:W-:Y:S01]  /*7560*/  IADD3 R23, R0.reuse, 0x20, RZ ;  /* 0x0000002000177810 */ /* 0x040fe20007ffe0ff */
[----:B-1----:R-:W-:Y:S01]  /*7570*/  HMMA.16816.F32.BF16 R180, R8, R48, R204 ;  /* 0x0000003008b4723c */ /* 0x002fe200000418cc */
[----:B------:R-:W-:Y:S01]  /*7580*/  IADD3 R22, R0, 0x21, RZ ;  /* 0x0000002100167810 */ /* 0x000fe20007ffe0ff */
[----:B---3--:R-:W-:Y:S01]  /*7590*/  FMUL.FTZ R18, R194, c[0x0][0x2ec] ;  /* 0x0000bb00c2127a20 */ /* 0x008fe20000410000 */
[----:B------:R-:W-:Y:S01]  /*75a0*/  I2F R32, R16 ;  /* 0x0000001000207306 */ /* 0x000fe20000201400 */
[----:B----4-:R-:W-:-:S04]  /*75b0*/  FFMA.FTZ R47, R3, UR4, R34 ;  /* 0x00000004032f7c23 */ /* 0x010fc80008010022 */
[C---:B------:R-:W-:Y:S03]  /*75c0*/  HMMA.16816.F32.BF16 R108, R4.reuse, R48, R108 ;  /* 0x00000030046c723c */ /* 0x040fe6000004186c */
[----:B------:R1:W-:Y:S05]  /*75d0*/  MUFU.TANH R250, R18 ;  /* 0x0000001200fa7308 */ /* 0x0003ea0000002400 */
[-C--:B------:R-:W-:Y:S03]  /*75e0*/  HMMA.16816.F32.BF16 R64, R4, R50.reuse, R64 ;  /* 0x000000320440723c */ /* 0x080fe60000041840 */
[----:B------:R-:W-:Y:S05]  /*75f0*/  I2F R40, R28 ;  /* 0x0000001c00287306 */ /* 0x000fea0000201400 */
[----:B------:R-:W-:Y:S01]  /*7600*/  HMMA.16816.F32.BF16 R60, R8, R50, R208 ;  /* 0x00000032083c723c */ /* 0x000fe200000418d0 */
[----:B-1----:R-:W-:-:S02]  /*7610*/  FMUL.FTZ R18, R195, c[0x0][0x2ec] ;  /* 0x0000bb00c3127a20 */ /* 0x002fc40000410000 */
[----:B------:R-:W-:Y:S05]  /*7620*/  I2F R39, R23 ;  /* 0x0000001700277306 */ /* 0x000fea0000201400 */
[-C--:B--2---:R-:W-:Y:S03]  /*7630*/  HMMA.16816.F32.BF16 R48, R8, R52.reuse, R212 ;  /* 0x000000340830723c */ /* 0x084fe600000418d4 */
[----:B------:R1:W2:Y:S05]  /*7640*/  MUFU.TANH R46, R18 ;  /* 0x00000012002e7308 */ /* 0x0002aa0000002400 */
[----:B------:R-:W-:Y:S03]  /*7650*/  HMMA.16816.F32.BF16 R176, R4, R52, R176 ;  /* 0x0000003404b0723c */ /* 0x000fe600000418b0 */
[----:B------:R-:W-:Y:S01]  /*7660*/  I2F R38, R22 ;  /* 0x0000001600267306 */ /* 0x000fe20000201400 */
[----:B-1----:R-:W-:-:S07]  /*7670*/  FMUL.FTZ R18, R196, c[0x0][0x2ec] ;  /* 0x0000bb00c4127a20 */ /* 0x002fce0000410000 */
[----:B------:R-:W-:Y:S01]  /*7680*/  I2F R36, R20 ;  /* 0x0000001400247306 */ /* 0x000fe20000201400 */
[----:B--2---:R-:W-:-:S07]  /*7690*/  FFMA.FTZ R46, R3, UR4, R46 ;  /* 0x00000004032e7c23 */ /* 0x004fce000801002e */
[----:B------:R1:W-:Y:S08]  /*76a0*/  MUFU.TANH R249, R18 ;  /* 0x0000001200f97308 */ /* 0x0003f00000002400 */
[----:B------:R-:W-:Y:S01]  /*76b0*/  I2F R35, R19 ;  /* 0x0000001300237306 */ /* 0x000fe20000201400 */
[----:B-1----:R-:W-:-:S07]  /*76c0*/  FMUL.FTZ R18, R197, c[0x0][0x2ec] ;  /* 0x0000bb00c5127a20 */ /* 0x002fce0000410000 */
[----:B------:R-:W-:Y:S08]  /*76d0*/  I2F R44, R0 ;  /* 0x00000000002c7306 */ /* 0x000ff00000201400 */
[----:B------:R1:W2:Y:S02]  /*76e0*/  MUFU.TANH R45, R18 ;  /* 0x00000012002d7308 */ /* 0x0002a40000002400 */
[----:B-1----:R-:W-:-:S02]  /*76f0*/  FMUL.FTZ R18, R199, c[0x0][0x2ec] ;  /* 0x0000bb00c7127a20 */ /* 0x002fc40000410000 */
[----:B--2---:R-:W-:-:S04]  /*7700*/  FFMA.FTZ R45, R3, UR4, R45 ;  /* 0x00000004032d7c23 */ /* 0x004fc8000801002d */
[----:B------:R1:W2:Y:S02]  /*7710*/  MUFU.TANH R52, R18 ;  /* 0x0000001200347308 */ /* 0x0002a40000002400 */
[----:B-1----:R-:W-:Y:S02]  /*7720*/  FMUL.FTZ R18, R184, c[0x0][0x2ec] ;  /* 0x0000bb00b8127a20 */ /* 0x002fe40000410000 */
[----:B--2---:R-:W-:-:S04]  /*7730*/  FFMA.FTZ R2, R3, UR4, R52 ;  /* 0x0000000403027c23 */ /* 0x004fc80008010034 */
[----:B------:R1:W-:Y:S01]  /*7740*/  MUFU.TANH R102, R18 ;  /* 0x0000001200667308 */ /* 0x0003e20000002400 */
[----:B------:R-:W-:Y:S01]  /*7750*/  FMUL.FTZ R3, R178, c[0x0][0x2ec] ;  /* 0x0000bb00b2037a20 */ /* 0x000fe20000410000 */
[----:B------:R-:W-:Y:S02]  /*7760*/  FSEL R107, R2, -INF , !P1 ;  /* 0xff800000026b7808 */ /* 0x000fe40004800000 */
[----:B------:R-:W-:-:S04]  /*7770*/  ISETP.GE.AND P1, PT, R17, R26, PT ;  /* 0x0000001a1100720c */ /* 0x000fc80003f26270 */
[----:B------:R2:W-:Y:S01]  /*7780*/  MUFU.TANH R193, R3 ;  /* 0x0000000300c17308 */ /* 0x0005e20000002400 */
[----:B-1----:R-:W-:-:S07]  /*7790*/  FMUL.FTZ R18, R185, c[0x0][0x2ec] ;  /* 0x0000bb00b9127a20 */ /* 0x002fce0000410000 */
[----:B------:R1:W-:Y:S01]  /*77a0*/  MUFU.TANH R192, R18 ;  /* 0x0000001200c07308 */ /* 0x0003e20000002400 */
[----:B--2---:R-:W-:Y:S01]  /*77b0*/  IADD3 R3, R0, 0x38, RZ ;  /* 0x0000003800037810 */ /* 0x004fe20007ffe0ff */
[----:B-1----:R-:W-:-:S06]  /*77c0*/  FMUL.FTZ R18, R186, c[0x0][0x2ec] ;  /* 0x0000bb00ba127a20 */ /* 0x002fcc0000410000 */
[----:B------:R1:W-:Y:S02]  /*77d0*/  MUFU.TANH R57, R18 ;  /* 0x0000001200397308 */ /* 0x0003e40000002400 */
[----:B-1----:R-:W-:-:S06]  /*77e0*/  FMUL.FTZ R18, R187, c[0x0][0x2ec] ;  /* 0x0000bb00bb127a20 */ /* 0x002fcc0000410000 */
[----:B------:R1:W-:Y:S02]  /*77f0*/  MUFU.TANH R186, R18 ;  /* 0x0000001200ba7308 */ /* 0x0003e40000002400 */
[----:B-1----:R-:W-:-:S06]  /*7800*/  FMUL.FTZ R18, R188, c[0x0][0x2ec] ;  /* 0x0000bb00bc127a20 */ /* 0x002fcc0000410000 */
[----:B------:R1:W-:Y:S02]  /*7810*/  MUFU.TANH R56, R18 ;  /* 0x0000001200387308 */ /* 0x0003e40000002400 */
[----:B-1----:R-:W-:-:S06]  /*7820*/  FMUL.FTZ R18, R189, c[0x0][0x2ec] ;  /* 0x0000bb00bd127a20 */ /* 0x002fcc0000410000 */
[----:B------:R1:W-:Y:S02]  /*7830*/  MUFU.TANH R185, R18 ;  /* 0x0000001200b97308 */ /* 0x0003e40000002400 */
[----:B-1----:R-:W-:-:S06]  /*7840*/  FMUL.FTZ R18, R190, c[0x0][0x2ec] ;  /* 0x0000bb00be127a20 */ /* 0x002fcc0000410000 */
[----:B------:R1:W2:Y:S02]  /*7850*/  MUFU.TANH R53, R18 ;  /* 0x0000001200357308 */ /* 0x0002a40000002400 */
[----:B-1----:R-:W-:Y:S02]  /*7860*/  FMUL.FTZ R18, R191, c[0x0][0x2ec] ;  /* 0x0000bb00bf127a20 */ /* 0x002fe40000410000 */
[----:B--2---:R-:W-:-:S04]  /*7870*/  FFMA.FTZ R2, R33, UR4, R53 ;  /* 0x0000000421027c23 */ /* 0x004fc80008010035 */
[----:B------:R1:W-:Y:S01]  /*7880*/  MUFU.TANH R184, R18 ;  /* 0x0000001200b87308 */ /* 0x0003e20000002400 */
[----:B------:R-:W-:Y:S01]  /*7890*/  FSEL R106, R2, -INF , !P1 ;  /* 0xff800000026a7808 */ /* 0x000fe20004800000 */
[----:B------:R-:W-:Y:S01]  /*78a0*/  FFMA.FTZ R2, R32, UR4, R185 ;  /* 0x0000000420027c23 */ /* 0x000fe200080100b9 */
[----:B------:R-:W-:Y:S01]  /*78b0*/  ISETP.GE.AND P1, PT, R16, R26, PT ;  /* 0x0000001a1000720c */ /* 0x000fe20003f26270 */
[----:B-1----:R-:W-:-:S04]  /*78c0*/  FMUL.FTZ R18, R180, c[0x0][0x2ec] ;  /* 0x0000bb00b4127a20 */ /* 0x002fc80000410000 */
[----:B------:R1:W2:Y:S02]  /*78d0*/  MUFU.TANH R187, R18 ;  /* 0x0000001200bb7308 */ /* 0x0002a40000002400 */
        /* <DEDUP_REMOVED lines=10> */
[----:B-1----:R-:W-:Y:S01]  /*7980*/  FMUL.FTZ R18, R110, c[0x0][0x2ec] ;  /* 0x0000bb006e127a20 */ /* 0x002fe20000410000 */
[----:B------:R-:W-:Y:S01]  /*7990*/  FSEL R110, R47, -INF , !P0 ;  /* 0xff8000002f6e7808 */ /* 0x000fe20004000000 */
[----:B------:R-:W-:Y:S01]  /*79a0*/  FFMA.FTZ R47, R33, UR4, R102 ;  /* 0x00000004212f7c23 */ /* 0x000fe20008010066 */
[----:B------:R-:W-:-:S03]  /*79b0*/  ISETP.GE.AND P0, PT, R17, R24, PT ;  /* 0x000000181100720c */ /* 0x000fc60003f06270 */
[----:B------:R1:W-:Y:S01]  /*79c0*/  MUFU.TANH R180, R18 ;  /* 0x0000001200b47308 */ /* 0x0003e20000002400 */
[----:B------:R-:W-:Y:S02]  /*79d0*/  FSEL R109, R47, -INF , !P0 ;  /* 0xff8000002f6d7808 */ /* 0x000fe40004000000 */
[----:B------:R-:W-:Y:S01]  /*79e0*/  ISETP.GE.AND P0, PT, R16, R24, PT ;  /* 0x000000181000720c */ /* 0x000fe20003f06270 */
        /* <DEDUP_REMOVED lines=11> */
[----:B------:R-:W-:Y:S01]  /*7aa0*/  IMAD.MOV.U32 R223, RZ, RZ, R100 ;  /* 0x000000ffffdf7224 */ /* 0x000fe200078e0064 */
[----:B------:R-:W-:Y:S01]  /*7ab0*/  FSEL R100, R45, -INF , !P5 ;  /* 0xff8000002d647808 */ /* 0x000fe20006800000 */
[----:B------:R-:W-:Y:S01]  /*7ac0*/  FFMA.FTZ R45, R33, UR4, R56 ;  /* 0x00000004212d7c23 */ /* 0x000fe20008010038 */
[----:B------:R-:W-:-:S04]  /*7ad0*/  ISETP.GE.AND P5, PT, R17, R27, PT ;  /* 0x0000001b1100720c */ /* 0x000fc80003fa6270 */
[----:B------:R-:W-:Y:S01]  /*7ae0*/  FSEL R47, R45, -INF , !P5 ;  /* 0xff8000002d2f7808 */ /* 0x000fe20006800000 */
[----:B------:R-:W-:Y:S01]  /*7af0*/  FFMA.FTZ R45, R32, UR4, R192 ;  /* 0x00000004202d7c23 */ /* 0x000fe200080100c0 */
[----:B------:R-:W-:Y:S01]  /*7b00*/  ISETP.GE.AND P5, PT, R16, R27, PT ;  /* 0x0000001b1000720c */ /* 0x000fe20003fa6270 */
[----:B-1----:R-:W-:-:S03]  /*7b10*/  FMUL.FTZ R18, R64, c[0x0][0x2ec] ;  /* 0x0000bb0040127a20 */ /* 0x002fc60000410000 */
[----:B------:R-:W-:Y:S01]  /*7b20*/  FSEL R108, R45, -INF , !P0 ;  /* 0xff8000002d6c7808 */ /* 0x000fe20004000000 */
[----:B--2---:R-:W-:Y:S01]  /*7b30*/  FFMA.FTZ R45, R43, UR4, R187 ;  /* 0x000000042b2d7c23 */ /* 0x004fe200080100bb */
[----:B------:R1:W-:Y:S01]  /*7b40*/  MUFU.TANH R191, R18 ;  /* 0x0000001200bf7308 */ /* 0x0003e20000002400 */
[----:B------:R-:W-:Y:S01]  /*7b50*/  ISETP.GE.AND P0, PT, R31, R24, PT ;  /* 0x000000181f00720c */ /* 0x000fe20003f06270 */
[----:B------:R-:W-:-:S03]  /*7b60*/  FMUL.FTZ R52, R62, c[0x0][0x2ec] ;  /* 0x0000bb003e347a20 */ /* 0x000fc60000410000 */
[----:B------:R-:W-:Y:S02]  /*7b70*/  FSEL R206, R45, -INF , !P0 ;  /* 0xff8000002dce7808 */ /* 0x000fe40004000000 */
[----:B------:R-:W-:Y:S01]  /*7b80*/  ISETP.GE.AND P0, PT, R30, R24, PT ;  /* 0x000000181e00720c */ /* 0x000fe20003f06270 */
[----:B-1----:R-:W-:-:S04]  /*7b90*/  FMUL.FTZ R18, R65, c[0x0][0x2ec] ;  /* 0x0000bb0041127a20 */ /* 0x002fc80000410000 */
[----:B------:R1:W-:Y:S02]  /*7ba0*/  MUFU.TANH R208, R18 ;  /* 0x0000001200d07308 */ /* 0x0003e40000002400 */
[----:B-1----:R-:W-:-:S06]  /*7bb0*/  FMUL.FTZ R18, R66, c[0x0][0x2ec] ;  /* 0x0000bb0042127a20 */ /* 0x002fcc0000410000 */
[----:B------:R1:W-:Y:S02]  /*7bc0*/  MUFU.TANH R188, R18 ;  /* 0x0000001200bc7308 */ /* 0x0003e40000002400 */
[----:B-1----:R-:W-:Y:S02]  /*7bd0*/  FMUL.FTZ R18, R67, c[0x0][0x2ec] ;  /* 0x0000bb0043127a20 */ /* 0x002fe40000410000 */
[----:B------:R-:W-:Y:S04]  /*7be0*/  HMMA.16816.F32.BF16 R64, R4, R54, R200 ;  /* 0x000000360440723c */ /* 0x000fe800000418c8 */
[----:B------:R1:W-:Y:S02]  /*7bf0*/  MUFU.TANH R204, R18 ;  /* 0x0000001200cc7308 */ /* 0x0003e40000002400 */
[----:B-1----:R-:W-:-:S06]  /*7c00*/  FMUL.FTZ R18, R48, c[0x0][0x2ec] ;  /* 0x0000bb0030127a20 */ /* 0x002fcc0000410000 */
[----:B------:R1:W2:Y:S02]  /*7c10*/  MUFU.TANH R214, R18 ;  /* 0x0000001200d67308 */ /* 0x0002a40000002400 */
[----:B-1----:R-:W-:-:S06]  /*7c20*/  FMUL.FTZ R18, R49, c[0x0][0x2ec] ;  /* 0x0000bb0031127a20 */ /* 0x002fcc0000410000 */
[----:B------:R1:W-:Y:S02]  /*7c30*/  MUFU.TANH R248, R18 ;  /* 0x0000001200f87308 */ /* 0x0003e40000002400 */
[----:B-1----:R-:W-:-:S06]  /*7c40*/  FMUL.FTZ R18, R50, c[0x0][0x2ec] ;  /* 0x0000bb0032127a20 */ /* 0x002fcc0000410000 */
[----:B------:R1:W3:Y:S02]  /*7c50*/  MUFU.TANH R213, R18 ;  /* 0x0000001200d57308 */ /* 0x0002e40000002400 */
[----:B-1----:R-:W-:Y:S02]  /*7c60*/  FMUL.FTZ R18, R51, c[0x0][0x2ec] ;  /* 0x0000bb0033127a20 */ /* 0x002fe40000410000 */
[----:B------:R-:W1:Y:S01]  /*7c70*/  LDSM.16.M88.4 R48, [R227+0x8c00] ;  /* 0x008c0000e330783b */ /* 0x000e620000000200 */
[----:B------:R-:W-:-:S04]  /*7c80*/  DEPBAR.LE SB0, 0x0 ;  /* 0x000080000000791a */ /* 0x000fc80000000000 */
[----:B------:R4:W-:Y:S02]  /*7c90*/  MUFU.TANH R231, R18 ;  /* 0x0000001200e77308 */ /* 0x0009e40000002400 */
[----:B----4-:R-:W-:-:S06]  /*7ca0*/  FMUL.FTZ R18, R176, c[0x0][0x2ec] ;  /* 0x0000bb00b0127a20 */ /* 0x010fcc0000410000 */
[----:B------:R4:W5:Y:S02]  /*7cb0*/  MUFU.TANH R210, R18 ;  /* 0x0000001200d27308 */ /* 0x0009640000002400 */
[----:B----4-:R-:W-:Y:S01]  /*7cc0*/  FMUL.FTZ R18, R177, c[0x0][0x2ec] ;  /* 0x0000bb00b1127a20 */ /* 0x010fe20000410000 */
[----:B------:R-:W-:Y:S01]  /*7cd0*/  FSEL R177, R46, -INF , !P6 ;  /* 0xff8000002eb17808 */ /* 0x000fe20007000000 */
[----:B------:R-:W-:Y:S01]  /*7ce0*/  FFMA.FTZ R46, R33, UR4, R57 ;  /* 0x00000004212e7c23 */ /* 0x000fe20008010039 */
[----:B------:R-:W-:Y:S01]  /*7cf0*/  BAR.SYNC.DEFER_BLOCKING 0x0 ;  /* 0x0000000000007b1d */ /* 0x000fe20000010000 */
[----:B------:R-:W-:Y:S01]  /*7d00*/  FMUL.FTZ R33, R179, c[0x0][0x2ec] ;  /* 0x0000bb00b3217a20 */ /* 0x000fe20000410000 */
[----:B------:R-:W-:Y:S01]  /*7d10*/  ISETP.GE.AND P6, PT, R17, R25, PT ;  /* 0x000000191100720c */ /* 0x000fe20003fc6270 */
[----:B------:R-:W-:Y:S03]  /*7d20*/  HMMA.16816.F32.BF16 R56, R12, R58, R244 ;  /* 0x0000003a0c38723c */ /* 0x000fe600000418f4 */
[----:B------:R4:W-:Y:S01]  /*7d30*/  MUFU.TANH R196, R33 ;  /* 0x0000002100c47308 */ /* 0x0009e20000002400 */
[----:B------:R-:W-:-:S02]  /*7d40*/  FSEL R176, R46, -INF , !P6 ;  /* 0xff8000002eb07808 */ /* 0x000fc40007000000 */
[----:B------:R-:W-:Y:S01]  /*7d50*/  ISETP.GE.AND P6, PT, R16, R25, PT ;  /* 0x000000191000720c */ /* 0x000fe20003fc6270 */
[----:B------:R-:W-:Y:S01]  /*7d60*/  FFMA.FTZ R16, R32, UR4, R184 ;  /* 0x0000000420107c23 */ /* 0x000fe200080100b8 */
[----:B------:R-:W-:Y:S01]  /*7d70*/  FSEL R46, R2, -INF , !P5 ;  /* 0xff800000022e7808 */ /* 0x000fe20006800000 */
[----:B--2---:R-:W-:Y:S01]  /*7d80*/  FFMA.FTZ R15, R39, UR4, R214 ;  /* 0x00000004270f7c23 */ /* 0x004fe200080100d6 */
[----:B------:R-:W-:Y:S01]  /*7d90*/  ISETP.GE.AND P5, PT, R31, R27, PT ;  /* 0x0000001b1f00720c */ /* 0x000fe20003fa6270 */
[C---:B---3--:R-:W-:Y:S01]  /*7da0*/  FFMA.FTZ R14, R39.reuse, UR4, R213 ;  /* 0x00000004270e7c23 */ /* 0x048fe200080100d5 */
[----:B------:R-:W-:Y:S01]  /*7db0*/  FSEL R102, R16, -INF , !P1 ;  /* 0xff80000010667808 */ /* 0x000fe20004800000 */
[----:B-----5:R-:W-:Y:S01]  /*7dc0*/  FFMA.FTZ R13, R39, UR4, R210 ;  /* 0x00000004270d7c23 */ /* 0x020fe200080100d2 */
[----:B------:R-:W-:Y:S01]  /*7dd0*/  ISETP.GE.AND P1, PT, R31, R26, PT ;  /* 0x0000001a1f00720c */ /* 0x000fe20003f26270 */
[----:B------:R-:W-:Y:S01]  /*7de0*/  FFMA.FTZ R12, R39, UR4, R193 ;  /* 0x00000004270c7c23 */ /* 0x000fe200080100c1 */
[----:B------:R2:W3:Y:S01]  /*7df0*/  MUFU.TANH R218, R18 ;  /* 0x0000001200da7308 */ /* 0x0004e20000002400 */
[----:B------:R-:W-:Y:S01]  /*7e00*/  IADD3 R2, R0, 0x39, RZ ;  /* 0x0000003900027810 */ /* 0x000fe20007ffe0ff */
[----:B----4-:R-:W-:-:S06]  /*7e10*/  FMUL.FTZ R33, R60, c[0x0][0x2ec] ;  /* 0x0000bb003c217a20 */ /* 0x010fcc0000410000 */
[----:B------:R4:W5:Y:S01]  /*7e20*/  MUFU.TANH R195, R33 ;  /* 0x0000002100c37308 */ /* 0x0009620000002400 */
[----:B--2---:R-:W-:-:S07]  /*7e30*/  IADD3 R18, R0, 0x31, RZ ;  /* 0x0000003100127810 */ /* 0x004fce0007ffe0ff */
[----:B------:R-:W-:Y:S01]  /*7e40*/  I2F R17, R3 ;  /* 0x0000000300117306 */ /* 0x000fe20000201400 */
[----:B----4-:R-:W-:-:S07]  /*7e50*/  FFMA.FTZ R33, R32, UR4, R186 ;  /* 0x0000000420217c23 */ /* 0x010fce00080100ba */
[----:B------:R-:W-:Y:S01]  /*7e60*/  I2F R34, R18 ;  /* 0x0000001200227306 */ /* 0x000fe20000201400 */
[----:B------:R-:W-:Y:S01]  /*7e70*/  FMUL.FTZ R32, R61, c[0x0][0x2ec] ;  /* 0x0000bb003d207a20 */ /* 0x000fe20000410000 */
[----:B------:R-:W-:Y:S01]  /*7e80*/  FSEL R111, R33, -INF , !P6 ;  /* 0xff800000216f7808 */ /* 0x000fe20007000000 */
[----:B------:R-:W-:Y:S01]  /*7e90*/  FFMA.FTZ R33, R43, UR4, R182 ;  /* 0x000000042b217c23 */ /* 0x000fe200080100b6 */
[----:B------:R-:W-:Y:S01]  /*7ea0*/  ISETP.GE.AND P6, PT, R31, R25, PT ;  /* 0x000000191f00720c */ /* 0x000fe20003fc6270 */
[----:B------:R-:W-:-:S03]  /*7eb0*/  FFMA.FTZ R31, R43, UR4, R180 ;  /* 0x000000042b1f7c23 */ /* 0x000fc600080100b4 */
[----:B------:R2:W-:Y:S01]  /*7ec0*/  MUFU.TANH R184, R32 ;  /* 0x0000002000b87308 */ /* 0x0005e20000002400 */
[----:B------:R-:W-:Y:S01]  /*7ed0*/  FSEL R216, R33, -INF , !P6 ;  /* 0xff80000021d87808 */ /* 0x000fe20007000000 */
[C---:B------:R-:W-:Y:S01]  /*7ee0*/  FFMA.FTZ R33, R42.reuse, UR4, R194 ;  /* 0x000000042a217c23 */ /* 0x040fe200080100c2 */
[----:B------:R-:W-:Y:S01]  /*7ef0*/  FSEL R203, R31, -INF , !P1 ;  /* 0xff8000001fcb7808 */ /* 0x000fe20004800000 */
[----:B------:R-:W-:Y:S01]  /*7f00*/  FFMA.FTZ R31, R42, UR4, R189 ;  /* 0x000000042a1f7c23 */ /* 0x000fe200080100bd */
[C---:B------:R-:W-:Y:S02]  /*7f10*/  ISETP.GE.AND P6, PT, R30.reuse, R25, PT ;  /* 0x000000191e00720c */ /* 0x040fe40003fc6270 */
[----:B------:R-:W-:Y:S01]  /*7f20*/  ISETP.GE.AND P1, PT, R30, R26, PT ;  /* 0x0000001a1e00720c */ /* 0x000fe20003f26270 */
[----:B------:R4:W3:Y:S01]  /*7f30*/  MUFU.TANH R180, R52 ;  /* 0x0000003400b47308 */ /* 0x0008e20000002400 */
[----:B------:R-:W-:Y:S01]  /*7f40*/  FSEL R205, R33, -INF , !P0 ;  /* 0xff80000021cd7808 */ /* 0x000fe20004000000 */
[----:B------:R-:W-:Y:S01]  /*7f50*/  FMUL.FTZ R33, R66, c[0x0][0x2ec] ;  /* 0x0000bb0042217a20 */ /* 0x000fe20000410000 */
[----:B------:R-:W-:Y:S01]  /*7f60*/  ISETP.GE.AND P0, PT, R29, R24, PT ;  /* 0x000000181d00720c */ /* 0x000fe20003f06270 */
[----:B--2---:R-:W-:-:S04]  /*7f70*/  FFMA.FTZ R32, R43, UR4, R181 ;  /* 0x000000042b207c23 */ /* 0x004fc800080100b5 */
[----:B------:R-:W-:Y:S01]  /*7f80*/  I2F R16, R2 ;  /* 0x0000000200107306 */ /* 0x000fe20000201400 */
[----:B------:R-:W-:Y:S02]  /*7f90*/  FMUL.FTZ R43, R63, c[0x0][0x2ec] ;  /* 0x0000bb003f2b7a20 */ /* 0x000fe40000410000 */
[-C--:B-1----:R-:W-:Y:S01]  /*7fa0*/  HMMA.16816.F32.BF16 R60, R4, R48.reuse, R232 ;  /* 0x00000030043c723c */ /* 0x082fe200000418e8 */
[----:B------:R-:W-:Y:S01]  /*7fb0*/  FSEL R179, R32, -INF , !P5 ;  /* 0xff80000020b37808 */ /* 0x000fe20006800000 */
[----:B------:R-:W-:Y:S01]  /*7fc0*/  FFMA.FTZ R32, R42, UR4, R190 ;  /* 0x000000042a207c23 */ /* 0x000fe200080100be */
[----:B------:R-:W-:Y:S01]  /*7fd0*/  ISETP.GE.AND P5, PT, R30, R27, PT ;  /* 0x0000001b1e00720c */ /* 0x000fe20003fa6270 */
[----:B------:R-:W-:Y:S01]  /*7fe0*/  FFMA.FTZ R30, R42, UR4, R183 ;  /* 0x000000042a1e7c23 */ /* 0x000fe200080100b7 */
[----:B------:R-:W-:Y:S01]  /*7ff0*/  MUFU.TANH R181, R43 ;  /* 0x0000002b00b57308 */ /* 0x000fe20000002400 */
[----:B------:R-:W-:Y:S01]  /*8000*/  FMUL.FTZ R42, R64, c[0x0][0x2ec] ;  /* 0x0000bb00402a7a20 */ /* 0x000fe20000410000 */
[----:B------:R-:W-:Y:S01]  /*8010*/  FSEL R178, R31, -INF , !P5 ;  /* 0xff8000001fb27808 */ /* 0x000fe20006800000 */
[----:B------:R-:W-:Y:S01]  /*8020*/  FMUL.FTZ R31, R65, c[0x0][0x2ec] ;  /* 0x0000bb00411f7a20 */ /* 0x000fe20000410000 */
[----:B------:R-:W-:Y:S01]  /*8030*/  FSEL R215, R32, -INF , !P6 ;  /* 0xff80000020d77808 */ /* 0x000fe20007000000 */
[C---:B------:R-:W-:Y:S01]  /*8040*/  FFMA.FTZ R32, R41.reuse, UR4, R199 ;  /* 0x0000000429207c23 */ /* 0x040fe200080100c7 */
[----:B------:R-:W-:Y:S01]  /*8050*/  FSEL R202, R30, -INF , !P1 ;  /* 0xff8000001eca7808 */ /* 0x000fe20004800000 */
[----:B------:R-:W-:Y:S01]  /*8060*/  FFMA.FTZ R30, R41, UR4, R191 ;  /* 0x00000004291e7c23 */ /* 0x000fe200080100bf */
[C---:B------:R-:W-:Y:S01]  /*8070*/  ISETP.GE.AND P6, PT, R29.reuse, R25, PT ;  /* 0x000000191d00720c */ /* 0x040fe20003fc6270 */
[----:B------:R1:W-:Y:S01]  /*8080*/  MUFU.TANH R64, R31 ;  /* 0x0000001f00407308 */ /* 0x0003e20000002400 */
[C---:B------:R-:W-:Y:S01]  /*8090*/  ISETP.GE.AND P5, PT, R29.reuse, R27, PT ;  /* 0x0000001b1d00720c */ /* 0x040fe20003fa6270 */
[----:B----4-:R-:W-:Y:S01]  /*80a0*/  HMMA.16816.F32.BF16 R52, R8, R48, R236 ;  /* 0x000000300834723c */ /* 0x010fe200000418ec */
[----:B------:R-:W-:Y:S01]  /*80b0*/  ISETP.GE.AND P1, PT, R29, R26, PT ;  /* 0x0000001a1d00720c */ /* 0x000fe20003f26270 */
[----:B------:R-:W-:Y:S01]  /*80c0*/  FFMA.FTZ R29, R41, UR4, R188 ;  /* 0x00000004291d7c23 */ /* 0x000fe200080100bc */
[----:B------:R-:W-:-:S02]  /*80d0*/  FSEL R207, R32, -INF , !P0 ;  /* 0xff80000020cf7808 */ /* 0x000fc40004000000 */
[----:B------:R-:W-:Y:S01]  /*80e0*/  ISETP.GE.AND P0, PT, R28, R24, PT ;  /* 0x000000181c00720c */ /* 0x000fe20003f06270 */
[----:B------:R2:W4:Y:S01]  /*80f0*/  MUFU.TANH R43, R42 ;  /* 0x0000002a002b7308 */ /* 0x0005220000002400 */
[----:B------:R-:W-:Y:S01]  /*8100*/  FSEL R201, R29, -INF , !P1 ;  /* 0xff8000001dc97808 */ /* 0x000fe20004800000 */
[----:B------:R-:W-:Y:S01]  /*8110*/  FFMA.FTZ R29, R40, UR4, R208 ;  /* 0x00000004281d7c23 */ /* 0x000fe200080100d0 */
[----:B------:R-:W-:Y:S01]  /*8120*/  ISETP.GE.AND P1, PT, R28, R26, PT ;  /* 0x0000001a1c00720c */ /* 0x000fe20003f26270 */
[----:B------:R-:W-:Y:S02]  /*8130*/  FMUL.FTZ R60, R60, c[0x0][0x2ec] ;  /* 0x0000bb003c3c7a20 */ /* 0x000fe40000410000 */
[----:B------:R-:W-:Y:S02]  /*8140*/  FMUL.FTZ R62, R62, c[0x0][0x2ec] ;  /* 0x0000bb003e3e7a20 */ /* 0x000fe40000410000 */
[----:B-1----:R-:W-:Y:S02]  /*8150*/  FFMA.FTZ R31, R41, UR4, R197 ;  /* 0x00000004291f7c23 */ /* 0x002fe400080100c5 */
[----:B------:R-:W1:Y:S01]  /*8160*/  MUFU.TANH R41, R33 ;  /* 0x0000002100297308 */ /* 0x000e620000002400 */
[----:B------:R-:W-:-:S02]  /*8170*/  FMUL.FTZ R61, R61, c[0x0][0x2ec] ;  /* 0x0000bb003d3d7a20 */ /* 0x000fc40000410000 */
[----:B------:R-:W-:Y:S01]  /*8180*/  FSEL R211, R31, -INF , !P6 ;  /* 0xff8000001fd37808 */ /* 0x000fe20007000000 */
[----:B------:R-:W-:Y:S01]  /*8190*/  FFMA.FTZ R31, R40, UR4, R212 ;  /* 0x00000004281f7c23 */ /* 0x000fe200080100d4 */
[----:B------:R-:W-:Y:S01]  /*81a0*/  ISETP.GE.AND P6, PT, R28, R25, PT ;  /* 0x000000191c00720c */ /* 0x000fe20003fc6270 */
[----:B--2---:R-:W-:Y:S01]  /*81b0*/  FMUL.FTZ R42, R67, c[0x0][0x2ec] ;  /* 0x0000bb00432a7a20 */ /* 0x004fe20000410000 */
[----:B------:R-:W-:Y:S01]  /*81c0*/  FSEL R67, R30, -INF , !P5 ;  /* 0xff8000001e437808 */ /* 0x000fe20006800000 */
[----:B------:R-:W-:Y:S01]  /*81d0*/  FFMA.FTZ R30, R40, UR4, R209 ;  /* 0x00000004281e7c23 */ /* 0x000fe200080100d1 */
[----:B------:R-:W-:Y:S01]  /*81e0*/  ISETP.GE.AND P5, PT, R28, R27, PT ;  /* 0x0000001b1c00720c */ /* 0x000fe20003fa6270 */
[----:B------:R-:W-:Y:S01]  /*81f0*/  FFMA.FTZ R28, R40, UR4, R204 ;  /* 0x00000004281c7c23 */ /* 0x000fe200080100cc */
[----:B------:R-:W-:Y:S01]  /*8200*/  FSEL R204, R31, -INF , !P0 ;  /* 0xff8000001fcc7808 */ /* 0x000fe20004000000 */
[----:B------:R-:W2:Y:S01]  /*8210*/  MUFU.TANH R33, R42 ;  /* 0x0000002a00217308 */ /* 0x000ea20000002400 */
[----:B------:R-:W-:Y:S01]  /*8220*/  FSEL R209, R30, -INF , !P6 ;  /* 0xff8000001ed17808 */ /* 0x000fe20007000000 */
[----:B------:R-:W-:Y:S01]  /*8230*/  FMUL.FTZ R32, R52, c[0x0][0x2ec] ;  /* 0x0000bb0034207a20 */ /* 0x000fe20000410000 */
[----:B------:R-:W-:Y:S01]  /*8240*/  FSEL R45, R29, -INF , !P5 ;  /* 0xff8000001d2d7808 */ /* 0x000fe20006800000 */
[----:B------:R-:W-:Y:S01]  /*8250*/  FMUL.FTZ R29, R53, c[0x0][0x2ec] ;  /* 0x0000bb00351d7a20 */ /* 0x000fe20000410000 */
[----:B------:R-:W-:Y:S01]  /*8260*/  FSEL R200, R28, -INF , !P1 ;  /* 0xff8000001cc87808 */ /* 0x000fe20004800000 */
[----:B------:R-:W-:Y:S01]  /*8270*/  FMUL.FTZ R28, R55, c[0x0][0x2ec] ;  /* 0x0000bb00371c7a20 */ /* 0x000fe20000410000 */
[C---:B------:R-:W-:Y:S01]  /*8280*/  ISETP.GE.AND P0, PT, R23.reuse, R24, PT ;  /* 0x000000181700720c */ /* 0x040fe20003f06270 */
[----:B------:R-:W1:Y:S01]  /*8290*/  MUFU.TANH R30, R32 ;  /* 0x00000020001e7308 */ /* 0x000e620000002400 */
[----:B------:R-:W-:Y:S01]  /*82a0*/  ISETP.GE.AND P6, PT, R23, R25, PT ;  /* 0x000000191700720c */ /* 0x000fe20003fc6270 */
[----:B------:R-:W-:Y:S01]  /*82b0*/  FMUL.FTZ R63, R63, c[0x0][0x2ec] ;  /* 0x0000bb003f3f7a20 */ /* 0x000fe20000410000 */
[----:B------:R-:W-:-:S02]  /*82c0*/  ISETP.GE.AND P5, PT, R23, R27, PT ;  /* 0x0000001b1700720c */ /* 0x000fc40003fa6270 */
[----:B------:R-:W-:Y:S01]  /*82d0*/  ISETP.GE.AND P1, PT, R23, R26, PT ;  /* 0x0000001a1700720c */ /* 0x000fe20003f26270 */
[----:B------:R-:W-:Y:S01]  /*82e0*/  FMUL.FTZ R23, R54, c[0x0][0x2ec] ;  /* 0x0000bb0036177a20 */ /* 0x000fe20000410000 */
[----:B------:R-:W-:Y:S01]  /*82f0*/  FSEL R234, R15, -INF , !P0 ;  /* 0xff8000000fea7808 */ /* 0x000fe20004000000 */
[----:B------:R-:W-:Y:S01]  /*8300*/  MUFU.TANH R60, R60 ;  /* 0x0000003c003c7308 */ /* 0x000fe20000002400 */
[----:B------:R-:W-:Y:S02]  /*8310*/  FSEL R244, R14, -INF , !P6 ;  /* 0xff8000000ef47808 */ /* 0x000fe40007000000 */
[----:B------:R-:W-:Y:S02]  /*8320*/  FSEL R217, R13, -INF , !P5 ;  /* 0xff8000000dd97808 */ /* 0x000fe40006800000 */
[----:B------:R-:W-:Y:S02]  /*8330*/  FSEL R219, R12, -INF , !P1 ;  /* 0xff8000000cdb7808 */ /* 0x000fe40004800000 */
[----:B------:R-:W-:Y:S01]  /*8340*/  HMMA.16816.F32.BF16 R12, R8, R50, R240 ;  /* 0x00000032080c723c */ /* 0x000fe200000418f0 */
[C---:B------:R-:W-:Y:S01]  /*8350*/  ISETP.GE.AND P0, PT, R22.reuse, R24, PT ;  /* 0x000000181600720c */ /* 0x040fe20003f06270 */
[----:B------:R-:W1:Y:S01]  /*8360*/  MUFU.TANH R23, R23 ;  /* 0x0000001700177308 */ /* 0x000e620000002400 */
[----:B------:R-:W-:-:S02]  /*8370*/  ISETP.GE.AND P6, PT, R22, R25, PT ;  /* 0x000000191600720c */ /* 0x000fc40003fc6270 */
[----:B------:R-:W-:Y:S02]  /*8380*/  ISETP.GE.AND P5, PT, R22, R27, PT ;  /* 0x0000001b1600720c */ /* 0x000fe40003fa6270 */
[C---:B------:R-:W-:Y:S01]  /*8390*/  FFMA.FTZ R11, R38.reuse, UR4, R248 ;  /* 0x00000004260b7c23 */ /* 0x040fe200080100f8 */
[----:B------:R-:W-:Y:S01]  /*83a0*/  HMMA.16816.F32.BF16 R48, R4, R50, R56 ;  /* 0x000000320430723c */ /* 0x000fe20000041838 */
[----:B------:R-:W-:Y:S01]  /*83b0*/  FFMA.FTZ R10, R38, UR4, R231 ;  /* 0x00000004260a7c23 */ /* 0x000fe200080100e7 */
[----:B------:R-:W-:Y:S01]  /*83c0*/  ISETP.GE.AND P1, PT, R22, R26, PT ;  /* 0x0000001a1600720c */ /* 0x000fe20003f26270 */
[C---:B---3--:R-:W-:Y:S01]  /*83d0*/  FFMA.FTZ R9, R38.reuse, UR4, R218 ;  /* 0x0000000426097c23 */ /* 0x048fe200080100da */
[----:B------:R-:W-:Y:S01]  /*83e0*/  FSEL R222, R11, -INF , !P0 ;  /* 0xff8000000bde7808 */ /* 0x000fe20004000000 */
[----:B------:R-:W-:Y:S01]  /*83f0*/  FFMA.FTZ R8, R38, UR4, R196 ;  /* 0x0000000426087c23 */ /* 0x000fe200080100c4 */
[-C--:B------:R-:W-:Y:S01]  /*8400*/  ISETP.GE.AND P0, PT, R21, R24.reuse, PT ;  /* 0x000000181500720c */ /* 0x080fe20003f06270 */
[C---:B-----5:R-:W-:Y:S01]  /*8410*/  FFMA.FTZ R7, R37.reuse, UR4, R195 ;  /* 0x0000000425077c23 */ /* 0x060fe200080100c3 */
[----:B------:R-:W3:Y:S01]  /*8420*/  MUFU.TANH R62, R62 ;  /* 0x0000003e003e7308 */ /* 0x000ee20000002400 */
[----:B------:R-:W-:Y:S01]  /*8430*/  FSEL R238, R10, -INF , !P6 ;  /* 0xff8000000aee7808 */ /* 0x000fe20007000000 */
[----:B------:R-:W-:Y:S01]  /*8440*/  FFMA.FTZ R6, R37, UR4, R180 ;  /* 0x0000000425067c23 */ /* 0x000fe200080100b4 */
[----:B------:R-:W-:Y:S01]  /*8450*/  FSEL R213, R9, -INF , !P5 ;  /* 0xff80000009d57808 */ /* 0x000fe20006800000 */
[----:B----4-:R-:W-:Y:S01]  /*8460*/  FFMA.FTZ R5, R37, UR4, R43 ;  /* 0x0000000425057c23 */ /* 0x010fe2000801002b */
[----:B------:R-:W-:Y:S01]  /*8470*/  FSEL R221, R7, -INF , !P0 ;  /* 0xff80000007dd7808 */ /* 0x000fe20004000000 */
[----:B------:R-:W-:Y:S01]  /*8480*/  FFMA.FTZ R7, R36, UR4, R184 ;  /* 0x0000000424077c23 */ /* 0x000fe200080100b8 */
[----:B------:R-:W-:Y:S01]  /*8490*/  FSEL R218, R8, -INF , !P1 ;  /* 0xff80000008da7808 */ /* 0x000fe20004800000 */
[----:B-1----:R-:W-:Y:S01]  /*84a0*/  FFMA.FTZ R4, R37, UR4, R41 ;  /* 0x0000000425047c23 */ /* 0x002fe20008010029 */
[----:B------:R-:W-:Y:S01]  /*84b0*/  ISETP.GE.AND P0, PT, R20, R24, PT ;  /* 0x000000181400720c */ /* 0x000fe20003f06270 */
[----:B------:R-:W1:Y:S01]  /*84c0*/  MUFU.TANH R29, R29 ;  /* 0x0000001d001d7308 */ /* 0x000e620000002400 */
[C---:B------:R-:W-:Y:S01]  /*84d0*/  ISETP.GE.AND P6, PT, R21.reuse, R25, PT ;  /* 0x000000191500720c */ /* 0x040fe20003fc6270 */
[----:B------:R-:W-:Y:S01]  /*84e0*/  FMUL.FTZ R12, R12, c[0x0][0x2ec] ;  /* 0x0000bb000c0c7a20 */ /* 0x000fe20000410000 */
[C---:B------:R-:W-:Y:S01]  /*84f0*/  ISETP.GE.AND P5, PT, R21.reuse, R27, PT ;  /* 0x0000001b1500720c */ /* 0x040fe20003fa6270 */
[----:B------:R-:W-:Y:S01]  /*8500*/  FMUL.FTZ R14, R14, c[0x0][0x2ec] ;  /* 0x0000bb000e0e7a20 */ /* 0x000fe20000410000 */
[-C--:B------:R-:W-:Y:S01]  /*8510*/  ISETP.GE.AND P1, PT, R21, R26.reuse, PT ;  /* 0x0000001a1500720c */ /* 0x080fe20003f26270 */
[----:B------:R-:W-:Y:S01]  /*8520*/  FMUL.FTZ R48, R48, c[0x0][0x2ec] ;  /* 0x0000bb0030307a20 */ /* 0x000fe20000410000 */
[----:B------:R-:W-:Y:S01]  /*8530*/  FSEL R220, R7, -INF , !P0 ;  /* 0xff80000007dc7808 */ /* 0x000fe20004000000 */
[----:B------:R-:W4:Y:S01]  /*8540*/  MUFU.TANH R28, R28 ;  /* 0x0000001c001c7308 */ /* 0x000f220000002400 */
[----:B------:R-:W-:Y:S01]  /*8550*/  FSEL R233, R6, -INF , !P6 ;  /* 0xff80000006e97808 */ /* 0x000fe20007000000 */
[----:B------:R-:W-:Y:S01]  /*8560*/  FMUL.FTZ R7, R50, c[0x0][0x2ec] ;  /* 0x0000bb0032077a20 */ /* 0x000fe20000410000 */
[----:B------:R-:W-:Y:S01]  /*8570*/  FSEL R210, R5, -INF , !P5 ;  /* 0xff80000005d27808 */ /* 0x000fe20006800000 */
[----:B------:R-:W-:Y:S01]  /*8580*/  FFMA.FTZ R6, R36, UR4, R181 ;  /* 0x0000000424067c23 */ /* 0x000fe200080100b5 */
[----:B------:R-:W-:Y:S01]  /*8590*/  FSEL R214, R4, -INF , !P1 ;  /* 0xff80000004d67808 */ /* 0x000fe20004800000 */
[----:B------:R-:W-:Y:S01]  /*85a0*/  FFMA.FTZ R5, R36, UR4, R64 ;  /* 0x0000000424057c23 */ /* 0x000fe20008010040 */
[----:B------:R-:W-:Y:S01]  /*85b0*/  ISETP.GE.AND P6, PT, R20, R25, PT ;  /* 0x000000191400720c */ /* 0x000fe20003fc6270 */
[----:B------:R-:W5:Y:S01]  /*85c0*/  MUFU.TANH R61, R61 ;  /* 0x0000003d003d7308 */ /* 0x000f620000002400 */
[----:B--2---:R-:W-:Y:S01]  /*85d0*/  FFMA.FTZ R4, R36, UR4, R33 ;  /* 0x0000000424047c23 */ /* 0x004fe20008010021 */
[C---:B------:R-:W-:Y:S01]  /*85e0*/  ISETP.GE.AND P5, PT, R20.reuse, R27, PT ;  /* 0x0000001b1400720c */ /* 0x040fe20003fa6270 */
[----:B------:R-:W-:Y:S01]  /*85f0*/  FMUL.FTZ R13, R13, c[0x0][0x2ec] ;  /* 0x0000bb000d0d7a20 */ /* 0x000fe20000410000 */
[----:B------:R-:W-:Y:S01]  /*8600*/  ISETP.GE.AND P1, PT, R20, R26, PT ;  /* 0x0000001a1400720c */ /* 0x000fe20003f26270 */
[----:B------:R-:W-:Y:S01]  /*8610*/  FMUL.FTZ R8, R198, c[0x0][0x2ec] ;  /* 0x0000bb00c6087a20 */ /* 0x000fe20000410000 */
[----:B------:R-:W-:Y:S01]  /*8620*/  FSEL R232, R6, -INF , !P6 ;  /* 0xff80000006e87808 */ /* 0x000fe20007000000 */
[----:B------:R-:W-:Y:S01]  /*8630*/  FFMA.FTZ R6, R35, UR4, R30 ;  /* 0x0000000423067c23 */ /* 0x000fe2000801001e */
[----:B------:R-:W2:Y:S01]  /*8640*/  MUFU.TANH R63, R63 ;  /* 0x0000003f003f7308 */ /* 0x000ea20000002400 */
[----:B------:R-:W-:Y:S01]  /*8650*/  FSEL R208, R5, -INF , !P5 ;  /* 0xff80000005d07808 */ /* 0x000fe20006800000 */
[C---:B------:R-:W-:Y:S01]  /*8660*/  FFMA.FTZ R5, R35.reuse, UR4, R23 ;  /* 0x0000000423057c23 */ /* 0x040fe20008010017 */
[----:B------:R-:W-:Y:S01]  /*8670*/  FSEL R212, R4, -INF , !P1 ;  /* 0xff80000004d47808 */ /* 0x000fe20004800000 */
[----:B------:R-:W-:Y:S01]  /*8680*/  FFMA.FTZ R4, R35, UR4, R60 ;  /* 0x0000000423047c23 */ /* 0x000fe2000801003c */
[----:B------:R-:W-:Y:S01]  /*8690*/  ISETP.GE.AND P0, PT, R19, R24, PT ;  /* 0x000000181300720c */ /* 0x000fe20003f06270 */
[----:B---3--:R-:W-:Y:S01]  /*86a0*/  FFMA.FTZ R35, R35, UR4, R62 ;  /* 0x0000000423237c23 */ /* 0x008fe2000801003e */
[C---:B------:R-:W-:Y:S01]  /*86b0*/  ISETP.GE.AND P6, PT, R19.reuse, R25, PT ;  /* 0x000000191300720c */ /* 0x040fe20003fc6270 */
[----:B------:R-:W3:Y:S01]  /*86c0*/  MUFU.TANH R12, R12 ;  /* 0x0000000c000c7308 */ /* 0x000ee20000002400 */
[----:B------:R-:W-:Y:S01]  /*86d0*/  ISETP.GE.AND P5, PT, R19, R27, PT ;  /* 0x0000001b1300720c */ /* 0x000fe20003fa6270 */
[----:B------:R-:W-:Y:S01]  /*86e0*/  FMUL.FTZ R49, R49, c[0x0][0x2ec] ;  /* 0x0000bb0031317a20 */ /* 0x000fe20000410000 */
[----:B------:R-:W-:Y:S01]  /*86f0*/  ISETP.GE.AND P1, PT, R19, R26, PT ;  /* 0x0000001a1300720c */ /* 0x000fe20003f26270 */
[----:B------:R-:W-:Y:S01]  /*8700*/  FMUL.FTZ R15, R15, c[0x0][0x2ec] ;  /* 0x0000bb000f0f7a20 */ /* 0x000fe20000410000 */
[----:B------:R-:W-:Y:S01]  /*8710*/  FSEL R251, R6, -INF , !P0 ;  /* 0xff80000006fb7808 */ /* 0x000fe20004000000 */
[----:B-1----:R-:W-:Y:S01]  /*8720*/  FFMA.FTZ R6, R34, UR4, R29 ;  /* 0x0000000422067c23 */ /* 0x002fe2000801001d */
[----:B------:R-:W-:Y:S01]  /*8730*/  FSEL R64, R5, -INF , !P6 ;  /* 0xff80000005407808 */ /* 0x000fe20007000000 */
[----:B------:R-:W1:Y:S01]  /*8740*/  MUFU.TANH R14, R14 ;  /* 0x0000000e000e7308 */ /* 0x000e620000002400 */
[----:B------:R-:W-:Y:S01]  /*8750*/  FSEL R239, R4, -INF , !P5 ;  /* 0xff80000004ef7808 */ /* 0x000fe20006800000 */
[C---:B----4-:R-:W-:Y:S01]  /*8760*/  FFMA.FTZ R5, R34.reuse, UR4, R28 ;  /* 0x0000000422057c23 */ /* 0x050fe2000801001c */
[----:B------:R-:W-:Y:S01]  /*8770*/  FSEL R242, R35, -INF , !P1 ;  /* 0xff80000023f27808 */ /* 0x000fe20004800000 */
[----:B-----5:R-:W-:Y:S01]  /*8780*/  FFMA.FTZ R4, R34, UR4, R61 ;  /* 0x0000000422047c23 */ /* 0x020fe2000801003d */
[----:B------:R-:W-:Y:S01]  /*8790*/  ISETP.GE.AND P0, PT, R18, R24, PT ;  /* 0x000000181200720c */ /* 0x000fe20003f06270 */
[----:B--2---:R-:W-:Y:S01]  /*87a0*/  FFMA.FTZ R34, R34, UR4, R63 ;  /* 0x0000000422227c23 */ /* 0x004fe2000801003f */
[C---:B------:R-:W-:Y:S01]  /*87b0*/  ISETP.GE.AND P6, PT, R18.reuse, R25, PT ;  /* 0x000000191200720c */ /* 0x040fe20003fc6270 */
[----:B------:R-:W2:Y:S01]  /*87c0*/  MUFU.TANH R48, R48 ;  /* 0x0000003000307308 */ /* 0x000ea20000002400 */
[C---:B------:R-:W-:Y:S01]  /*87d0*/  ISETP.GE.AND P5, PT, R18.reuse, R27, PT ;  /* 0x0000001b1200720c */ /* 0x040fe20003fa6270 */
[----:B------:R-:W-:Y:S01]  /*87e0*/  FMUL.FTZ R51, R51, c[0x0][0x2ec] ;  /* 0x0000bb0033337a20 */ /* 0x000fe20000410000 */
[----:B------:R-:W-:-:S02]  /*87f0*/  ISETP.GE.AND P1, PT, R18, R26, PT ;  /* 0x0000001a1200720c */ /* 0x000fc40003f26270 */
[----:B------:R-:W-:Y:S02]  /*8800*/  FSEL R246, R6, -INF , !P0 ;  /* 0xff80000006f67808 */ /* 0x000fe40004000000 */
[----:B------:R-:W-:Y:S01]  /*8810*/  FSEL R192, R5, -INF , !P6 ;  /* 0xff80000005c07808 */ /* 0x000fe20007000000 */
[----:B------:R-:W4:Y:S01]  /*8820*/  MUFU.TANH R7, R7 ;  /* 0x0000000700077308 */ /* 0x000f220000002400 */
[----:B------:R-:W-:Y:S01]  /*8830*/  FSEL R237, R4, -INF , !P5 ;  /* 0xff80000004ed7808 */ /* 0x000fe20006800000 */
[C---:B---3--:R-:W-:Y:S01]  /*8840*/  FFMA.FTZ R5, R17.reuse, UR4, R12 ;  /* 0x0000000411057c23 */ /* 0x048fe2000801000c */
[----:B------:R-:W-:Y:S01]  /*8850*/  FSEL R241, R34, -INF , !P1 ;  /* 0xff80000022f17808 */ /* 0x000fe20004800000 */
[----:B-1----:R-:W-:Y:S01]  /*8860*/  FFMA.FTZ R4, R17, UR4, R14 ;  /* 0x0000000411047c23 */ /* 0x002fe2000801000e */
[C---:B------:R-:W-:Y:S02]  /*8870*/  ISETP.GE.AND P0, PT, R3.reuse, R24, PT ;  /* 0x000000180300720c */ /* 0x040fe40003f06270 */
[C---:B------:R-:W-:Y:S01]  /*8880*/  ISETP.GE.AND P6, PT, R3.reuse, R25, PT ;  /* 0x000000190300720c */ /* 0x040fe20003fc6270 */
[----:B------:R-:W1:Y:S01]  /*8890*/  MUFU.TANH R13, R13 ;  /* 0x0000000d000d7308 */ /* 0x000e620000002400 */
[----:B------:R-:W-:-:S02]  /*88a0*/  ISETP.GE.AND P5, PT, R3, R27, PT ;  /* 0x0000001b0300720c */ /* 0x000fc40003fa6270 */
[----:B------:R-:W-:Y:S01]  /*88b0*/  ISETP.GE.AND P1, PT, R3, R26, PT ;  /* 0x0000001a0300720c */ /* 0x000fe20003f26270 */
[----:B--2---:R-:W-:Y:S01]  /*88c0*/  FFMA.FTZ R3, R17, UR4, R48 ;  /* 0x0000000411037c23 */ /* 0x004fe20008010030 */
[----:B------:R-:W-:Y:S02]  /*88d0*/  FSEL R247, R5, -INF , !P0 ;  /* 0xff80000005f77808 */ /* 0x000fe40004000000 */
[----:B------:R-:W-:Y:S01]  /*88e0*/  FSEL R252, R4, -INF , !P6 ;  /* 0xff80000004fc7808 */ /* 0x000fe20007000000 */
[----:B----4-:R-:W-:Y:S01]  /*88f0*/  FFMA.FTZ R17, R17, UR4, R7 ;  /* 0x0000000411117c23 */ /* 0x010fe20008010007 */
[----:B------:R-:W2:Y:S01]  /*8900*/  MUFU.TANH R8, R8 ;  /* 0x0000000800087308 */ /* 0x000ea20000002400 */
[----:B------:R-:W-:Y:S01]  /*8910*/  FSEL R235, R3, -INF , !P5 ;  /* 0xff80000003eb7808 */ /* 0x000fe20006800000 */
[----:B------:R-:W-:Y:S01]  /*8920*/  FFMA.FTZ R3, R44, UR4, R223 ;  /* 0x000000042c037c23 */ /* 0x000fe200080100df */
[----:B------:R-:W-:Y:S01]  /*8930*/  ISETP.GE.AND P0, PT, R0, R24, PT ;  /* 0x000000180000720c */ /* 0x000fe20003f06270 */
[----:B------:R-:W-:Y:S01]  /*8940*/  FFMA.FTZ R4, R44, UR4, R249 ;  /* 0x000000042c047c23 */ /* 0x000fe200080100f9 */
[----:B------:R-:W-:-:S02]  /*8950*/  FSEL R240, R17, -INF , !P1 ;  /* 0xff80000011f07808 */ /* 0x000fc40004800000 */
[C---:B------:R-:W-:Y:S01]  /*8960*/  ISETP.GE.AND P6, PT, R0.reuse, R25, PT ;  /* 0x000000190000720c */ /* 0x040fe20003fc6270 */
[----:B------:R3:W-:Y:S01]  /*8970*/  MUFU.TANH R5, R15 ;  /* 0x0000000f00057308 */ /* 0x0007e20000002400 */
[CC--:B------:R-:W-:Y:S02]  /*8980*/  ISETP.GE.AND P5, PT, R0.reuse, R27.reuse, PT ;  /* 0x0000001b0000720c */ /* 0x0c0fe40003fa6270 */
[----:B------:R-:W-:Y:S01]  /*8990*/  ISETP.GE.AND P1, PT, R0, R26, PT ;  /* 0x0000001a0000720c */ /* 0x000fe20003f26270 */
[----:B------:R-:W-:Y:S01]  /*89a0*/  FFMA.FTZ R0, R44, UR4, R250 ;  /* 0x000000042c007c23 */ /* 0x000fe200080100fa */
[----:B------:R-:W-:Y:S02]  /*89b0*/  FSEL R14, R4, -INF , !P5 ;  /* 0xff800000040e7808 */ /* 0x000fe40006800000 */
[----:B------:R-:W-:Y:S01]  /*89c0*/  ISETP.GE.AND P5, PT, R2, R27, PT ;  /* 0x0000001b0200720c */ /* 0x000fe20003fa6270 */
[----:B------:R-:W4:Y:S01]  /*89d0*/  MUFU.TANH R49, R49 ;  /* 0x0000003100317308 */ /* 0x000f220000002400 */
[----:B------:R-:W-:Y:S01]  /*89e0*/  FSEL R32, R0, -INF , !P6 ;  /* 0xff80000000207808 */ /* 0x000fe20007000000 */
[----:B-1----:R-:W-:Y:S01]  /*89f0*/  FFMA.FTZ R0, R16, UR4, R13 ;  /* 0x0000000410007c23 */ /* 0x002fe2000801000d */
[----:B------:R-:W-:Y:S01]  /*8a00*/  ISETP.GE.AND P6, PT, R2, R25, PT ;  /* 0x000000190200720c */ /* 0x000fe20003fc6270 */
[----:B--2---:R-:W-:Y:S01]  /*8a10*/  FFMA.FTZ R44, R44, UR4, R8 ;  /* 0x000000042c2c7c23 */ /* 0x004fe20008010008 */
[----:B---3--:R-:W-:-:S03]  /*8a20*/  FSEL R15, R3, -INF , !P0 ;  /* 0xff800000030f7808 */ /* 0x008fc60004000000 */
[----:B------:R-:W1:Y:S01]  /*8a30*/  MUFU.TANH R3, R51 ;  /* 0x0000003300037308 */ /* 0x000e620000002400 */
[----:B------:R-:W-:Y:S02]  /*8a40*/  ISETP.GE.AND P0, PT, R2, R24, PT ;  /* 0x000000180200720c */ /* 0x000fe40003f06270 */
[----:B------:R-:W-:Y:S02]  /*8a50*/  FSEL R44, R44, -INF , !P1 ;  /* 0xff8000002c2c7808 */ /* 0x000fe40004800000 */
[----:B------:R-:W-:Y:S01]  /*8a60*/  FSEL R243, R0, -INF , !P0 ;  /* 0xff80000000f37808 */ /* 0x000fe20004000000 */
[----:B----4-:R-:W-:Y:S01]  /*8a70*/  FFMA.FTZ R0, R16, UR4, R49 ;  /* 0x0000000410007c23 */ /* 0x010fe20008010031 */
[----:B------:R-:W-:Y:S02]  /*8a80*/  PLOP3.LUT P0, PT, PT, PT, UP0, 0x40, 0x0 ;  /* 0x000000000000781c */ /* 0x000fe40003f0e808 */
[----:B------:R-:W-:Y:S01]  /*8a90*/  ISETP.GE.AND P1, PT, R2, R26, PT ;  /* 0x0000001a0200720c */ /* 0x000fe20003f26270 */
[----:B------:R-:W-:Y:S01]  /*8aa0*/  FFMA.FTZ R2, R16, UR4, R5 ;  /* 0x0000000410027c23 */ /* 0x000fe20008010005 */
[----:B------:R-:W-:-:S04]  /*8ab0*/  FSEL R223, R0, -INF , !P5 ;  /* 0xff80000000df7808 */ /* 0x000fc80006800000 */
[----:B------:R-:W-:Y:S01]  /*8ac0*/  FSEL R245, R2, -INF , !P6 ;  /* 0xff80000002f57808 */ /* 0x000fe20007000000 */
[----:B-1----:R-:W-:-:S05]  /*8ad0*/  FFMA.FTZ R16, R16, UR4, R3 ;  /* 0x0000000410107c23 */ /* 0x002fca0008010003 */
        /* <DEDUP_REMOVED lines=64> */
.L_x_660:
[----:B------:R-:W-:Y:S05]  /*8ee0*/  BSYNC B0 ;  /* 0x0000000000007941 */ /* 0x000fea0003800000 */
.L_x_659:
[----:B------:R-:W0:Y:S02]  /*8ef0*/  LDGDEPBAR ;  /* 0x00000000000079af */ /* 0x000e240000000000 */
.L_x_658:
[----:B-1----:R-:W2:Y:S01]  /*8f00*/  LDL.LU R11, [R1] ;  /* 0x00000000010b7983 */ /* 0x002ea20000300800 */
[----:B------:R-:W-:-:S03]  /*8f10*/  MOV R13, R192 ;  /* 0x000000c0000d7202 */ /* 0x000fc60000000f00 */
[----:B------:R-:W3:Y:S04]  /*8f20*/  LDL.LU R12, [R1+0x4] ;  /* 0x00000400010c7983 */ /* 0x000ee80000300800 */
[----:B------:R-:W4:Y:S04]  /*8f30*/  LDL.LU R33, [R1+0xc] ;  /* 0x00000c0001217983 */ /* 0x000f280000300800 */
[----:B------:R-:W5:Y:S01]  /*8f40*/  LDL.LU R37, [R1+0x8] ;  /* 0x0000080001257983 */ /* 0x000f620000300800 */
[----:B------:R-:W-:Y:S02]  /*8f50*/  FMNMX.FTZ R0, R103, R14, !PT ;  /* 0x0000000e67007209 */ /* 0x000fe40007810000 */
[----:B------:R-:W-:Y:S01]  /*8f60*/  FMNMX.FTZ R4, R105, R15, !PT ;  /* 0x0000000f69047209 */ /* 0x000fe20007810000 */
        /* <DEDUP_REMOVED lines=46> */
[----:B------:R-:W1:Y:S01]  /*9250*/  SHFL.BFLY PT, R5, R3, 0x2, 0x1f ;  /* 0x0c401f0003057f89 */ /* 0x000e6200000e0000 */
        /* <DEDUP_REMOVED lines=22> */
[----:B------:R-:W-:Y:S01]  /*93c0*/  FMNMX.FTZ R4, R247, R4, !PT ;  /* 0x00000004f7047209 */ /* 0x000fe20007810000 */
[----:B------:R-:W-:Y:S01]  /*93d0*/  FMUL.FTZ R2, R248, c[0x0][0x23c] ;  /* 0x00008f00f8027a20 */ /* 0x000fe20000410000 */
[----:B------:R-:W-:Y:S02]  /*93e0*/  FMNMX.FTZ R0, R64, R0, !PT ;  /* 0x0000000040007209 */ /* 0x000fe40007810000 */
[----:B------:R-:W-:Y:S02]  /*93f0*/  FSETP.NEU.FTZ.AND P1, PT, R248, -INF , PT ;  /* 0xff800000f800780b */ /* 0x000fe40003f3d000 */
[----:B------:R-:W-:-:S02]  /*9400*/  FMNMX.FTZ R4, R243, R4, !PT ;  /* 0x00000004f3047209 */ /* 0x000fc40007810000 */
[----:B------:R-:W-:Y:S02]  /*9410*/  FMNMX.FTZ R0, R13, R0, !PT ;  /* 0x000000000d007209 */ /* 0x000fe40007810000 */
[----:B------:R-:W-:Y:S01]  /*9420*/  FSEL R2, R2, RZ, P1 ;  /* 0x000000ff02027208 */ /* 0x000fe20000800000 */
[----:B------:R-:W1:Y:S01]  /*9430*/  SHFL.BFLY PT, R7, R4, 0x2, 0x1f ;  /* 0x0c401f0004077f89 */ /* 0x000e6200000e0000 */
[----:B------:R-:W-:-:S03]  /*9440*/  FMNMX.FTZ R5, R252, R0, !PT ;  /* 0x00000000fc057209 */ /* 0x000fc60007810000 */
[--C-:B------:R-:W-:Y:S01]  /*9450*/  FFMA.FTZ R0, R14, c[0x0][0x23c], -R2.reuse ;  /* 0x00008f000e007a23 */ /* 0x100fe20000010802 */
[----:B------:R-:W-:Y:S02]  /*9460*/  FMNMX.FTZ R5, R245, R5, !PT ;  /* 0x00000005f5057209 */ /* 0x000fe40007810000 */
[----:B-1----:R-:W-:Y:S01]  /*9470*/  FMNMX.FTZ R231, R3, R6, !PT ;  /* 0x0000000603e77209 */ /* 0x002fe20007810000 */
[----:B------:R1:W-:Y:S02]  /*9480*/  MUFU.EX2 R34, R0 ;  /* 0x0000000000227308 */ /* 0x0003e40000000800 */
[----:B------:R-:W1:Y:S01]  /*9490*/  SHFL.BFLY PT, R6, R5, 0x2, 0x1f ;  /* 0x0c401f0005067f89 */ /* 0x000e6200000e0000 */
[--C-:B------:R-:W-:Y:S01]  /*94a0*/  FFMA.FTZ R3, R47, c[0x0][0x23c], -R2.reuse ;  /* 0x00008f002f037a23 */ /* 0x100fe20000010802 */
[----:B------:R-:W-:Y:S01]  /*94b0*/  FSETP.NEU.FTZ.AND P0, PT, R231, -INF , PT ;  /* 0xff800000e700780b */ /* 0x000fe20003f1d000 */
[----:B-1----:R-:W-:-:S04]  /*94c0*/  FFMA.FTZ R0, R100, c[0x0][0x23c], -R2 ;  /* 0x00008f0064007a23 */ /* 0x002fc80000010802 */
[----:B------:R1:W1:Y:S01]  /*94d0*/  MUFU.EX2 R60, R0 ;  /* 0x00000000003c7308 */ /* 0x0002620000000800 */
[----:B------:R-:W-:-:S07]  /*94e0*/  FMNMX.FTZ R4, R4, R7, !PT ;  /* 0x0000000704047209 */ /* 0x000fce0007810000 */
[----:B------:R1:W-:Y:S02]  /*94f0*/  MUFU.EX2 R57, R3 ;  /* 0x0000000300397308 */ /* 0x0003e40000000800 */
[----:B-1----:R-:W-:-:S05]  /*9500*/  FMUL.FTZ R0, R231, c[0x0][0x23c] ;  /* 0x00008f00e7007a20 */ /* 0x002fca0000410000 */
[----:B------:R-:W-:Y:S01]  /*9510*/  FSEL R0, R0, RZ, P0 ;  /* 0x000000ff00007208 */ /* 0x000fe20000000000 */
[----:B------:R-:W-:-:S04]  /*9520*/  FFMA.FTZ R3, R46, c[0x0][0x23c], -R2 ;  /* 0x00008f002e037a23 */ /* 0x000fc80000010802 */
[----:B------:R1:W1:Y:S01]  /*9530*/  MUFU.EX2 R36, R3 ;  /* 0x0000000300247308 */ /* 0x0002620000000800 */
[----:B------:R-:W1:Y:S02]  /*9540*/  SHFL.BFLY PT, R9, R4, 0x1, 0x1f ;  /* 0x0c201f0004097f89 */ /* 0x000e6400000e0000 */
[----:B-1----:R-:W-:-:S05]  /*9550*/  FFMA.FTZ R3, R44, c[0x0][0x23c], -R0 ;  /* 0x00008f002c037a23 */ /* 0x002fca0000010800 */
[----:B------:R1:W-:Y:S02]  /*9560*/  MUFU.EX2 R56, R3 ;  /* 0x0000000300387308 */ /* 0x0003e40000000800 */
[----:B-1----:R-:W-:-:S06]  /*9570*/  FFMA.FTZ R3, R107, c[0x0][0x23c], -R0 ;  /* 0x00008f006b037a23 */ /* 0x002fcc0000010800 */
[----:B------:R1:W-:Y:S02]  /*9580*/  MUFU.EX2 R59, R3 ;  /* 0x00000003003b7308 */ /* 0x0003e40000000800 */
[----:B-1----:R-:W-:-:S05]  /*9590*/  FMNMX.FTZ R3, R5, R6, !PT ;  /* 0x0000000605037209 */ /* 0x002fca0007810000 */
[----:B------:R-:W1:Y:S01]  /*95a0*/  SHFL.BFLY PT, R8, R3, 0x1, 0x1f ;  /* 0x0c201f0003087f89 */ /* 0x000e6200000e0000 */
[----:B------:R-:W-:Y:S01]  /*95b0*/  FFMA.FTZ R5, R106, c[0x0][0x23c], -R0 ;  /* 0x00008f006a057a23 */ /* 0x000fe20000010800 */
[----:B------:R-:W-:Y:S02]  /*95c0*/  FSEL R7, R248, RZ, P1 ;  /* 0x000000fff8077208 */ /* 0x000fe40000800000 */
[----:B------:R-:W-:Y:S01]  /*95d0*/  FSEL R6, R231, RZ, P0 ;  /* 0x000000ffe7067208 */ /* 0x000fe20000000000 */
[----:B------:R2:W-:Y:S01]  /*95e0*/  MUFU.EX2 R39, R5 ;  /* 0x0000000500277308 */ /* 0x0005e20000000800 */
[----:B------:R-:W-:Y:S01]  /*95f0*/  FMNMX.FTZ R249, R4, R9, !PT ;  /* 0x0000000904f97209 */ /* 0x000fe20007810000 */
[----:B------:R-:W-:-:S03]  /*9600*/  FADD.FTZ R7, R103, -R7 ;  /* 0x8000000767077221 */ /* 0x000fc60000010000 */
[C---:B------:R-:W-:Y:S01]  /*9610*/  FSETP.NEU.FTZ.AND P1, PT, R249.reuse, -INF , PT ;  /* 0xff800000f900780b */ /* 0x040fe20003f3d000 */
[----:B------:R-:W-:Y:S02]  /*9620*/  FMUL.FTZ R4, R249, c[0x0][0x23c] ;  /* 0x00008f00f9047a20 */ /* 0x000fe40000410000 */
[----:B--2---:R-:W-:-:S04]  /*9630*/  FFMA.FTZ R5, R102, c[0x0][0x23c], -R0 ;  /* 0x00008f0066057a23 */ /* 0x004fc80000010800 */
[----:B------:R2:W-:Y:S01]  /*9640*/  MUFU.EX2 R35, R5 ;  /* 0x0000000500237308 */ /* 0x0005e20000000800 */
[----:B------:R-:W-:Y:S01]  /*9650*/  FMUL.FTZ R7, R7, c[0x0][0x23c] ;  /* 0x00008f0007077a20 */ /* 0x000fe20000410000 */
[----:B-1----:R-:W-:Y:S02]  /*9660*/  FMNMX.FTZ R250, R3, R8, !PT ;  /* 0x0000000803fa7209 */ /* 0x002fe40007810000 */
[----:B------:R-:W-:-:S04]  /*9670*/  FSEL R8, R4, RZ, P1 ;  /* 0x000000ff04087208 */ /* 0x000fc80000800000 */
[----:B------:R-:W1:Y:S01]  /*9680*/  MUFU.EX2 R66, R7 ;  /* 0x0000000700427308 */ /* 0x000e620000000800 */
[----:B--2---:R-:W-:-:S04]  /*9690*/  FADD.FTZ R5, R101, -R6 ;  /* 0x8000000665057221 */ /* 0x004fc80000010000 */
[----:B------:R-:W-:-:S04]  /*96a0*/  FMUL.FTZ R5, R5, c[0x0][0x23c] ;  /* 0x00008f0005057a20 */ /* 0x000fc80000410000 */
[----:B------:R2:W2:Y:S01]  /*96b0*/  MUFU.EX2 R65, R5 ;  /* 0x0000000500417308 */ /* 0x0004a20000000800 */
[----:B------:R-:W-:-:S07]  /*96c0*/  FFMA.FTZ R9, R110, c[0x0][0x23c], -R8 ;  /* 0x00008f006e097a23 */ /* 0x000fce0000010808 */
[----:B------:R3:W3:Y:S01]  /*96d0*/  MUFU.EX2 R38, R9 ;  /* 0x0000000900267308 */ /* 0x0006e20000000800 */
[----:B------:R-:W-:Y:S01]  /*96e0*/  F2FP.BF16.PACK_AB R4, R60, R34 ;  /* 0x000000223c04723e */ /* 0x000fe200000010ff */
[--C-:B------:R-:W-:Y:S01]  /*96f0*/  FFMA.FTZ R3, R15, c[0x0][0x23c], -R8.reuse ;  /* 0x00008f000f037a23 */ /* 0x100fe20000010808 */
[----:B------:R-:W-:Y:S01]  /*9700*/  F2FP.BF16.PACK_AB R6, R36, R57 ;  /* 0x000000392406723e */ /* 0x000fe200000010ff */
[-C--:B-1----:R-:W-:Y:S01]  /*9710*/  FMUL.FTZ R132, R132, R66.reuse ;  /* 0x0000004284847220 */ /* 0x082fe20000410000 */
[----:B------:R-:W-:Y:S01]  /*9720*/  F2FP.BF16.PACK_AB R7, R35, R39 ;  /* 0x000000272307723e */ /* 0x000fe200000010ff */
[----:B------:R-:W-:Y:S01]  /*9730*/  FMUL.FTZ R133, R133, R66 ;  /* 0x0000004285857220 */ /* 0x000fe20000410000 */
[----:B--2---:R-:W-:Y:S01]  /*9740*/  F2FP.BF16.PACK_AB R5, R59, R56 ;  /* 0x000000383b05723e */ /* 0x004fe200000010ff */
[-C--:B------:R-:W-:Y:S02]  /*9750*/  FMUL.FTZ R134, R134, R65.reuse ;  /* 0x0000004186867220 */ /* 0x080fe40000410000 */
[----:B------:R-:W-:Y:S01]  /*9760*/  FMUL.FTZ R135, R135, R65 ;  /* 0x0000004187877220 */ /* 0x000fe20000410000 */
[----:B------:R1:W-:Y:S01]  /*9770*/  MUFU.EX2 R62, R3 ;  /* 0x00000003003e7308 */ /* 0x0003e20000000800 */
[----:B------:R-:W-:Y:S01]  /*9780*/  FSETP.NEU.FTZ.AND P0, PT, R250, -INF , PT ;  /* 0xff800000fa00780b */ /* 0x000fe20003f1d000 */
[----:B------:R-:W-:-:S02]  /*9790*/  FFMA.FTZ R10, R109, c[0x0][0x23c], -R8 ;  /* 0x00008f006d0a7a23 */ /* 0x000fc40000010808 */
[----:B---3--:R-:W-:Y:S02]  /*97a0*/  FFMA.FTZ R9, R108, c[0x0][0x23c], -R8 ;  /* 0x00008f006c097a23 */ /* 0x008fe40000010808 */
[----:B------:R-:W-:Y:S02]  /*97b0*/  HMMA.16816.F32.BF16 R188, R4, R16, R132 ;  /* 0x0000001004bc723c */ /* 0x000fe40000041884 */
[----:B------:R-:W2:Y:S05]  /*97c0*/  MUFU.EX2 R14, R10 ;  /* 0x0000000a000e7308 */ /* 0x000eaa0000000800 */
[----:B------:R-:W-:Y:S01]  /*97d0*/  MOV R132, R38 ;  /* 0x0000002600847202 */ /* 0x000fe20000000f00 */
[----:B-1----:R-:W-:-:S02]  /*97e0*/  FMUL.FTZ R3, R250, c[0x0][0x23c] ;  /* 0x00008f00fa037a20 */ /* 0x002fc40000410000 */
[----:B------:R1:W-:Y:S03]  /*97f0*/  MUFU.EX2 R38, R9 ;  /* 0x0000000900267308 */ /* 0x0003e60000000800 */
[----:B------:R-:W-:Y:S01]  /*9800*/  FSEL R3, R3, RZ, P0 ;  /* 0x000000ff03037208 */ /* 0x000fe20000000000 */
[----:B------:R-:W-:Y:S01]  /*9810*/  FMUL.FTZ R136, R136, R66 ;  /* 0x0000004288887220 */ /* 0x000fe20000410000 */
[----:B------:R-:W-:Y:S01]  /*9820*/  MOV R58, R12 ;  /* 0x0000000c003a7202 */ /* 0x000fe20000000f00 */
[----:B------:R-:W-:Y:S02]  /*9830*/  FMUL.FTZ R137, R137, R66 ;  /* 0x0000004289897220 */ /* 0x000fe40000410000 */
[-C--:B------:R-:W-:Y:S02]  /*9840*/  FMUL.FTZ R138, R138, R65.reuse ;  /* 0x000000418a8a7220 */ /* 0x080fe40000410000 */
[----:B------:R-:W-:Y:S01]  /*9850*/  FMUL.FTZ R139, R139, R65 ;  /* 0x000000418b8b7220 */ /* 0x000fe20000410000 */
[----:B-1----:R-:W-:Y:S01]  /*9860*/  FSEL R9, R249, RZ, P1 ;  /* 0x000000fff9097208 */ /* 0x002fe20000800000 */
[----:B------:R-:W-:Y:S01]  /*9870*/  FFMA.FTZ R10, R32, c[0x0][0x23c], -R3 ;  /* 0x00008f00200a7a23 */ /* 0x000fe20000010803 */
[----:B------:R-:W-:-:S03]  /*9880*/  MOV R61, R11 ;  /* 0x0000000b003d7202 */ /* 0x000fc60000000f00 */
[----:B------:R-:W-:Y:S01]  /*9890*/  FADD.FTZ R12, R105, -R9 ;  /* 0x80000009690c7221 */ /* 0x000fe20000010000 */
[----:B------:R-:W-:Y:S01]  /*98a0*/  FSEL R9, R250, RZ, P0 ;  /* 0x000000fffa097208 */ /* 0x000fe20000000000 */
[----:B------:R-:W-:Y:S01]  /*98b0*/  FFMA.FTZ R11, R177, c[0x0][0x23c], -R3 ;  /* 0x00008f00b10b7a23 */ /* 0x000fe20000010803 */
[----:B------:R1:W-:Y:S01]  /*98c0*/  MUFU.EX2 R15, R10 ;  /* 0x0000000a000f7308 */ /* 0x0003e20000000800 */
[----:B------:R-:W-:Y:S02]  /*98d0*/  HMMA.16816.F32.BF16 R184, R4, R18, R136 ;  /* 0x0000001204b8723c */ /* 0x000fe40000041888 */
[----:B------:R-:W-:-:S05]  /*98e0*/  FADD.FTZ R9, R104, -R9 ;  /* 0x8000000968097221 */ /* 0x000fca0000010000 */
[----:B------:R3:W-:Y:S01]  /*98f0*/  MUFU.EX2 R139, R11 ;  /* 0x0000000b008b7308 */ /* 0x0007e20000000800 */
[----:B------:R-:W-:Y:S02]  /*9900*/  FMUL.FTZ R9, R9, c[0x0][0x23c] ;  /* 0x00008f0009097a20 */ /* 0x000fe40000410000 */
[----:B-1----:R-:W-:Y:S01]  /*9910*/  FFMA.FTZ R10, R176, c[0x0][0x23c], -R3 ;  /* 0x00008f00b00a7a23 */ /* 0x002fe20000010803 */
[----:B--2---:R-:W-:-:S04]  /*9920*/  MOV R177, R14 ;  /* 0x0000000e00b17202 */ /* 0x004fc80000000f00 */
[----:B------:R1:W-:Y:S01]  /*9930*/  MUFU.EX2 R176, R10 ;  /* 0x0000000a00b07308 */ /* 0x0003e20000000800 */
[----:B---3--:R-:W-:Y:S01]  /*9940*/  FFMA.FTZ R11, R111, c[0x0][0x23c], -R3 ;  /* 0x00008f006f0b7a23 */ /* 0x008fe20000010803 */
[----:B------:R-:W-:-:S06]  /*9950*/  MOV R14, R64 ;  /* 0x00000040000e7202 */ /* 0x000fcc0000000f00 */
[----:B------:R-:W-:Y:S01]  /*9960*/  MUFU.EX2 R32, R11 ;  /* 0x0000000b00207308 */ /* 0x000fe20000000800 */
[----:B-1----:R-:W-:-:S07]  /*9970*/  FMUL.FTZ R10, R12, c[0x0][0x23c] ;  /* 0x00008f000c0a7a20 */ /* 0x002fce0000410000 */
[----:B------:R-:W-:Y:S01]  /*9980*/  MUFU.EX2 R11, R9 ;  /* 0x00000009000b7308 */ /* 0x000fe20000000800 */
[-C--:B------:R-:W-:Y:S02]  /*9990*/  FMUL.FTZ R168, R168, R66.reuse ;  /* 0x00000042a8a87220 */ /* 0x080fe40000410000 */
[----:B------:R-:W-:-:S05]  /*99a0*/  FMUL.FTZ R169, R169, R66 ;  /* 0x00000042a9a97220 */ /* 0x000fca0000410000 */
[----:B------:R-:W1:Y:S01]  /*99b0*/  MUFU.EX2 R64, R10 ;  /* 0x0000000a00407308 */ /* 0x000e620000000800 */
        /* <DEDUP_REMOVED lines=38> */
[----:B------:R-:W-:Y:S01]  /*9c20*/  HMMA.16816.F32.BF16 R108, R4, R50, R168 ;  /* 0x00000032046c723c */ /* 0x000fe200000418a8 */
[-C--:B-1----:R-:W-:Y:S02]  /*9c30*/  FMUL.FTZ R144, R144, R64.reuse ;  /* 0x0000004090907220 */ /* 0x082fe40000410000 */
[----:B------:R-:W-:-:S04]  /*9c40*/  FMUL.FTZ R145, R145, R64 ;  /* 0x0000004091917220 */ /* 0x000fc80000410000 */
[----:B------:R-:W-:Y:S01]  /*9c50*/  MOV R168, R62 ;  /* 0x0000003e00a87202 */ /* 0x000fe20000000f00 */
[----:B------:R-:W-:Y:S01]  /*9c60*/  HMMA.16816.F32.BF16 R196, R4, R20, R112 ;  /* 0x0000001404c4723c */ /* 0x000fe20000041870 */
[----:B------:R-:W-:Y:S01]  /*9c70*/  MOV R169, R15 ;  /* 0x0000000f00a97202 */ /* 0x000fe20000000f00 */
[-C--:B------:R-:W-:Y:S02]  /*9c80*/  FMUL.FTZ R146, R146, R11.reuse ;  /* 0x0000000b92927220 */ /* 0x080fe40000410000 */
[----:B------:R-:W-:-:S04]  /*9c90*/  FMUL.FTZ R147, R147, R11 ;  /* 0x0000000b93937220 */ /* 0x000fc80000410000 */
[----:B------:R-:W-:Y:S01]  /*9ca0*/  HMMA.16816.F32.BF16 R192, R4, R22, R120 ;  /* 0x0000001604c0723c */ /* 0x000fe20000041878 */
[----:B------:R-:W-:-:S07]  /*9cb0*/  FFMA.FTZ R9, R179, c[0x0][0x23c], -R2 ;  /* 0x00008f00b3097a23 */ /* 0x000fce0000010802 */
[----:B------:R-:W-:Y:S01]  /*9cc0*/  HMMA.16816.F32.BF16 R180, R4, R30, R152 ;  /* 0x0000001e04b4723c */ /* 0x000fe20000041898 */
[----:B------:R-:W-:-:S07]  /*9cd0*/  FMUL.FTZ R140, R140, R64 ;  /* 0x000000408c8c7220 */ /* 0x000fce0000410000 */
[----:B------:R-:W-:Y:S01]  /*9ce0*/  HMMA.16816.F32.BF16 R112, R4, R48, R164 ;  /* 0x000000300470723c */ /* 0x000fe200000418a4 */
[----:B------:R-:W-:-:S07]  /*9cf0*/  FMUL.FTZ R141, R141, R64 ;  /* 0x000000408d8d7220 */ /* 0x000fce0000410000 */
[----:B------:R-:W-:Y:S01]  /*9d00*/  HMMA.16816.F32.BF16 R120, R4, R28, R148 ;  /* 0x0000001c0478723c */ /* 0x000fe20000041894 */
[----:B------:R-:W-:-:S07]  /*9d10*/  FMUL.FTZ R142, R142, R11 ;  /* 0x0000000b8e8e7220 */ /* 0x000fce0000410000 */
[----:B------:R-:W-:Y:S01]  /*9d20*/  HMMA.16816.F32.BF16 R104, R4, R52, R72 ;  /* 0x000000340468723c */ /* 0x000fe20000041848 */
[----:B------:R-:W-:-:S07]  /*9d30*/  FMUL.FTZ R143, R143, R11 ;  /* 0x0000000b8f8f7220 */ /* 0x000fce0000410000 */
[C---:B------:R-:W-:Y:S08]  /*9d40*/  HMMA.16816.F32.BF16 R100, R4.reuse, R54, R76 ;  /* 0x000000360464723c */ /* 0x040ff0000004184c */
[C---:B------:R-:W-:Y:S08]  /*9d50*/  HMMA.16816.F32.BF16 R164, R4.reuse, R40, R88 ;  /* 0x0000002804a4723c */ /* 0x040ff00000041858 */
[----:B------:R-:W-:Y:S07]  /*9d60*/  HMMA.16816.F32.BF16 R152, R4, R42, R92 ;  /* 0x0000002a0498723c */ /* 0x000fee000004185c */
[----:B------:R-:W-:-:S02]  /*9d70*/  F2FP.BF16.PACK_AB R4, R132, R168 ;  /* 0x000000a88404723e */ /* 0x000fc400000010ff */
[----:B------:R-:W-:Y:S02]  /*9d80*/  F2FP.BF16.PACK_AB R5, R139, R169 ;  /* 0x000000a98b05723e */ /* 0x000fe400000010ff */
[----:B------:R-:W-:Y:S02]  /*9d90*/  F2FP.BF16.PACK_AB R6, R38, R177 ;  /* 0x000000b12606723e */ /* 0x000fe400000010ff */
[----:B------:R-:W-:Y:S01]  /*9da0*/  F2FP.BF16.PACK_AB R7, R32, R176 ;  /* 0x000000b02007723e */ /* 0x000fe200000010ff */
[-C--:B------:R-:W-:Y:S02]  /*9db0*/  FMUL.FTZ R116, R116, R64.reuse ;  /* 0x0000004074747220 */ /* 0x080fe40000410000 */
[----:B------:R-:W-:Y:S02]  /*9dc0*/  FMUL.FTZ R117, R117, R64 ;  /* 0x0000004075757220 */ /* 0x000fe40000410000 */
[-C--:B------:R-:W-:Y:S02]  /*9dd0*/  FMUL.FTZ R118, R118, R11.reuse ;  /* 0x0000000b76767220 */ /* 0x080fe40000410000 */
[----:B------:R-:W-:Y:S01]  /*9de0*/  FMUL.FTZ R119, R119, R11 ;  /* 0x0000000b77777220 */ /* 0x000fe20000410000 */
[----:B------:R-:W-:Y:S01]  /*9df0*/  HMMA.16816.F32.BF16 R72, R4, R28, R144 ;  /* 0x0000001c0448723c */ /* 0x000fe20000041890 */
[----:B------:R1:W-:Y:S01]  /*9e00*/  MUFU.EX2 R147, R9 ;  /* 0x0000000900937308 */ /* 0x0003e20000000800 */
[----:B------:R-:W-:-:S02]  /*9e10*/  MOV R12, R39 ;  /* 0x00000027000c7202 */ /* 0x000fc40000000f00 */
[----:B-----5:R-:W-:-:S04]  /*9e20*/  MOV R135, R37 ;  /* 0x0000002500877202 */ /* 0x020fc80000000f00 */
[----:B------:R-:W-:Y:S01]  /*9e30*/  HMMA.16816.F32.BF16 R76, R4, R18, R140 ;  /* 0x00000012044c723c */ /* 0x000fe2000004188c */
[----:B-1----:R-:W-:-:S07]  /*9e40*/  FFMA.FTZ R9, R178, c[0x0][0x23c], -R2 ;  /* 0x00008f00b2097a23 */ /* 0x002fce0000010802 */
[----:B------:R-:W-:Y:S01]  /*9e50*/  HMMA.16816.F32.BF16 R92, R4, R20, R116 ;  /* 0x00000014045c723c */ /* 0x000fe20000041874 */
[----:B------:R1:W-:Y:S06]  /*9e60*/  MUFU.EX2 R141, R9 ;  /* 0x00000009008d7308 */ /* 0x0003ec0000000800 */
[----:B------:R-:W-:Y:S02]  /*9e70*/  MOV R119, R38 ;  /* 0x0000002600777202 */ /* 0x000fe40000000f00 */
[----:B------:R-:W-:Y:S02]  /*9e80*/  MOV R117, R36 ;  /* 0x0000002400757202 */ /* 0x000fe40000000f00 */
[----:B------:R-:W2:Y:S01]  /*9e90*/  LDSM.16.MT88.4 R36, [R224+0x9400] ;  /* 0x00940000e024783b */ /* 0x000ea20000004200 */
[----:B-1----:R-:W-:-:S04]  /*9ea0*/  FFMA.FTZ R9, R45, c[0x0][0x23c], -R2 ;  /* 0x00008f002d097a23 */ /* 0x002fc80000010802 */
[----:B------:R1:W-:Y:S01]  /*9eb0*/  MUFU.EX2 R21, R9 ;  /* 0x0000000900157308 */ /* 0x0003e20000000800 */
[----:B------:R-:W-:Y:S02]  /*9ec0*/  FFMA.FTZ R10, R67, c[0x0][0x23c], -R2 ;  /* 0x00008f00430a7a23 */ /* 0x000fe40000010802 */
[----:B-1----:R-:W-:-:S05]  /*9ed0*/  FFMA.FTZ R9, R202, c[0x0][0x23c], -R0 ;  /* 0x00008f00ca097a23 */ /* 0x002fca0000010800 */
[----:B------:R1:W-:Y:S08]  /*9ee0*/  MUFU.EX2 R142, R9 ;  /* 0x00000009008e7308 */ /* 0x0003f00000000800 */
[----:B------:R3:W-:Y:S01]  /*9ef0*/  MUFU.EX2 R143, R10 ;  /* 0x0000000a008f7308 */ /* 0x0007e20000000800 */
[----:B-1----:R-:W-:-:S07]  /*9f00*/  FFMA.FTZ R9, R201, c[0x0][0x23c], -R0 ;  /* 0x00008f00c9097a23 */ /* 0x002fce0000010800 */
[----:B------:R1:W5:Y:S01]  /*9f10*/  MUFU.EX2 R20, R9 ;  /* 0x0000000900147308 */ /* 0x0003620000000800 */
[----:B---3--:R-:W-:-:S07]  /*9f20*/  FFMA.FTZ R10, R203, c[0x0][0x23c], -R0 ;  /* 0x00008f00cb0a7a23 */ /* 0x008fce0000010800 */
[----:B------:R-:W3:Y:S01]  /*9f30*/  MUFU.EX2 R140, R10 ;  /* 0x0000000a008c7308 */ /* 0x000ee20000000800 */
[----:B-1----:R-:W-:-:S07]  /*9f40*/  FFMA.FTZ R9, R200, c[0x0][0x23c], -R0 ;  /* 0x00008f00c8097a23 */ /* 0x002fce0000010800 */
[----:B------:R1:W1:Y:S01]  /*9f50*/  MUFU.EX2 R203, R9 ;  /* 0x0000000900cb7308 */ /* 0x0002620000000800 */
        /* <DEDUP_REMOVED lines=36> */
[--C-:B-1----:R-:W-:Y:S01]  /*a1a0*/  FFMA.FTZ R9, R205, c[0x0][0x23c], -R8.reuse ;  /* 0x00008f00cd097a23 */ /* 0x102fe20000010808 */
[----:B-----5:R-:W-:Y:S01]  /*a1b0*/  MOV R205, R20 ;  /* 0x0000001400cd7202 */ /* 0x020fe20000000f00 */
[----:B------:R-:W-:Y:S01]  /*a1c0*/  FFMA.FTZ R10, R206, c[0x0][0x23c], -R8 ;  /* 0x00008f00ce0a7a23 */ /* 0x000fe20000010808 */
[----:B------:R-:W-:Y:S01]  /*a1d0*/  MOV R206, R21 ;  /* 0x0000001500ce7202 */ /* 0x000fe20000000f00 */
[C---:B------:R-:W-:Y:S01]  /*a1e0*/  HMMA.16816.F32.BF16 R44, R4.reuse, R52, R68 ;  /* 0x00000034042c723c */ /* 0x040fe20000041844 */
[----:B------:R-:W-:Y:S01]  /*a1f0*/  MOV R15, R61 ;  /* 0x0000003d000f7202 */ /* 0x000fe20000000f00 */
[----:B------:R1:W-:Y:S01]  /*a200*/  MUFU.EX2 R201, R9 ;  /* 0x0000000900c97308 */ /* 0x0003e20000000800 */
[----:B------:R-:W-:Y:S02]  /*a210*/  MOV R138, R60 ;  /* 0x0000003c008a7202 */ /* 0x000fe40000000f00 */
[----:B------:R-:W-:Y:S02]  /*a220*/  MOV R137, R59 ;  /* 0x0000003b00897202 */ /* 0x000fe40000000f00 */
[----:B------:R-:W-:Y:S01]  /*a230*/  MOV R136, R58 ;  /* 0x0000003a00887202 */ /* 0x000fe20000000f00 */
[----:B------:R-:W-:Y:S01]  /*a240*/  HMMA.16816.F32.BF16 R60, R4, R48, R160 ;  /* 0x00000030043c723c */ /* 0x000fe200000418a0 */
[----:B------:R-:W-:-:S02]  /*a250*/  MOV R171, R57 ;  /* 0x0000003900ab7202 */ /* 0x000fc40000000f00 */
[----:B------:R-:W-:Y:S02]  /*a260*/  MOV R170, R56 ;  /* 0x0000003800aa7202 */ /* 0x000fe40000000f00 */
[----:B------:R-:W-:-:S03]  /*a270*/  MOV R118, R32 ;  /* 0x0000002000767202 */ /* 0x000fc60000000f00 */
[----:B------:R-:W-:Y:S01]  /*a280*/  HMMA.16816.F32.BF16 R56, R4, R40, R84 ;  /* 0x000000280438723c */ /* 0x000fe20000041854 */
[----:B-1----:R-:W-:-:S07]  /*a290*/  FFMA.FTZ R9, R207, c[0x0][0x23c], -R8 ;  /* 0x00008f00cf097a23 */ /* 0x002fce0000010808 */
[C---:B------:R-:W-:Y:S01]  /*a2a0*/  HMMA.16816.F32.BF16 R88, R4.reuse, R22, R124 ;  /* 0x000000160458723c */ /* 0x040fe2000004187c */
[----:B------:R1:W-:Y:S01]  /*a2b0*/  MUFU.EX2 R200, R9 ;  /* 0x0000000900c87308 */ /* 0x0003e20000000800 */
[----:B------:R-:W-:Y:S01]  /*a2c0*/  MOV R144, R118 ;  /* 0x0000007600907202 */ /* 0x000fe20000000f00 */
[----:B------:R-:W-:Y:S05]  /*a2d0*/  LDSM.16.MT88.4 R20, [R226+0xb400] ;  /* 0x00b40000e214783b */ /* 0x000fea0000004200 */
[C---:B------:R-:W-:Y:S01]  /*a2e0*/  HMMA.16816.F32.BF16 R148, R4.reuse, R16, R128 ;  /* 0x000000100494723c */ /* 0x040fe20000041880 */
[----:B------:R5:W2:Y:S07]  /*a2f0*/  MUFU.EX2 R202, R10 ;  /* 0x0000000a00ca7308 */ /* 0x000aae0000000800 */
[----:B------:R-:W-:Y:S01]  /*a300*/  HMMA.16816.F32.BF16 R156, R4, R30, R156 ;  /* 0x0000001e049c723c */ /* 0x000fe2000004189c */
[----:B-1----:R-:W-:-:S07]  /*a310*/  FFMA.FTZ R9, R204, c[0x0][0x23c], -R8 ;  /* 0x00008f00cc097a23 */ /* 0x002fce0000010808 */
[C---:B------:R-:W-:Y:S01]  /*a320*/  HMMA.16816.F32.BF16 R48, R4.reuse, R50, R172 ;  /* 0x000000320430723c */ /* 0x040fe200000418ac */
[----:B------:R-:W-:Y:S01]  /*a330*/  MOV R116, R35 ;  /* 0x0000002300747202 */ /* 0x000fe20000000f00 */
[----:B------:R-:W-:Y:S06]  /*a340*/  LDSM.16.MT88.4 R28, [R224+0xa400] ;  /* 0x00a40000e01c783b */ /* 0x000fec0000004200 */
[C---:B------:R-:W-:Y:S01]  /*a350*/  HMMA.16816.F32.BF16 R52, R4.reuse, R54, R80 ;  /* 0x000000360434723c */ /* 0x040fe20000041850 */
[----:B------:R-:W-:Y:S01]  /*a360*/  MOV R133, R34 ;  /* 0x0000002200857202 */ /* 0x000fe20000000f00 */
[----:B------:R-:W-:Y:S06]  /*a370*/  LDSM.16.MT88.4 R16, [R224+0xb400] ;  /* 0x00b40000e010783b */ /* 0x000fec0000004200 */
[----:B------:R-:W-:Y:S01]  /*a380*/  HMMA.16816.F32.BF16 R40, R4, R42, R96 ;  /* 0x0000002a0428723c */ /* 0x000fe20000041860 */
[----:B----4-:R-:W-:-:S02]  /*a390*/  MOV R134, R33 ;  /* 0x0000002100867202 */ /* 0x010fc40000000f00 */
[----:B------:R-:W-:Y:S01]  /*a3a0*/  MOV R118, R136 ;  /* 0x0000008800767202 */ /* 0x000fe20000000f00 */
[----:B------:R-:W1:Y:S03]  /*a3b0*/  LDSM.16.MT88.4 R32, [R226+0x9400] ;  /* 0x00940000e220783b */ /* 0x000e660000004200 */
[----:B------:R-:W-:Y:S02]  /*a3c0*/  F2FP.BF16.PACK_AB R4, R141, R147 ;  /* 0x000000938d04723e */ /* 0x000fe400000010ff */
[----:B---3--:R-:W-:Y:S02]  /*a3d0*/  F2FP.BF16.PACK_AB R5, R142, R140 ;  /* 0x0000008c8e05723e */ /* 0x008fe400000010ff */
[----:B------:R-:W-:Y:S02]  /*a3e0*/  F2FP.BF16.PACK_AB R6, R206, R143 ;  /* 0x0000008fce06723e */ /* 0x000fe400000010ff */
[----:B------:R-:W-:-:S02]  /*a3f0*/  F2FP.BF16.PACK_AB R7, R203, R205 ;  /* 0x000000cdcb07723e */ /* 0x000fc400000010ff */
[----:B------:R-:W-:Y:S02]  /*a400*/  MOV R172, R137 ;  /* 0x0000008900ac7202 */ /* 0x000fe40000000f00 */
[----:B------:R-:W-:Y:S02]  /*a410*/  MOV R67, R138 ;  /* 0x0000008a00437202 */ /* 0x000fe40000000f00 */
[----:B-----5:R-:W-:Y:S02]  /*a420*/  MOV R10, R139 ;  /* 0x0000008b000a7202 */ /* 0x020fe40000000f00 */
[----:B--2---:R-:W-:Y:S01]  /*a430*/  HMMA.16816.F32.BF16 R136, R4, R36, R196 ;  /* 0x000000240488723c */ /* 0x004fe200000418c4 */
[----:B------:R2:W-:Y:S01]  /*a440*/  MUFU.EX2 R199, R9 ;  /* 0x0000000900c77308 */ /* 0x0005e20000000800 */
[----:B------:R-:W-:Y:S01]  /*a450*/  MOV R145, R117 ;  /* 0x0000007500917202 */ /* 0x000fe20000000f00 */
[----:B--2---:R-:W-:-:S06]  /*a460*/  FFMA.FTZ R9, R216, c[0x0][0x23c], -R3 ;  /* 0x00008f00d8097a23 */ /* 0x004fcc0000010803 */
[----:B------:R2:W-:Y:S01]  /*a470*/  MUFU.EX2 R198, R9 ;  /* 0x0000000900c67308 */ /* 0x0005e20000000800 */
[----:B------:R-:W-:Y:S02]  /*a480*/  MOV R117, R170 ;  /* 0x000000aa00757202 */ /* 0x000fe40000000f00 */
[----:B------:R-:W-:Y:S01]  /*a490*/  MOV R175, R171 ;  /* 0x000000ab00af7202 */ /* 0x000fe20000000f00 */
[----:B--2---:R-:W-:-:S04]  /*a4a0*/  FFMA.FTZ R9, R215, c[0x0][0x23c], -R3 ;  /* 0x00008f00d7097a23 */ /* 0x004fc80000010803 */
[----:B------:R2:W3:Y:S01]  /*a4b0*/  MUFU.EX2 R197, R9 ;  /* 0x0000000900c57308 */ /* 0x0004e20000000800 */
[----:B------:R-:W-:Y:S02]  /*a4c0*/  MOV R207, R132 ;  /* 0x0000008400cf7202 */ /* 0x000fe40000000f00 */
[----:B------:R-:W-:Y:S02]  /*a4d0*/  MOV R171, R133 ;  /* 0x0000008500ab7202 */ /* 0x000fe40000000f00 */
[----:B------:R-:W-:Y:S02]  /*a4e0*/  MOV R170, R134 ;  /* 0x0000008600aa7202 */ /* 0x000fe40000000f00 */
[----:B------:R-:W-:Y:S01]  /*a4f0*/  MOV R204, R135 ;  /* 0x0000008700cc7202 */ /* 0x000fe20000000f00 */
[----:B--2---:R-:W-:-:S04]  /*a500*/  FFMA.FTZ R9, R211, c[0x0][0x23c], -R3 ;  /* 0x00008f00d3097a23 */ /* 0x004fc80000010803 */
[----:B------:R2:W-:Y:S01]  /*a510*/  MUFU.EX2 R196, R9 ;  /* 0x0000000900c47308 */ /* 0x0005e20000000800 */
[----:B------:R-:W-:Y:S01]  /*a520*/  HMMA.16816.F32.BF16 R132, R4, R38, R192 ;  /* 0x000000260484723c */ /* 0x000fe200000418c0 */
[----:B------:R-:W-:Y:S02]  /*a530*/  MOV R179, R119 ;  /* 0x0000007700b37202 */ /* 0x000fe40000000f00 */
[----:B------:R-:W-:Y:S02]  /*a540*/  MOV R174, R176 ;  /* 0x000000b000ae7202 */ /* 0x000fe40000000f00 */
[----:B------:R-:W-:Y:S02]  /*a550*/  MOV R173, R177 ;  /* 0x000000b100ad7202 */ /* 0x000fe40000000f00 */
[----:B------:R-:W-:Y:S01]  /*a560*/  MOV R178, R12 ;  /* 0x0000000c00b27202 */ /* 0x000fe20000000f00 */
[----:B--2---:R-:W-:-:S04]  /*a570*/  FFMA.FTZ R9, R209, c[0x0][0x23c], -R3 ;  /* 0x00008f00d1097a23 */ /* 0x004fc80000010803 */
[----:B------:R2:W4:Y:S01]  /*a580*/  MUFU.EX2 R195, R9 ;  /* 0x0000000900c37308 */ /* 0x0005220000000800 */
[----:B------:R-:W-:Y:S02]  /*a590*/  MOV R119, R15 ;  /* 0x0000000f00777202 */ /* 0x000fe40000000f00 */
[----:B------:R-:W-:Y:S02]  /*a5a0*/  MOV R177, R14 ;  /* 0x0000000e00b17202 */ /* 0x000fe40000000f00 */
[----:B------:R-:W-:Y:S02]  /*a5b0*/  MOV R176, R13 ;  /* 0x0000000d00b07202 */ /* 0x000fe40000000f00 */
[----:B------:R-:W5:Y:S01]  /*a5c0*/  LDSM.16.MT88.4 R12, [R226+0xa400] ;  /* 0x00a40000e20c783b */ /* 0x000f620000004200 */
[----:B--2---:R-:W-:-:S04]  /*a5d0*/  FFMA.FTZ R9, R217, c[0x0][0x23c], -R2 ;  /* 0x00008f00d9097a23 */ /* 0x004fc80000010802 */
[----:B------:R2:W-:Y:S01]  /*a5e0*/  MUFU.EX2 R194, R9 ;  /* 0x0000000900c27308 */ /* 0x0005e20000000800 */
[----:B-1----:R-:W-:Y:S01]  /*a5f0*/  HMMA.16816.F32.BF16 R128, R4, R32, R188 ;  /* 0x000000200480723c */ /* 0x002fe200000418bc */
[----:B--2---:R-:W-:-:S06]  /*a600*/  FFMA.FTZ R9, R213, c[0x0][0x23c], -R2 ;  /* 0x00008f00d5097a23 */ /* 0x004fcc0000010802 */
[----:B------:R1:W2:Y:S02]  /*a610*/  MUFU.EX2 R193, R9 ;  /* 0x0000000900c17308 */ /* 0x0002a40000000800 */
[----:B-1----:R-:W-:-:S06]  /*a620*/  FFMA.FTZ R9, R210, c[0x0][0x23c], -R2 ;  /* 0x00008f00d2097a23 */ /* 0x002fcc0000010802 */
[----:B------:R1:W-:Y:S02]  /*a630*/  MUFU.EX2 R192, R9 ;  /* 0x0000000900c07308 */ /* 0x0003e40000000800 */
[----:B-1----:R-:W-:-:S06]  /*a640*/  FFMA.FTZ R9, R208, c[0x0][0x23c], -R2 ;  /* 0x00008f00d0097a23 */ /* 0x002fcc0000010802 */
[----:B------:R1:W-:Y:S01]  /*a650*/  MUFU.EX2 R191, R9 ;  /* 0x0000000900bf7308 */ /* 0x0003e20000000800 */
[----:B------:R-:W-:Y:S01]  /*a660*/  HMMA.16816.F32.BF16 R124, R4, R34, R184 ;  /* 0x00000022047c723c */ /* 0x000fe200000418b8 */
[----:B-1----:R-:W-:-:S06]  /*a670*/  FFMA.FTZ R9, R219, c[0x0][0x23c], -R0 ;  /* 0x00008f00db097a23 */ /* 0x002fcc0000010800 */
[----:B------:R1:W-:Y:S02]  /*a680*/  MUFU.EX2 R190, R9 ;  /* 0x0000000900be7308 */ /* 0x0003e40000000800 */
[----:B-1----:R-:W-:-:S06]  /*a690*/  FFMA.FTZ R9, R218, c[0x0][0x23c], -R0 ;  /* 0x00008f00da097a23 */ /* 0x002fcc0000010800 */
[----:B------:R1:W1:Y:S01]  /*a6a0*/  MUFU.EX2 R189, R9 ;  /* 0x0000000900bd7308 */ /* 0x0002620000000800 */
[----:B------:R-:W-:Y:S01]  /*a6b0*/  MOV R146, R116 ;  /* 0x0000007400927202 */ /* 0x000fe20000000f00 */
[----:B------:R-:W-:Y:S01]  /*a6c0*/  HMMA.16816.F32.BF16 R120, R4, R28, R120 ;  /* 0x0000001c0478723c */ /* 0x000fe20000041878 */
[----:B------:R-:W-:Y:S01]  /*a6d0*/  MOV R216, R117 ;  /* 0x0000007500d87202 */ /* 0x000fe20000000f00 */
[----:B-1----:R-:W-:-:S04]  /*a6e0*/  FFMA.FTZ R9, R214, c[0x0][0x23c], -R0 ;  /* 0x00008f00d6097a23 */ /* 0x002fc80000010800 */
[----:B------:R1:W-:Y:S01]  /*a6f0*/  MUFU.EX2 R187, R9 ;  /* 0x0000000900bb7308 */ /* 0x0003e20000000800 */
[----:B------:R-:W-:Y:S01]  /*a700*/  MOV R215, R118 ;  /* 0x0000007600d77202 */ /* 0x000fe20000000f00 */
[----:B-----5:R-:W-:Y:S01]  /*a710*/  HMMA.16816.F32.BF16 R112, R4, R12, R112 ;  /* 0x0000000c0470723c */ /* 0x020fe20000041870 */
[----:B------:R-:W-:Y:S01]  /*a720*/  MOV R211, R119 ;  /* 0x0000007700d37202 */ /* 0x000fe20000000f00 */
[----:B-1----:R-:W-:-:S04]  /*a730*/  FFMA.FTZ R9, R212, c[0x0][0x23c], -R0 ;  /* 0x00008f00d4097a23 */ /* 0x002fc80000010800 */
[----:B------:R1:W5:Y:S02]  /*a740*/  MUFU.EX2 R188, R9 ;  /* 0x0000000900bc7308 */ /* 0x0003640000000800 */
[C---:B------:R-:W-:Y:S08]  /*a750*/  HMMA.16816.F32.BF16 R116, R4.reuse, R30, R180 ;  /* 0x0000001e0474723c */ /* 0x040ff000000418b4 */
[----:B------:R-:W-:Y:S01]  /*a760*/  HMMA.16816.F32.BF16 R108, R4, R14, R108 ;  /* 0x0000000e046c723c */ /* 0x000fe2000004186c */
[----:B-1----:R-:W-:-:S07]  /*a770*/  FFMA.FTZ R9, R234, c[0x0][0x23c], -R8 ;  /* 0x00008f00ea097a23 */ /* 0x002fce0000010808 */
[C---:B------:R-:W-:Y:S01]  /*a780*/  HMMA.16816.F32.BF16 R104, R4.reuse, R16, R104 ;  /* 0x000000100468723c */ /* 0x040fe20000041868 */
[----:B------:R1:W-:Y:S07]  /*a790*/  MUFU.EX2 R186, R9 ;  /* 0x0000000900ba7308 */ /* 0x0003ee0000000800 */
[C---:B------:R-:W-:Y:S08]  /*a7a0*/  HMMA.16816.F32.BF16 R100, R4.reuse, R18, R100 ;  /* 0x000000120464723c */ /* 0x040ff00000041864 */
[----:B------:R-:W-:Y:S01]  /*a7b0*/  HMMA.16816.F32.BF16 R96, R4, R20, R164 ;  /* 0x000000140460723c */ /* 0x000fe200000418a4 */
[----:B-1----:R-:W-:-:S07]  /*a7c0*/  FFMA.FTZ R9, R222, c[0x0][0x23c], -R8 ;  /* 0x00008f00de097a23 */ /* 0x002fce0000010808 */
[----:B------:R-:W-:Y:S01]  /*a7d0*/  HMMA.16816.F32.BF16 R84, R4, R22, R152 ;  /* 0x000000160454723c */ /* 0x000fe20000041898 */
[----:B------:R1:W1:Y:S06]  /*a7e0*/  MUFU.EX2 R185, R9 ;  /* 0x0000000900b97308 */ /* 0x00026c0000000800 */
[----:B------:R-:W-:Y:S02]  /*a7f0*/  F2FP.BF16.PACK_AB R4, R201, R202 ;  /* 0x000000cac904723e */ /* 0x000fe400000010ff */
[----:B---3--:R-:W-:Y:S02]  /*a800*/  F2FP.BF16.PACK_AB R5, R197, R198 ;  /* 0x000000c6c505723e */ /* 0x008fe400000010ff */
[----:B------:R-:W-:-:S02]  /*a810*/  F2FP.BF16.PACK_AB R6, R199, R200 ;  /* 0x000000c8c706723e */ /* 0x000fc400000010ff */
[----:B----4-:R-:W-:Y:S01]  /*a820*/  F2FP.BF16.PACK_AB R7, R195, R196 ;  /* 0x000000c4c307723e */ /* 0x010fe200000010ff */
[----:B-1----:R-:W-:-:S06]  /*a830*/  FFMA.FTZ R9, R221, c[0x0][0x23c], -R8 ;  /* 0x00008f00dd097a23 */ /* 0x002fcc0000010808 */
[C---:B------:R-:W-:Y:S01]  /*a840*/  HMMA.16816.F32.BF16 R92, R4.reuse, R36, R92 ;  /* 0x00000024045c723c */ /* 0x040fe2000004185c */
[----:B------:R1:W-:Y:S07]  /*a850*/  MUFU.EX2 R184, R9 ;  /* 0x0000000900b87308 */ /* 0x0003ee0000000800 */
[C---:B------:R-:W-:Y:S01]  /*a860*/  HMMA.16816.F32.BF16 R88, R4.reuse, R38, R88 ;  /* 0x000000260458723c */ /* 0x040fe20000041858 */
[----:B------:R-:W3:Y:S07]  /*a870*/  LDSM.16.MT88.4 R36, [R224+0x9800] ;  /* 0x00980000e024783b */ /* 0x000eee0000004200 */
[----:B------:R-:W-:Y:S01]  /*a880*/  HMMA.16816.F32.BF16 R80, R4, R32, R148 ;  /* 0x000000200450723c */ /* 0x000fe20000041894 */
[----:B-1----:R-:W-:-:S07]  /*a890*/  FFMA.FTZ R9, R220, c[0x0][0x23c], -R8 ;  /* 0x00008f00dc097a23 */ /* 0x002fce0000010808 */
[C---:B------:R-:W-:Y:S01]  /*a8a0*/  HMMA.16816.F32.BF16 R76, R4.reuse, R34, R76 ;  /* 0x00000022044c723c */ /* 0x040fe2000004184c */
[----:B------:R-:W1:Y:S01]  /*a8b0*/  LDSM.16.MT88.4 R32, [R226+0x9800] ;  /* 0x00980000e220783b */ /* 0x000e620000004200 */
[----:B------:R4:W-:Y:S06]  /*a8c0*/  MUFU.EX2 R183, R9 ;  /* 0x0000000900b77308 */ /* 0x0009ec0000000800 */
[C---:B------:R-:W-:Y:S08]  /*a8d0*/  HMMA.16816.F32.BF16 R72, R4.reuse, R28, R72 ;  /* 0x0000001c0448723c */ /* 0x040ff00000041848 */
[C---:B------:R-:W-:Y:S01]  /*a8e0*/  HMMA.16816.F32.BF16 R68, R4.reuse, R30, R156 ;  /* 0x0000001e0444723c */ /* 0x040fe2000004189c */
[----:B------:R-:W1:Y:S07]  /*a8f0*/  LDSM.16.MT88.4 R28, [R224+0xa800] ;  /* 0x00a80000e01c783b */ /* 0x000e6e0000004200 */
[C---:B------:R-:W-:Y:S01]  /*a900*/  HMMA.16816.F32.BF16 R60, R4.reuse, R12, R60 ;  /* 0x0000000c043c723c */ /* 0x040fe2000004183c */
[----:B----4-:R-:W-:Y:S01]  /*a910*/  FFMA.FTZ R9, R244, c[0x0][0x23c], -R3 ;  /* 0x00008f00f4097a23 */ /* 0x010fe20000010803 */
[----:B------:R-:W-:Y:S01]  /*a920*/  MOV R209, R168 ;  /* 0x000000a800d17202 */ /* 0x000fe20000000f00 */
[----:B------:R-:W-:Y:S05]  /*a930*/  LDSM.16.MT88.4 R156, [R224+0xac00] ;  /* 0x00ac0000e09c783b */ /* 0x000fea0000004200 */
[C---:B------:R-:W-:Y:S01]  /*a940*/  HMMA.16816.F32.BF16 R48, R4.reuse, R14, R48 ;  /* 0x0000000e0430723c */ /* 0x040fe20000041830 */
[----:B------:R-:W4:Y:S07]  /*a950*/  LDSM.16.MT88.4 R12, [R226+0xa800] ;  /* 0x00a80000e20c783b */ /* 0x000f2e0000004200 */
[C---:B------:R-:W-:Y:S08]  /*a960*/  HMMA.16816.F32.BF16 R44, R4.reuse, R16, R44 ;  /* 0x00000010042c723c */ /* 0x040ff0000004182c */
[C---:B------:R-:W-:Y:S01]  /*a970*/  HMMA.16816.F32.BF16 R52, R4.reuse, R18, R52 ;  /* 0x000000120434723c */ /* 0x040fe20000041834 */
[----:B------:R-:W1:Y:S07]  /*a980*/  LDSM.16.MT88.4 R16, [R224+0xb800] ;  /* 0x00b80000e010783b */ /* 0x000e6e0000004200 */
[C---:B------:R-:W-:Y:S08]  /*a990*/  HMMA.16816.F32.BF16 R56, R4.reuse, R20, R56 ;  /* 0x000000140438723c */ /* 0x040ff00000041838 */
[----:B------:R-:W-:Y:S01]  /*a9a0*/  HMMA.16816.F32.BF16 R40, R4, R22, R40 ;  /* 0x000000160428723c */ /* 0x000fe20000041828 */
[----:B------:R-:W1:Y:S01]  /*a9b0*/  LDSM.16.MT88.4 R20, [R226+0xb800] ;  /* 0x00b80000e214783b */ /* 0x000e620000004200 */
[----:B------:R-:W-:Y:S01]  /*a9c0*/  MOV R181, R170 ;  /* 0x000000aa00b57202 */ /* 0x000fe20000000f00 */
[----:B------:R2:W-:Y:S01]  /*a9d0*/  MUFU.EX2 R182, R9 ;  /* 0x0000000900b67308 */ /* 0x0005e20000000800 */
[----:B------:R-:W-:-:S02]  /*a9e0*/  MOV R217, R209 ;  /* 0x000000d100d97202 */ /* 0x000fc40000000f00 */
[----:B------:R-:W-:Y:S02]  /*a9f0*/  MOV R209, R211 ;  /* 0x000000d300d17202 */ /* 0x000fe40000000f00 */
[----:B------:R-:W-:Y:S02]  /*aa00*/  MOV R211, R215 ;  /* 0x000000d700d37202 */ /* 0x000fe40000000f00 */
[----:B------:R-:W-:Y:S02]  /*aa10*/  MOV R180, R171 ;  /* 0x000000ab00b47202 */ /* 0x000fe40000000f00 */
[----:B------:R-:W-:Y:S02]  /*aa20*/  MOV R244, R181 ;  /* 0x000000b500f47202 */ /* 0x000fe40000000f00 */
[----:B------:R-:W-:Y:S01]  /*aa30*/  MOV R215, R216 ;  /* 0x000000d800d77202 */ /* 0x000fe20000000f00 */
[----:B--2---:R-:W-:Y:S01]  /*aa40*/  FFMA.FTZ R9, R238, c[0x0][0x23c], -R3 ;  /* 0x00008f00ee097a23 */ /* 0x004fe20000010803 */
[----:B------:R-:W-:-:S02]  /*aa50*/  MOV R216, R204 ;  /* 0x000000cc00d87202 */ /* 0x000fc40000000f00 */
[----:B------:R-:W-:Y:S01]  /*aa60*/  MOV R204, R207 ;  /* 0x000000cf00cc7202 */ /* 0x000fe20000000f00 */
[----:B------:R2:W1:Y:S01]  /*aa70*/  MUFU.EX2 R181, R9 ;  /* 0x0000000900b57308 */ /* 0x0004620000000800 */
[----:B------:R-:W-:Y:S02]  /*aa80*/  MOV R207, R10 ;  /* 0x0000000a00cf7202 */ /* 0x000fe40000000f00 */
[----:B------:R-:W-:Y:S02]  /*aa90*/  MOV R10, R67 ;  /* 0x00000043000a7202 */ /* 0x000fe40000000f00 */
[----:B------:R-:W-:Y:S02]  /*aaa0*/  MOV R238, R180 ;  /* 0x000000b400ee7202 */ /* 0x000fe40000000f00 */
[----:B------:R-:W-:Y:S02]  /*aab0*/  MOV R67, R172 ;  /* 0x000000ac00437202 */ /* 0x000fe40000000f00 */
[----:B------:R-:W-:-:S02]  /*aac0*/  MOV R172, R173 ;  /* 0x000000ad00ac7202 */ /* 0x000fc40000000f00 */
[----:B------:R-:W-:Y:S01]  /*aad0*/  MOV R173, R174 ;  /* 0x000000ae00ad7202 */ /* 0x000fe20000000f00 */
[----:B--2---:R-:W-:Y:S01]  /*aae0*/  FFMA.FTZ R9, R233, c[0x0][0x23c], -R3 ;  /* 0x00008f00e9097a23 */ /* 0x004fe20000010803 */
[----:B------:R-:W-:-:S03]  /*aaf0*/  MOV R174, R175 ;  /* 0x000000af00ae7202 */ /* 0x000fc60000000f00 */
[----:B------:R2:W-:Y:S01]  /*ab00*/  MUFU.EX2 R180, R9 ;  /* 0x0000000900b47308 */ /* 0x0005e20000000800 */
[----:B------:R-:W-:Y:S02]  /*ab10*/  MOV R175, R178 ;  /* 0x000000b200af7202 */ /* 0x000fe40000000f00 */
[----:B------:R-:W-:Y:S02]  /*ab20*/  MOV R178, R179 ;  /* 0x000000b300b27202 */ /* 0x000fe40000000f00 */
[----:B------:R-:W-:Y:S01]  /*ab30*/  F2FP.BF16.PACK_AB R4, R193, R194 ;  /* 0x000000c2c104723e */ /* 0x000fe200000010ff */
[----:B--2---:R-:W-:-:S04]  /*ab40*/  FFMA.FTZ R9, R232, c[0x0][0x23c], -R3 ;  /* 0x00008f00e8097a23 */ /* 0x004fc80000010803 */
[----:B------:R2:W1:Y:S01]  /*ab50*/  MUFU.EX2 R179, R9 ;  /* 0x0000000900b37308 */ /* 0x0004620000000800 */
[----:B------:R-:W-:Y:S02]  /*ab60*/  F2FP.BF16.PACK_AB R5, R189, R190 ;  /* 0x000000bebd05723e */ /* 0x000fe400000010ff */
[----:B------:R-:W-:Y:S02]  /*ab70*/  F2FP.BF16.PACK_AB R6, R191, R192 ;  /* 0x000000c0bf06723e */ /* 0x000fe400000010ff */
[----:B-----5:R-:W-:Y:S02]  /*ab80*/  F2FP.BF16.PACK_AB R7, R188, R187 ;  /* 0x000000bbbc07723e */ /* 0x020fe400000010ff */
[----:B------:R-:W-:-:S04]  /*ab90*/  MOV R167, R169 ;  /* 0x000000a900a77202 */ /* 0x000fc80000000f00 */
[----:B------:R-:W-:Y:S01]  /*aba0*/  MOV R232, R167 ;  /* 0x000000a700e87202 */ /* 0x000fe20000000f00 */
[----:B---3--:R-:W-:Y:S01]  /*abb0*/  HMMA.16816.F32.BF16 R168, R4, R36, R136 ;  /* 0x0000002404a8723c */ /* 0x008fe20000041888 */
[----:B------:R-:W-:Y:S01]  /*abc0*/  MOV R210, R178 ;  /* 0x000000b200d27202 */ /* 0x000fe20000000f00 */
[----:B--2---:R-:W-:-:S06]  /*abd0*/  FFMA.FTZ R9, R239, c[0x0][0x23c], -R2 ;  /* 0x00008f00ef097a23 */ /* 0x004fcc0000010802 */
[C---:B------:R-:W-:Y:S01]  /*abe0*/  HMMA.16816.F32.BF16 R160, R4.reuse, R38, R132 ;  /* 0x0000002604a0723c */ /* 0x040fe20000041884 */
[----:B------:R2:W-:Y:S07]  /*abf0*/  MUFU.EX2 R178, R9 ;  /* 0x0000000900b27308 */ /* 0x0005ee0000000800 */
[C---:B-1----:R-:W-:Y:S08]  /*ac00*/  HMMA.16816.F32.BF16 R132, R4.reuse, R32, R128 ;  /* 0x000000200484723c */ /* 0x042ff00000041880 */
[C---:B------:R-:W-:Y:S01]  /*ac10*/  HMMA.16816.F32.BF16 R136, R4.reuse, R34, R124 ;  /* 0x000000220488723c */ /* 0x040fe2000004187c */
[----:B--2---:R-:W-:Y:S01]  /*ac20*/  FFMA.FTZ R9, R237, c[0x0][0x23c], -R2 ;  /* 0x00008f00ed097a23 */ /* 0x004fe20000010802 */
[----:B------:R-:W-:Y:S01]  /*ac30*/  MOV R212, R67 ;  /* 0x0000004300d47202 */ /* 0x000fe20000000f00 */
[----:B------:R-:W-:Y:S05]  /*ac40*/  LDSM.16.MT88.4 R124, [R224+0x9c00] ;  /* 0x009c0000e07c783b */ /* 0x000fea0000004200 */
[C---:B------:R-:W-:Y:S08]  /*ac50*/  HMMA.16816.F32.BF16 R148, R4.reuse, R28, R120 ;  /* 0x0000001c0494723c */ /* 0x040ff00000041878 */
[C---:B------:R-:W-:Y:S08]  /*ac60*/  HMMA.16816.F32.BF16 R152, R4.reuse, R30, R116 ;  /* 0x0000001e0498723c */ /* 0x040ff00000041874 */
[C---:B----4-:R-:W-:Y:S08]  /*ac70*/  HMMA.16816.F32.BF16 R164, R4.reuse, R12, R112 ;  /* 0x0000000c04a4723c */ /* 0x050ff00000041870 */
        /* <DEDUP_REMOVED lines=9> */
[C---:B------:R-:W-:Y:S08]  /*ad10*/  HMMA.16816.F32.BF16 R116, R4.reuse, R36, R92 ;  /* 0x000000240474723c */ /* 0x040ff0000004185c */
[----:B------:R-:W-:Y:S07]  /*ad20*/  HMMA.16816.F32.BF16 R36, R4, R38, R88 ;  /* 0x000000260424723c */ /* 0x000fee0000041858 */
[----:B------:R-:W-:-:S02]  /*ad30*/  MOV R88, R177 ;  /* 0x000000b100587202 */ /* 0x000fc40000000f00 */
[----:B------:R1:W2:Y:S01]  /*ad40*/  MUFU.EX2 R177, R9 ;  /* 0x0000000900b17308 */ /* 0x0002a20000000800 */
[----:B------:R-:W-:Y:S01]  /*ad50*/  HMMA.16816.F32.BF16 R68, R4, R30, R68 ;  /* 0x0000001e0444723c */ /* 0x000fe20000041844 */
[--C-:B-1----:R-:W-:Y:S02]  /*ad60*/  FFMA.FTZ R9, R235, c[0x0][0x23c], -R2.reuse ;  /* 0x00008f00eb097a23 */ /* 0x102fe40000010802 */
[----:B------:R-:W-:-:S04]  /*ad70*/  FFMA.FTZ R2, R223, c[0x0][0x23c], -R2 ;  /* 0x00008f00df027a23 */ /* 0x000fc80000010802 */
[----:B------:R1:W-:Y:S01]  /*ad80*/  MUFU.EX2 R67, R2 ;  /* 0x0000000200437308 */ /* 0x0003e20000000800 */
[----:B------:R-:W-:Y:S02]  /*ad90*/  MOV R91, R217 ;  /* 0x000000d9005b7202 */ /* 0x000fe40000000f00 */
[----:B------:R-:W-:Y:S01]  /*ada0*/  MOV R90, R209 ;  /* 0x000000d1005a7202 */ /* 0x000fe20000000f00 */
[----:B-1----:R-:W-:-:S04]  /*adb0*/  FFMA.FTZ R2, R242, c[0x0][0x23c], -R0 ;  /* 0x00008f00f2027a23 */ /* 0x002fc80000010800 */
[----:B------:R1:W-:Y:S01]  /*adc0*/  MUFU.EX2 R31, R2 ;  /* 0x00000002001f7308 */ /* 0x0003e20000000800 */
[----:B------:R-:W-:Y:S02]  /*add0*/  MOV R233, R211 ;  /* 0x000000d300e97202 */ /* 0x000fe40000000f00 */
[----:B------:R-:W-:Y:S02]  /*ade0*/  MOV R213, R144 ;  /* 0x0000009000d57202 */ /* 0x000fe40000000f00 */
[----:B------:R-:W-:Y:S02]  /*adf0*/  MOV R217, R145 ;  /* 0x0000009100d97202 */ /* 0x000fe40000000f00 */
[----:B------:R-:W-:Y:S01]  /*ae00*/  MOV R209, R146 ;  /* 0x0000009200d17202 */ /* 0x000fe20000000f00 */
[----:B-1----:R-:W-:-:S04]  /*ae10*/  FFMA.FTZ R2, R241, c[0x0][0x23c], -R0 ;  /* 0x00008f00f1027a23 */ /* 0x002fc80000010800 */
[----:B------:R1:W3:Y:S01]  /*ae20*/  MUFU.EX2 R30, R2 ;  /* 0x00000002001e7308 */ /* 0x0002e20000000800 */
[----:B------:R-:W-:Y:S02]  /*ae30*/  MOV R211, R147 ;  /* 0x0000009300d37202 */ /* 0x000fe40000000f00 */
[----:B------:R-:W-:Y:S01]  /*ae40*/  HMMA.16816.F32.BF16 R144, R4, R28, R72 ;  /* 0x0000001c0490723c */ /* 0x000fe20000041848 */
[--C-:B-1----:R-:W-:Y:S02]  /*ae50*/  FFMA.FTZ R2, R240, c[0x0][0x23c], -R0.reuse ;  /* 0x00008f00f0027a23 */ /* 0x102fe40000010800 */
[----:B------:R-:W-:-:S04]  /*ae60*/  FFMA.FTZ R0, R236, c[0x0][0x23c], -R0 ;  /* 0x00008f00ec007a23 */ /* 0x000fc80000010800 */
[----:B------:R1:W-:Y:S01]  /*ae70*/  MUFU.EX2 R28, R0 ;  /* 0x00000000001c7308 */ /* 0x0003e20000000800 */
[----:B------:R-:W-:Y:S01]  /*ae80*/  HMMA.16816.F32.BF16 R52, R4, R18, R52 ;  /* 0x000000120434723c */ /* 0x000fe20000041834 */
[----:B------:R-:W-:Y:S01]  /*ae90*/  MOV R220, R215 ;  /* 0x000000d700dc7202 */ /* 0x000fe20000000f00 */
[----:B-1----:R-:W-:-:S05]  /*aea0*/  FFMA.FTZ R0, R251, c[0x0][0x23c], -R8 ;  /* 0x00008f00fb007a23 */ /* 0x002fca0000010808 */
[----:B------:R1:W-:Y:S01]  /*aeb0*/  MUFU.EX2 R19, R0 ;  /* 0x0000000000137308 */ /* 0x0003e20000000800 */
[----:B------:R-:W-:Y:S01]  /*aec0*/  HMMA.16816.F32.BF16 R128, R4, R32, R80 ;  /* 0x000000200480723c */ /* 0x000fe20000041850 */
[----:B------:R-:W-:Y:S01]  /*aed0*/  MOV R221, R216 ;  /* 0x000000d800dd7202 */ /* 0x000fe20000000f00 */
[----:B------:R-:W-:Y:S01]  /*aee0*/  LDSM.16.MT88.4 R80, [R224+0xbc00] ;  /* 0x00bc0000e050783b */ /* 0x000fe20000004200 */
[----:B------:R-:W-:-:S05]  /*aef0*/  MOV R222, R204 ;  /* 0x000000cc00de7202 */ /* 0x000fca0000000f00 */
[----:B------:R-:W-:Y:S01]  /*af00*/  HMMA.16816.F32.BF16 R32, R4, R34, R76 ;  /* 0x000000220420723c */ /* 0x000fe2000004184c */
[----:B-1----:R-:W-:-:S07]  /*af10*/  FFMA.FTZ R0, R246, c[0x0][0x23c], -R8 ;  /* 0x00008f00f6007a23 */ /* 0x002fce0000010808 */
[C---:B------:R-:W-:Y:S01]  /*af20*/  HMMA.16816.F32.BF16 R60, R4.reuse, R12, R60 ;  /* 0x0000000c043c723c */ /* 0x040fe2000004183c */
[----:B------:R1:W-:Y:S07]  /*af30*/  MUFU.EX2 R18, R0 ;  /* 0x0000000000127308 */ /* 0x0003ee0000000800 */
[----:B------:R-:W-:Y:S01]  /*af40*/  HMMA.16816.F32.BF16 R48, R4, R14, R48 ;  /* 0x0000000e0430723c */ /* 0x000fe20000041830 */
[----:B------:R-:W-:-:S07]  /*af50*/  MOV R234, R207 ;  /* 0x000000cf00ea7202 */ /* 0x000fce0000000f00 */
[----:B------:R-:W-:Y:S01]  /*af60*/  HMMA.16816.F32.BF16 R44, R4, R16, R44 ;  /* 0x00000010042c723c */ /* 0x000fe2000004182c */
[----:B-1----:R-:W-:-:S07]  /*af70*/  FFMA.FTZ R0, R247, c[0x0][0x23c], -R8 ;  /* 0x00008f00f7007a23 */ /* 0x002fce0000010808 */
[----:B------:R-:W-:Y:S01]  /*af80*/  HMMA.16816.F32.BF16 R56, R4, R20, R56 ;  /* 0x000000140438723c */ /* 0x000fe20000041838 */
[----:B------:R1:W-:Y:S01]  /*af90*/  MUFU.EX2 R17, R0 ;  /* 0x0000000000117308 */ /* 0x0003e20000000800 */
[----:B------:R-:W-:-:S06]  /*afa0*/  MOV R214, R172 ;  /* 0x000000ac00d67202 */ /* 0x000fcc0000000f00 */
[----:B------:R-:W-:Y:S01]  /*afb0*/  HMMA.16816.F32.BF16 R40, R4, R22, R40 ;  /* 0x000000160428723c */ /* 0x000fe20000041828 */
[----:B------:R-:W4:Y:S01]  /*afc0*/  LDSM.16.MT88.4 R4, [R226+0xbc00] ;  /* 0x00bc0000e204783b */ /* 0x000f220000004200 */
[----:B------:R-:W-:Y:S02]  /*afd0*/  MOV R218, R173 ;  /* 0x000000ad00da7202 */ /* 0x000fe40000000f00 */
[----:B------:R-:W-:Y:S02]  /*afe0*/  MOV R219, R174 ;  /* 0x000000ae00db7202 */ /* 0x000fe40000000f00 */
[----:B------:R-:W-:Y:S02]  /*aff0*/  MOV R208, R175 ;  /* 0x000000af00d07202 */ /* 0x000fe40000000f00 */
[----:B------:R-:W-:Y:S01]  /*b000*/  MOV R215, R140 ;  /* 0x0000008c00d77202 */ /* 0x000fe20000000f00 */
[----:B-1----:R-:W-:Y:S01]  /*b010*/  FFMA.FTZ R0, R243, c[0x0][0x23c], -R8 ;  /* 0x00008f00f3007a23 */ /* 0x002fe20000010808 */
[----:B------:R-:W-:Y:S01]  /*b020*/  MOV R216, R141 ;  /* 0x0000008d00d87202 */ /* 0x000fe20000000f00 */
[----:B------:R-:W-:Y:S01]  /*b030*/  LDSM.16.MT88.4 R172, [R226+0xac00] ;  /* 0x00ac0000e2ac783b */ /* 0x000fe20000004200 */
[----:B------:R-:W-:-:S02]  /*b040*/  MOV R204, R142 ;  /* 0x0000008e00cc7202 */ /* 0x000fc40000000f00 */
[----:B------:R-:W-:Y:S02]  /*b050*/  MOV R207, R143 ;  /* 0x0000008f00cf7202 */ /* 0x000fe40000000f00 */
[----:B------:R-:W1:Y:S01]  /*b060*/  LDSM.16.MT88.4 R140, [R226+0x9c00] ;  /* 0x009c0000e28c783b */ /* 0x000e620000004200 */
[----:B------:R5:W-:Y:S01]  /*b070*/  MUFU.EX2 R16, R0 ;  /* 0x0000000000107308 */ /* 0x000be20000000800 */
[----:B------:R-:W-:-:S07]  /*b080*/  MOV R89, R176 ;  /* 0x000000b000597202 */ /* 0x000fce0000000f00 */
[----:B------:R-:W1:Y:S01]  /*b090*/  MUFU.EX2 R176, R9 ;  /* 0x0000000900b07308 */ /* 0x000e620000000800 */
[----:B-----5:R-:W-:-:S07]  /*b0a0*/  FFMA.FTZ R0, R88, c[0x0][0x23c], -R3 ;  /* 0x00008f0058007a23 */ /* 0x020fce0000010803 */
[----:B------:R-:W5:Y:S08]  /*b0b0*/  MUFU.EX2 R29, R2 ;  /* 0x00000002001d7308 */ /* 0x000f700000000800 */
[----:B------:R1:W-:Y:S02]  /*b0c0*/  MUFU.EX2 R15, R0 ;  /* 0x00000000000f7308 */ /* 0x0003e40000000800 */
[----:B-1----:R-:W-:-:S06]  /*b0d0*/  FFMA.FTZ R0, R89, c[0x0][0x23c], -R3 ;  /* 0x00008f0059007a23 */ /* 0x002fcc0000010803 */
[----:B------:R1:W1:Y:S01]  /*b0e0*/  MUFU.EX2 R14, R0 ;  /* 0x00000000000e7308 */ /* 0x0002620000000800 */
[----:B--2---:R-:W-:Y:S02]  /*b0f0*/  F2FP.BF16.PACK_AB R92, R177, R178 ;  /* 0x000000b2b15c723e */ /* 0x004fe400000010ff */
[----:B---3--:R-:W-:Y:S01]  /*b100*/  F2FP.BF16.PACK_AB R93, R30, R31 ;  /* 0x0000001f1e5d723e */ /* 0x008fe200000010ff */
[--C-:B-1----:R-:W-:Y:S02]  /*b110*/  FFMA.FTZ R0, R252, c[0x0][0x23c], -R3.reuse ;  /* 0x00008f00fc007a23 */ /* 0x102fe40000010803 */
[----:B------:R-:W-:Y:S02]  /*b120*/  FFMA.FTZ R3, R245, c[0x0][0x23c], -R3 ;  /* 0x00008f00f5037a23 */ /* 0x000fe40000010803 */
[----:B------:R1:W-:Y:S08]  /*b130*/  MUFU.EX2 R13, R0 ;  /* 0x00000000000d7308 */ /* 0x0003f00000000800 */
[----:B------:R2:W3:Y:S01]  /*b140*/  MUFU.EX2 R12, R3 ;  /* 0x00000003000c7308 */ /* 0x0004e20000000800 */
[----:B------:R-:W-:-:S02]  /*b150*/  F2FP.BF16.PACK_AB R94, R67, R176 ;  /* 0x000000b0435e723e */ /* 0x000fc400000010ff */
[----:B-----5:R-:W-:Y:S02]  /*b160*/  F2FP.BF16.PACK_AB R95, R28, R29 ;  /* 0x0000001d1c5f723e */ /* 0x020fe400000010ff */
[----:B------:R-:W-:Y:S02]  /*b170*/  MOV R239, R90 ;  /* 0x0000005a00ef7202 */ /* 0x000fe40000000f00 */
[----:B------:R-:W-:Y:S01]  /*b180*/  MOV R237, R91 ;  /* 0x0000005b00ed7202 */ /* 0x000fe20000000f00 */
[----:B------:R-:W-:Y:S02]  /*b190*/  FFMA.FTZ R2, R244, R66, R238 ;  /* 0x00000042f4027223 */ /* 0x000fe400000100ee */
[----:B----4-:R-:W-:Y:S02]  /*b1a0*/  HMMA.16816.F32.BF16 R88, R92, R4, R96 ;  /* 0x000000045c58723c */ /* 0x010fe40000041860 */
[----:B------:R-:W-:Y:S02]  /*b1b0*/  FFMA.FTZ R8, R239, R64, R237 ;  /* 0x00000040ef087223 */ /* 0x000fe400000100ed */
[----:B-1----:R-:W-:-:S02]  /*b1c0*/  FFMA.FTZ R0, R221, R65, R220 ;  /* 0x00000041dd007223 */ /* 0x002fc400000100dc */
[----:B--2---:R-:W-:Y:S01]  /*b1d0*/  FFMA.FTZ R3, R233, R11, R232 ;  /* 0x0000000be9037223 */ /* 0x004fe200000100e8 */
[----:B------:R-:W-:Y:S01]  /*b1e0*/  F2FP.BF16.PACK_AB R96, R18, R19 ;  /* 0x000000131260723e */ /* 0x000fe200000010ff */
[----:B------:R-:W-:Y:S01]  /*b1f0*/  FADD.FTZ R8, R222, R8 ;  /* 0x00000008de087221 */ /* 0x000fe20000010000 */
[----:B------:R-:W-:Y:S02]  /*b200*/  F2FP.BF16.PACK_AB R97, R14, R15 ;  /* 0x0000000f0e61723e */ /* 0x000fe400000010ff */
[----:B------:R-:W-:Y:S02]  /*b210*/  F2FP.BF16.PACK_AB R98, R16, R17 ;  /* 0x000000111062723e */ /* 0x000fe400000010ff */
[----:B---3--:R-:W-:Y:S01]  /*b220*/  F2FP.BF16.PACK_AB R99, R12, R13 ;  /* 0x0000000d0c63723e */ /* 0x008fe200000010ff */
        /* <DEDUP_REMOVED lines=8> */
[----:B------:R-:W-:-:S05]  /*b2b0*/  FADD.FTZ R3, R210, R3 ;  /* 0x00000003d2037221 */ /* 0x000fca0000010000 */
[----:B------:R-:W-:Y:S01]  /*b2c0*/  HMMA.16816.F32.BF16 R132, R92, R140, R132 ;  /* 0x0000008c5c84723c */ /* 0x000fe20000041884 */
[----:B------:R-:W-:-:S07]  /*b2d0*/  FADD.FTZ R2, R213, R2 ;  /* 0x00000002d5027221 */ /* 0x000fce0000010000 */
[----:B------:R-:W-:Y:S01]  /*b2e0*/  HMMA.16816.F32.BF16 R136, R92, R142, R136 ;  /* 0x0000008e5c88723c */ /* 0x000fe20000041888 */
[----:B------:R-:W-:-:S07]  /*b2f0*/  FADD.FTZ R0, R217, R0 ;  /* 0x00000000d9007221 */ /* 0x000fce0000010000 */
[C---:B------:R-:W-:Y:S08]  /*b300*/  HMMA.16816.F32.BF16 R148, R92.reuse, R156, R148 ;  /* 0x0000009c5c94723c */ /* 0x040ff00000041894 */
[C---:B------:R-:W-:Y:S08]  /*b310*/  HMMA.16816.F32.BF16 R152, R92.reuse, R158, R152 ;  /* 0x0000009e5c98723c */ /* 0x040ff00000041898 */
[C---:B------:R-:W-:Y:S08]  /*b320*/  HMMA.16816.F32.BF16 R164, R92.reuse, R172, R164 ;  /* 0x000000ac5ca4723c */ /* 0x040ff000000418a4 */
[C---:B------:R-:W-:Y:S08]  /*b330*/  HMMA.16816.F32.BF16 R168, R92.reuse, R174, R108 ;  /* 0x000000ae5ca8723c */ /* 0x040ff0000004186c */
[C---:B------:R-:W-:Y:S08]  /*b340*/  HMMA.16816.F32.BF16 R72, R92.reuse, R80, R104 ;  /* 0x000000505c48723c */ /* 0x040ff00000041868 */
[----:B------:R-:W-:Y:S01]  /*b350*/  HMMA.16816.F32.BF16 R76, R92, R82, R100 ;  /* 0x000000525c4c723c */ /* 0x000fe20000041864 */
[----:B------:R-:W-:-:S07]  /*b360*/  FADD.FTZ R3, R202, R3 ;  /* 0x00000003ca037221 */ /* 0x000fce0000010000 */
[----:B------:R-:W-:Y:S01]  /*b370*/  HMMA.16816.F32.BF16 R92, R92, R6, R84 ;  /* 0x000000065c5c723c */ /* 0x000fe20000041854 */
[----:B------:R-:W-:-:S07]  /*b380*/  FADD.FTZ R2, R198, R2 ;  /* 0x00000002c6027221 */ /* 0x000fce0000010000 */
[----:B------:R-:W-:Y:S07]  /*b390*/  HMMA.16816.F32.BF16 R84, R96, R4, R56 ;  /* 0x000000046054723c */ /* 0x000fee0000041838 */
[----:B------:R-:W-:-:S04]  /*b3a0*/  FADD.FTZ R4, R208, R9 ;  /* 0x00000009d0047221 */ /* 0x000fc80000010000 */
        /* <DEDUP_REMOVED lines=46> */
[----:B------:R-:W-:Y:S01]  /*b690*/  FADD.FTZ R0, R28, R0 ;  /* 0x000000001c007221 */ /* 0x000fe20000010000 */
[----:B------:R1:W-:Y:S04]  /*b6a0*/  STL [R1], R4 ;  /* 0x0000000401007387 */ /* 0x0003e80000100800 */
[----:B------:R1:W-:Y:S04]  /*b6b0*/  STL [R1+0x4], R3 ;  /* 0x0000040301007387 */ /* 0x0003e80000100800 */
[----:B------:R1:W-:Y:S04]  /*b6c0*/  STL [R1+0xc], R2 ;  /* 0x00000c0201007387 */ /* 0x0003e80000100800 */
[----:B------:R1:W-:Y:S01]  /*b6d0*/  STL [R1+0x8], R0 ;  /* 0x0000080001007387 */ /* 0x0003e20000100800 */
[----:B------:R-:W-:Y:S01]  /*b6e0*/  PLOP3.LUT P0, PT, PT, PT, UP0, 0x40, 0x0 ;  /* 0x000000000000781c */ /* 0x000fe20003f0e808 */
[----:B------:R-:W-:Y:S01]  /*b6f0*/  HMMA.16816.F32.BF16 R144, R96, R156, R144 ;  /* 0x0000009c6090723c */ /* 0x000fe20000041890 */
[----:B------:R-:W-:-:S07]  /*b700*/  MOV R104, R250 ;  /* 0x000000fa00687202 */ /* 0x000fce0000000f00 */
[----:B------:R-:W-:Y:S01]  /*b710*/  HMMA.16816.F32.BF16 R156, R96, R158, R68 ;  /* 0x0000009e609c723c */ /* 0x000fe20000041844 */
[----:B------:R-:W-:Y:S02]  /*b720*/  MOV R105, R249 ;  /* 0x000000f900697202 */ /* 0x000fe40000000f00 */
[----:B------:R-:W-:-:S05]  /*b730*/  MOV R101, R231 ;  /* 0x000000e700657202 */ /* 0x000fca0000000f00 */
[----:B------:R-:W-:Y:S01]  /*b740*/  HMMA.16816.F32.BF16 R116, R96, R124, R116 ;  /* 0x0000007c6074723c */ /* 0x000fe20000041874 */
[----:B------:R-:W-:-:S07]  /*b750*/  MOV R103, R248 ;  /* 0x000000f800677202 */ /* 0x000fce0000000f00 */
        /* <DEDUP_REMOVED lines=9> */
[----:B-1----:R-:W2:Y:S04]  /*b7f0*/  LDL.64 R204, [R1+0x40] ;  /* 0x0000400001cc7983 */ /* 0x002ea80000100a00 */
        /* <DEDUP_REMOVED lines=66> */
[----:B-1----:R-:W1:Y:S04]  /*bc20*/  LDSM.16.M88.4 R12, [R225+0x6000] ;  /* 0x00600000e10c783b */ /* 0x002e680000000200 */
[----:B------:R-:W-:Y:S04]  /*bc30*/  LDSM.16.M88.4 R44, [R225+0x6800] ;  /* 0x00680000e12c783b */ /* 0x000fe80000000200 */
[----:B------:R-:W-:Y:S04]  /*bc40*/  LDSM.16.M88.4 R40, [R225+0x6c00] ;  /* 0x006c0000e128783b */ /* 0x000fe80000000200 */
[----:B------:R-:W-:Y:S04]  /*bc50*/  LDSM.16.M88.4 R36, [R227+0x6000] ;  /* 0x00600000e324783b */ /* 0x000fe80000000200 */
[----:B---3--:R-:W3:Y:S04]  /*bc60*/  LDSM.16.M88.4 R4, [R228+0x1000] ;  /* 0x00100000e404783b */ /* 0x008ee80000000200 */
[----:B------:R-:W-:Y:S04]  /*bc70*/  LDSM.16.M88.4 R32, [R227+0x6400] ;  /* 0x00640000e320783b */ /* 0x000fe80000000200 */
[----:B------:R-:W-:Y:S04]  /*bc80*/  LDSM.16.M88.4 R28, [R227+0x6800] ;  /* 0x00680000e31c783b */ /* 0x000fe80000000200 */
[----:B------:R-:W-:Y:S04]  /*bc90*/  LDSM.16.M88.4 R20, [R227+0x6c00] ;  /* 0x006c0000e314783b */ /* 0x000fe80000000200 */
[----:B------:R-:W-:Y:S01]  /*bca0*/  LDSM.16.M88.4 R16, [R229] ;  /* 0x00000000e510783b */ /* 0x000fe20000000200 */
[C---:B--2---:R-:W-:Y:S03]  /*bcb0*/  HMMA.16816.F32.BF16 R196, R8.reuse, R48, RZ ;  /* 0x0000003008c4723c */ /* 0x044fe600000418ff */
[----:B------:R-:W-:Y:S04]  /*bcc0*/  LDSM.16.M88.4 R52, [R225+0x7000] ;  /* 0x00700000e134783b */ /* 0x000fe80000000200 */
[----:B------:R-:W0:Y:S01]  /*bcd0*/  LDGDEPBAR ;  /* 0x00000000000079af */ /* 0x000e220000000000 */
[C---:B-1----:R-:W-:Y:S08]  /*bce0*/  HMMA.16816.F32.BF16 R216, R8.reuse, R12, RZ ;  /* 0x0000000c08d8723c */ /* 0x042ff000000418ff */
[----:B------:R-:W-:Y:S08]  /*bcf0*/  HMMA.16816.F32.BF16 R212, R8, R14, RZ ;  /* 0x0000000e08d4723c */ /* 0x000ff000000418ff */
[C---:B---3--:R-:W-:Y:S08]  /*bd00*/  HMMA.16816.F32.BF16 R56, R4.reuse, R12, RZ ;  /* 0x0000000c0438723c */ /* 0x048ff000000418ff */
[C---:B------:R-:W-:Y:S01]  /*bd10*/  HMMA.16816.F32.BF16 R104, R4.reuse, R14, RZ ;  /* 0x0000000e0468723c */ /* 0x040fe200000418ff */
[----:B------:R-:W1:Y:S07]  /*bd20*/  LDSM.16.M88.4 R12, [R229+0x1000] ;  /* 0x00100000e50c783b */ /* 0x000e6e0000000200 */
[C---:B------:R-:W-:Y:S08]  /*bd30*/  HMMA.16816.F32.BF16 R100, R4.reuse, R48, RZ ;  /* 0x000000300464723c */ /* 0x040ff000000418ff */
[C---:B------:R-:W-:Y:S08]  /*bd40*/  HMMA.16816.F32.BF16 R64, R4.reuse, R40, RZ ;  /* 0x000000280440723c */ /* 0x040ff000000418ff */
[C---:B------:R-:W-:Y:S08]  /*bd50*/  HMMA.16816.F32.BF16 R204, R4.reuse, R46, RZ ;  /* 0x0000002e04cc723c */ /* 0x040ff000000418ff */
[C---:B------:R-:W-:Y:S08]  /*bd60*/  HMMA.16816.F32.BF16 R60, R4.reuse, R44, RZ ;  /* 0x0000002c043c723c */ /* 0x040ff000000418ff */
[C---:B------:R-:W-:Y:S08]  /*bd70*/  HMMA.16816.F32.BF16 R192, R4.reuse, R50, RZ ;  /* 0x0000003204c0723c */ /* 0x040ff000000418ff */
[----:B------:R-:W-:Y:S08]  /*bd80*/  HMMA.16816.F32.BF16 R200, R4, R42, RZ ;  /* 0x0000002a04c8723c */ /* 0x000ff000000418ff */
[C---:B------:R-:W-:Y:S01]  /*bd90*/  HMMA.16816.F32.BF16 R208, R8.reuse, R50, RZ ;  /* 0x0000003208d0723c */ /* 0x040fe200000418ff */
[----:B------:R-:W-:Y:S07]  /*bda0*/  LDSM.16.M88.4 R48, [R225+0x7400] ;  /* 0x00740000e130783b */ /* 0x000fee0000000200 */
[C---:B------:R-:W-:Y:S08]  /*bdb0*/  HMMA.16816.F32.BF16 R188, R8.reuse, R44, RZ ;  /* 0x0000002c08bc723c */ /* 0x040ff000000418ff */
[C---:B------:R-:W-:Y:S01]  /*bdc0*/  HMMA.16816.F32.BF16 R184, R8.reuse, R46, RZ ;  /* 0x0000002e08b8723c */ /* 0x040fe200000418ff */
[----:B------:R-:W-:Y:S07]  /*bdd0*/  LDSM.16.M88.4 R44, [R225+0x7800] ;  /* 0x00780000e12c783b */ /* 0x000fee0000000200 */
[C---:B------:R-:W-:Y:S08]  /*bde0*/  HMMA.16816.F32.BF16 R180, R8.reuse, R40, RZ ;  /* 0x0000002808b4723c */ /* 0x040ff000000418ff */
[----:B------:R-:W-:Y:S01]  /*bdf0*/  HMMA.16816.F32.BF16 R176, R8, R42, RZ ;  /* 0x0000002a08b0723c */ /* 0x000fe200000418ff */
[----:B------:R-:W2:Y:S04]  /*be00*/  LDSM.16.M88.4 R8, [R228+0x3000] ;  /* 0x00300000e408783b */ /* 0x000ea80000000200 */
[----:B------:R-:W3:Y:S03]  /*be10*/  LDSM.16.M88.4 R40, [R225+0x7c00] ;  /* 0x007c0000e128783b */ /* 0x000ee60000000200 */
        /* <DEDUP_REMOVED lines=13> */
[----:B------:R-:W-:Y:S01]  /*bef0*/  HMMA.16816.F32.BF16 R200, R16, R22, R176 ;  /* 0x0000001610c8723c */ /* 0x000fe200000418b0 */
[----:B------:R-:W-:Y:S07]  /*bf00*/  LDSM.16.M88.4 R20, [R227+0x7c00] ;  /* 0x007c0000e314783b */ /* 0x000fee0000000200 */
[C---:B--2---:R-:W-:Y:S08]  /*bf10*/  HMMA.16816.F32.BF16 R192, R8.reuse, R48, R100 ;  /* 0x0000003008c0723c */ /* 0x044ff00000041864 */
[C---:B------:R-:W-:Y:S08]  /*bf20*/  HMMA.16816.F32.BF16 R196, R8.reuse, R52, R108 ;  /* 0x0000003408c4723c */ /* 0x040ff0000004186c */
[C---:B------:R-:W-:Y:S08]  /*bf30*/  HMMA.16816.F32.BF16 R180, R8.reuse, R44, R60 ;  /* 0x0000002c08b4723c */ /* 0x040ff0000004183c */
[C---:B---3--:R-:W-:Y:S01]  /*bf40*/  HMMA.16816.F32.BF16 R176, R8.reuse, R40, R4 ;  /* 0x0000002808b0723c */ /* 0x048fe20000041804 */
[----:B------:R-:W2:Y:S07]  /*bf50*/  LDSM.16.M88.4 R4, [R229+0x3000] ;  /* 0x00300000e504783b */ /* 0x000eae0000000200 */
[----:B------:R-:W-:Y:S08]  /*bf60*/  HMMA.16816.F32.BF16 R100, R8, R50, R64 ;  /* 0x000000320864723c */ /* 0x000ff00000041840 */
[C---:B------:R-:W-:Y:S08]  /*bf70*/  HMMA.16816.F32.BF16 R188, R16.reuse, R28, R188 ;  /* 0x0000001c10bc723c */ /* 0x040ff000000418bc */
[C---:B------:R-:W-:Y:S01]  /*bf80*/  HMMA.16816.F32.BF16 R208, R16.reuse, R34, R208 ;  /* 0x0000002210d0723c */ /* 0x040fe200000418d0 */
[----:B------:R-:W-:Y:S07]  /*bf90*/  LDSM.16.M88.4 R32, [R227+0x7800] ;  /* 0x00780000e320783b */ /* 0x000fee0000000200 */
[----:B------:R-:W-:Y:S01]  /*bfa0*/  HMMA.16816.F32.BF16 R184, R16, R30, R184 ;  /* 0x0000001e10b8723c */ /* 0x000fe200000418b8 */
[----:B------:R-:W3:Y:S04]  /*bfb0*/  LDSM.16.M88.4 R16, [R227+0x7000] ;  /* 0x00700000e310783b */ /* 0x000ee80000000200 */
[----:B------:R-:W4:Y:S03]  /*bfc0*/  LDSM.16.M88.4 R28, [R227+0x7400] ;  /* 0x00740000e31c783b */ /* 0x000f260000000200 */
[C---:B------:R-:W-:Y:S08]  /*bfd0*/  HMMA.16816.F32.BF16 R108, R8.reuse, R54, R104 ;  /* 0x00000036086c723c */ /* 0x040ff00000041868 */
[C---:B------:R-:W-:Y:S08]  /*bfe0*/  HMMA.16816.F32.BF16 R64, R8.reuse, R46, R56 ;  /* 0x0000002e0840723c */ /* 0x040ff00000041838 */
[----:B------:R-:W-:Y:S01]  /*bff0*/  HMMA.16816.F32.BF16 R60, R8, R42, R204 ;  /* 0x0000002a083c723c */ /* 0x000fe200000418cc */
[----:B------:R-:W5:Y:S07]  /*c000*/  LDSM.16.M88.4 R8, [R229+0x2000] ;  /* 0x00200000e508783b */ /* 0x000f6e0000000200 */
[C---:B-1----:R-:W-:Y:S08]  /*c010*/  HMMA.16816.F32.BF16 R56, R12.reuse, R52, R216 ;  /* 0x000000340c38723c */ /* 0x042ff000000418d8 */
[C---:B------:R-:W-:Y:S08]  /*c020*/  HMMA.16816.F32.BF16 R52, R12.reuse, R54, R36 ;  /* 0x000000360c34723c */ /* 0x040ff00000041824 */
[C---:B------:R-:W-:Y:S08]  /*c030*/  HMMA.16816.F32.BF16 R36, R12.reuse, R48, R220 ;  /* 0x000000300c24723c */ /* 0x040ff000000418dc */
[C---:B------:R-:W-:Y:S08]  /*c040*/  HMMA.16816.F32.BF16 R104, R12.reuse, R44, R188 ;  /* 0x0000002c0c68723c */ /* 0x040ff000000418bc */
[C---:B------:R-:W-:Y:S08]  /*c050*/  HMMA.16816.F32.BF16 R48, R12.reuse, R50, R208 ;  /* 0x000000320c30723c */ /* 0x040ff000000418d0 */
[C---:B------:R-:W-:Y:S01]  /*c060*/  HMMA.16816.F32.BF16 R184, R12.reuse, R46, R184 ;  /* 0x0000002e0cb8723c */ /* 0x040fe200000418b8 */
[----:B------:R-:W-:Y:S07]  /*c070*/  LDSM.16.M88.4 R44, [R225+0x8400] ;  /* 0x00840000e12c783b */ /* 0x000fee0000000200 */
[C---:B------:R-:W-:Y:S08]  /*c080*/  HMMA.16816.F32.BF16 R188, R12.reuse, R40, R232 ;  /* 0x000000280cbc723c */ /* 0x040ff000000418e8 */
[----:B------:R-:W-:Y:S08]  /*c090*/  HMMA.16816.F32.BF16 R12, R12, R42, R200 ;  /* 0x0000002a0c0c723c */ /* 0x000ff000000418c8 */
[C---:B--2---:R-:W-:Y:S08]  /*c0a0*/  HMMA.16816.F32.BF16 R244, R4.reuse, R20, R176 ;  /* 0x0000001404f4723c */ /* 0x044ff000000418b0 */
[C---:B---3--:R-:W-:Y:S08]  /*c0b0*/  HMMA.16816.F32.BF16 R196, R4.reuse, R16, R196 ;  /* 0x0000001004c4723c */ /* 0x048ff000000418c4 */
[C---:B------:R-:W-:Y:S08]  /*c0c0*/  HMMA.16816.F32.BF16 R216, R4.reuse, R18, R108 ;  /* 0x0000001204d8723c */ /* 0x040ff0000004186c */
[C---:B----4-:R-:W-:Y:S01]  /*c0d0*/  HMMA.16816.F32.BF16 R220, R4.reuse, R28, R192 ;  /* 0x0000001c04dc723c */ /* 0x050fe200000418c0 */
[----:B------:R-:W1:Y:S07]  /*c0e0*/  S2R R195, SR_TID.X ;  /* 0x0000000000c37919 */ /* 0x000e6e0000002100 */
[C---:B------:R-:W-:Y:S08]  /*c0f0*/  HMMA.16816.F32.BF16 R232, R4.reuse, R30, R100 ;  /* 0x0000001e04e8723c */ /* 0x040ff00000041864 */
[C---:B------:R-:W-:Y:S08]  /*c100*/  HMMA.16816.F32.BF16 R236, R4.reuse, R32, R180 ;  /* 0x0000002004ec723c */ /* 0x040ff000000418b4 */
[----:B------:R-:W-:Y:S01]  /*c110*/  HMMA.16816.F32.BF16 R240, R4, R34, R64 ;  /* 0x0000002204f0723c */ /* 0x000fe20000041840 */
[----:B-1----:R-:W-:-:S05]  /*c120*/  IMAD.SHL.U32 R195, R195, 0x2, RZ ;  /* 0x00000002c3c37824 */ /* 0x002fca00078e00ff */
[----:B------:R-:W-:Y:S02]  /*c130*/  LOP3.LUT R195, R195, 0x6, RZ, 0xc0, !PT ;  /* 0x00000006c3c37812 */ /* 0x000fe400078ec0ff */
[----:B------:R-:W-:Y:S01]  /*c140*/  HMMA.16816.F32.BF16 R212, R4, R22, R60 ;  /* 0x0000001604d4723c */ /* 0x000fe2000004183c */
[----:B------:R-:W-:Y:S02]  /*c150*/  LDSM.16.M88.4 R4, [R228+0x4000] ;  /* 0x00400000e404783b */ /* 0x000fe40000000200 */
[----:B------:R-:W-:Y:S02]  /*c160*/  IMAD R0, R0, 0x40, R195 ;  /* 0x0000004000007824 */ /* 0x000fe400078e02c3 */
[----:B------:R-:W-:Y:S03]  /*c170*/  LDSM.16.M88.4 R60, [R225+0x8c00] ;  /* 0x008c0000e13c783b */ /* 0x000fe60000000200 */
[----:B-----5:R-:W-:Y:S01]  /*c180*/  HMMA.16816.F32.BF16 R176, R8, R18, R52 ;  /* 0x0000001208b0723c */ /* 0x020fe20000041834 */
[----:B------:R-:W1:Y:S01]  /*c190*/  LDSM.16.M88.4 R52, [R225+0x8800] ;  /* 0x00880000e134783b */ /* 0x000e620000000200 */
[----:B------:R-:W-:-:S02]  /*c1a0*/  ISETP.GE.AND P6, PT, R0, R24, PT ;  /* 0x000000180000720c */ /* 0x000fc40003fc6270 */
[C---:B------:R-:W-:Y:S02]  /*c1b0*/  ISETP.GE.AND P1, PT, R0.reuse, R25, PT ;  /* 0x000000190000720c */ /* 0x040fe40003f26270 */
[----:B------:R-:W-:Y:S02]  /*c1c0*/  ISETP.GE.AND P0, PT, R0, R27, PT ;  /* 0x0000001b0000720c */ /* 0x000fe40003f06270 */
[C---:B------:R-:W-:Y:S01]  /*c1d0*/  HMMA.16816.F32.BF16 R56, R8.reuse, R16, R56 ;  /* 0x000000100838723c */ /* 0x040fe20000041838 */
[----:B------:R-:W2:Y:S07]  /*c1e0*/  LDSM.16.M88.4 R16, [R225+0x8000] ;  /* 0x00800000e110783b */ /* 0x000eae0000000200 */
[----:B------:R-:W-:Y:S01]  /*c1f0*/  HMMA.16816.F32.BF16 R64, R8, R28, R36 ;  /* 0x0000001c0840723c */ /* 0x000fe20000041824 */
[----:B------:R-:W-:-:S02]  /*c200*/  IMAD.MOV.U32 R3, RZ, RZ, R213 ;  /* 0x000000ffff037224 */ /* 0x000fc400078e00d5 */
[----:B------:R-:W-:Y:S02]  /*c210*/  IMAD.MOV.U32 R2, RZ, RZ, R212 ;  /* 0x000000ffff027224 */ /* 0x000fe400078e00d4 */
[----:B------:R-:W-:Y:S02]  /*c220*/  IMAD.MOV.U32 R252, RZ, RZ, R214 ;  /* 0x000000fffffc7224 */ /* 0x000fe400078e00d6 */
[----:B------:R-:W-:Y:S01]  /*c230*/  IMAD.MOV.U32 R251, RZ, RZ, R215 ;  /* 0x000000fffffb7224 */ /* 0x000fe200078e00d7 */
[C---:B------:R-:W-:Y:S08]  /*c240*/  HMMA.16816.F32.BF16 R36, R8.reuse, R32, R104 ;  /* 0x000000200824723c */ /* 0x040ff00000041868 */
[C---:B------:R-:W-:Y:S01]  /*c250*/  HMMA.16816.F32.BF16 R40, R8.reuse, R30, R48 ;  /* 0x0000001e0828723c */ /* 0x040fe20000041830 */
[----:B------:R-:W-:Y:S04]  /*c260*/  LDSM.16.M88.4 R28, [R227+0x8000] ;  /* 0x00800000e31c783b */ /* 0x000fe80000000200 */
[----:B------:R-:W-:Y:S03]  /*c270*/  LDSM.16.M88.4 R48, [R227+0x8400] ;  /* 0x00840000e330783b */ /* 0x000fe60000000200 */
[C---:B------:R-:W-:Y:S01]  /*c280*/  HMMA.16816.F32.BF16 R104, R8.reuse, R34, R184 ;  /* 0x000000220868723c */ /* 0x040fe200000418b8 */
[----:B------:R-:W-:Y:S07]  /*c290*/  LDSM.16.M88.4 R184, [R227+0x8c00] ;  /* 0x008c0000e3b8783b */ /* 0x000fee0000000200 */
[C---:B------:R-:W-:Y:S08]  /*c2a0*/  HMMA.16816.F32.BF16 R108, R8.reuse, R20, R188 ;  /* 0x00000014086c723c */ /* 0x040ff000000418bc */
[----:B------:R-:W-:Y:S01]  /*c2b0*/  HMMA.16816.F32.BF16 R100, R8, R22, R12 ;  /* 0x000000160864723c */ /* 0x000fe2000004180c */
[----:B------:R-:W-:Y:S04]  /*c2c0*/  LDSM.16.M88.4 R8, [R229+0x4000] ;  /* 0x00400000e508783b */ /* 0x000fe80000000200 */
[----:B------:R-:W3:Y:S03]  /*c2d0*/  LDSM.16.M88.4 R12, [R228+0x5000] ;  /* 0x00500000e40c783b */ /* 0x000ee60000000200 */
[C---:B-1----:R-:W-:Y:S08]  /*c2e0*/  HMMA.16816.F32.BF16 R32, R4.reuse, R52, R36 ;  /* 0x000000340420723c */ /* 0x042ff00000041824 */
[C---:B--2---:R-:W-:Y:S01]  /*c2f0*/  HMMA.16816.F32.BF16 R180, R4.reuse, R16, R56 ;  /* 0x0000001004b4723c */ /* 0x044fe20000041838 */
[----:B------:R-:W-:Y:S07]  /*c300*/  LDSM.16.M88.4 R56, [R227+0x8800] ;  /* 0x00880000e338783b */ /* 0x000fee0000000200 */
[C---:B------:R-:W-:Y:S08]  /*c310*/  HMMA.16816.F32.BF16 R176, R4.reuse, R18, R176 ;  /* 0x0000001204b0723c */ /* 0x040ff000000418b0 */
[C---:B------:R-:W-:Y:S08]  /*c320*/  HMMA.16816.F32.BF16 R64, R4.reuse, R44, R64 ;  /* 0x0000002c0440723c */ /* 0x040ff00000041840 */
[C---:B------:R-:W-:Y:S08]  /*c330*/  HMMA.16816.F32.BF16 R40, R4.reuse, R46, R40 ;  /* 0x0000002e0428723c */ /* 0x040ff00000041828 */
[C---:B------:R-:W-:Y:S08]  /*c340*/  HMMA.16816.F32.BF16 R20, R4.reuse, R54, R104 ;  /* 0x000000360414723c */ /* 0x040ff00000041868 */
[C---:B------:R-:W-:Y:S08]  /*c350*/  HMMA.16816.F32.BF16 R36, R4.reuse, R60, R108 ;  /* 0x0000003c0424723c */ /* 0x040ff0000004186c */
[----:B------:R-:W-:Y:S08]  /*c360*/  HMMA.16816.F32.BF16 R4, R4, R62, R100 ;  /* 0x0000003e0404723c */ /* 0x000ff00000041864 */
[----:B---3--:R-:W-:Y:S07]  /*c370*/  HMMA.16816.F32.BF16 R104, R12, R16, R196 ;  /* 0x000000100c68723c */ /* 0x008fee00000418c4 */
[C---:B------:R-:W-:Y:S01]  /*c380*/  IADD3 R17, R0.reuse, 0x19, RZ ;  /* 0x0000001900117810 */ /* 0x040fe20007ffe0ff */
[----:B------:R-:W-:Y:S01]  /*c390*/  HMMA.16816.F32.BF16 R212, R8, R28, R180 ;  /* 0x0000001c08d4723c */ /* 0x000fe200000418b4 */
[----:B------:R-:W-:-:S07]  /*c3a0*/  IADD3 R16, R0, 0x20, RZ ;  /* 0x0000002000107810 */ /* 0x000fce0007ffe0ff */
[----:B------:R-:W-:Y:S01]  /*c3b0*/  HMMA.16816.F32.BF16 R192, R8, R186, R4 ;  /* 0x000000ba08c0723c */ /* 0x000fe20000041804 */
[----:B------:R-:W1:Y:S01]  /*c3c0*/  LDSM.16.M88.4 R4, [R229+0x5000] ;  /* 0x00500000e504783b */ /* 0x000e620000000200 */
[----:B------:R-:W-:-:S06]  /*c3d0*/  DEPBAR.LE SB0, 0x0 ;  /* 0x000080000000791a */ /* 0x000fcc0000000000 */
[----:B------:R-:W-:Y:S08]  /*c3e0*/  HMMA.16816.F32.BF16 R204, R8, R48, R64 ;  /* 0x0000003008cc723c */ /* 0x000ff00000041840 */
[C---:B------:R-:W-:Y:S07]  /*c3f0*/  HMMA.16816.F32.BF16 R64, R12.reuse, R44, R220 ;  /* 0x0000002c0c40723c */ /* 0x040fee00000418dc */
[----:B------:R-:W-:Y:S01]  /*c400*/  IMAD.MOV.U32 R220, RZ, RZ, R3 ;  /* 0x000000ffffdc7224 */ /* 0x000fe200078e0003 */
[----:B------:R-:W-:Y:S01]  /*c410*/  HMMA.16816.F32.BF16 R100, R12, R46, R232 ;  /* 0x0000002e0c64723c */ /* 0x000fe200000418e8 */
[----:B------:R-:W-:-:S06]  /*c420*/  IADD3 R3, R0, 0x31, RZ ;  /* 0x0000003100037810 */ /* 0x000fcc0007ffe0ff */
[----:B------:R-:W-:Y:S01]  /*c430*/  IMAD.MOV.U32 R235, RZ, RZ, R2 ;  /* 0x000000ffffeb7224 */ /* 0x000fe200078e0002 */
[C---:B------:R-:W-:Y:S01]  /*c440*/  HMMA.16816.F32.BF16 R196, R8.reuse, R50, R40 ;  /* 0x0000003208c4723c */ /* 0x040fe20000041828 */
[----:B------:R-:W-:Y:S01]  /*c450*/  FMUL.FTZ R2, R212, c[0x0][0x2ec] ;  /* 0x0000bb00d4027a20 */ /* 0x000fe20000410000 */
[----:B------:R-:W-:Y:S06]  /*c460*/  I2F R42, R0 ;  /* 0x00000000002a7306 */ /* 0x000fec0000201400 */
[----:B------:R-:W-:Y:S02]  /*c470*/  HMMA.16816.F32.BF16 R208, R8, R30, R176 ;  /* 0x0000001e08d0723c */ /* 0x000fe400000418b0 */
[----:B------:R2:W-:Y:S06]  /*c480*/  MUFU.TANH R43, R2 ;  /* 0x00000002002b7308 */ /* 0x0005ec0000002400 */
[----:B-1----:R-:W-:Y:S02]  /*c490*/  HMMA.16816.F32.BF16 R104, R4, R28, R104 ;  /* 0x0000001c0468723c */ /* 0x002fe40000041868 */
[----:B------:R-:W-:Y:S06]  /*c4a0*/  I2F R29, R3 ;  /* 0x00000003001d7306 */ /* 0x000fec0000201400 */
[C---:B------:R-:W-:Y:S01]  /*c4b0*/  HMMA.16816.F32.BF16 R180, R8.reuse, R56, R32 ;  /* 0x0000003808b4723c */ /* 0x040fe20000041820 */
[----:B--2---:R-:W-:Y:S01]  /*c4c0*/  FMUL.FTZ R2, R213, c[0x0][0x2ec] ;  /* 0x0000bb00d5027a20 */ /* 0x004fe20000410000 */
[----:B------:R-:W-:Y:S06]  /*c4d0*/  I2F R35, R17 ;  /* 0x0000001100237306 */ /* 0x000fec0000201400 */
[C---:B------:R-:W-:Y:S02]  /*c4e0*/  HMMA.16816.F32.BF16 R200, R8.reuse, R58, R20 ;  /* 0x0000003a08c8723c */ /* 0x040fe40000041814 */
[----:B------:R1:W-:Y:S05]  /*c4f0*/  MUFU.TANH R28, R2 ;  /* 0x00000002001c7308 */ /* 0x0003ea0000002400 */
[C---:B------:R-:W-:Y:S01]  /*c500*/  IADD3 R23, R0.reuse, 0x1, RZ ;  /* 0x0000000100177810 */ /* 0x040fe20007ffe0ff */
[----:B------:R-:W-:Y:S01]  /*c510*/  HMMA.16816.F32.BF16 R188, R8, R184, R36 ;  /* 0x000000b808bc723c */ /* 0x000fe20000041824 */
[----:B------:R-:W-:-:S02]  /*c520*/  IADD3 R22, R0, 0x8, RZ ;  /* 0x0000000800167810 */ /* 0x000fc40007ffe0ff */
[----:B------:R-:W2:Y:S01]  /*c530*/  I2F R41, R23 ;  /* 0x0000001700297306 */ /* 0x000ea20000201400 */
[C---:B------:R-:W-:Y:S02]  /*c540*/  IADD3 R21, R0.reuse, 0x9, RZ ;  /* 0x0000000900157810 */ /* 0x040fe40007ffe0ff */
[----:B------:R-:W-:Y:S02]  /*c550*/  IADD3 R20, R0, 0x10, RZ ;  /* 0x0000001000147810 */ /* 0x000fe40007ffe0ff */
[----:B------:R-:W-:Y:S01]  /*c560*/  HMMA.16816.F32.BF16 R8, R12, R18, R216 ;  /* 0x000000120c08723c */ /* 0x000fe200000418d8 */
[----:B------:R-:W-:Y:S01]  /*c570*/  ISETP.GE.AND P5, PT, R23, R24, PT ;  /* 0x000000181700720c */ /* 0x000fe20003fa6270 */
[----:B-1----:R-:W-:Y:S01]  /*c580*/  FMUL.FTZ R2, R214, c[0x0][0x2ec] ;  /* 0x0000bb00d6027a20 */ /* 0x002fe20000410000 */
[----:B------:R-:W-:Y:S04]  /*c590*/  I2F R40, R22 ;  /* 0x0000001600287306 */ /* 0x000fe80000201400 */
[C---:B------:R-:W-:Y:S01]  /*c5a0*/  IADD3 R19, R0.reuse, 0x11, RZ ;  /* 0x0000001100137810 */ /* 0x040fe20007ffe0ff */
[C---:B------:R-:W-:Y:S01]  /*c5b0*/  HMMA.16816.F32.BF16 R44, R4.reuse, R48, R64 ;  /* 0x00000030042c723c */ /* 0x040fe20000041840 */
[----:B------:R-:W-:Y:S01]  /*c5c0*/  IADD3 R18, R0, 0x18, RZ ;  /* 0x0000001800127810 */ /* 0x000fe20007ffe0ff */
[----:B--2---:R-:W-:Y:S01]  /*c5d0*/  FFMA.FTZ R28, R41, UR4, R28 ;  /* 0x00000004291c7c23 */ /* 0x004fe2000801001c */
[----:B------:R1:W-:Y:S05]  /*c5e0*/  MUFU.TANH R213, R2 ;  /* 0x0000000200d57308 */ /* 0x0003ea0000002400 */
[----:B------:R-:W-:Y:S03]  /*c5f0*/  HMMA.16816.F32.BF16 R48, R4, R50, R100 ;  /* 0x000000320430723c */ /* 0x000fe60000041864 */
[----:B------:R-:W-:Y:S05]  /*c600*/  I2F R39, R21 ;  /* 0x0000001500277306 */ /* 0x000fea0000201400 */
[----:B------:R-:W-:Y:S01]  /*c610*/  HMMA.16816.F32.BF16 R108, R12, R52, R236 ;  /* 0x000000340c6c723c */ /* 0x000fe200000418ec */
[----:B-1----:R-:W-:-:S02]  /*c620*/  FMUL.FTZ R2, R215, c[0x0][0x2ec] ;  /* 0x0000bb00d7027a20 */ /* 0x002fc40000410000 */
[----:B------:R-:W-:Y:S05]  /*c630*/  I2F R38, R20 ;  /* 0x0000001400267306 */ /* 0x000fea0000201400 */
[----:B------:R-:W-:Y:S03]  /*c640*/  HMMA.16816.F32.BF16 R176, R12, R54, R240 ;  /* 0x000000360cb0723c */ /* 0x000fe600000418f0 */
[----:B------:R1:W-:Y:S05]  /*c650*/  MUFU.TANH R103, R2 ;  /* 0x0000000200677308 */ /* 0x0003ea0000002400 */
[----:B------:R-:W-:Y:S03]  /*c660*/  HMMA.16816.F32.BF16 R52, R4, R30, R8 ;  /* 0x0000001e0434723c */ /* 0x000fe60000041808 */
[----:B------:R-:W-:Y:S04]  /*c670*/  I2F R37, R19 ;  /* 0x0000001300257306 */ /* 0x000fe80000201400 */
[C---:B------:R-:W-:Y:S01]  /*c680*/  IADD3 R11, R0.reuse, 0x21, RZ ;  /* 0x00000021000b7810 */ /* 0x040fe20007ffe0ff */
[----:B------:R-:W-:Y:S01]  /*c690*/  HMMA.16816.F32.BF16 R216, R12, R60, R244 ;  /* 0x0000003c0cd8723c */ /* 0x000fe200000418f4 */
[----:B------:R-:W-:-:S02]  /*c6a0*/  IADD3 R10, R0, 0x28, RZ ;  /* 0x00000028000a7810 */ /* 0x000fc40007ffe0ff */
[----:B------:R-:W-:Y:S01]  /*c6b0*/  IADD3 R9, R0, 0x29, RZ ;  /* 0x0000002900097810 */ /* 0x000fe20007ffe0ff */
[----:B-1----:R-:W-:Y:S01]  /*c6c0*/  FMUL.FTZ R2, R104, c[0x0][0x2ec] ;  /* 0x0000bb0068027a20 */ /* 0x002fe20000410000 */
[----:B------:R-:W-:Y:S01]  /*c6d0*/  I2F R36, R18 ;  /* 0x0000001200247306 */ /* 0x000fe20000201400 */
[----:B------:R-:W-:Y:S02]  /*c6e0*/  IADD3 R8, R0, 0x30, RZ ;  /* 0x0000003000087810 */ /* 0x000fe40007ffe0ff */
[C---:B------:R-:W-:Y:S05]  /*c6f0*/  HMMA.16816.F32.BF16 R108, R4.reuse, R56, R108 ;  /* 0x00000038046c723c */ /* 0x040fea000004186c */
[----:B------:R1:W-:Y:S03]  /*c700*/  MUFU.TANH R222, R2 ;  /* 0x0000000200de7308 */ /* 0x0003e60000002400 */
[----:B------:R-:W-:Y:S05]  /*c710*/  HMMA.16816.F32.BF16 R176, R4, R58, R176 ;  /* 0x0000003a04b0723c */ /* 0x000fea00000418b0 */
[----:B------:R-:W-:Y:S02]  /*c720*/  I2F R34, R16 ;  /* 0x0000001000227306 */ /* 0x000fe40000201400 */
[----:B------:R-:W-:-:S02]  /*c730*/  FMUL.FTZ R59, R183, c[0x0][0x2ec] ;  /* 0x0000bb00b73b7a20 */ /* 0x000fc40000410000 */
[----:B------:R-:W-:Y:S02]  /*c740*/  IMAD.MOV.U32 R183, RZ, RZ, R251 ;  /* 0x000000ffffb77224 */ /* 0x000fe400078e00fb */
[----:B------:R-:W-:Y:S02]  /*c750*/  FMUL.FTZ R58, R182, c[0x0][0x2ec] ;  /* 0x0000bb00b63a7a20 */ /* 0x000fe40000410000 */
[----:B------:R-:W-:Y:S01]  /*c760*/  IMAD.MOV.U32 R182, RZ, RZ, R252 ;  /* 0x000000ffffb67224 */ /* 0x000fe200078e00fc */
[----:B------:R-:W-:Y:S01]  /*c770*/  I2F R33, R11 ;  /* 0x0000000b00217306 */ /* 0x000fe20000201400 */
[----:B-1----:R-:W-:-:S07]  /*c780*/  FMUL.FTZ R2, R105, c[0x0][0x2ec] ;  /* 0x0000bb0069027a20 */ /* 0x002fce0000410000 */
[----:B------:R1:W-:Y:S02]  /*c790*/  MUFU.TANH R232, R2 ;  /* 0x0000000200e87308 */ /* 0x0003e40000002400 */
[----:B------:R-:W-:Y:S02]  /*c7a0*/  FMUL.FTZ R179, R179, c[0x0][0x2ec] ;  /* 0x0000bb00b3b37a20 */ /* 0x000fe40000410000 */
[----:B------:R-:W-:-:S04]  /*c7b0*/  FMUL.FTZ R178, R178, c[0x0][0x2ec] ;  /* 0x0000bb00b2b27a20 */ /* 0x000fc80000410000 */
[----:B------:R-:W-:Y:S01]  /*c7c0*/  I2F R32, R10 ;  /* 0x0000000a00207306 */ /* 0x000fe20000201400 */
[----:B-1----:R-:W-:-:S07]  /*c7d0*/  FMUL.FTZ R2, R106, c[0x0][0x2ec] ;  /* 0x0000bb006a027a20 */ /* 0x002fce0000410000 */
[----:B------:R-:W-:Y:S08]  /*c7e0*/  I2F R31, R9 ;  /* 0x00000009001f7306 */ /* 0x000ff00000201400 */
[----:B------:R1:W-:Y:S08]  /*c7f0*/  MUFU.TANH R221, R2 ;  /* 0x0000000200dd7308 */ /* 0x0003f00000002400 */
[----:B------:R-:W-:Y:S01]  /*c800*/  I2F R30, R8 ;  /* 0x00000008001e7306 */ /* 0x000fe20000201400 */
[----:B-1----:R-:W-:-:S07]  /*c810*/  FMUL.FTZ R2, R107, c[0x0][0x2ec] ;  /* 0x0000bb006b027a20 */ /* 0x002fce0000410000 */
[----:B------:R-:W-:Y:S08]  /*c820*/  MUFU.TANH R179, R179 ;  /* 0x000000b300b37308 */ /* 0x000ff00000002400 */
[----:B------:R1:W-:Y:S08]  /*c830*/  MUFU.TANH R223, R2 ;  /* 0x0000000200df7308 */ /* 0x0003f00000002400 */
[----:B------:R-:W-:Y:S01]  /*c840*/  MUFU.TANH R178, R178 ;  /* 0x000000b200b27308 */ /* 0x000fe20000002400 */
[----:B-1----:R-:W-:-:S07]  /*c850*/  FMUL.FTZ R2, R208, c[0x0][0x2ec] ;  /* 0x0000bb00d0027a20 */ /* 0x002fce0000410000 */
[----:B------:R1:W-:Y:S02]  /*c860*/  MUFU.TANH R61, R2 ;  /* 0x00000002003d7308 */ /* 0x0003e40000002400 */
[----:B-1----:R-:W-:-:S06]  /*c870*/  FMUL.FTZ R2, R209, c[0x0][0x2ec] ;  /* 0x0000bb00d1027a20 */ /* 0x002fcc0000410000 */
        /* <DEDUP_REMOVED lines=11> */
[----:B--2---:R-:W-:Y:S01]  /*c930*/  FFMA.FTZ R28, R39, UR4, R64 ;  /* 0x00000004271c7c23 */ /* 0x004fe20008010040 */
[----:B------:R-:W-:Y:S01]  /*c940*/  BAR.SYNC.DEFER_BLOCKING 0x0 ;  /* 0x0000000000007b1d */ /* 0x000fe20000010000 */
[----:B------:R-:W-:-:S05]  /*c950*/  ISETP.GE.AND P5, PT, R21, R24, PT ;  /* 0x000000181500720c */ /* 0x000fca0003fa6270 */
        /* <DEDUP_REMOVED lines=35> */
[----:B------:R-:W-:-:S04]  /*cb90*/  IMAD.MOV.U32 R180, RZ, RZ, R235 ;  /* 0x000000ffffb47224 */ /* 0x000fc800078e00eb */
[----:B------:R1:W-:Y:S02]  /*cba0*/  MUFU.TANH R53, R2 ;  /* 0x0000000200357308 */ /* 0x0003e40000002400 */
[----:B-1----:R-:W-:Y:S02]  /*cbb0*/  FMUL.FTZ R2, R181, c[0x0][0x2ec] ;  /* 0x0000bb00b5027a20 */ /* 0x002fe40000410000 */
[----:B------:R-:W-:-:S04]  /*cbc0*/  IMAD.MOV.U32 R181, RZ, RZ, R220 ;  /* 0x000000ffffb57224 */ /* 0x000fc800078e00dc */
[----:B------:R1:W2:Y:S02]  /*cbd0*/  MUFU.TANH R45, R2 ;  /* 0x00000002002d7308 */ /* 0x0002a40000002400 */
[----:B-1----:R-:W-:Y:S02]  /*cbe0*/  FMUL.FTZ R2, R200, c[0x0][0x2ec] ;  /* 0x0000bb00c8027a20 */ /* 0x002fe40000410000 */
[----:B--2---:R-:W-:-:S04]  /*cbf0*/  FFMA.FTZ R45, R33, UR4, R45 ;  /* 0x00000004212d7c23 */ /* 0x004fc8000801002d */
[----:B------:R1:W-:Y:S02]  /*cc00*/  MUFU.TANH R50, R2 ;  /* 0x0000000200327308 */ /* 0x0003e40000002400 */
[----:B-1----:R-:W-:-:S06]  /*cc10*/  FMUL.FTZ R2, R201, c[0x0][0x2ec] ;  /* 0x0000bb00c9027a20 */ /* 0x002fcc0000410000 */
[----:B------:R1:W2:Y:S02]  /*cc20*/  MUFU.TANH R49, R2 ;  /* 0x0000000200317308 */ /* 0x0002a40000002400 */
[----:B-1----:R-:W-:Y:S02]  /*cc30*/  FFMA.FTZ R2, R42, UR4, R43 ;  /* 0x000000042a027c23 */ /* 0x002fe4000801002b */
[----:B------:R-:W-:-:S03]  /*cc40*/  FMUL.FTZ R43, R188, c[0x0][0x2ec] ;  /* 0x0000bb00bc2b7a20 */ /* 0x000fc60000410000 */
[----:B------:R-:W-:Y:S01]  /*cc50*/  FSEL R52, R2, -INF , !P6 ;  /* 0xff80000002347808 */ /* 0x000fe20007000000 */
[----:B------:R-:W-:Y:S01]  /*cc60*/  FFMA.FTZ R2, R40, UR4, R61 ;  /* 0x0000000428027c23 */ /* 0x000fe2000801003d */
[-C--:B------:R-:W-:Y:S01]  /*cc70*/  ISETP.GE.AND P6, PT, R22, R24.reuse, PT ;  /* 0x000000181600720c */ /* 0x080fe20003fc6270 */
[----:B------:R1:W3:Y:S03]  /*cc80*/  MUFU.TANH R48, R43 ;  /* 0x0000002b00307308 */ /* 0x0002e60000002400 */
[----:B------:R-:W-:Y:S01]  /*cc90*/  FSEL R55, R2, -INF , !P6 ;  /* 0xff80000002377808 */ /* 0x000fe20007000000 */
[----:B------:R-:W-:Y:S01]  /*cca0*/  FFMA.FTZ R2, R38, UR4, R57 ;  /* 0x0000000426027c23 */ /* 0x000fe20008010039 */
[----:B------:R-:W-:Y:S01]  /*ccb0*/  FSEL R57, R28, -INF , !P5 ;  /* 0xff8000001c397808 */ /* 0x000fe20006800000 */
[----:B------:R-:W-:Y:S01]  /*ccc0*/  FMUL.FTZ R28, R192, c[0x0][0x2ec] ;  /* 0x0000bb00c01c7a20 */ /* 0x000fe20000410000 */
[-C--:B------:R-:W-:Y:S01]  /*ccd0*/  ISETP.GE.AND P6, PT, R20, R24.reuse, PT ;  /* 0x000000181400720c */ /* 0x080fe20003fc6270 */
[----:B------:R-:W-:Y:S01]  /*cce0*/  MUFU.TANH R61, R58 ;  /* 0x0000003a003d7308 */ /* 0x000fe20000002400 */
[----:B------:R-:W-:-:S02]  /*ccf0*/  ISETP.GE.AND P5, PT, R19, R24, PT ;  /* 0x000000181300720c */ /* 0x000fc40003fa6270 */
[----:B------:R-:W-:Y:S02]  /*cd00*/  FSEL R212, R2, -INF , !P6 ;  /* 0xff80000002d47808 */ /* 0x000fe40007000000 */
[----:B------:R-:W-:Y:S02]  /*cd10*/  ISETP.GE.AND P6, PT, R18, R24, PT ;  /* 0x000000181200720c */ /* 0x000fe40003fc6270 */
[----:B------:R-:W-:Y:S01]  /*cd20*/  IADD3 R2, R0, 0x38, RZ ;  /* 0x0000003800027810 */ /* 0x000fe20007ffe0ff */
[----:B-1----:R-:W-:Y:S01]  /*cd30*/  FMUL.FTZ R43, R189, c[0x0][0x2ec] ;  /* 0x0000bb00bd2b7a20 */ /* 0x002fe20000410000 */
[----:B------:R1:W-:Y:S08]  /*cd40*/  MUFU.TANH R46, R28 ;  /* 0x0000001c002e7308 */ /* 0x0003f00000002400 */
[----:B------:R4:W5:Y:S01]  /*cd50*/  MUFU.TANH R47, R43 ;  /* 0x0000002b002f7308 */ /* 0x0009620000002400 */
[----:B-1----:R-:W-:-:S05]  /*cd60*/  FFMA.FTZ R28, R36, UR4, R56 ;  /* 0x00000004241c7c23 */ /* 0x002fca0008010038 */
[----:B------:R-:W-:Y:S02]  /*cd70*/  FSEL R215, R28, -INF , !P6 ;  /* 0xff8000001cd77808 */ /* 0x000fe40007000000 */
[-C--:B------:R-:W-:Y:S01]  /*cd80*/  ISETP.GE.AND P6, PT, R16, R24.reuse, PT ;  /* 0x000000181000720c */ /* 0x080fe20003fc6270 */
[----:B----4-:R-:W-:Y:S01]  /*cd90*/  FFMA.FTZ R43, R37, UR4, R60 ;  /* 0x00000004252b7c23 */ /* 0x010fe2000801003c */
[----:B------:R-:W1:Y:S04]  /*cda0*/  I2F R28, R2 ;  /* 0x00000002001c7306 */ /* 0x000e680000201400 */
[----:B------:R-:W-:Y:S01]  /*cdb0*/  FSEL R214, R43, -INF , !P5 ;  /* 0xff8000002bd67808 */ /* 0x000fe20006800000 */
[----:B------:R-:W-:Y:S01]  /*cdc0*/  FFMA.FTZ R43, R34, UR4, R53 ;  /* 0x00000004222b7c23 */ /* 0x000fe20008010035 */
[----:B------:R-:W-:-:S02]  /*cdd0*/  ISETP.GE.AND P5, PT, R17, R24, PT ;  /* 0x000000181100720c */ /* 0x000fc40003fa6270 */
[----:B------:R-:W4:Y:S02]  /*cde0*/  MUFU.TANH R60, R59 ;  /* 0x0000003b003c7308 */ /* 0x000f240000002400 */
[----:B------:R-:W-:Y:S01]  /*cdf0*/  FSEL R220, R44, -INF , !P5 ;  /* 0xff8000002cdc7808 */ /* 0x000fe20006800000 */
[----:B--2---:R-:W-:Y:S01]  /*ce00*/  FFMA.FTZ R44, R31, UR4, R49 ;  /* 0x000000041f2c7c23 */ /* 0x004fe20008010031 */
[-C--:B------:R-:W-:Y:S02]  /*ce10*/  ISETP.GE.AND P5, PT, R11, R24.reuse, PT ;  /* 0x000000180b00720c */ /* 0x080fe40003fa6270 */
[----:B------:R-:W-:Y:S01]  /*ce20*/  FSEL R238, R43, -INF , !P6 ;  /* 0xff8000002bee7808 */ /* 0x000fe20007000000 */
[----:B------:R-:W-:Y:S01]  /*ce30*/  FFMA.FTZ R43, R32, UR4, R50 ;  /* 0x00000004202b7c23 */ /* 0x000fe20008010032 */
[-C--:B------:R-:W-:Y:S02]  /*ce40*/  ISETP.GE.AND P6, PT, R10, R24.reuse, PT ;  /* 0x000000180a00720c */ /* 0x080fe40003fc6270 */
[----:B------:R-:W-:Y:S01]  /*ce50*/  FSEL R237, R45, -INF , !P5 ;  /* 0xff8000002ded7808 */ /* 0x000fe20006800000 */
[----:B------:R-:W-:Y:S01]  /*ce60*/  FMUL.FTZ R45, R202, c[0x0][0x2ec] ;  /* 0x0000bb00ca2d7a20 */ /* 0x000fe20000410000 */
[----:B------:R-:W-:-:S02]  /*ce70*/  ISETP.GE.AND P5, PT, R9, R24, PT ;  /* 0x000000180900720c */ /* 0x000fc40003fa6270 */
[----:B------:R-:W-:Y:S01]  /*ce80*/  FSEL R239, R43, -INF , !P6 ;  /* 0xff8000002bef7808 */ /* 0x000fe20007000000 */
[----:B---3--:R-:W-:Y:S01]  /*ce90*/  FFMA.FTZ R43, R30, UR4, R48 ;  /* 0x000000041e2b7c23 */ /* 0x008fe20008010030 */
[----:B------:R-:W-:Y:S01]  /*cea0*/  FSEL R240, R44, -INF , !P5 ;  /* 0xff8000002cf07808 */ /* 0x000fe20006800000 */
[----:B-----5:R-:W-:Y:S01]  /*ceb0*/  FFMA.FTZ R44, R29, UR4, R47 ;  /* 0x000000041d2c7c23 */ /* 0x020fe2000801002f */
[-C--:B------:R-:W-:Y:S01]  /*cec0*/  ISETP.GE.AND P6, PT, R8, R24.reuse, PT ;  /* 0x000000180800720c */ /* 0x080fe20003fc6270 */
[----:B------:R-:W2:Y:S01]  /*ced0*/  MUFU.TANH R45, R45 ;  /* 0x0000002d002d7308 */ /* 0x000ea20000002400 */
[----:B------:R-:W-:Y:S02]  /*cee0*/  ISETP.GE.AND P5, PT, R3, R24, PT ;  /* 0x000000180300720c */ /* 0x000fe40003fa6270 */
[----:B------:R-:W-:Y:S01]  /*cef0*/  FSEL R251, R43, -INF , !P6 ;  /* 0xff8000002bfb7808 */ /* 0x000fe20007000000 */
[----:B-1----:R-:W-:Y:S01]  /*cf00*/  FFMA.FTZ R43, R28, UR4, R46 ;  /* 0x000000041c2b7c23 */ /* 0x002fe2000801002e */
[----:B------:R-:W-:Y:S01]  /*cf10*/  FSEL R247, R44, -INF , !P5 ;  /* 0xff8000002cf77808 */ /* 0x000fe20006800000 */
[----:B------:R-:W-:Y:S01]  /*cf20*/  FMUL.FTZ R44, R190, c[0x0][0x2ec] ;  /* 0x0000bb00be2c7a20 */ /* 0x000fe20000410000 */
[----:B------:R-:W-:Y:S01]  /*cf30*/  ISETP.GE.AND P6, PT, R0, R26, PT ;  /* 0x0000001a0000720c */ /* 0x000fe20003fc6270 */
[----:B------:R-:W-:Y:S01]  /*cf40*/  FMUL.FTZ R46, R194, c[0x0][0x2ec] ;  /* 0x0000bb00c22e7a20 */ /* 0x000fe20000410000 */
[----:B------:R-:W-:Y:S01]  /*cf50*/  ISETP.GE.AND P5, PT, R2, R24, PT ;  /* 0x000000180200720c */ /* 0x000fe20003fa6270 */
[----:B------:R1:W-:Y:S01]  /*cf60*/  MUFU.TANH R47, R44 ;  /* 0x0000002c002f7308 */ /* 0x0003e20000002400 */
[----:B------:R-:W-:-:S02]  /*cf70*/  IADD3 R0, R0, 0x39, RZ ;  /* 0x0000003900007810 */ /* 0x000fc40007ffe0ff */
[----:B------:R-:W-:Y:S01]  /*cf80*/  FSEL R252, R43, -INF , !P5 ;  /* 0xff8000002bfc7808 */ /* 0x000fe20006800000 */
[----:B------:R-:W-:Y:S01]  /*cf90*/  FMUL.FTZ R43, R203, c[0x0][0x2ec] ;  /* 0x0000bb00cb2b7a20 */ /* 0x000fe20000410000 */
[----:B------:R-:W-:Y:S01]  /*cfa0*/  ISETP.GE.AND P5, PT, R0, R24, PT ;  /* 0x000000180000720c */ /* 0x000fe20003fa6270 */
[----:B------:R-:W-:Y:S02]  /*cfb0*/  FFMA.FTZ R24, R42, UR4, R213 ;  /* 0x000000042a187c23 */ /* 0x000fe400080100d5 */
[----:B------:R3:W-:Y:S03]  /*cfc0*/  MUFU.TANH R50, R43 ;  /* 0x0000002b00327308 */ /* 0x0007e60000002400 */
[----:B------:R-:W-:Y:S01]  /*cfd0*/  FSEL R53, R24, -INF , !P1 ;  /* 0xff80000018357808 */ /* 0x000fe20004800000 */
[----:B------:R-:W-:Y:S01]  /*cfe0*/  FFMA.FTZ R24, R40, UR4, R101 ;  /* 0x0000000428187c23 */ /* 0x000fe20008010065 */
[----:B------:R-:W-:Y:S01]  /*cff0*/  ISETP.GE.AND P1, PT, R23, R25, PT ;  /* 0x000000191700720c */ /* 0x000fe20003f26270 */
[----:B-1----:R-:W-:-:S02]  /*d000*/  FMUL.FTZ R44, R191, c[0x0][0x2ec] ;  /* 0x0000bb00bf2c7a20 */ /* 0x002fc40000410000 */
[----:B------:R-:W-:Y:S01]  /*d010*/  MUFU.TANH R46, R46 ;  /* 0x0000002e002e7308 */ /* 0x000fe20000002400 */
[----:B---3--:R-:W-:-:S07]  /*d020*/  FFMA.FTZ R43, R41, UR4, R103 ;  /* 0x00000004292b7c23 */ /* 0x008fce0008010067 */
[----:B------:R1:W3:Y:S01]  /*d030*/  MUFU.TANH R49, R44 ;  /* 0x0000002c00317308 */ /* 0x0002e20000002400 */
[----:B------:R-:W-:Y:S01]  /*d040*/  FSEL R56, R43, -INF , !P1 ;  /* 0xff8000002b387808 */ /* 0x000fe20004800000 */
[----:B------:R-:W-:Y:S01]  /*d050*/  FFMA.FTZ R43, R39, UR4, R102 ;  /* 0x00000004272b7c23 */ /* 0x000fe20008010066 */
[----:B------:R-:W-:-:S04]  /*d060*/  ISETP.GE.AND P1, PT, R22, R25, PT ;  /* 0x000000191600720c */ /* 0x000fc80003f26270 */
        /* <DEDUP_REMOVED lines=8> */
[----:B------:R-:W-:Y:S01]  /*d0f0*/  FFMA.FTZ R24, R36, UR4, R66 ;  /* 0x0000000424187c23 */ /* 0x000fe20008010042 */
[-C--:B------:R-:W-:Y:S01]  /*d100*/  ISETP.GE.AND P1, PT, R19, R25.reuse, PT ;  /* 0x000000191300720c */ /* 0x080fe20003f26270 */
[----:B------:R4:W-:Y:S03]  /*d110*/  MUFU.TANH R48, R44 ;  /* 0x0000002c00307308 */ /* 0x0009e60000002400 */
[----:B------:R-:W-:Y:S01]  /*d120*/  FSEL R210, R43, -INF , !P1 ;  /* 0xff8000002bd27808 */ /* 0x000fe20004800000 */
[----:B------:R-:W-:Y:S01]  /*d130*/  FFMA.FTZ R43, R35, UR4, R65 ;  /* 0x00000004232b7c23 */ /* 0x000fe20008010041 */
[----:B------:R-:W-:-:S04]  /*d140*/  ISETP.GE.AND P1, PT, R18, R25, PT ;  /* 0x000000191200720c */ /* 0x000fc80003f26270 */
[----:B------:R-:W-:Y:S01]  /*d150*/  FSEL R211, R24, -INF , !P1 ;  /* 0xff80000018d37808 */ /* 0x000fe20004800000 */
[----:B------:R-:W-:Y:S01]  /*d160*/  FFMA.FTZ R24, R34, UR4, R61 ;  /* 0x0000000422187c23 */ /* 0x000fe2000801003d */
[----:B------:R-:W-:-:S04]  /*d170*/  ISETP.GE.AND P1, PT, R17, R25, PT ;  /* 0x000000191100720c */ /* 0x000fc80003f26270 */
[----:B------:R-:W-:Y:S01]  /*d180*/  FSEL R213, R43, -INF , !P1 ;  /* 0xff8000002bd57808 */ /* 0x000fe20004800000 */
[----:B----4-:R-:W-:Y:S01]  /*d190*/  FFMA.FTZ R44, R33, UR4, R60 ;  /* 0x00000004212c7c23 */ /* 0x010fe2000801003c */
[----:B------:R-:W-:Y:S01]  /*d1a0*/  ISETP.GE.AND P1, PT, R16, R25, PT ;  /* 0x000000191000720c */ /* 0x000fe20003f26270 */
[----:B--2---:R-:W-:-:S03]  /*d1b0*/  FFMA.FTZ R43, R32, UR4, R45 ;  /* 0x00000004202b7c23 */ /* 0x004fc6000801002d */
[----:B------:R-:W-:Y:S01]  /*d1c0*/  FSEL R233, R24, -INF , !P1 ;  /* 0xff80000018e97808 */ /* 0x000fe20004800000 */
[----:B------:R-:W-:Y:S01]  /*d1d0*/  FMUL.FTZ R24, R195, c[0x0][0x2ec] ;  /* 0x0000bb00c3187a20 */ /* 0x000fe20000410000 */
[----:B------:R-:W-:-:S03]  /*d1e0*/  ISETP.GE.AND P1, PT, R11, R25, PT ;  /* 0x000000190b00720c */ /* 0x000fc60003f26270 */
[----:B------:R1:W-:Y:S01]  /*d1f0*/  MUFU.TANH R45, R24 ;  /* 0x00000018002d7308 */ /* 0x0003e20000002400 */
[----:B------:R-:W-:Y:S01]  /*d200*/  FSEL R234, R44, -INF , !P1 ;  /* 0xff8000002cea7808 */ /* 0x000fe20004800000 */
[----:B---3--:R-:W-:Y:S01]  /*d210*/  FFMA.FTZ R44, R29, UR4, R49 ;  /* 0x000000041d2c7c23 */ /* 0x008fe20008010031 */
[----:B------:R-:W-:-:S04]  /*d220*/  ISETP.GE.AND P1, PT, R10, R25, PT ;  /* 0x000000190a00720c */ /* 0x000fc80003f26270 */
[----:B------:R-:W-:Y:S01]  /*d230*/  FSEL R235, R43, -INF , !P1 ;  /* 0xff8000002beb7808 */ /* 0x000fe20004800000 */
[----:B------:R-:W-:Y:S01]  /*d240*/  FFMA.FTZ R43, R30, UR4, R47 ;  /* 0x000000041e2b7c23 */ /* 0x000fe2000801002f */
[----:B------:R-:W-:Y:S01]  /*d250*/  ISETP.GE.AND P1, PT, R9, R25, PT ;  /* 0x000000190900720c */ /* 0x000fe20003f26270 */
[----:B------:R-:W-:-:S04]  /*d260*/  FMUL.FTZ R47, R51, c[0x0][0x2ec] ;  /* 0x0000bb00332f7a20 */ /* 0x000fc80000410000 */
[----:B------:R-:W-:Y:S01]  /*d270*/  MUFU.TANH R66, R47 ;  /* 0x0000002f00427308 */ /* 0x000fe20000002400 */
[----:B-1----:R-:W-:Y:S02]  /*d280*/  FFMA.FTZ R24, R31, UR4, R50 ;  /* 0x000000041f187c23 */ /* 0x002fe40008010032 */
[----:B------:R-:W-:-:S03]  /*d290*/  FMUL.FTZ R50, R177, c[0x0][0x2ec] ;  /* 0x0000bb00b1327a20 */ /* 0x000fc60000410000 */
[----:B------:R-:W-:Y:S02]  /*d2a0*/  FSEL R236, R24, -INF , !P1 ;  /* 0xff80000018ec7808 */ /* 0x000fe40004800000 */
[-C--:B------:R-:W-:Y:S01]  /*d2b0*/  ISETP.GE.AND P1, PT, R8, R25.reuse, PT ;  /* 0x000000190800720c */ /* 0x080fe20003f26270 */
[----:B------:R-:W1:Y:S03]  /*d2c0*/  I2F R24, R0 ;  /* 0x0000000000187306 */ /* 0x000e660000201400 */
[----:B------:R-:W-:Y:S01]  /*d2d0*/  FSEL R246, R43, -INF , !P1 ;  /* 0xff8000002bf67808 */ /* 0x000fe20004800000 */
[----:B------:R-:W-:Y:S01]  /*d2e0*/  FFMA.FTZ R43, R28, UR4, R46 ;  /* 0x000000041c2b7c23 */ /* 0x000fe2000801002e */
[----:B------:R-:W-:-:S03]  /*d2f0*/  ISETP.GE.AND P1, PT, R3, R25, PT ;  /* 0x000000190300720c */ /* 0x000fc60003f26270 */
[----:B------:R-:W-:Y:S01]  /*d300*/  MUFU.TANH R50, R50 ;  /* 0x0000003200327308 */ /* 0x000fe20000002400 */
[----:B------:R-:W-:Y:S01]  /*d310*/  FSEL R245, R44, -INF , !P1 ;  /* 0xff8000002cf57808 */ /* 0x000fe20004800000 */
[----:B------:R-:W-:Y:S01]  /*d320*/  FMUL.FTZ R44, R108, c[0x0][0x2ec] ;  /* 0x0000bb006c2c7a20 */ /* 0x000fe20000410000 */
[----:B------:R-:W-:-:S04]  /*d330*/  ISETP.GE.AND P1, PT, R2, R25, PT ;  /* 0x000000190200720c */ /* 0x000fc80003f26270 */
[----:B------:R-:W-:Y:S01]  /*d340*/  FSEL R244, R43, -INF , !P1 ;  /* 0xff8000002bf47808 */ /* 0x000fe20004800000 */
[----:B-1----:R-:W-:Y:S01]  /*d350*/  FFMA.FTZ R43, R24, UR4, R48 ;  /* 0x00000004182b7c23 */ /* 0x002fe20008010030 */
[----:B------:R-:W-:Y:S01]  /*d360*/  ISETP.GE.AND P1, PT, R0, R25, PT ;  /* 0x000000190000720c */ /* 0x000fe20003f26270 */
[----:B------:R-:W-:Y:S01]  /*d370*/  FFMA.FTZ R25, R24, UR4, R45 ;  /* 0x0000000418197c23 */ /* 0x000fe2000801002d */
[----:B------:R1:W2:Y:S02]  /*d380*/  MUFU.TANH R64, R44 ;  /* 0x0000002c00407308 */ /* 0x0002a40000002400 */
[----:B------:R-:W-:Y:S01]  /*d390*/  FSEL R242, R43, -INF , !P5 ;  /* 0xff8000002bf27808 */ /* 0x000fe20006800000 */
[----:B------:R-:W-:Y:S01]  /*d3a0*/  FMUL.FTZ R43, R110, c[0x0][0x2ec] ;  /* 0x0000bb006e2b7a20 */ /* 0x000fe20000410000 */
[----:B------:R-:W-:Y:S01]  /*d3b0*/  FSEL R243, R25, -INF , !P1 ;  /* 0xff80000019f37808 */ /* 0x000fe20004800000 */
[----:B------:R-:W-:Y:S01]  /*d3c0*/  FFMA.FTZ R25, R42, UR4, R222 ;  /* 0x000000042a197c23 */ /* 0x000fe200080100de */
[----:B------:R-:W-:-:S02]  /*d3d0*/  ISETP.GE.AND P5, PT, R23, R27, PT ;  /* 0x0000001b1700720c */ /* 0x000fc40003fa6270 */
[----:B------:R-:W-:Y:S01]  /*d3e0*/  ISETP.GE.AND P1, PT, R23, R26, PT ;  /* 0x0000001a1700720c */ /* 0x000fe20003f26270 */
[----:B------:R-:W-:Y:S01]  /*d3f0*/  FFMA.FTZ R23, R42, UR4, R221 ;  /* 0x000000042a177c23 */ /* 0x000fe200080100dd */
[----:B------:R3:W-:Y:S01]  /*d400*/  MUFU.TANH R61, R43 ;  /* 0x0000002b003d7308 */ /* 0x0007e20000002400 */
[----:B------:R-:W-:Y:S01]  /*d410*/  FSEL R42, R25, -INF , !P0 ;  /* 0xff800000192a7808 */ /* 0x000fe20004000000 */
[----:B------:R-:W-:Y:S01]  /*d420*/  FFMA.FTZ R25, R41, UR4, R232 ;  /* 0x0000000429197c23 */ /* 0x000fe200080100e8 */
[----:B------:R-:W-:Y:S01]  /*d430*/  ISETP.GE.AND P0, PT, R22, R27, PT ;  /* 0x0000001b1600720c */ /* 0x000fe20003f06270 */
[----:B-1----:R-:W-:-:S04]  /*d440*/  FMUL.FTZ R44, R109, c[0x0][0x2ec] ;  /* 0x0000bb006d2c7a20 */ /* 0x002fc80000410000 */
[----:B------:R1:W4:Y:S01]  /*d450*/  MUFU.TANH R65, R44 ;  /* 0x0000002c00417308 */ /* 0x0003220000002400 */
[----:B---3--:R-:W-:Y:S01]  /*d460*/  FSEL R43, R23, -INF , !P6 ;  /* 0xff800000172b7808 */ /* 0x008fe20007000000 */
[----:B------:R-:W-:Y:S01]  /*d470*/  FFMA.FTZ R23, R40, UR4, R105 ;  /* 0x0000000428177c23 */ /* 0x000fe20008010069 */
[-C--:B------:R-:W-:Y:S01]  /*d480*/  ISETP.GE.AND P6, PT, R22, R26.reuse, PT ;  /* 0x0000001a1600720c */ /* 0x080fe20003fc6270 */
[----:B------:R-:W-:Y:S01]  /*d490*/  FFMA.FTZ R22, R41, UR4, R223 ;  /* 0x0000000429167c23 */ /* 0x000fe200080100df */
[----:B------:R-:W-:Y:S01]  /*d4a0*/  FSEL R41, R25, -INF , !P5 ;  /* 0xff80000019297808 */ /* 0x000fe20006800000 */
[----:B------:R-:W-:Y:S01]  /*d4b0*/  FMUL.FTZ R25, R176, c[0x0][0x2ec] ;  /* 0x0000bb00b0197a20 */ /* 0x000fe20000410000 */
[CC--:B------:R-:W-:Y:S02]  /*d4c0*/  ISETP.GE.AND P5, PT, R21.reuse, R27.reuse, PT ;  /* 0x0000001b1500720c */ /* 0x0c0fe40003fa6270 */
[----:B------:R-:W-:Y:S01]  /*d4d0*/  FSEL R49, R22, -INF , !P1 ;  /* 0xff80000016317808 */ /* 0x000fe20004800000 */
[----:B------:R3:W5:Y:S01]  /*d4e0*/  MUFU.TANH R51, R25 ;  /* 0x0000001900337308 */ /* 0x0007620000002400 */
[----:B------:R-:W-:Y:S01]  /*d4f0*/  ISETP.GE.AND P1, PT, R21, R26, PT ;  /* 0x0000001a1500720c */ /* 0x000fe20003f26270 */
[----:B------:R-:W-:Y:S01]  /*d500*/  FFMA.FTZ R21, R40, UR4, R107 ;  /* 0x0000000428157c23 */ /* 0x000fe2000801006b */
[----:B------:R-:W-:Y:S01]  /*d510*/  FSEL R40, R23, -INF , !P0 ;  /* 0xff80000017287808 */ /* 0x000fe20004000000 */
[----:B-1----:R-:W-:Y:S01]  /*d520*/  FMUL.FTZ R44, R111, c[0x0][0x2ec] ;  /* 0x0000bb006f2c7a20 */ /* 0x002fe20000410000 */
[----:B------:R-:W-:-:S02]  /*d530*/  ISETP.GE.AND P0, PT, R20, R27, PT ;  /* 0x0000001b1400720c */ /* 0x000fc40003f06270 */
[----:B------:R-:W-:Y:S01]  /*d540*/  FSEL R48, R21, -INF , !P6 ;  /* 0xff80000015307808 */ /* 0x000fe20007000000 */
[----:B------:R1:W1:Y:S01]  /*d550*/  MUFU.TANH R60, R44 ;  /* 0x0000002c003c7308 */ /* 0x0002620000002400 */
[----:B------:R-:W-:Y:S02]  /*d560*/  ISETP.GE.AND P6, PT, R20, R26, PT ;  /* 0x0000001a1400720c */ /* 0x000fe40003fc6270 */
[----:B------:R-:W-:Y:S01]  /*d570*/  HMMA.16816.F32.BF16 R20, R12, R62, R180 ;  /* 0x0000003e0c14723c */ /* 0x000fe200000418b4 */
[----:B---3--:R-:W-:-:S06]  /*d580*/  FFMA.FTZ R25, R39, UR4, R208 ;  /* 0x0000000427197c23 */ /* 0x008fcc00080100d0 */
[----:B------:R-:W-:Y:S02]  /*d590*/  FFMA.FTZ R12, R39, UR4, R241 ;  /* 0x00000004270c7c23 */ /* 0x000fe400080100f1 */
[----:B------:R-:W-:Y:S01]  /*d5a0*/  FFMA.FTZ R13, R38, UR4, R204 ;  /* 0x00000004260d7c23 */ /* 0x000fe200080100cc */
[----:B------:R-:W-:Y:S02]  /*d5b0*/  FSEL R25, R25, -INF , !P5 ;  /* 0xff80000019197808 */ /* 0x000fe40006800000 */
[----:B------:R-:W-:Y:S01]  /*d5c0*/  FSEL R14, R12, -INF , !P1 ;  /* 0xff8000000c0e7808 */ /* 0x000fe20004800000 */
[----:B-1----:R-:W-:Y:S01]  /*d5d0*/  HMMA.16816.F32.BF16 R44, R4, R184, R216 ;  /* 0x000000b8042c723c */ /* 0x002fe200000418d8 */
[----:B------:R-:W-:Y:S01]  /*d5e0*/  FFMA.FTZ R12, R38, UR4, R106 ;  /* 0x00000004260c7c23 */ /* 0x000fe2000801006a */
[----:B------:R-:W-:Y:S01]  /*d5f0*/  FSEL R176, R13, -INF , !P0 ;  /* 0xff8000000db07808 */ /* 0x000fe20004000000 */
[----:B------:R-:W-:Y:S01]  /*d600*/  FFMA.FTZ R13, R37, UR4, R206 ;  /* 0x00000004250d7c23 */ /* 0x000fe200080100ce */
[----:B------:R-:W-:-:S02]  /*d610*/  ISETP.GE.AND P5, PT, R19, R27, PT ;  /* 0x0000001b1300720c */ /* 0x000fc40003fa6270 */
[----:B------:R-:W-:Y:S01]  /*d620*/  FSEL R188, R12, -INF , !P6 ;  /* 0xff8000000cbc7808 */ /* 0x000fe20007000000 */
[----:B------:R-:W-:Y:S01]  /*d630*/  FFMA.FTZ R12, R37, UR4, R205 ;  /* 0x00000004250c7c23 */ /* 0x000fe200080100cd */
[-C--:B------:R-:W-:Y:S02]  /*d640*/  ISETP.GE.AND P6, PT, R18, R26.reuse, PT ;  /* 0x0000001a1200720c */ /* 0x080fe40003fc6270 */
[----:B------:R-:W-:Y:S01]  /*d650*/  FSEL R107, R13, -INF , !P5 ;  /* 0xff8000000d6b7808 */ /* 0x000fe20006800000 */
[----:B------:R-:W-:Y:S01]  /*d660*/  HMMA.16816.F32.BF16 R20, R4, R186, R20 ;  /* 0x000000ba0414723c */ /* 0x000fe20000041814 */
[-C--:B------:R-:W-:Y:S01]  /*d670*/  ISETP.GE.AND P5, PT, R17, R27.reuse, PT ;  /* 0x0000001b1100720c */ /* 0x080fe20003fa6270 */
[----:B------:R-:W-:Y:S01]  /*d680*/  FFMA.FTZ R13, R36, UR4, R104 ;  /* 0x00000004240d7c23 */ /* 0x000fe20008010068 */
[----:B------:R-:W-:Y:S02]  /*d690*/  ISETP.GE.AND P0, PT, R18, R27, PT ;  /* 0x0000001b1200720c */ /* 0x000fe40003f06270 */
[----:B------:R-:W-:-:S02]  /*d6a0*/  ISETP.GE.AND P1, PT, R19, R26, PT ;  /* 0x0000001a1300720c */ /* 0x000fc40003f26270 */
[----:B------:R-:W-:Y:S01]  /*d6b0*/  FFMA.FTZ R4, R36, UR4, R196 ;  /* 0x0000000424047c23 */ /* 0x000fe200080100c4 */
[----:B------:R-:W-:Y:S01]  /*d6c0*/  FSEL R106, R13, -INF , !P0 ;  /* 0xff8000000d6a7808 */ /* 0x000fe20004000000 */
[C---:B------:R-:W-:Y:S01]  /*d6d0*/  FFMA.FTZ R5, R35.reuse, UR4, R197 ;  /* 0x0000000423057c23 */ /* 0x040fe200080100c5 */
[-C--:B------:R-:W-:Y:S02]  /*d6e0*/  ISETP.GE.AND P0, PT, R16, R27.reuse, PT ;  /* 0x0000001b1000720c */ /* 0x080fe40003f06270 */
[----:B------:R-:W-:Y:S01]  /*d6f0*/  FSEL R177, R4, -INF , !P6 ;  /* 0xff80000004b17808 */ /* 0x000fe20007000000 */
[----:B------:R-:W-:Y:S01]  /*d700*/  FFMA.FTZ R4, R35, UR4, R66 ;  /* 0x0000000423047c23 */ /* 0x000fe20008010042 */
[----:B------:R-:W-:Y:S01]  /*d710*/  FSEL R35, R5, -INF , !P5 ;  /* 0xff80000005237808 */ /* 0x000fe20006800000 */
[----:B--2---:R-:W-:Y:S01]  /*d720*/  FFMA.FTZ R5, R34, UR4, R64 ;  /* 0x0000000422057c23 */ /* 0x004fe20008010040 */
[----:B------:R-:W-:Y:S01]  /*d730*/  FSEL R185, R12, -INF , !P1 ;  /* 0xff8000000cb97808 */ /* 0x000fe20004800000 */
[----:B------:R-:W-:Y:S01]  /*d740*/  FMUL.FTZ R44, R44, c[0x0][0x2ec] ;  /* 0x0000bb002c2c7a20 */ /* 0x000fe20000410000 */
[-C--:B------:R-:W-:Y:S01]  /*d750*/  ISETP.GE.AND P1, PT, R17, R26.reuse, PT ;  /* 0x0000001a1100720c */ /* 0x080fe20003f26270 */
[----:B------:R-:W-:Y:S01]  /*d760*/  FMUL.FTZ R45, R45, c[0x0][0x2ec] ;  /* 0x0000bb002d2d7a20 */ /* 0x000fe20000410000 */
[----:B------:R-:W-:Y:S01]  /*d770*/  FSEL R189, R5, -INF , !P0 ;  /* 0xff80000005bd7808 */ /* 0x000fe20004000000 */
[----:B----4-:R-:W-:Y:S01]  /*d780*/  FFMA.FTZ R5, R33, UR4, R65 ;  /* 0x0000000421057c23 */ /* 0x010fe20008010041 */
[-C--:B------:R-:W-:Y:S01]  /*d790*/  ISETP.GE.AND P5, PT, R11, R27.reuse, PT ;  /* 0x0000001b0b00720c */ /* 0x080fe20003fa6270 */
[----:B------:R-:W1:Y:S01]  /*d7a0*/  MUFU.TANH R44, R44 ;  /* 0x0000002c002c7308 */ /* 0x000e620000002400 */
[----:B------:R-:W-:Y:S01]  /*d7b0*/  FSEL R184, R4, -INF , !P1 ;  /* 0xff80000004b87808 */ /* 0x000fe20004800000 */
[----:B------:R-:W-:Y:S01]  /*d7c0*/  FFMA.FTZ R4, R34, UR4, R61 ;  /* 0x0000000422047c23 */ /* 0x000fe2000801003d */
[-C--:B------:R-:W-:Y:S01]  /*d7d0*/  ISETP.GE.AND P6, PT, R16, R26.reuse, PT ;  /* 0x0000001a1000720c */ /* 0x080fe20003fc6270 */
[----:B------:R-:W-:Y:S01]  /*d7e0*/  FMUL.FTZ R20, R20, c[0x0][0x2ec] ;  /* 0x0000bb0014147a20 */ /* 0x000fe20000410000 */
[----:B------:R-:W-:Y:S01]  /*d7f0*/  FSEL R187, R5, -INF , !P5 ;  /* 0xff80000005bb7808 */ /* 0x000fe20006800000 */
[----:B-----5:R-:W-:Y:S01]  /*d800*/  FFMA.FTZ R5, R32, UR4, R51 ;  /* 0x0000000420057c23 */ /* 0x020fe20008010033 */
[-C--:B------:R-:W-:Y:S01]  /*d810*/  ISETP.GE.AND P0, PT, R10, R27.reuse, PT ;  /* 0x0000001b0a00720c */ /* 0x080fe20003f06270 */
[----:B------:R-:W2:Y:S01]  /*d820*/  MUFU.TANH R45, R45 ;  /* 0x0000002d002d7308 */ /* 0x000ea20000002400 */
[----:B------:R-:W-:Y:S01]  /*d830*/  FSEL R191, R4, -INF , !P6 ;  /* 0xff80000004bf7808 */ /* 0x000fe20007000000 */
[----:B------:R-:W-:Y:S01]  /*d840*/  FFMA.FTZ R4, R33, UR4, R60 ;  /* 0x0000000421047c23 */ /* 0x000fe2000801003c */
[-C--:B------:R-:W-:Y:S01]  /*d850*/  ISETP.GE.AND P1, PT, R11, R26.reuse, PT ;  /* 0x0000001a0b00720c */ /* 0x080fe20003f26270 */
[----:B------:R-:W-:Y:S01]  /*d860*/  FMUL.FTZ R46, R46, c[0x0][0x2ec] ;  /* 0x0000bb002e2e7a20 */ /* 0x000fe20000410000 */
[----:B------:R-:W-:Y:S01]  /*d870*/  FSEL R186, R5, -INF , !P0 ;  /* 0xff80000005ba7808 */ /* 0x000fe20004000000 */
[----:B------:R-:W-:Y:S01]  /*d880*/  FFMA.FTZ R5, R31, UR4, R50 ;  /* 0x000000041f057c23 */ /* 0x000fe20008010032 */
[----:B------:R-:W-:Y:S01]  /*d890*/  FSEL R208, R4, -INF , !P1 ;  /* 0xff80000004d07808 */ /* 0x000fe20004800000 */
[----:B------:R-:W3:Y:S01]  /*d8a0*/  MUFU.TANH R20, R20 ;  /* 0x0000001400147308 */ /* 0x000ee20000002400 */
[----:B------:R-:W-:Y:S01]  /*d8b0*/  FMUL.FTZ R47, R47, c[0x0][0x2ec] ;  /* 0x0000bb002f2f7a20 */ /* 0x000fe20000410000 */
[-C--:B------:R-:W-:Y:S01]  /*d8c0*/  ISETP.GE.AND P5, PT, R9, R27.reuse, PT ;  /* 0x0000001b0900720c */ /* 0x080fe20003fa6270 */
[----:B------:R-:W-:Y:S01]  /*d8d0*/  FFMA.FTZ R31, R31, UR4, R179 ;  /* 0x000000041f1f7c23 */ /* 0x000fe200080100b3 */
[-C--:B------:R-:W-:Y:S01]  /*d8e0*/  ISETP.GE.AND P1, PT, R9, R26.reuse, PT ;  /* 0x0000001a0900720c */ /* 0x080fe20003f26270 */
[----:B------:R-:W-:Y:S01]  /*d8f0*/  FFMA.FTZ R32, R32, UR4, R178 ;  /* 0x0000000420207c23 */ /* 0x000fe200080100b2 */
[----:B------:R-:W-:Y:S01]  /*d900*/  FSEL R178, R5, -INF , !P5 ;  /* 0xff80000005b27808 */ /* 0x000fe20006800000 */
[----:B------:R-:W-:Y:S01]  /*d910*/  FMUL.FTZ R21, R21, c[0x0][0x2ec] ;  /* 0x0000bb0015157a20 */ /* 0x000fe20000410000 */
[----:B------:R-:W-:Y:S01]  /*d920*/  FSEL R179, R31, -INF , !P1 ;  /* 0xff8000001fb37808 */ /* 0x000fe20004800000 */
[----:B------:R-:W4:Y:S01]  /*d930*/  MUFU.TANH R46, R46 ;  /* 0x0000002e002e7308 */ /* 0x000f220000002400 */
[CC--:B------:R-:W-:Y:S01]  /*d940*/  ISETP.GE.AND P5, PT, R3.reuse, R27.reuse, PT ;  /* 0x0000001b0300720c */ /* 0x0c0fe20003fa6270 */
[----:B-1----:R-:W-:Y:S01]  /*d950*/  FFMA.FTZ R4, R30, UR4, R44 ;  /* 0x000000041e047c23 */ /* 0x002fe2000801002c */
[-C--:B------:R-:W-:Y:S01]  /*d960*/  ISETP.GE.AND P1, PT, R3, R26.reuse, PT ;  /* 0x0000001a0300720c */ /* 0x080fe20003f26270 */
[----:B--2---:R-:W-:Y:S01]  /*d970*/  FFMA.FTZ R3, R29, UR4, R45 ;  /* 0x000000041d037c23 */ /* 0x004fe2000801002d */
[----:B------:R-:W-:Y:S01]  /*d980*/  ISETP.GE.AND P0, PT, R8, R27, PT ;  /* 0x0000001b0800720c */ /* 0x000fe20003f06270 */
[----:B------:R-:W-:Y:S01]  /*d990*/  FMUL.FTZ R22, R22, c[0x0][0x2ec] ;  /* 0x0000bb0016167a20 */ /* 0x000fe20000410000 */
[----:B------:R-:W-:Y:S01]  /*d9a0*/  ISETP.GE.AND P6, PT, R10, R26, PT ;  /* 0x0000001a0a00720c */ /* 0x000fe20003fc6270 */
[----:B------:R-:W1:Y:S01]  /*d9b0*/  MUFU.TANH R47, R47 ;  /* 0x0000002f002f7308 */ /* 0x000e620000002400 */
[----:B------:R-:W-:Y:S01]  /*d9c0*/  FMUL.FTZ R23, R23, c[0x0][0x2ec] ;  /* 0x0000bb0017177a20 */ /* 0x000fe20000410000 */
[----:B------:R-:W-:-:S02]  /*d9d0*/  FSEL R219, R4, -INF , !P0 ;  /* 0xff80000004db7808 */ /* 0x000fc40004000000 */
[----:B------:R-:W-:Y:S02]  /*d9e0*/  FSEL R218, R3, -INF , !P5 ;  /* 0xff80000003da7808 */ /* 0x000fe40006800000 */
[C---:B------:R-:W-:Y:S02]  /*d9f0*/  ISETP.GE.AND P0, PT, R2.reuse, R27, PT ;  /* 0x0000001b0200720c */ /* 0x040fe40003f06270 */
[----:B------:R-:W2:Y:S01]  /*da00*/  MUFU.TANH R21, R21 ;  /* 0x0000001500157308 */ /* 0x000ea20000002400 */
[-C--:B------:R-:W-:Y:S01]  /*da10*/  ISETP.GE.AND P5, PT, R2, R26.reuse, PT ;  /* 0x0000001a0200720c */ /* 0x080fe20003fa6270 */
[----:B---3--:R-:W-:Y:S01]  /*da20*/  FFMA.FTZ R2, R28, UR4, R20 ;  /* 0x000000041c027c23 */ /* 0x008fe20008010014 */
[----:B------:R-:W-:Y:S01]  /*da30*/  FSEL R190, R32, -INF , !P6 ;  /* 0xff80000020be7808 */ /* 0x000fe20007000000 */
[----:B----4-:R-:W-:Y:S01]  /*da40*/  FFMA.FTZ R30, R30, UR4, R46 ;  /* 0x000000041e1e7c23 */ /* 0x010fe2000801002e */
[----:B------:R-:W-:Y:S02]  /*da50*/  ISETP.GE.AND P6, PT, R8, R26, PT ;  /* 0x0000001a0800720c */ /* 0x000fe40003fc6270 */
[----:B------:R-:W-:Y:S01]  /*da60*/  FSEL R216, R2, -INF , !P0 ;  /* 0xff80000002d87808 */ /* 0x000fe20004000000 */
[----:B------:R-:W3:Y:S01]  /*da70*/  MUFU.TANH R5, R22 ;  /* 0x0000001600057308 */ /* 0x000ee20000002400 */
[----:B------:R-:W-:Y:S01]  /*da80*/  PLOP3.LUT P0, PT, PT, PT, UP0, 0x80, 0x0 ;  /* 0x000000000000781c */ /* 0x000fe20003f0f008 */
[----:B-1----:R-:W-:Y:S01]  /*da90*/  FFMA.FTZ R29, R29, UR4, R47 ;  /* 0x000000041d1d7c23 */ /* 0x002fe2000801002f */
[----:B------:R-:W-:-:S02]  /*daa0*/  FSEL R232, R30, -INF , !P6 ;  /* 0xff8000001ee87808 */ /* 0x000fc40007000000 */
[C---:B------:R-:W-:Y:S02]  /*dab0*/  ISETP.GE.AND P6, PT, R0.reuse, R27, PT ;  /* 0x0000001b0000720c */ /* 0x040fe40003fc6270 */
[----:B------:R-:W-:Y:S01]  /*dac0*/  FSEL R223, R29, -INF , !P1 ;  /* 0xff8000001ddf7808 */ /* 0x000fe20004800000 */
[----:B------:R-:W1:Y:S01]  /*dad0*/  MUFU.TANH R4, R23 ;  /* 0x0000001700047308 */ /* 0x000e620000002400 */
[----:B------:R-:W-:Y:S01]  /*dae0*/  ISETP.GE.AND P1, PT, R0, R26, PT ;  /* 0x0000001a0000720c */ /* 0x000fe20003f26270 */
[----:B--2---:R-:W-:-:S05]  /*daf0*/  FFMA.FTZ R0, R24, UR4, R21 ;  /* 0x0000000418007c23 */ /* 0x004fca0008010015 */
[----:B------:R-:W-:Y:S01]  /*db00*/  FSEL R217, R0, -INF , !P6 ;  /* 0xff80000000d97808 */ /* 0x000fe20007000000 */
[----:B---3--:R-:W-:-:S05]  /*db10*/  FFMA.FTZ R28, R28, UR4, R5 ;  /* 0x000000041c1c7c23 */ /* 0x008fca0008010005 */
[----:B------:R-:W-:Y:S01]  /*db20*/  FSEL R221, R28, -INF , !P5 ;  /* 0xff8000001cdd7808 */ /* 0x000fe20006800000 */
[----:B-1----:R-:W-:-:S05]  /*db30*/  FFMA.FTZ R24, R24, UR4, R4 ;  /* 0x0000000418187c23 */ /* 0x002fca0008010004 */
        /* <DEDUP_REMOVED lines=64> */
.L_x_663:
[----:B------:R-:W-:Y:S05]  /*df40*/  BSYNC B0 ;  /* 0x0000000000007941 */ /* 0x000fea0003800000 */
.L_x_662:
[----:B------:R-:W0:Y:S02]  /*df50*/  LDGDEPBAR ;  /* 0x00000000000079af */ /* 0x000e240000000000 */
.L_x_661:
[----:B------:R-:W2:Y:S04]  /*df60*/  LDL.LU R61, [R1+0xc] ;  /* 0x00000c00013d7983 */ /* 0x000ea80000300800 */
[----:B------:R-:W3:Y:S04]  /*df70*/  LDL.LU R62, [R1] ;  /* 0x00000000013e7983 */ /* 0x000ee80000300800 */
[----:B------:R-:W4:Y:S04]  /*df80*/  LDL.LU R32, [R1+0x8] ;  /* 0x0000080001207983 */ /* 0x000f280000300800 */
[----:B------:R-:W5:Y:S01]  /*df90*/  LDL.LU R34, [R1+0x4] ;  /* 0x0000040001227983 */ /* 0x000f620000300800 */
[----:B------:R-:W-:Y:S01]  /*dfa0*/  FMNMX.FTZ R0, R248, R42, !PT ;  /* 0x0000002af8007209 */ /* 0x000fe20007810000 */
[----:B------:R-:W-:Y:S01]  /*dfb0*/  @UP0 UIADD3 UR8, UR8, -0x4, URZ ;  /* 0xfffffffc08080890 */ /* 0x000fe2000fffe03f */
        /* <DEDUP_REMOVED lines=36> */
[----:B-1----:R-:W1:Y:S01]  /*e200*/  SHFL.BFLY PT, R4, R103, 0x2, 0x1f ;  /* 0x0c401f0067047f89 */ /* 0x002e6200000e0000 */
        /* <DEDUP_REMOVED lines=41> */
[----:B------:R-:W-:Y:S01]  /*e4a0*/  FMNMX.FTZ R5, R243, R5, !PT ;  /* 0x00000005f3057209 */ /* 0x000fe20007810000 */
[----:B------:R1:W-:Y:S02]  /*e4b0*/  MUFU.EX2 R60, R3 ;  /* 0x00000003003c7308 */ /* 0x0003e40000000800 */
[----:B-1----:R-:W-:Y:S01]  /*e4c0*/  FMNMX.FTZ R101, R0, R101, !PT ;  /* 0x0000006500657209 */ /* 0x002fe20007810000 */
[----:B------:R-:W-:Y:S01]  /*e4d0*/  FFMA.FTZ R0, R40, c[0x0][0x23c], -R2 ;  /* 0x00008f0028007a23 */ /* 0x000fe20000010802 */
[----:B------:R-:W1:Y:S02]  /*e4e0*/  SHFL.BFLY PT, R6, R5, 0x2, 0x1f ;  /* 0x0c401f0005067f89 */ /* 0x000e6400000e0000 */
[----:B------:R-:W-:-:S02]  /*e4f0*/  FSETP.NEU.FTZ.AND P1, PT, R101, -INF , PT ;  /* 0xff8000006500780b */ /* 0x000fc40003f3d000 */
[----:B------:R1:W-:Y:S01]  /*e500*/  MUFU.EX2 R65, R0 ;  /* 0x0000000000417308 */ /* 0x0003e20000000800 */
[----:B------:R-:W-:-:S07]  /*e510*/  FFMA.FTZ R3, R41, c[0x0][0x23c], -R2 ;  /* 0x00008f0029037a23 */ /* 0x000fce0000010802 */
[----:B------:R1:W1:Y:S02]  /*e520*/  MUFU.EX2 R29, R3 ;  /* 0x00000003001d7308 */ /* 0x0002640000000800 */
[----:B-1----:R-:W-:Y:S02]  /*e530*/  FFMA.FTZ R0, R25, c[0x0][0x23c], -R2 ;  /* 0x00008f0019007a23 */ /* 0x002fe40000010802 */
[----:B------:R-:W-:Y:S04]  /*e540*/  LDSM.16.MT88.4 R24, [R224+0xa000] ;  /* 0x00a00000e018783b */ /* 0x000fe80000004200 */
[----:B------:R1:W-:Y:S01]  /*e550*/  MUFU.EX2 R64, R0 ;  /* 0x0000000000407308 */ /* 0x0003e20000000800 */
[----:B------:R-:W-:-:S05]  /*e560*/  FMUL.FTZ R3, R101, c[0x0][0x23c] ;  /* 0x00008f0065037a20 */ /* 0x000fca0000410000 */
[----:B------:R-:W-:-:S05]  /*e570*/  FSEL R3, R3, RZ, P1 ;  /* 0x000000ff03037208 */ /* 0x000fca0000800000 */
[----:B-1----:R-:W-:-:S04]  /*e580*/  FFMA.FTZ R0, R43, c[0x0][0x23c], -R3 ;  /* 0x00008f002b007a23 */ /* 0x002fc80000010803 */
[----:B------:R1:W-:Y:S02]  /*e590*/  MUFU.EX2 R31, R0 ;  /* 0x00000000001f7308 */ /* 0x0003e40000000800 */
[----:B-1----:R-:W-:Y:S01]  /*e5a0*/  FMNMX.FTZ R0, R4, R7, !PT ;  /* 0x0000000704007209 */ /* 0x002fe20007810000 */
[----:B------:R-:W-:-:S04]  /*e5b0*/  FFMA.FTZ R4, R49, c[0x0][0x23c], -R3 ;  /* 0x00008f0031047a23 */ /* 0x000fc80000010803 */
[----:B------:R-:W1:Y:S01]  /*e5c0*/  SHFL.BFLY PT, R9, R0, 0x1, 0x1f ;  /* 0x0c201f0000097f89 */ /* 0x000e6200000e0000 */
[----:B------:R1:W-:Y:S02]  /*e5d0*/  MUFU.EX2 R33, R4 ;  /* 0x0000000400217308 */ /* 0x0003e40000000800 */
[----:B-1----:R-:W-:Y:S01]  /*e5e0*/  FMNMX.FTZ R4, R5, R6, !PT ;  /* 0x0000000605047209 */ /* 0x002fe20007810000 */
[----:B------:R-:W-:Y:S01]  /*e5f0*/  FFMA.FTZ R5, R48, c[0x0][0x23c], -R3 ;  /* 0x00008f0030057a23 */ /* 0x000fe20000010803 */
[----:B------:R-:W-:Y:S01]  /*e600*/  FSEL R6, R103, RZ, P2 ;  /* 0x000000ff67067208 */ /* 0x000fe20001000000 */
[----:B------:R-:W-:Y:S03]  /*e610*/  LDSM.16.MT88.4 R48, [R224+0xb000] ;  /* 0x00b00000e030783b */ /* 0x000fe60000004200 */
[----:B------:R1:W-:Y:S01]  /*e620*/  MUFU.EX2 R11, R5 ;  /* 0x00000005000b7308 */ /* 0x0003e20000000800 */
[----:B------:R-:W1:Y:S01]  /*e630*/  SHFL.BFLY PT, R8, R4, 0x1, 0x1f ;  /* 0x0c201f0004087f89 */ /* 0x000e6200000e0000 */
[----:B------:R-:W-:Y:S01]  /*e640*/  FADD.FTZ R7, R248, -R6 ;  /* 0x80000006f8077221 */ /* 0x000fe20000010000 */
[----:B------:R-:W-:-:S02]  /*e650*/  FSEL R6, R101, RZ, P1 ;  /* 0x000000ff65067208 */ /* 0x000fc40000800000 */
[----:B------:R-:W-:Y:S01]  /*e660*/  FMNMX.FTZ R105, R0, R9, !PT ;  /* 0x0000000900697209 */ /* 0x000fe20007810000 */
[----:B------:R-:W-:-:S03]  /*e670*/  FMUL.FTZ R7, R7, c[0x0][0x23c] ;  /* 0x00008f0007077a20 */ /* 0x000fc60000410000 */
[C---:B------:R-:W-:Y:S01]  /*e680*/  FSETP.NEU.FTZ.AND P2, PT, R105.reuse, -INF , PT ;  /* 0xff8000006900780b */ /* 0x040fe20003f5d000 */
[----:B------:R-:W-:Y:S01]  /*e690*/  FMUL.FTZ R0, R105, c[0x0][0x23c] ;  /* 0x00008f0069007a20 */ /* 0x000fe20000410000 */
[----:B------:R-:W1:Y:S02]  /*e6a0*/  MUFU.EX2 R102, R7 ;  /* 0x0000000700667308 */ /* 0x000e640000000800 */
[----:B-1----:R-:W-:Y:S02]  /*e6b0*/  FFMA.FTZ R5, R14, c[0x0][0x23c], -R3 ;  /* 0x00008f000e057a23 */ /* 0x002fe40000010803 */
[----:B------:R-:W-:-:S04]  /*e6c0*/  FSEL R13, R0, RZ, P2 ;  /* 0x000000ff000d7208 */ /* 0x000fc80001000000 */
[----:B------:R1:W1:Y:S01]  /*e6d0*/  MUFU.EX2 R30, R5 ;  /* 0x00000005001e7308 */ /* 0x0002620000000800 */
[--C-:B------:R-:W-:Y:S02]  /*e6e0*/  FFMA.FTZ R0, R52, c[0x0][0x23c], -R13.reuse ;  /* 0x00008f0034007a23 */ /* 0x100fe4000001080d */
[--C-:B------:R-:W-:Y:S01]  /*e6f0*/  FFMA.FTZ R9, R54, c[0x0][0x23c], -R13.reuse ;  /* 0x00008f0036097a23 */ /* 0x100fe2000001080d */
[----:B------:R-:W-:Y:S01]  /*e700*/  FMNMX.FTZ R104, R4, R8, !PT ;  /* 0x0000000804687209 */ /* 0x000fe20007810000 */
[----:B------:R-:W-:-:S03]  /*e710*/  FFMA.FTZ R8, R55, c[0x0][0x23c], -R13 ;  /* 0x00008f0037087a23 */ /* 0x000fc6000001080d */
[----:B------:R1:W-:Y:S01]  /*e720*/  MUFU.EX2 R66, R0 ;  /* 0x0000000000427308 */ /* 0x0003e20000000800 */
[----:B------:R-:W-:Y:S01]  /*e730*/  F2FP.BF16.PACK_AB R4, R29, R60 ;  /* 0x0000003c1d04723e */ /* 0x000fe200000010ff */
[-C--:B------:R-:W-:Y:S01]  /*e740*/  FMUL.FTZ R136, R136, R102.reuse ;  /* 0x0000006688887220 */ /* 0x080fe20000410000 */
[----:B------:R-:W-:Y:S01]  /*e750*/  FSETP.NEU.FTZ.AND P1, PT, R104, -INF , PT ;  /* 0xff8000006800780b */ /* 0x000fe20003f3d000 */
[-C--:B------:R-:W-:Y:S02]  /*e760*/  FMUL.FTZ R137, R137, R102.reuse ;  /* 0x0000006689897220 */ /* 0x080fe40000410000 */
[----:B------:R-:W-:Y:S02]  /*e770*/  FMUL.FTZ R112, R112, R102 ;  /* 0x0000006670707220 */ /* 0x000fe40000410000 */
[----:B-1----:R-:W-:Y:S01]  /*e780*/  FADD.FTZ R5, R231, -R6 ;  /* 0x80000006e7057221 */ /* 0x002fe20000010000 */
[----:B------:R-:W-:Y:S01]  /*e790*/  F2FP.BF16.PACK_AB R6, R64, R65 ;  /* 0x000000414006723e */ /* 0x000fe200000010ff */
[----:B------:R1:W-:Y:S01]  /*e7a0*/  MUFU.EX2 R28, R9 ;  /* 0x00000009001c7308 */ /* 0x0003e20000000800 */
[----:B------:R-:W-:Y:S01]  /*e7b0*/  F2FP.BF16.PACK_AB R7, R30, R11 ;  /* 0x0000000b1e07723e */ /* 0x000fe200000010ff */
[----:B------:R-:W-:-:S02]  /*e7c0*/  FMUL.FTZ R5, R5, c[0x0][0x23c] ;  /* 0x00008f0005057a20 */ /* 0x000fc40000410000 */
[-C--:B------:R-:W-:Y:S02]  /*e7d0*/  FMUL.FTZ R113, R113, R102.reuse ;  /* 0x0000006671717220 */ /* 0x080fe40000410000 */
[----:B------:R-:W-:Y:S02]  /*e7e0*/  FMUL.FTZ R0, R104, c[0x0][0x23c] ;  /* 0x00008f0068007a20 */ /* 0x000fe40000410000 */
[----:B------:R2:W2:Y:S01]  /*e7f0*/  MUFU.EX2 R100, R5 ;  /* 0x0000000500647308 */ /* 0x0004a20000000800 */
[-C--:B------:R-:W-:Y:S02]  /*e800*/  FMUL.FTZ R164, R164, R102.reuse ;  /* 0x00000066a4a47220 */ /* 0x080fe40000410000 */
[----:B------:R-:W-:Y:S01]  /*e810*/  FSEL R12, R0, RZ, P1 ;  /* 0x000000ff000c7208 */ /* 0x000fe20000800000 */
[----:B------:R-:W-:Y:S02]  /*e820*/  FFMA.FTZ R0, R57, c[0x0][0x23c], -R13 ;  /* 0x00008f0039007a23 */ /* 0x000fe4000001080d */
[----:B------:R-:W-:-:S02]  /*e830*/  FMUL.FTZ R165, R165, R102 ;  /* 0x00000066a5a57220 */ /* 0x000fc40000410000 */
[----:B-1----:R-:W-:Y:S01]  /*e840*/  FFMA.FTZ R9, R53, c[0x0][0x23c], -R12 ;  /* 0x00008f0035097a23 */ /* 0x002fe2000001080c */
[----:B------:R1:W-:Y:S01]  /*e850*/  MUFU.EX2 R63, R8 ;  /* 0x00000008003f7308 */ /* 0x0003e20000000800 */
[-C--:B------:R-:W-:Y:S02]  /*e860*/  FMUL.FTZ R76, R76, R102.reuse ;  /* 0x000000664c4c7220 */ /* 0x080fe40000410000 */
[-C--:B------:R-:W-:Y:S02]  /*e870*/  FMUL.FTZ R77, R77, R102.reuse ;  /* 0x000000664d4d7220 */ /* 0x080fe40000410000 */
[----:B------:R-:W-:Y:S01]  /*e880*/  FMUL.FTZ R92, R92, R102 ;  /* 0x000000665c5c7220 */ /* 0x000fe20000410000 */
[----:B--2---:R-:W-:Y:S01]  /*e890*/  F2FP.BF16.PACK_AB R5, R33, R31 ;  /* 0x0000001f2105723e */ /* 0x004fe200000010ff */
[-C--:B------:R-:W-:Y:S01]  /*e8a0*/  FMUL.FTZ R138, R138, R100.reuse ;  /* 0x000000648a8a7220 */ /* 0x080fe20000410000 */
[----:B------:R2:W2:Y:S01]  /*e8b0*/  MUFU.EX2 R67, R9 ;  /* 0x0000000900437308 */ /* 0x0004a20000000800 */
[----:B------:R-:W-:-:S02]  /*e8c0*/  FMUL.FTZ R139, R139, R100 ;  /* 0x000000648b8b7220 */ /* 0x000fc40000410000 */
[-C--:B------:R-:W-:Y:S02]  /*e8d0*/  FMUL.FTZ R114, R114, R100.reuse ;  /* 0x0000006472727220 */ /* 0x080fe40000410000 */
[-C--:B------:R-:W-:Y:S02]  /*e8e0*/  FMUL.FTZ R115, R115, R100.reuse ;  /* 0x0000006473737220 */ /* 0x080fe40000410000 */
[----:B-1----:R-:W-:Y:S01]  /*e8f0*/  FFMA.FTZ R8, R56, c[0x0][0x23c], -R12 ;  /* 0x00008f0038087a23 */ /* 0x002fe2000001080c */
[----:B------:R-:W-:Y:S01]  /*e900*/  HMMA.16816.F32.BF16 R192, R4, R22, R136 ;  /* 0x0000001604c0723c */ /* 0x000fe20000041888 */
[----:B------:R1:W-:Y:S01]  /*e910*/  MUFU.EX2 R138, R0 ;  /* 0x00000000008a7308 */ /* 0x0003e20000000800 */
[-C--:B------:R-:W-:Y:S02]  /*e920*/  FMUL.FTZ R166, R166, R100.reuse ;  /* 0x00000064a6a67220 */ /* 0x080fe40000410000 */
[-C--:B------:R-:W-:Y:S02]  /*e930*/  FMUL.FTZ R167, R167, R100.reuse ;  /* 0x00000064a7a77220 */ /* 0x080fe40000410000 */
[----:B------:R-:W-:-:S02]  /*e940*/  FMUL.FTZ R78, R78, R100 ;  /* 0x000000644e4e7220 */ /* 0x000fc40000410000 */
[----:B--2---:R-:W-:Y:S01]  /*e950*/  FFMA.FTZ R9, R58, c[0x0][0x23c], -R12 ;  /* 0x00008f003a097a23 */ /* 0x004fe2000001080c */
[----:B------:R2:W-:Y:S01]  /*e960*/  MUFU.EX2 R139, R8 ;  /* 0x00000008008b7308 */ /* 0x0005e20000000800 */
[----:B------:R-:W-:Y:S01]  /*e970*/  FMUL.FTZ R79, R79, R100 ;  /* 0x000000644f4f7220 */ /* 0x000fe20000410000 */
[C---:B------:R-:W-:Y:S01]  /*e980*/  HMMA.16816.F32.BF16 R204, R4.reuse, R16, R112 ;  /* 0x0000001004cc723c */ /* 0x040fe20000041870 */
[----:B------:R-:W-:Y:S02]  /*e990*/  FMUL.FTZ R93, R93, R102 ;  /* 0x000000665d5d7220 */ /* 0x000fe40000410000 */
[-C--:B------:R-:W-:Y:S02]  /*e9a0*/  FMUL.FTZ R94, R94, R100.reuse ;  /* 0x000000645e5e7220 */ /* 0x080fe40000410000 */
[----:B------:R-:W-:Y:S01]  /*e9b0*/  FMUL.FTZ R95, R95, R100 ;  /* 0x000000645f5f7220 */ /* 0x000fe20000410000 */
[----:B-1----:R-:W-:Y:S01]  /*e9c0*/  FSEL R0, R105, RZ, P2 ;  /* 0x000000ff69007208 */ /* 0x002fe20001000000 */
[----:B------:R1:W1:Y:S01]  /*e9d0*/  MUFU.EX2 R241, R9 ;  /* 0x0000000900f17308 */ /* 0x0002620000000800 */
[-C--:B------:R-:W-:Y:S01]  /*e9e0*/  FMUL.FTZ R120, R120, R102.reuse ;  /* 0x0000006678787220 */ /* 0x080fe20000410000 */
[----:B------:R-:W-:Y:S01]  /*e9f0*/  HMMA.16816.F32.BF16 R112, R4, R44, R164 ;  /* 0x0000002c0470723c */ /* 0x000fe200000418a4 */
[----:B------:R-:W-:-:S02]  /*ea00*/  FMUL.FTZ R121, R121, R102 ;  /* 0x0000006679797220 */ /* 0x000fc40000410000 */
[----:B------:R-:W-:Y:S01]  /*ea10*/  FADD.FTZ R10, R249, -R0 ;  /* 0x80000000f90a7221 */ /* 0x000fe20000010000 */
[----:B------:R-:W-:Y:S01]  /*ea20*/  FSEL R0, R104, RZ, P1 ;  /* 0x000000ff68007208 */ /* 0x000fe20000800000 */
[----:B--2---:R-:W-:Y:S02]  /*ea30*/  FFMA.FTZ R8, R59, c[0x0][0x23c], -R12 ;  /* 0x00008f003b087a23 */ /* 0x004fe4000001080c */
[----:B------:R-:W-:Y:S01]  /*ea40*/  FMUL.FTZ R10, R10, c[0x0][0x23c] ;  /* 0x00008f000a0a7a20 */ /* 0x000fe20000410000 */
[C---:B------:R-:W-:Y:S01]  /*ea50*/  HMMA.16816.F32.BF16 R164, R4.reuse, R50, R76 ;  /* 0x0000003204a4723c */ /* 0x040fe2000004184c */
[----:B------:R-:W-:Y:S01]  /*ea60*/  FADD.FTZ R0, R250, -R0 ;  /* 0x80000000fa007221 */ /* 0x000fe20000010000 */
[----:B------:R-:W-:Y:S01]  /*ea70*/  MUFU.EX2 R137, R8 ;  /* 0x0000000800897308 */ /* 0x000fe20000000800 */
[-C--:B------:R-:W-:Y:S02]  /*ea80*/  FMUL.FTZ R122, R122, R100.reuse ;  /* 0x000000647a7a7220 */ /* 0x080fe40000410000 */
[----:B------:R-:W-:Y:S01]  /*ea90*/  FMUL.FTZ R0, R0, c[0x0][0x23c] ;  /* 0x00008f0000007a20 */ /* 0x000fe20000410000 */
[----:B-1----:R-:W-:Y:S01]  /*eaa0*/  MOV R9, R65 ;  /* 0x0000004100097202 */ /* 0x002fe20000000f00 */
[----:B------:R-:W-:Y:S01]  /*eab0*/  FMUL.FTZ R123, R123, R100 ;  /* 0x000000647b7b7220 */ /* 0x000fe20000410000 */
[----:B------:R-:W-:Y:S01]  /*eac0*/  HMMA.16816.F32.BF16 R76, R4, R38, R92 ;  /* 0x00000026044c723c */ /* 0x000fe2000004185c */
[-C--:B------:R-:W-:Y:S01]  /*ead0*/  FMUL.FTZ R168, R168, R102.reuse ;  /* 0x00000066a8a87220 */ /* 0x080fe20000410000 */
[----:B------:R1:W2:Y:S01]  /*eae0*/  MUFU.EX2 R15, R10 ;  /* 0x0000000a000f7308 */ /* 0x0002a20000000800 */
[----:B------:R-:W-:-:S02]  /*eaf0*/  FMUL.FTZ R169, R169, R102 ;  /* 0x00000066a9a97220 */ /* 0x000fc40000410000 */
[-C--:B------:R-:W-:Y:S02]  /*eb00*/  FMUL.FTZ R170, R170, R100.reuse ;  /* 0x00000064aaaa7220 */ /* 0x080fe40000410000 */
[----:B------:R-:W-:Y:S01]  /*eb10*/  FMUL.FTZ R171, R171, R100 ;  /* 0x00000064abab7220 */ /* 0x000fe20000410000 */
[----:B------:R-:W-:Y:S01]  /*eb20*/  MOV R92, R67 ;  /* 0x00000043005c7202 */ /* 0x000fe20000000f00 */
[-C--:B------:R-:W-:Y:S01]  /*eb30*/  FMUL.FTZ R132, R132, R102.reuse ;  /* 0x0000006684847220 */ /* 0x080fe20000410000 */
[----:B------:R-:W2:Y:S01]  /*eb40*/  MUFU.EX2 R14, R0 ;  /* 0x00000000000e7308 */ /* 0x000ea20000000800 */
[----:B------:R-:W-:Y:S01]  /*eb50*/  FMUL.FTZ R133, R133, R102 ;  /* 0x0000006685857220 */ /* 0x000fe20000410000 */
[----:B------:R-:W-:Y:S01]  /*eb60*/  MOV R95, R66 ;  /* 0x00000042005f7202 */ /* 0x000fe20000000f00 */
[-C--:B------:R-:W-:Y:S01]  /*eb70*/  FMUL.FTZ R134, R134, R100.reuse ;  /* 0x0000006486867220 */ /* 0x080fe20000410000 */
[C---:B------:R-:W-:Y:S01]  /*eb80*/  HMMA.16816.F32.BF16 R200, R4.reuse, R18, R120 ;  /* 0x0000001204c8723c */ /* 0x040fe20000041878 */
[----:B------:R-:W-:Y:S01]  /*eb90*/  FMUL.FTZ R135, R135, R100 ;  /* 0x0000006487877220 */ /* 0x000fe20000410000 */
[----:B-----5:R-:W-:Y:S01]  /*eba0*/  MOV R93, R34 ;  /* 0x00000022005d7202 */ /* 0x020fe20000000f00 */
[-C--:B------:R-:W-:Y:S01]  /*ebb0*/  FMUL.FTZ R148, R148, R102.reuse ;  /* 0x0000006694947220 */ /* 0x080fe20000410000 */
[----:B-1----:R-:W-:Y:S01]  /*ebc0*/  MOV R10, R241 ;  /* 0x000000f1000a7202 */ /* 0x002fe20000000f00 */
[----:B------:R-:W-:Y:S01]  /*ebd0*/  FMUL.FTZ R149, R149, R102 ;  /* 0x0000006695957220 */ /* 0x000fe20000410000 */
[----:B------:R-:W-:Y:S01]  /*ebe0*/  MOV R94, R31 ;  /* 0x0000001f005e7202 */ /* 0x000fe20000000f00 */
        /* <DEDUP_REMOVED lines=13> */
[----:B------:R-:W-:Y:S01]  /*ecc0*/  MOV R135, R64 ;  /* 0x0000004000877202 */ /* 0x000fe20000000f00 */
[----:B------:R-:W-:Y:S01]  /*ecd0*/  FMUL.FTZ R88, R88, R102 ;  /* 0x0000006658587220 */ /* 0x000fe20000410000 */
[----:B---3--:R-:W-:Y:S01]  /*ece0*/  MOV R134, R62 ;  /* 0x0000003e00867202 */ /* 0x008fe20000000f00 */
[----:B------:R-:W-:Y:S01]  /*ecf0*/  FMUL.FTZ R89, R89, R102 ;  /* 0x0000006659597220 */ /* 0x000fe20000410000 */
[----:B------:R-:W-:Y:S01]  /*ed00*/  MOV R133, R61 ;  /* 0x0000003d00857202 */ /* 0x000fe20000000f00 */
[-C--:B------:R-:W-:Y:S01]  /*ed10*/  FMUL.FTZ R90, R90, R100.reuse ;  /* 0x000000645a5a7220 */ /* 0x080fe20000410000 */
[----:B------:R-:W-:Y:S01]  /*ed20*/  HMMA.16816.F32.BF16 R180, R4, R26, R152 ;  /* 0x0000001a04b4723c */ /* 0x000fe20000041898 */
[----:B------:R-:W-:Y:S01]  /*ed30*/  FMUL.FTZ R91, R91, R100 ;  /* 0x000000645b5b7220 */ /* 0x000fe20000410000 */
[----:B------:R-:W-:Y:S01]  /*ed40*/  MOV R132, R60 ;  /* 0x0000003c00847202 */ /* 0x000fe20000000f00 */
[----:B--2---:R-:W-:-:S02]  /*ed50*/  FMUL.FTZ R116, R116, R15 ;  /* 0x0000000f74747220 */ /* 0x004fc40000410000 */
[-C--:B------:R-:W-:Y:S02]  /*ed60*/  FMUL.FTZ R117, R117, R15.reuse ;  /* 0x0000000f75757220 */ /* 0x080fe40000410000 */
[-C--:B------:R-:W-:Y:S01]  /*ed70*/  FMUL.FTZ R118, R118, R14.reuse ;  /* 0x0000000e76767220 */ /* 0x080fe20000410000 */
[C---:B------:R-:W-:Y:S01]  /*ed80*/  HMMA.16816.F32.BF16 R168, R4.reuse, R48, R72 ;  /* 0x0000003004a8723c */ /* 0x040fe20000041848 */
[-C--:B------:R-:W-:Y:S02]  /*ed90*/  FMUL.FTZ R119, R119, R14.reuse ;  /* 0x0000000e77777220 */ /* 0x080fe40000410000 */
[----:B------:R-:W-:Y:S02]  /*eda0*/  FFMA.FTZ R0, R176, c[0x0][0x23c], -R2 ;  /* 0x00008f00b0007a23 */ /* 0x000fe40000010802 */
[-C--:B------:R-:W-:Y:S02]  /*edb0*/  FMUL.FTZ R144, R144, R15.reuse ;  /* 0x0000000f90907220 */ /* 0x080fe40000410000 */
[----:B------:R-:W-:Y:S01]  /*edc0*/  FMUL.FTZ R145, R145, R15 ;  /* 0x0000000f91917220 */ /* 0x000fe20000410000 */
[----:B------:R-:W-:Y:S01]  /*edd0*/  HMMA.16816.F32.BF16 R88, R4, R36, R88 ;  /* 0x000000240458723c */ /* 0x000fe20000041858 */
[----:B------:R-:W-:-:S02]  /*ede0*/  FMUL.FTZ R146, R146, R14 ;  /* 0x0000000e92927220 */ /* 0x000fc40000410000 */
[----:B------:R-:W-:Y:S02]  /*edf0*/  FMUL.FTZ R147, R147, R14 ;  /* 0x0000000e93937220 */ /* 0x000fe40000410000 */
[----:B------:R-:W-:Y:S02]  /*ee00*/  FMUL.FTZ R124, R124, R15 ;  /* 0x0000000f7c7c7220 */ /* 0x000fe40000410000 */
[----:B------:R-:W-:Y:S01]  /*ee10*/  F2FP.BF16.PACK_AB R4, R28, R95 ;  /* 0x0000005f1c04723e */ /* 0x000fe200000010ff */
[----:B------:R-:W-:Y:S01]  /*ee20*/  FMUL.FTZ R125, R125, R15 ;  /* 0x0000000f7d7d7220 */ /* 0x000fe20000410000 */
[----:B------:R-:W-:Y:S01]  /*ee30*/  F2FP.BF16.PACK_AB R5, R139, R92 ;  /* 0x0000005c8b05723e */ /* 0x000fe200000010ff */
[-C--:B------:R-:W-:Y:S01]  /*ee40*/  FMUL.FTZ R126, R126, R14.reuse ;  /* 0x0000000e7e7e7220 */ /* 0x080fe20000410000 */
[----:B------:R-:W-:Y:S01]  /*ee50*/  F2FP.BF16.PACK_AB R6, R138, R63 ;  /* 0x0000003f8a06723e */ /* 0x000fe200000010ff */
[----:B------:R-:W-:Y:S01]  /*ee60*/  FMUL.FTZ R127, R127, R14 ;  /* 0x0000000e7f7f7220 */ /* 0x000fe20000410000 */
[----:B------:R-:W-:Y:S01]  /*ee70*/  F2FP.BF16.PACK_AB R7, R137, R10 ;  /* 0x0000000a8907723e */ /* 0x000fe200000010ff */
[----:B------:R-:W-:-:S02]  /*ee80*/  FFMA.FTZ R8, R106, c[0x0][0x23c], -R2 ;  /* 0x00008f006a087a23 */ /* 0x000fc40000010802 */
[-C--:B------:R-:W-:Y:S02]  /*ee90*/  FMUL.FTZ R160, R160, R15.reuse ;  /* 0x0000000fa0a07220 */ /* 0x080fe40000410000 */
[----:B------:R1:W-:Y:S01]  /*eea0*/  MUFU.EX2 R136, R8 ;  /* 0x0000000800887308 */ /* 0x0003e20000000800 */
[-C--:B------:R-:W-:Y:S01]  /*eeb0*/  FMUL.FTZ R161, R161, R15.reuse ;  /* 0x0000000fa1a17220 */ /* 0x080fe20000410000 */
[C---:B------:R-:W-:Y:S01]  /*eec0*/  HMMA.16816.F32.BF16 R152, R4.reuse, R16, R116 ;  /* 0x000000100498723c */ /* 0x040fe20000041874 */
[-C--:B------:R-:W-:Y:S02]  /*eed0*/  FMUL.FTZ R162, R162, R14.reuse ;  /* 0x0000000ea2a27220 */ /* 0x080fe40000410000 */
[----:B------:R-:W-:Y:S02]  /*eee0*/  FMUL.FTZ R163, R163, R14 ;  /* 0x0000000ea3a37220 */ /* 0x000fe40000410000 */
[----:B------:R-:W-:Y:S01]  /*eef0*/  FMUL.FTZ R68, R68, R15 ;  /* 0x0000000f44447220 */ /* 0x000fe20000410000 */
[----:B------:R2:W-:Y:S01]  /*ef00*/  MUFU.EX2 R117, R0 ;  /* 0x0000000000757308 */ /* 0x0005e20000000800 */
[----:B------:R-:W-:Y:S01]  /*ef10*/  MOV R16, R33 ;  /* 0x0000002100107202 */ /* 0x000fe20000000f00 */
[C---:B------:R-:W-:Y:S01]  /*ef20*/  HMMA.16816.F32.BF16 R64, R4.reuse, R24, R144 ;  /* 0x000000180440723c */ /* 0x040fe20000041890 */
[----:B----4-:R-:W-:Y:S01]  /*ef30*/  MOV R119, R32 ;  /* 0x0000002000777202 */ /* 0x010fe20000000f00 */
[----:B------:R-:W-:Y:S01]  /*ef40*/  FMUL.FTZ R69, R69, R15 ;  /* 0x0000000f45457220 */ /* 0x000fe20000410000 */
[----:B------:R-:W-:Y:S01]  /*ef50*/  MOV R118, R30 ;  /* 0x0000001e00767202 */ /* 0x000fe20000000f00 */
[----:B------:R-:W-:Y:S01]  /*ef60*/  FMUL.FTZ R70, R70, R14 ;  /* 0x0000000e46467220 */ /* 0x000fe20000410000 */
[----:B------:R-:W-:Y:S01]  /*ef70*/  MOV R116, R28 ;  /* 0x0000001c00747202 */ /* 0x000fe20000000f00 */
[----:B-1----:R-:W-:Y:S01]  /*ef80*/  FFMA.FTZ R8, R188, c[0x0][0x23c], -R3 ;  /* 0x00008f00bc087a23 */ /* 0x002fe20000010803 */
[----:B------:R-:W-:Y:S01]  /*ef90*/  MOV R17, R63 ;  /* 0x0000003f00117202 */ /* 0x000fe20000000f00 */
[----:B------:R-:W-:Y:S01]  /*efa0*/  HMMA.16816.F32.BF16 R148, R4, R18, R124 ;  /* 0x000000120494723c */ /* 0x000fe2000004187c */
[----:B------:R-:W-:Y:S01]  /*efb0*/  FMUL.FTZ R71, R71, R14 ;  /* 0x0000000e47477220 */ /* 0x000fe20000410000 */
[----:B------:R-:W-:Y:S01]  /*efc0*/  MUFU.EX2 R250, R8 ;  /* 0x0000000800fa7308 */ /* 0x000fe20000000800 */
[----:B------:R-:W-:Y:S01]  /*efd0*/  FMUL.FTZ R84, R84, R15 ;  /* 0x0000000f54547220 */ /* 0x000fe20000410000 */
[----:B------:R-:W-:Y:S01]  /*efe0*/  MOV R146, R139 ;  /* 0x0000008b00927202 */ /* 0x000fe20000000f00 */
[----:B------:R-:W-:-:S02]  /*eff0*/  FMUL.FTZ R85, R85, R15 ;  /* 0x0000000f55557220 */ /* 0x000fc40000410000 */
[----:B--2---:R-:W-:Y:S01]  /*f000*/  FFMA.FTZ R0, R107, c[0x0][0x23c], -R2 ;  /* 0x00008f006b007a23 */ /* 0x004fe20000010802 */
[----:B------:R-:W-:Y:S01]  /*f010*/  MOV R127, R29 ;  /* 0x0000001d007f7202 */ /* 0x000fe20000000f00 */
[-C--:B------:R-:W-:Y:S01]  /*f020*/  FMUL.FTZ R86, R86, R14.reuse ;  /* 0x0000000e56567220 */ /* 0x080fe20000410000 */
[----:B------:R-:W-:Y:S01]  /*f030*/  LDSM.16.MT88.4 R28, [R226+0x9400] ;  /* 0x00940000e21c783b */ /* 0x000fe20000004200 */
[----:B------:R1:W2:Y:S01]  /*f040*/  MUFU.EX2 R147, R0 ;  /* 0x0000000000937308 */ /* 0x0002a20000000800 */
[----:B------:R-:W-:Y:S01]  /*f050*/  FMUL.FTZ R87, R87, R14 ;  /* 0x0000000e57577220 */ /* 0x000fe20000410000 */
        /* <DEDUP_REMOVED lines=8> */
[----:B------:R-:W-:Y:S01]  /*f0e0*/  HMMA.16816.F32.BF16 R40, R4, R48, R68 ;  /* 0x000000300428723c */ /* 0x000fe20000041844 */
[----:B------:R-:W-:-:S02]  /*f0f0*/  FMUL.FTZ R140, R140, R15 ;  /* 0x0000000f8c8c7220 */ /* 0x000fc40000410000 */
[-C--:B------:R-:W-:Y:S02]  /*f100*/  FMUL.FTZ R141, R141, R15.reuse ;  /* 0x0000000f8d8d7220 */ /* 0x080fe40000410000 */
[-C--:B------:R-:W-:Y:S02]  /*f110*/  FMUL.FTZ R142, R142, R14.reuse ;  /* 0x0000000e8e8e7220 */ /* 0x080fe40000410000 */
[----:B-1----:R-:W-:Y:S01]  /*f120*/  FFMA.FTZ R0, R35, c[0x0][0x23c], -R2 ;  /* 0x00008f0023007a23 */ /* 0x002fe20000010802 */
[----:B------:R-:W-:Y:S01]  /*f130*/  HMMA.16816.F32.BF16 R52, R4, R36, R84 ;  /* 0x000000240434723c */ /* 0x000fe20000041854 */
[----:B------:R-:W-:Y:S01]  /*f140*/  LDSM.16.MT88.4 R32, [R224+0x9400] ;  /* 0x00940000e020783b */ /* 0x000fe20000004200 */
[----:B------:R-:W-:Y:S01]  /*f150*/  FMUL.FTZ R143, R143, R14 ;  /* 0x0000000e8f8f7220 */ /* 0x000fe20000410000 */
[----:B------:R1:W-:Y:S01]  /*f160*/  MUFU.EX2 R18, R0 ;  /* 0x0000000000127308 */ /* 0x0003e20000000800 */
        /* <DEDUP_REMOVED lines=8> */
[C---:B------:R-:W-:Y:S01]  /*f1f0*/  HMMA.16816.F32.BF16 R140, R4.reuse, R22, R140 ;  /* 0x00000016048c723c */ /* 0x040fe2000004188c */
[----:B------:R-:W-:Y:S01]  /*f200*/  FMUL.FTZ R175, R175, R14 ;  /* 0x0000000eafaf7220 */ /* 0x000fe20000410000 */
[----:B------:R-:W-:Y:S01]  /*f210*/  MOV R128, R137 ;  /* 0x0000008900807202 */ /* 0x000fe20000000f00 */
[----:B-1----:R-:W-:Y:S01]  /*f220*/  FFMA.FTZ R0, R185, c[0x0][0x23c], -R3 ;  /* 0x00008f00b9007a23 */ /* 0x002fe20000010803 */
[----:B------:R-:W-:Y:S01]  /*f230*/  MOV R129, R138 ;  /* 0x0000008a00817202 */ /* 0x000fe20000000f00 */
[----:B------:R-:W-:Y:S01]  /*f240*/  FMUL.FTZ R80, R80, R15 ;  /* 0x0000000f50507220 */ /* 0x000fe20000410000 */
[----:B------:R-:W-:Y:S01]  /*f250*/  MOV R131, R9 ;  /* 0x0000000900837202 */ /* 0x000fe20000000f00 */
[----:B------:R1:W3:Y:S01]  /*f260*/  MUFU.EX2 R248, R0 ;  /* 0x0000000000f87308 */ /* 0x0002e20000000800 */
[----:B------:R-:W-:Y:S01]  /*f270*/  FMUL.FTZ R81, R81, R15 ;  /* 0x0000000f51517220 */ /* 0x000fe20000410000 */
[----:B------:R-:W-:Y:S01]  /*f280*/  HMMA.16816.F32.BF16 R60, R4, R26, R156 ;  /* 0x0000001a043c723c */ /* 0x000fe2000004189c */
[-C--:B------:R-:W-:Y:S01]  /*f290*/  FMUL.FTZ R82, R82, R14.reuse ;  /* 0x0000000e52527220 */ /* 0x080fe20000410000 */
[----:B------:R-:W-:Y:S01]  /*f2a0*/  MOV R130, R11 ;  /* 0x0000000b00827202 */ /* 0x000fe20000000f00 */
[----:B------:R-:W-:Y:S01]  /*f2b0*/  FMUL.FTZ R83, R83, R14 ;  /* 0x0000000e53537220 */ /* 0x000fe20000410000 */
[----:B------:R-:W4:Y:S01]  /*f2c0*/  LDSM.16.MT88.4 R24, [R224+0xa400] ;  /* 0x00a40000e018783b */ /* 0x000f220000004200 */
[----:B------:R-:W-:-:S02]  /*f2d0*/  FMUL.FTZ R96, R96, R15 ;  /* 0x0000000f60607220 */ /* 0x000fc40000410000 */
[----:B------:R-:W-:Y:S01]  /*f2e0*/  FMUL.FTZ R97, R97, R15 ;  /* 0x0000000f61617220 */ /* 0x000fe20000410000 */
[C---:B------:R-:W-:Y:S01]  /*f2f0*/  HMMA.16816.F32.BF16 R44, R4.reuse, R46, R172 ;  /* 0x0000002e042c723c */ /* 0x040fe200000418ac */
[-C--:B------:R-:W-:Y:S01]  /*f300*/  FMUL.FTZ R98, R98, R14.reuse ;  /* 0x0000000e62627220 */ /* 0x080fe20000410000 */
[----:B------:R-:W-:Y:S01]  /*f310*/  LDSM.16.MT88.4 R20, [R226+0xb400] ;  /* 0x00b40000e214783b */ /* 0x000fe20000004200 */
[----:B------:R-:W-:Y:S01]  /*f320*/  FMUL.FTZ R99, R99, R14 ;  /* 0x0000000e63637220 */ /* 0x000fe20000410000 */
[----:B------:R-:W-:Y:S01]  /*f330*/  MOV R157, R94 ;  /* 0x0000005e009d7202 */ /* 0x000fe20000000f00 */
[----:B------:R-:W-:Y:S01]  /*f340*/  FFMA.FTZ R8, R212, c[0x0][0x23c], -R13 ;  /* 0x00008f00d4087a23 */ /* 0x000fe2000001080d */
[----:B------:R-:W-:Y:S01]  /*f350*/  LDSM.16.MT88.4 R172, [R226+0xac00] ;  /* 0x00ac0000e2ac783b */ /* 0x000fe20000004200 */
[----:B-1----:R-:W-:Y:S01]  /*f360*/  FFMA.FTZ R0, R177, c[0x0][0x23c], -R3 ;  /* 0x00008f00b1007a23 */ /* 0x002fe20000010803 */
[C---:B------:R-:W-:Y:S01]  /*f370*/  HMMA.16816.F32.BF16 R48, R4.reuse, R50, R80 ;  /* 0x000000320430723c */ /* 0x040fe20000041850 */
[----:B------:R1:W-:Y:S07]  /*f380*/  MUFU.EX2 R231, R8 ;  /* 0x0000000800e77308 */ /* 0x0003ee0000000800 */
[----:B------:R-:W-:Y:S01]  /*f390*/  HMMA.16816.F32.BF16 R36, R4, R38, R96 ;  /* 0x000000260424723c */ /* 0x000fe20000041860 */
[----:B------:R5:W-:Y:S06]  /*f3a0*/  MUFU.EX2 R249, R0 ;  /* 0x0000000000f97308 */ /* 0x000bec0000000800 */
[----:B--2---:R-:W-:-:S02]  /*f3b0*/  F2FP.BF16.PACK_AB R4, R147, R117 ;  /* 0x000000759304723e */ /* 0x004fc400000010ff */
[----:B---3--:R-:W-:Y:S01]  /*f3c0*/  F2FP.BF16.PACK_AB R5, R248, R250 ;  /* 0x000000faf805723e */ /* 0x008fe200000010ff */
[----:B-1----:R-:W1:Y:S01]  /*f3d0*/  LDSM.16.MT88.4 R8, [R226+0xa400] ;  /* 0x00a40000e208783b */ /* 0x002e620000004200 */
[----:B-----5:R-:W-:-:S04]  /*f3e0*/  FFMA.FTZ R0, R184, c[0x0][0x23c], -R3 ;  /* 0x00008f00b8007a23 */ /* 0x020fc80000010803 */
[----:B------:R2:W3:Y:S02]  /*f3f0*/  MUFU.EX2 R241, R0 ;  /* 0x0000000000f17308 */ /* 0x0004e40000000800 */
[----:B--2---:R-:W-:Y:S01]  /*f400*/  FFMA.FTZ R0, R214, c[0x0][0x23c], -R13 ;  /* 0x00008f00d6007a23 */ /* 0x004fe2000001080d */
[----:B------:R-:W-:Y:S02]  /*f410*/  MOV R214, R18 ;  /* 0x0000001200d67202 */ /* 0x000fe40000000f00 */
[----:B---3--:R-:W-:-:S03]  /*f420*/  F2FP.BF16.PACK_AB R7, R241, R249 ;  /* 0x000000f9f107723e */ /* 0x008fc600000010ff */
[----:B------:R2:W3:Y:S01]  /*f430*/  MUFU.EX2 R212, R0 ;  /* 0x0000000000d47308 */ /* 0x0004e20000000800 */
[-C--:B------:R-:W-:Y:S01]  /*f440*/  F2FP.BF16.PACK_AB R6, R214, R136.reuse ;  /* 0x00000088d606723e */ /* 0x080fe200000010ff */
[----:B------:R-:W5:Y:S06]  /*f450*/  LDSM.16.MT88.4 R16, [R224+0xb400] ;  /* 0x00b40000e010783b */ /* 0x000f6c0000004200 */
[----:B----4-:R-:W-:Y:S01]  /*f460*/  HMMA.16816.F32.BF16 R120, R4, R24, R120 ;  /* 0x000000180478723c */ /* 0x010fe20000041878 */
[----:B--2---:R-:W-:Y:S01]  /*f470*/  FFMA.FTZ R0, R215, c[0x0][0x23c], -R13 ;  /* 0x00008f00d7007a23 */ /* 0x004fe2000001080d */
[----:B------:R-:W-:-:S06]  /*f480*/  MOV R215, R136 ;  /* 0x0000008800d77202 */ /* 0x000fcc0000000f00 */
[C---:B-1----:R-:W-:Y:S08]  /*f490*/  HMMA.16816.F32.BF16 R112, R4.reuse, R8, R112 ;  /* 0x000000080470723c */ /* 0x042ff00000041870 */
[C---:B------:R-:W-:Y:S01]  /*f4a0*/  HMMA.16816.F32.BF16 R136, R4.reuse, R32, R204 ;  /* 0x000000200488723c */ /* 0x040fe200000418cc */
[----:B------:R1:W-:Y:S06]  /*f4b0*/  MUFU.EX2 R204, R0 ;  /* 0x0000000000cc7308 */ /* 0x0003ec0000000800 */
[----:B------:R-:W-:Y:S01]  /*f4c0*/  MOV R207, R147 ;  /* 0x0000009300cf7202 */ /* 0x000fe20000000f00 */
[----:B------:R-:W-:Y:S01]  /*f4d0*/  HMMA.16816.F32.BF16 R108, R4, R10, R108 ;  /* 0x0000000a046c723c */ /* 0x000fe2000004186c */
[----:B------:R-:W-:-:S02]  /*f4e0*/  MOV R147, R116 ;  /* 0x0000007400937202 */ /* 0x000fc40000000f00 */
[----:B------:R-:W-:Y:S02]  /*f4f0*/  MOV R206, R117 ;  /* 0x0000007500ce7202 */ /* 0x000fe40000000f00 */
[----:B------:R-:W-:Y:S02]  /*f500*/  MOV R205, R118 ;  /* 0x0000007600cd7202 */ /* 0x000fe40000000f00 */
[----:B------:R-:W-:Y:S01]  /*f510*/  MOV R116, R119 ;  /* 0x0000007700747202 */ /* 0x000fe20000000f00 */
[----:B-----5:R-:W-:Y:S01]  /*f520*/  HMMA.16816.F32.BF16 R96, R4, R16, R168 ;  /* 0x000000100460723c */ /* 0x020fe200000418a8 */
[----:B-1----:R-:W-:Y:S01]  /*f530*/  FFMA.FTZ R0, R220, c[0x0][0x23c], -R13 ;  /* 0x00008f00dc007a23 */ /* 0x002fe2000001080d */
[----:B------:R-:W-:Y:S02]  /*f540*/  MOV R117, R92 ;  /* 0x0000005c00757202 */ /* 0x000fe40000000f00 */
[----:B------:R-:W-:Y:S02]  /*f550*/  MOV R118, R93 ;  /* 0x0000005d00767202 */ /* 0x000fe40000000f00 */
[----:B------:R-:W-:-:S02]  /*f560*/  MOV R119, R132 ;  /* 0x0000008400777202 */ /* 0x000fc40000000f00 */
[----:B------:R-:W-:Y:S01]  /*f570*/  MOV R92, R133 ;  /* 0x00000085005c7202 */ /* 0x000fe20000000f00 */
[C---:B------:R-:W-:Y:S01]  /*f580*/  HMMA.16816.F32.BF16 R88, R4.reuse, R20, R88 ;  /* 0x000000140458723c */ /* 0x040fe20000041858 */
[----:B------:R-:W-:Y:S02]  /*f590*/  MOV R93, R134 ;  /* 0x00000086005d7202 */ /* 0x000fe40000000f00 */
[----:B------:R-:W-:Y:S02]  /*f5a0*/  MOV R220, R135 ;  /* 0x0000008700dc7202 */ /* 0x000fe40000000f00 */
[----:B------:R-:W-:Y:S02]  /*f5b0*/  MOV R145, R117 ;  /* 0x0000007500917202 */ /* 0x000fe40000000f00 */
[----:B------:R-:W-:Y:S01]  /*f5c0*/  MOV R144, R118 ;  /* 0x0000007600907202 */ /* 0x000fe20000000f00 */
[----:B------:R-:W-:Y:S01]  /*f5d0*/  HMMA.16816.F32.BF16 R132, R4, R34, R200 ;  /* 0x000000220484723c */ /* 0x000fe200000418c8 */
[----:B------:R1:W-:Y:S01]  /*f5e0*/  MUFU.EX2 R200, R0 ;  /* 0x0000000000c87308 */ /* 0x0003e20000000800 */
[----:B------:R-:W-:-:S02]  /*f5f0*/  MOV R159, R119 ;  /* 0x00000077009f7202 */ /* 0x000fc40000000f00 */
[----:B------:R-:W-:-:S03]  /*f600*/  MOV R158, R92 ;  /* 0x0000005c009e7202 */ /* 0x000fc60000000f00 */
[----:B------:R-:W-:Y:S01]  /*f610*/  MOV R203, R128 ;  /* 0x0000008000cb7202 */ /* 0x000fe20000000f00 */
[----:B------:R-:W-:Y:S01]  /*f620*/  HMMA.16816.F32.BF16 R76, R4, R22, R76 ;  /* 0x00000016044c723c */ /* 0x000fe2000004184c */
[----:B------:R-:W-:Y:S02]  /*f630*/  MOV R202, R129 ;  /* 0x0000008100ca7202 */ /* 0x000fe40000000f00 */
[----:B------:R-:W-:Y:S01]  /*f640*/  MOV R201, R130 ;  /* 0x0000008200c97202 */ /* 0x000fe20000000f00 */
[----:B-1----:R-:W-:Y:S01]  /*f650*/  FFMA.FTZ R0, R209, c[0x0][0x23c], -R12 ;  /* 0x00008f00d1007a23 */ /* 0x002fe2000001080c */
[----:B------:R-:W-:-:S03]  /*f660*/  MOV R209, R131 ;  /* 0x0000008300d17202 */ /* 0x000fc60000000f00 */
[----:B------:R-:W-:Y:S01]  /*f670*/  HMMA.16816.F32.BF16 R128, R4, R28, R196 ;  /* 0x0000001c0480723c */ /* 0x000fe200000418c4 */
[----:B------:R1:W-:Y:S06]  /*f680*/  MUFU.EX2 R196, R0 ;  /* 0x0000000000c47308 */ /* 0x0003ec0000000800 */
[----:B------:R-:W-:Y:S02]  /*f690*/  MOV R199, R124 ;  /* 0x0000007c00c77202 */ /* 0x000fe40000000f00 */
[----:B------:R-:W-:Y:S02]  /*f6a0*/  MOV R198, R125 ;  /* 0x0000007d00c67202 */ /* 0x000fe40000000f00 */
[----:B------:R-:W-:Y:S01]  /*f6b0*/  MOV R197, R126 ;  /* 0x0000007e00c57202 */ /* 0x000fe20000000f00 */
[----:B-1----:R-:W-:Y:S01]  /*f6c0*/  FFMA.FTZ R0, R210, c[0x0][0x23c], -R12 ;  /* 0x00008f00d2007a23 */ /* 0x002fe2000001080c */
[----:B------:R-:W-:-:S02]  /*f6d0*/  MOV R210, R127 ;  /* 0x0000007f00d27202 */ /* 0x000fc40000000f00 */
[----:B------:R-:W-:Y:S01]  /*f6e0*/  HMMA.16816.F32.BF16 R124, R4, R30, R192 ;  /* 0x0000001e047c723c */ /* 0x000fe200000418c0 */
[----:B------:R1:W2:Y:S06]  /*f6f0*/  MUFU.EX2 R194, R0 ;  /* 0x0000000000c27308 */ /* 0x0002ac0000000800 */
[----:B------:R-:W-:Y:S02]  /*f700*/  MOV R195, R146 ;  /* 0x0000009200c37202 */ /* 0x000fe40000000f00 */
[----:B------:R-:W-:Y:S01]  /*f710*/  MOV R146, R93 ;  /* 0x0000005d00927202 */ /* 0x000fe20000000f00 */
[----:B-1----:R-:W-:Y:S01]  /*f720*/  FFMA.FTZ R0, R211, c[0x0][0x23c], -R12 ;  /* 0x00008f00d3007a23 */ /* 0x002fe2000001080c */
[----:B------:R-:W-:-:S02]  /*f730*/  MOV R211, R147 ;  /* 0x0000009300d37202 */ /* 0x000fc40000000f00 */
[----:B------:R-:W-:Y:S01]  /*f740*/  MOV R147, R95 ;  /* 0x0000005f00937202 */ /* 0x000fe20000000f00 */
[----:B------:R1:W-:Y:S01]  /*f750*/  MUFU.EX2 R193, R0 ;  /* 0x0000000000c17308 */ /* 0x0003e20000000800 */
[----:B------:R-:W-:Y:S01]  /*f760*/  HMMA.16816.F32.BF16 R92, R4, R18, R164 ;  /* 0x00000012045c723c */ /* 0x000fe200000418a4 */
[----:B-1----:R-:W-:Y:S01]  /*f770*/  FFMA.FTZ R0, R213, c[0x0][0x23c], -R12 ;  /* 0x00008f00d5007a23 */ /* 0x002fe2000001080c */
[----:B------:R-:W-:-:S06]  /*f780*/  MOV R213, R116 ;  /* 0x0000007400d57202 */ /* 0x000fcc0000000f00 */
[----:B------:R-:W-:Y:S01]  /*f790*/  HMMA.16816.F32.BF16 R116, R4, R26, R180 ;  /* 0x0000001a0474723c */ /* 0x000fe200000418b4 */
[----:B------:R1:W4:Y:S06]  /*f7a0*/  MUFU.EX2 R192, R0 ;  /* 0x0000000000c07308 */ /* 0x00032c0000000800 */
[----:B---3--:R-:W-:Y:S02]  /*f7b0*/  F2FP.BF16.PACK_AB R4, R212, R231 ;  /* 0x000000e7d404723e */ /* 0x008fe400000010ff */
[----:B--2---:R-:W-:Y:S02]  /*f7c0*/  F2FP.BF16.PACK_AB R5, R194, R196 ;  /* 0x000000c4c205723e */ /* 0x004fe400000010ff */
[----:B------:R-:W-:Y:S01]  /*f7d0*/  F2FP.BF16.PACK_AB R6, R200, R204 ;  /* 0x000000ccc806723e */ /* 0x000fe200000010ff */
[----:B-1----:R-:W-:Y:S01]  /*f7e0*/  FFMA.FTZ R0, R189, c[0x0][0x23c], -R2 ;  /* 0x00008f00bd007a23 */ /* 0x002fe20000010802 */
[----:B----4-:R-:W-:-:S03]  /*f7f0*/  F2FP.BF16.PACK_AB R7, R192, R193 ;  /* 0x000000c1c007723e */ /* 0x010fc600000010ff */
[----:B------:R1:W-:Y:S04]  /*f800*/  MUFU.EX2 R189, R0 ;  /* 0x0000000000bd7308 */ /* 0x0003e80000000800 */
[C---:B------:R-:W-:Y:S08]  /*f810*/  HMMA.16816.F32.BF16 R64, R4.reuse, R24, R64 ;  /* 0x000000180440723c */ /* 0x040ff00000041840 */
[----:B------:R-:W-:Y:S01]  /*f820*/  HMMA.16816.F32.BF16 R60, R4, R26, R60 ;  /* 0x0000001a043c723c */ /* 0x000fe2000004183c */
[----:B------:R-:W2:Y:S01]  /*f830*/  LDSM.16.MT88.4 R24, [R224+0xa800] ;  /* 0x00a80000e018783b */ /* 0x000ea20000004200 */
[----:B-1----:R-:W-:-:S04]  /*f840*/  FFMA.FTZ R0, R187, c[0x0][0x23c], -R2 ;  /* 0x00008f00bb007a23 */ /* 0x002fc80000010802 */
[----:B------:R1:W3:Y:S02]  /*f850*/  MUFU.EX2 R188, R0 ;  /* 0x0000000000bc7308 */ /* 0x0002e40000000800 */
[C---:B------:R-:W-:Y:S08]  /*f860*/  HMMA.16816.F32.BF16 R84, R4.reuse, R32, R152 ;  /* 0x000000200454723c */ /* 0x040ff00000041898 */
[----:B------:R-:W-:Y:S01]  /*f870*/  HMMA.16816.F32.BF16 R80, R4, R34, R148 ;  /* 0x000000220450723c */ /* 0x000fe20000041894 */
[----:B------:R-:W4:Y:S01]  /*f880*/  LDSM.16.MT88.4 R32, [R224+0x9800] ;  /* 0x00980000e020783b */ /* 0x000f220000004200 */
[----:B-1----:R-:W-:-:S06]  /*f890*/  FFMA.FTZ R0, R186, c[0x0][0x23c], -R2 ;  /* 0x00008f00ba007a23 */ /* 0x002fcc0000010802 */
[C---:B------:R-:W-:Y:S01]  /*f8a0*/  HMMA.16816.F32.BF16 R56, R4.reuse, R8, R56 ;  /* 0x000000080438723c */ /* 0x040fe20000041838 */
[----:B------:R1:W-:Y:S07]  /*f8b0*/  MUFU.EX2 R187, R0 ;  /* 0x0000000000bb7308 */ /* 0x0003ee0000000800 */
[C---:B------:R-:W-:Y:S01]  /*f8c0*/  HMMA.16816.F32.BF16 R44, R4.reuse, R10, R44 ;  /* 0x0000000a042c723c */ /* 0x040fe2000004182c */
[----:B------:R-:W5:Y:S07]  /*f8d0*/  LDSM.16.MT88.4 R8, [R226+0xa800] ;  /* 0x00a80000e208783b */ /* 0x000f6e0000004200 */
[----:B------:R-:W-:Y:S01]  /*f8e0*/  HMMA.16816.F32.BF16 R40, R4, R16, R40 ;  /* 0x000000100428723c */ /* 0x000fe20000041828 */
[----:B-1----:R-:W-:-:S04]  /*f8f0*/  FFMA.FTZ R0, R178, c[0x0][0x23c], -R2 ;  /* 0x00008f00b2007a23 */ /* 0x002fc80000010802 */
        /* <DEDUP_REMOVED lines=8> */
[----:B------:R3:W-:Y:S02]  /*f980*/  MUFU.EX2 R185, R0 ;  /* 0x0000000000b97308 */ /* 0x0007e40000000800 */
[----:B------:R-:W-:Y:S03]  /*f990*/  LDSM.16.MT88.4 R140, [R226+0x9c00] ;  /* 0x009c0000e28c783b */ /* 0x000fe60000004200 */
        /* <DEDUP_REMOVED lines=13> */
[----:B--2---:R-:W-:-:S06]  /*fa70*/  FFMA.FTZ R0, R179, c[0x0][0x23c], -R3 ;  /* 0x00008f00b3007a23 */ /* 0x004fcc0000010803 */
        /* <DEDUP_REMOVED lines=10> */
[C---:B-----5:R-:W-:Y:S08]  /*fb20*/  HMMA.16816.F32.BF16 R168, R4.reuse, R10, R108 ;  /* 0x0000000a04a8723c */ /* 0x060ff0000004186c */
[----:B------:R-:W-:Y:S01]  /*fb30*/  HMMA.16816.F32.BF16 R116, R4, R16, R96 ;  /* 0x000000100474723c */ /* 0x000fe20000041860 */
[----:B--2---:R-:W-:Y:S01]  /*fb40*/  FFMA.FTZ R0, R239, c[0x0][0x23c], -R13 ;  /* 0x00008f00ef007a23 */ /* 0x004fe2000001080d */
[----:B------:R-:W-:-:S06]  /*fb50*/  MOV R239, R146 ;  /* 0x0000009200ef7202 */ /* 0x000fcc0000000f00 */
[C---:B-1----:R-:W-:Y:S01]  /*fb60*/  HMMA.16816.F32.BF16 R136, R4.reuse, R30, R124 ;  /* 0x0000001e0488723c */ /* 0x042fe2000004187c */
[----:B------:R-:W1:Y:S01]  /*fb70*/  LDSM.16.MT88.4 R124, [R224+0x9c00] ;  /* 0x009c0000e07c783b */ /* 0x000e620000004200 */
[----:B------:R2:W-:Y:S06]  /*fb80*/  MUFU.EX2 R179, R0 ;  /* 0x0000000000b37308 */ /* 0x0005ec0000000800 */
[C---:B------:R-:W-:Y:S08]  /*fb90*/  HMMA.16816.F32.BF16 R148, R4.reuse, R24, R120 ;  /* 0x000000180494723c */ /* 0x040ff00000041878 */
[----:B------:R-:W-:Y:S01]  /*fba0*/  HMMA.16816.F32.BF16 R164, R4, R8, R112 ;  /* 0x0000000804a4723c */ /* 0x000fe20000041870 */
[----:B--2---:R-:W-:Y:S01]  /*fbb0*/  FFMA.FTZ R0, R240, c[0x0][0x23c], -R13 ;  /* 0x00008f00f0007a23 */ /* 0x004fe2000001080d */
[----:B------:R-:W-:-:S03]  /*fbc0*/  MOV R240, R147 ;  /* 0x0000009300f07202 */ /* 0x000fc60000000f00 */
[----:B------:R2:W4:Y:S03]  /*fbd0*/  MUFU.EX2 R178, R0 ;  /* 0x0000000000b27308 */ /* 0x0005260000000800 */
        /* <DEDUP_REMOVED lines=8> */
[----:B------:R2:W5:Y:S02]  /*fc60*/  MUFU.EX2 R176, R0 ;  /* 0x0000000000b07308 */ /* 0x0005640000000800 */
[----:B---3--:R-:W-:Y:S02]  /*fc70*/  F2FP.BF16.PACK_AB R4, R180, R181 ;  /* 0x000000b5b404723e */ /* 0x008fe400000010ff */
[----:B----4-:R-:W-:Y:S01]  /*fc80*/  F2FP.BF16.PACK_AB R6, R178, R179 ;  /* 0x000000b3b206723e */ /* 0x010fe200000010ff */
[----:B--2---:R-:W-:Y:S01]  /*fc90*/  FFMA.FTZ R0, R235, c[0x0][0x23c], -R12 ;  /* 0x00008f00eb007a23 */ /* 0x004fe2000001080c */
[----:B-----5:R-:W-:-:S03]  /*fca0*/  F2FP.BF16.PACK_AB R5, R176, R177 ;  /* 0x000000b1b005723e */ /* 0x020fc600000010ff */
[----:B------:R2:W-:Y:S02]  /*fcb0*/  MUFU.EX2 R107, R0 ;  /* 0x00000000006b7308 */ /* 0x0005e40000000800 */
[----:B--2---:R-:W-:-:S06]  /*fcc0*/  FFMA.FTZ R0, R236, c[0x0][0x23c], -R12 ;  /* 0x00008f00ec007a23 */ /* 0x004fcc000001080c */
[----:B------:R-:W2:Y:S02]  /*fcd0*/  MUFU.EX2 R106, R0 ;  /* 0x00000000006a7308 */ /* 0x000ea40000000800 */
[----:B--2---:R-:W-:Y:S01]  /*fce0*/  F2FP.BF16.PACK_AB R7, R106, R107 ;  /* 0x0000006b6a07723e */ /* 0x004fe200000010ff */
[----:B------:R-:W-:-:S06]  /*fcf0*/  FFMA.FTZ R0, R219, c[0x0][0x23c], -R2 ;  /* 0x00008f00db007a23 */ /* 0x000fcc0000010802 */
[C---:B------:R-:W-:Y:S01]  /*fd00*/  HMMA.16816.F32.BF16 R68, R4.reuse, R30, R68 ;  /* 0x0000001e0444723c */ /* 0x040fe20000041844 */
[----:B------:R2:W-:Y:S07]  /*fd10*/  MUFU.EX2 R31, R0 ;  /* 0x00000000001f7308 */ /* 0x0005ee0000000800 */
[C---:B------:R-:W-:Y:S08]  /*fd20*/  HMMA.16816.F32.BF16 R128, R4.reuse, R28, R72 ;  /* 0x0000001c0480723c */ /* 0x040ff00000041848 */
[----:B------:R-:W-:Y:S01]  /*fd30*/  HMMA.16816.F32.BF16 R60, R4, R26, R60 ;  /* 0x0000001a043c723c */ /* 0x000fe2000004183c */
[----:B--2---:R-:W-:-:S04]  /*fd40*/  FFMA.FTZ R0, R218, c[0x0][0x23c], -R2 ;  /* 0x00008f00da007a23 */ /* 0x004fc80000010802 */
[----:B------:R2:W3:Y:S03]  /*fd50*/  MUFU.EX2 R30, R0 ;  /* 0x00000000001e7308 */ /* 0x0004e60000000800 */
[C---:B------:R-:W-:Y:S08]  /*fd60*/  HMMA.16816.F32.BF16 R64, R4.reuse, R24, R64 ;  /* 0x000000180440723c */ /* 0x040ff00000041840 */
[----:B------:R-:W-:Y:S01]  /*fd70*/  HMMA.16816.F32.BF16 R52, R4, R20, R52 ;  /* 0x000000140434723c */ /* 0x000fe20000041834 */
[--C-:B--2---:R-:W-:Y:S01]  /*fd80*/  FFMA.FTZ R0, R216, c[0x0][0x23c], -R2.reuse ;  /* 0x00008f00d8007a23 */ /* 0x104fe20000010802 */
[----:B---3--:R-:W-:Y:S01]  /*fd90*/  F2FP.BF16.PACK_AB R92, R30, R31 ;  /* 0x0000001f1e5c723e */ /* 0x008fe200000010ff */
[----:B------:R-:W-:-:S05]  /*fda0*/  FFMA.FTZ R2, R217, c[0x0][0x23c], -R2 ;  /* 0x00008f00d9027a23 */ /* 0x000fca0000010802 */
[C---:B------:R-:W-:Y:S01]  /*fdb0*/  HMMA.16816.F32.BF16 R84, R4.reuse, R32, R84 ;  /* 0x000000200454723c */ /* 0x040fe20000041854 */
[----:B------:R2:W-:Y:S07]  /*fdc0*/  MUFU.EX2 R29, R0 ;  /* 0x00000000001d7308 */ /* 0x0005ee0000000800 */
[C---:B------:R-:W-:Y:S01]  /*fdd0*/  HMMA.16816.F32.BF16 R32, R4.reuse, R34, R80 ;  /* 0x000000220420723c */ /* 0x040fe20000041850 */
[----:B------:R-:W3:Y:S01]  /*fde0*/  LDSM.16.MT88.4 R80, [R224+0xbc00] ;  /* 0x00bc0000e050783b */ /* 0x000ee20000004200 */
[----:B------:R-:W4:Y:S06]  /*fdf0*/  MUFU.EX2 R28, R2 ;  /* 0x00000002001c7308 */ /* 0x000f2c0000000800 */
[----:B------:R-:W-:Y:S01]  /*fe00*/  HMMA.16816.F32.BF16 R56, R4, R8, R56 ;  /* 0x000000080438723c */ /* 0x000fe20000041838 */
[----:B--2---:R-:W-:-:S04]  /*fe10*/  FFMA.FTZ R0, R232, c[0x0][0x23c], -R3 ;  /* 0x00008f00e8007a23 */ /* 0x004fc80000010803 */
[----:B------:R2:W-:Y:S02]  /*fe20*/  MUFU.EX2 R27, R0 ;  /* 0x00000000001b7308 */ /* 0x0005e40000000800 */
[----:B------:R-:W-:Y:S01]  /*fe30*/  FFMA.FTZ R8, R239, R15, R240 ;  /* 0x0000000fef087223 */ /* 0x000fe200000100f0 */
[----:B------:R-:W-:Y:S01]  /*fe40*/  HMMA.16816.F32.BF16 R44, R4, R10, R44 ;  /* 0x0000000a042c723c */ /* 0x000fe2000004182c */
[----:B----4-:R-:W-:Y:S01]  /*fe50*/  F2FP.BF16.PACK_AB R94, R28, R29 ;  /* 0x0000001d1c5e723e */ /* 0x010fe200000010ff */
[----:B------:R-:W-:Y:S02]  /*fe60*/  FFMA.FTZ R2, R208, R102, R190 ;  /* 0x00000066d0027223 */ /* 0x000fe400000100be */
[----:B------:R-:W-:-:S03]  /*fe70*/  FADD.FTZ R8, R211, R8 ;  /* 0x00000008d3087221 */ /* 0x000fc60000010000 */
[----:B------:R-:W-:Y:S01]  /*fe80*/  FADD.FTZ R10, R210, R2 ;  /* 0x00000002d20a7221 */ /* 0x000fe20000010000 */
[----:B------:R-:W-:Y:S01]  /*fe90*/  HMMA.16816.F32.BF16 R40, R4, R16, R40 ;  /* 0x000000100428723c */ /* 0x000fe20000041828 */
[----:B--2---:R-:W-:-:S07]  /*fea0*/  FFMA.FTZ R0, R223, c[0x0][0x23c], -R3 ;  /* 0x00008f00df007a23 */ /* 0x004fce0000010803 */
[C---:B------:R-:W-:Y:S01]  /*feb0*/  HMMA.16816.F32.BF16 R48, R4.reuse, R18, R48 ;  /* 0x000000120430723c */ /* 0x040fe20000041830 */
[----:B------:R2:W4:Y:S07]  /*fec0*/  MUFU.EX2 R26, R0 ;  /* 0x00000000001a7308 */ /* 0x00052e0000000800 */
[----:B------:R-:W-:Y:S01]  /*fed0*/  HMMA.16816.F32.BF16 R36, R4, R22, R36 ;  /* 0x000000160424723c */ /* 0x000fe20000041824 */
[----:B------:R-:W5:Y:S01]  /*fee0*/  LDSM.16.MT88.4 R4, [R226+0xbc00] ;  /* 0x00bc0000e204783b */ /* 0x000f620000004200 */
[----:B--2---:R-:W-:Y:S01]  /*fef0*/  FFMA.FTZ R0, R221, c[0x0][0x23c], -R3 ;  /* 0x00008f00dd007a23 */ /* 0x004fe20000010803 */
[----:B----4-:R-:W-:-:S03]  /*ff00*/  F2FP.BF16.PACK_AB R93, R26, R27 ;  /* 0x0000001b1a5d723e */ /* 0x010fc600000010ff */
[----:B------:R2:W-:Y:S02]  /*ff10*/  MUFU.EX2 R25, R0 ;  /* 0x0000000000197308 */ /* 0x0005e40000000800 */
[----:B--2---:R-:W-:Y:S02]  /*ff20*/  FFMA.FTZ R0, R222, c[0x0][0x23c], -R3 ;  /* 0x00008f00de007a23 */ /* 0x004fe40000010803 */
[----:B------:R-:W-:-:S04]  /*ff30*/  FFMA.FTZ R3, R238, R14, R237 ;  /* 0x0000000eee037223 */ /* 0x000fc800000100ed */
[----:B------:R2:W4:Y:S01]  /*ff40*/  MUFU.EX2 R24, R0 ;  /* 0x0000000000187308 */ /* 0x0005220000000800 */
[----:B------:R-:W-:Y:S02]  /*ff50*/  FADD.FTZ R11, R195, R3 ;  /* 0x00000003c30b7221 */ /* 0x000fe40000010000 */
[----:B------:R-:W-:Y:S02]  /*ff60*/  FADD.FTZ R3, R198, R8 ;  /* 0x00000008c6037221 */ /* 0x000fe40000010000 */
[----:B------:R-:W-:Y:S02]  /*ff70*/  FADD.FTZ R2, R199, R11 ;  /* 0x0000000bc7027221 */ /* 0x000fe40000010000 */
[----:B------:R-:W-:Y:S02]  /*ff80*/  FADD.FTZ R3, R202, R3 ;  /* 0x00000003ca037221 */ /* 0x000fe40000010000 */
[----:B------:R-:W-:Y:S02]  /*ff90*/  FADD.FTZ R2, R203, R2 ;  /* 0x00000002cb027221 */ /* 0x000fe40000010000 */
[----:B------:R-:W-:-:S02]  /*ffa0*/  FADD.FTZ R3, R231, R3 ;  /* 0x00000003e7037221 */ /* 0x000fc40000010000 */
[----:B------:R-:W-:Y:S02]  /*ffb0*/  FADD.FTZ R2, R196, R2 ;  /* 0x00000002c4027221 */ /* 0x000fe40000010000 */
[----:B--2---:R-:W-:Y:S01]  /*ffc0*/  FFMA.FTZ R0, R251, c[0x0][0x23c], -R13 ;  /* 0x00008f00fb007a23 */ /* 0x004fe2000001080d */
[----:B----4-:R-:W-:Y:S01]  /*ffd0*/  F2FP.BF16.PACK_AB R95, R24, R25 ;  /* 0x00000019185f723e */ /* 0x010fe200000010ff */
[----:B------:R-:W-:Y:S02]  /*ffe0*/  FADD.FTZ R3, R212, R3 ;  /* 0x00000003d4037221 */ /* 0x000fe40000010000 */
[----:B------:R2:W-:Y:S01]  /*fff0*/  MUFU.EX2 R21, R0 ;  /* 0x0000000000157308 */ /* 0x0005e20000000800 */
[----:B------:R-:W-:-:S03]  /*10000*/  FADD.FTZ R2, R194, R2 ;  /* 0x00000002c2027221 */ /* 0x000fc60000010000 */
[C---:B-1----:R-:W-:Y:S08]  /*10010*/  HMMA.16816.F32.BF16 R112, R92.reuse, R124, R160 ;  /* 0x0000007c5c70723c */ /* 0x042ff000000418a0 */
[----:B------:R-:W-:Y:S01]  /*10020*/  HMMA.16816.F32.BF16 R120, R92, R126, R144 ;  /* 0x0000007e5c78723c */ /* 0x000fe20000041890 */
[----:B--2---:R-:W-:-:S04]  /*10030*/  FFMA.FTZ R0, R247, c[0x0][0x23c], -R13 ;  /* 0x00008f00f7007a23 */ /* 0x004fc8000001080d */
        /* <DEDUP_REMOVED lines=9> */
[----:B------:R1:W4:Y:S03]  /*100d0*/  MUFU.EX2 R18, R0 ;  /* 0x0000000000127308 */ /* 0x0003260000000800 */
[C---:B------:R-:W-:Y:S08]  /*100e0*/  HMMA.16816.F32.BF16 R168, R92.reuse, R174, R168 ;  /* 0x000000ae5ca8723c */ /* 0x040ff000000418a8 */
[----:B---3--:R-:W-:Y:S01]  /*100f0*/  HMMA.16816.F32.BF16 R72, R92, R80, R116 ;  /* 0x000000505c48723c */ /* 0x008fe20000041874 */
[----:B-1----:R-:W-:-:S07]  /*10100*/  FFMA.FTZ R0, R246, c[0x0][0x23c], -R12 ;  /* 0x00008f00f6007a23 */ /* 0x002fce000001080c */
[C---:B------:R-:W-:Y:S01]  /*10110*/  HMMA.16816.F32.BF16 R76, R92.reuse, R82, R108 ;  /* 0x000000525c4c723c */ /* 0x040fe2000004186c */
[----:B------:R1:W-:Y:S07]  /*10120*/  MUFU.EX2 R17, R0 ;  /* 0x0000000000117308 */ /* 0x0003ee0000000800 */
[C---:B-----5:R-:W-:Y:S08]  /*10130*/  HMMA.16816.F32.BF16 R88, R92.reuse, R4, R88 ;  /* 0x000000045c58723c */ /* 0x060ff00000041858 */
[----:B------:R-:W-:Y:S01]  /*10140*/  HMMA.16816.F32.BF16 R92, R92, R6, R96 ;  /* 0x000000065c5c723c */ /* 0x000fe20000041860 */
[----:B-1----:R-:W-:-:S04]  /*10150*/  FFMA.FTZ R0, R245, c[0x0][0x23c], -R12 ;  /* 0x00008f00f5007a23 */ /* 0x002fc8000001080c */
[----:B------:R1:W3:Y:S02]  /*10160*/  MUFU.EX2 R16, R0 ;  /* 0x0000000000107308 */ /* 0x0002e40000000800 */
[----:B--2---:R-:W-:Y:S02]  /*10170*/  F2FP.BF16.PACK_AB R96, R20, R21 ;  /* 0x000000151460723e */ /* 0x004fe400000010ff */
[----:B----4-:R-:W-:Y:S01]  /*10180*/  F2FP.BF16.PACK_AB R98, R18, R19 ;  /* 0x000000131262723e */ /* 0x010fe200000010ff */
[----:B-1----:R-:W-:Y:S01]  /*10190*/  FFMA.FTZ R0, R244, c[0x0][0x23c], -R12 ;  /* 0x00008f00f4007a23 */ /* 0x002fe2000001080c */
[----:B---3--:R-:W-:-:S03]  /*101a0*/  F2FP.BF16.PACK_AB R97, R16, R17 ;  /* 0x000000111061723e */ /* 0x008fc600000010ff */
        /* <DEDUP_REMOVED lines=64> */
[----:B------:R-:W-:Y:S01]  /*105b0*/  FADD.FTZ R2, R28, R2 ;  /* 0x000000021c027221 */ /* 0x000fe20000010000 */
[----:B------:R1:W-:Y:S01]  /*105c0*/  STL [R1], R4 ;  /* 0x0000000401007387 */ /* 0x0003e20000100800 */
[----:B------:R-:W-:-:S03]  /*105d0*/  FADD.FTZ R0, R24, R0 ;  /* 0x0000000018007221 */ /* 0x000fc60000010000 */
[----:B------:R1:W-:Y:S04]  /*105e0*/  STL [R1+0x4], R3 ;  /* 0x0000040301007387 */ /* 0x0003e80000100800 */
[----:B------:R1:W-:Y:S04]  /*105f0*/  STL [R1+0xc], R2 ;  /* 0x00000c0201007387 */ /* 0x0003e80000100800 */
[----:B------:R1:W-:Y:S01]  /*10600*/  STL [R1+0x8], R0 ;  /* 0x0000080001007387 */ /* 0x0003e20000100800 */
[----:B------:R-:W-:Y:S05]  /*10610*/  @P0 BRA `(.L_x_664) ;  /* 0x0000001000000947 */ /* 0x000fea0003800000 */
.L_x_657:
[----:B-1----:R-:W-:-:S12]  /*10620*/  UIADD3 UR8, UR14, -0x1, URZ ;  /* 0xffffffff0e087890 */ /* 0x002fd8000fffe03f */
.L_x_664:
[----:B------:R-:W-:-:S13]  /*10630*/  ISETP.LE.AND P0, PT, RZ, UR8, PT ;  /* 0x00000008ff007c0c */ /* 0x000fda000bf03270 */
[----:B------:R-:W-:Y:S05]  /*10640*/  @!P0 BRA `(.L_x_665) ;  /* 0x000043a000008947 */ /* 0x000fea0003800000 */
[----:B------:R-:W2:Y:S01]  /*10650*/  LDL R6, [R1+0x30] ;  /* 0x0000300001067983 */ /* 0x000ea20000100800 */
[----:B------:R-:W-:Y:S01]  /*10660*/  IMAD.MOV.U32 R106, RZ, RZ, R104 ;  /* 0x000000ffff6a7224 */ /* 0x000fe200078e0068 */
[----:B------:R-:W-:Y:S01]  /*10670*/  MOV R107, R101 ;  /* 0x00000065006b7202 */ /* 0x000fe20000000f00 */
[----:B------:R-:W-:Y:S01]  /*10680*/  IMAD.MOV.U32 R100, RZ, RZ, R105 ;  /* 0x000000ffff647224 */ /* 0x000fe200078e0069 */
[----:B-1----:R-:W3:Y:S01]  /*10690*/  LDL R0, [R1+0x34] ;  /* 0x0000340001007983 */ /* 0x002ee20000100800 */
[----:B------:R-:W-:-:S03]  /*106a0*/  IMAD.MOV.U32 R108, RZ, RZ, R103 ;  /* 0x000000ffff6c7224 */ /* 0x000fc600078e0067 */
[----:B------:R-:W4:Y:S04]  /*106b0*/  LDL.LU.64 R4, [R1+0x38] ;  /* 0x0000380001047983 */ /* 0x000f280000300a00 */
[----:B------:R-:W4:Y:S04]  /*106c0*/  LDL.LU.64 R2, [R1+0x40] ;  /* 0x0000400001027983 */ /* 0x000f280000300a00 */
[----:B------:R-:W5:Y:S01]  /*106d0*/  LDL.64 R8, [R1+0x18] ;  /* 0x0000180001087983 */ /* 0x000f620000100a00 */
[----:B----4-:R-:W-:-:S05]  /*106e0*/  MOV R3, R5 ;  /* 0x0000000500037202 */ /* 0x010fca0000000f00 */
[----:B------:R1:W-:Y:S01]  /*106f0*/  STL.64 [R1+0x10], R2 ;  /* 0x0000100201007387 */ /* 0x0003e20000100a00 */
[----:B-----5:R-:W-:Y:S02]  /*10700*/  ISETP.GE.AND P4, PT, R8, c[0x0][0x220], PT ;  /* 0x0000880008007a0c */ /* 0x020fe40003f86270 */
[----:B--2---:R-:W-:Y:S02]  /*10710*/  ISETP.GE.AND P3, PT, R6, c[0x0][0x220], PT ;  /* 0x0000880006007a0c */ /* 0x004fe40003f66270 */
[----:B---3--:R-:W-:Y:S01]  /*10720*/  ISETP.GE.AND P2, PT, R0, c[0x0][0x220], PT ;  /* 0x0000880000007a0c */ /* 0x008fe20003f46270 */
[----:B------:R-:W-:Y:S05]  /*10730*/  BRA `(.L_x_666) ;  /* 0x000003e000007947 */ /* 0x000fea0003800000 */
.L_x_668:
        /* <DEDUP_REMOVED lines=30> */
[----:B------:R-:W-:Y:S01]  /*10920*/  @!P2 LEA R6, P0, R2, c[0x0][0x168], 0x1 ;  /* 0x00005a000206aa11 */ /* 0x000fe200078008ff */
        /* <DEDUP_REMOVED lines=31> */
.L_x_666:
        /* <DEDUP_REMOVED lines=190> */
[----:B------:R-:W-:Y:S02]  /*11700*/  FMUL.FTZ R17, R17, c[0x0][0x2ec] ;  /* 0x0000bb0011117a20 */ /* 0x000fe40000410000 */
[----:B------:R-:W-:Y:S01]  /*11710*/  FMUL.FTZ R18, R18, c[0x0][0x2ec] ;  /* 0x0000bb0012127a20 */ /* 0x000fe20000410000 */
[----:B------:R4:W1:Y:S01]  /*11720*/  MUFU.TANH R214, R7 ;  /* 0x0000000700d67308 */ /* 0x0008620000002400 */
[----:B------:R-:W-:Y:S09]  /*11730*/  FMUL.FTZ R19, R19, c[0x0][0x2ec] ;  /* 0x0000bb0013137a20 */ /* 0x000ff20000410000 */
[----:B------:R-:W1:Y:S10]  /*11740*/  MUFU.TANH R212, R8 ;  /* 0x0000000800d47308 */ /* 0x000e740000002400 */
[----:B------:R-:W1:Y:S01]  /*11750*/  MUFU.TANH R211, R9 ;  /* 0x0000000900d37308 */ /* 0x000e620000002400 */
[----:B----4-:R-:W4:Y:S09]  /*11760*/  LDSM.16.M88.4 R4, [R227+0x8400] ;  /* 0x00840000e304783b */ /* 0x010f320000000200 */
[----:B------:R-:W1:Y:S10]  /*11770*/  MUFU.TANH R207, R10 ;  /* 0x0000000a00cf7308 */ /* 0x000e740000002400 */
[----:B------:R5:W1:Y:S10]  /*11780*/  MUFU.TANH R209, R11 ;  /* 0x0000000b00d17308 */ /* 0x000a740000002400 */
[----:B------:R-:W1:Y:S10]  /*11790*/  MUFU.TANH R208, R12 ;  /* 0x0000000c00d07308 */ /* 0x000e740000002400 */
[----:B------:R-:W1:Y:S01]  /*117a0*/  MUFU.TANH R210, R13 ;  /* 0x0000000d00d27308 */ /* 0x000e620000002400 */
[----:B-----5:R-:W5:Y:S01]  /*117b0*/  LDSM.16.M88.4 R8, [R227+0x8800] ;  /* 0x00880000e308783b */ /* 0x020f620000000200 */
[-C--:B----4-:R-:W-:Y:S08]  /*117c0*/  HMMA.16816.F32.BF16 R20, R180, R4.reuse, R20 ;  /* 0x00000004b414723c */ /* 0x090ff00000041814 */
[----:B------:R-:W4:Y:S01]  /*117d0*/  MUFU.TANH R205, R14 ;  /* 0x0000000e00cd7308 */ /* 0x000f220000002400 */
[C---:B------:R-:W-:Y:S09]  /*117e0*/  HMMA.16816.F32.BF16 R24, R176.reuse, R4, R24 ;  /* 0x00000004b018723c */ /* 0x040ff20000041818 */
[----:B------:R-:W1:Y:S01]  /*117f0*/  MUFU.TANH R206, R15 ;  /* 0x0000000f00ce7308 */ /* 0x000e620000002400 */
[-C--:B------:R-:W-:Y:S08]  /*11800*/  HMMA.16816.F32.BF16 R28, R176, R6.reuse, R28 ;  /* 0x00000006b01c723c */ /* 0x080ff0000004181c */
[C---:B------:R-:W-:Y:S01]  /*11810*/  HMMA.16816.F32.BF16 R32, R180.reuse, R6, R32 ;  /* 0x00000006b420723c */ /* 0x040fe20000041820 */
[----:B------:R-:W1:Y:S01]  /*11820*/  MUFU.TANH R204, R16 ;  /* 0x0000001000cc7308 */ /* 0x000e620000002400 */
        /* <DEDUP_REMOVED lines=20> */
[----:B------:R-:W2:Y:S03]  /*11970*/  MUFU.TANH R189, R32 ;  /* 0x0000002000bd7308 */ /* 0x000ea60000002400 */
[----:B------:R-:W-:Y:S02]  /*11980*/  FMUL.FTZ R37, R37, c[0x0][0x2ec] ;  /* 0x0000bb0025257a20 */ /* 0x000fe40000410000 */
[----:B------:R-:W-:Y:S02]  /*11990*/  FMUL.FTZ R38, R38, c[0x0][0x2ec] ;  /* 0x0000bb0026267a20 */ /* 0x000fe40000410000 */
[-C--:B-1----:R-:W-:Y:S03]  /*119a0*/  HMMA.16816.F32.BF16 R52, R180, R4.reuse, R52 ;  /* 0x00000004b434723c */ /* 0x082fe60000041834 */
[----:B------:R-:W1:Y:S01]  /*119b0*/  MUFU.TANH R188, R33 ;  /* 0x0000002100bc7308 */ /* 0x000e620000002400 */
[----:B------:R-:W-:Y:S02]  /*119c0*/  FMUL.FTZ R39, R39, c[0x0][0x2ec] ;  /* 0x0000bb0027277a20 */ /* 0x000fe40000410000 */
[----:B------:R-:W-:Y:S02]  /*119d0*/  FMUL.FTZ R42, R42, c[0x0][0x2ec] ;  /* 0x0000bb002a2a7a20 */ /* 0x000fe40000410000 */
[C---:B------:R-:W-:Y:S04]  /*119e0*/  HMMA.16816.F32.BF16 R56, R176.reuse, R4, R56 ;  /* 0x00000004b038723c */ /* 0x040fe80000041838 */
[----:B------:R-:W-:Y:S01]  /*119f0*/  FMUL.FTZ R43, R43, c[0x0][0x2ec] ;  /* 0x0000bb002b2b7a20 */ /* 0x000fe20000410000 */
[----:B------:R-:W1:Y:S01]  /*11a00*/  MUFU.TANH R186, R34 ;  /* 0x0000002200ba7308 */ /* 0x000e620000002400 */
        /* <DEDUP_REMOVED lines=14> */
[----:B------:R2:W2:Y:S01]  /*11af0*/  MUFU.TANH R184, R37 ;  /* 0x0000002500b87308 */ /* 0x0004a20000002400 */
[----:B------:R-:W-:Y:S02]  /*11b00*/  FMUL.FTZ R24, R24, c[0x0][0x2ec] ;  /* 0x0000bb0018187a20 */ /* 0x000fe40000410000 */
[----:B------:R-:W-:Y:S02]  /*11b10*/  FMUL.FTZ R25, R25, c[0x0][0x2ec] ;  /* 0x0000bb0019197a20 */ /* 0x000fe40000410000 */
[----:B-----5:R-:W-:Y:S02]  /*11b20*/  FMUL.FTZ R35, R58, c[0x0][0x2ec] ;  /* 0x0000bb003a237a20 */ /* 0x020fe40000410000 */
[----:B------:R-:W-:Y:S02]  /*11b30*/  FMUL.FTZ R32, R64, c[0x0][0x2ec] ;  /* 0x0000bb0040207a20 */ /* 0x000fe40000410000 */
[----:B------:R-:W-:Y:S01]  /*11b40*/  FMUL.FTZ R33, R65, c[0x0][0x2ec] ;  /* 0x0000bb0041217a20 */ /* 0x000fe20000410000 */
[----:B------:R5:W3:Y:S01]  /*11b50*/  MUFU.TANH R110, R38 ;  /* 0x00000026006e7308 */ /* 0x000ae20000002400 */
[----:B------:R-:W-:Y:S02]  /*11b60*/  FMUL.FTZ R31, R66, c[0x0][0x2ec] ;  /* 0x0000bb00421f7a20 */ /* 0x000fe40000410000 */
[----:B------:R-:W-:Y:S02]  /*11b70*/  FMUL.FTZ R34, R67, c[0x0][0x2ec] ;  /* 0x0000bb0043227a20 */ /* 0x000fe40000410000 */
[----:B-1----:R-:W-:Y:S02]  /*11b80*/  FMUL.FTZ R36, R56, c[0x0][0x2ec] ;  /* 0x0000bb0038247a20 */ /* 0x002fe40000410000 */
[----:B------:R-:W-:Y:S02]  /*11b90*/  FMUL.FTZ R26, R26, c[0x0][0x2ec] ;  /* 0x0000bb001a1a7a20 */ /* 0x000fe40000410000 */
[----:B------:R-:W-:Y:S01]  /*11ba0*/  FMUL.FTZ R27, R27, c[0x0][0x2ec] ;  /* 0x0000bb001b1b7a20 */ /* 0x000fe20000410000 */
[----:B------:R1:W1:Y:S01]  /*11bb0*/  MUFU.TANH R105, R39 ;  /* 0x0000002700697308 */ /* 0x0002620000002400 */
[----:B------:R-:W-:Y:S02]  /*11bc0*/  FMUL.FTZ R28, R28, c[0x0][0x2ec] ;  /* 0x0000bb001c1c7a20 */ /* 0x000fe40000410000 */
[----:B------:R-:W-:Y:S02]  /*11bd0*/  FMUL.FTZ R29, R29, c[0x0][0x2ec] ;  /* 0x0000bb001d1d7a20 */ /* 0x000fe40000410000 */
[----:B--2---:R-:W-:Y:S02]  /*11be0*/  FMUL.FTZ R37, R59, c[0x0][0x2ec] ;  /* 0x0000bb003b257a20 */ /* 0x004fe40000410000 */
        /* <DEDUP_REMOVED lines=8> */
[----:B------:R2:W2:Y:S01]  /*11c70*/  MUFU.TANH R199, R20 ;  /* 0x0000001400c77308 */ /* 0x0004a20000002400 */
[----:B------:R-:W-:Y:S02]  /*11c80*/  FMUL.FTZ R60, R60, c[0x0][0x2ec] ;  /* 0x0000bb003c3c7a20 */ /* 0x000fe40000410000 */
[----:B------:R-:W-:Y:S02]  /*11c90*/  FMUL.FTZ R62, R62, c[0x0][0x2ec] ;  /* 0x0000bb003e3e7a20 */ /* 0x000fe40000410000 */
[----:B-1----:R-:W-:Y:S05]  /*11ca0*/  FMUL.FTZ R39, R55, c[0x0][0x2ec] ;  /* 0x0000bb0037277a20 */ /* 0x002fea0000410000 */
        /* <DEDUP_REMOVED lines=15> */
[----:B------:R-:W1:Y:S10]  /*11da0*/  MUFU.TANH R45, R45 ;  /* 0x0000002d002d7308 */ /* 0x000e740000002400 */
[----:B------:R-:W1:Y:S10]  /*11db0*/  MUFU.TANH R46, R46 ;  /* 0x0000002e002e7308 */ /* 0x000e740000002400 */
[----:B------:R-:W1:Y:S10]  /*11dc0*/  MUFU.TANH R47, R47 ;  /* 0x0000002f002f7308 */ /* 0x000e740000002400 */
[----:B------:R1:W1:Y:S10]  /*11dd0*/  MUFU.TANH R42, R48 ;  /* 0x00000030002a7308 */ /* 0x0002740000002400 */
[----:B------:R-:W1:Y:S10]  /*11de0*/  MUFU.TANH R49, R49 ;  /* 0x0000003100317308 */ /* 0x000e740000002400 */
[----:B------:R-:W1:Y:S10]  /*11df0*/  MUFU.TANH R50, R50 ;  /* 0x0000003200327308 */ /* 0x000e740000002400 */
[----:B------:R-:W1:Y:S10]  /*11e00*/  MUFU.TANH R51, R51 ;  /* 0x0000003300337308 */ /* 0x000e740000002400 */
[----:B------:R-:W1:Y:S10]  /*11e10*/  MUFU.TANH R52, R52 ;  /* 0x0000003400347308 */ /* 0x000e740000002400 */
[----:B------:R-:W1:Y:S10]  /*11e20*/  MUFU.TANH R53, R53 ;  /* 0x0000003500357308 */ /* 0x000e740000002400 */
[----:B------:R-:W1:Y:S10]  /*11e30*/  MUFU.TANH R38, R38 ;  /* 0x0000002600267308 */ /* 0x000e740000002400 */
[----:B------:R-:W1:Y:S10]  /*11e40*/  MUFU.TANH R39, R39 ;  /* 0x0000002700277308 */ /* 0x000e740000002400 */
[----:B------:R-:W1:Y:S10]  /*11e50*/  MUFU.TANH R36, R36 ;  /* 0x0000002400247308 */ /* 0x000e740000002400 */
[----:B------:R1:W1:Y:S10]  /*11e60*/  MUFU.TANH R55, R57 ;  /* 0x0000003900377308 */ /* 0x0002740000002400 */
[----:B------:R-:W1:Y:S10]  /*11e70*/  MUFU.TANH R35, R35 ;  /* 0x0000002300237308 */ /* 0x000e740000002400 */
[----:B------:R-:W1:Y:S10]  /*11e80*/  MUFU.TANH R37, R37 ;  /* 0x0000002500257308 */ /* 0x000e740000002400 */
[----:B------:R1:W1:Y:S10]  /*11e90*/  MUFU.TANH R54, R60 ;  /* 0x0000003c00367308 */ /* 0x0002740000002400 */
[----:B------:R-:W1:Y:S10]  /*11ea0*/  MUFU.TANH R61, R61 ;  /* 0x0000003d003d7308 */ /* 0x000e740000002400 */
[----:B------:R1:W1:Y:S10]  /*11eb0*/  MUFU.TANH R109, R62 ;  /* 0x0000003e006d7308 */ /* 0x0002740000002400 */
[----:B------:R-:W1:Y:S10]  /*11ec0*/  MUFU.TANH R3, R3 ;  /* 0x0000000300037308 */ /* 0x000e740000002400 */
[----:B------:R-:W1:Y:S10]  /*11ed0*/  MUFU.TANH R32, R32 ;  /* 0x0000002000207308 */ /* 0x000e740000002400 */
[----:B------:R-:W1:Y:S10]  /*11ee0*/  MUFU.TANH R33, R33 ;  /* 0x0000002100217308 */ /* 0x000e740000002400 */
[----:B------:R-:W1:Y:S10]  /*11ef0*/  MUFU.TANH R31, R31 ;  /* 0x0000001f001f7308 */ /* 0x000e740000002400 */
[----:B------:R-:W1:Y:S02]  /*11f00*/  MUFU.TANH R34, R34 ;  /* 0x0000002200227308 */ /* 0x000e640000002400 */
[----:B-1234-:R-:W-:-:S05]  /*11f10*/  @P5 BRA `(.L_x_668) ;  /* 0xffffe82000005947 */ /* 0x01efca000383ffff */
.L_x_667:
[----:B------:R-:W2:Y:S01]  /*11f20*/  S2R R2, SR_TID.X ;  /* 0x0000000000027919 */ /* 0x000ea20000002100 */
[----:B------:R-:W-:Y:S01]  /*11f30*/  MOV R0, UR8 ;  /* 0x0000000800007c02 */ /* 0x000fe20008000f00 */
[----:B------:R-:W-:Y:S01]  /*11f40*/  UIADD3 UR8, UR8, -0x1, URZ ;  /* 0xffffffff08087890 */ /* 0x000fe2000fffe03f */
[----:B--2---:R-:W-:Y:S04]  /*11f50*/  SHF.L.U32 R2, R2, 0x1, RZ ;  /* 0x0000000102027819 */ /* 0x004fe800000006ff */
[----:B------:R-:W-:Y:S04]  /*11f60*/  LOP3.LUT R2, R2, 0x6, RZ, 0xc0, !PT ;  /* 0x0000000602027812 */ /* 0x000fe800078ec0ff */
[----:B------:R-:W-:Y:S04]  /*11f70*/  LEA R0, R0, R2, 0x6 ;  /* 0x0000000200007211 */ /* 0x000fe800078e30ff */
[----:B------:R-:W2:Y:S01]  /*11f80*/  I2F R5, R0 ;  /* 0x0000000000057306 */ /* 0x000ea20000201400 */
[C---:B------:R-:W-:Y:S02]  /*11f90*/  IADD3 R4, R0.reuse, 0x1, RZ ;  /* 0x0000000100047810 */ /* 0x040fe40007ffe0ff */
[C---:B------:R-:W-:Y:S02]  /*11fa0*/  IADD3 R2, R0.reuse, 0x8, RZ ;  /* 0x0000000800027810 */ /* 0x040fe40007ffe0ff */
[C---:B-1----:R-:W-:Y:S02]  /*11fb0*/  IADD3 R7, R0.reuse, 0x9, RZ ;  /* 0x0000000900077810 */ /* 0x042fe40007ffe0ff */
[C---:B------:R-:W-:Y:S02]  /*11fc0*/  IADD3 R9, R0.reuse, 0x11, RZ ;  /* 0x0000001100097810 */ /* 0x040fe40007ffe0ff */
[C---:B------:R-:W-:Y:S01]  /*11fd0*/  IADD3 R12, R0.reuse, 0x19, RZ ;  /* 0x00000019000c7810 */ /* 0x040fe20007ffe0ff */
[----:B------:R-:W1:Y:S01]  /*11fe0*/  I2F R4, R4 ;  /* 0x0000000400047306 */ /* 0x000e620000201400 */
[C---:B------:R-:W-:Y:S02]  /*11ff0*/  IADD3 R14, R0.reuse, 0x21, RZ ;  /* 0x00000021000e7810 */ /* 0x040fe40007ffe0ff */
[C---:B------:R-:W-:Y:S02]  /*12000*/  IADD3 R13, R0.reuse, 0x28, RZ ;  /* 0x00000028000d7810 */ /* 0x040fe40007ffe0ff */
[C---:B------:R-:W-:Y:S02]  /*12010*/  IADD3 R10, R0.reuse, 0x29, RZ ;  /* 0x00000029000a7810 */ /* 0x040fe40007ffe0ff */
[C---:B------:R-:W-:Y:S02]  /*12020*/  IADD3 R6, R0.reuse, 0x10, RZ ;  /* 0x0000001000067810 */ /* 0x040fe40007ffe0ff */
[C---:B------:R-:W-:Y:S01]  /*12030*/  IADD3 R8, R0.reuse, 0x18, RZ ;  /* 0x0000001800087810 */ /* 0x040fe20007ffe0ff */
[----:B------:R-:W3:Y:S01]  /*12040*/  I2F R2, R2 ;  /* 0x0000000200027306 */ /* 0x000ee20000201400 */
[C---:B------:R-:W-:Y:S01]  /*12050*/  IADD3 R11, R0.reuse, 0x20, RZ ;  /* 0x00000020000b7810 */ /* 0x040fe20007ffe0ff */
[C---:B--2---:R-:W-:Y:S02]  /*12060*/  FFMA.FTZ R23, R5.reuse, UR4, R207 ;  /* 0x0000000405177c23 */ /* 0x044fe400080100cf */
[C---:B------:R-:W-:Y:S02]  /*12070*/  FFMA.FTZ R15, R5.reuse, UR4, R215 ;  /* 0x00000004050f7c23 */ /* 0x040fe400080100d7 */
[C---:B------:R-:W-:Y:S04]  /*12080*/  FFMA.FTZ R19, R5.reuse, UR4, R213 ;  /* 0x0000000405137c23 */ /* 0x040fe800080100d5 */
[----:B------:R-:W2:Y:S01]  /*12090*/  I2F R6, R6 ;  /* 0x0000000600067306 */ /* 0x000ea20000201400 */
[----:B------:R-:W-:Y:S01]  /*120a0*/  FFMA.FTZ R27, R5, UR4, R212 ;  /* 0x00000004051b7c23 */ /* 0x000fe200080100d4 */
[----:B------:R-:W-:Y:S01]  /*120b0*/  IADD3 R5, R0, 0x38, RZ ;  /* 0x0000003800057810 */ /* 0x000fe20007ffe0ff */
[C---:B-1----:R-:W-:Y:S02]  /*120c0*/  FFMA.FTZ R22, R4.reuse, UR4, R214 ;  /* 0x0000000404167c23 */ /* 0x042fe400080100d6 */
[C---:B------:R-:W-:Y:S02]  /*120d0*/  FFMA.FTZ R18, R4.reuse, UR4, R216 ;  /* 0x0000000404127c23 */ /* 0x040fe400080100d8 */
[C---:B------:R-:W-:Y:S03]  /*120e0*/  FFMA.FTZ R26, R4.reuse, UR4, R209 ;  /* 0x00000004041a7c23 */ /* 0x040fe600080100d1 */
[----:B------:R-:W1:Y:S01]  /*120f0*/  I2F R7, R7 ;  /* 0x0000000700077306 */ /* 0x000e620000201400 */
[----:B------:R-:W-:Y:S01]  /*12100*/  FFMA.FTZ R30, R4, UR4, R211 ;  /* 0x00000004041e7c23 */ /* 0x000fe200080100d3 */
[----:B------:R-:W-:Y:S01]  /*12110*/  IADD3 R4, R0, 0x30, RZ ;  /* 0x0000003000047810 */ /* 0x000fe20007ffe0ff */
[C---:B---3--:R-:W-:Y:S02]  /*12120*/  FFMA.FTZ R21, R2.reuse, UR4, R200 ;  /* 0x0000000402157c23 */ /* 0x048fe400080100c8 */
[C---:B------:R-:W-:Y:S02]  /*12130*/  FFMA.FTZ R17, R2.reuse, UR4, R204 ;  /* 0x0000000402117c23 */ /* 0x040fe400080100cc */
[C---:B------:R-:W-:Y:S03]  /*12140*/  FFMA.FTZ R25, R2.reuse, UR4, R205 ;  /* 0x0000000402197c23 */ /* 0x040fe600080100cd */
[----:B------:R-:W3:Y:S01]  /*12150*/  I2F R9, R9 ;  /* 0x0000000900097306 */ /* 0x000ee20000201400 */
[----:B------:R-:W-:Y:S02]  /*12160*/  FFMA.FTZ R29, R2, UR4, R208 ;  /* 0x00000004021d7c23 */ /* 0x000fe400080100d0 */
[C---:B--2---:R-:W-:Y:S02]  /*12170*/  FFMA.FTZ R40, R6.reuse, UR4, R199 ;  /* 0x0000000406287c23 */ /* 0x044fe400080100c7 */
[C---:B------:R-:W-:Y:S02]  /*12180*/  FFMA.FTZ R56, R6.reuse, UR4, R197 ;  /* 0x0000000406387c23 */ /* 0x040fe400080100c5 */
[C---:B------:R-:W-:Y:S03]  /*12190*/  FFMA.FTZ R111, R6.reuse, UR4, R111 ;  /* 0x00000004066f7c23 */ /* 0x040fe6000801006f */
[----:B------:R-:W2:Y:S01]  /*121a0*/  I2F R2, R4 ;  /* 0x0000000400027306 */ /* 0x000ea20000201400 */
[----:B------:R-:W-:Y:S01]  /*121b0*/  FFMA.FTZ R179, R6, UR4, R196 ;  /* 0x0000000406b37c23 */ /* 0x000fe200080100c4 */
[----:B------:R-:W-:Y:S01]  /*121c0*/  FMNMX.FTZ R6, R15, R100, !PT ;  /* 0x000000640f067209 */ /* 0x000fe20007810000 */
[C---:B-1----:R-:W-:Y:S03]  /*121d0*/  FFMA.FTZ R20, R7.reuse, UR4, R202 ;  /* 0x0000000407147c23 */ /* 0x042fe600080100ca */
[----:B------:R-:W-:Y:S01]  /*121e0*/  FMNMX.FTZ R6, R18, R6, !PT ;  /* 0x0000000612067209 */ /* 0x000fe20007810000 */
[C---:B------:R-:W-:Y:S02]  /*121f0*/  FFMA.FTZ R16, R7.reuse, UR4, R203 ;  /* 0x0000000407107c23 */ /* 0x040fe400080100cb */
[C---:B------:R-:W-:Y:S01]  /*12200*/  FFMA.FTZ R24, R7.reuse, UR4, R206 ;  /* 0x0000000407187c23 */ /* 0x040fe200080100ce */
[----:B------:R-:W1:Y:S01]  /*12210*/  I2F R8, R8 ;  /* 0x0000000800087306 */ /* 0x000e620000201400 */
[----:B------:R-:W-:Y:S01]  /*12220*/  FFMA.FTZ R28, R7, UR4, R210 ;  /* 0x00000004071c7c23 */ /* 0x000fe200080100d2 */
[----:B------:R-:W-:Y:S01]  /*12230*/  FMNMX.FTZ R7, R17, R6, !PT ;  /* 0x0000000611077209 */ /* 0x000fe20007810000 */
[C---:B---3--:R-:W-:Y:S03]  /*12240*/  FFMA.FTZ R41, R9.reuse, UR4, R201 ;  /* 0x0000000409297c23 */ /* 0x048fe600080100c9 */
[----:B------:R-:W-:Y:S01]  /*12250*/  FMNMX.FTZ R7, R16, R7, !PT ;  /* 0x0000000710077209 */ /* 0x000fe20007810000 */
[C---:B------:R-:W-:Y:S02]  /*12260*/  FFMA.FTZ R57, R9.reuse, UR4, R198 ;  /* 0x0000000409397c23 */ /* 0x040fe400080100c6 */
[C---:B------:R-:W-:Y:S01]  /*12270*/  FFMA.FTZ R180, R9.reuse, UR4, R195 ;  /* 0x0000000409b47c23 */ /* 0x040fe200080100c3 */
[----:B------:R-:W3:Y:S01]  /*12280*/  I2F R12, R12 ;  /* 0x0000000c000c7306 */ /* 0x000ee20000201400 */
[----:B------:R-:W-:Y:S02]  /*12290*/  FFMA.FTZ R176, R9, UR4, R193 ;  /* 0x0000000409b07c23 */ /* 0x000fe400080100c1 */
[----:B--2---:R-:W-:Y:S01]  /*122a0*/  FFMA.FTZ R237, R2, UR4, R52 ;  /* 0x0000000402ed7c23 */ /* 0x004fe20008010034 */
[----:B------:R-:W-:Y:S01]  /*122b0*/  IADD3 R4, R0, 0x31, RZ ;  /* 0x0000003100047810 */ /* 0x000fe20007ffe0ff */
[----:B------:R-:W-:Y:S01]  /*122c0*/  FFMA.FTZ R249, R2, UR4, R38 ;  /* 0x0000000402f97c23 */ /* 0x000fe20008010026 */
[----:B------:R-:W-:Y:S01]  /*122d0*/  IADD3 R0, R0, 0x39, RZ ;  /* 0x0000003900007810 */ /* 0x000fe20007ffe0ff */
[C---:B------:R-:W-:Y:S03]  /*122e0*/  FFMA.FTZ R220, R2.reuse, UR4, R36 ;  /* 0x0000000402dc7c23 */ /* 0x040fe60008010024 */
[----:B------:R-:W2:Y:S01]  /*122f0*/  I2F R11, R11 ;  /* 0x0000000b000b7306 */ /* 0x000ea20000201400 */
[----:B------:R-:W-:Y:S01]  /*12300*/  FFMA.FTZ R62, R2, UR4, R35 ;  /* 0x00000004023e7c23 */ /* 0x000fe20008010023 */
[----:B------:R-:W-:Y:S01]  /*12310*/  FMNMX.FTZ R2, R19, R106, !PT ;  /* 0x0000006a13027209 */ /* 0x000fe20007810000 */
[C---:B-1----:R-:W-:Y:S02]  /*12320*/  FFMA.FTZ R44, R8.reuse, UR4, R189 ;  /* 0x00000004082c7c23 */ /* 0x042fe400080100bd */
[----:B------:R-:W-:Y:S01]  /*12330*/  FFMA.FTZ R60, R8, UR4, R186 ;  /* 0x00000004083c7c23 */ /* 0x000fe200080100ba */
[----:B------:R-:W-:Y:S01]  /*12340*/  FMNMX.FTZ R6, R22, R2, !PT ;  /* 0x0000000216067209 */ /* 0x000fe20007810000 */
[C---:B------:R-:W-:Y:S01]  /*12350*/  FFMA.FTZ R177, R8.reuse, UR4, R190 ;  /* 0x0000000408b17c23 */ /* 0x040fe200080100be */
[----:B------:R-:W-:Y:S02]  /*12360*/  FMNMX.FTZ R2, R23, R107, !PT ;  /* 0x0000006b17027209 */ /* 0x000fe40007810000 */
[----:B------:R-:W1:Y:S01]  /*12370*/  I2F R14, R14 ;  /* 0x0000000e000e7306 */ /* 0x000e620000201400 */
[----:B------:R-:W-:Y:S01]  /*12380*/  FFMA.FTZ R192, R8, UR4, R192 ;  /* 0x0000000408c07c23 */ /* 0x000fe200080100c0 */
[----:B------:R-:W-:Y:S02]  /*12390*/  FMNMX.FTZ R8, R40, R7, !PT ;  /* 0x0000000728087209 */ /* 0x000fe40007810000 */
[----:B------:R-:W-:Y:S01]  /*123a0*/  FMNMX.FTZ R6, R21, R6, !PT ;  /* 0x0000000615067209 */ /* 0x000fe20007810000 */
[C---:B---3--:R-:W-:Y:S01]  /*123b0*/  FFMA.FTZ R48, R12.reuse, UR4, R188 ;  /* 0x000000040c307c23 */ /* 0x048fe200080100bc */
[----:B------:R-:W-:Y:S01]  /*123c0*/  FMNMX.FTZ R8, R41, R8, !PT ;  /* 0x0000000829087209 */ /* 0x000fe20007810000 */
[----:B------:R-:W-:Y:S01]  /*123d0*/  FFMA.FTZ R67, R12, UR4, R187 ;  /* 0x000000040c437c23 */ /* 0x000fe200080100bb */
[----:B------:R-:W-:Y:S01]  /*123e0*/  FMNMX.FTZ R7, R20, R6, !PT ;  /* 0x0000000614077209 */ /* 0x000fe20007810000 */
[----:B------:R-:W-:Y:S01]  /*123f0*/  FFMA.FTZ R181, R12, UR4, R194 ;  /* 0x000000040cb57c23 */ /* 0x000fe200080100c2 */
[----:B------:R-:W3:Y:S01]  /*12400*/  I2F R13, R13 ;  /* 0x0000000d000d7306 */ /* 0x000ee20000201400 */
[----:B------:R-:W-:Y:S01]  /*12410*/  FMNMX.FTZ R8, R44, R8, !PT ;  /* 0x000000082c087209 */ /* 0x000fe20007810000 */
[----:B------:R-:W-:Y:S01]  /*12420*/  FFMA.FTZ R178, R12, UR4, R191 ;  /* 0x000000040cb27c23 */ /* 0x000fe200080100bf */
[----:B------:R-:W-:Y:S01]  /*12430*/  FMNMX.FTZ R6, R27, R108, !PT ;  /* 0x0000006c1b067209 */ /* 0x000fe20007810000 */
[C---:B--2---:R-:W-:Y:S01]  /*12440*/  FFMA.FTZ R185, R11.reuse, UR4, R185 ;  /* 0x000000040bb97c23 */ /* 0x044fe200080100b9 */
[----:B------:R-:W-:Y:S01]  /*12450*/  FMNMX.FTZ R7, R56, R7, !PT ;  /* 0x0000000738077209 */ /* 0x000fe20007810000 */
[C---:B------:R-:W-:Y:S01]  /*12460*/  FFMA.FTZ R187, R11.reuse, UR4, R110 ;  /* 0x000000040bbb7c23 */ /* 0x040fe2000801006e */
[----:B------:R-:W-:Y:S01]  /*12470*/  FMNMX.FTZ R6, R30, R6, !PT ;  /* 0x000000061e067209 */ /* 0x000fe20007810000 */
[----:B------:R-:W-:Y:S01]  /*12480*/  FFMA.FTZ R196, R11, UR4, R104 ;  /* 0x000000040bc47c23 */ /* 0x000fe20008010068 */
[----:B------:R-:W-:Y:S01]  /*12490*/  FMNMX.FTZ R7, R57, R7, !PT ;  /* 0x0000000739077209 */ /* 0x000fe20007810000 */
[----:B------:R-:W2:Y:S01]  /*124a0*/  I2F R10, R10 ;  /* 0x0000000a000a7306 */ /* 0x000ea20000201400 */
[----:B------:R-:W-:Y:S01]  /*124b0*/  FMNMX.FTZ R2, R26, R2, !PT ;  /* 0x000000021a027209 */ /* 0x000fe20007810000 */
[----:B------:R-:W-:Y:S01]  /*124c0*/  FFMA.FTZ R191, R11, UR4, R102 ;  /* 0x000000040bbf7c23 */ /* 0x000fe20008010066 */
[----:B------:R-:W-:Y:S01]  /*124d0*/  FMNMX.FTZ R6, R29, R6, !PT ;  /* 0x000000061d067209 */ /* 0x000fe20007810000 */
[----:B-1----:R-:W-:Y:S01]  /*124e0*/  FFMA.FTZ R186, R14, UR4, R105 ;  /* 0x000000040eba7c23 */ /* 0x002fe20008010069 */
[----:B------:R-:W-:Y:S01]  /*124f0*/  FMNMX.FTZ R105, R48, R8, !PT ;  /* 0x0000000830697209 */ /* 0x000fe20007810000 */
[----:B------:R-:W-:Y:S01]  /*12500*/  FFMA.FTZ R184, R14, UR4, R184 ;  /* 0x000000040eb87c23 */ /* 0x000fe200080100b8 */
[----:B------:R-:W-:Y:S01]  /*12510*/  FMNMX.FTZ R7, R60, R7, !PT ;  /* 0x000000073c077209 */ /* 0x000fe20007810000 */
[C---:B------:R-:W-:Y:S01]  /*12520*/  FFMA.FTZ R190, R14.reuse, UR4, R101 ;  /* 0x000000040ebe7c23 */ /* 0x040fe20008010065 */
[----:B------:R-:W-:Y:S01]  /*12530*/  FMNMX.FTZ R105, R185, R105, !PT ;  /* 0x00000069b9697209 */ /* 0x000fe20007810000 */
[----:B------:R-:W1:Y:S01]  /*12540*/  I2F R4, R4 ;  /* 0x0000000400047306 */ /* 0x000e620000201400 */
[----:B------:R-:W-:Y:S01]  /*12550*/  FMNMX.FTZ R2, R25, R2, !PT ;  /* 0x0000000219027209 */ /* 0x000fe20007810000 */
[----:B------:R-:W-:Y:S01]  /*12560*/  FFMA.FTZ R195, R14, UR4, R103 ;  /* 0x000000040ec37c23 */ /* 0x000fe20008010067 */
[----:B------:R-:W-:Y:S01]  /*12570*/  FMNMX.FTZ R105, R184, R105, !PT ;  /* 0x00000069b8697209 */ /* 0x000fe20007810000 */
[C---:B---3--:R-:W-:Y:S01]  /*12580*/  FFMA.FTZ R182, R13.reuse, UR4, R42 ;  /* 0x000000040db67c23 */ /* 0x048fe2000801002a */
[----:B------:R-:W-:Y:S01]  /*12590*/  FMNMX.FTZ R6, R28, R6, !PT ;  /* 0x000000061c067209 */ /* 0x000fe20007810000 */
[----:B------:R-:W-:Y:S01]  /*125a0*/  FFMA.FTZ R188, R13, UR4, R50 ;  /* 0x000000040dbc7c23 */ /* 0x000fe20008010032 */
[----:B------:R-:W-:Y:S01]  /*125b0*/  FMNMX.FTZ R7, R67, R7, !PT ;  /* 0x0000000743077209 */ /* 0x000fe20007810000 */
[C---:B------:R-:W-:Y:S01]  /*125c0*/  FFMA.FTZ R193, R13.reuse, UR4, R46 ;  /* 0x000000040dc17c23 */ /* 0x040fe2000801002e */
[----:B------:R-:W-:Y:S01]  /*125d0*/  FMNMX.FTZ R105, R182, R105, !PT ;  /* 0x00000069b6697209 */ /* 0x000fe20007810000 */
        /* <DEDUP_REMOVED lines=18> */
[----:B------:R-:W-:Y:S01]  /*12700*/  FFMA.FTZ R219, R4, UR4, R37 ;  /* 0x0000000404db7c23 */ /* 0x000fe20008010025 */
[----:B------:R-:W-:Y:S01]  /*12710*/  FMNMX.FTZ R105, R238, R105, !PT ;  /* 0x00000069ee697209 */ /* 0x000fe20007810000 */
[----:B------:R-:W-:Y:S01]  /*12720*/  FFMA.FTZ R244, R4, UR4, R55 ;  /* 0x0000000404f47c23 */ /* 0x000fe20008010037 */
[----:B------:R-:W-:Y:S01]  /*12730*/  FMNMX.FTZ R6, R192, R6, !PT ;  /* 0x00000006c0067209 */ /* 0x000fe20007810000 */
[----:B------:R-:W-:Y:S01]  /*12740*/  LDSM.16.MT88.4 R36, [R226+0x9000] ;  /* 0x00900000e224783b */ /* 0x000fe20000004200 */
[----:B------:R-:W-:Y:S01]  /*12750*/  FMNMX.FTZ R7, R188, R7, !PT ;  /* 0x00000007bc077209 */ /* 0x000fe20007810000 */
[----:B---3--:R-:W-:Y:S01]  /*12760*/  FFMA.FTZ R239, R5, UR4, R32 ;  /* 0x0000000405ef7c23 */ /* 0x008fe20008010020 */
        /* <DEDUP_REMOVED lines=9> */
[----:B--2---:R-:W-:Y:S01]  /*12800*/  FFMA.FTZ R240, R0, UR4, R33 ;  /* 0x0000000400f07c23 */ /* 0x004fe20008010021 */
[----:B------:R-:W-:Y:S01]  /*12810*/  FMNMX.FTZ R8, R196, R6, !PT ;  /* 0x00000006c4087209 */ /* 0x000fe20007810000 */
[C---:B------:R-:W-:Y:S01]  /*12820*/  FFMA.FTZ R59, R0.reuse, UR4, R34 ;  /* 0x00000004003b7c23 */ /* 0x040fe20008010022 */
[----:B------:R-:W-:Y:S01]  /*12830*/  FMNMX.FTZ R6, R249, R7, !PT ;  /* 0x00000007f9067209 */ /* 0x000fe20007810000 */
[----:B------:R-:W-:Y:S01]  /*12840*/  FFMA.FTZ R3, R0, UR4, R3 ;  /* 0x0000000400037c23 */ /* 0x000fe20008010003 */
[----:B------:R-:W-:Y:S01]  /*12850*/  FMNMX.FTZ R105, R240, R105, !PT ;  /* 0x00000069f0697209 */ /* 0x000fe20007810000 */
[----:B------:R-:W-:Y:S01]  /*12860*/  FFMA.FTZ R61, R0, UR4, R61 ;  /* 0x00000004003d7c23 */ /* 0x000fe2000801003d */
        /* <DEDUP_REMOVED lines=16> */
[----:B-1----:R-:W-:Y:S02]  /*12970*/  FMNMX.FTZ R105, R105, R7, !PT ;  /* 0x0000000769697209 */ /* 0x002fe40007810000 */
[----:B------:R-:W-:Y:S02]  /*12980*/  FMNMX.FTZ R2, R3, R2, !PT ;  /* 0x0000000203027209 */ /* 0x000fe40007810000 */
[----:B------:R-:W-:Y:S01]  /*12990*/  FMNMX.FTZ R5, R244, R4, !PT ;  /* 0x00000004f4057209 */ /* 0x000fe20007810000 */
[----:B------:R-:W1:Y:S03]  /*129a0*/  SHFL.BFLY PT, R7, R105, 0x1, 0x1f ;  /* 0x0c201f0069077f89 */ /* 0x000e6600000e0000 */
[----:B------:R-:W-:Y:S04]  /*129b0*/  FMNMX.FTZ R5, R252, R5, !PT ;  /* 0x00000005fc057209 */ /* 0x000fe80007810000 */
[----:B------:R-:W-:Y:S01]  /*129c0*/  FMNMX.FTZ R5, R61, R5, !PT ;  /* 0x000000053d057209 */ /* 0x000fe20007810000 */
[----:B------:R-:W3:Y:S01]  /*129d0*/  SHFL.BFLY PT, R0, R2, 0x2, 0x1f ;  /* 0x0c401f0002007f89 */ /* 0x000ee200000e0000 */
[----:B--2---:R-:W-:Y:S07]  /*129e0*/  FMNMX.FTZ R104, R104, R8, !PT ;  /* 0x0000000868687209 */ /* 0x004fee0007810000 */
[----:B------:R-:W2:Y:S01]  /*129f0*/  SHFL.BFLY PT, R6, R5, 0x2, 0x1f ;  /* 0x0c401f0005067f89 */ /* 0x000ea200000e0000 */
[----:B-1----:R-:W-:Y:S07]  /*12a00*/  FMNMX.FTZ R105, R105, R7, !PT ;  /* 0x0000000769697209 */ /* 0x002fee0007810000 */
[----:B------:R-:W1:Y:S01]  /*12a10*/  SHFL.BFLY PT, R8, R104, 0x1, 0x1f ;  /* 0x0c201f0068087f89 */ /* 0x000e6200000e0000 */
[C---:B------:R-:W-:Y:S02]  /*12a20*/  FSETP.NEU.FTZ.AND P0, PT, R105.reuse, -INF , PT ;  /* 0xff8000006900780b */ /* 0x040fe40003f1d000 */
[----:B---3--:R-:W-:Y:S01]  /*12a30*/  FMNMX.FTZ R2, R2, R0, !PT ;  /* 0x0000000002027209 */ /* 0x008fe20007810000 */
[----:B------:R-:W-:Y:S04]  /*12a40*/  FADD.FTZ R0, -R105, R100 ;  /* 0x0000006469007221 */ /* 0x000fe80000010100 */
[----:B------:R-:W-:Y:S01]  /*12a50*/  FMUL.FTZ R0, R0, c[0x0][0x23c] ;  /* 0x00008f0000007a20 */ /* 0x000fe20000410000 */
[----:B------:R-:W3:Y:S01]  /*12a60*/  SHFL.BFLY PT, R4, R2, 0x1, 0x1f ;  /* 0x0c201f0002047f89 */ /* 0x000ee200000e0000 */
[----:B--2---:R-:W-:Y:S02]  /*12a70*/  FMNMX.FTZ R5, R5, R6, !PT ;  /* 0x0000000605057209 */ /* 0x004fe40007810000 */
[----:B------:R2:W4:Y:S05]  /*12a80*/  MUFU.EX2 R102, R0 ;  /* 0x0000000000667308 */ /* 0x00052a0000000800 */
[----:B------:R-:W5:Y:S01]  /*12a90*/  SHFL.BFLY PT, R103, R5, 0x1, 0x1f ;  /* 0x0c201f0005677f89 */ /* 0x000f6200000e0000 */
[----:B-1----:R-:W-:Y:S02]  /*12aa0*/  FMNMX.FTZ R104, R104, R8, !PT ;  /* 0x0000000868687209 */ /* 0x002fe40007810000 */
[----:B---3--:R-:W-:Y:S03]  /*12ab0*/  FMNMX.FTZ R101, R2, R4, !PT ;  /* 0x0000000402657209 */ /* 0x008fe60007810000 */
[----:B--2---:R-:W-:Y:S02]  /*12ac0*/  FADD.FTZ R0, -R104, R106 ;  /* 0x0000006a68007221 */ /* 0x004fe40000010100 */
[----:B------:R-:W-:Y:S02]  /*12ad0*/  FMUL.FTZ R106, R105, c[0x0][0x23c] ;  /* 0x00008f00696a7a20 */ /* 0x000fe40000410000 */
[----:B------:R-:W-:Y:S01]  /*12ae0*/  FMUL.FTZ R0, R0, c[0x0][0x23c] ;  /* 0x00008f0000007a20 */ /* 0x000fe20000410000 */
[----:B-----5:R-:W-:Y:S01]  /*12af0*/  FMNMX.FTZ R103, R5, R103, !PT ;  /* 0x0000006705677209 */ /* 0x020fe20007810000 */
[----:B----4-:R-:W-:Y:S01]  /*12b00*/  FMUL.FTZ R32, R102, R140 ;  /* 0x0000008c66207220 */ /* 0x010fe20000410000 */
[----:B------:R-:W-:Y:S01]  /*12b10*/  FSEL R106, R106, RZ, P0 ;  /* 0x000000ff6a6a7208 */ /* 0x000fe20000000000 */
[----:B------:R1:W2:Y:S01]  /*12b20*/  MUFU.EX2 R100, R0 ;  /* 0x0000000000647308 */ /* 0x0002a20000000800 */
[----:B------:R-:W-:Y:S01]  /*12b30*/  FSETP.NEU.FTZ.AND P0, PT, R104, -INF , PT ;  /* 0xff8000006800780b */ /* 0x000fe20003f1d000 */
[----:B------:R-:W-:Y:S01]  /*12b40*/  FMUL.FTZ R110, R103, c[0x0][0x23c] ;  /* 0x00008f00676e7a20 */ /* 0x000fe20000410000 */
[----:B------:R-:W-:Y:S01]  /*12b50*/  MOV R140, R220 ;  /* 0x000000dc008c7202 */ /* 0x000fe20000000f00 */
[--C-:B------:R-:W-:Y:S02]  /*12b60*/  FFMA.FTZ R4, R15, c[0x0][0x23c], -R106.reuse ;  /* 0x00008f000f047a23 */ /* 0x100fe4000001086a */
[--C-:B------:R-:W-:Y:S02]  /*12b70*/  FFMA.FTZ R5, R16, c[0x0][0x23c], -R106.reuse ;  /* 0x00008f0010057a23 */ /* 0x100fe4000001086a */
[C---:B------:R-:W-:Y:S01]  /*12b80*/  FMUL.FTZ R33, R102.reuse, R141 ;  /* 0x0000008d66217220 */ /* 0x040fe20000410000 */
[----:B------:R-:W-:Y:S01]  /*12b90*/  MOV R141, R219 ;  /* 0x000000db008d7202 */ /* 0x000fe20000000f00 */
[----:B------:R3:W-:Y:S01]  /*12ba0*/  MUFU.EX2 R222, R4 ;  /* 0x0000000400de7308 */ /* 0x0007e20000000800 */
[----:B------:R-:W-:Y:S02]  /*12bb0*/  FMUL.FTZ R16, R102, R124 ;  /* 0x0000007c66107220 */ /* 0x000fe40000410000 */
[--C-:B------:R-:W-:Y:S02]  /*12bc0*/  FFMA.FTZ R41, R41, c[0x0][0x23c], -R106.reuse ;  /* 0x00008f0029297a23 */ /* 0x100fe4000001086a */
[--C-:B------:R-:W-:Y:S02]  /*12bd0*/  FFMA.FTZ R44, R44, c[0x0][0x23c], -R106.reuse ;  /* 0x00008f002c2c7a23 */ /* 0x100fe4000001086a */
[--C-:B------:R-:W-:Y:S02]  /*12be0*/  FFMA.FTZ R51, R48, c[0x0][0x23c], -R106.reuse ;  /* 0x00008f0030337a23 */ /* 0x100fe4000001086a */
[C---:B------:R-:W-:Y:S01]  /*12bf0*/  FMUL.FTZ R48, R102.reuse, R156 ;  /* 0x0000009c66307220 */ /* 0x040fe20000410000 */
[----:B------:R-:W-:Y:S01]  /*12c00*/  MUFU.EX2 R66, R5 ;  /* 0x0000000500427308 */ /* 0x000fe20000000800 */
[C---:B------:R-:W-:Y:S02]  /*12c10*/  FMUL.FTZ R49, R102.reuse, R157 ;  /* 0x0000009d66317220 */ /* 0x040fe40000410000 */
[----:B------:R-:W-:Y:S02]  /*12c20*/  FMUL.FTZ R68, R102, R68 ;  /* 0x0000004466447220 */ /* 0x000fe40000410000 */
[----:B-1----:R-:W-:Y:S02]  /*12c30*/  FADD.FTZ R0, -R101, R107 ;  /* 0x0000006b65007221 */ /* 0x002fe40000010100 */
[----:B------:R-:W-:Y:S02]  /*12c40*/  FMUL.FTZ R107, R104, c[0x0][0x23c] ;  /* 0x00008f00686b7a20 */ /* 0x000fe40000410000 */
[----:B------:R-:W-:Y:S01]  /*12c50*/  FMUL.FTZ R0, R0, c[0x0][0x23c] ;  /* 0x00008f0000007a20 */ /* 0x000fe20000410000 */
[----:B------:R-:W-:Y:S01]  /*12c60*/  MUFU.EX2 R235, R41 ;  /* 0x0000002900eb7308 */ /* 0x000fe20000000800 */
[C---:B--2---:R-:W-:Y:S01]  /*12c70*/  FMUL.FTZ R34, R100.reuse, R142 ;  /* 0x0000008e64227220 */ /* 0x044fe20000410000 */
[----:B------:R-:W-:Y:S01]  /*12c80*/  FSEL R107, R107, RZ, P0 ;  /* 0x000000ff6b6b7208 */ /* 0x000fe20000000000 */
[----:B------:R-:W-:Y:S01]  /*12c90*/  FMUL.FTZ R35, R100, R143 ;  /* 0x0000008f64237220 */ /* 0x000fe20000410000 */
[----:B------:R-:W-:Y:S01]  /*12ca0*/  FSETP.NEU.FTZ.AND P0, PT, R101, -INF , PT ;  /* 0xff8000006500780b */ /* 0x000fe20003f1d000 */
[--C-:B---3--:R-:W-:Y:S02]  /*12cb0*/  FFMA.FTZ R4, R18, c[0x0][0x23c], -R106.reuse ;  /* 0x00008f0012047a23 */ /* 0x108fe4000001086a */
[--C-:B------:R-:W-:Y:S02]  /*12cc0*/  FFMA.FTZ R6, R20, c[0x0][0x23c], -R107.reuse ;  /* 0x00008f0014067a23 */ /* 0x100fe4000001086b */
[C---:B------:R-:W-:Y:S01]  /*12cd0*/  FMUL.FTZ R7, R100.reuse, R119 ;  /* 0x0000007764077220 */ /* 0x040fe20000410000 */
[----:B------:R1:W-:Y:S01]  /*12ce0*/  MUFU.EX2 R63, R4 ;  /* 0x00000004003f7308 */ /* 0x0003e20000000800 */
[C---:B------:R-:W-:Y:S02]  /*12cf0*/  FMUL.FTZ R18, R100.reuse, R126 ;  /* 0x0000007e64127220 */ /* 0x040fe40000410000 */
[--C-:B------:R-:W-:Y:S02]  /*12d00*/  FFMA.FTZ R57, R57, c[0x0][0x23c], -R107.reuse ;  /* 0x00008f0039397a23 */ /* 0x100fe4000001086b */
[----:B------:R-:W-:Y:S02]  /*12d10*/  FMUL.FTZ R50, R100, R158 ;  /* 0x0000009e64327220 */ /* 0x000fe40000410000 */
[--C-:B------:R-:W-:Y:S02]  /*12d20*/  FFMA.FTZ R60, R60, c[0x0][0x23c], -R107.reuse ;  /* 0x00008f003c3c7a23 */ /* 0x100fe4000001086b */
[--C-:B------:R-:W-:Y:S01]  /*12d30*/  FFMA.FTZ R67, R67, c[0x0][0x23c], -R107.reuse ;  /* 0x00008f0043437a23 */ /* 0x100fe2000001086b */
[----:B------:R2:W3:Y:S01]  /*12d40*/  MUFU.EX2 R2, R0 ;  /* 0x0000000000027308 */ /* 0x0004e20000000800 */
[----:B------:R-:W-:Y:S02]  /*12d50*/  FMUL.FTZ R69, R102, R69 ;  /* 0x0000004566457220 */ /* 0x000fe40000410000 */
[C---:B------:R-:W-:Y:S02]  /*12d60*/  FMUL.FTZ R70, R100.reuse, R70 ;  /* 0x0000004664467220 */ /* 0x040fe40000410000 */
[----:B------:R-:W-:Y:S02]  /*12d70*/  FMUL.FTZ R71, R100, R71 ;  /* 0x0000004764477220 */ /* 0x000fe40000410000 */
[C---:B------:R-:W-:Y:S02]  /*12d80*/  FMUL.FTZ R80, R102.reuse, R80 ;  /* 0x0000005066507220 */ /* 0x040fe40000410000 */
[----:B------:R-:W-:Y:S01]  /*12d90*/  FMUL.FTZ R81, R102, R81 ;  /* 0x0000005166517220 */ /* 0x000fe20000410000 */
[----:B------:R4:W-:Y:S01]  /*12da0*/  MUFU.EX2 R65, R6 ;  /* 0x0000000600417308 */ /* 0x0009e20000000800 */
[C---:B------:R-:W-:Y:S02]  /*12db0*/  FMUL.FTZ R82, R100.reuse, R82 ;  /* 0x0000005264527220 */ /* 0x040fe40000410000 */
[----:B------:R-:W-:Y:S02]  /*12dc0*/  FMUL.FTZ R83, R100, R83 ;  /* 0x0000005364537220 */ /* 0x000fe40000410000 */
[----:B-1----:R-:W-:Y:S02]  /*12dd0*/  FFMA.FTZ R4, R17, c[0x0][0x23c], -R106 ;  /* 0x00008f0011047a23 */ /* 0x002fe4000001086a */
[C---:B------:R-:W-:Y:S02]  /*12de0*/  FMUL.FTZ R17, R102.reuse, R125 ;  /* 0x0000007d66117220 */ /* 0x040fe40000410000 */
[C---:B------:R-:W-:Y:S01]  /*12df0*/  FMUL.FTZ R84, R102.reuse, R84 ;  /* 0x0000005466547220 */ /* 0x040fe20000410000 */
[----:B------:R-:W1:Y:S01]  /*12e00*/  MUFU.EX2 R218, R4 ;  /* 0x0000000400da7308 */ /* 0x000e620000000800 */
[----:B------:R-:W-:Y:S02]  /*12e10*/  FMUL.FTZ R85, R102, R85 ;  /* 0x0000005566557220 */ /* 0x000fe40000410000 */
[----:B------:R-:W-:Y:S02]  /*12e20*/  FMUL.FTZ R86, R100, R86 ;  /* 0x0000005664567220 */ /* 0x000fe40000410000 */
[----:B--2---:R-:W-:Y:S02]  /*12e30*/  FADD.FTZ R0, -R103, R108 ;  /* 0x0000006c67007221 */ /* 0x004fe40000010100 */
[----:B------:R-:W-:Y:S02]  /*12e40*/  FMUL.FTZ R108, R101, c[0x0][0x23c] ;  /* 0x00008f00656c7a20 */ /* 0x000fe40000410000 */
[----:B------:R-:W-:Y:S01]  /*12e50*/  FMUL.FTZ R0, R0, c[0x0][0x23c] ;  /* 0x00008f0000007a20 */ /* 0x000fe20000410000 */
[----:B------:R-:W-:Y:S01]  /*12e60*/  MUFU.EX2 R233, R44 ;  /* 0x0000002c00e97308 */ /* 0x000fe20000000800 */
[----:B---3--:R-:W-:Y:S01]  /*12e70*/  FMUL.FTZ R10, R2, R114 ;  /* 0x00000072020a7220 */ /* 0x008fe20000410000 */
[----:B------:R-:W-:Y:S01]  /*12e80*/  FSEL R108, R108, RZ, P0 ;  /* 0x000000ff6c6c7208 */ /* 0x000fe20000000000 */
[----:B------:R-:W-:Y:S01]  /*12e90*/  FMUL.FTZ R11, R2, R115 ;  /* 0x00000073020b7220 */ /* 0x000fe20000410000 */
[----:B------:R-:W-:Y:S01]  /*12ea0*/  FSETP.NEU.FTZ.AND P0, PT, R103, -INF , PT ;  /* 0xff8000006700780b */ /* 0x000fe20003f1d000 */
[----:B----4-:R-:W-:Y:S02]  /*12eb0*/  FMUL.FTZ R6, R100, R118 ;  /* 0x0000007664067220 */ /* 0x010fe40000410000 */
[--C-:B------:R-:W-:Y:S01]  /*12ec0*/  FFMA.FTZ R111, R111, c[0x0][0x23c], -R108.reuse ;  /* 0x00008f006f6f7a23 */ /* 0x100fe2000001086c */
[----:B------:R-:W-:Y:S01]  /*12ed0*/  FSEL R110, R110, RZ, P0 ;  /* 0x000000ff6e6e7208 */ /* 0x000fe20000000000 */
[----:B------:R-:W-:Y:S01]  /*12ee0*/  FFMA.FTZ R5, R23, c[0x0][0x23c], -R108 ;  /* 0x00008f0017057a23 */ /* 0x000fe2000001086c */
[----:B------:R-:W2:Y:S01]  /*12ef0*/  MUFU.EX2 R0, R0 ;  /* 0x0000000000007308 */ /* 0x000ea20000000800 */
[----:B------:R-:W-:Y:S02]  /*12f00*/  FMUL.FTZ R14, R2, R122 ;  /* 0x0000007a020e7220 */ /* 0x000fe40000410000 */
[----:B------:R-:W-:Y:S01]  /*12f10*/  FFMA.FTZ R8, R30, c[0x0][0x23c], -R110 ;  /* 0x00008f001e087a23 */ /* 0x000fe2000001086e */
[-C--:B-1----:R-:W-:Y:S01]  /*12f20*/  MOV R142, R218.reuse ;  /* 0x000000da008e7202 */ /* 0x082fe20000000f00 */
[--C-:B------:R-:W-:Y:S01]  /*12f30*/  FFMA.FTZ R4, R19, c[0x0][0x23c], -R107.reuse ;  /* 0x00008f0013047a23 */ /* 0x100fe2000001086b */
[----:B------:R-:W-:Y:S01]  /*12f40*/  F2FP.BF16.PACK_AB R118, R66, R218 ;  /* 0x000000da4276723e */ /* 0x000fe200000010ff */
[C---:B------:R-:W-:Y:S02]  /*12f50*/  FMUL.FTZ R30, R2.reuse, R138 ;  /* 0x0000008a021e7220 */ /* 0x040fe40000410000 */
[----:B------:R-:W-:Y:S01]  /*12f60*/  FMUL.FTZ R15, R2, R123 ;  /* 0x0000007b020f7220 */ /* 0x000fe20000410000 */
[----:B------:R-:W1:Y:S01]  /*12f70*/  MUFU.EX2 R221, R4 ;  /* 0x0000000400dd7308 */ /* 0x000e620000000800 */
[----:B------:R-:W-:Y:S02]  /*12f80*/  FMUL.FTZ R19, R100, R127 ;  /* 0x0000007f64137220 */ /* 0x000fe40000410000 */
[C---:B------:R-:W-:Y:S01]  /*12f90*/  FMUL.FTZ R31, R2.reuse, R139 ;  /* 0x0000008b021f7220 */ /* 0x040fe20000410000 */
[----:B------:R-:W-:Y:S01]  /*12fa0*/  MOV R139, R222 ;  /* 0x000000de008b7202 */ /* 0x000fe20000000f00 */
[C---:B------:R-:W-:Y:S01]  /*12fb0*/  FMUL.FTZ R42, R2.reuse, R150 ;  /* 0x00000096022a7220 */ /* 0x040fe20000410000 */
[----:B------:R-:W-:Y:S01]  /*12fc0*/  LDSM.16.MT88.4 R124, [R224+0xb000] ;  /* 0x00b00000e07c783b */ /* 0x000fe20000004200 */
[C---:B------:R-:W-:Y:S01]  /*12fd0*/  FMUL.FTZ R43, R2.reuse, R151 ;  /* 0x00000097022b7220 */ /* 0x040fe20000410000 */
[----:B------:R-:W-:Y:S01]  /*12fe0*/  MOV R150, R59 ;  /* 0x0000003b00967202 */ /* 0x000fe20000000f00 */
[C---:B------:R-:W-:Y:S01]  /*12ff0*/  FMUL.FTZ R46, R2.reuse, R154 ;  /* 0x0000009a022e7220 */ /* 0x040fe20000410000 */
[----:B------:R3:W-:Y:S01]  /*13000*/  MUFU.EX2 R220, R111 ;  /* 0x0000006f00dc7308 */ /* 0x0007e20000000800 */
[C---:B------:R-:W-:Y:S01]  /*13010*/  FMUL.FTZ R47, R2.reuse, R155 ;  /* 0x0000009b022f7220 */ /* 0x040fe20000410000 */
[----:B------:R-:W-:Y:S01]  /*13020*/  MOV R151, R58 ;  /* 0x0000003a00977202 */ /* 0x000fe20000000f00 */
[----:B------:R-:W-:Y:S02]  /*13030*/  FMUL.FTZ R58, R2, R166 ;  /* 0x000000a6023a7220 */ /* 0x000fe40000410000 */
[C---:B--2---:R-:W-:Y:S02]  /*13040*/  FMUL.FTZ R9, R0.reuse, R113 ;  /* 0x0000007100097220 */ /* 0x044fe40000410000 */
[C---:B------:R-:W-:Y:S02]  /*13050*/  FMUL.FTZ R12, R0.reuse, R120 ;  /* 0x00000078000c7220 */ /* 0x040fe40000410000 */
[C---:B------:R-:W-:Y:S01]  /*13060*/  FMUL.FTZ R13, R0.reuse, R121 ;  /* 0x00000079000d7220 */ /* 0x040fe20000410000 */
[----:B------:R2:W-:Y:S01]  /*13070*/  MUFU.EX2 R245, R5 ;  /* 0x0000000500f57308 */ /* 0x0005e20000000800 */
[C---:B------:R-:W-:Y:S01]  /*13080*/  FMUL.FTZ R41, R0.reuse, R149 ;  /* 0x0000009500297220 */ /* 0x040fe20000410000 */
[----:B------:R-:W-:Y:S01]  /*13090*/  LDSM.16.MT88.4 R120, [R226+0xa000] ;  /* 0x00a00000e278783b */ /* 0x000fe20000004200 */
[----:B------:R-:W-:Y:S01]  /*130a0*/  FMUL.FTZ R44, R0, R152 ;  /* 0x00000098002c7220 */ /* 0x000fe20000410000 */
[----:B-1----:R-:W-:Y:S01]  /*130b0*/  MOV R138, R221 ;  /* 0x000000dd008a7202 */ /* 0x002fe20000000f00 */
[--C-:B------:R-:W-:Y:S02]  /*130c0*/  FFMA.FTZ R4, R22, c[0x0][0x23c], -R107.reuse ;  /* 0x00008f0016047a23 */ /* 0x100fe4000001086b */
[----:B------:R-:W-:Y:S02]  /*130d0*/  FMUL.FTZ R45, R0, R153 ;  /* 0x00000099002d7220 */ /* 0x000fe40000410000 */
[C---:B------:R-:W-:Y:S01]  /*130e0*/  FMUL.FTZ R59, R2.reuse, R167 ;  /* 0x000000a7023b7220 */ /* 0x040fe20000410000 */
[----:B------:R-:W1:Y:S01]  /*130f0*/  MUFU.EX2 R64, R4 ;  /* 0x0000000400407308 */ /* 0x000e620000000800 */
[C---:B------:R-:W-:Y:S02]  /*13100*/  FMUL.FTZ R74, R2.reuse, R74 ;  /* 0x0000004a024a7220 */ /* 0x040fe40000410000 */
[----:B------:R-:W-:Y:S02]  /*13110*/  FMUL.FTZ R75, R2, R75 ;  /* 0x0000004b024b7220 */ /* 0x000fe40000410000 */
[--C-:B---3--:R-:W-:Y:S02]  /*13120*/  FFMA.FTZ R111, R176, c[0x0][0x23c], -R108.reuse ;  /* 0x00008f00b06f7a23 */ /* 0x108fe4000001086c */
[C---:B------:R-:W-:Y:S02]  /*13130*/  FMUL.FTZ R72, R0.reuse, R72 ;  /* 0x0000004800487220 */ /* 0x040fe40000410000 */
[----:B------:R-:W-:Y:S01]  /*13140*/  FMUL.FTZ R73, R0, R73 ;  /* 0x0000004900497220 */ /* 0x000fe20000410000 */
[----:B------:R3:W-:Y:S01]  /*13150*/  MUFU.EX2 R242, R8 ;  /* 0x0000000800f27308 */ /* 0x0007e20000000800 */
[C---:B------:R-:W-:Y:S02]  /*13160*/  FMUL.FTZ R78, R2.reuse, R78 ;  /* 0x0000004e024e7220 */ /* 0x040fe40000410000 */
[----:B------:R-:W-:Y:S02]  /*13170*/  FMUL.FTZ R79, R2, R79 ;  /* 0x0000004f024f7220 */ /* 0x000fe40000410000 */
[----:B--2---:R-:W-:Y:S02]  /*13180*/  FMUL.FTZ R5, R102, R117 ;  /* 0x0000007566057220 */ /* 0x004fe40000410000 */
[C---:B------:R-:W-:Y:S02]  /*13190*/  FMUL.FTZ R76, R0.reuse, R76 ;  /* 0x0000004c004c7220 */ /* 0x040fe40000410000 */
[----:B------:R-:W-:Y:S01]  /*131a0*/  FMUL.FTZ R77, R0, R77 ;  /* 0x0000004d004d7220 */ /* 0x000fe20000410000 */
[----:B------:R2:W-:Y:S01]  /*131b0*/  MUFU.EX2 R234, R51 ;  /* 0x0000003300ea7308 */ /* 0x0005e20000000800 */
[----:B------:R-:W-:Y:S02]  /*131c0*/  FMUL.FTZ R87, R100, R87 ;  /* 0x0000005764577220 */ /* 0x000fe40000410000 */
[----:B------:R-:W-:Y:S01]  /*131d0*/  FMUL.FTZ R90, R2, R90 ;  /* 0x0000005a025a7220 */ /* 0x000fe20000410000 */
[----:B-1----:R-:W-:Y:S01]  /*131e0*/  F2FP.BF16.PACK_AB R117, R64, R221 ;  /* 0x000000dd4075723e */ /* 0x002fe200000010ff */
[--C-:B------:R-:W-:Y:S02]  /*131f0*/  FFMA.FTZ R4, R21, c[0x0][0x23c], -R107.reuse ;  /* 0x00008f0015047a23 */ /* 0x100fe4000001086b */
[----:B------:R-:W1:Y:S01]  /*13200*/  LDSM.16.MT88.4 R20, [R224+0x9000] ;  /* 0x00900000e014783b */ /* 0x000e620000004200 */
[----:B------:R-:W-:Y:S02]  /*13210*/  FMUL.FTZ R91, R2, R91 ;  /* 0x0000005b025b7220 */ /* 0x000fe40000410000 */
[----:B------:R4:W-:Y:S01]  /*13220*/  MUFU.EX2 R221, R111 ;  /* 0x0000006f00dd7308 */ /* 0x0009e20000000800 */
[C---:B------:R-:W-:Y:S02]  /*13230*/  FMUL.FTZ R88, R0.reuse, R88 ;  /* 0x0000005800587220 */ /* 0x040fe40000410000 */
[C---:B------:R-:W-:Y:S02]  /*13240*/  FMUL.FTZ R89, R0.reuse, R89 ;  /* 0x0000005900597220 */ /* 0x040fe40000410000 */
[----:B---3--:R-:W-:Y:S02]  /*13250*/  FMUL.FTZ R8, R0, R112 ;  /* 0x0000007000087220 */ /* 0x008fe40000410000 */
[C---:B------:R-:W-:Y:S02]  /*13260*/  FMUL.FTZ R94, R2.reuse, R94 ;  /* 0x0000005e025e7220 */ /* 0x040fe40000410000 */
[----:B------:R-:W-:Y:S01]  /*13270*/  FMUL.FTZ R95, R2, R95 ;  /* 0x0000005f025f7220 */ /* 0x000fe20000410000 */
[----:B------:R-:W3:Y:S01]  /*13280*/  MUFU.EX2 R217, R4 ;  /* 0x0000000400d97308 */ /* 0x000ee20000000800 */
[C---:B------:R-:W-:Y:S02]  /*13290*/  FMUL.FTZ R92, R0.reuse, R92 ;  /* 0x0000005c005c7220 */ /* 0x040fe40000410000 */
[----:B------:R-:W-:Y:S02]  /*132a0*/  FMUL.FTZ R93, R0, R93 ;  /* 0x0000005d005d7220 */ /* 0x000fe40000410000 */
[----:B--2---:R-:W-:Y:S02]  /*132b0*/  FMUL.FTZ R51, R100, R159 ;  /* 0x0000009f64337220 */ /* 0x004fe40000410000 */
[C---:B------:R-:W-:Y:S01]  /*132c0*/  FMUL.FTZ R96, R102.reuse, R96 ;  /* 0x0000006066607220 */ /* 0x040fe20000410000 */
[----:B------:R-:W-:Y:S01]  /*132d0*/  LDSM.16.MT88.4 R156, [R224+0xac00] ;  /* 0x00ac0000e09c783b */ /* 0x000fe20000004200 */
[----:B------:R-:W-:Y:S01]  /*132e0*/  FMUL.FTZ R97, R102, R97 ;  /* 0x0000006166617220 */ /* 0x000fe20000410000 */
[----:B------:R2:W-:Y:S01]  /*132f0*/  MUFU.EX2 R232, R57 ;  /* 0x0000003900e87308 */ /* 0x0005e20000000800 */
[C---:B------:R-:W-:Y:S02]  /*13300*/  FMUL.FTZ R98, R100.reuse, R98 ;  /* 0x0000006264627220 */ /* 0x040fe40000410000 */
[----:B------:R-:W-:Y:S02]  /*13310*/  FMUL.FTZ R99, R100, R99 ;  /* 0x0000006364637220 */ /* 0x000fe40000410000 */
[--C-:B----4-:R-:W-:Y:S02]  /*13320*/  FFMA.FTZ R111, R177, c[0x0][0x23c], -R108.reuse ;  /* 0x00008f00b16f7a23 */ /* 0x110fe4000001086c */
[--C-:B------:R-:W-:Y:S03]  /*13330*/  FFMA.FTZ R109, R109, c[0x0][0x23c], -R108.reuse ;  /* 0x00008f006d6d7a23 */ /* 0x100fe6000001086c */
[----:B------:R4:W-:Y:S01]  /*13340*/  MUFU.EX2 R218, R111 ;  /* 0x0000006f00da7308 */ /* 0x0009e20000000800 */
[-C--:B---3--:R-:W-:Y:S01]  /*13350*/  MOV R143, R217.reuse ;  /* 0x000000d9008f7202 */ /* 0x088fe20000000f00 */
[--C-:B------:R-:W-:Y:S01]  /*13360*/  FFMA.FTZ R4, R26, c[0x0][0x23c], -R108.reuse ;  /* 0x00008f001a047a23 */ /* 0x100fe2000001086c */
[----:B------:R-:W-:Y:S01]  /*13370*/  F2FP.BF16.PACK_AB R119, R65, R217 ;  /* 0x000000d94177723e */ /* 0x000fe200000010ff */
[----:B------:R-:W-:Y:S06]  /*13380*/  FMUL.FTZ R26, R2, R134 ;  /* 0x00000086021a7220 */ /* 0x000fec0000410000 */
[----:B------:R3:W5:Y:S01]  /*13390*/  MUFU.EX2 R247, R4 ;  /* 0x0000000400f77308 */ /* 0x0007620000000800 */
[----:B--2---:R-:W-:Y:S09]  /*133a0*/  FMUL.FTZ R57, R0, R165 ;  /* 0x000000a500397220 */ /* 0x004ff20000410000 */
[----:B------:R2:W-:Y:S01]  /*133b0*/  MUFU.EX2 R223, R67 ;  /* 0x0000004300df7308 */ /* 0x0005e20000000800 */
[--C-:B----4-:R-:W-:Y:S09]  /*133c0*/  FFMA.FTZ R111, R178, c[0x0][0x23c], -R108.reuse ;  /* 0x00008f00b26f7a23 */ /* 0x110ff2000001086c */
[----:B------:R4:W-:Y:S01]  /*133d0*/  MUFU.EX2 R219, R111 ;  /* 0x0000006f00db7308 */ /* 0x0009e20000000800 */
[----:B---3--:R-:W-:Y:S01]  /*133e0*/  FFMA.FTZ R4, R25, c[0x0][0x23c], -R108 ;  /* 0x00008f0019047a23 */ /* 0x008fe2000001086c */
[----:B-----5:R-:W-:Y:S01]  /*133f0*/  F2FP.BF16.PACK_AB R113, R247, R245 ;  /* 0x000000f5f771723e */ /* 0x020fe200000010ff */
[----:B------:R-:W-:Y:S07]  /*13400*/  FMUL.FTZ R25, R0, R133 ;  /* 0x0000008500197220 */ /* 0x000fee0000410000 */
[----:B------:R3:W-:Y:S01]  /*13410*/  MUFU.EX2 R250, R4 ;  /* 0x0000000400fa7308 */ /* 0x0007e20000000800 */
[----:B--2---:R-:W-:Y:S02]  /*13420*/  FMUL.FTZ R67, R100, R175 ;  /* 0x000000af64437220 */ /* 0x004fe40000410000 */
[----:B----4-:R-:W-:Y:S07]  /*13430*/  FFMA.FTZ R111, R179, c[0x0][0x23c], -R110 ;  /* 0x00008f00b36f7a23 */ /* 0x010fee000001086e */
[----:B------:R2:W-:Y:S01]  /*13440*/  MUFU.EX2 R217, R111 ;  /* 0x0000006f00d97308 */ /* 0x0005e20000000800 */
[----:B---3--:R-:W-:Y:S02]  /*13450*/  FFMA.FTZ R4, R24, c[0x0][0x23c], -R108 ;  /* 0x00008f0018047a23 */ /* 0x008fe4000001086c */
[----:B------:R-:W-:Y:S07]  /*13460*/  FMUL.FTZ R24, R0, R132 ;  /* 0x0000008400187220 */ /* 0x000fee0000410000 */
[----:B------:R3:W4:Y:S01]  /*13470*/  MUFU.EX2 R251, R4 ;  /* 0x0000000400fb7308 */ /* 0x0007220000000800 */
[--C-:B------:R-:W-:Y:S09]  /*13480*/  FFMA.FTZ R132, R188, c[0x0][0x23c], -R107.reuse ;  /* 0x00008f00bc847a23 */ /* 0x100ff2000001086b */
[----:B------:R5:W-:Y:S01]  /*13490*/  MUFU.EX2 R206, R132 ;  /* 0x0000008400ce7308 */ /* 0x000be20000000800 */
[--C-:B--2---:R-:W-:Y:S09]  /*134a0*/  FFMA.FTZ R111, R180, c[0x0][0x23c], -R110.reuse ;  /* 0x00008f00b46f7a23 */ /* 0x104ff2000001086e */
[----:B------:R2:W-:Y:S01]  /*134b0*/  MUFU.EX2 R216, R111 ;  /* 0x0000006f00d87308 */ /* 0x0005e20000000800 */
[--C-:B---3--:R-:W-:Y:S01]  /*134c0*/  FFMA.FTZ R4, R27, c[0x0][0x23c], -R110.reuse ;  /* 0x00008f001b047a23 */ /* 0x108fe2000001086e */
[----:B----4-:R-:W-:Y:S01]  /*134d0*/  F2FP.BF16.PACK_AB R115, R251, R250 ;  /* 0x000000fafb73723e */ /* 0x010fe200000010ff */
[----:B------:R-:W-:Y:S07]  /*134e0*/  FMUL.FTZ R27, R2, R135 ;  /* 0x00000087021b7220 */ /* 0x000fee0000410000 */
[----:B------:R3:W4:Y:S01]  /*134f0*/  MUFU.EX2 R241, R4 ;  /* 0x0000000400f17308 */ /* 0x0007220000000800 */
[----:B-----5:R-:W-:Y:S09]  /*13500*/  LDSM.16.MT88.4 R132, [R224+0x9800] ;  /* 0x00980000e084783b */ /* 0x020ff20000004200 */
[----:B------:R-:W-:Y:S01]  /*13510*/  MUFU.EX2 R188, R109 ;  /* 0x0000006d00bc7308 */ /* 0x000fe20000000800 */
[--C-:B--2---:R-:W-:Y:S09]  /*13520*/  FFMA.FTZ R111, R192, c[0x0][0x23c], -R110.reuse ;  /* 0x00008f00c06f7a23 */ /* 0x104ff2000001086e */
[----:B------:R2:W-:Y:S01]  /*13530*/  MUFU.EX2 R215, R111 ;  /* 0x0000006f00d77308 */ /* 0x0005e20000000800 */
[--C-:B---3--:R-:W-:Y:S01]  /*13540*/  FFMA.FTZ R4, R29, c[0x0][0x23c], -R110.reuse ;  /* 0x00008f001d047a23 */ /* 0x108fe2000001086e */
[----:B----4-:R-:W-:Y:S01]  /*13550*/  F2FP.BF16.PACK_AB R112, R242, R241 ;  /* 0x000000f1f270723e */ /* 0x010fe200000010ff */
[----:B------:R-:W-:Y:S01]  /*13560*/  FMUL.FTZ R29, R0, R137 ;  /* 0x00000089001d7220 */ /* 0x000fe20000410000 */
[----:B------:R-:W-:Y:S01]  /*13570*/  MOV R137, R64 ;  /* 0x0000004000897202 */ /* 0x000fe20000000f00 */
[----:B------:R-:W-:Y:S05]  /*13580*/  FMUL.FTZ R64, R102, R172 ;  /* 0x000000ac66407220 */ /* 0x000fea0000410000 */
[----:B------:R3:W-:Y:S01]  /*13590*/  MUFU.EX2 R243, R4 ;  /* 0x0000000400f37308 */ /* 0x0007e20000000800 */
[--C-:B--2---:R-:W-:Y:S09]  /*135a0*/  FFMA.FTZ R111, R181, c[0x0][0x23c], -R110.reuse ;  /* 0x00008f00b56f7a23 */ /* 0x104ff2000001086e */
[----:B------:R2:W-:Y:S01]  /*135b0*/  MUFU.EX2 R214, R111 ;  /* 0x0000006f00d67308 */ /* 0x0005e20000000800 */
[----:B---3--:R-:W-:Y:S02]  /*135c0*/  FFMA.FTZ R4, R28, c[0x0][0x23c], -R110 ;  /* 0x00008f001c047a23 */ /* 0x008fe4000001086e */
[----:B------:R-:W-:Y:S01]  /*135d0*/  FMUL.FTZ R28, R0, R136 ;  /* 0x00000088001c7220 */ /* 0x000fe20000410000 */
[----:B------:R-:W-:Y:S06]  /*135e0*/  MOV R136, R63 ;  /* 0x0000003f00887202 */ /* 0x000fec0000000f00 */
[----:B------:R3:W4:Y:S01]  /*135f0*/  MUFU.EX2 R246, R4 ;  /* 0x0000000400f67308 */ /* 0x0007220000000800 */
[--C-:B--2---:R-:W-:Y:S09]  /*13600*/  FFMA.FTZ R111, R185, c[0x0][0x23c], -R106.reuse ;  /* 0x00008f00b96f7a23 */ /* 0x104ff2000001086a */
[----:B------:R2:W-:Y:S01]  /*13610*/  MUFU.EX2 R213, R111 ;  /* 0x0000006f00d57308 */ /* 0x0005e20000000800 */
[----:B---3--:R-:W-:Y:S01]  /*13620*/  FMUL.FTZ R4, R102, R116 ;  /* 0x0000007466047220 */ /* 0x008fe20000410000 */
[----:B------:R-:W-:Y:S01]  /*13630*/  F2FP.BF16.PACK_AB R116, R63, R222 ;  /* 0x000000de3f74723e */ /* 0x000fe200000010ff */
[----:B------:R-:W-:Y:S01]  /*13640*/  FMUL.FTZ R63, R2, R171 ;  /* 0x000000ab023f7220 */ /* 0x000fe20000410000 */
[----:B----4-:R-:W-:Y:S06]  /*13650*/  F2FP.BF16.PACK_AB R114, R246, R243 ;  /* 0x000000f3f672723e */ /* 0x010fec00000010ff */
[----:B------:R3:W-:Y:S01]  /*13660*/  MUFU.EX2 R222, R60 ;  /* 0x0000003c00de7308 */ /* 0x0007e20000000800 */
[-C--:B-1----:R-:W-:Y:S08]  /*13670*/  HMMA.16816.F32.BF16 R4, R116, R20.reuse, R4 ;  /* 0x000000147404723c */ /* 0x082ff00000041804 */
[C---:B------:R-:W-:Y:S04]  /*13680*/  HMMA.16816.F32.BF16 R8, R112.reuse, R20, R8 ;  /* 0x000000147008723c */ /* 0x040fe80000041808 */
[--C-:B--2---:R-:W-:Y:S03]  /*13690*/  FFMA.FTZ R111, R184, c[0x0][0x23c], -R106.reuse ;  /* 0x00008f00b86f7a23 */ /* 0x104fe6000001086a */
[C---:B------:R-:W-:Y:S01]  /*136a0*/  FMUL.FTZ R20, R102.reuse, R128 ;  /* 0x0000008066147220 */ /* 0x040fe20000410000 */
[-C--:B------:R-:W-:Y:S01]  /*136b0*/  HMMA.16816.F32.BF16 R12, R112, R22.reuse, R12 ;  /* 0x00000016700c723c */ /* 0x080fe2000004180c */
[----:B------:R1:W-:Y:S03]  /*136c0*/  MUFU.EX2 R211, R111 ;  /* 0x0000006f00d37308 */ /* 0x0003e60000000800 */
[----:B------:R-:W-:Y:S02]  /*136d0*/  FMUL.FTZ R21, R102, R129 ;  /* 0x0000008166157220 */ /* 0x000fe40000410000 */
[----:B---3--:R-:W-:Y:S02]  /*136e0*/  FMUL.FTZ R60, R0, R168 ;  /* 0x000000a8003c7220 */ /* 0x008fe40000410000 */
[C---:B------:R-:W-:Y:S07]  /*136f0*/  HMMA.16816.F32.BF16 R16, R116.reuse, R22, R16 ;  /* 0x000000167410723c */ /* 0x040fee0000041810 */
[C---:B------:R-:W-:Y:S02]  /*13700*/  FMUL.FTZ R22, R100.reuse, R130 ;  /* 0x0000008264167220 */ /* 0x040fe40000410000 */
[----:B------:R-:W-:Y:S02]  /*13710*/  FMUL.FTZ R23, R100, R131 ;  /* 0x0000008364177220 */ /* 0x000fe40000410000 */
[----:B------:R-:W-:Y:S05]  /*13720*/  LDSM.16.MT88.4 R128, [R226+0x9400] ;  /* 0x00940000e280783b */ /* 0x000fea0000004200 */
[-C--:B------:R-:W-:Y:S03]  /*13730*/  HMMA.16816.F32.BF16 R20, R116, R36.reuse, R20 ;  /* 0x000000247414723c */ /* 0x080fe60000041814 */
[--C-:B-1----:R-:W-:Y:S04]  /*13740*/  FFMA.FTZ R111, R182, c[0x0][0x23c], -R106.reuse ;  /* 0x00008f00b66f7a23 */ /* 0x102fe8000001086a */
[----:B------:R1:W-:Y:S01]  /*13750*/  MUFU.EX2 R212, R111 ;  /* 0x0000006f00d47308 */ /* 0x0003e20000000800 */
[C---:B------:R-:W-:Y:S07]  /*13760*/  HMMA.16816.F32.BF16 R24, R112.reuse, R36, R24 ;  /* 0x000000247018723c */ /* 0x040fee0000041818 */
[--C-:B------:R-:W-:Y:S01]  /*13770*/  FFMA.FTZ R36, R40, c[0x0][0x23c], -R106.reuse ;  /* 0x00008f0028247a23 */ /* 0x100fe2000001086a */
[-C--:B------:R-:W-:Y:S03]  /*13780*/  HMMA.16816.F32.BF16 R28, R112, R38.reuse, R28 ;  /* 0x00000026701c723c */ /* 0x080fe6000004181c */
[----:B------:R2:W3:Y:S01]  /*13790*/  MUFU.EX2 R236, R36 ;  /* 0x0000002400ec7308 */ /* 0x0004e20000000800 */
[C---:B------:R-:W-:Y:S01]  /*137a0*/  FMUL.FTZ R37, R102.reuse, R145 ;  /* 0x0000009166257220 */ /* 0x040fe20000410000 */
[----:B------:R-:W-:Y:S01]  /*137b0*/  MOV R145, R65 ;  /* 0x0000004100917202 */ /* 0x000fe20000000f00 */
[----:B------:R-:W-:Y:S02]  /*137c0*/  FMUL.FTZ R65, R102, R173 ;  /* 0x000000ad66417220 */ /* 0x000fe40000410000 */
[C---:B------:R-:W-:Y:S04]  /*137d0*/  HMMA.16816.F32.BF16 R32, R116.reuse, R38, R32 ;  /* 0x000000267420723c */ /* 0x040fe80000041820 */
[----:B------:R-:W-:Y:S02]  /*137e0*/  FMUL.FTZ R40, R0, R148 ;  /* 0x0000009400287220 */ /* 0x000fe40000410000 */
[----:B-1----:R-:W-:Y:S02]  /*137f0*/  FFMA.FTZ R111, R183, c[0x0][0x23c], -R106 ;  /* 0x00008f00b76f7a23 */ /* 0x002fe4000001086a */
[C---:B------:R-:W-:Y:S01]  /*13800*/  FMUL.FTZ R38, R100.reuse, R146 ;  /* 0x0000009264267220 */ /* 0x040fe20000410000 */
[----:B------:R-:W-:Y:S01]  /*13810*/  LDSM.16.MT88.4 R180, [R224+0xbc00] ;  /* 0x00bc0000e0b4783b */ /* 0x000fe20000004200 */
[----:B------:R1:W-:Y:S02]  /*13820*/  MUFU.EX2 R210, R111 ;  /* 0x0000006f00d27308 */ /* 0x0003e40000000800 */
[----:B------:R-:W-:Y:S01]  /*13830*/  FMUL.FTZ R39, R100, R147 ;  /* 0x0000009364277220 */ /* 0x000fe20000410000 */
[----:B------:R-:W-:Y:S01]  /*13840*/  MOV R146, R61 ;  /* 0x0000003d00927202 */ /* 0x000fe20000000f00 */
[----:B------:R-:W-:Y:S01]  /*13850*/  FMUL.FTZ R61, R0, R169 ;  /* 0x000000a9003d7220 */ /* 0x000fe20000410000 */
[----:B------:R-:W-:Y:S01]  /*13860*/  MOV R147, R62 ;  /* 0x0000003e00937202 */ /* 0x000fe20000000f00 */
[----:B------:R-:W-:Y:S02]  /*13870*/  FMUL.FTZ R62, R2, R170 ;  /* 0x000000aa023e7220 */ /* 0x000fe40000410000 */
[----:B--2---:R-:W-:Y:S01]  /*13880*/  FMUL.FTZ R36, R102, R144 ;  /* 0x0000009066247220 */ /* 0x004fe20000410000 */
[----:B------:R-:W-:Y:S01]  /*13890*/  MOV R144, R66 ;  /* 0x0000004200907202 */ /* 0x000fe20000000f00 */
[----:B------:R-:W-:Y:S02]  /*138a0*/  FMUL.FTZ R66, R100, R174 ;  /* 0x000000ae64427220 */ /* 0x000fe40000410000 */
[----:B------:R-:W-:Y:S03]  /*138b0*/  LDSM.16.MT88.4 R172, [R226+0xac00] ;  /* 0x00ac0000e2ac783b */ /* 0x000fe60000004200 */
[-C--:B------:R-:W-:Y:S08]  /*138c0*/  HMMA.16816.F32.BF16 R36, R116, R52.reuse, R36 ;  /* 0x000000347424723c */ /* 0x080ff00000041824 */
[C---:B------:R-:W-:Y:S04]  /*138d0*/  HMMA.16816.F32.BF16 R40, R112.reuse, R52, R40 ;  /* 0x000000347028723c */ /* 0x040fe80000041828 */
[--C-:B-1----:R-:W-:Y:S03]  /*138e0*/  FFMA.FTZ R111, R187, c[0x0][0x23c], -R107.reuse ;  /* 0x00008f00bb6f7a23 */ /* 0x102fe6000001086b */
[--C-:B------:R-:W-:Y:S01]  /*138f0*/  FFMA.FTZ R52, R56, c[0x0][0x23c], -R107.reuse ;  /* 0x00008f0038347a23 */ /* 0x100fe2000001086b */
[-C--:B------:R-:W-:Y:S01]  /*13900*/  HMMA.16816.F32.BF16 R44, R112, R54.reuse, R44 ;  /* 0x00000036702c723c */ /* 0x080fe2000004182c */
[----:B------:R1:W-:Y:S03]  /*13910*/  MUFU.EX2 R209, R111 ;  /* 0x0000006f00d17308 */ /* 0x0003e60000000800 */
[----:B------:R-:W-:Y:S02]  /*13920*/  FMUL.FTZ R53, R102, R161 ;  /* 0x000000a166357220 */ /* 0x000fe40000410000 */
[----:B------:R-:W-:Y:S02]  /*13930*/  FMUL.FTZ R56, R0, R164 ;  /* 0x000000a400387220 */ /* 0x000fe40000410000 */
[C---:B------:R-:W-:Y:S03]  /*13940*/  HMMA.16816.F32.BF16 R48, R116.reuse, R54, R48 ;  /* 0x000000367430723c */ /* 0x040fe60000041830 */
[----:B------:R2:W4:Y:S04]  /*13950*/  MUFU.EX2 R231, R52 ;  /* 0x0000003400e77308 */ /* 0x0005280000000800 */
[C---:B------:R-:W-:Y:S02]  /*13960*/  FMUL.FTZ R54, R100.reuse, R162 ;  /* 0x000000a264367220 */ /* 0x040fe40000410000 */
[----:B------:R-:W-:Y:S03]  /*13970*/  FMUL.FTZ R55, R100, R163 ;  /* 0x000000a364377220 */ /* 0x000fe60000410000 */
[--C-:B-1----:R-:W-:Y:S04]  /*13980*/  FFMA.FTZ R111, R186, c[0x0][0x23c], -R107.reuse ;  /* 0x00008f00ba6f7a23 */ /* 0x102fe8000001086b */
[----:B------:R1:W-:Y:S01]  /*13990*/  MUFU.EX2 R208, R111 ;  /* 0x0000006f00d07308 */ /* 0x0003e20000000800 */
[----:B--2---:R-:W-:Y:S07]  /*139a0*/  FMUL.FTZ R52, R102, R160 ;  /* 0x000000a066347220 */ /* 0x004fee0000410000 */
[-C--:B------:R-:W-:Y:S08]  /*139b0*/  HMMA.16816.F32.BF16 R52, R116, R120.reuse, R52 ;  /* 0x000000787434723c */ /* 0x080ff00000041834 */
[C---:B------:R-:W-:Y:S04]  /*139c0*/  HMMA.16816.F32.BF16 R56, R112.reuse, R120, R56 ;  /* 0x000000787038723c */ /* 0x040fe80000041838 */
[--C-:B-1----:R-:W-:Y:S04]  /*139d0*/  FFMA.FTZ R111, R189, c[0x0][0x23c], -R107.reuse ;  /* 0x00008f00bd6f7a23 */ /* 0x102fe8000001086b */
[-C--:B------:R-:W-:Y:S01]  /*139e0*/  HMMA.16816.F32.BF16 R60, R112, R122.reuse, R60 ;  /* 0x0000007a703c723c */ /* 0x080fe2000004183c */
[----:B------:R1:W-:Y:S07]  /*139f0*/  MUFU.EX2 R207, R111 ;  /* 0x0000006f00cf7308 */ /* 0x0003ee0000000800 */
[C---:B------:R-:W-:Y:S01]  /*13a00*/  HMMA.16816.F32.BF16 R64, R116.reuse, R122, R64 ;  /* 0x0000007a7440723c */ /* 0x040fe20000041840 */
[----:B------:R-:W2:Y:S07]  /*13a10*/  LDSM.16.MT88.4 R120, [R226+0xb000] ;  /* 0x00b00000e278783b */ /* 0x000eae0000004200 */
[-C--:B------:R-:W-:Y:S08]  /*13a20*/  HMMA.16816.F32.BF16 R68, R116, R124.reuse, R68 ;  /* 0x0000007c7444723c */ /* 0x080ff00000041844 */
[C---:B------:R-:W-:Y:S04]  /*13a30*/  HMMA.16816.F32.BF16 R72, R112.reuse, R124, R72 ;  /* 0x0000007c7048723c */ /* 0x040fe80000041848 */
[--C-:B-1----:R-:W-:Y:S04]  /*13a40*/  FFMA.FTZ R111, R191, c[0x0][0x23c], -R108.reuse ;  /* 0x00008f00bf6f7a23 */ /* 0x102fe8000001086c */
[-C--:B------:R-:W-:Y:S01]  /*13a50*/  HMMA.16816.F32.BF16 R76, R112, R126.reuse, R76 ;  /* 0x0000007e704c723c */ /* 0x080fe2000004184c */
[----:B------:R1:W-:Y:S07]  /*13a60*/  MUFU.EX2 R205, R111 ;  /* 0x0000006f00cd7308 */ /* 0x0003ee0000000800 */
[C---:B------:R-:W-:Y:S01]  /*13a70*/  HMMA.16816.F32.BF16 R80, R116.reuse, R126, R80 ;  /* 0x0000007e7450723c */ /* 0x040fe20000041850 */
[----:B------:R-:W5:Y:S07]  /*13a80*/  LDSM.16.MT88.4 R124, [R224+0x9400] ;  /* 0x00940000e07c783b */ /* 0x000f6e0000004200 */
[-C--:B--2---:R-:W-:Y:S08]  /*13a90*/  HMMA.16816.F32.BF16 R84, R116, R120.reuse, R84 ;  /* 0x000000787454723c */ /* 0x084ff00000041854 */
[C---:B------:R-:W-:Y:S04]  /*13aa0*/  HMMA.16816.F32.BF16 R88, R112.reuse, R120, R88 ;  /* 0x000000787058723c */ /* 0x040fe80000041858 */
[--C-:B-1----:R-:W-:Y:S04]  /*13ab0*/  FFMA.FTZ R111, R190, c[0x0][0x23c], -R108.reuse ;  /* 0x00008f00be6f7a23 */ /* 0x102fe8000001086c */
[-C--:B------:R-:W-:Y:S01]  /*13ac0*/  HMMA.16816.F32.BF16 R92, R112, R122.reuse, R92 ;  /* 0x0000007a705c723c */ /* 0x080fe2000004185c */
[----:B------:R1:W2:Y:S06]  /*13ad0*/  MUFU.EX2 R203, R111 ;  /* 0x0000006f00cb7308 */ /* 0x0002ac0000000800 */
[----:B---3--:R-:W-:Y:S01]  /*13ae0*/  F2FP.BF16.PACK_AB R112, R235, R236 ;  /* 0x000000eceb70723e */ /* 0x008fe200000010ff */
[----:B------:R-:W-:Y:S01]  /*13af0*/  HMMA.16816.F32.BF16 R96, R116, R122, R96 ;  /* 0x0000007a7460723c */ /* 0x000fe20000041860 */
[----:B------:R-:W3:Y:S03]  /*13b00*/  LDSM.16.MT88.4 R120, [R224+0xa400] ;  /* 0x00a40000e078783b */ /* 0x000ee60000004200 */
[----:B------:R-:W-:Y:S02]  /*13b10*/  F2FP.BF16.PACK_AB R114, R234, R233 ;  /* 0x000000e9ea72723e */ /* 0x000fe400000010ff */
[----:B----4-:R-:W-:Y:S02]  /*13b20*/  F2FP.BF16.PACK_AB R113, R232, R231 ;  /* 0x000000e7e871723e */ /* 0x010fe400000010ff */
[----:B------:R-:W-:Y:S04]  /*13b30*/  F2FP.BF16.PACK_AB R115, R223, R222 ;  /* 0x000000dedf73723e */ /* 0x000fe800000010ff */
[----:B------:R-:W-:Y:S02]  /*13b40*/  F2FP.BF16.PACK_AB R117, R221, R220 ;  /* 0x000000dcdd75723e */ /* 0x000fe400000010ff */
[----:B------:R-:W-:Y:S01]  /*13b50*/  F2FP.BF16.PACK_AB R119, R219, R218 ;  /* 0x000000dadb77723e */ /* 0x000fe200000010ff */
[-C--:B-----5:R-:W-:Y:S05]  /*13b60*/  HMMA.16816.F32.BF16 R4, R112, R124.reuse, R4 ;  /* 0x0000007c7004723c */ /* 0x0a0fea0000041804 */
[--C-:B-1----:R-:W-:Y:S01]  /*13b70*/  FFMA.FTZ R111, R193, c[0x0][0x23c], -R108.reuse ;  /* 0x00008f00c16f7a23 */ /* 0x102fe2000001086c */
[----:B------:R-:W-:Y:S02]  /*13b80*/  F2FP.BF16.PACK_AB R116, R216, R217 ;  /* 0x000000d9d874723e */ /* 0x000fe400000010ff */
[----:B------:R-:W-:Y:S01]  /*13b90*/  F2FP.BF16.PACK_AB R118, R214, R215 ;  /* 0x000000d7d676723e */ /* 0x000fe200000010ff */
[----:B------:R1:W-:Y:S06]  /*13ba0*/  MUFU.EX2 R204, R111 ;  /* 0x0000006f00cc7308 */ /* 0x0003ec0000000800 */
[C---:B------:R-:W-:Y:S08]  /*13bb0*/  HMMA.16816.F32.BF16 R8, R116.reuse, R124, R8 ;  /* 0x0000007c7408723c */ /* 0x040ff00000041808 */
[-C--:B------:R-:W-:Y:S08]  /*13bc0*/  HMMA.16816.F32.BF16 R12, R116, R126.reuse, R12 ;  /* 0x0000007e740c723c */ /* 0x080ff0000004180c */
[C---:B------:R-:W-:Y:S01]  /*13bd0*/  HMMA.16816.F32.BF16 R16, R112.reuse, R126, R16 ;  /* 0x0000007e7010723c */ /* 0x040fe20000041810 */
[----:B------:R-:W4:Y:S03]  /*13be0*/  LDSM.16.MT88.4 R124, [R226+0xa400] ;  /* 0x00a40000e27c783b */ /* 0x000f260000004200 */
[----:B-1----:R-:W-:Y:S04]  /*13bf0*/  FFMA.FTZ R111, R194, c[0x0][0x23c], -R108 ;  /* 0x00008f00c26f7a23 */ /* 0x002fe8000001086c */
[-C--:B------:R-:W-:Y:S01]  /*13c00*/  HMMA.16816.F32.BF16 R20, R112, R128.reuse, R20 ;  /* 0x000000807014723c */ /* 0x080fe20000041814 */
[----:B------:R1:W5:Y:S07]  /*13c10*/  MUFU.EX2 R202, R111 ;  /* 0x0000006f00ca7308 */ /* 0x00036e0000000800 */
[C---:B------:R-:W-:Y:S08]  /*13c20*/  HMMA.16816.F32.BF16 R24, R116.reuse, R128, R24 ;  /* 0x000000807418723c */ /* 0x040ff00000041818 */
[-C--:B------:R-:W-:Y:S08]  /*13c30*/  HMMA.16816.F32.BF16 R28, R116, R130.reuse, R28 ;  /* 0x00000082741c723c */ /* 0x080ff0000004181c */
[C---:B------:R-:W-:Y:S01]  /*13c40*/  HMMA.16816.F32.BF16 R32, R112.reuse, R130, R32 ;  /* 0x000000827020723c */ /* 0x040fe20000041820 */
[----:B------:R-:W2:Y:S03]  /*13c50*/  LDSM.16.MT88.4 R128, [R224+0xb400] ;  /* 0x00b40000e080783b */ /* 0x000ea60000004200 */
[--C-:B-1----:R-:W-:Y:S04]  /*13c60*/  FFMA.FTZ R111, R196, c[0x0][0x23c], -R110.reuse ;  /* 0x00008f00c46f7a23 */ /* 0x102fe8000001086e */
[-C--:B---3--:R-:W-:Y:S01]  /*13c70*/  HMMA.16816.F32.BF16 R36, R112, R120.reuse, R36 ;  /* 0x000000787024723c */ /* 0x088fe20000041824 */
[----:B------:R1:W-:Y:S07]  /*13c80*/  MUFU.EX2 R201, R111 ;  /* 0x0000006f00c97308 */ /* 0x0003ee0000000800 */
[C---:B------:R-:W-:Y:S08]  /*13c90*/  HMMA.16816.F32.BF16 R40, R116.reuse, R120, R40 ;  /* 0x000000787428723c */ /* 0x040ff00000041828 */
[-C--:B------:R-:W-:Y:S08]  /*13ca0*/  HMMA.16816.F32.BF16 R44, R116, R122.reuse, R44 ;  /* 0x0000007a742c723c */ /* 0x080ff0000004182c */
[C---:B------:R-:W-:Y:S01]  /*13cb0*/  HMMA.16816.F32.BF16 R48, R112.reuse, R122, R48 ;  /* 0x0000007a7030723c */ /* 0x040fe20000041830 */
[----:B------:R-:W3:Y:S03]  /*13cc0*/  LDSM.16.MT88.4 R120, [R226+0xb400] ;  /* 0x00b40000e278783b */ /* 0x000ee60000004200 */
[--C-:B-1----:R-:W-:Y:S04]  /*13cd0*/  FFMA.FTZ R111, R195, c[0x0][0x23c], -R110.reuse ;  /* 0x00008f00c36f7a23 */ /* 0x102fe8000001086e */
[-C--:B----4-:R-:W-:Y:S01]  /*13ce0*/  HMMA.16816.F32.BF16 R52, R112, R124.reuse, R52 ;  /* 0x0000007c7034723c */ /* 0x090fe20000041834 */
[----:B------:R1:W4:Y:S07]  /*13cf0*/  MUFU.EX2 R200, R111 ;  /* 0x0000006f00c87308 */ /* 0x00032e0000000800 */
[C---:B------:R-:W-:Y:S08]  /*13d00*/  HMMA.16816.F32.BF16 R56, R116.reuse, R124, R56 ;  /* 0x0000007c7438723c */ /* 0x040ff00000041838 */
[-C--:B------:R-:W-:Y:S08]  /*13d10*/  HMMA.16816.F32.BF16 R60, R116, R126.reuse, R60 ;  /* 0x0000007e743c723c */ /* 0x080ff0000004183c */
[C---:B------:R-:W-:Y:S01]  /*13d20*/  HMMA.16816.F32.BF16 R64, R112.reuse, R126, R64 ;  /* 0x0000007e7040723c */ /* 0x040fe20000041840 */
[----:B------:R-:W4:Y:S03]  /*13d30*/  LDSM.16.MT88.4 R124, [R226+0x9800] ;  /* 0x00980000e27c783b */ /* 0x000f260000004200 */
[--C-:B-1----:R-:W-:Y:S04]  /*13d40*/  FFMA.FTZ R111, R197, c[0x0][0x23c], -R110.reuse ;  /* 0x00008f00c56f7a23 */ /* 0x102fe8000001086e */
[-C--:B--2---:R-:W-:Y:S01]  /*13d50*/  HMMA.16816.F32.BF16 R68, R112, R128.reuse, R68 ;  /* 0x000000807044723c */ /* 0x084fe20000041844 */
[----:B------:R1:W-:Y:S07]  /*13d60*/  MUFU.EX2 R199, R111 ;  /* 0x0000006f00c77308 */ /* 0x0003ee0000000800 */
[C---:B------:R-:W-:Y:S08]  /*13d70*/  HMMA.16816.F32.BF16 R72, R116.reuse, R128, R72 ;  /* 0x000000807448723c */ /* 0x040ff00000041848 */
[-C--:B------:R-:W-:Y:S08]  /*13d80*/  HMMA.16816.F32.BF16 R76, R116, R130.reuse, R76 ;  /* 0x00000082744c723c */ /* 0x080ff0000004184c */
[C---:B------:R-:W-:Y:S01]  /*13d90*/  HMMA.16816.F32.BF16 R80, R112.reuse, R130, R80 ;  /* 0x000000827050723c */ /* 0x040fe20000041850 */
[----:B------:R-:W-:Y:S03]  /*13da0*/  LDSM.16.MT88.4 R128, [R226+0xa800] ;  /* 0x00a80000e280783b */ /* 0x000fe60000004200 */
[----:B-1----:R-:W-:Y:S04]  /*13db0*/  FFMA.FTZ R111, R198, c[0x0][0x23c], -R110 ;  /* 0x00008f00c66f7a23 */ /* 0x002fe8000001086e */
[-C--:B---3--:R-:W-:Y:S01]  /*13dc0*/  HMMA.16816.F32.BF16 R84, R112, R120.reuse, R84 ;  /* 0x000000787054723c */ /* 0x088fe20000041854 */
[----:B------:R1:W2:Y:S07]  /*13dd0*/  MUFU.EX2 R198, R111 ;  /* 0x0000006f00c67308 */ /* 0x0002ae0000000800 */
[C---:B------:R-:W-:Y:S08]  /*13de0*/  HMMA.16816.F32.BF16 R88, R116.reuse, R120, R88 ;  /* 0x000000787458723c */ /* 0x040ff00000041858 */
[-C--:B------:R-:W-:Y:S07]  /*13df0*/  HMMA.16816.F32.BF16 R92, R116, R122.reuse, R92 ;  /* 0x0000007a745c723c */ /* 0x080fee000004185c */
[----:B------:R-:W-:Y:S01]  /*13e00*/  F2FP.BF16.PACK_AB R117, R203, R205 ;  /* 0x000000cdcb75723e */ /* 0x000fe200000010ff */
[----:B------:R-:W-:Y:S01]  /*13e10*/  HMMA.16816.F32.BF16 R96, R112, R122, R96 ;  /* 0x0000007a7060723c */ /* 0x000fe20000041860 */
[----:B------:R-:W3:Y:S03]  /*13e20*/  LDSM.16.MT88.4 R120, [R224+0xa800] ;  /* 0x00a80000e078783b */ /* 0x000ee60000004200 */
[--C-:B-1----:R-:W-:Y:S01]  /*13e30*/  FFMA.FTZ R111, R237, c[0x0][0x23c], -R106.reuse ;  /* 0x00008f00ed6f7a23 */ /* 0x102fe2000001086a */
[----:B-----5:R-:W-:Y:S02]  /*13e40*/  F2FP.BF16.PACK_AB R119, R202, R204 ;  /* 0x000000ccca77723e */ /* 0x020fe400000010ff */
[----:B------:R-:W-:Y:S01]  /*13e50*/  F2FP.BF16.PACK_AB R112, R211, R213 ;  /* 0x000000d5d370723e */ /* 0x000fe200000010ff */
[----:B------:R1:W-:Y:S01]  /*13e60*/  MUFU.EX2 R196, R111 ;  /* 0x0000006f00c47308 */ /* 0x0003e20000000800 */
[----:B------:R-:W-:Y:S03]  /*13e70*/  F2FP.BF16.PACK_AB R114, R210, R212 ;  /* 0x000000d4d272723e */ /* 0x000fe600000010ff */
[----:B------:R-:W-:Y:S02]  /*13e80*/  F2FP.BF16.PACK_AB R113, R208, R209 ;  /* 0x000000d1d071723e */ /* 0x000fe400000010ff */
[----:B------:R-:W-:Y:S02]  /*13e90*/  F2FP.BF16.PACK_AB R115, R207, R206 ;  /* 0x000000cecf73723e */ /* 0x000fe400000010ff */
[----:B----4-:R-:W-:Y:S02]  /*13ea0*/  F2FP.BF16.PACK_AB R116, R200, R201 ;  /* 0x000000c9c874723e */ /* 0x010fe400000010ff */
[----:B--2---:R-:W-:Y:S03]  /*13eb0*/  F2FP.BF16.PACK_AB R118, R198, R199 ;  /* 0x000000c7c676723e */ /* 0x004fe600000010ff */
[-C--:B------:R-:W-:Y:S08]  /*13ec0*/  HMMA.16816.F32.BF16 R4, R112, R132.reuse, R4 ;  /* 0x000000847004723c */ /* 0x080ff00000041804 */
[C---:B------:R-:W-:Y:S04]  /*13ed0*/  HMMA.16816.F32.BF16 R8, R116.reuse, R132, R8 ;  /* 0x000000847408723c */ /* 0x040fe80000041808 */
[--C-:B-1----:R-:W-:Y:S04]  /*13ee0*/  FFMA.FTZ R111, R238, c[0x0][0x23c], -R106.reuse ;  /* 0x00008f00ee6f7a23 */ /* 0x102fe8000001086a */
[-C--:B------:R-:W-:Y:S01]  /*13ef0*/  HMMA.16816.F32.BF16 R12, R116, R134.reuse, R12 ;  /* 0x00000086740c723c */ /* 0x080fe2000004180c */
[----:B------:R1:W-:Y:S07]  /*13f00*/  MUFU.EX2 R197, R111 ;  /* 0x0000006f00c57308 */ /* 0x0003ee0000000800 */
[C---:B------:R-:W-:Y:S08]  /*13f10*/  HMMA.16816.F32.BF16 R16, R112.reuse, R134, R16 ;  /* 0x000000867010723c */ /* 0x040ff00000041810 */
[-C--:B------:R-:W-:Y:S08]  /*13f20*/  HMMA.16816.F32.BF16 R20, R112, R124.reuse, R20 ;  /* 0x0000007c7014723c */ /* 0x080ff00000041814 */
[C---:B------:R-:W-:Y:S04]  /*13f30*/  HMMA.16816.F32.BF16 R24, R116.reuse, R124, R24 ;  /* 0x0000007c7418723c */ /* 0x040fe80000041818 */
[--C-:B-1----:R-:W-:Y:S02]  /*13f40*/  FFMA.FTZ R111, R239, c[0x0][0x23c], -R106.reuse ;  /* 0x00008f00ef6f7a23 */ /* 0x102fe4000001086a */
[----:B------:R-:W-:Y:S02]  /*13f50*/  FFMA.FTZ R106, R240, c[0x0][0x23c], -R106 ;  /* 0x00008f00f06a7a23 */ /* 0x000fe4000001086a */
[-C--:B------:R-:W-:Y:S01]  /*13f60*/  HMMA.16816.F32.BF16 R28, R116, R126.reuse, R28 ;  /* 0x0000007e741c723c */ /* 0x080fe2000004181c */
[----:B------:R-:W-:Y:S07]  /*13f70*/  MUFU.EX2 R195, R111 ;  /* 0x0000006f00c37308 */ /* 0x000fee0000000800 */
[C---:B------:R-:W-:Y:S01]  /*13f80*/  HMMA.16816.F32.BF16 R32, R112.reuse, R126, R32 ;  /* 0x0000007e7020723c */ /* 0x040fe20000041820 */
[----:B------:R-:W1:Y:S02]  /*13f90*/  LDSM.16.MT88.4 R124, [R224+0xb800] ;  /* 0x00b80000e07c783b */ /* 0x000e640000004200 */
[----:B------:R2:W-:Y:S05]  /*13fa0*/  MUFU.EX2 R194, R106 ;  /* 0x0000006a00c27308 */ /* 0x0005ea0000000800 */
[-C--:B---3--:R-:W-:Y:S08]  /*13fb0*/  HMMA.16816.F32.BF16 R36, R112, R120.reuse, R36 ;  /* 0x000000787024723c */ /* 0x088ff00000041824 */
[C---:B------:R-:W-:Y:S08]  /*13fc0*/  HMMA.16816.F32.BF16 R40, R116.reuse, R120, R40 ;  /* 0x000000787428723c */ /* 0x040ff00000041828 */
[-C--:B------:R-:W-:Y:S04]  /*13fd0*/  HMMA.16816.F32.BF16 R44, R116, R122.reuse, R44 ;  /* 0x0000007a742c723c */ /* 0x080fe8000004182c */
[--C-:B--2---:R-:W-:Y:S01]  /*13fe0*/  FFMA.FTZ R106, R249, c[0x0][0x23c], -R107.reuse ;  /* 0x00008f00f96a7a23 */ /* 0x104fe2000001086b */
[----:B------:R-:W-:Y:S03]  /*13ff0*/  MOV R249, R137 ;  /* 0x0000008900f97202 */ /* 0x000fe60000000f00 */
[C---:B------:R-:W-:Y:S01]  /*14000*/  HMMA.16816.F32.BF16 R48, R112.reuse, R122, R48 ;  /* 0x0000007a7030723c */ /* 0x040fe20000041830 */
[----:B------:R2:W-:Y:S01]  /*14010*/  MUFU.EX2 R192, R106 ;  /* 0x0000006a00c07308 */ /* 0x0005e20000000800 */
[----:B------:R-:W3:Y:S06]  /*14020*/  LDSM.16.MT88.4 R120, [R226+0xb800] ;  /* 0x00b80000e278783b */ /* 0x000eec0000004200 */
[-C--:B------:R-:W-:Y:S08]  /*14030*/  HMMA.16816.F32.BF16 R52, R112, R128.reuse, R52 ;  /* 0x000000807034723c */ /* 0x080ff00000041834 */
[C---:B------:R-:W-:Y:S08]  /*14040*/  HMMA.16816.F32.BF16 R56, R116.reuse, R128, R56 ;  /* 0x000000807438723c */ /* 0x040ff00000041838 */
[-C--:B------:R-:W-:Y:S04]  /*14050*/  HMMA.16816.F32.BF16 R60, R116, R130.reuse, R60 ;  /* 0x00000082743c723c */ /* 0x080fe8000004183c */
[--C-:B--2---:R-:W-:Y:S01]  /*14060*/  FFMA.FTZ R106, R248, c[0x0][0x23c], -R107.reuse ;  /* 0x00008f00f86a7a23 */ /* 0x104fe2000001086b */
[----:B------:R-:W-:Y:S03]  /*14070*/  MOV R248, R136 ;  /* 0x0000008800f87202 */ /* 0x000fe60000000f00 */
[C---:B------:R-:W-:Y:S01]  /*14080*/  HMMA.16816.F32.BF16 R64, R112.reuse, R130, R64 ;  /* 0x000000827040723c */ /* 0x040fe20000041840 */
[----:B------:R2:W4:Y:S01]  /*14090*/  MUFU.EX2 R193, R106 ;  /* 0x0000006a00c17308 */ /* 0x0005220000000800 */
[----:B------:R-:W5:Y:S06]  /*140a0*/  LDSM.16.MT88.4 R128, [R224+0x9c00] ;  /* 0x009c0000e080783b */ /* 0x000f6c0000004200 */
[-C--:B-1----:R-:W-:Y:S08]  /*140b0*/  HMMA.16816.F32.BF16 R68, R112, R124.reuse, R68 ;  /* 0x0000007c7044723c */ /* 0x082ff00000041844 */
[C---:B------:R-:W-:Y:S08]  /*140c0*/  HMMA.16816.F32.BF16 R72, R116.reuse, R124, R72 ;  /* 0x0000007c7448723c */ /* 0x040ff00000041848 */
[-C--:B------:R-:W-:Y:S04]  /*140d0*/  HMMA.16816.F32.BF16 R76, R116, R126.reuse, R76 ;  /* 0x0000007e744c723c */ /* 0x080fe8000004184c */
[--C-:B--2---:R-:W-:Y:S01]  /*140e0*/  FFMA.FTZ R106, R151, c[0x0][0x23c], -R107.reuse ;  /* 0x00008f00976a7a23 */ /* 0x104fe2000001086b */
[----:B----4-:R-:W-:Y:S01]  /*140f0*/  F2FP.BF16.PACK_AB R109, R193, R192 ;  /* 0x000000c0c16d723e */ /* 0x010fe200000010ff */
[----:B------:R-:W-:Y:S01]  /*14100*/  FFMA.FTZ R107, R150, c[0x0][0x23c], -R107 ;  /* 0x00008f00966b7a23 */ /* 0x000fe2000001086b */
[----:B------:R-:W-:Y:S01]  /*14110*/  MOV R150, R146 ;  /* 0x0000009200967202 */ /* 0x000fe20000000f00 */
[C---:B------:R-:W-:Y:S01]  /*14120*/  HMMA.16816.F32.BF16 R80, R112.reuse, R126, R80 ;  /* 0x0000007e7050723c */ /* 0x040fe20000041850 */
[----:B------:R1:W-:Y:S03]  /*14130*/  MUFU.EX2 R191, R106 ;  /* 0x0000006a00bf7308 */ /* 0x0003e60000000800 */
[----:B------:R-:W-:Y:S02]  /*14140*/  MOV R146, R144 ;  /* 0x0000009000927202 */ /* 0x000fe40000000f00 */
[----:B------:R-:W-:Y:S02]  /*14150*/  MOV R144, R142 ;  /* 0x0000008e00907202 */ /* 0x000fe40000000f00 */
[-C--:B---3--:R-:W-:Y:S03]  /*14160*/  HMMA.16816.F32.BF16 R84, R112, R120.reuse, R84 ;  /* 0x000000787054723c */ /* 0x088fe60000041854 */
[----:B------:R-:W2:Y:S01]  /*14170*/  MUFU.EX2 R190, R107 ;  /* 0x0000006b00be7308 */ /* 0x000ea20000000800 */
[----:B------:R-:W-:Y:S02]  /*14180*/  MOV R238, R146 ;  /* 0x0000009200ee7202 */ /* 0x000fe40000000f00 */
[----:B------:R-:W-:Y:S02]  /*14190*/  MOV R240, R144 ;  /* 0x0000009000f07202 */ /* 0x000fe40000000f00 */
[C---:B------:R-:W-:Y:S08]  /*141a0*/  HMMA.16816.F32.BF16 R88, R116.reuse, R120, R88 ;  /* 0x000000787458723c */ /* 0x040ff00000041858 */
[-C--:B------:R-:W-:Y:S04]  /*141b0*/  HMMA.16816.F32.BF16 R92, R116, R122.reuse, R92 ;  /* 0x0000007a745c723c */ /* 0x080fe8000004185c */
[--C-:B-1----:R-:W-:Y:S01]  /*141c0*/  FFMA.FTZ R106, R147, c[0x0][0x23c], -R108.reuse ;  /* 0x00008f00936a7a23 */ /* 0x102fe2000001086c */
[----:B------:R-:W-:Y:S02]  /*141d0*/  MOV R147, R145 ;  /* 0x0000009100937202 */ /* 0x000fe40000000f00 */
[----:B------:R-:W-:Y:S01]  /*141e0*/  MOV R145, R143 ;  /* 0x0000008f00917202 */ /* 0x000fe20000000f00 */
[----:B------:R-:W-:Y:S01]  /*141f0*/  HMMA.16816.F32.BF16 R96, R112, R122, R96 ;  /* 0x0000007a7060723c */ /* 0x000fe20000041860 */
[----:B------:R1:W-:Y:S03]  /*14200*/  MUFU.EX2 R189, R106 ;  /* 0x0000006a00bd7308 */ /* 0x0003e60000000800 */
[----:B--2---:R-:W-:Y:S02]  /*14210*/  F2FP.BF16.PACK_AB R111, R190, R191 ;  /* 0x000000bfbe6f723e */ /* 0x004fe400000010ff */
[----:B------:R-:W-:Y:S02]  /*14220*/  MOV R237, R147 ;  /* 0x0000009300ed7202 */ /* 0x000fe40000000f00 */
[----:B------:R-:W-:Y:S01]  /*14230*/  MOV R239, R145 ;  /* 0x0000009100ef7202 */ /* 0x000fe20000000f00 */
[--C-:B-1----:R-:W-:Y:S03]  /*14240*/  FFMA.FTZ R106, R141, c[0x0][0x23c], -R108.reuse ;  /* 0x00008f008d6a7a23 */ /* 0x102fe6000001086c */
[----:B------:R-:W-:Y:S02]  /*14250*/  FFMA.FTZ R108, R3, c[0x0][0x23c], -R108 ;  /* 0x00008f00036c7a23 */ /* 0x000fe4000001086c */
[--C-:B------:R-:W-:Y:S01]  /*14260*/  FFMA.FTZ R3, R140, c[0x0][0x23c], -R110.reuse ;  /* 0x00008f008c037a23 */ /* 0x100fe2000001086e */
[----:B------:R-:W1:Y:S01]  /*14270*/  MUFU.EX2 R187, R106 ;  /* 0x0000006a00bb7308 */ /* 0x000e620000000800 */
[----:B------:R-:W2:Y:S09]  /*14280*/  LDSM.16.MT88.4 R140, [R226+0x9c00] ;  /* 0x009c0000e28c783b */ /* 0x000eb20000004200 */
[----:B------:R3:W-:Y:S10]  /*14290*/  MUFU.EX2 R185, R3 ;  /* 0x0000000300b97308 */ /* 0x0007f40000000800 */
[----:B------:R4:W2:Y:S01]  /*142a0*/  MUFU.EX2 R186, R108 ;  /* 0x0000006c00ba7308 */ /* 0x0008a20000000800 */
[----:B-1----:R-:W-:Y:S01]  /*142b0*/  F2FP.BF16.PACK_AB R177, R187, R189 ;  /* 0x000000bdbbb1723e */ /* 0x002fe200000010ff */
[--C-:B---3--:R-:W-:Y:S08]  /*142c0*/  FFMA.FTZ R3, R244, c[0x0][0x23c], -R110.reuse ;  /* 0x00008f00f4037a23 */ /* 0x108ff0000001086e */
[----:B------:R1:W3:Y:S01]  /*142d0*/  MUFU.EX2 R184, R3 ;  /* 0x0000000300b87308 */ /* 0x0002e20000000800 */
[----:B----4-:R-:W-:Y:S02]  /*142e0*/  F2FP.BF16.PACK_AB R108, R197, R196 ;  /* 0x000000c4c56c723e */ /* 0x010fe400000010ff */
[----:B--2---:R-:W-:Y:S01]  /*142f0*/  F2FP.BF16.PACK_AB R179, R186, R188 ;  /* 0x000000bcbab3723e */ /* 0x004fe200000010ff */
[--C-:B-1----:R-:W-:Y:S01]  /*14300*/  FFMA.FTZ R3, R252, c[0x0][0x23c], -R110.reuse ;  /* 0x00008f00fc037a23 */ /* 0x102fe2000001086e */
[----:B---3--:R-:W-:Y:S01]  /*14310*/  F2FP.BF16.PACK_AB R176, R184, R185 ;  /* 0x000000b9b8b0723e */ /* 0x008fe200000010ff */
[----:B------:R-:W-:Y:S04]  /*14320*/  FFMA.FTZ R110, R150, c[0x0][0x23c], -R110 ;  /* 0x00008f00966e7a23 */ /* 0x000fe8000001086e */
[----:B------:R1:W-:Y:S10]  /*14330*/  MUFU.EX2 R107, R3 ;  /* 0x00000003006b7308 */ /* 0x0003f40000000800 */
[----:B------:R2:W3:Y:S01]  /*14340*/  MUFU.EX2 R106, R110 ;  /* 0x0000006e006a7308 */ /* 0x0004e20000000800 */
[----:B-1----:R-:W4:Y:S04]  /*14350*/  LDL.LU R3, [R1] ;  /* 0x0000000001037983 */ /* 0x002f280000300800 */
[----:B------:R-:W4:Y:S04]  /*14360*/  LDL.LU R252, [R1+0x4] ;  /* 0x0000040001fc7983 */ /* 0x000f280000300800 */
[----:B------:R-:W4:Y:S01]  /*14370*/  LDL.LU R244, [R1+0xc] ;  /* 0x00000c0001f47983 */ /* 0x000f220000300800 */
[----:B--2---:R-:W-:Y:S02]  /*14380*/  F2FP.BF16.PACK_AB R110, R194, R195 ;  /* 0x000000c3c26e723e */ /* 0x004fe400000010ff */
[----:B---3--:R-:W-:Y:S05]  /*14390*/  F2FP.BF16.PACK_AB R178, R106, R107 ;  /* 0x0000006b6ab2723e */ /* 0x008fea00000010ff */
[-C--:B-----5:R-:W-:Y:S01]  /*143a0*/  HMMA.16816.F32.BF16 R116, R108, R128.reuse, R4 ;  /* 0x000000806c74723c */ /* 0x0a0fe20000041804 */
[----:B------:R-:W1:Y:S07]  /*143b0*/  LDSM.16.MT88.4 R4, [R226+0xbc00] ;  /* 0x00bc0000e204783b */ /* 0x000e6e0000004200 */
[C---:B------:R-:W-:Y:S01]  /*143c0*/  HMMA.16816.F32.BF16 R112, R176.reuse, R128, R8 ;  /* 0x00000080b070723c */ /* 0x040fe20000041808 */
[----:B------:R-:W2:Y:S06]  /*143d0*/  LDL.LU R8, [R1+0x8] ;  /* 0x0000080001087983 */ /* 0x000eac0000300800 */
        /* <DEDUP_REMOVED lines=23> */
[----:B------:R-:W-:Y:S07]  /*14550*/  HMMA.16816.F32.BF16 R96, R108, R6, R96 ;  /* 0x000000066c60723c */ /* 0x000fee0000041860 */
[----:B------:R-:W-:Y:S01]  /*14560*/  MOV R108, R103 ;  /* 0x00000067006c7202 */ /* 0x000fe20000000f00 */
[----:B----4-:R-:W-:Y:S04]  /*14570*/  FFMA.FTZ R3, R102, R3, R10 ;  /* 0x0000000366037223 */ /* 0x010fe8000001000a */
[----:B------:R-:W-:Y:S02]  /*14580*/  FFMA.FTZ R100, R100, R252, R11 ;  /* 0x000000fc64647223 */ /* 0x000fe4000001000b */
[----:B------:R-:W-:Y:S04]  /*14590*/  FADD.FTZ R3, R248, R3 ;  /* 0x00000003f8037221 */ /* 0x000fe80000010000 */
[----:B------:R-:W-:Y:S04]  /*145a0*/  FADD.FTZ R3, R240, R3 ;  /* 0x00000003f0037221 */ /* 0x000fe80000010000 */
[----:B------:R-:W-:Y:S04]  /*145b0*/  FADD.FTZ R3, R238, R3 ;  /* 0x00000003ee037221 */ /* 0x000fe80000010000 */
[----:B------:R-:W-:Y:S04]  /*145c0*/  FADD.FTZ R11, R236, R3 ;  /* 0x00000003ec0b7221 */ /* 0x000fe80000010000 */
[----:B------:R-:W-:Y:S02]  /*145d0*/  FADD.FTZ R11, R235, R11 ;  /* 0x0000000beb0b7221 */ /* 0x000fe40000010000 */
[----:B--2---:R-:W-:Y:S02]  /*145e0*/  FFMA.FTZ R2, R2, R8, R245 ;  /* 0x0000000802027223 */ /* 0x004fe400000100f5 */
        /* <DEDUP_REMOVED lines=57> */
[----:B------:R-:W-:Y:S02]  /*14980*/  FADD.FTZ R2, R190, R2 ;  /* 0x00000002be027221 */ /* 0x000fe40000010000 */
[----:B------:R-:W-:Y:S01]  /*14990*/  FADD.FTZ R0, R106, R0 ;  /* 0x000000006a007221 */ /* 0x000fe20000010000 */
[----:B------:R1:W-:Y:S01]  /*149a0*/  STL [R1], R3 ;  /* 0x0000000301007387 */ /* 0x0003e20000100800 */
[----:B------:R-:W-:Y:S03]  /*149b0*/  MOV R106, R104 ;  /* 0x00000068006a7202 */ /* 0x000fe60000000f00 */
[----:B------:R1:W-:Y:S04]  /*149c0*/  STL [R1+0x4], R2 ;  /* 0x0000040201007387 */ /* 0x0003e80000100800 */
[----:B------:R1:W-:Y:S02]  /*149d0*/  STL [R1+0xc], R0 ;  /* 0x00000c0001007387 */ /* 0x0003e40000100800 */
[----:B-1----:R-:W-:-:S05]  /*149e0*/  @P5 BRA `(.L_x_666) ;  /* 0xffffc13000005947 */ /* 0x002fca000383ffff */
.L_x_665:
[----:B-1----:R-:W2:Y:S04]  /*149f0*/  LDL.LU R3, [R1] ;  /* 0x0000000001037983 */ /* 0x002ea80000300800 */
[----:B------:R-:W1:Y:S01]  /*14a00*/  S2R R108, SR_TID.X ;  /* 0x00000000006c7919 */ /* 0x000e620000002100 */
[----:B------:R-:W3:Y:S01]  /*14a10*/  S2UR UR4, SR_CTAID.Y ;  /* 0x00000000000479c3 */ /* 0x000ee20000002600 */
[----:B------:R-:W-:-:S02]  /*14a20*/  UISETP.NE.AND UP0, UPT, UR9, -0x1, UPT ;  /* 0xffffffff0900788c */ /* 0x000fc4000bf05270 */
[----:B------:R-:W4:Y:S01]  /*14a30*/  LDL.LU R8, [R1+0x4] ;  /* 0x0000040001087983 */ /* 0x000f220000300800 */
[----:B------:R-:W-:-:S03]  /*14a40*/  ULDC.64 UR6, c[0x0][0x1e8] ;  /* 0x00007a0000067ab9 */ /* 0x000fc60000000a00 */
[----:B------:R-:W5:Y:S04]  /*14a50*/  LDL.LU R7, [R1+0xc] ;  /* 0x00000c0001077983 */ /* 0x000f680000300800 */
[----:B------:R-:W5:Y:S01]  /*14a60*/  LDL.LU R6, [R1+0x8] ;  /* 0x0000080001067983 */ /* 0x000f620000300800 */
[----:B------:R-:W-:Y:S01]  /*14a70*/  @UP0 UIMAD.WIDE.U32 UR16, UR9, UR6, URZ ;  /* 0x00000006091002a5 */ /* 0x000fe2000f8e003f */
[----:B------:R-:W3:Y:S01]  /*14a80*/  S2UR UR13, SR_CTAID.X ;  /* 0x00000000000d79c3 */ /* 0x000ee20000002500 */
[----:B------:R-:W-:Y:S01]  /*14a90*/  ULDC UR11, c[0x0][0x214] ;  /* 0x00008500000b7ab9 */ /* 0x000fe20000000800 */
[----:B------:R-:W-:Y:S01]  /*14aa0*/  BSSY B0, `(.L_x_669) ;  /* 0x000016c000007945 */ /* 0x000fe20003800000 */
[----:B------:R-:W-:Y:S02]  /*14ab0*/  @UP0 UIMAD UR8, UR9, UR7, UR17 ;  /* 0x00000007090802a4 */ /* 0x000fe4000f8e0211 */
[----:B------:R-:W-:-:S02]  /*14ac0*/  UMOV UR26, URZ ;  /* 0x0000003f001a7c82 */ /* 0x000fc40008000000 */
[----:B------:R-:W-:Y:S01]  /*14ad0*/  ULDC.64 UR6, c[0x0][0x1e0] ;  /* 0x0000780000067ab9 */ /* 0x000fe20000000a00 */
[----:B------:R-:W3:Y:S01]  /*14ae0*/  S2UR UR14, SR_CTAID.Z ;  /* 0x00000000000e79c3 */ /* 0x000ee20000002700 */
[----:B------:R-:W-:Y:S01]  /*14af0*/  UMOV UR27, URZ ;  /* 0x0000003f001b7c82 */ /* 0x000fe20008000000 */
[----:B-1----:R-:W-:Y:S01]  /*14b00*/  SHF.R.S32.HI R107, RZ, 0x1f, R108 ;  /* 0x0000001fff6b7819 */ /* 0x002fe2000001146c */
[----:B---3--:R-:W-:Y:S02]  /*14b10*/  @!UP0 USHF.R.S32.HI UR15, URZ, 0x1f, UR4 ;  /* 0x0000001f3f0f8899 */ /* 0x008fe40008011404 */
[----:B------:R-:W-:Y:S01]  /*14b20*/  @!UP0 UIMAD.WIDE.U32 UR24, UR4, UR6, URZ ;  /* 0x00000006041882a5 */ /* 0x000fe2000f8e003f */
[CC--:B------:R-:W-:Y:S01]  /*14b30*/  LEA.HI R106, R107.reuse, R108.reuse, RZ, 0x2 ;  /* 0x0000006c6b6a7211 */ /* 0x0c0fe200078f10ff */
[----:B------:R-:W-:Y:S01]  /*14b40*/  @!UP0 UIMAD UR15, UR15, UR6, URZ ;  /* 0x000000060f0f82a4 */ /* 0x000fe2000f8e023f */
[----:B------:R-:W-:Y:S02]  /*14b50*/  LEA.HI R107, R107, R108, RZ, 0x5 ;  /* 0x0000006c6b6b7211 */ /* 0x000fe400078f28ff */
[----:B------:R-:W-:Y:S01]  /*14b60*/  SHF.R.S32.HI R47, RZ, 0x2, R106 ;  /* 0x00000002ff2f7819 */ /* 0x000fe2000001146a */
[----:B------:R-:W-:-:S02]  /*14b70*/  ULDC.U8 UR6, c[0x0][0x329] ;  /* 0x0000ca4000067ab9 */ /* 0x000fc40000000000 */
[----:B------:R-:W-:Y:S02]  /*14b80*/  UISETP.NE.AND UP1, UPT, UR6, URZ, UPT ;  /* 0x0000003f0600728c */ /* 0x000fe4000bf25270 */
[----:B------:R-:W-:Y:S02]  /*14b90*/  @!UP0 UIMAD UR15, UR4, UR7, UR15 ;  /* 0x00000007040f82a4 */ /* 0x000fe4000f8e020f */
[----:B------:R-:W-:Y:S02]  /*14ba0*/  @!UP0 UMOV UR16, UR24 ;  /* 0x0000001800108c82 */ /* 0x000fe40008000000 */
[----:B------:R-:W-:Y:S02]  /*14bb0*/  ULDC.U8 UR7, c[0x0][0x328] ;  /* 0x0000ca0000077ab9 */ /* 0x000fe40000000000 */
[----:B------:R-:W-:Y:S02]  /*14bc0*/  UISETP.NE.AND UP2, UPT, UR7, URZ, UPT ;  /* 0x0000003f0700728c */ /* 0x000fe4000bf45270 */
[----:B------:R-:W-:-:S02]  /*14bd0*/  @!UP0 UIADD3 UR8, UR25, UR15, URZ ;  /* 0x0000000f19088290 */ /* 0x000fc4000fffe03f */
[----:B------:R-:W-:Y:S02]  /*14be0*/  UISETP.NE.OR UP3, UPT, UR6, URZ, !UP2 ;  /* 0x0000003f0600728c */ /* 0x000fe4000d765670 */
[----:B------:R-:W-:Y:S02]  /*14bf0*/  @UP1 ULDC UR17, c[0x0][0x210] ;  /* 0x0000840000111ab9 */ /* 0x000fe40000000800 */
[----:B------:R-:W-:Y:S02]  /*14c00*/  ULDC UR7, c[0x0][0x234] ;  /* 0x00008d0000077ab9 */ /* 0x000fe40000000800 */
[----:B------:R-:W-:Y:S02]  /*14c10*/  @UP1 UIMAD UR17, UR17, UR11, URZ ;  /* 0x0000000b111112a4 */ /* 0x000fe4000f8e023f */
[----:B------:R-:W-:Y:S02]  /*14c20*/  @!UP1 USEL UR17, UR11, UR7, !UP2 ;  /* 0x000000070b119287 */ /* 0x000fe4000d000000 */
[----:B------:R-:W-:-:S02]  /*14c30*/  ULDC UR6, c[0x0][0x1c0] ;  /* 0x0000700000067ab9 */ /* 0x000fc40000000800 */
[----:B------:R-:W-:Y:S02]  /*14c40*/  @UP1 UMOV UR18, 0x1 ;  /* 0x0000000100121882 */ /* 0x000fe40000000000 */
[----:B------:R-:W-:Y:S02]  /*14c50*/  @!UP1 UIMAD UR18, UR17, UR6, URZ ;  /* 0x00000006111292a4 */ /* 0x000fe4000f8e023f */
[----:B------:R-:W-:Y:S02]  /*14c60*/  @!UP3 UIMAD UR22, UR4, UR11, URZ ;  /* 0x0000000b0416b2a4 */ /* 0x000fe4000f8e023f */
[----:B------:R-:W-:Y:S02]  /*14c70*/  @UP1 ULDC UR19, c[0x0][0x210] ;  /* 0x0000840000131ab9 */ /* 0x000fe40000000800 */
[----:B------:R-:W-:Y:S02]  /*14c80*/  UIMAD UR4, UR4, UR18, URZ ;  /* 0x00000012040472a4 */ /* 0x000fe4000f8e023f */
[----:B------:R-:W-:-:S02]  /*14c90*/  @!UP1 UMOV UR19, 0x1 ;  /* 0x0000000100139882 */ /* 0x000fc40000000000 */
[----:B------:R-:W-:Y:S02]  /*14ca0*/  @!UP3 USEL UR22, UR22, UR9, !UP0 ;  /* 0x000000091616b287 */ /* 0x000fe4000c000000 */
[----:B------:R-:W-:Y:S02]  /*14cb0*/  UIMAD UR6, UR13, UR19, URZ ;  /* 0x000000130d0672a4 */ /* 0x000fe4000f8e023f */
[----:B------:R-:W-:Y:S02]  /*14cc0*/  USEL UR4, UR4, URZ, UP3 ;  /* 0x0000003f04047287 */ /* 0x000fe40009800000 */
[----:B------:R-:W-:Y:S02]  /*14cd0*/  USHF.L.U32 UR6, UR6, 0x7, URZ ;  /* 0x0000000706067899 */ /* 0x000fe4000800063f */
[----:B------:R-:W-:Y:S02]  /*14ce0*/  UIMAD UR17, UR14, UR17, UR4 ;  /* 0x000000110e1172a4 */ /* 0x000fe4000f8e0204 */
[----:B------:R-:W-:-:S02]  /*14cf0*/  @!UP3 UMOV UR26, UR22 ;  /* 0x00000016001abc82 */ /* 0x000fc40008000000 */
[----:B------:R-:W-:Y:S02]  /*14d00*/  USHF.R.S32.HI UR4, URZ, 0x1f, UR6 ;  /* 0x0000001f3f047899 */ /* 0x000fe40008011406 */
[----:B------:R-:W-:Y:S02]  /*14d10*/  @!UP3 USHF.R.S32.HI UR27, URZ, 0x1f, UR22 ;  /* 0x0000001f3f1bb899 */ /* 0x000fe40008011416 */
[----:B------:R-:W-:Y:S02]  /*14d20*/  USHF.R.S32.HI UR7, URZ, 0x1f, UR17 ;  /* 0x0000001f3f077899 */ /* 0x000fe40008011411 */
[----:B------:R-:W-:-:S04]  /*14d30*/  UIADD3 UR6, UP2, UP1, UR6, UR26, UR17 ;  /* 0x0000001a06067290 */ /* 0x000fc8000f95e011 */
[----:B------:R-:W-:Y:S01]  /*14d40*/  UIADD3.X UR4, UR4, UR27, UR7, UP2, UP1 ;  /* 0x0000001b04047290 */ /* 0x000fe200097e2407 */
[----:B--2---:R-:W1:Y:S04]  /*14d50*/  SHFL.BFLY PT, R2, R3, 0x2, 0x1f ;  /* 0x0c401f0003027f89 */ /* 0x004e6800000e0000 */
[----:B----4-:R-:W2:Y:S04]  /*14d60*/  SHFL.BFLY PT, R0, R8, 0x2, 0x1f ;  /* 0x0c401f0008007f89 */ /* 0x010ea800000e0000 */
[----:B-----5:R-:W3:Y:S04]  /*14d70*/  SHFL.BFLY PT, R4, R7, 0x2, 0x1f ;  /* 0x0c401f0007047f89 */ /* 0x020ee800000e0000 */
[----:B------:R-:W-:Y:S01]  /*14d80*/  SHFL.BFLY PT, R5, R6, 0x2, 0x1f ;  /* 0x0c401f0006057f89 */ /* 0x000fe200000e0000 */
[----:B-1----:R-:W-:-:S05]  /*14d90*/  FADD.FTZ R2, R2, R3 ;  /* 0x0000000302027221 */ /* 0x002fca0000010000 */
[----:B------:R-:W1:Y:S01]  /*14da0*/  SHFL.BFLY PT, R3, R2, 0x1, 0x1f ;  /* 0x0c201f0002037f89 */ /* 0x000e6200000e0000 */
[----:B--2---:R-:W-:Y:S01]  /*14db0*/  FADD.FTZ R0, R0, R8 ;  /* 0x0000000800007221 */ /* 0x004fe20000010000 */
[----:B------:R-:W-:Y:S01]  /*14dc0*/  SHF.R.S32.HI R8, RZ, 0x5, R107 ;  /* 0x00000005ff087819 */ /* 0x000fe2000001146b */
[----:B---3--:R-:W-:-:S03]  /*14dd0*/  FADD.FTZ R4, R4, R7 ;  /* 0x0000000704047221 */ /* 0x008fc60000010000 */
[----:B------:R-:W2:Y:S04]  /*14de0*/  SHFL.BFLY PT, R48, R0, 0x1, 0x1f ;  /* 0x0c201f0000307f89 */ /* 0x000ea800000e0000 */
[----:B------:R-:W3:Y:S01]  /*14df0*/  SHFL.BFLY PT, R7, R4, 0x1, 0x1f ;  /* 0x0c201f0004077f89 */ /* 0x000ee200000e0000 */
[----:B-1----:R-:W-:Y:S01]  /*14e00*/  FADD.FTZ R49, R2, R3 ;  /* 0x0000000302317221 */ /* 0x002fe20000010000 */
[----:B------:R-:W-:Y:S01]  /*14e10*/  MOV R3, 0x3f800000 ;  /* 0x3f80000000037802 */ /* 0x000fe20000000f00 */
[----:B------:R-:W-:Y:S01]  /*14e20*/  FADD.FTZ R2, R5, R6 ;  /* 0x0000000605027221 */ /* 0x000fe20000010000 */
[----:B------:R-:W-:Y:S02]  /*14e30*/  LOP3.LUT R5, R106, 0xfffffffc, RZ, 0xc0, !PT ;  /* 0xfffffffc6a057812 */ /* 0x000fe400078ec0ff */
[----:B------:R-:W-:-:S02]  /*14e40*/  FSETP.NE.FTZ.AND P5, PT, R49, RZ, PT ;  /* 0x000000ff3100720b */ /* 0x000fc40003fb5000 */
[----:B------:R-:W1:Y:S01]  /*14e50*/  SHFL.BFLY PT, R6, R2, 0x1, 0x1f ;  /* 0x0c201f0002067f89 */ /* 0x000e6200000e0000 */
[----:B--2---:R-:W-:Y:S01]  /*14e60*/  FADD.FTZ R48, R0, R48 ;  /* 0x0000003000307221 */ /* 0x004fe20000010000 */
[----:B------:R-:W-:Y:S02]  /*14e70*/  MOV R0, 0x3f800000 ;  /* 0x3f80000000007802 */ /* 0x000fe40000000f00 */
[----:B------:R-:W-:Y:S01]  /*14e80*/  IADD3 R5, -R5, R108, RZ ;  /* 0x0000006c05057210 */ /* 0x000fe20007ffe1ff */
[----:B---3--:R-:W-:Y:S01]  /*14e90*/  FADD.FTZ R102, R4, R7 ;  /* 0x0000000704667221 */ /* 0x008fe20000010000 */
[----:B------:R-:W-:Y:S02]  /*14ea0*/  FSETP.NE.FTZ.AND P4, PT, R48, RZ, PT ;  /* 0x000000ff3000720b */ /* 0x000fe40003f95000 */
[----:B------:R-:W-:Y:S02]  /*14eb0*/  LEA R50, R8, R5, 0x8 ;  /* 0x0000000508327211 */ /* 0x000fe400078e40ff */
[----:B------:R-:W-:Y:S01]  /*14ec0*/  FSETP.NE.FTZ.AND P3, PT, R102, RZ, PT ;  /* 0x000000ff6600720b */ /* 0x000fe20003f75000 */
[----:B------:R-:W2:Y:S08]  /*14ed0*/  @P5 MUFU.RCP R0, R49 ;  /* 0x0000003100005308 */ /* 0x000eb00000001000 */
[----:B------:R-:W-:Y:S01]  /*14ee0*/  @P4 MUFU.RCP R3, R48 ;  /* 0x0000003000034308 */ /* 0x000fe20000001000 */
[----:B-1----:R-:W-:Y:S01]  /*14ef0*/  FADD.FTZ R100, R2, R6 ;  /* 0x0000000602647221 */ /* 0x002fe20000010000 */
[----:B------:R-:W-:Y:S01]  /*14f00*/  MOV R2, 0x3f800000 ;  /* 0x3f80000000027802 */ /* 0x000fe20000000f00 */
[----:B--2---:R-:W-:-:S03]  /*14f10*/  FMUL.FTZ R116, R0, R116 ;  /* 0x0000007400747220 */ /* 0x004fc60000410000 */
[----:B------:R-:W-:Y:S01]  /*14f20*/  FSETP.NE.FTZ.AND P2, PT, R100, RZ, PT ;  /* 0x000000ff6400720b */ /* 0x000fe20003f55000 */
[C---:B------:R-:W-:Y:S01]  /*14f30*/  FMUL.FTZ R44, R0.reuse, R117 ;  /* 0x00000075002c7220 */ /* 0x040fe20000410000 */
[----:B------:R-:W1:Y:S01]  /*14f40*/  @P3 MUFU.RCP R2, R102 ;  /* 0x0000006600023308 */ /* 0x000e620000001000 */
        /* <DEDUP_REMOVED lines=70> */
[----:B------:R-:W-:Y:S01]  /*153b0*/  SHF.R.S32.HI R2, RZ, 0x1f, R47 ;  /* 0x0000001fff027819 */ /* 0x000fe2000001142f */
[----:B-1----:R-:W-:Y:S01]  /*153c0*/  FMUL.FTZ R115, R0, R115 ;  /* 0x0000007300737220 */ /* 0x002fe20000410000 */
[----:B------:R-:W-:Y:S01]  /*153d0*/  F2FP.BF16.PACK_AB R10, R10, R88 ;  /* 0x000000580a0a723e */ /* 0x000fe200000010ff */
        /* <DEDUP_REMOVED lines=52> */
[----:B------:R-:W-:Y:S01]  /*15720*/  FMUL.FTZ R36, R3, R143 ;  /* 0x0000008f03247220 */ /* 0x000fe20000410000 */
        /* <DEDUP_REMOVED lines=163> */
.L_x_670:
[----:B---34-:R-:W-:Y:S05]  /*16160*/  BSYNC B0 ;  /* 0x0000000000007941 */ /* 0x018fea0003800000 */
.L_x_669:
        /* <DEDUP_REMOVED lines=37> */
.L_x_672:
[----:B----4-:R-:W-:Y:S05]  /*163c0*/  BSYNC B0 ;  /* 0x0000000000007941 */ /* 0x010fea0003800000 */
.L_x_671:
        /* <DEDUP_REMOVED lines=20> */
.L_x_674:
[----:B------:R-:W-:Y:S05]  /*16510*/  BSYNC B0 ;  /* 0x0000000000007941 */ /* 0x000fea0003800000 */
.L_x_673:
        /* <DEDUP_REMOVED lines=20> */
.L_x_676:
[----:B------:R-:W-:Y:S05]  /*16660*/  BSYNC B0 ;  /* 0x0000000000007941 */ /* 0x000fea0003800000 */
.L_x_675:
        /* <DEDUP_REMOVED lines=21> */
.L_x_635:
[----:B-1----:R-:W-:Y:S01]  /*167c0*/  UISETP.NE.AND UP4, UPT, UR9, -0x1, UPT ;  /* 0xffffffff0900788c */ /* 0x002fe2000bf85270 */
[----:B------:R-:W-:Y:S01]  /*167d0*/  SHF.R.S32.HI R6, RZ, 0x1f, R27 ;  /* 0x0000001fff067819 */ /* 0x000fe2000001141b */
[----:B------:R-:W-:Y:S01]  /*167e0*/  ULDC.64 UR6, c[0x0][0x1e8] ;  /* 0x00007a0000067ab9 */ /* 0x000fe20000000a00 */
[----:B------:R-:W1:Y:S01]  /*167f0*/  S2R R12, SR_CTAID.Z ;  /* 0x00000000000c7919 */ /* 0x000e620000002700 */
[----:B------:R-:W-:Y:S01]  /*16800*/  ULDC.64 UR4, c[0x0][0x1e0] ;  /* 0x0000780000047ab9 */ /* 0x000fe20000000a00 */
[----:B------:R-:W-:Y:S01]  /*16810*/  LEA.HI R6, R6, R27, RZ, 0x2 ;  /* 0x0000001b06067211 */ /* 0x000fe200078f10ff */
[----:B------:R-:W-:Y:S01]  /*16820*/  USHF.R.S32.HI UR13, URZ, 0x1f, UR26 ;  /* 0x0000001f3f0d7899 */ /* 0x000fe2000801141a */
[----:B------:R-:W-:Y:S01]  /*16830*/  BSSY B0, `(.L_x_677) ;  /* 0x0000046000007945 */ /* 0x000fe20003800000 */
[----:B------:R-:W-:Y:S01]  /*16840*/  ULDC.U8 UR16, c[0x0][0x328] ;  /* 0x0000ca0000107ab9 */ /* 0x000fe20000000000 */
[----:B------:R-:W-:Y:S01]  /*16850*/  LOP3.LUT R0, R6, 0xfffffffc, RZ, 0xc0, !PT ;  /* 0xfffffffc06007812 */ /* 0x000fe200078ec0ff */
[----:B------:R-:W-:Y:S01]  /*16860*/  UISETP.NE.AND UP3, UPT, UR16, URZ, UPT ;  /* 0x0000003f1000728c */ /* 0x000fe2000bf65270 */
[----:B------:R-:W-:Y:S01]  /*16870*/  SHF.R.S32.HI R6, RZ, 0x2, R6 ;  /* 0x00000002ff067819 */ /* 0x000fe20000011406 */
[----:B------:R-:W-:-:S02]  /*16880*/  @UP4 UIMAD.WIDE.U32 UR14, UR9, UR6, URZ ;  /* 0x00000006090e42a5 */ /* 0x000fc4000f8e003f */
[----:B------:R-:W-:Y:S01]  /*16890*/  @!UP4 USHF.R.S32.HI UR17, URZ, 0x1f, UR24 ;  /* 0x0000001f3f11c899 */ /* 0x000fe20008011418 */
[----:B------:R-:W-:Y:S01]  /*168a0*/  IMAD.IADD R15, R27, 0x1, -R0 ;  /* 0x000000011b0f7824 */ /* 0x000fe200078e0a00 */
[----:B------:R-:W-:Y:S01]  /*168b0*/  @UP4 UIMAD UR7, UR9, UR7, UR15 ;  /* 0x00000007090742a4 */ /* 0x000fe2000f8e020f */
[----:B------:R-:W-:Y:S01]  /*168c0*/  SHF.R.S32.HI R7, RZ, 0x1f, R6 ;  /* 0x0000001fff077819 */ /* 0x000fe20000011406 */
[----:B------:R-:W-:Y:S01]  /*168d0*/  @!UP4 UIMAD UR17, UR17, UR4, URZ ;  /* 0x000000041111c2a4 */ /* 0x000fe2000f8e023f */
[----:B------:R-:W-:Y:S01]  /*168e0*/  IMAD.SHL.U32 R0, R15, 0x8, RZ ;  /* 0x000000080f007824 */ /* 0x000fe200078e00ff */
[----:B------:R-:W-:Y:S02]  /*168f0*/  ULDC.U8 UR15, c[0x0][0x329] ;  /* 0x0000ca40000f7ab9 */ /* 0x000fe40000000000 */
[----:B------:R-:W-:Y:S02]  /*16900*/  UISETP.NE.AND UP1, UPT, UR15, URZ, UPT ;  /* 0x0000003f0f00728c */ /* 0x000fe4000bf25270 */
[----:B------:R-:W-:Y:S01]  /*16910*/  @!UP4 UIMAD.WIDE.U32 UR18, UR24, UR4, URZ ;  /* 0x000000041812c2a5 */ /* 0x000fe2000f8e003f */
[C---:B------:R-:W-:Y:S01]  /*16920*/  IADD3 R18, R0.reuse, 0x20, RZ ;  /* 0x0000002000127810 */ /* 0x040fe20007ffe0ff */
[----:B------:R-:W-:Y:S01]  /*16930*/  @!UP4 UIMAD UR17, UR24, UR5, UR17 ;  /* 0x000000051811c2a4 */ /* 0x000fe2000f8e0211 */
[----:B------:R-:W-:Y:S01]  /*16940*/  IADD3 R17, R0, 0x40, RZ ;  /* 0x0000004000117810 */ /* 0x000fe20007ffe0ff */
[----:B------:R-:W-:-:S02]  /*16950*/  ULDC UR11, c[0x0][0x214] ;  /* 0x00008500000b7ab9 */ /* 0x000fc40000000800 */
[----:B------:R-:W-:Y:S02]  /*16960*/  ULDC.64 UR4, c[0x0][0x1f0] ;  /* 0x00007c0000047ab9 */ /* 0x000fe40000000a00 */
[----:B------:R-:W-:Y:S02]  /*16970*/  UIMAD UR4, UR13, UR4, URZ ;  /* 0x000000040d0472a4 */ /* 0x000fe4000f8e023f */
[----:B------:R-:W-:Y:S02]  /*16980*/  UISETP.NE.OR UP2, UPT, UR15, URZ, !UP3 ;  /* 0x0000003f0f00728c */ /* 0x000fe4000df45670 */
[----:B------:R-:W-:Y:S02]  /*16990*/  @UP1 ULDC UR13, c[0x0][0x210] ;  /* 0x00008400000d1ab9 */ /* 0x000fe40000000800 */
[----:B------:R-:W-:Y:S02]  /*169a0*/  ULDC UR8, c[0x0][0x234] ;  /* 0x00008d0000087ab9 */ /* 0x000fe40000000800 */
[----:B------:R-:W-:-:S02]  /*169b0*/  @UP1 UIMAD UR13, UR13, UR11, URZ ;  /* 0x0000000b0d0d12a4 */ /* 0x000fc4000f8e023f */
[----:B------:R-:W-:Y:S02]  /*169c0*/  @!UP1 USEL UR13, UR11, UR8, !UP3 ;  /* 0x000000080b0d9287 */ /* 0x000fe4000d800000 */
[----:B------:R-:W-:Y:S02]  /*169d0*/  UISETP.NE.OR UP0, UPT, UR9, -0x1, UP2 ;  /* 0xffffffff0900788c */ /* 0x000fe40009705670 */
[----:B------:R-:W-:Y:S02]  /*169e0*/  ULDC UR6, c[0x0][0x1c0] ;  /* 0x0000700000067ab9 */ /* 0x000fe40000000800 */
[----:B------:R-:W-:Y:S02]  /*169f0*/  @UP1 UMOV UR15, 0x1 ;  /* 0x00000001000f1882 */ /* 0x000fe40000000000 */
[----:B------:R-:W-:Y:S02]  /*16a00*/  @!UP1 UIMAD UR15, UR13, UR6, URZ ;  /* 0x000000060d0f92a4 */ /* 0x000fe4000f8e023f */
[----:B------:R-:W-:-:S02]  /*16a10*/  @!UP4 UMOV UR14, UR18 ;  /* 0x00000012000ecc82 */ /* 0x000fc40008000000 */
[----:B------:R-:W-:Y:S01]  /*16a20*/  @!UP4 UIADD3 UR7, UR19, UR17, URZ ;  /* 0x000000111307c290 */ /* 0x000fe2000fffe03f */
[C---:B------:R-:W-:Y:S01]  /*16a30*/  IADD3 R2, P0, R0.reuse, UR14, RZ ;  /* 0x0000000e00027c10 */ /* 0x040fe2000ff1e0ff */
[----:B------:R-:W-:Y:S02]  /*16a40*/  UIADD3 UR12, -UR25, UR12, URZ ;  /* 0x0000000c190c7290 */ /* 0x000fe4000fffe13f */
[----:B------:R-:W-:Y:S02]  /*16a50*/  UIMAD UR15, UR24, UR15, URZ ;  /* 0x0000000f180f72a4 */ /* 0x000fe4000f8e023f */
[----:B------:R-:W-:Y:S01]  /*16a60*/  @!UP0 UIMAD UR9, UR24, UR11, URZ ;  /* 0x0000000b180982a4 */ /* 0x000fe2000f8e023f */
[----:B------:R-:W-:Y:S01]  /*16a70*/  LEA.HI.X.SX32 R3, R0, UR7, 0x1, P0 ;  /* 0x0000000700037c11 */ /* 0x000fe200080f0eff */
[----:B------:R-:W-:Y:S01]  /*16a80*/  USEL UR15, UR15, URZ, UP2 ;  /* 0x0000003f0f0f7287 */ /* 0x000fe20009000000 */
[----:B------:R-:W-:Y:S01]  /*16a90*/  ISETP.GE.AND P0, PT, R6, UR12, PT ;  /* 0x0000000c06007c0c */ /* 0x000fe2000bf06270 */
[----:B------:R-:W-:-:S02]  /*16aa0*/  @UP1 ULDC UR16, c[0x0][0x210] ;  /* 0x0000840000101ab9 */ /* 0x000fc40000000800 */
[----:B------:R-:W-:Y:S01]  /*16ab0*/  @!UP1 UMOV UR16, 0x1 ;  /* 0x0000000100109882 */ /* 0x000fe20000000000 */
[----:B-1----:R-:W-:Y:S01]  /*16ac0*/  IMAD.WIDE.U32 R12, R12, c[0x0][0x1f0], R2 ;  /* 0x00007c000c0c7a25 */ /* 0x002fe200078e0002 */
[----:B------:R-:W-:Y:S02]  /*16ad0*/  UIMAD UR13, UR26, UR13, UR15 ;  /* 0x0000000d1a0d72a4 */ /* 0x000fe4000f8e020f */
[----:B------:R-:W-:Y:S01]  /*16ae0*/  UIMAD UR25, UR25, UR16, URZ ;  /* 0x00000010191972a4 */ /* 0x000fe2000f8e023f */
[----:B------:R-:W-:Y:S01]  /*16af0*/  IMAD.U32 R2, RZ, RZ, UR10 ;  /* 0x0000000aff027e24 */ /* 0x000fe2000f8e00ff */
[----:B------:R-:W-:Y:S02]  /*16b00*/  UMOV UR22, URZ ;  /* 0x0000003f00167c82 */ /* 0x000fe40008000000 */
[----:B------:R-:W-:Y:S01]  /*16b10*/  @!UP2 UMOV UR22, UR9 ;  /* 0x000000090016ac82 */ /* 0x000fe20008000000 */
[----:B------:R-:W-:Y:S01]  /*16b20*/  IMAD.WIDE R2, R2, 0x80, R6 ;  /* 0x0000008002027825 */ /* 0x000fe200078e0206 */
[----:B------:R-:W-:-:S02]  /*16b30*/  UIMAD UR4, UR26, UR5, UR4 ;  /* 0x000000051a0472a4 */ /* 0x000fc4000f8e0204 */
[----:B------:R-:W-:Y:S02]  /*16b40*/  UMOV UR23, URZ ;  /* 0x0000003f00177c82 */ /* 0x000fe40008000000 */
[----:B------:R-:W-:Y:S02]  /*16b50*/  USHF.R.S32.HI UR7, URZ, 0x1f, UR13 ;  /* 0x0000001f3f077899 */ /* 0x000fe4000801140d */
        /* <DEDUP_REMOVED lines=19> */
.L_x_678:
[----:B------:R-:W-:Y:S05]  /*16c90*/  BSYNC B0 ;  /* 0x0000000000007941 */ /* 0x000fea0003800000 */
.L_x_677:
        /* <DEDUP_REMOVED lines=20> */
.L_x_680:
[----:B------:R-:W-:Y:S05]  /*16de0*/  BSYNC B0 ;  /* 0x0000000000007941 */ /* 0x000fea0003800000 */
.L_x_679:
        /* <DEDUP_REMOVED lines=20> */
.L_x_682:
[----:B------:R-:W-:Y:S05]  /*16f30*/  BSYNC B0 ;  /* 0x0000000000007941 */ /* 0x000fea0003800000 */
.L_x_681:
        /* <DEDUP_REMOVED lines=19> */
.L_x_684:
[----:B------:R-:W-:Y:S05]  /*17070*/  BSYNC B0 ;  /* 0x0000000000007941 */ /* 0x000fea0003800000 */
.L_x_683:
        /* <DEDUP_REMOVED lines=35> */
.L_x_685:
        /* <DEDUP_REMOVED lines=13> */
.L_x_995:


//--------------------- .text._ZN5flash16flash_fwd_kernelI23Flash_fwd_kernel_traitsILi96ELi64ELi64ELi4ELb0ELb0EN7cutlass10bfloat16_tE19Flash_kernel_traitsILi96ELi64ELi64ELi4ES3_EELb1ELb1ELb0ELb0ELb0ELb0ELb0ELb0EEEvNS_16Flash_fwd_paramsE --------------------------
	.section	.text._ZN5flash16flash_fwd_kernelI23Flash_fwd_kernel_traitsILi96ELi64ELi64ELi4ELb0ELb0EN7cutlass10bfloat16_tE19Flash_kernel_traitsILi96ELi64ELi64ELi4ES3_EELb1ELb1ELb0ELb0ELb0ELb0ELb0ELb0EEEvNS_16Flash_fwd_paramsE,"ax",@progbits
	.sectioninfo	@"SHI_REGISTERS=160"
	.align	128
        .global         _ZN5flash16flash_fwd_kernelI23Flash_fwd_kernel_traitsILi96ELi64ELi64ELi4ELb0ELb0EN7cutlass10bfloat16_tE19Flash_kernel_traitsILi96ELi64ELi64ELi4ES3_EELb1ELb1ELb0ELb0ELb0ELb0ELb0ELb0EEEvNS_16Flash_fwd_paramsE
        .type           _ZN5flash16flash_fwd_kernelI23Flash_fwd_kernel_traitsILi96ELi64ELi64ELi4ELb0ELb0EN7cutlass10bfloat16_tE19Flash_kernel_traitsILi96ELi64ELi64ELi4ES3_EELb1ELb1ELb0ELb0ELb0ELb0ELb0ELb0EEEvNS_16Flash_fwd_paramsE,@function
        .size           _ZN5flash16flash_fwd_kernelI23Flash_fwd_kernel_traitsILi96ELi64ELi64ELi4ELb0ELb0EN7cutlass10bfloat16_tE19Flash_kernel_traitsILi96ELi64ELi64ELi4ES3_EELb1ELb1ELb0ELb0ELb0ELb0ELb0ELb0EEEvNS_16Flash_fwd_paramsE,(.L_x_996 - _ZN5flash16flash_fwd_kernelI23Flash_fwd_kernel_traitsILi96ELi64ELi64ELi4ELb0ELb0EN7cutlass10bfloat16_tE19Flash_kernel_traitsILi96ELi64ELi64ELi4ES3_EELb1ELb1ELb0ELb0ELb0ELb0ELb0ELb0EEEvNS_16Flash_fwd_paramsE)
        .other          _ZN5flash16flash_fwd_kernelI23Flash_fwd_kernel_traitsILi96ELi64ELi64ELi4ELb0ELb0EN7cutlass10bfloat16_tE19Flash_kernel_traitsILi96ELi64ELi64ELi4ES3_EELb1ELb1ELb0ELb0ELb0ELb0ELb0ELb0EEEvNS_16Flash_fwd_paramsE,@"STO_CUDA_ENTRY STV_DEFAULT"
_ZN5flash16flash_fwd_kernelI23Flash_fwd_kernel_traitsILi96ELi64ELi64ELi4ELb0ELb0EN7cutlass10bfloat16_tE19Flash_kernel_traitsILi96ELi64ELi64ELi4ES3_EELb1ELb1ELb0ELb0ELb0ELb0ELb0ELb0EEEvNS_16Flash_fwd_paramsE:
.text._ZN5flash16flash_fwd_kernelI23Flash_fwd_kernel_traitsILi96ELi64ELi64ELi4ELb0ELb0EN7cutlass10bfloat16_tE19Flash_kernel_traitsILi96ELi64ELi64ELi4ES3_EELb1ELb1ELb0ELb0ELb0ELb0ELb0ELb0EEEvNS_16Flash_fwd_paramsE:
[----:B------:R-:W-:Y:S02]  /*0000*/  MOV R1, c[0x0][0x28] ;  /* 0x00000a0000017a02 */ /* 0x000fe40000000f00 */
[----:B------:R-:W-:Y:S02]  /*0010*/  ULDC.U8 UR4, c[0x0][0x304] ;  /* 0x0000c10000047ab9 */ /* 0x000fe40000000000 */
[----:B------:R-:W-:Y:S01]  /*0020*/  ISETP.NE.AND P1, PT, RZ, UR4, PT ;  /* 0x00000004ff007c0c */ /* 0x000fe2000bf25270 */
[----:B------:R-:W-:Y:S02]  /*0030*/  ULDC.64 UR24, c[0x0][0x2f0] ;  /* 0x0000bc0000187ab9 */ /* 0x000fe40000000a00 */
[----:B------:R-:W-:Y:S01]  /*0040*/  IMAD.U32 R6, RZ, RZ, UR24 ;  /* 0x00000018ff067e24 */ /* 0x000fe2000f8e00ff */
[----:B------:R-:W-:Y:S01]  /*0050*/  ULDC.64 UR22, c[0x0][0x118] ;  /* 0x0000460000167ab9 */ /* 0x000fe20000000a00 */
[----:B------:R-:W-:-:S08]  /*0060*/  IMAD.U32 R7, RZ, RZ, UR25 ;  /* 0x00000019ff077e24 */ /* 0x000fd0000f8e00ff */
[----:B------:R-:W2:Y:S01]  /*0070*/  @P1 LDG.E.64 R6, [R6.64] ;  /* 0x0000001606061981 */ /* 0x000ea2000c1e1b00 */
[----:B------:R-:W-:Y:S02]  /*0080*/  IMAD.MOV.U32 R8, RZ, RZ, c[0x0][0x2f8] ;  /* 0x0000be00ff087624 */ /* 0x000fe400078e00ff */
[----:B------:R-:W-:-:S05]  /*0090*/  IMAD.MOV.U32 R9, RZ, RZ, c[0x0][0x2fc] ;  /* 0x0000bf00ff097624 */ /* 0x000fca00078e00ff */
[----:B------:R-:W3:Y:S01]  /*00a0*/  @P1 LDG.E.64 R4, [R8.64] ;  /* 0x0000001608041981 */ /* 0x000ee2000c1e1b00 */
[----:B------:R-:W-:Y:S01]  /*00b0*/  ISETP.NE.U32.AND P3, PT, RZ, c[0x0][0x240], PT ;  /* 0x00009000ff007a0c */ /* 0x000fe20003f65070 */
[----:B------:R-:W-:Y:S01]  /*00c0*/  IMAD.MOV.U32 R118, RZ, RZ, -0x1 ;  /* 0xffffffffff767424 */ /* 0x000fe200078e00ff */
[----:B------:R-:W1:Y:S01]  /*00d0*/  LDC.U8 R0, c[0x0][0x312] ;  /* 0x0000c480ff007b82 */ /* 0x000e620000000000 */
[----:B------:R-:W4:Y:S01]  /*00e0*/  S2R R20, SR_CTAID.X ;  /* 0x0000000000147919 */ /* 0x000f220000002500 */
[----:B------:R-:W-:-:S03]  /*00f0*/  ISETP.NE.AND.EX P3, PT, RZ, c[0x0][0x244], PT, P3 ;  /* 0x00009100ff007a0c */ /* 0x000fc60003f65330 */
[----:B------:R-:W4:Y:S04]  /*0100*/  S2R R14, SR_CTAID.Y ;  /* 0x00000000000e7919 */ /* 0x000f280000002600 */
[----:B------:R-:W4:Y:S04]  /*0110*/  S2R R27, SR_CTAID.Z ;  /* 0x00000000001b7919 */ /* 0x000f280000002700 */
[----:B------:R-:W4:Y:S01]  /*0120*/  S2R R10, SR_TID.X ;  /* 0x00000000000a7919 */ /* 0x000f220000002100 */
[----:B-1----:R-:W-:Y:S02]  /*0130*/  ISETP.NE.AND P4, PT, R0, RZ, PT ;  /* 0x000000ff0000720c */ /* 0x002fe40003f85270 */
[----:B----4-:R-:W-:-:S04]  /*0140*/  LOP3.LUT R3, R27, R20, R14, 0xfe, !PT ;  /* 0x000000141b037212 */ /* 0x010fc800078efe0e */
[----:B------:R-:W-:Y:S01]  /*0150*/  LOP3.LUT P2, RZ, R3, R10, RZ, 0xfc, !PT ;  /* 0x0000000a03ff7212 */ /* 0x000fe2000784fcff */
[----:B------:R-:W-:-:S04]  /*0160*/  IMAD.MOV.U32 R3, RZ, RZ, 0x4 ;  /* 0x00000004ff037424 */ /* 0x000fc800078e00ff */
[----:B------:R-:W-:-:S08]  /*0170*/  IMAD.WIDE R24, R14, R3, c[0x0][0x240] ;  /* 0x000090000e187625 */ /* 0x000fd000078e0203 */
[----:B------:R-:W-:Y:S02]  /*0180*/  @!P2 IMAD.MOV.U32 R18, RZ, RZ, c[0x0][0x308] ;  /* 0x0000c200ff12a624 */ /* 0x000fe400078e00ff */
[----:B------:R-:W-:Y:S01]  /*0190*/  @!P2 IMAD.MOV.U32 R19, RZ, RZ, c[0x0][0x30c] ;  /* 0x0000c300ff13a624 */ /* 0x000fe200078e00ff */
[----:B--2---:R-:W1:Y:S08]  /*01a0*/  @P1 R2UR UR24, R6 ;  /* 0x00000000061813c2 */ /* 0x004e7000000e0000 */
[----:B------:R-:W2:Y:S01]  /*01b0*/  @P1 R2UR UR25, R7 ;  /* 0x00000000071913c2 */ /* 0x000ea200000e0000 */
[----:B---3--:R-:W-:-:S05]  /*01c0*/  @P1 IADD3 R8, P0, R4, c[0x0][0x300], RZ ;  /* 0x0000c00004081a10 */ /* 0x008fca0007f1e0ff */
[----:B------:R-:W-:Y:S01]  /*01d0*/  @P1 IMAD.X R9, RZ, RZ, R5, P0 ;  /* 0x000000ffff091224 */ /* 0x000fe200000e0605 */
[----:B------:R-:W-:Y:S02]  /*01e0*/  ISETP.NE.U32.AND P0, PT, RZ, c[0x0][0x250], PT ;  /* 0x00009400ff007a0c */ /* 0x000fe40003f05070 */
[----:B------:R-:W-:Y:S02]  /*01f0*/  ISETP.EQ.U32.AND P1, PT, RZ, c[0x0][0x248], PT ;  /* 0x00009200ff007a0c */ /* 0x000fe40003f22070 */
[----:B------:R-:W-:Y:S01]  /*0200*/  @!P2 STG.E.64 [R18.64+0x8], R8 ;  /* 0x000008081200a986 */ /* 0x000fe2000c101b16 */
[----:B------:R-:W-:Y:S02]  /*0210*/  ISETP.NE.AND.EX P0, PT, RZ, c[0x0][0x254], PT, P0 ;  /* 0x00009500ff007a0c */ /* 0x000fe40003f05300 */
[----:B------:R-:W-:Y:S02]  /*0220*/  SHF.R.S32.HI R17, RZ, 0x1f, R10 ;  /* 0x0000001fff117819 */ /* 0x000fe4000001140a */
[----:B-1----:R-:W-:-:S02]  /*0230*/  MOV R12, UR24 ;  /* 0x00000018000c7c02 */ /* 0x002fc40008000f00 */
[----:B------:R-:W-:Y:S01]  /*0240*/  ISETP.EQ.OR.EX P1, PT, RZ, c[0x0][0x24c], !P4, P1 ;  /* 0x00009300ff007a0c */ /* 0x000fe20006722710 */
[----:B--2---:R-:W-:-:S05]  /*0250*/  IMAD.U32 R13, RZ, RZ, UR25 ;  /* 0x00000019ff0d7e24 */ /* 0x004fca000f8e00ff */
[----:B------:R1:W-:Y:S04]  /*0260*/  @!P2 STG.E.64 [R18.64], R12 ;  /* 0x0000000c1200a986 */ /* 0x0003e8000c101b16 */
[----:B------:R2:W3:Y:S04]  /*0270*/  @P3 LDG.E R118, [R24.64] ;  /* 0x0000001618763981 */ /* 0x0004e8000c1e1900 */
[----:B------:R2:W3:Y:S01]  /*0280*/  @P3 LDG.E R123, [R24.64+0x4] ;  /* 0x00000416187b3981 */ /* 0x0004e2000c1e1900 */
[----:B------:R-:W-:Y:S01]  /*0290*/  ISETP.NE.U32.AND P2, PT, RZ, c[0x0][0x248], PT ;  /* 0x00009200ff007a0c */ /* 0x000fe20003f45070 */
[----:B------:R-:W-:-:S02]  /*02a0*/  IMAD R11, R14, c[0x0][0x1c0], R27 ;  /* 0x000070000e0b7a24 */ /* 0x000fc400078e021b */
[----:B------:R-:W-:Y:S01]  /*02b0*/  IMAD.MOV.U32 R5, RZ, RZ, RZ ;  /* 0x000000ffff057224 */ /* 0x000fe200078e00ff */
[----:B------:R-:W-:Y:S01]  /*02c0*/  ISETP.NE.AND.EX P2, PT, RZ, c[0x0][0x24c], PT, P2 ;  /* 0x00009300ff007a0c */ /* 0x000fe20003f45320 */
[----:B------:R-:W-:Y:S02]  /*02d0*/  IMAD.MOV.U32 R16, RZ, RZ, -0x1 ;  /* 0xffffffffff107424 */ /* 0x000fe400078e00ff */
[----:B------:R-:W-:Y:S01]  /*02e0*/  @P0 IMAD.WIDE R22, R14, R3, c[0x0][0x250] ;  /* 0x000094000e160625 */ /* 0x000fe200078e0203 */
[----:B------:R-:W-:-:S03]  /*02f0*/  SHF.L.U32 R11, R11, 0x5, RZ ;  /* 0x000000050b0b7819 */ /* 0x000fc600000006ff */
[----:B------:R-:W-:Y:S01]  /*0300*/  IMAD.WIDE R6, R14, R3, c[0x0][0x248] ;  /* 0x000092000e067625 */ /* 0x000fe200078e0203 */
[----:B------:R4:W5:Y:S01]  /*0310*/  @P0 LDG.E R5, [R22.64] ;  /* 0x0000001616050981 */ /* 0x000962000c1e1900 */
[----:B-1----:R-:W-:-:S03]  /*0320*/  LEA.HI R19, R17, R10, RZ, 0x5 ;  /* 0x0000000a11137211 */ /* 0x002fc600078f28ff */
[----:B------:R4:W5:Y:S01]  /*0330*/  @!P1 LDG.E R16, [R6.64] ;  /* 0x0000001606109981 */ /* 0x000962000c1e1900 */
[----:B------:R-:W-:Y:S02]  /*0340*/  SHF.R.S32.HI R0, RZ, 0x1f, R11 ;  /* 0x0000001fff007819 */ /* 0x000fe4000001140b */
[----:B------:R-:W-:-:S05]  /*0350*/  LOP3.LUT R13, R19, 0xffffffe0, RZ, 0xc0, !PT ;  /* 0xffffffe0130d7812 */ /* 0x000fca00078ec0ff */
[----:B--2---:R-:W-:-:S05]  /*0360*/  IMAD.IADD R24, R10, 0x1, -R13 ;  /* 0x000000010a187824 */ /* 0x004fca00078e0a0d */
[--C-:B------:R-:W-:Y:S02]  /*0370*/  IADD3 R96, P1, P0, R11, R8, R24.reuse ;  /* 0x000000080b607210 */ /* 0x100fe4000783e018 */
[----:B------:R-:W-:-:S04]  /*0380*/  SHF.R.S32.HI R2, RZ, 0x1f, R24 ;  /* 0x0000001fff027819 */ /* 0x000fc80000011418 */
[----:B------:R-:W-:Y:S01]  /*0390*/  IADD3.X R0, R0, R9, R2, P1, P0 ;  /* 0x0000000900007210 */ /* 0x000fe20000fe0402 */
[----:B---3--:R-:W-:Y:S02]  /*03a0*/  @P3 IMAD.IADD R123, R123, 0x1, -R118 ;  /* 0x000000017b7b3824 */ /* 0x008fe400078e0a76 */
[----:B------:R-:W-:Y:S01]  /*03b0*/  @!P3 IMAD.MOV.U32 R123, RZ, RZ, c[0x0][0x214] ;  /* 0x00008500ff7bb624 */ /* 0x000fe200078e00ff */
[----:B------:R-:W-:Y:S05]  /*03c0*/  @!P2 BRA `(.L_x_686) ;  /* 0x000000400000a947 */ /* 0x000fea0003800000 */
[----:B----4-:R-:W2:Y:S02]  /*03d0*/  @P4 LDG.E R9, [R6.64+0x4] ;  /* 0x0000041606094981 */ /* 0x010ea4000c1e1900 */
[----:B--2--5:R-:W-:-:S06]  /*03e0*/  @P4 IADD3 R4, R9, -R16, RZ ;  /* 0x8000001009044210 */ /* 0x024fcc0007ffe0ff */
[----:B------:R1:W5:Y:S01]  /*03f0*/  @!P4 LDG.E R4, [R6.64] ;  /* 0x000000160604c981 */ /* 0x000362000c1e1900 */
[----:B------:R-:W-:Y:S05]  /*0400*/  BRA `(.L_x_687) ;  /* 0x0000001000007947 */ /* 0x000fea0003800000 */
.L_x_686:
[----:B----4-:R-:W-:Y:S02]  /*0410*/  MOV R4, c[0x0][0x218] ;  /* 0x0000860000047a02 */ /* 0x010fe40000000f00 */
.L_x_687:
        /* <DEDUP_REMOVED lines=24> */
[----:B------:R-:W-:Y:S01]  /*05a0*/  ISETP.NE.AND P1, PT, R118, -0x1, PT ;  /* 0xffffffff7600780c */ /* 0x000fe20003f25270 */
[----:B------:R-:W1:Y:S01]  /*05b0*/  LDC.U8 R6, c[0x0][0x2d8] ;  /* 0x0000b600ff067b82 */ /* 0x000e620000000000 */
        /* <DEDUP_REMOVED lines=13> */
[----:B-1----:R-:W-:Y:S01]  /*0690*/  SHF.R.S32.HI R8, RZ, 0x1f, R5 ;  /* 0x0000001fff087819 */ /* 0x002fe20000011405 */
        /* <DEDUP_REMOVED lines=9> */
.L_x_689:
[----:B-1----:R-:W-:-:S04]  /*0730*/  IABS R8, c[0x0][0x1c8] ;  /* 0x0000720000087a13 */ /* 0x002fc80000000000 */
        /* <DEDUP_REMOVED lines=14> */
[----:B------:R-:W-:Y:S01]  /*0820*/  ISETP.GE.AND P1, PT, R4, RZ, PT ;  /* 0x000000ff0400720c */ /* 0x000fe20003f26270 */
[----:B------:R-:W-:Y:S01]  /*0830*/  @P0 IMAD.IADD R4, R5, 0x1, R16 ;  /* 0x0000000105040824 */ /* 0x000fe200078e0210 */
[----:B------:R-:W-:-:S09]  /*0840*/  SHF.R.S32.HI R16, RZ, 0x1f, R27 ;  /* 0x0000001fff107819 */ /* 0x000fd2000001141b */
[----:B------:R-:W-:Y:S01]  /*0850*/  @!P2 IMAD.IADD R7, R7, 0x1, -R8 ;  /* 0x000000010707a824 */ /* 0x000fe200078e0a08 */
[----:B------:R-:W-:Y:S02]  /*0860*/  @!P2 IADD3 R100, R100, 0x1, RZ ;  /* 0x000000016464a810 */ /* 0x000fe40007ffe0ff */
[----:B------:R-:W-:Y:S02]  /*0870*/  ISETP.NE.AND P2, PT, RZ, c[0x0][0x1c8], PT ;  /* 0x00007200ff007a0c */ /* 0x000fe40003f45270 */
[----:B------:R-:W-:Y:S01]  /*0880*/  ISETP.GE.U32.AND P3, PT, R7, R8, PT ;  /* 0x000000080700720c */ /* 0x000fe20003f66070 */
[----:B------:R-:W-:-:S04]  /*0890*/  @P0 IMAD.WIDE.U32 R8, R4, c[0x0][0x1a0], RZ ;  /* 0x0000680004080a25 */ /* 0x000fc800078e00ff */
[----:B------:R-:W-:-:S08]  /*08a0*/  @P0 IMAD R4, R4, c[0x0][0x1a4], R9 ;  /* 0x0000690004040a24 */ /* 0x000fd000078e0209 */
        /* <DEDUP_REMOVED lines=14> */
.L_x_690:
[CC--:B------:R-:W-:Y:S01]  /*0990*/  LEA.HI R9, R17.reuse, R10.reuse, RZ, 0x2 ;  /* 0x0000000a11097211 */ /* 0x0c0fe200078f10ff */
[----:B------:R-:W-:Y:S01]  /*09a0*/  IMAD R16, R16, c[0x0][0x1a8], RZ ;  /* 0x00006a0010107a24 */ /* 0x000fe200078e02ff */
[-C--:B------:R-:W-:Y:S01]  /*09b0*/  LEA.HI R15, R17, R10.reuse, RZ, 0x3 ;  /* 0x0000000a110f7211 */ /* 0x080fe200078f18ff */
[----:B------:R-:W-:Y:S01]  /*09c0*/  BSSY B0, `(.L_x_691) ;  /* 0x000005e000007945 */ /* 0x000fe20003800000 */
[----:B------:R-:W-:Y:S01]  /*09d0*/  LOP3.LUT R5, R9, 0xfffffffc, RZ, 0xc0, !PT ;  /* 0xfffffffc09057812 */ /* 0x000fe200078ec0ff */
[----:B------:R-:W-:Y:S01]  /*09e0*/  IMAD R29, R27, c[0x0][0x1ac], R16 ;  /* 0x00006b001b1d7a24 */ /* 0x000fe200078e0210 */
[----:B------:R-:W-:Y:S02]  /*09f0*/  SHF.R.S32.HI R18, RZ, 0x3, R15 ;  /* 0x00000003ff127819 */ /* 0x000fe4000001140f */
[----:B------:R-:W-:Y:S01]  /*0a00*/  SHF.R.S32.HI R22, RZ, 0x2, R9 ;  /* 0x00000002ff167819 */ /* 0x000fe20000011409 */
[----:B------:R-:W-:Y:S01]  /*0a10*/  IMAD.IADD R128, R10, 0x1, -R5 ;  /* 0x000000010a807824 */ /* 0x000fe200078e0a05 */
[----:B------:R-:W-:Y:S01]  /*0a20*/  LEA.HI R17, R17, R10, RZ, 0x4 ;  /* 0x0000000a11117211 */ /* 0x000fe200078f20ff */
[----:B------:R-:W-:Y:S01]  /*0a30*/  IMAD.SHL.U32 R5, R18, 0x40, RZ ;  /* 0x0000004012057824 */ /* 0x000fe200078e00ff */
[----:B------:R-:W-:Y:S01]  /*0a40*/  LEA.HI R9, R9, R22, RZ, 0x1 ;  /* 0x0000001609097211 */ /* 0x000fe200078f08ff */
[----:B------:R-:W-:Y:S01]  /*0a50*/  IMAD.SHL.U32 R128, R128, 0x8, RZ ;  /* 0x0000000880807824 */ /* 0x000fe200078e00ff */
[----:B------:R-:W-:-:S02]  /*0a60*/  LOP3.LUT R7, R17, 0xfffffff0, RZ, 0xc0, !PT ;  /* 0xfffffff011077812 */ /* 0x000fc400078ec0ff */
[----:B------:R-:W-:Y:S02]  /*0a70*/  LOP3.LUT R5, R5, 0xc0, RZ, 0xc0, !PT ;  /* 0x000000c005057812 */ /* 0x000fe400078ec0ff */
[----:B------:R-:W-:Y:S02]  /*0a80*/  IADD3 R30, P0, R128, R30, RZ ;  /* 0x0000001e801e7210 */ /* 0x000fe40007f1e0ff */
[--C-:B------:R-:W-:Y:S02]  /*0a90*/  SHF.R.S32.HI R129, RZ, 0x1f, R128.reuse ;  /* 0x0000001fff817819 */ /* 0x100fe40000011480 */
[----:B------:R-:W-:Y:S02]  /*0aa0*/  LOP3.LUT R14, R5, 0x18, R128, 0xf8, !PT ;  /* 0x00000018050e7812 */ /* 0x000fe400078ef880 */
[----:B------:R-:W-:Y:S01]  /*0ab0*/  SHF.R.U32.HI R5, RZ, 0x3, R5 ;  /* 0x00000003ff057819 */ /* 0x000fe20000011605 */
[----:B------:R-:W-:Y:S01]  /*0ac0*/  IMAD.X R31, R129, 0x1, R3, P0 ;  /* 0x00000001811f7824 */ /* 0x000fe200000e0603 */
[----:B------:R-:W-:Y:S01]  /*0ad0*/  SHF.R.S32.HI R23, RZ, 0x1f, R22 ;  /* 0x0000001fff177819 */ /* 0x000fe20000011416 */
[----:B------:R-:W-:Y:S01]  /*0ae0*/  IMAD.WIDE.U32 R32, R22, c[0x0][0x198], R128 ;  /* 0x0000660016207a25 */ /* 0x000fe200078e0080 */
[----:B------:R-:W-:-:S02]  /*0af0*/  LOP3.LUT R9, R9, 0x7fffffe, RZ, 0xc0, !PT ;  /* 0x07fffffe09097812 */ /* 0x000fc400078ec0ff */
[----:B------:R-:W-:Y:S01]  /*0b00*/  LOP3.LUT R5, R14, R5, RZ, 0x3c, !PT ;  /* 0x000000050e057212 */ /* 0x000fe200078e3cff */
[----:B------:R-:W-:Y:S01]  /*0b10*/  IMAD.IADD R14, R10, 0x1, -R7 ;  /* 0x000000010a0e7824 */ /* 0x000fe200078e0a07 */
[----:B------:R-:W-:Y:S01]  /*0b20*/  SHF.R.S32.HI R19, RZ, 0x5, R19 ;  /* 0x00000005ff137819 */ /* 0x000fe20000011413 */
[----:B------:R-:W-:Y:S01]  /*0b30*/  IMAD.WIDE.U32 R26, R27, c[0x0][0x1a8], R30 ;  /* 0x00006a001b1a7a25 */ /* 0x000fe200078e001e */
[----:B------:R-:W-:Y:S02]  /*0b40*/  SHF.R.S32.HI R103, RZ, 0x1f, R100 ;  /* 0x0000001fff677819 */ /* 0x000fe40000011464 */
[----:B------:R-:W-:Y:S01]  /*0b50*/  LEA.HI R13, R14, R14, RZ, 0x1 ;  /* 0x0000000e0e0d7211 */ /* 0x000fe200078f08ff */
[----:B------:R-:W-:Y:S01]  /*0b60*/  IMAD R3, R23, c[0x0][0x1a0], RZ ;  /* 0x0000680017037a24 */ /* 0x000fe200078e02ff */
[----:B------:R-:W-:Y:S01]  /*0b70*/  IADD3 R124, P1, R124, R32, RZ ;  /* 0x000000207c7c7210 */ /* 0x000fe20007f3e0ff */
[----:B------:R-:W-:Y:S01]  /*0b80*/  IMAD.WIDE.U32 R30, R22, c[0x0][0x1a0], R128 ;  /* 0x00006800161e7a25 */ /* 0x000fe200078e0080 */
[----:B------:R-:W-:-:S02]  /*0b90*/  SHF.R.S32.HI R7, RZ, 0x1, R13 ;  /* 0x00000001ff077819 */ /* 0x000fc4000001140d */
[----:B------:R-:W-:Y:S01]  /*0ba0*/  SHF.R.S32.HI R16, RZ, 0x1f, R13 ;  /* 0x0000001fff107819 */ /* 0x000fe2000001140d */
[----:B------:R-:W-:Y:S01]  /*0bb0*/  IMAD.IADD R120, R22, 0x1, -R9 ;  /* 0x0000000116787824 */ /* 0x000fe200078e0a09 */
[----:B------:R-:W-:Y:S01]  /*0bc0*/  IADD3 R8, P0, R8, R30, RZ ;  /* 0x0000001e08087210 */ /* 0x000fe20007f1e0ff */
[----:B------:R-:W-:Y:S01]  /*0bd0*/  IMAD R3, R22, c[0x0][0x1a4], R3 ;  /* 0x0000690016037a24 */ /* 0x000fe200078e0203 */
[----:B------:R-:W-:Y:S01]  /*0be0*/  LEA.HI R16, R16, R7, RZ, 0x2 ;  /* 0x0000000710107211 */ /* 0x000fe200078f10ff */
[----:B------:R-:W-:Y:S01]  /*0bf0*/  IMAD R120, R19, 0x8, R120 ;  /* 0x0000000813787824 */ /* 0x000fe200078e0278 */
[----:B------:R-:W-:Y:S01]  /*0c00*/  IADD3 R122, R128, 0x20, RZ ;  /* 0x00000020807a7810 */ /* 0x000fe20007ffe0ff */
[----:B------:R-:W-:Y:S01]  /*0c10*/  IMAD R127, R103, c[0x0][0x1b0], RZ ;  /* 0x00006c00677f7a24 */ /* 0x000fe200078e02ff */
[----:B------:R-:W-:Y:S01]  /*0c20*/  IADD3.X R9, R4, R31, R3, P0, !PT ;  /* 0x0000001f04097210 */ /* 0x000fe200007fe403 */
[----:B------:R-:W-:Y:S01]  /*0c30*/  IMAD.U32 R120, R120, 0x20, R5 ;  /* 0x0000002078787824 */ /* 0x000fe200078e0005 */
[----:B------:R-:W-:Y:S01]  /*0c40*/  LOP3.LUT R16, R16, 0xfffffffc, RZ, 0xc0, !PT ;  /* 0xfffffffc10107812 */ /* 0x000fe200078ec0ff */
[----:B------:R-:W-:Y:S01]  /*0c50*/  IMAD.IADD R4, R123, 0x1, -R12 ;  /* 0x000000017b047824 */ /* 0x000fe200078e0a0c */
[----:B------:R-:W-:Y:S01]  /*0c60*/  IADD3 R121, R128, 0x40, RZ ;  /* 0x0000004080797810 */ /* 0x000fe20007ffe0ff */
[----:B------:R-:W-:-:S02]  /*0c70*/  IMAD R5, R23, c[0x0][0x198], RZ ;  /* 0x0000660017057a24 */ /* 0x000fc400078e02ff */
[----:B------:R-:W-:Y:S01]  /*0c80*/  IMAD.IADD R16, R7, 0x1, -R16 ;  /* 0x0000000107107824 */ /* 0x000fe200078e0a10 */
[C---:B------:R-:W-:Y:S01]  /*0c90*/  ISETP.GE.AND P0, PT, R22.reuse, R4, PT ;  /* 0x000000041600720c */ /* 0x040fe20003f06270 */
[----:B------:R-:W-:Y:S02]  /*0ca0*/  IMAD R5, R22, c[0x0][0x19c], R5 ;  /* 0x0000670016057a24 */ /* 0x000fe400078e0205 */
[----:B------:R-:W-:Y:S02]  /*0cb0*/  IMAD R103, R103, c[0x0][0x1b8], RZ ;  /* 0x00006e0067677a24 */ /* 0x000fe400078e02ff */
[----:B------:R-:W-:Y:S01]  /*0cc0*/  IMAD R127, R100, c[0x0][0x1b4], R127 ;  /* 0x00006d00647f7a24 */ /* 0x000fe200078e027f */
[----:B------:R-:W-:Y:S01]  /*0cd0*/  IADD3.X R125, R28, R33, R5, P1, !PT ;  /* 0x000000211c7d7210 */ /* 0x000fe20000ffe405 */
[----:B------:R-:W-:Y:S01]  /*0ce0*/  IMAD R103, R100, c[0x0][0x1bc], R103 ;  /* 0x00006f0064677a24 */ /* 0x000fe200078e0267 */
[----:B------:R-:W-:Y:S01]  /*0cf0*/  LOP3.LUT P1, RZ, R16, 0x2, RZ, 0xc0, !PT ;  /* 0x0000000210ff7812 */ /* 0x000fe2000782c0ff */
[----:B------:R-:W-:-:S02]  /*0d00*/  IMAD.MOV.U32 R5, RZ, RZ, 0x10 ;  /* 0x00000010ff057424 */ /* 0x000fc400078e00ff */
[----:B------:R-:W-:-:S03]  /*0d10*/  IMAD.WIDE.U32 R124, R100, c[0x0][0x1b0], R124 ;  /* 0x00006c00647c7a25 */ /* 0x000fc600078e007c */
[----:B------:R-:W-:Y:S01]  /*0d20*/  SEL R3, R5, 0xfffffff0, !P1 ;  /* 0xfffffff005037807 */ /* 0x000fe20004800000 */
[----:B------:R-:W-:-:S04]  /*0d30*/  IMAD.WIDE.U32 R100, R100, c[0x0][0x1b8], R8 ;  /* 0x00006e0064647a25 */ /* 0x000fc800078e0008 */
[----:B------:R-:W-:-:S04]  /*0d40*/  IMAD.WIDE R130, R20, 0x40, R22 ;  /* 0x0000004014827825 */ /* 0x000fc800078e0216 */
        /* <DEDUP_REMOVED lines=37> */
.L_x_692:
[----:B------:R-:W-:Y:S05]  /*0fa0*/  BSYNC B0 ;  /* 0x0000000000007941 */ /* 0x000fea0003800000 */
.L_x_691:
        /* <DEDUP_REMOVED lines=40> */
.L_x_694:
[----:B------:R-:W-:Y:S05]  /*1230*/  BSYNC B0 ;  /* 0x0000000000007941 */ /* 0x000fea0003800000 */
.L_x_693:
        /* <DEDUP_REMOVED lines=38> */
.L_x_696:
[----:B------:R-:W-:Y:S05]  /*14a0*/  BSYNC B0 ;  /* 0x0000000000007941 */ /* 0x000fea0003800000 */
.L_x_695:
[----:B------:R-:W-:Y:S01]  /*14b0*/  ISETP.GE.AND P0, PT, R9, R8, PT ;  /* 0x000000080900720c */ /* 0x000fe20003f06270 */
        /* <DEDUP_REMOVED lines=36> */
.L_x_698:
[----:B------:R-:W-:Y:S05]  /*1700*/  BSYNC B0 ;  /* 0x0000000000007941 */ /* 0x000fea0003800000 */
.L_x_697:
[----:B------:R-:W0:Y:S01]  /*1710*/  LDGDEPBAR ;  /* 0x00000000000079af */ /* 0x000e220000000000 */
[----:B------:R-:W-:Y:S01]  /*1720*/  LOP3.LUT R21, R13, 0x7fffffe, RZ, 0xc0, !PT ;  /* 0x07fffffe0d157812 */ /* 0x000fe200078ec0ff */
[----:B------:R-:W-:Y:S01]  /*1730*/  IMAD R4, R88, UR16, RZ ;  /* 0x0000001058047c24 */ /* 0x000fe2000f8e02ff */
[----:B------:R-:W-:Y:S01]  /*1740*/  LOP3.LUT R13, R15, 0xfffffff8, RZ, 0xc0, !PT ;  /* 0xfffffff80f0d7812 */ /* 0x000fe200078ec0ff */
[----:B------:R-:W-:Y:S01]  /*1750*/  IMAD.SHL.U32 R16, R16, 0x40, RZ ;  /* 0x0000004010107824 */ /* 0x000fe200078e00ff */
[----:B------:R-:W-:Y:S01]  /*1760*/  ISETP.GE.AND P0, PT, R22, R8, PT ;  /* 0x000000081600720c */ /* 0x000fe20003f06270 */
[----:B------:R-:W-:Y:S01]  /*1770*/  IMAD.IADD R15, R14, 0x1, -R21 ;  /* 0x000000010e0f7824 */ /* 0x000fe200078e0a15 */
[----:B------:R-:W-:Y:S01]  /*1780*/  SHF.R.S32.HI R22, RZ, 0x4, R17 ;  /* 0x00000004ff167819 */ /* 0x000fe20000011411 */
[----:B------:R-:W-:Y:S01]  /*1790*/  IMAD.IADD R13, R10, 0x1, -R13 ;  /* 0x000000010a0d7824 */ /* 0x000fe200078e0a0d */
[----:B------:R-:W-:Y:S01]  /*17a0*/  SHF.R.S32.HI R11, RZ, 0x1f, R14 ;  /* 0x0000001fff0b7819 */ /* 0x000fe2000001140e */
[----:B------:R-:W-:Y:S01]  /*17b0*/  IMAD R7, R7, UR17, R4 ;  /* 0x0000001107077c24 */ /* 0x000fe2000f8e0204 */
[----:B------:R-:W-:Y:S01]  /*17c0*/  LEA.HI R17, R17, R22, RZ, 0x1 ;  /* 0x0000001611117211 */ /* 0x000fe200078f08ff */
[----:B------:R-:W-:Y:S01]  /*17d0*/  IMAD R12, R19, 0x10, R12 ;  /* 0x00000010130c7824 */ /* 0x000fe200078e020c */
[----:B------:R-:W-:Y:S01]  /*17e0*/  LEA.HI R14, R11, R14, RZ, 0x3 ;  /* 0x0000000e0b0e7211 */ /* 0x000fe200078f18ff */
[----:B------:R-:W-:Y:S01]  /*17f0*/  IMAD R97, R20, 0x4, R19 ;  /* 0x0000000414617824 */ /* 0x000fe200078e0213 */
[----:B------:R-:W-:Y:S01]  /*1800*/  LEA.HI R11, R13, R13, RZ, 0x1 ;  /* 0x0000000d0d0b7211 */ /* 0x000fe200078f08ff */
[----:B------:R-:W-:Y:S01]  /*1810*/  IMAD.MOV.U32 R102, RZ, RZ, R100 ;  /* 0x000000ffff667224 */ /* 0x000fe200078e0064 */
[----:B------:R-:W-:Y:S01]  /*1820*/  LOP3.LUT R17, R17, 0xfffffffe, RZ, 0xc0, !PT ;  /* 0xfffffffe11117812 */ /* 0x000fe200078ec0ff */
[----:B------:R-:W-:Y:S01]  /*1830*/  IMAD.SHL.U32 R14, R14, 0x20, RZ ;  /* 0x000000200e0e7824 */ /* 0x000fe200078e00ff */
[----:B------:R-:W-:Y:S01]  /*1840*/  LOP3.LUT R4, R11, 0x7fffffe, RZ, 0xc0, !PT ;  /* 0x07fffffe0b047812 */ /* 0x000fe200078ec0ff */
[----:B------:R-:W-:Y:S01]  /*1850*/  IMAD.SHL.U32 R89, R10, 0x2, RZ ;  /* 0x000000020a597824 */ /* 0x000fe200078e00ff */
[----:B------:R-:W-:Y:S01]  /*1860*/  LOP3.LUT R16, R16, 0xc0, RZ, 0xc0, !PT ;  /* 0x000000c010107812 */ /* 0x000fe200078ec0ff */
[----:B------:R-:W-:Y:S01]  /*1870*/  IMAD.IADD R17, R22, 0x1, -R17 ;  /* 0x0000000116117824 */ /* 0x000fe200078e0a11 */
[----:B------:R-:W-:Y:S01]  /*1880*/  SHF.R.S32.HI R11, RZ, 0x1, R11 ;  /* 0x00000001ff0b7819 */ /* 0x000fe2000001140b */
[----:B------:R-:W-:-:S04]  /*1890*/  DEPBAR.LE SB0, 0x0 ;  /* 0x000080000000791a */ /* 0x000fc80000000000 */
[----:B------:R-:W-:Y:S01]  /*18a0*/  BAR.SYNC.DEFER_BLOCKING 0x0 ;  /* 0x0000000000007b1d */ /* 0x000fe20000010000 */
[----:B------:R-:W-:Y:S01]  /*18b0*/  IMAD.IADD R4, R13, 0x1, -R4 ;  /* 0x000000010d047824 */ /* 0x000fe200078e0a04 */
[----:B------:R-:W-:Y:S01]  /*18c0*/  LOP3.LUT P1, RZ, R11, 0x2, RZ, 0xc0, !PT ;  /* 0x000000020bff7812 */ /* 0x000fe2000782c0ff */
[----:B------:R-:W-:Y:S01]  /*18d0*/  IMAD.SHL.U32 R13, R17, 0x8, RZ ;  /* 0x00000008110d7824 */ /* 0x000fe200078e00ff */
[----:B------:R-:W-:Y:S01]  /*18e0*/  SHF.R.S32.HI R119, RZ, 0x1f, R24 ;  /* 0x0000001fff777819 */ /* 0x000fe20000011418 */
[----:B------:R-:W-:Y:S01]  /*18f0*/  IMAD.SHL.U32 R11, R11, 0x40, RZ ;  /* 0x000000400b0b7824 */ /* 0x000fe200078e00ff */
[----:B------:R-:W-:Y:S01]  /*1900*/  LOP3.LUT R14, R14, 0xffffff00, RZ, 0xc0, !PT ;  /* 0xffffff000e0e7812 */ /* 0x000fe200078ec0ff */
[----:B------:R-:W-:Y:S01]  /*1910*/  IMAD R116, R17, 0x8, R4 ;  /* 0x0000000811747824 */ /* 0x000fe200078e0204 */
[----:B------:R-:W-:Y:S01]  /*1920*/  LOP3.LUT R13, R16, 0x8, R13, 0xf8, !PT ;  /* 0x00000008100d7812 */ /* 0x000fe200078ef80d */
[----:B------:R-:W-:Y:S01]  /*1930*/  UIADD3 UR15, UR24, -0x4ab325aa, URZ ;  /* 0xb54cda56180f7890 */ /* 0x000fe2000fffe03f */
[----:B------:R-:W-:Y:S01]  /*1940*/  SHF.R.U32.HI R16, RZ, 0x3, R16 ;  /* 0x00000003ff107819 */ /* 0x000fe20000011610 */
[--C-:B------:R-:W-:Y:S01]  /*1950*/  IMAD R20, R19, 0x200, R14.reuse ;  /* 0x0000020013147824 */ /* 0x100fe200078e020e */
[----:B------:R-:W-:Y:S01]  /*1960*/  LOP3.LUT R11, R11, 0xc0, RZ, 0xc0, !PT ;  /* 0x000000c00b0b7812 */ /* 0x000fe200078ec0ff */
[----:B------:R-:W-:Y:S01]  /*1970*/  IMAD R14, R15, 0x20, R14 ;  /* 0x000000200f0e7824 */ /* 0x000fe200078e020e */
[----:B------:R-:W-:Y:S01]  /*1980*/  LOP3.LUT R13, R13, R16, RZ, 0x3c, !PT ;  /* 0x000000100d0d7212 */ /* 0x000fe200078e3cff */
[----:B------:R-:W-:Y:S01]  /*1990*/  IMAD.SHL.U32 R16, R18, 0x8, RZ ;  /* 0x0000000812107824 */ /* 0x000fe200078e00ff */
[----:B------:R-:W-:Y:S01]  /*19a0*/  LEA.HI R119, R119, R24, RZ, 0x2 ;  /* 0x0000001877777211 */ /* 0x000fe200078f10ff */
[----:B------:R-:W-:Y:S01]  /*19b0*/  IMAD R20, R15, 0x20, R20 ;  /* 0x000000200f147824 */ /* 0x000fe200078e0214 */
[----:B------:R-:W-:Y:S01]  /*19c0*/  UIADD3 UR14, UR25, 0x646e171e, URZ ;  /* 0x646e171e190e7890 */ /* 0x000fe2000fffe03f */
[----:B------:R-:W-:Y:S01]  /*19d0*/  IMAD.IADD R4, R13, 0x1, R14 ;  /* 0x000000010d047824 */ /* 0x000fe200078e020e */
[----:B------:R-:W-:Y:S01]  /*19e0*/  LOP3.LUT R16, R11, 0x8, R16, 0xf8, !PT ;  /* 0x000000080b107812 */ /* 0x000fe200078ef810 */
[----:B------:R-:W-:Y:S01]  /*19f0*/  IMAD.WIDE.U32 R14, R88, UR17, R102 ;  /* 0x00000011580e7c25 */ /* 0x000fe2000f8e0066 */
[----:B------:R-:W-:Y:S01]  /*1a00*/  SHF.R.U32.HI R11, RZ, 0x3, R11 ;  /* 0x00000003ff0b7819 */ /* 0x000fe2000001160b */
[----:B------:R-:W-:Y:S01]  /*1a10*/  BSSY B0, `(.L_x_699) ;  /* 0x000002d000007945 */ /* 0x000fe20003800000 */
[----:B------:R3:W-:Y:S01]  /*1a20*/  @P0 STS [R120+0x6000], RZ ;  /* 0x006000ff78000388 */ /* 0x0007e20000000800 */
[----:B------:R-:W-:Y:S01]  /*1a30*/  SHF.R.S32.HI R119, RZ, 0x2, R119 ;  /* 0x00000002ff777819 */ /* 0x000fe20000011477 */
[----:B------:R-:W-:Y:S01]  /*1a40*/  IMAD.IADD R117, R13, 0x1, R20 ;  /* 0x000000010d757824 */ /* 0x000fe200078e0214 */
[----:B------:R-:W-:Y:S01]  /*1a50*/  LOP3.LUT R11, R16, R11, RZ, 0x3c, !PT ;  /* 0x0000000b100b7212 */ /* 0x000fe200078e3cff */
[----:B------:R3:W-:Y:S01]  /*1a60*/  @P0 STS [R120+0x6004], RZ ;  /* 0x006004ff78000388 */ /* 0x0007e20000000800 */
[----:B------:R-:W-:Y:S01]  /*1a70*/  IADD3 R12, R12, 0x1, R119 ;  /* 0x000000010c0c7810 */ /* 0x000fe20007ffe077 */
[----:B------:R-:W-:Y:S01]  /*1a80*/  IMAD.IADD R10, R15, 0x1, R7 ;  /* 0x000000010f0a7824 */ /* 0x000fe200078e0207 */
[----:B------:R-:W-:Y:S01]  /*1a90*/  LOP3.LUT R89, R89, 0x6, RZ, 0xc0, !PT ;  /* 0x0000000659597812 */ /* 0x000fe200078ec0ff */
[----:B------:R3:W-:Y:S01]  /*1aa0*/  @P0 STS.64 [R120+0x6008], RZ ;  /* 0x006008ff78000388 */ /* 0x0007e20000000a00 */
[----:B------:R-:W-:Y:S01]  /*1ab0*/  IMAD.U32 R116, R116, 0x20, R11 ;  /* 0x0000002074747824 */ /* 0x000fe200078e000b */
[----:B------:R-:W-:Y:S01]  /*1ac0*/  IADD3 R11, R2, R12, -R123 ;  /* 0x0000000c020b7210 */ /* 0x000fe20007ffe87b */
[----:B------:R-:W-:Y:S01]  /*1ad0*/  IMAD.SHL.U32 R117, R117, 0x2, RZ ;  /* 0x0000000275757824 */ /* 0x000fe200078e00ff */
[----:B------:R3:W-:Y:S01]  /*1ae0*/  @P0 STS.128 [R120+0x7000], RZ ;  /* 0x007000ff78000388 */ /* 0x0007e20000000c00 */
[----:B------:R-:W-:-:S02]  /*1af0*/  SEL R5, R5, 0xfffffff0, !P1 ;  /* 0xfffffff005057807 */ /* 0x000fc40004800000 */
[----:B------:R-:W-:Y:S01]  /*1b00*/  IADD3 R7, R11, c[0x0][0x2e8], RZ ;  /* 0x0000ba000b077a10 */ /* 0x000fe20007ffe0ff */
        /* <DEDUP_REMOVED lines=29> */
.L_x_700:
[----:B------:R-:W-:Y:S05]  /*1ce0*/  BSYNC B0 ;  /* 0x0000000000007941 */ /* 0x000fea0003800000 */
.L_x_699:
        /* <DEDUP_REMOVED lines=36> */
.L_x_702:
[----:B------:R-:W-:Y:S05]  /*1f30*/  BSYNC B0 ;  /* 0x0000000000007941 */ /* 0x000fea0003800000 */
.L_x_701:
[----:B------:R-:W-:Y:S01]  /*1f40*/  IMAD.SHL.U32 R116, R116, 0x2, RZ ;  /* 0x0000000274747824 */ /* 0x000fe200078e00ff */
[----:B------:R-:W-:Y:S01]  /*1f50*/  LDSM.16.M88.4 R44, [R117] ;  /* 0x00000000752c783b */ /* 0x000fe20000000200 */
[----:B------:R-:W-:Y:S01]  /*1f60*/  IMAD R115, R3, 0x2, R117 ;  /* 0x0000000203737824 */ /* 0x000fe200078e0275 */
[----:B------:R-:W-:Y:S01]  /*1f70*/  IMNMX R105, R7, R2, PT ;  /* 0x0000000207697217 */ /* 0x000fe20003800200 */
[----:B------:R-:W-:Y:S01]  /*1f80*/  IMAD R113, R5, 0x2, R116 ;  /* 0x0000000205717824 */ /* 0x000fe200078e0274 */
[----:B----4-:R-:W4:Y:S01]  /*1f90*/  LDSM.16.M88.4 R16, [R116+0x3000] ;  /* 0x003000007410783b */ /* 0x010f220000000200 */
[----:B------:R-:W-:Y:S01]  /*1fa0*/  IMAD R89, R88, 0x40, R89 ;  /* 0x0000004058597824 */ /* 0x000fe200078e0259 */
[----:B------:R-:W-:Y:S02]  /*1fb0*/  IADD3 R5, R7, 0x8, RZ ;  /* 0x0000000807057810 */ /* 0x000fe40007ffe0ff */
[----:B------:R-:W5:Y:S02]  /*1fc0*/  LDSM.16.M88.4 R60, [R116+0x3400] ;  /* 0x00340000743c783b */ /* 0x000f640000000200 */
[----:B------:R-:W-:-:S02]  /*1fd0*/  IADD3 R7, R89, 0x1, RZ ;  /* 0x0000000159077810 */ /* 0x000fc40007ffe0ff */
[----:B------:R-:W1:Y:S01]  /*1fe0*/  LDSM.16.M88.4 R52, [R116+0x3800] ;  /* 0x003800007434783b */ /* 0x000e620000000200 */
[----:B------:R-:W-:Y:S02]  /*1ff0*/  IMNMX R104, R5, R2, PT ;  /* 0x0000000205687217 */ /* 0x000fe40003800200 */
[----:B------:R-:W-:Y:S01]  /*2000*/  IADD3 R2, R89, 0x8, RZ ;  /* 0x0000000859027810 */ /* 0x000fe20007ffe0ff */
[----:B------:R-:W2:Y:S01]  /*2010*/  LDSM.16.M88.4 R12, [R116+0x3c00] ;  /* 0x003c0000740c783b */ /* 0x000ea20000000200 */
[CC--:B------:R-:W-:Y:S02]  /*2020*/  ISETP.GE.AND P5, PT, R7.reuse, R105.reuse, PT ;  /* 0x000000690700720c */ /* 0x0c0fe40003fa6270 */
[----:B------:R-:W-:Y:S01]  /*2030*/  ISETP.GE.AND P3, PT, R7, R104, PT ;  /* 0x000000680700720c */ /* 0x000fe20003f66270 */
[----:B------:R-:W-:Y:S01]  /*2040*/  LDSM.16.M88.4 R36, [R115] ;  /* 0x000000007324783b */ /* 0x000fe20000000200 */
[C---:B------:R-:W-:Y:S02]  /*2050*/  IADD3 R7, R89.reuse, 0x9, RZ ;  /* 0x0000000959077810 */ /* 0x040fe40007ffe0ff */
[----:B------:R-:W-:Y:S01]  /*2060*/  IADD3 R5, R89, 0x10, RZ ;  /* 0x0000001059057810 */ /* 0x000fe20007ffe0ff */
[----:B------:R-:W3:Y:S01]  /*2070*/  LDSM.16.M88.4 R76, [R113+0x3000] ;  /* 0x00300000714c783b */ /* 0x000ee20000000200 */
[----:B------:R-:W-:-:S02]  /*2080*/  ISETP.GE.AND P4, PT, R2, R105, PT ;  /* 0x000000690200720c */ /* 0x000fc40003f86270 */
[-C--:B------:R-:W-:Y:S01]  /*2090*/  ISETP.GE.AND P6, PT, R7, R104.reuse, PT ;  /* 0x000000680700720c */ /* 0x080fe20003fc6270 */
[----:B------:R-:W1:Y:S01]  /*20a0*/  LDSM.16.M88.4 R40, [R113+0x3c00] ;  /* 0x003c00007128783b */ /* 0x000e620000000200 */
[----:B------:R-:W-:Y:S02]  /*20b0*/  ISETP.GE.AND P0, PT, R2, R104, PT ;  /* 0x000000680200720c */ /* 0x000fe40003f06270 */
[----:B------:R-:W-:Y:S01]  /*20c0*/  IADD3 R2, R89, 0x11, RZ ;  /* 0x0000001159027810 */ /* 0x000fe20007ffe0ff */
[----:B------:R-:W2:Y:S01]  /*20d0*/  LDSM.16.M88.4 R68, [R113+0x3800] ;  /* 0x003800007144783b */ /* 0x000ea20000000200 */
[-C--:B------:R-:W-:Y:S02]  /*20e0*/  ISETP.GE.AND P1, PT, R5, R105.reuse, PT ;  /* 0x000000690500720c */ /* 0x080fe40003f26270 */
[----:B------:R-:W-:Y:S01]  /*20f0*/  ISETP.GE.AND P2, PT, R7, R105, PT ;  /* 0x000000690700720c */ /* 0x000fe20003f46270 */
[----:B------:R-:W2:Y:S04]  /*2100*/  LDSM.16.M88.4 R72, [R113+0x3400] ;  /* 0x003400007148783b */ /* 0x000ea80000000200 */
[----:B-1----:R-:W-:Y:S01]  /*2110*/  LDSM.16.M88.4 R8, [R117+0x1000] ;  /* 0x001000007508783b */ /* 0x002fe20000000200 */
[C---:B----4-:R-:W-:Y:S03]  /*2120*/  HMMA.16816.F32.BF16 R20, R44.reuse, R16, RZ ;  /* 0x000000102c14723c */ /* 0x050fe600000418ff */
[----:B------:R-:W1:Y:S04]  /*2130*/  LDSM.16.M88.4 R32, [R116+0x4000] ;  /* 0x004000007420783b */ /* 0x000e680000000200 */
[----:B------:R-:W-:Y:S01]  /*2140*/  LDSM.16.M88.4 R24, [R116+0x4800] ;  /* 0x004800007418783b */ /* 0x000fe20000000200 */
[C---:B------:R-:W-:Y:S03]  /*2150*/  HMMA.16816.F32.BF16 R16, R44.reuse, R18, RZ ;  /* 0x000000122c10723c */ /* 0x040fe600000418ff */
[----:B--2---:R-:W-:Y:S04]  /*2160*/  LDSM.16.M88.4 R28, [R116+0x4400] ;  /* 0x00440000741c783b */ /* 0x004fe80000000200 */
        /* <DEDUP_REMOVED lines=45> */
[C---:B------:R-:W-:Y:S08]  /*2440*/  HMMA.16816.F32.BF16 R52, R80.reuse, R74, R52 ;  /* 0x0000004a5034723c */ /* 0x040ff00000041834 */
[----:B------:R-:W-:Y:S08]  /*2450*/  HMMA.16816.F32.BF16 R60, R80, R78, R60 ;  /* 0x0000004e503c723c */ /* 0x000ff0000004183c */
[C---:B--2---:R-:W-:Y:S08]  /*2460*/  HMMA.16816.F32.BF16 R48, R40.reuse, R24, R48 ;  /* 0x000000182830723c */ /* 0x044ff00000041830 */
[C---:B------:R-:W-:Y:S01]  /*2470*/  HMMA.16816.F32.BF16 R44, R40.reuse, R26, R44 ;  /* 0x0000001a282c723c */ /* 0x040fe2000004182c */
[----:B------:R-:W2:Y:S07]  /*2480*/  LDSM.16.M88.4 R24, [R113+0x5800] ;  /* 0x005800007118783b */ /* 0x000eae0000000200 */
        /* <DEDUP_REMOVED lines=10> */
[----:B------:R-:W-:Y:S02]  /*2530*/  FSEL R5, R71, -INF , !P3 ;  /* 0xff80000047057808 */ /* 0x000fe40005800000 */
[----:B------:R-:W-:Y:S01]  /*2540*/  ISETP.GE.AND P3, PT, R2, R105, PT ;  /* 0x000000690200720c */ /* 0x000fe20003f66270 */
[----:B-1----:R-:W-:Y:S01]  /*2550*/  HMMA.16816.F32.BF16 R64, R12, R20, R64 ;  /* 0x000000140c40723c */ /* 0x002fe20000041840 */
[----:B------:R-:W-:Y:S02]  /*2560*/  FSEL R7, R18, -INF , !P0 ;  /* 0xff80000012077808 */ /* 0x000fe40004000000 */
[----:B------:R-:W-:-:S04]  /*2570*/  FSEL R37, R17, -INF , !P2 ;  /* 0xff80000011257808 */ /* 0x000fc80005000000 */
[----:B------:R-:W-:Y:S01]  /*2580*/  FSEL R21, R16, -INF , !P4 ;  /* 0xff80000010157808 */ /* 0x000fe20006000000 */
[C---:B--2---:R-:W-:Y:S01]  /*2590*/  HMMA.16816.F32.BF16 R56, R12.reuse, R24, R56 ;  /* 0x000000180c38723c */ /* 0x044fe20000041838 */
[C---:B------:R-:W-:Y:S02]  /*25a0*/  IADD3 R16, R89.reuse, 0x20, RZ ;  /* 0x0000002059107810 */ /* 0x040fe40007ffe0ff */
[-C--:B------:R-:W-:Y:S02]  /*25b0*/  ISETP.GE.AND P4, PT, R2, R104.reuse, PT ;  /* 0x000000680200720c */ /* 0x080fe40003f86270 */
[C---:B------:R-:W-:Y:S02]  /*25c0*/  IADD3 R20, R89.reuse, 0x18, RZ ;  /* 0x0000001859147810 */ /* 0x040fe40007ffe0ff */
[----:B------:R-:W-:Y:S01]  /*25d0*/  IADD3 R2, R89, 0x19, RZ ;  /* 0x0000001959027810 */ /* 0x000fe20007ffe0ff */
[----:B------:R-:W-:Y:S01]  /*25e0*/  HMMA.16816.F32.BF16 R52, R12, R26, R52 ;  /* 0x0000001a0c34723c */ /* 0x000fe20000041834 */
[C---:B------:R-:W-:Y:S01]  /*25f0*/  ISETP.GE.AND P0, PT, R20.reuse, R105, PT ;  /* 0x000000691400720c */ /* 0x040fe20003f06270 */
[----:B------:R-:W-:Y:S01]  /*2600*/  BAR.SYNC.DEFER_BLOCKING 0x0 ;  /* 0x0000000000007b1d */ /* 0x000fe20000010000 */
[----:B------:R-:W-:-:S05]  /*2610*/  ISETP.GE.AND P2, PT, R20, R104, PT ;  /* 0x000000681400720c */ /* 0x000fca0003f46270 */
[C---:B------:R-:W-:Y:S01]  /*2620*/  HMMA.16816.F32.BF16 R60, R12.reuse, R22, R60 ;  /* 0x000000160c3c723c */ /* 0x040fe2000004183c */
[----:B------:R-:W-:Y:S02]  /*2630*/  FSEL R25, R64, -INF , !P1 ;  /* 0xff80000040197808 */ /* 0x000fe40004800000 */
[----:B------:R-:W-:Y:S02]  /*2640*/  ISETP.GE.AND P1, PT, R2, R104, PT ;  /* 0x000000680200720c */ /* 0x000fe40003f26270 */
[----:B------:R-:W-:Y:S02]  /*2650*/  FSEL R39, R65, -INF , !P3 ;  /* 0xff80000041277808 */ /* 0x000fe40005800000 */
[----:B------:R-:W-:Y:S01]  /*2660*/  FSEL R23, R19, -INF , !P6 ;  /* 0xff80000013177808 */ /* 0x000fe20007000000 */
[----:B---3--:R-:W-:Y:S01]  /*2670*/  HMMA.16816.F32.BF16 R48, R12, R8, R48 ;  /* 0x000000080c30723c */ /* 0x008fe20000041830 */
[----:B------:R-:W-:Y:S02]  /*2680*/  FSEL R19, R66, -INF , !P5 ;  /* 0xff80000042137808 */ /* 0x000fe40006800000 */
[----:B------:R-:W-:-:S02]  /*2690*/  ISETP.GE.AND P5, PT, R16, R105, PT ;  /* 0x000000691000720c */ /* 0x000fc40003fa6270 */
[----:B------:R-:W-:Y:S02]  /*26a0*/  ISETP.GE.AND P6, PT, R2, R105, PT ;  /* 0x000000690200720c */ /* 0x000fe40003fc6270 */
[C---:B------:R-:W-:Y:S01]  /*26b0*/  IADD3 R8, R89.reuse, 0x29, RZ ;  /* 0x0000002959087810 */ /* 0x040fe20007ffe0ff */
[----:B------:R-:W-:Y:S01]  /*26c0*/  HMMA.16816.F32.BF16 R44, R12, R10, R44 ;  /* 0x0000000a0c2c723c */ /* 0x000fe2000004182c */
[----:B------:R-:W-:Y:S02]  /*26d0*/  FSEL R27, R56, -INF , !P5 ;  /* 0xff800000381b7808 */ /* 0x000fe40006800000 */
[----:B------:R-:W-:Y:S02]  /*26e0*/  ISETP.GE.AND P5, PT, R8, R104, PT ;  /* 0x000000680800720c */ /* 0x000fe40003fa6270 */
[----:B------:R-:W-:Y:S02]  /*26f0*/  IADD3 R2, R89, 0x21, RZ ;  /* 0x0000002159027810 */ /* 0x000fe40007ffe0ff */
[----:B------:R-:W-:-:S02]  /*2700*/  FSEL R85, R55, -INF , !P5 ;  /* 0xff80000037557808 */ /* 0x000fc40006800000 */
[----:B------:R-:W-:Y:S02]  /*2710*/  FSEL R67, R67, -INF , !P4 ;  /* 0xff80000043437808 */ /* 0x000fe40006000000 */
[----:B------:R-:W-:Y:S02]  /*2720*/  FSEL R43, R60, -INF , !P0 ;  /* 0xff8000003c2b7808 */ /* 0x000fe40004000000 */
[-C--:B------:R-:W-:Y:S02]  /*2730*/  ISETP.GE.AND P5, PT, R89, R105.reuse, PT ;  /* 0x000000695900720c */ /* 0x080fe40003fa6270 */
[-C--:B------:R-:W-:Y:S02]  /*2740*/  ISETP.GE.AND P3, PT, R16, R104.reuse, PT ;  /* 0x000000681000720c */ /* 0x080fe40003f66270 */
[C---:B------:R-:W-:Y:S02]  /*2750*/  ISETP.GE.AND P4, PT, R2.reuse, R105, PT ;  /* 0x000000690200720c */ /* 0x040fe40003f86270 */
[----:B------:R-:W-:-:S02]  /*2760*/  ISETP.GE.AND P0, PT, R2, R104, PT ;  /* 0x000000680200720c */ /* 0x000fc40003f06270 */
[C---:B------:R-:W-:Y:S02]  /*2770*/  IADD3 R16, R89.reuse, 0x28, RZ ;  /* 0x0000002859107810 */ /* 0x040fe40007ffe0ff */
[----:B------:R-:W-:Y:S02]  /*2780*/  IADD3 R2, R89, 0x30, RZ ;  /* 0x0000003059027810 */ /* 0x000fe40007ffe0ff */
[----:B------:R-:W-:Y:S02]  /*2790*/  FSEL R68, R68, -INF , !P5 ;  /* 0xff80000044447808 */ /* 0x000fe40006800000 */
[----:B------:R-:W-:Y:S02]  /*27a0*/  FSEL R17, R62, -INF , !P2 ;  /* 0xff8000003e117808 */ /* 0x000fe40005000000 */
[----:B------:R-:W-:Y:S02]  /*27b0*/  FSEL R34, R58, -INF , !P3 ;  /* 0xff8000003a227808 */ /* 0x000fe40005800000 */
[----:B------:R-:W-:-:S02]  /*27c0*/  FSEL R29, R57, -INF , !P4 ;  /* 0xff800000391d7808 */ /* 0x000fc40006000000 */
[----:B------:R-:W-:Y:S02]  /*27d0*/  ISETP.GE.AND P5, PT, R98, 0x2, PT ;  /* 0x000000026200780c */ /* 0x000fe40003fa6270 */
[-C--:B------:R-:W-:Y:S02]  /*27e0*/  ISETP.GE.AND P2, PT, R16, R105.reuse, PT ;  /* 0x000000691000720c */ /* 0x080fe40003f46270 */
[C---:B------:R-:W-:Y:S02]  /*27f0*/  ISETP.GE.AND P3, PT, R2.reuse, R105, PT ;  /* 0x000000690200720c */ /* 0x040fe40003f66270 */
[----:B------:R-:W-:Y:S02]  /*2800*/  ISETP.GE.AND P4, PT, R2, R104, PT ;  /* 0x000000680200720c */ /* 0x000fe40003f86270 */
[----:B------:R-:W-:Y:S02]  /*2810*/  IADD3 R2, R89, 0x31, RZ ;  /* 0x0000003159027810 */ /* 0x000fe40007ffe0ff */
[----:B------:R-:W-:-:S02]  /*2820*/  FSEL R41, R61, -INF , !P6 ;  /* 0xff8000003d297808 */ /* 0x000fc40007000000 */
[----:B------:R-:W-:Y:S02]  /*2830*/  FSEL R63, R63, -INF , !P1 ;  /* 0xff8000003f3f7808 */ /* 0x000fe40004800000 */
[----:B------:R-:W-:Y:S02]  /*2840*/  FSEL R35, R59, -INF , !P0 ;  /* 0xff8000003b237808 */ /* 0x000fe40004000000 */
[----:B------:R-:W-:Y:S02]  /*2850*/  FSEL R30, R52, -INF , !P2 ;  /* 0xff800000341e7808 */ /* 0x000fe40005000000 */
[----:B------:R-:W-:Y:S02]  /*2860*/  ISETP.GE.AND P6, PT, R16, R104, PT ;  /* 0x000000681000720c */ /* 0x000fe40003fc6270 */
[-C--:B------:R-:W-:Y:S02]  /*2870*/  ISETP.GE.AND P1, PT, R8, R105.reuse, PT ;  /* 0x000000690800720c */ /* 0x080fe40003f26270 */
        /* <DEDUP_REMOVED lines=9> */
[CC--:B------:R-:W-:Y:S02]  /*2910*/  ISETP.GE.AND P6, PT, R8.reuse, R105.reuse, PT ;  /* 0x000000690800720c */ /* 0x0c0fe40003fc6270 */
        /* <DEDUP_REMOVED lines=68> */
.L_x_705:
[----:B------:R-:W-:Y:S05]  /*2d60*/  BSYNC B0 ;  /* 0x0000000000007941 */ /* 0x000fea0003800000 */
.L_x_704:
[----:B------:R-:W0:Y:S02]  /*2d70*/  LDGDEPBAR ;  /* 0x00000000000079af */ /* 0x000e240000000000 */
.L_x_703:
[----:B------:R-:W-:Y:S01]  /*2d80*/  FMNMX.FTZ R2, R68, R69, !PT ;  /* 0x0000004544027209 */ /* 0x000fe20007810000 */
[----:B------:R-:W-:Y:S01]  /*2d90*/  IMAD.WIDE.U32 R60, R97, -0x326172a9, RZ ;  /* 0xcd9e8d57613c7825 */ /* 0x000fe200078e00ff */
[----:B------:R-:W-:Y:S01]  /*2da0*/  LOP3.LUT R99, R0, UR24, RZ, 0x3c, !PT ;  /* 0x0000001800637c12 */ /* 0x000fe2000f8e3cff */
[----:B------:R-:W-:Y:S01]  /*2db0*/  UIADD3 UR12, UR25, -0x4498517b, URZ ;  /* 0xbb67ae85190c7890 */ /* 0x000fe2000fffe03f */
[----:B------:R-:W-:Y:S01]  /*2dc0*/  FMNMX.FTZ R2, R21, R2, !PT ;  /* 0x0000000215027209 */ /* 0x000fe20007810000 */
[----:B------:R-:W-:Y:S01]  /*2dd0*/  IMAD.SHL.U32 R62, R88, 0x2, RZ ;  /* 0x00000002583e7824 */ /* 0x000fe200078e00ff */
[----:B------:R-:W-:Y:S01]  /*2de0*/  LOP3.LUT R70, R61, R99, RZ, 0x3c, !PT ;  /* 0x000000633d467212 */ /* 0x000fe200078e3cff */
[----:B------:R-:W-:Y:S01]  /*2df0*/  IMAD.WIDE.U32 R64, R96, -0x2daee0ad, RZ ;  /* 0xd2511f5360407825 */ /* 0x000fe200078e00ff */
[----:B------:R-:W-:Y:S01]  /*2e00*/  FMNMX.FTZ R2, R37, R2, !PT ;  /* 0x0000000225027209 */ /* 0x000fe20007810000 */
[----:B------:R-:W-:Y:S02]  /*2e10*/  UIADD3 UR13, UR24, -0x61c88647, URZ ;  /* 0x9e3779b9180d7890 */ /* 0x000fe4000fffe03f */
[----:B------:R-:W-:Y:S01]  /*2e20*/  IMAD.WIDE.U32 R70, R70, -0x2daee0ad, RZ ;  /* 0xd2511f5346467825 */ /* 0x000fe200078e00ff */
[----:B------:R-:W-:Y:S01]  /*2e30*/  FMNMX.FTZ R2, R25, R2, !PT ;  /* 0x0000000219027209 */ /* 0x000fe20007810000 */
[----:B------:R-:W-:-:S02]  /*2e40*/  UIADD3 UR11, UR24, 0x3c6ef372, URZ ;  /* 0x3c6ef372180b7890 */ /* 0x000fc4000fffe03f */
[----:B------:R-:W-:Y:S01]  /*2e50*/  UIADD3 UR10, UR25, 0x76cf5d0a, URZ ;  /* 0x76cf5d0a190a7890 */ /* 0x000fe2000fffe03f */
[----:B------:R-:W-:Y:S01]  /*2e60*/  FMNMX.FTZ R2, R39, R2, !PT ;  /* 0x0000000227027209 */ /* 0x000fe20007810000 */
[----:B------:R-:W-:Y:S01]  /*2e70*/  UIADD3 UR8, UR25, 0x32370b8f, URZ ;  /* 0x32370b8f19087890 */ /* 0x000fe2000fffe03f */
[----:B------:R-:W-:Y:S01]  /*2e80*/  IMAD.SHL.U32 R114, R4, 0x2, RZ ;  /* 0x0000000204727824 */ /* 0x000fe200078e00ff */
[----:B------:R-:W-:Y:S01]  /*2e90*/  UIADD3 UR9, UR24, -0x255992d5, URZ ;  /* 0xdaa66d2b18097890 */ /* 0x000fe2000fffe03f */
[----:B------:R-:W-:Y:S01]  /*2ea0*/  FMNMX.FTZ R2, R43, R2, !PT ;  /* 0x000000022b027209 */ /* 0x000fe20007810000 */
[----:B------:R-:W-:Y:S01]  /*2eb0*/  UIADD3 UR7, UR24, 0x78dde6e4, URZ ;  /* 0x78dde6e418077890 */ /* 0x000fe2000fffe03f */
[----:B------:R-:W-:Y:S01]  /*2ec0*/  IMAD R112, R3, 0x2, R114 ;  /* 0x0000000203707824 */ /* 0x000fe200078e0272 */
[----:B------:R-:W-:Y:S01]  /*2ed0*/  UIADD3 UR6, UR25, -0x126145ec, URZ ;  /* 0xed9eba1419067890 */ /* 0x000fe2000fffe03f */
[----:B------:R-:W-:Y:S01]  /*2ee0*/  FMNMX.FTZ R2, R41, R2, !PT ;  /* 0x0000000229027209 */ /* 0x000fe20007810000 */
[----:B------:R-:W-:Y:S01]  /*2ef0*/  UIADD3 UR4, UR25, -0x56f99767, URZ ;  /* 0xa906689919047890 */ /* 0x000fe2000fffe03f */
[----:B------:R-:W-:Y:S01]  /*2f00*/  IMAD R89, R6, 0x10000, R6 ;  /* 0x0001000006597824 */ /* 0x000fe200078e0206 */
[----:B------:R-:W-:Y:S01]  /*2f10*/  UIADD3 UR5, UR24, 0x1715609d, URZ ;  /* 0x1715609d18057890 */ /* 0x000fe2000fffe03f */
[----:B------:R-:W-:Y:S01]  /*2f20*/  FMNMX.FTZ R2, R27, R2, !PT ;  /* 0x000000021b027209 */ /* 0x000fe20007810000 */
[----:B------:R-:W-:Y:S03]  /*2f30*/  LDSM.16.MT88.4 R48, [R112+0x6000] ;  /* 0x006000007030783b */ /* 0x000fe60000004200 */
[----:B------:R-:W-:Y:S01]  /*2f40*/  FMNMX.FTZ R9, R29, R2, !PT ;  /* 0x000000021d097209 */ /* 0x000fe20007810000 */
[----:B------:R-:W-:Y:S03]  /*2f50*/  LDSM.16.MT88.4 R56, [R114+0x7000] ;  /* 0x007000007238783b */ /* 0x000fe60000004200 */
[----:B------:R-:W-:Y:S01]  /*2f60*/  FMNMX.FTZ R2, R30, R9, !PT ;  /* 0x000000091e027209 */ /* 0x000fe20007810000 */
[----:B------:R-:W-:Y:S03]  /*2f70*/  LDSM.16.MT88.4 R72, [R114+0x8000] ;  /* 0x008000007248783b */ /* 0x000fe60000004200 */
[----:B------:R-:W-:-:S04]  /*2f80*/  FMNMX.FTZ R9, R31, R2, !PT ;  /* 0x000000021f097209 */ /* 0x000fc80007810000 */
[----:B------:R-:W-:-:S04]  /*2f90*/  FMNMX.FTZ R2, R32, R9, !PT ;  /* 0x0000000920027209 */ /* 0x000fc80007810000 */
[----:B------:R-:W-:Y:S02]  /*2fa0*/  FMNMX.FTZ R9, R33, R2, !PT ;  /* 0x0000000221097209 */ /* 0x000fe40007810000 */
[----:B------:R-:W-:Y:S02]  /*2fb0*/  FMNMX.FTZ R2, R8, R5, !PT ;  /* 0x0000000508027209 */ /* 0x000fe40007810000 */
[----:B-1----:R-:W-:Y:S02]  /*2fc0*/  FMNMX.FTZ R12, R76, R9, !PT ;  /* 0x000000094c0c7209 */ /* 0x002fe40007810000 */
[----:B------:R-:W-:Y:S02]  /*2fd0*/  FMNMX.FTZ R2, R7, R2, !PT ;  /* 0x0000000207027209 */ /* 0x000fe40007810000 */
        /* <DEDUP_REMOVED lines=12> */
[----:B------:R-:W-:-:S04]  /*30a0*/  FMNMX.FTZ R10, R85, R10, !PT ;  /* 0x0000000a550a7209 */ /* 0x000fc80007810000 */
[----:B------:R-:W-:-:S04]  /*30b0*/  FMNMX.FTZ R10, R91, R10, !PT ;  /* 0x0000000a5b0a7209 */ /* 0x000fc80007810000 */
[----:B------:R-:W-:-:S04]  /*30c0*/  FMNMX.FTZ R11, R93, R10, !PT ;  /* 0x0000000a5d0b7209 */ /* 0x000fc80007810000 */
[----:B------:R-:W-:-:S04]  /*30d0*/  FMNMX.FTZ R10, R94, R11, !PT ;  /* 0x0000000b5e0a7209 */ /* 0x000fc80007810000 */
[----:B------:R-:W-:-:S05]  /*30e0*/  FMNMX.FTZ R11, R95, R10, !PT ;  /* 0x0000000a5f0b7209 */ /* 0x000fca0007810000 */
[----:B------:R-:W2:Y:S01]  /*30f0*/  SHFL.BFLY PT, R0, R11, 0x2, 0x1f ;  /* 0x0c401f000b007f89 */ /* 0x000ea200000e0000 */
[----:B-1----:R-:W-:Y:S02]  /*3100*/  FMNMX.FTZ R2, R9, R2, !PT ;  /* 0x0000000209027209 */ /* 0x002fe40007810000 */
[----:B------:R-:W-:Y:S02]  /*3110*/  LOP3.LUT R9, R65, UR25, R62, 0x96, !PT ;  /* 0x0000001941097c12 */ /* 0x000fe4000f8e963e */
[C---:B------:R-:W-:Y:S01]  /*3120*/  FSETP.NEU.FTZ.AND P0, PT, R2.reuse, -INF , PT ;  /* 0xff8000000200780b */ /* 0x040fe20003f1d000 */
[----:B------:R-:W-:Y:S02]  /*3130*/  FMUL.FTZ R90, R2, c[0x0][0x23c] ;  /* 0x00008f00025a7a20 */ /* 0x000fe40000410000 */
[----:B------:R-:W-:-:S03]  /*3140*/  IMAD.WIDE.U32 R12, R9, -0x326172a9, RZ ;  /* 0xcd9e8d57090c7825 */ /* 0x000fc600078e00ff */
[----:B------:R-:W-:Y:S02]  /*3150*/  FSEL R90, R90, RZ, P0 ;  /* 0x000000ff5a5a7208 */ /* 0x000fe40000000000 */
[----:B------:R-:W-:-:S03]  /*3160*/  LOP3.LUT R9, R13, UR13, R60, 0x96, !PT ;  /* 0x0000000d0d097c12 */ /* 0x000fc6000f8e963c */
[----:B------:R-:W-:Y:S01]  /*3170*/  FFMA.FTZ R87, R68, c[0x0][0x23c], -R90 ;  /* 0x00008f0044577a23 */ /* 0x000fe2000001085a */
[----:B------:R-:W-:Y:S01]  /*3180*/  LOP3.LUT R68, R71, UR12, R64, 0x96, !PT ;  /* 0x0000000c47447c12 */ /* 0x000fe2000f8e9640 */
[----:B------:R-:W-:Y:S02]  /*3190*/  FFMA.FTZ R86, R69, c[0x0][0x23c], -R90 ;  /* 0x00008f0045567a23 */ /* 0x000fe4000001085a */
[----:B------:R-:W-:Y:S02]  /*31a0*/  IMAD.WIDE.U32 R44, R9, -0x2daee0ad, RZ ;  /* 0xd2511f53092c7825 */ /* 0x000fe400078e00ff */
[----:B------:R-:W-:Y:S01]  /*31b0*/  MUFU.EX2 R87, R87 ;  /* 0x0000005700577308 */ /* 0x000fe20000000800 */
[----:B--2---:R-:W-:Y:S01]  /*31c0*/  FMNMX.FTZ R0, R11, R0, !PT ;  /* 0x000000000b007209 */ /* 0x004fe20007810000 */
[----:B------:R-:W-:Y:S01]  /*31d0*/  IMAD.WIDE.U32 R68, R68, -0x326172a9, RZ ;  /* 0xcd9e8d5744447825 */ /* 0x000fe200078e00ff */
[----:B------:R-:W-:-:S03]  /*31e0*/  LOP3.LUT R10, R45, UR10, R70, 0x96, !PT ;  /* 0x0000000a2d0a7c12 */ /* 0x000fc6000f8e9646 */
[----:B------:R-:W1:Y:S01]  /*31f0*/  SHFL.BFLY PT, R11, R0, 0x1, 0x1f ;  /* 0x0c201f00000b7f89 */ /* 0x000e6200000e0000 */
[----:B------:R-:W-:Y:S01]  /*3200*/  LOP3.LUT R9, R69, UR11, R12, 0x96, !PT ;  /* 0x0000000b45097c12 */ /* 0x000fe2000f8e960c */
[----:B------:R-:W-:Y:S01]  /*3210*/  IMAD.WIDE.U32 R12, R10, -0x326172a9, RZ ;  /* 0xcd9e8d570a0c7825 */ /* 0x000fe200078e00ff */
[----:B------:R-:W-:Y:S03]  /*3220*/  MUFU.EX2 R86, R86 ;  /* 0x0000005600567308 */ /* 0x000fe60000000800 */
[----:B------:R-:W-:Y:S01]  /*3230*/  IMAD.WIDE.U32 R14, R9, -0x2daee0ad, RZ ;  /* 0xd2511f53090e7825 */ /* 0x000fe200078e00ff */
[----:B------:R-:W-:-:S03]  /*3240*/  LOP3.LUT R9, R13, UR9, R68, 0x96, !PT ;  /* 0x000000090d097c12 */ /* 0x000fc6000f8e9644 */
[----:B------:R-:W-:Y:S01]  /*3250*/  FFMA.FTZ R106, R37, c[0x0][0x23c], -R90 ;  /* 0x00008f00256a7a23 */ /* 0x000fe2000001085a */
[----:B------:R-:W-:Y:S01]  /*3260*/  LOP3.LUT R36, R15, UR8, R44, 0x96, !PT ;  /* 0x000000080f247c12 */ /* 0x000fe2000f8e962c */
[----:B------:R-:W-:Y:S02]  /*3270*/  FFMA.FTZ R109, R21, c[0x0][0x23c], -R90 ;  /* 0x00008f00156d7a23 */ /* 0x000fe4000001085a */
[----:B------:R-:W-:Y:S02]  /*3280*/  IMAD.WIDE.U32 R20, R9, -0x2daee0ad, RZ ;  /* 0xd2511f5309147825 */ /* 0x000fe400078e00ff */
[----:B------:R-:W-:Y:S02]  /*3290*/  MUFU.EX2 R106, R106 ;  /* 0x0000006a006a7308 */ /* 0x000fe40000000800 */
[----:B------:R-:W-:Y:S01]  /*32a0*/  IMAD.WIDE.U32 R36, R36, -0x326172a9, RZ ;  /* 0xcd9e8d5724247825 */ /* 0x000fe200078e00ff */
[----:B------:R-:W-:-:S03]  /*32b0*/  LOP3.LUT R9, R21, UR6, R14, 0x96, !PT ;  /* 0x0000000615097c12 */ /* 0x000fc6000f8e960e */
[----:B------:R-:W-:Y:S01]  /*32c0*/  FFMA.FTZ R22, R39, c[0x0][0x23c], -R90 ;  /* 0x00008f0027167a23 */ /* 0x000fe2000001085a */
[----:B------:R-:W-:Y:S01]  /*32d0*/  LOP3.LUT R12, R37, UR7, R12, 0x96, !PT ;  /* 0x00000007250c7c12 */ /* 0x000fe2000f8e960c */
[----:B------:R-:W-:Y:S01]  /*32e0*/  IMAD.WIDE.U32 R38, R9, -0x326172a9, RZ ;  /* 0xcd9e8d5709267825 */ /* 0x000fe200078e00ff */
[----:B-1----:R-:W-:Y:S01]  /*32f0*/  FMNMX.FTZ R0, R0, R11, !PT ;  /* 0x0000000b00007209 */ /* 0x002fe20007810000 */
[----:B------:R-:W1:Y:S02]  /*3300*/  MUFU.EX2 R109, R109 ;  /* 0x0000006d006d7308 */ /* 0x000e640000000800 */
[----:B------:R-:W-:Y:S01]  /*3310*/  IMAD.WIDE.U32 R12, R12, -0x2daee0ad, RZ ;  /* 0xd2511f530c0c7825 */ /* 0x000fe200078e00ff */
[C---:B------:R-:W-:Y:S02]  /*3320*/  FSETP.NEU.FTZ.AND P0, PT, R0.reuse, -INF , PT ;  /* 0xff8000000000780b */ /* 0x040fe40003f1d000 */
[----:B------:R-:W-:Y:S01]  /*3330*/  LOP3.LUT R36, R39, UR5, R36, 0x96, !PT ;  /* 0x0000000527247c12 */ /* 0x000fe2000f8e9624 */
[----:B------:R-:W-:Y:S01]  /*3340*/  FMUL.FTZ R108, R0, c[0x0][0x23c] ;  /* 0x00008f00006c7a20 */ /* 0x000fe20000410000 */
[----:B------:R-:W-:Y:S01]  /*3350*/  LOP3.LUT R9, R13, UR4, R20, 0x96, !PT ;  /* 0x000000040d097c12 */ /* 0x000fe2000f8e9614 */
[--C-:B------:R-:W-:Y:S01]  /*3360*/  FFMA.FTZ R21, R43, c[0x0][0x23c], -R90.reuse ;  /* 0x00008f002b157a23 */ /* 0x100fe2000001085a */
[----:B------:R-:W-:Y:S01]  /*3370*/  MUFU.EX2 R22, R22 ;  /* 0x0000001600167308 */ /* 0x000fe20000000800 */
[----:B------:R-:W-:Y:S01]  /*3380*/  FFMA.FTZ R20, R41, c[0x0][0x23c], -R90 ;  /* 0x00008f0029147a23 */ /* 0x000fe2000001085a */
[----:B------:R-:W-:Y:S01]  /*3390*/  FSEL R108, R108, RZ, P0 ;  /* 0x000000ff6c6c7208 */ /* 0x000fe20000000000 */
[----:B------:R-:W-:Y:S01]  /*33a0*/  IMAD.WIDE.U32 R14, R9, -0x326172a9, RZ ;  /* 0xcd9e8d57090e7825 */ /* 0x000fe200078e00ff */
[----:B------:R-:W2:Y:S03]  /*33b0*/  LDSM.16.MT88.4 R40, [R114+0x6000] ;  /* 0x006000007228783b */ /* 0x000ea60000004200 */
[----:B------:R-:W-:Y:S01]  /*33c0*/  FFMA.FTZ R107, R7, c[0x0][0x23c], -R108 ;  /* 0x00008f00076b7a23 */ /* 0x000fe2000001086c */
[----:B------:R-:W-:Y:S01]  /*33d0*/  LOP3.LUT R9, R15, UR15, R38, 0x96, !PT ;  /* 0x0000000f0f097c12 */ /* 0x000fe2000f8e9626 */
[----:B------:R-:W-:Y:S01]  /*33e0*/  FFMA.FTZ R26, R23, c[0x0][0x23c], -R108 ;  /* 0x00008f00171a7a23 */ /* 0x000fe2000001086c */
[----:B------:R-:W-:Y:S01]  /*33f0*/  SHF.R.U32.HI R10, RZ, 0x10, R14 ;  /* 0x00000010ff0a7819 */ /* 0x000fe2000001160e */
[--C-:B------:R-:W-:Y:S01]  /*3400*/  FFMA.FTZ R79, R8, c[0x0][0x23c], -R108.reuse ;  /* 0x00008f00084f7a23 */ /* 0x100fe2000001086c */
[C---:B------:R-:W-:Y:S01]  /*3410*/  LOP3.LUT R15, R14.reuse, 0xffff, RZ, 0xc0, !PT ;  /* 0x0000ffff0e0f7812 */ /* 0x040fe200078ec0ff */
[----:B------:R-:W-:Y:S01]  /*3420*/  FFMA.FTZ R78, R5, c[0x0][0x23c], -R108 ;  /* 0x00008f00054e7a23 */ /* 0x000fe2000001086c */
[----:B------:R-:W-:Y:S01]  /*3430*/  LOP3.LUT R16, R14, 0xff, RZ, 0xc0, !PT ;  /* 0x000000ff0e107812 */ /* 0x000fe200078ec0ff */
[----:B------:R-:W-:Y:S01]  /*3440*/  MUFU.EX2 R107, R107 ;  /* 0x0000006b006b7308 */ /* 0x000fe20000000800 */
[----:B------:R-:W-:Y:S01]  /*3450*/  SHF.R.U32.HI R14, RZ, 0x18, R14 ;  /* 0x00000018ff0e7819 */ /* 0x000fe2000001160e */
[----:B------:R-:W-:Y:S01]  /*3460*/  IMAD.WIDE.U32 R36, R36, -0x2daee0ad, RZ ;  /* 0xd2511f5324247825 */ /* 0x000fe200078e00ff */
[----:B------:R-:W-:-:S02]  /*3470*/  LOP3.LUT R5, R10, 0xff, RZ, 0xc0, !PT ;  /* 0x000000ff0a057812 */ /* 0x000fc400078ec0ff */
[----:B------:R-:W-:Y:S01]  /*3480*/  SHF.R.U32.HI R15, RZ, 0x8, R15 ;  /* 0x00000008ff0f7819 */ /* 0x000fe2000001160f */
[----:B------:R-:W-:Y:S01]  /*3490*/  FFMA.FTZ R25, R25, c[0x0][0x23c], -R90 ;  /* 0x00008f0019197a23 */ /* 0x000fe2000001085a */
[----:B------:R-:W-:Y:S01]  /*34a0*/  SHF.R.U32.HI R4, RZ, 0x10, R9 ;  /* 0x00000010ff047819 */ /* 0x000fe20000011609 */
[----:B------:R-:W3:Y:S01]  /*34b0*/  MUFU.EX2 R26, R26 ;  /* 0x0000001a001a7308 */ /* 0x000ee20000000800 */
[----:B------:R-:W-:Y:S01]  /*34c0*/  PRMT R14, R5, 0x5410, R14 ;  /* 0x00005410050e7816 */ /* 0x000fe2000000000e */
[--C-:B------:R-:W-:Y:S01]  /*34d0*/  FFMA.FTZ R28, R19, c[0x0][0x23c], -R108.reuse ;  /* 0x00008f00131c7a23 */ /* 0x100fe2000001086c */
[----:B------:R-:W-:Y:S01]  /*34e0*/  PRMT R16, R16, 0x5410, R15 ;  /* 0x0000541010107816 */ /* 0x000fe2000000000f */
[--C-:B------:R-:W-:Y:S01]  /*34f0*/  FFMA.FTZ R24, R17, c[0x0][0x23c], -R108.reuse ;  /* 0x00008f0011187a23 */ /* 0x100fe2000001086c */
[C---:B------:R-:W-:Y:S01]  /*3500*/  LOP3.LUT R5, R9.reuse, 0xffff, RZ, 0xc0, !PT ;  /* 0x0000ffff09057812 */ /* 0x040fe200078ec0ff */
[--C-:B------:R-:W-:Y:S01]  /*3510*/  HSET2.LE.AND R83, R14, R89.reuse, PT ;  /* 0x000000590e537233 */ /* 0x100fe20003803000 */
[----:B------:R-:W-:Y:S01]  /*3520*/  LOP3.LUT R80, R9, 0xff, RZ, 0xc0, !PT ;  /* 0x000000ff09507812 */ /* 0x000fe200078ec0ff */
[----:B------:R-:W-:Y:S01]  /*3530*/  MUFU.EX2 R79, R79 ;  /* 0x0000004f004f7308 */ /* 0x000fe20000000800 */
[----:B------:R-:W-:Y:S01]  /*3540*/  SHF.R.U32.HI R9, RZ, 0x18, R9 ;  /* 0x00000018ff097819 */ /* 0x000fe20000011609 */
[--C-:B------:R-:W-:Y:S01]  /*3550*/  HSET2.LE.AND R82, R16, R89.reuse, PT ;  /* 0x0000005910527233 */ /* 0x100fe20003803000 */
[----:B------:R-:W-:Y:S01]  /*3560*/  LOP3.LUT R4, R4, 0xff, RZ, 0xc0, !PT ;  /* 0x000000ff04047812 */ /* 0x000fe200078ec0ff */
[--C-:B------:R-:W-:Y:S01]  /*3570*/  FFMA.FTZ R3, R63, c[0x0][0x23c], -R108.reuse ;  /* 0x00008f003f037a23 */ /* 0x100fe2000001086c */
[----:B------:R-:W-:Y:S01]  /*3580*/  SHF.R.U32.HI R5, RZ, 0x8, R5 ;  /* 0x00000008ff057819 */ /* 0x000fe20000011605 */
[----:B------:R-:W-:Y:S01]  /*3590*/  FFMA.FTZ R23, R67, c[0x0][0x23c], -R108 ;  /* 0x00008f0043177a23 */ /* 0x000fe2000001086c */
[----:B------:R-:W-:Y:S01]  /*35a0*/  PRMT R16, R4, 0x5410, R9 ;  /* 0x0000541004107816 */ /* 0x000fe20000000009 */
[----:B------:R-:W4:Y:S01]  /*35b0*/  MUFU.EX2 R78, R78 ;  /* 0x0000004e004e7308 */ /* 0x000f220000000800 */
[----:B------:R-:W-:Y:S01]  /*35c0*/  PRMT R80, R80, 0x5410, R5 ;  /* 0x0000541050507816 */ /* 0x000fe20000000005 */
[----:B------:R-:W-:Y:S01]  /*35d0*/  FFMA.FTZ R111, R77, c[0x0][0x23c], -R90 ;  /* 0x00008f004d6f7a23 */ /* 0x000fe2000001085a */
[----:B-1----:R-:W-:Y:S01]  /*35e0*/  F2FP.BF16.PACK_AB R5, R106, R109 ;  /* 0x0000006d6a05723e */ /* 0x002fe200000010ff */
[--C-:B------:R-:W-:Y:S01]  /*35f0*/  HSET2.LE.AND R81, R16, R89.reuse, PT ;  /* 0x0000005910517233 */ /* 0x100fe20003803000 */
[----:B------:R-:W-:Y:S01]  /*3600*/  LOP3.LUT R13, R36, 0xffff, RZ, 0xc0, !PT ;  /* 0x0000ffff240d7812 */ /* 0x000fe200078ec0ff */
[----:B------:R-:W-:Y:S01]  /*3610*/  HSET2.LE.AND R80, R80, R89, PT ;  /* 0x0000005950507233 */ /* 0x000fe20003803000 */
[----:B---3--:R-:W-:Y:S01]  /*3620*/  F2FP.BF16.PACK_AB R16, R26, R107 ;  /* 0x0000006b1a10723e */ /* 0x008fe200000010ff */
[----:B------:R-:W-:Y:S01]  /*3630*/  MUFU.EX2 R21, R21 ;  /* 0x0000001500157308 */ /* 0x000fe20000000800 */
[----:B------:R-:W-:Y:S01]  /*3640*/  LOP3.LUT R8, R37, UR14, R12, 0x96, !PT ;  /* 0x0000000e25087c12 */ /* 0x000fe2000f8e960c */
[--C-:B------:R-:W-:Y:S01]  /*3650*/  FFMA.FTZ R133, R29, c[0x0][0x23c], -R90.reuse ;  /* 0x00008f001d857a23 */ /* 0x100fe2000001085a */
[----:B------:R-:W-:Y:S01]  /*3660*/  LOP3.LUT R82, R82, R5, RZ, 0xc0, !PT ;  /* 0x0000000552527212 */ /* 0x000fe200078ec0ff */
[--C-:B------:R-:W-:Y:S01]  /*3670*/  FFMA.FTZ R31, R31, c[0x0][0x23c], -R90.reuse ;  /* 0x00008f001f1f7a23 */ /* 0x100fe2000001085a */
[----:B------:R-:W1:Y:S01]  /*3680*/  LDSM.16.MT88.4 R4, [R114+0x6400] ;  /* 0x006400007204783b */ /* 0x000e620000004200 */
[----:B------:R-:W-:Y:S01]  /*3690*/  LOP3.LUT R12, R36, 0xff, RZ, 0xc0, !PT ;  /* 0x000000ff240c7812 */ /* 0x000fe200078ec0ff */
[----:B------:R-:W-:Y:S01]  /*36a0*/  FFMA.FTZ R29, R33, c[0x0][0x23c], -R90 ;  /* 0x00008f00211d7a23 */ /* 0x000fe2000001085a */
[----:B------:R-:W3:Y:S01]  /*36b0*/  MUFU.EX2 R20, R20 ;  /* 0x0000001400147308 */ /* 0x000ee20000000800 */
[----:B----4-:R-:W-:-:S02]  /*36c0*/  F2FP.BF16.PACK_AB R14, R78, R79 ;  /* 0x0000004f4e0e723e */ /* 0x010fc400000010ff */
[----:B------:R-:W-:Y:S02]  /*36d0*/  SHF.R.U32.HI R13, RZ, 0x8, R13 ;  /* 0x00000008ff0d7819 */ /* 0x000fe4000001160d */
[----:B------:R-:W-:Y:S02]  /*36e0*/  LOP3.LUT R83, R83, R16, RZ, 0xc0, !PT ;  /* 0x0000001053537212 */ /* 0x000fe400078ec0ff */
[----:B------:R-:W-:Y:S01]  /*36f0*/  F2FP.BF16.PACK_AB R9, R86, R87 ;  /* 0x000000575609723e */ /* 0x000fe200000010ff */
[----:B------:R-:W4:Y:S01]  /*3700*/  MUFU.EX2 R25, R25 ;  /* 0x0000001900197308 */ /* 0x000f220000000800 */
[----:B------:R-:W-:Y:S02]  /*3710*/  LOP3.LUT R16, R8, 0xffff, RZ, 0xc0, !PT ;  /* 0x0000ffff08107812 */ /* 0x000fe400078ec0ff */
[----:B------:R-:W-:Y:S02]  /*3720*/  LOP3.LUT R81, R81, R14, RZ, 0xc0, !PT ;  /* 0x0000000e51517212 */ /* 0x000fe400078ec0ff */
[----:B------:R-:W-:-:S02]  /*3730*/  PRMT R12, R12, 0x5410, R13 ;  /* 0x000054100c0c7816 */ /* 0x000fc4000000000d */
[----:B------:R-:W-:Y:S01]  /*3740*/  SHF.R.U32.HI R14, RZ, 0x10, R8 ;  /* 0x00000010ff0e7819 */ /* 0x000fe20000011608 */
[----:B------:R-:W-:Y:S01]  /*3750*/  MUFU.EX2 R28, R28 ;  /* 0x0000001c001c7308 */ /* 0x000fe20000000800 */
[----:B------:R-:W-:Y:S02]  /*3760*/  SHF.R.U32.HI R11, RZ, 0x10, R36 ;  /* 0x00000010ff0b7819 */ /* 0x000fe40000011624 */
[----:B------:R-:W-:Y:S02]  /*3770*/  LOP3.LUT R80, R80, R9, RZ, 0xc0, !PT ;  /* 0x0000000950507212 */ /* 0x000fe400078ec0ff */
[----:B------:R-:W-:Y:S02]  /*3780*/  SHF.R.U32.HI R16, RZ, 0x8, R16 ;  /* 0x00000008ff107819 */ /* 0x000fe40000011610 */
[----:B------:R-:W-:Y:S01]  /*3790*/  LOP3.LUT R9, R8, 0xff, RZ, 0xc0, !PT ;  /* 0x000000ff08097812 */ /* 0x000fe200078ec0ff */
[----:B------:R-:W-:Y:S01]  /*37a0*/  MUFU.EX2 R24, R24 ;  /* 0x0000001800187308 */ /* 0x000fe20000000800 */
[----:B------:R-:W-:Y:S01]  /*37b0*/  SHF.R.U32.HI R13, RZ, 0x18, R8 ;  /* 0x00000018ff0d7819 */ /* 0x000fe20000011608 */
[----:B------:R-:W-:Y:S01]  /*37c0*/  HMMA.16816.F32.BF16 R44, R80, R48, RZ ;  /* 0x00000030502c723c */ /* 0x000fe200000418ff */
[----:B------:R-:W-:Y:S01]  /*37d0*/  LOP3.LUT R8, R14, 0xff, RZ, 0xc0, !PT ;  /* 0x000000ff0e087812 */ /* 0x000fe200078ec0ff */
[----:B------:R-:W-:Y:S01]  /*37e0*/  HSET2.LE.AND R14, R12, R89, PT ;  /* 0x000000590c0e7233 */ /* 0x000fe20003803000 */
[----:B------:R-:W-:-:S02]  /*37f0*/  SHF.R.U32.HI R10, RZ, 0x18, R36 ;  /* 0x00000018ff0a7819 */ /* 0x000fc40000011624 */
[----:B------:R-:W-:Y:S01]  /*3800*/  LOP3.LUT R11, R11, 0xff, RZ, 0xc0, !PT ;  /* 0x000000ff0b0b7812 */ /* 0x000fe200078ec0ff */
[----:B------:R-:W5:Y:S01]  /*3810*/  MUFU.EX2 R3, R3 ;  /* 0x0000000300037308 */ /* 0x000f620000000800 */
[----:B------:R-:W-:Y:S01]  /*3820*/  PRMT R12, R9, 0x5410, R16 ;  /* 0x00005410090c7816 */ /* 0x000fe20000000010 */
[C---:B--2---:R-:W-:Y:S01]  /*3830*/  HMMA.16816.F32.BF16 R36, R80.reuse, R40, RZ ;  /* 0x000000285024723c */ /* 0x044fe200000418ff */
[----:B------:R-:W2:Y:S01]  /*3840*/  LDSM.16.MT88.4 R16, [R112+0x6400] ;  /* 0x006400007010783b */ /* 0x000ea20000004200 */
[----:B---3--:R-:W-:Y:S02]  /*3850*/  F2FP.BF16.PACK_AB R15, R20, R21 ;  /* 0x00000015140f723e */ /* 0x008fe400000010ff */
[----:B------:R-:W-:Y:S01]  /*3860*/  PRMT R10, R11, 0x5410, R10 ;  /* 0x000054100b0a7816 */ /* 0x000fe2000000000a */
[--C-:B------:R-:W-:Y:S01]  /*3870*/  HSET2.LE.AND R12, R12, R89.reuse, PT ;  /* 0x000000590c0c7233 */ /* 0x100fe20003803000 */
[----:B------:R-:W3:Y:S01]  /*3880*/  MUFU.EX2 R23, R23 ;  /* 0x0000001700177308 */ /* 0x000ee20000000800 */
[----:B------:R-:W-:Y:S01]  /*3890*/  PRMT R8, R8, 0x5410, R13 ;  /* 0x0000541008087816 */ /* 0x000fe2000000000d */
[C---:B------:R-:W-:Y:S01]  /*38a0*/  HMMA.16816.F32.BF16 R40, R80.reuse, R42, RZ ;  /* 0x0000002a5028723c */ /* 0x040fe200000418ff */
[----:B------:R-:W-:Y:S01]  /*38b0*/  LOP3.LUT R14, R14, R15, RZ, 0xc0, !PT ;  /* 0x0000000f0e0e7212 */ /* 0x000fe200078ec0ff */
[--C-:B------:R-:W-:Y:S01]  /*38c0*/  HSET2.LE.AND R15, R10, R89.reuse, PT ;  /* 0x000000590a0f7233 */ /* 0x100fe20003803000 */
[----:B----4-:R-:W-:Y:S01]  /*38d0*/  F2FP.BF16.PACK_AB R9, R22, R25 ;  /* 0x000000191609723e */ /* 0x010fe200000010ff */
[----:B------:R-:W-:Y:S01]  /*38e0*/  HSET2.LE.AND R13, R8, R89, PT ;  /* 0x00000059080d7233 */ /* 0x000fe20003803000 */
[----:B-----5:R-:W-:Y:S01]  /*38f0*/  F2FP.BF16.PACK_AB R10, R3, R24 ;  /* 0x00000018030a723e */ /* 0x020fe200000010ff */
[----:B------:R-:W-:Y:S01]  /*3900*/  MUFU.EX2 R33, R133 ;  /* 0x0000008500217308 */ /* 0x000fe20000000800 */
[----:B------:R-:W-:Y:S01]  /*3910*/  LOP3.LUT R12, R12, R9, RZ, 0xc0, !PT ;  /* 0x000000090c0c7212 */ /* 0x000fe200078ec0ff */
[----:B------:R-:W-:Y:S01]  /*3920*/  HMMA.16816.F32.BF16 R52, R80, R56, RZ ;  /* 0x000000385034723c */ /* 0x000fe200000418ff */
[----:B------:R-:W-:-:S02]  /*3930*/  LOP3.LUT R15, R15, R10, RZ, 0xc0, !PT ;  /* 0x0000000a0f0f7212 */ /* 0x000fc400078ec0ff */
[----:B---3--:R-:W-:-:S03]  /*3940*/  F2FP.BF16.PACK_AB R8, R23, R28 ;  /* 0x0000001c1708723e */ /* 0x008fc600000010ff */
[----:B------:R-:W-:Y:S02]  /*3950*/  MUFU.EX2 R31, R31 ;  /* 0x0000001f001f7308 */ /* 0x000fe40000000800 */
[----:B------:R-:W-:Y:S01]  /*3960*/  HMMA.16816.F32.BF16 R56, R80, R58, RZ ;  /* 0x0000003a5038723c */ /* 0x000fe200000418ff */
[----:B------:R-:W-:Y:S02]  /*3970*/  LOP3.LUT R13, R13, R8, RZ, 0xc0, !PT ;  /* 0x000000080d0d7212 */ /* 0x000fe400078ec0ff */
[----:B------:R-:W3:Y:S03]  /*3980*/  LDSM.16.MT88.4 R8, [R114+0x7400] ;  /* 0x007400007208783b */ /* 0x000ee60000004200 */
[----:B------:R-:W-:Y:S02]  /*3990*/  MUFU.EX2 R29, R29 ;  /* 0x0000001d001d7308 */ /* 0x000fe40000000800 */
[C---:B-1----:R-:W-:Y:S08]  /*39a0*/  HMMA.16816.F32.BF16 R36, R12.reuse, R4, R36 ;  /* 0x000000040c24723c */ /* 0x042ff00000041824 */
[C---:B------:R-:W-:Y:S01]  /*39b0*/  HMMA.16816.F32.BF16 R40, R12.reuse, R6, R40 ;  /* 0x000000060c28723c */ /* 0x040fe20000041828 */
[----:B------:R-:W1:Y:S07]  /*39c0*/  LDSM.16.MT88.4 R4, [R112+0x7000] ;  /* 0x007000007004783b */ /* 0x000e6e0000004200 */
[----:B--2---:R-:W-:Y:S07]  /*39d0*/  HMMA.16816.F32.BF16 R44, R12, R16, R44 ;  /* 0x000000100c2c723c */ /* 0x004fee000004182c */
[----:B------:R-:W-:Y:S01]  /*39e0*/  IADD3 R17, R62, 0x1, RZ ;  /* 0x000000013e117810 */ /* 0x000fe20007ffe0ff */
[----:B------:R-:W-:Y:S03]  /*39f0*/  HMMA.16816.F32.BF16 R48, R80, R50, RZ ;  /* 0x000000325030723c */ /* 0x000fe600000418ff */
[----:B------:R-:W-:-:S02]  /*3a00*/  LOP3.LUT R16, R65, UR25, R17, 0x96, !PT ;  /* 0x0000001941107c12 */ /* 0x000fc4000f8e9611 */
[----:B------:R-:W2:Y:S03]  /*3a10*/  LDSM.16.MT88.4 R64, [R112+0x7400] ;  /* 0x007400007040783b */ /* 0x000ea60000004200 */
[----:B------:R-:W-:Y:S01]  /*3a20*/  IMAD.WIDE.U32 R16, R16, -0x326172a9, RZ ;  /* 0xcd9e8d5710107825 */ /* 0x000fe200078e00ff */
[----:B---3--:R-:W-:Y:S04]  /*3a30*/  HMMA.16816.F32.BF16 R52, R12, R8, R52 ;  /* 0x000000080c34723c */ /* 0x008fe80000041834 */
[----:B------:R-:W-:-:S03]  /*3a40*/  LOP3.LUT R16, R69, UR11, R16, 0x96, !PT ;  /* 0x0000000b45107c12 */ /* 0x000fc6000f8e9610 */
[----:B------:R-:W-:Y:S02]  /*3a50*/  LOP3.LUT R8, R17, UR13, R60, 0x96, !PT ;  /* 0x0000000d11087c12 */ /* 0x000fe4000f8e963c */
[----:B------:R-:W-:Y:S01]  /*3a60*/  IMAD.WIDE.U32 R16, R16, -0x2daee0ad, RZ ;  /* 0xd2511f5310107825 */ /* 0x000fe200078e00ff */
[----:B------:R-:W-:Y:S03]  /*3a70*/  HMMA.16816.F32.BF16 R56, R12, R10, R56 ;  /* 0x0000000a0c38723c */ /* 0x000fe60000041838 */
[----:B------:R-:W-:-:S05]  /*3a80*/  IMAD.WIDE.U32 R8, R8, -0x2daee0ad, RZ ;  /* 0xd2511f5308087825 */ /* 0x000fca00078e00ff */
[----:B------:R-:W-:Y:S01]  /*3a90*/  LOP3.LUT R70, R9, UR10, R70, 0x96, !PT ;  /* 0x0000000a09467c12 */ /* 0x000fe2000f8e9646 */
[----:B-1----:R-:W-:Y:S04]  /*3aa0*/  HMMA.16816.F32.BF16 R60, R80, R4, RZ ;  /* 0x00000004503c723c */ /* 0x002fe800000418ff */
[----:B------:R-:W-:-:S03]  /*3ab0*/  IMAD.WIDE.U32 R70, R70, -0x326172a9, RZ ;  /* 0xcd9e8d5746467825 */ /* 0x000fc600078e00ff */
[----:B------:R-:W-:Y:S01]  /*3ac0*/  LOP3.LUT R4, R17, UR8, R8, 0x96, !PT ;  /* 0x0000000811047c12 */ /* 0x000fe2000f8e9608 */
[----:B------:R-:W-:Y:S01]  /*3ad0*/  HMMA.16816.F32.BF16 R48, R12, R18, R48 ;  /* 0x000000120c30723c */ /* 0x000fe20000041830 */
[----:B------:R-:W-:-:S03]  /*3ae0*/  LOP3.LUT R68, R71, UR9, R68, 0x96, !PT ;  /* 0x0000000947447c12 */ /* 0x000fc6000f8e9644 */
[----:B------:R-:W-:-:S04]  /*3af0*/  IMAD.WIDE.U32 R10, R4, -0x326172a9, RZ ;  /* 0xcd9e8d57040a7825 */ /* 0x000fc800078e00ff */
[----:B------:R-:W-:Y:S01]  /*3b00*/  HMMA.16816.F32.BF16 R4, R80, R6, RZ ;  /* 0x000000065004723c */ /* 0x000fe200000418ff */
[----:B------:R-:W-:Y:S01]  /*3b10*/  IMAD.WIDE.U32 R68, R68, -0x2daee0ad, RZ ;  /* 0xd2511f5344447825 */ /* 0x000fe200078e00ff */
[----:B------:R-:W-:-:S04]  /*3b20*/  LOP3.LUT R17, R11, UR7, R70, 0x96, !PT ;  /* 0x000000070b117c12 */ /* 0x000fc8000f8e9646 */
[----:B------:R-:W-:Y:S01]  /*3b30*/  LOP3.LUT R8, R69, UR6, R16, 0x96, !PT ;  /* 0x0000000645087c12 */ /* 0x000fe2000f8e9610 */
[----:B------:R-:W-:Y:S01]  /*3b40*/  IMAD.WIDE.U32 R16, R17, -0x2daee0ad, RZ ;  /* 0xd2511f5311107825 */ /* 0x000fe200078e00ff */
[----:B--2---:R-:W-:Y:S03]  /*3b50*/  HMMA.16816.F32.BF16 R60, R12, R64, R60 ;  /* 0x000000400c3c723c */ /* 0x004fe6000004183c */
[----:B------:R-:W-:Y:S01]  /*3b60*/  IMAD.WIDE.U32 R8, R8, -0x326172a9, RZ ;  /* 0xcd9e8d5708087825 */ /* 0x000fe200078e00ff */
[----:B------:R-:W-:-:S04]  /*3b70*/  LOP3.LUT R134, R17, UR4, R68, 0x96, !PT ;  /* 0x0000000411867c12 */ /* 0x000fc8000f8e9644 */
[----:B------:R-:W-:Y:S01]  /*3b80*/  LOP3.LUT R9, R9, UR5, R10, 0x96, !PT ;  /* 0x0000000509097c12 */ /* 0x000fe2000f8e960a */
[----:B------:R-:W-:Y:S01]  /*3b90*/  IMAD.WIDE.U32 R134, R134, -0x326172a9, RZ ;  /* 0xcd9e8d5786867825 */ /* 0x000fe200078e00ff */
[----:B------:R-:W-:Y:S03]  /*3ba0*/  HMMA.16816.F32.BF16 R68, R80, R72, RZ ;  /* 0x000000485044723c */ /* 0x000fe600000418ff */
[----:B------:R-:W-:Y:S01]  /*3bb0*/  IMAD.WIDE.U32 R18, R9, -0x2daee0ad, RZ ;  /* 0xd2511f5309127825 */ /* 0x000fe200078e00ff */
[----:B------:R-:W-:Y:S02]  /*3bc0*/  LOP3.LUT R8, R135, UR15, R8, 0x96, !PT ;  /* 0x0000000f87087c12 */ /* 0x000fe4000f8e9608 */
[----:B------:R-:W-:Y:S02]  /*3bd0*/  LOP3.LUT R10, R134, 0xff, RZ, 0xc0, !PT ;  /* 0x000000ff860a7812 */ /* 0x000fe400078ec0ff */
[----:B------:R-:W-:Y:S01]  /*3be0*/  HMMA.16816.F32.BF16 R64, R12, R66, R4 ;  /* 0x000000420c40723c */ /* 0x000fe20000041804 */
[----:B------:R-:W-:-:S02]  /*3bf0*/  SHF.R.U32.HI R132, RZ, 0x10, R8 ;  /* 0x00000010ff847819 */ /* 0x000fc40000011608 */
[----:B------:R-:W-:Y:S02]  /*3c00*/  LOP3.LUT R110, R18, 0xff, RZ, 0xc0, !PT ;  /* 0x000000ff126e7812 */ /* 0x000fe400078ec0ff */
[----:B------:R-:W-:Y:S02]  /*3c10*/  LOP3.LUT R132, R132, 0xff, RZ, 0xc0, !PT ;  /* 0x000000ff84847812 */ /* 0x000fe400078ec0ff */
[----:B------:R-:W-:Y:S01]  /*3c20*/  LOP3.LUT R7, R134, 0xffff, RZ, 0xc0, !PT ;  /* 0x0000ffff86077812 */ /* 0x000fe200078ec0ff */
[----:B------:R-:W-:Y:S01]  /*3c30*/  HMMA.16816.F32.BF16 R72, R80, R74, RZ ;  /* 0x0000004a5048723c */ /* 0x000fe200000418ff */
[----:B------:R-:W-:Y:S02]  /*3c40*/  LOP3.LUT R4, R18, 0xffff, RZ, 0xc0, !PT ;  /* 0x0000ffff12047812 */ /* 0x000fe400078ec0ff */
[----:B------:R-:W-:Y:S02]  /*3c50*/  SHF.R.U32.HI R7, RZ, 0x8, R7 ;  /* 0x00000008ff077819 */ /* 0x000fe40000011607 */
[----:B------:R-:W-:-:S02]  /*3c60*/  LOP3.LUT R5, R19, UR14, R16, 0x96, !PT ;  /* 0x0000000e13057c12 */ /* 0x000fc4000f8e9610 */
[----:B------:R-:W-:Y:S02]  /*3c70*/  PRMT R10, R10, 0x5410, R7 ;  /* 0x000054100a0a7816 */ /* 0x000fe40000000007 */
[----:B------:R-:W-:Y:S02]  /*3c80*/  SHF.R.U32.HI R7, RZ, 0x18, R8 ;  /* 0x00000018ff077819 */ /* 0x000fe40000011608 */
[----:B------:R-:W-:Y:S01]  /*3c90*/  SHF.R.U32.HI R16, RZ, 0x10, R18 ;  /* 0x00000010ff107819 */ /* 0x000fe20000011612 */
[----:B------:R-:W-:Y:S01]  /*3ca0*/  HSET2.LE.AND R10, R10, R89, PT ;  /* 0x000000590a0a7233 */ /* 0x000fe20003803000 */
[----:B------:R-:W-:Y:S02]  /*3cb0*/  PRMT R132, R132, 0x5410, R7 ;  /* 0x0000541084847816 */ /* 0x000fe40000000007 */
[----:B------:R-:W-:Y:S02]  /*3cc0*/  SHF.R.U32.HI R7, RZ, 0x8, R4 ;  /* 0x00000008ff077819 */ /* 0x000fe40000011604 */
[----:B------:R-:W-:-:S02]  /*3cd0*/  SHF.R.U32.HI R9, RZ, 0x18, R18 ;  /* 0x00000018ff097819 */ /* 0x000fc40000011612 */
[----:B------:R-:W-:Y:S02]  /*3ce0*/  PRMT R110, R110, 0x5410, R7 ;  /* 0x000054106e6e7816 */ /* 0x000fe40000000007 */
[C---:B------:R-:W-:Y:S02]  /*3cf0*/  LOP3.LUT R7, R5.reuse, 0xffff, RZ, 0xc0, !PT ;  /* 0x0000ffff05077812 */ /* 0x040fe400078ec0ff */
[C---:B------:R-:W-:Y:S02]  /*3d00*/  LOP3.LUT R11, R8.reuse, 0xffff, RZ, 0xc0, !PT ;  /* 0x0000ffff080b7812 */ /* 0x040fe400078ec0ff */
[----:B------:R-:W-:Y:S02]  /*3d10*/  SHF.R.U32.HI R18, RZ, 0x10, R5 ;  /* 0x00000010ff127819 */ /* 0x000fe40000011605 */
[----:B------:R-:W-:Y:S02]  /*3d20*/  LOP3.LUT R92, R5, 0xff, RZ, 0xc0, !PT ;  /* 0x000000ff055c7812 */ /* 0x000fe400078ec0ff */
        /* <DEDUP_REMOVED lines=8> */
[--C-:B------:R-:W-:Y:S01]  /*3db0*/  HSET2.LE.AND R8, R8, R89.reuse, PT ;  /* 0x0000005908087233 */ /* 0x100fe20003803000 */
[----:B------:R-:W1:Y:S01]  /*3dc0*/  LDSM.16.MT88.4 R4, [R114+0x8400] ;  /* 0x008400007204783b */ /* 0x000e620000004200 */
[--C-:B------:R-:W-:Y:S01]  /*3dd0*/  SHF.R.U32.HI R17, RZ, 0x10, R134.reuse ;  /* 0x00000010ff117819 */ /* 0x100fe20000011686 */
[--C-:B------:R-:W-:Y:S01]  /*3de0*/  HSET2.LE.AND R19, R92, R89.reuse, PT ;  /* 0x000000595c137233 */ /* 0x100fe20003803000 */
[----:B------:R-:W-:Y:S01]  /*3df0*/  SHF.R.U32.HI R134, RZ, 0x18, R134 ;  /* 0x00000018ff867819 */ /* 0x000fe20000011686 */
[--C-:B------:R-:W-:Y:S01]  /*3e00*/  HSET2.LE.AND R18, R18, R89.reuse, PT ;  /* 0x0000005912127233 */ /* 0x100fe20003803000 */
[----:B------:R-:W-:Y:S01]  /*3e10*/  LOP3.LUT R17, R17, 0xff, RZ, 0xc0, !PT ;  /* 0x000000ff11117812 */ /* 0x000fe200078ec0ff */
[--C-:B------:R-:W-:Y:S01]  /*3e20*/  FFMA.FTZ R92, R27, c[0x0][0x23c], -R90.reuse ;  /* 0x00008f001b5c7a23 */ /* 0x100fe2000001085a */
[----:B------:R-:W-:Y:S01]  /*3e30*/  LOP3.LUT R16, R16, 0xff, RZ, 0xc0, !PT ;  /* 0x000000ff10107812 */ /* 0x000fe200078ec0ff */
[----:B------:R-:W-:Y:S01]  /*3e40*/  FFMA.FTZ R27, R76, c[0x0][0x23c], -R90 ;  /* 0x00008f004c1b7a23 */ /* 0x000fe2000001085a */
[----:B------:R-:W-:Y:S01]  /*3e50*/  PRMT R134, R17, 0x5410, R134 ;  /* 0x0000541011867816 */ /* 0x000fe20000000086 */
[--C-:B------:R-:W-:Y:S01]  /*3e60*/  HSET2.LE.AND R17, R110, R89.reuse, PT ;  /* 0x000000596e117233 */ /* 0x100fe20003803000 */
[----:B------:R-:W-:Y:S01]  /*3e70*/  PRMT R16, R16, 0x5410, R9 ;  /* 0x0000541010107816 */ /* 0x000fe20000000009 */
[--C-:B------:R-:W-:Y:S01]  /*3e80*/  HSET2.LE.AND R9, R132, R89.reuse, PT ;  /* 0x0000005984097233 */ /* 0x100fe20003803000 */
[----:B------:R-:W-:Y:S01]  /*3e90*/  FADD.FTZ R132, R79, R78 ;  /* 0x0000004e4f847221 */ /* 0x000fe20000010000 */
[--C-:B------:R-:W-:Y:S01]  /*3ea0*/  HSET2.LE.AND R11, R134, R89.reuse, PT ;  /* 0x00000059860b7233 */ /* 0x100fe20003803000 */
[----:B------:R-:W-:Y:S01]  /*3eb0*/  FADD.FTZ R110, R87, R86 ;  /* 0x00000056576e7221 */ /* 0x000fe20000010000 */
[----:B------:R-:W-:Y:S01]  /*3ec0*/  HSET2.LE.AND R16, R16, R89, PT ;  /* 0x0000005910107233 */ /* 0x000fe20003803000 */
[--C-:B------:R-:W-:Y:S01]  /*3ed0*/  FFMA.FTZ R89, R30, c[0x0][0x23c], -R90.reuse ;  /* 0x00008f001e597a23 */ /* 0x100fe2000001085a */
[----:B------:R-:W-:Y:S01]  /*3ee0*/  MUFU.EX2 R27, R27 ;  /* 0x0000001b001b7308 */ /* 0x000fe20000000800 */
[----:B------:R-:W-:-:S02]  /*3ef0*/  FFMA.FTZ R30, R32, c[0x0][0x23c], -R90 ;  /* 0x00008f00201e7a23 */ /* 0x000fc4000001085a */
[--C-:B------:R-:W-:Y:S02]  /*3f00*/  FFMA.FTZ R87, R84, c[0x0][0x23c], -R108.reuse ;  /* 0x00008f0054577a23 */ /* 0x100fe4000001086c */
[--C-:B------:R-:W-:Y:S02]  /*3f10*/  FFMA.FTZ R84, R85, c[0x0][0x23c], -R108.reuse ;  /* 0x00008f0055547a23 */ /* 0x100fe4000001086c */
[----:B------:R-:W-:Y:S01]  /*3f20*/  FFMA.FTZ R85, R91, c[0x0][0x23c], -R108 ;  /* 0x00008f005b557a23 */ /* 0x000fe2000001086c */
[----:B------:R-:W-:Y:S01]  /*3f30*/  MUFU.EX2 R90, R92 ;  /* 0x0000005c005a7308 */ /* 0x000fe20000000800 */
[----:B------:R-:W-:Y:S02]  /*3f40*/  FADD.FTZ R109, R109, R110 ;  /* 0x0000006e6d6d7221 */ /* 0x000fe40000010000 */
[----:B------:R-:W-:-:S04]  /*3f50*/  FADD.FTZ R91, R107, R132 ;  /* 0x000000846b5b7221 */ /* 0x000fc80000010000 */
[----:B------:R-:W-:Y:S01]  /*3f60*/  FADD.FTZ R91, R26, R91 ;  /* 0x0000005b1a5b7221 */ /* 0x000fe20000010000 */
[----:B------:R-:W-:Y:S03]  /*3f70*/  MUFU.EX2 R32, R89 ;  /* 0x0000005900207308 */ /* 0x000fe60000000800 */
[----:B------:R-:W-:Y:S01]  /*3f80*/  FADD.FTZ R28, R28, R91 ;  /* 0x0000005b1c1c7221 */ /* 0x000fe20000010000 */
[C---:B-1----:R-:W-:Y:S03]  /*3f90*/  HMMA.16816.F32.BF16 R68, R12.reuse, R4, R68 ;  /* 0x000000040c44723c */ /* 0x042fe60000041844 */
[----:B------:R-:W-:Y:S01]  /*3fa0*/  FADD.FTZ R23, R23, R28 ;  /* 0x0000001c17177221 */ /* 0x000fe20000010000 */
[----:B------:R-:W-:Y:S03]  /*3fb0*/  MUFU.EX2 R87, R87 ;  /* 0x0000005700577308 */ /* 0x000fe60000000800 */
[----:B------:R-:W-:Y:S01]  /*3fc0*/  FADD.FTZ R24, R24, R23 ;  /* 0x0000001718187221 */ /* 0x000fe20000010000 */
[----:B------:R-:W-:Y:S01]  /*3fd0*/  HMMA.16816.F32.BF16 R72, R12, R6, R72 ;  /* 0x000000060c48723c */ /* 0x000fe20000041848 */
[----:B------:R-:W1:Y:S03]  /*3fe0*/  LDSM.16.MT88.4 R4, [R112+0x8000] ;  /* 0x008000007004783b */ /* 0x000e660000004200 */
[----:B------:R-:W-:Y:S01]  /*3ff0*/  MUFU.EX2 R84, R84 ;  /* 0x0000005400547308 */ /* 0x000fe20000000800 */
[----:B------:R-:W-:-:S07]  /*4000*/  FADD.FTZ R3, R3, R24 ;  /* 0x0000001803037221 */ /* 0x000fce0000010000 */
[----:B------:R-:W-:Y:S08]  /*4010*/  MUFU.EX2 R30, R30 ;  /* 0x0000001e001e7308 */ /* 0x000ff00000000800 */
[----:B------:R-:W2:Y:S08]  /*4020*/  MUFU.EX2 R86, R111 ;  /* 0x0000006f00567308 */ /* 0x000eb00000000800 */
[----:B------:R-:W-:Y:S01]  /*4030*/  MUFU.EX2 R85, R85 ;  /* 0x0000005500557308 */ /* 0x000fe20000000800 */
[C---:B-1----:R-:W-:Y:S07]  /*4040*/  HMMA.16816.F32.BF16 R76, R80.reuse, R4, RZ ;  /* 0x00000004504c723c */ /* 0x042fee00000418ff */
[--C-:B------:R-:W-:Y:S01]  /*4050*/  FFMA.FTZ R5, R34, c[0x0][0x23c], -R108.reuse ;  /* 0x00008f0022057a23 */ /* 0x100fe2000001086c */
[----:B------:R-:W-:Y:S01]  /*4060*/  HMMA.16816.F32.BF16 R80, R80, R6, RZ ;  /* 0x000000065050723c */ /* 0x000fe200000418ff */
[----:B------:R-:W-:-:S02]  /*4070*/  FFMA.FTZ R4, R35, c[0x0][0x23c], -R108 ;  /* 0x00008f0023047a23 */ /* 0x000fc4000001086c */
[----:B------:R1:W-:Y:S01]  /*4080*/  MUFU.EX2 R92, R5 ;  /* 0x00000005005c7308 */ /* 0x0003e20000000800 */
[--C-:B------:R-:W-:Y:S02]  /*4090*/  FFMA.FTZ R34, R93, c[0x0][0x23c], -R108.reuse ;  /* 0x00008f005d227a23 */ /* 0x100fe4000001086c */
[--C-:B------:R-:W-:Y:S01]  /*40a0*/  FFMA.FTZ R35, R94, c[0x0][0x23c], -R108.reuse ;  /* 0x00008f005e237a23 */ /* 0x100fe2000001086c */
[----:B--2---:R-:W-:Y:S01]  /*40b0*/  F2FP.BF16.PACK_AB R6, R86, R27 ;  /* 0x0000001b5606723e */ /* 0x004fe200000010ff */
[----:B------:R-:W-:Y:S02]  /*40c0*/  FFMA.FTZ R108, R95, c[0x0][0x23c], -R108 ;  /* 0x00008f005f6c7a23 */ /* 0x000fe4000001086c */
[----:B------:R-:W-:Y:S01]  /*40d0*/  FADD.FTZ R94, R106, R109 ;  /* 0x0000006d6a5e7221 */ /* 0x000fe20000010000 */
[----:B------:R-:W2:Y:S01]  /*40e0*/  MUFU.EX2 R89, R4 ;  /* 0x0000000400597308 */ /* 0x000ea20000000800 */
[----:B------:R-:W-:Y:S02]  /*40f0*/  LOP3.LUT R6, R17, R6, RZ, 0xc0, !PT ;  /* 0x0000000611067212 */ /* 0x000fe400078ec0ff */
[----:B------:R-:W-:-:S04]  /*4100*/  FADD.FTZ R25, R25, R94 ;  /* 0x0000005e19197221 */ /* 0x000fc80000010000 */
[----:B------:R-:W-:Y:S01]  /*4110*/  FADD.FTZ R22, R22, R25 ;  /* 0x0000001916167221 */ /* 0x000fe20000010000 */
[----:B------:R-:W3:Y:S01]  /*4120*/  MUFU.EX2 R34, R34 ;  /* 0x0000002200227308 */ /* 0x000ee20000000800 */
[----:B-1----:R-:W-:Y:S02]  /*4130*/  F2FP.BF16.PACK_AB R5, R33, R90 ;  /* 0x0000005a2105723e */ /* 0x002fe400000010ff */
[----:B------:R-:W-:Y:S02]  /*4140*/  FADD.FTZ R21, R21, R22 ;  /* 0x0000001615157221 */ /* 0x000fe40000010000 */
[----:B------:R-:W-:Y:S02]  /*4150*/  LOP3.LUT R8, R8, R5, RZ, 0xc0, !PT ;  /* 0x0000000508087212 */ /* 0x000fe400078ec0ff */
[----:B------:R-:W-:Y:S01]  /*4160*/  F2FP.BF16.PACK_AB R5, R31, R32 ;  /* 0x000000201f05723e */ /* 0x000fe200000010ff */
[----:B------:R-:W-:Y:S01]  /*4170*/  MUFU.EX2 R35, R35 ;  /* 0x0000002300237308 */ /* 0x000fe20000000800 */
[----:B--2---:R-:W-:Y:S01]  /*4180*/  F2FP.BF16.PACK_AB R4, R89, R92 ;  /* 0x0000005c5904723e */ /* 0x004fe200000010ff */
[----:B------:R-:W-:Y:S01]  /*4190*/  FADD.FTZ R21, R20, R21 ;  /* 0x0000001514157221 */ /* 0x000fe20000010000 */
[----:B------:R-:W-:Y:S01]  /*41a0*/  LOP3.LUT R10, R10, R5, RZ, 0xc0, !PT ;  /* 0x000000050a0a7212 */ /* 0x000fe200078ec0ff */
[----:B------:R-:W-:Y:S01]  /*41b0*/  FADD.FTZ R92, R92, R3 ;  /* 0x000000035c5c7221 */ /* 0x000fe20000010000 */
[----:B------:R-:W-:Y:S01]  /*41c0*/  LOP3.LUT R9, R9, R4, RZ, 0xc0, !PT ;  /* 0x0000000409097212 */ /* 0x000fe200078ec0ff */
[----:B------:R-:W-:Y:S01]  /*41d0*/  FADD.FTZ R90, R90, R21 ;  /* 0x000000155a5a7221 */ /* 0x000fe20000010000 */
[----:B------:R-:W-:Y:S01]  /*41e0*/  F2FP.BF16.PACK_AB R4, R84, R87 ;  /* 0x000000575404723e */ /* 0x000fe200000010ff */
[----:B------:R-:W1:Y:S01]  /*41f0*/  MUFU.EX2 R108, R108 ;  /* 0x0000006c006c7308 */ /* 0x000e620000000800 */
[----:B---3--:R-:W-:Y:S01]  /*4200*/  F2FP.BF16.PACK_AB R5, R34, R85 ;  /* 0x000000552205723e */ /* 0x008fe200000010ff */
[----:B------:R-:W-:Y:S01]  /*4210*/  FADD.FTZ R33, R33, R90 ;  /* 0x0000005a21217221 */ /* 0x000fe20000010000 */
[----:B------:R-:W-:Y:S01]  /*4220*/  LOP3.LUT R11, R11, R4, RZ, 0xc0, !PT ;  /* 0x000000040b0b7212 */ /* 0x000fe200078ec0ff */
[----:B------:R-:W-:Y:S01]  /*4230*/  FADD.FTZ R92, R89, R92 ;  /* 0x0000005c595c7221 */ /* 0x000fe20000010000 */
[----:B------:R-:W-:Y:S01]  /*4240*/  F2FP.BF16.PACK_AB R4, R29, R30 ;  /* 0x0000001e1d04723e */ /* 0x000fe200000010ff */
[----:B------:R-:W-:Y:S01]  /*4250*/  FADD.FTZ R32, R32, R33 ;  /* 0x0000002120207221 */ /* 0x000fe20000010000 */
[----:B------:R-:W-:Y:S01]  /*4260*/  LOP3.LUT R5, R18, R5, RZ, 0xc0, !PT ;  /* 0x0000000512057212 */ /* 0x000fe200078ec0ff */
[----:B------:R-:W-:Y:S01]  /*4270*/  FADD.FTZ R87, R87, R92 ;  /* 0x0000005c57577221 */ /* 0x000fe20000010000 */
[----:B------:R-:W-:Y:S01]  /*4280*/  LOP3.LUT R4, R19, R4, RZ, 0xc0, !PT ;  /* 0x0000000413047212 */ /* 0x000fe200078ec0ff */
[----:B------:R-:W-:-:S02]  /*4290*/  FADD.FTZ R31, R31, R32 ;  /* 0x000000201f1f7221 */ /* 0x000fc40000010000 */
[----:B------:R-:W-:Y:S02]  /*42a0*/  FADD.FTZ R84, R84, R87 ;  /* 0x0000005754547221 */ /* 0x000fe40000010000 */
[----:B------:R-:W-:Y:S01]  /*42b0*/  FADD.FTZ R30, R30, R31 ;  /* 0x0000001f1e1e7221 */ /* 0x000fe20000010000 */
[----:B-1----:R-:W-:Y:S01]  /*42c0*/  F2FP.BF16.PACK_AB R7, R108, R35 ;  /* 0x000000236c07723e */ /* 0x002fe200000010ff */
[----:B------:R-:W-:Y:S02]  /*42d0*/  FADD.FTZ R85, R85, R84 ;  /* 0x0000005455557221 */ /* 0x000fe40000010000 */
[----:B------:R-:W-:Y:S01]  /*42e0*/  FADD.FTZ R30, R29, R30 ;  /* 0x0000001e1d1e7221 */ /* 0x000fe20000010000 */
[----:B------:R-:W-:Y:S01]  /*42f0*/  LOP3.LUT R7, R16, R7, RZ, 0xc0, !PT ;  /* 0x0000000710077212 */ /* 0x000fe200078ec0ff */
[----:B------:R-:W-:Y:S01]  /*4300*/  FADD.FTZ R34, R34, R85 ;  /* 0x0000005522227221 */ /* 0x000fe20000010000 */
[----:B------:R-:W1:Y:S01]  /*4310*/  LDSM.16.MT88.4 R16, [R112+0x8400] ;  /* 0x008400007010783b */ /* 0x000e620000004200 */
[----:B------:R-:W-:-:S02]  /*4320*/  FADD.FTZ R27, R27, R30 ;  /* 0x0000001e1b1b7221 */ /* 0x000fc40000010000 */
[----:B------:R-:W-:Y:S02]  /*4330*/  FADD.FTZ R35, R35, R34 ;  /* 0x0000002223237221 */ /* 0x000fe40000010000 */
[----:B------:R-:W-:Y:S02]  /*4340*/  FADD.FTZ R109, R86, R27 ;  /* 0x0000001b566d7221 */ /* 0x000fe40000010000 */
[----:B------:R-:W-:Y:S01]  /*4350*/  FADD.FTZ R108, R108, R35 ;  /* 0x000000236c6c7221 */ /* 0x000fe20000010000 */
[C---:B-1----:R-:W-:Y:S08]  /*4360*/  HMMA.16816.F32.BF16 R76, R12.reuse, R16, R76 ;  /* 0x000000100c4c723c */ /* 0x042ff0000004184c */
[----:B------:R-:W-:Y:S01]  /*4370*/  HMMA.16816.F32.BF16 R80, R12, R18, R80 ;  /* 0x000000120c50723c */ /* 0x000fe20000041850 */
[----:B------:R-:W1:Y:S04]  /*4380*/  LDSM.16.MT88.4 R12, [R114+0x6800] ;  /* 0x00680000720c783b */ /* 0x000e680000004200 */
[----:B------:R-:W2:Y:S03]  /*4390*/  LDSM.16.MT88.4 R16, [R112+0x6800] ;  /* 0x006800007010783b */ /* 0x000ea60000004200 */
        /* <DEDUP_REMOVED lines=14> */
[----:B------:R-:W1:Y:S07]  /*4480*/  LDSM.16.MT88.4 R12, [R112+0x8800] ;  /* 0x00880000700c783b */ /* 0x000e6e0000004200 */
[C---:B--2---:R-:W-:Y:S08]  /*4490*/  HMMA.16816.F32.BF16 R36, R4.reuse, R16, R36 ;  /* 0x000000100424723c */ /* 0x044ff00000041824 */
[----:B------:R-:W-:Y:S01]  /*44a0*/  HMMA.16816.F32.BF16 R40, R4, R18, R40 ;  /* 0x000000120428723c */ /* 0x000fe20000041828 */
[----:B------:R-:W2:Y:S07]  /*44b0*/  LDSM.16.MT88.4 R16, [R112+0x7c00] ;  /* 0x007c00007010783b */ /* 0x000eae0000004200 */
[C---:B-1----:R-:W-:Y:S08]  /*44c0*/  HMMA.16816.F32.BF16 R76, R8.reuse, R12, R76 ;  /* 0x0000000c084c723c */ /* 0x042ff0000004184c */
[----:B------:R-:W-:Y:S01]  /*44d0*/  HMMA.16816.F32.BF16 R80, R8, R14, R80 ;  /* 0x0000000e0850723c */ /* 0x000fe20000041850 */
[----:B------:R-:W1:Y:S04]  /*44e0*/  LDSM.16.MT88.4 R12, [R112+0x6c00] ;  /* 0x006c0000700c783b */ /* 0x000e680000004200 */
[----:B------:R-:W3:Y:S03]  /*44f0*/  LDSM.16.MT88.4 R8, [R114+0x7c00] ;  /* 0x007c00007208783b */ /* 0x000ee60000004200 */
[C---:B--2---:R-:W-:Y:S08]  /*4500*/  HMMA.16816.F32.BF16 R60, R4.reuse, R16, R60 ;  /* 0x00000010043c723c */ /* 0x044ff0000004183c */
[C---:B------:R-:W-:Y:S08]  /*4510*/  HMMA.16816.F32.BF16 R64, R4.reuse, R18, R64 ;  /* 0x000000120440723c */ /* 0x040ff00000041840 */
[C---:B-1----:R-:W-:Y:S08]  /*4520*/  HMMA.16816.F32.BF16 R44, R4.reuse, R12, R44 ;  /* 0x0000000c042c723c */ /* 0x042ff0000004182c */
[C---:B------:R-:W-:Y:S01]  /*4530*/  HMMA.16816.F32.BF16 R48, R4.reuse, R14, R48 ;  /* 0x0000000e0430723c */ /* 0x040fe20000041830 */
[----:B------:R-:W1:Y:S07]  /*4540*/  LDSM.16.MT88.4 R12, [R114+0x8c00] ;  /* 0x008c0000720c783b */ /* 0x000e6e0000004200 */
[C---:B---3--:R-:W-:Y:S08]  /*4550*/  HMMA.16816.F32.BF16 R52, R4.reuse, R8, R52 ;  /* 0x000000080434723c */ /* 0x048ff00000041834 */
[C---:B------:R-:W-:Y:S01]  /*4560*/  HMMA.16816.F32.BF16 R56, R4.reuse, R10, R56 ;  /* 0x0000000a0438723c */ /* 0x040fe20000041838 */
[----:B------:R-:W2:Y:S07]  /*4570*/  LDSM.16.MT88.4 R8, [R112+0x8c00] ;  /* 0x008c00007008783b */ /* 0x000eae0000004200 */
[C---:B-1----:R-:W-:Y:S08]  /*4580*/  HMMA.16816.F32.BF16 R68, R4.reuse, R12, R68 ;  /* 0x0000000c0444723c */ /* 0x042ff00000041844 */
[C---:B------:R-:W-:Y:S08]  /*4590*/  HMMA.16816.F32.BF16 R72, R4.reuse, R14, R72 ;  /* 0x0000000e0448723c */ /* 0x040ff00000041848 */
[C---:B--2---:R-:W-:Y:S08]  /*45a0*/  HMMA.16816.F32.BF16 R76, R4.reuse, R8, R76 ;  /* 0x00000008044c723c */ /* 0x044ff0000004184c */
[----:B------:R-:W-:Y:S01]  /*45b0*/  HMMA.16816.F32.BF16 R80, R4, R10, R80 ;  /* 0x0000000a0450723c */ /* 0x000fe20000041850 */
[----:B------:R-:W-:Y:S05]  /*45c0*/  @!UPT UIADD3 URZ, URZ, URZ, URZ ;  /* 0x0000003f3f3ff290 */ /* 0x000fea000fffe03f */
[----:B------:R-:W-:Y:S11]  /*45d0*/  @!P5 BRA `(.L_x_706) ;  /* 0x00002d600000d947 */ /* 0x000ff60003800000 */
[----:B------:R-:W-:-:S04]  /*45e0*/  DEPBAR.LE SB0, 0x0 ;  /* 0x000080000000791a */ /* 0x000fc80000000000 */
[----:B------:R-:W-:Y:S01]  /*45f0*/  IADD3 R3, R98, -0x2, RZ ;  /* 0xfffffffe62037810 */ /* 0x000fe20007ffe0ff */
[----:B------:R-:W-:Y:S01]  /*4600*/  IMAD.MOV.U32 R6, RZ, RZ, R100 ;  /* 0x000000ffff067224 */ /* 0x000fe200078e0064 */
[----:B------:R-:W-:Y:S01]  /*4610*/  BAR.SYNC.DEFER_BLOCKING 0x0 ;  /* 0x0000000000007b1d */ /* 0x000fe20000010000 */
[----:B------:R-:W-:Y:S01]  /*4620*/  ISETP.GE.AND P4, PT, R128, c[0x0][0x220], PT ;  /* 0x0000880080007a0c */ /* 0x000fe20003f86270 */
[----:B------:R-:W-:Y:S01]  /*4630*/  IMAD.MOV.U32 R7, RZ, RZ, R103 ;  /* 0x000000ffff077224 */ /* 0x000fe200078e0067 */
        /* <DEDUP_REMOVED lines=55> */
[----:B------:R-:W3:Y:S04]  /*49b0*/  LDSM.16.M88.4 R20, [R116+0x3400] ;  /* 0x003400007414783b */ /* 0x000ee80000000200 */
[----:B------:R-:W-:Y:S04]  /*49c0*/  LDSM.16.M88.4 R84, [R115] ;  /* 0x000000007354783b */ /* 0x000fe80000000200 */
[----:B------:R-:W5:Y:S04]  /*49d0*/  LDSM.16.M88.4 R16, [R113+0x3000] ;  /* 0x003000007110783b */ /* 0x000f680000000200 */
[----:B--2---:R-:W2:Y:S04]  /*49e0*/  LDSM.16.M88.4 R12, [R116+0x3800] ;  /* 0x00380000740c783b */ /* 0x004ea80000000200 */
[----:B-1----:R-:W1:Y:S04]  /*49f0*/  LDSM.16.M88.4 R8, [R113+0x3400] ;  /* 0x003400007108783b */ /* 0x002e680000000200 */
[----:B------:R-:W1:Y:S04]  /*4a00*/  LDSM.16.M88.4 R88, [R116+0x3c00] ;  /* 0x003c00007458783b */ /* 0x000e680000000200 */
[----:B------:R-:W1:Y:S04]  /*4a10*/  LDSM.16.M88.4 R92, [R113+0x3800] ;  /* 0x00380000715c783b */ /* 0x000e680000000200 */
[----:B------:R-:W2:Y:S04]  /*4a20*/  S2R R3, SR_TID.X ;  /* 0x0000000000037919 */ /* 0x000ea80000002100 */
[----:B------:R-:W0:Y:S01]  /*4a30*/  LDGDEPBAR ;  /* 0x00000000000079af */ /* 0x000e220000000000 */
[C---:B----4-:R-:W-:Y:S08]  /*4a40*/  HMMA.16816.F32.BF16 R32, R4.reuse, R28, RZ ;  /* 0x0000001c0420723c */ /* 0x050ff000000418ff */
[C---:B------:R-:W-:Y:S08]  /*4a50*/  HMMA.16816.F32.BF16 R28, R4.reuse, R30, RZ ;  /* 0x0000001e041c723c */ /* 0x040ff000000418ff */
[----:B---3--:R-:W-:Y:S01]  /*4a60*/  HMMA.16816.F32.BF16 R24, R4, R20, RZ ;  /* 0x000000140418723c */ /* 0x008fe200000418ff */
[----:B--2---:R-:W-:-:S05]  /*4a70*/  IMAD.SHL.U32 R3, R3, 0x2, RZ ;  /* 0x0000000203037824 */ /* 0x004fca00078e00ff */
[----:B------:R-:W-:Y:S02]  /*4a80*/  LOP3.LUT R3, R3, 0x6, RZ, 0xc0, !PT ;  /* 0x0000000603037812 */ /* 0x000fe400078ec0ff */
[----:B------:R-:W-:Y:S08]  /*4a90*/  HMMA.16816.F32.BF16 R20, R4, R22, RZ ;  /* 0x000000160414723c */ /* 0x000ff000000418ff */
[C---:B-----5:R-:W-:Y:S08]  /*4aa0*/  HMMA.16816.F32.BF16 R32, R84.reuse, R16, R32 ;  /* 0x000000105420723c */ /* 0x060ff00000041820 */
[----:B------:R-:W-:Y:S08]  /*4ab0*/  HMMA.16816.F32.BF16 R28, R84, R18, R28 ;  /* 0x00000012541c723c */ /* 0x000ff0000004181c */
[----:B------:R-:W-:Y:S08]  /*4ac0*/  HMMA.16816.F32.BF16 R16, R4, R12, RZ ;  /* 0x0000000c0410723c */ /* 0x000ff000000418ff */
[C---:B-1----:R-:W-:Y:S08]  /*4ad0*/  HMMA.16816.F32.BF16 R24, R84.reuse, R8, R24 ;  /* 0x000000085418723c */ /* 0x042ff00000041818 */
[----:B------:R-:W-:Y:S08]  /*4ae0*/  HMMA.16816.F32.BF16 R20, R84, R10, R20 ;  /* 0x0000000a5414723c */ /* 0x000ff00000041814 */
[C---:B------:R-:W-:Y:S08]  /*4af0*/  HMMA.16816.F32.BF16 R12, R4.reuse, R14, RZ ;  /* 0x0000000e040c723c */ /* 0x040ff000000418ff */
[C---:B------:R-:W-:Y:S08]  /*4b00*/  HMMA.16816.F32.BF16 R8, R4.reuse, R88, RZ ;  /* 0x000000580408723c */ /* 0x040ff000000418ff */
[----:B------:R-:W-:Y:S01]  /*4b10*/  HMMA.16816.F32.BF16 R4, R4, R90, RZ ;  /* 0x0000005a0404723c */ /* 0x000fe200000418ff */
[----:B------:R-:W1:Y:S07]  /*4b20*/  LDSM.16.M88.4 R88, [R113+0x3c00] ;  /* 0x003c00007158783b */ /* 0x000e6e0000000200 */
[C---:B------:R-:W-:Y:S08]  /*4b30*/  HMMA.16816.F32.BF16 R16, R84.reuse, R92, R16 ;  /* 0x0000005c5410723c */ /* 0x040ff00000041810 */
[C---:B------:R-:W-:Y:S01]  /*4b40*/  HMMA.16816.F32.BF16 R12, R84.reuse, R94, R12 ;  /* 0x0000005e540c723c */ /* 0x040fe2000004180c */
[----:B------:R-:W-:Y:S07]  /*4b50*/  LDSM.16.M88.4 R92, [R116+0x4000] ;  /* 0x00400000745c783b */ /* 0x000fee0000000200 */
[C---:B-1----:R-:W-:Y:S08]  /*4b60*/  HMMA.16816.F32.BF16 R8, R84.reuse, R88, R8 ;  /* 0x000000585408723c */ /* 0x042ff00000041808 */
        /* <DEDUP_REMOVED lines=49> */
[C---:B-1----:R-:W-:Y:S07]  /*4e80*/  HMMA.16816.F32.BF16 R16, R92.reuse, R88, R16 ;  /* 0x000000585c10723c */ /* 0x042fee0000041810 */
[----:B------:R-:W-:Y:S01]  /*4e90*/  IADD3 R88, R98, -0x2, RZ ;  /* 0xfffffffe62587810 */ /* 0x000fe20007ffe0ff */
[----:B------:R-:W-:Y:S04]  /*4ea0*/  HMMA.16816.F32.BF16 R12, R92, R90, R12 ;  /* 0x0000005a5c0c723c */ /* 0x000fe8000004180c */
[----:B------:R-:W-:-:S04]  /*4eb0*/  IMAD R3, R88, 0x40, R3 ;  /* 0x0000004058037824 */ /* 0x000fc800078e0203 */
[C---:B--2---:R-:W-:Y:S07]  /*4ec0*/  HMMA.16816.F32.BF16 R8, R92.reuse, R84, R8 ;  /* 0x000000545c08723c */ /* 0x044fee0000041808 */
[----:B------:R-:W-:Y:S01]  /*4ed0*/  IADD3 R84, R3, 0x1, RZ ;  /* 0x0000000103547810 */ /* 0x000fe20007ffe0ff */
[----:B------:R-:W-:Y:S01]  /*4ee0*/  HMMA.16816.F32.BF16 R4, R92, R86, R4 ;  /* 0x000000565c04723c */ /* 0x000fe20000041804 */
[----:B------:R-:W-:Y:S02]  /*4ef0*/  BAR.SYNC.DEFER_BLOCKING 0x0 ;  /* 0x0000000000007b1d */ /* 0x000fe40000010000 */
[----:B------:R-:W-:-:S02]  /*4f00*/  ISETP.GE.AND P0, PT, R84, R105, PT ;  /* 0x000000695400720c */ /* 0x000fc40003f06270 */
[-C--:B------:R-:W-:Y:S02]  /*4f10*/  ISETP.GE.AND P5, PT, R84, R104.reuse, PT ;  /* 0x000000685400720c */ /* 0x080fe40003fa6270 */
[----:B------:R-:W-:Y:S02]  /*4f20*/  IADD3 R84, R3, 0x8, RZ ;  /* 0x0000000803547810 */ /* 0x000fe40007ffe0ff */
[----:B------:R-:W-:Y:S02]  /*4f30*/  FSEL R110, R33, -INF , !P0 ;  /* 0xff800000216e7808 */ /* 0x000fe40004000000 */
[C---:B------:R-:W-:Y:S02]  /*4f40*/  ISETP.GE.AND P6, PT, R84.reuse, R105, PT ;  /* 0x000000695400720c */ /* 0x040fe40003fc6270 */
        /* <DEDUP_REMOVED lines=8> */
[CC--:B------:R-:W-:Y:S02]  /*4fd0*/  ISETP.GE.AND P2, PT, R28.reuse, R105.reuse, PT ;  /* 0x000000691c00720c */ /* 0x0c0fe40003f46270 */
[----:B------:R-:W-:Y:S02]  /*4fe0*/  ISETP.GE.AND P0, PT, R28, R104, PT ;  /* 0x000000681c00720c */ /* 0x000fe40003f06270 */
[----:B------:R-:W-:Y:S02]  /*4ff0*/  IADD3 R28, R3, 0x11, RZ ;  /* 0x00000011031c7810 */ /* 0x000fe40007ffe0ff */
[----:B------:R-:W-:Y:S02]  /*5000*/  FSEL R107, R31, -INF , !P6 ;  /* 0xff8000001f6b7808 */ /* 0x000fe40007000000 */
[----:B------:R-:W-:Y:S02]  /*5010*/  ISETP.GE.AND P6, PT, R28, R105, PT ;  /* 0x000000691c00720c */ /* 0x000fe40003fc6270 */
[----:B------:R-:W-:-:S02]  /*5020*/  FSEL R84, R24, -INF , !P2 ;  /* 0xff80000018547808 */ /* 0x000fc40005000000 */
[----:B------:R-:W-:Y:S02]  /*5030*/  IADD3 R24, R3, 0x18, RZ ;  /* 0x0000001803187810 */ /* 0x000fe40007ffe0ff */
[----:B------:R-:W-:Y:S02]  /*5040*/  FSEL R33, R26, -INF , !P0 ;  /* 0xff8000001a217808 */ /* 0x000fe40004000000 */
[----:B------:R-:W-:Y:S02]  /*5050*/  FSEL R86, R25, -INF , !P6 ;  /* 0xff80000019567808 */ /* 0x000fe40007000000 */
[-C--:B------:R-:W-:Y:S02]  /*5060*/  ISETP.GE.AND P2, PT, R28, R104.reuse, PT ;  /* 0x000000681c00720c */ /* 0x080fe40003f46270 */
[C---:B------:R-:W-:Y:S02]  /*5070*/  ISETP.GE.AND P0, PT, R24.reuse, R105, PT ;  /* 0x000000691800720c */ /* 0x040fe40003f06270 */
[----:B------:R-:W-:-:S02]  /*5080*/  ISETP.GE.AND P6, PT, R24, R104, PT ;  /* 0x000000681800720c */ /* 0x000fc40003fc6270 */
[----:B------:R-:W-:Y:S02]  /*5090*/  IADD3 R24, R3, 0x19, RZ ;  /* 0x0000001903187810 */ /* 0x000fe40007ffe0ff */
[----:B------:R-:W-:Y:S02]  /*50a0*/  FSEL R85, R27, -INF , !P2 ;  /* 0xff8000001b557808 */ /* 0x000fe40005000000 */
[----:B------:R-:W-:Y:S02]  /*50b0*/  ISETP.GE.AND P2, PT, R24, R105, PT ;  /* 0x000000691800720c */ /* 0x000fe40003f46270 */
[----:B------:R-:W-:Y:S02]  /*50c0*/  FSEL R90, R20, -INF , !P0 ;  /* 0xff800000145a7808 */ /* 0x000fe40004000000 */
[----:B------:R-:W-:Y:S02]  /*50d0*/  IADD3 R20, R3, 0x20, RZ ;  /* 0x0000002003147810 */ /* 0x000fe40007ffe0ff */
[----:B------:R-:W-:-:S02]  /*50e0*/  FSEL R93, R22, -INF , !P6 ;  /* 0xff800000165d7808 */ /* 0x000fc40007000000 */
[----:B------:R-:W-:Y:S02]  /*50f0*/  FSEL R94, R21, -INF , !P2 ;  /* 0xff800000155e7808 */ /* 0x000fe40005000000 */
[-C--:B------:R-:W-:Y:S02]  /*5100*/  ISETP.GE.AND P0, PT, R24, R104.reuse, PT ;  /* 0x000000681800720c */ /* 0x080fe40003f06270 */
[C---:B------:R-:W-:Y:S02]  /*5110*/  ISETP.GE.AND P6, PT, R20.reuse, R105, PT ;  /* 0x000000691400720c */ /* 0x040fe40003fc6270 */
[----:B------:R-:W-:Y:S02]  /*5120*/  ISETP.GE.AND P2, PT, R20, R104, PT ;  /* 0x000000681400720c */ /* 0x000fe40003f46270 */
[----:B------:R-:W-:Y:S02]  /*5130*/  IADD3 R20, R3, 0x21, RZ ;  /* 0x0000002103147810 */ /* 0x000fe40007ffe0ff */
[----:B------:R-:W-:-:S02]  /*5140*/  FSEL R95, R23, -INF , !P0 ;  /* 0xff800000175f7808 */ /* 0x000fc40004000000 */
[----:B------:R-:W-:Y:S02]  /*5150*/  FSEL R16, R16, -INF , !P6 ;  /* 0xff80000010107808 */ /* 0x000fe40007000000 */
[CC--:B------:R-:W-:Y:S02]  /*5160*/  ISETP.GE.AND P0, PT, R20.reuse, R105.reuse, PT ;  /* 0x000000691400720c */ /* 0x0c0fe40003f06270 */
[----:B------:R-:W-:Y:S02]  /*5170*/  ISETP.GE.AND P6, PT, R20, R104, PT ;  /* 0x000000681400720c */ /* 0x000fe40003fc6270 */
[----:B------:R-:W-:Y:S02]  /*5180*/  IADD3 R20, R3, 0x28, RZ ;  /* 0x0000002803147810 */ /* 0x000fe40007ffe0ff */
[----:B------:R-:W-:Y:S02]  /*5190*/  FSEL R21, R18, -INF , !P2 ;  /* 0xff80000012157808 */ /* 0x000fe40005000000 */
[----:B------:R-:W-:-:S02]  /*51a0*/  ISETP.GE.AND P2, PT, R20, R105, PT ;  /* 0x000000691400720c */ /* 0x000fc40003f46270 */
[----:B------:R-:W-:Y:S02]  /*51b0*/  IADD3 R18, R3, 0x29, RZ ;  /* 0x0000002903127810 */ /* 0x000fe40007ffe0ff */
[----:B------:R-:W-:Y:S02]  /*51c0*/  FSEL R17, R17, -INF , !P0 ;  /* 0xff80000011117808 */ /* 0x000fe40004000000 */
[----:B------:R-:W-:Y:S02]  /*51d0*/  FSEL R19, R19, -INF , !P6 ;  /* 0xff80000013137808 */ /* 0x000fe40007000000 */
[----:B------:R-:W-:Y:S02]  /*51e0*/  FSEL R12, R12, -INF , !P2 ;  /* 0xff8000000c0c7808 */ /* 0x000fe40005000000 */
[----:B------:R-:W-:Y:S02]  /*51f0*/  ISETP.GE.AND P0, PT, R20, R104, PT ;  /* 0x000000681400720c */ /* 0x000fe40003f06270 */
[----:B------:R-:W-:-:S02]  /*5200*/  ISETP.GE.AND P6, PT, R18, R105, PT ;  /* 0x000000691200720c */ /* 0x000fc40003fc6270 */
[-C--:B------:R-:W-:Y:S02]  /*5210*/  ISETP.GE.AND P2, PT, R18, R104.reuse, PT ;  /* 0x000000681200720c */ /* 0x080fe40003f46270 */
[----:B------:R-:W-:Y:S02]  /*5220*/  IADD3 R18, R3, 0x30, RZ ;  /* 0x0000003003127810 */ /* 0x000fe40007ffe0ff */
[----:B------:R-:W-:Y:S02]  /*5230*/  FSEL R23, R14, -INF , !P0 ;  /* 0xff8000000e177808 */ /* 0x000fe40004000000 */
[----:B------:R-:W-:Y:S02]  /*5240*/  FSEL R13, R13, -INF , !P6 ;  /* 0xff8000000d0d7808 */ /* 0x000fe40007000000 */
[C---:B------:R-:W-:Y:S02]  /*5250*/  ISETP.GE.AND P0, PT, R18.reuse, R105, PT ;  /* 0x000000691200720c */ /* 0x040fe40003f06270 */
[----:B------:R-:W-:-:S02]  /*5260*/  ISETP.GE.AND P6, PT, R18, R104, PT ;  /* 0x000000681200720c */ /* 0x000fc40003fc6270 */
[C---:B------:R-:W-:Y:S02]  /*5270*/  IADD3 R18, R3.reuse, 0x31, RZ ;  /* 0x0000003103127810 */ /* 0x040fe40007ffe0ff */
[----:B------:R-:W-:Y:S02]  /*5280*/  FSEL R14, R8, -INF , !P0 ;  /* 0xff800000080e7808 */ /* 0x000fe40004000000 */
[----:B------:R-:W-:Y:S02]  /*5290*/  ISETP.GE.AND P0, PT, R18, R104, PT ;  /* 0x000000681200720c */ /* 0x000fe40003f06270 */
[----:B------:R-:W-:Y:S02]  /*52a0*/  IADD3 R8, R3, 0x38, RZ ;  /* 0x0000003803087810 */ /* 0x000fe40007ffe0ff */
[----:B------:R-:W-:Y:S02]  /*52b0*/  FSEL R25, R10, -INF , !P6 ;  /* 0xff8000000a197808 */ /* 0x000fe40007000000 */
[----:B------:R-:W-:-:S02]  /*52c0*/  ISETP.GE.AND P6, PT, R8, R105, PT ;  /* 0x000000690800720c */ /* 0x000fc40003fc6270 */
[----:B------:R-:W-:Y:S02]  /*52d0*/  FSEL R24, R11, -INF , !P0 ;  /* 0xff8000000b187808 */ /* 0x000fe40004000000 */
[----:B------:R-:W-:Y:S02]  /*52e0*/  ISETP.GE.AND P0, PT, R3, R105, PT ;  /* 0x000000690300720c */ /* 0x000fe40003f06270 */
[----:B------:R-:W-:Y:S02]  /*52f0*/  FSEL R20, R4, -INF , !P6 ;  /* 0xff80000004147808 */ /* 0x000fe40007000000 */
[----:B------:R-:W-:Y:S02]  /*5300*/  FSEL R4, R32, -INF , !P0 ;  /* 0xff80000020047808 */ /* 0x000fe40004000000 */
[----:B------:R-:W-:Y:S02]  /*5310*/  FSEL R15, R15, -INF , !P2 ;  /* 0xff8000000f0f7808 */ /* 0x000fe40005000000 */
[----:B------:R-:W-:-:S02]  /*5320*/  ISETP.GE.AND P0, PT, R98, 0x3, PT ;  /* 0x000000036200780c */ /* 0x000fc40003f06270 */
[----:B------:R-:W-:-:S04]  /*5330*/  ISETP.GE.AND P2, PT, R18, R105, PT ;  /* 0x000000691200720c */ /* 0x000fc80003f46270 */
[----:B------:R-:W-:Y:S02]  /*5340*/  FSEL R18, R9, -INF , !P2 ;  /* 0xff80000009127808 */ /* 0x000fe40005000000 */
[-C--:B------:R-:W-:Y:S02]  /*5350*/  ISETP.GE.AND P2, PT, R8, R104.reuse, PT ;  /* 0x000000680800720c */ /* 0x080fe40003f46270 */
[----:B------:R-:W-:Y:S02]  /*5360*/  IADD3 R8, R3, 0x39, RZ ;  /* 0x0000003903087810 */ /* 0x000fe40007ffe0ff */
        /* <DEDUP_REMOVED lines=65> */
.L_x_709:
[----:B------:R-:W-:Y:S05]  /*5780*/  BSYNC B0 ;  /* 0x0000000000007941 */ /* 0x000fea0003800000 */
.L_x_708:
[----:B------:R-:W0:Y:S02]  /*5790*/  LDGDEPBAR ;  /* 0x00000000000079af */ /* 0x000e240000000000 */
.L_x_707:
[----:B------:R-:W-:Y:S01]  /*57a0*/  FMNMX.FTZ R3, R2, R4, !PT ;  /* 0x0000000402037209 */ /* 0x000fe20007810000 */
[----:B-1----:R-:W-:Y:S01]  /*57b0*/  IMAD.WIDE.U32 R34, R96, -0x2daee0ad, RZ ;  /* 0xd2511f5360227825 */ /* 0x002fe200078e00ff */
        /* <DEDUP_REMOVED lines=37> */
[----:B-1----:R-:W-:Y:S01]  /*5a10*/  FMNMX.FTZ R32, R31, R32, !PT ;  /* 0x000000201f207209 */ /* 0x002fe20007810000 */
[----:B------:R-:W-:-:S03]  /*5a20*/  IMAD.WIDE.U32 R30, R97, -0x326172a9, RZ ;  /* 0xcd9e8d57611e7825 */ /* 0x000fc600078e00ff */
[C---:B------:R-:W-:Y:S01]  /*5a30*/  FSETP.NEU.FTZ.AND P1, PT, R32.reuse, -INF , PT ;  /* 0xff8000002000780b */ /* 0x040fe20003f3d000 */
[----:B------:R-:W-:Y:S01]  /*5a40*/  FMUL.FTZ R29, R32, c[0x0][0x23c] ;  /* 0x00008f00201d7a20 */ /* 0x000fe20000410000 */
[----:B--2---:R-:W-:Y:S02]  /*5a50*/  FMNMX.FTZ R3, R8, R3, !PT ;  /* 0x0000000308037209 */ /* 0x004fe40007810000 */
[----:B------:R-:W-:Y:S02]  /*5a60*/  FSEL R5, R32, RZ, P1 ;  /* 0x000000ff20057208 */ /* 0x000fe40000800000 */
[----:B------:R-:W-:Y:S02]  /*5a70*/  FSEL R29, R29, RZ, P1 ;  /* 0x000000ff1d1d7208 */ /* 0x000fe40000800000 */
[C---:B------:R-:W-:Y:S01]  /*5a80*/  FSETP.NEU.FTZ.AND P1, PT, R3.reuse, -INF , PT ;  /* 0xff8000000300780b */ /* 0x040fe20003f3d000 */
[----:B------:R-:W-:Y:S02]  /*5a90*/  FADD.FTZ R6, R2, -R5 ;  /* 0x8000000502067221 */ /* 0x000fe40000010000 */
[--C-:B------:R-:W-:Y:S01]  /*5aa0*/  FFMA.FTZ R7, R4, c[0x0][0x23c], -R29.reuse ;  /* 0x00008f0004077a23 */ /* 0x100fe2000001081d */
[----:B------:R-:W-:Y:S01]  /*5ab0*/  FSEL R5, R3, RZ, P1 ;  /* 0x000000ff03057208 */ /* 0x000fe20000800000 */
[----:B------:R-:W-:Y:S01]  /*5ac0*/  FMUL.FTZ R6, R6, c[0x0][0x23c] ;  /* 0x00008f0006067a20 */ /* 0x000fe20000410000 */
[----:B------:R-:W-:Y:S01]  /*5ad0*/  LOP3.LUT R4, R31, R99, RZ, 0x3c, !PT ;  /* 0x000000631f047212 */ /* 0x000fe200078e3cff */
[----:B------:R-:W-:Y:S01]  /*5ae0*/  MUFU.EX2 R2, R7 ;  /* 0x0000000700027308 */ /* 0x000fe20000000800 */
[----:B------:R-:W-:-:S02]  /*5af0*/  FFMA.FTZ R31, R110, c[0x0][0x23c], -R29 ;  /* 0x00008f006e1f7a23 */ /* 0x000fc4000001081d */
[----:B------:R-:W-:Y:S02]  /*5b00*/  FADD.FTZ R28, R0, -R5 ;  /* 0x80000005001c7221 */ /* 0x000fe40000010000 */
[----:B------:R-:W-:Y:S02]  /*5b10*/  IMAD.SHL.U32 R0, R88, 0x2, RZ ;  /* 0x0000000258007824 */ /* 0x000fe400078e00ff */
[----:B------:R-:W-:Y:S01]  /*5b20*/  IMAD.WIDE.U32 R4, R4, -0x2daee0ad, RZ ;  /* 0xd2511f5304047825 */ /* 0x000fe200078e00ff */
[----:B------:R-:W1:Y:S02]  /*5b30*/  MUFU.EX2 R6, R6 ;  /* 0x0000000600067308 */ /* 0x000e640000000800 */
[----:B------:R-:W-:Y:S01]  /*5b40*/  IADD3 R8, R0, 0x1, RZ ;  /* 0x0000000100087810 */ /* 0x000fe20007ffe0ff */
[----:B------:R-:W-:Y:S01]  /*5b50*/  FMUL.FTZ R28, R28, c[0x0][0x23c] ;  /* 0x00008f001c1c7a20 */ /* 0x000fe20000410000 */
[----:B------:R-:W-:Y:S01]  /*5b60*/  LOP3.LUT R0, R35, UR25, R0, 0x96, !PT ;  /* 0x0000001923007c12 */ /* 0x000fe2000f8e9600 */
[--C-:B------:R-:W-:Y:S01]  /*5b70*/  FFMA.FTZ R91, R106, c[0x0][0x23c], -R29.reuse ;  /* 0x00008f006a5b7a23 */ /* 0x100fe2000001081d */
[----:B------:R-:W-:Y:S01]  /*5b80*/  LOP3.LUT R34, R5, UR12, R34, 0x96, !PT ;  /* 0x0000000c05227c12 */ /* 0x000fe2000f8e9622 */
[--C-:B------:R-:W-:Y:S01]  /*5b90*/  FFMA.FTZ R106, R86, c[0x0][0x23c], -R29.reuse ;  /* 0x00008f00566a7a23 */ /* 0x100fe2000001081d */
[----:B------:R-:W-:Y:S01]  /*5ba0*/  LOP3.LUT R8, R35, UR25, R8, 0x96, !PT ;  /* 0x0000001923087c12 */ /* 0x000fe2000f8e9608 */
[----:B------:R-:W-:Y:S01]  /*5bb0*/  MUFU.EX2 R28, R28 ;  /* 0x0000001c001c7308 */ /* 0x000fe20000000800 */
[----:B------:R-:W-:-:S02]  /*5bc0*/  FFMA.FTZ R105, R94, c[0x0][0x23c], -R29 ;  /* 0x00008f005e697a23 */ /* 0x000fc4000001081d */
[----:B------:R-:W-:-:S04]  /*5bd0*/  IMAD.WIDE.U32 R34, R34, -0x326172a9, RZ ;  /* 0xcd9e8d5722227825 */ /* 0x000fc800078e00ff */
[-C--:B-1----:R-:W-:Y:S01]  /*5be0*/  FFMA.FTZ R104, R109, R6.reuse, R2 ;  /* 0x000000066d687223 */ /* 0x082fe20000010002 */
[----:B------:R-:W1:Y:S01]  /*5bf0*/  MUFU.EX2 R31, R31 ;  /* 0x0000001f001f7308 */ /* 0x000e620000000800 */
[-C--:B------:R-:W-:Y:S02]  /*5c00*/  FMUL.FTZ R36, R36, R6.reuse ;  /* 0x0000000624247220 */ /* 0x080fe40000410000 */
[-C--:B------:R-:W-:Y:S02]  /*5c10*/  FMUL.FTZ R37, R37, R6.reuse ;  /* 0x0000000625257220 */ /* 0x080fe40000410000 */
[-C--:B------:R-:W-:Y:S02]  /*5c20*/  FMUL.FTZ R40, R40, R6.reuse ;  /* 0x0000000628287220 */ /* 0x080fe40000410000 */
[-C--:B------:R-:W-:Y:S01]  /*5c30*/  FMUL.FTZ R41, R41, R6.reuse ;  /* 0x0000000629297220 */ /* 0x080fe20000410000 */
[----:B------:R-:W-:Y:S01]  /*5c40*/  MUFU.EX2 R91, R91 ;  /* 0x0000005b005b7308 */ /* 0x000fe20000000800 */
[----:B------:R-:W-:-:S02]  /*5c50*/  FMUL.FTZ R44, R44, R6 ;  /* 0x000000062c2c7220 */ /* 0x000fc40000410000 */
[-C--:B------:R-:W-:Y:S02]  /*5c60*/  FMUL.FTZ R45, R45, R6.reuse ;  /* 0x000000062d2d7220 */ /* 0x080fe40000410000 */
[-C--:B------:R-:W-:Y:S02]  /*5c70*/  FMUL.FTZ R48, R48, R6.reuse ;  /* 0x0000000630307220 */ /* 0x080fe40000410000 */
[-C--:B------:R-:W-:Y:S01]  /*5c80*/  FMUL.FTZ R49, R49, R6.reuse ;  /* 0x0000000631317220 */ /* 0x080fe20000410000 */
        /* <DEDUP_REMOVED lines=18> */
[----:B------:R-:W-:-:S04]  /*5db0*/  IMAD.WIDE.U32 R6, R0, -0x326172a9, RZ ;  /* 0xcd9e8d5700067825 */ /* 0x000fc800078e00ff */
[----:B------:R-:W-:Y:S01]  /*5dc0*/  FMUL.FTZ R0, R3, c[0x0][0x23c] ;  /* 0x00008f0003007a20 */ /* 0x000fe20000410000 */
[----:B------:R-:W-:Y:S01]  /*5dd0*/  LOP3.LUT R7, R7, UR13, R30, 0x96, !PT ;  /* 0x0000000d07077c12 */ /* 0x000fe2000f8e961e */
[----:B------:R-:W-:Y:S01]  /*5de0*/  IMAD.WIDE.U32 R110, R8, -0x326172a9, RZ ;  /* 0xcd9e8d57086e7825 */ /* 0x000fe200078e00ff */
[----:B------:R-:W-:Y:S02]  /*5df0*/  LOP3.LUT R6, R35, UR11, R6, 0x96, !PT ;  /* 0x0000000b23067c12 */ /* 0x000fe4000f8e9606 */
[----:B------:R-:W-:Y:S01]  /*5e00*/  FSEL R0, R0, RZ, P1 ;  /* 0x000000ff00007208 */ /* 0x000fe20000800000 */
[----:B-1----:R-:W-:Y:S01]  /*5e10*/  FADD.FTZ R104, R31, R104 ;  /* 0x000000681f687221 */ /* 0x002fe20000010000 */
[----:B------:R-:W-:Y:S01]  /*5e20*/  LOP3.LUT R10, R111, UR13, R30, 0x96, !PT ;  /* 0x0000000d6f0a7c12 */ /* 0x000fe2000f8e961e */
[----:B------:R-:W-:Y:S01]  /*5e30*/  FMUL.FTZ R38, R38, R28 ;  /* 0x0000001c26267220 */ /* 0x000fe20000410000 */
[----:B------:R-:W-:Y:S01]  /*5e40*/  LOP3.LUT R8, R35, UR11, R110, 0x96, !PT ;  /* 0x0000000b23087c12 */ /* 0x000fe2000f8e966e */
[----:B------:R-:W-:Y:S01]  /*5e50*/  FFMA.FTZ R5, R11, c[0x0][0x23c], -R0 ;  /* 0x00008f000b057a23 */ /* 0x000fe20000010800 */
[----:B------:R-:W-:Y:S01]  /*5e60*/  F2FP.BF16.PACK_AB R11, R31, R2 ;  /* 0x000000021f0b723e */ /* 0x000fe200000010ff */
[----:B------:R-:W-:-:S04]  /*5e70*/  IMAD.WIDE.U32 R134, R10, -0x2daee0ad, RZ ;  /* 0xd2511f530a867825 */ /* 0x000fc800078e00ff */
[----:B------:R-:W1:Y:S01]  /*5e80*/  MUFU.EX2 R5, R5 ;  /* 0x0000000500057308 */ /* 0x000e620000000800 */
[----:B------:R-:W-:Y:S01]  /*5e90*/  IMAD.WIDE.U32 R30, R8, -0x2daee0ad, RZ ;  /* 0xd2511f53081e7825 */ /* 0x000fe200078e00ff */
[----:B------:R-:W-:-:S03]  /*5ea0*/  LOP3.LUT R2, R135, UR10, R4, 0x96, !PT ;  /* 0x0000000a87027c12 */ /* 0x000fc6000f8e9604 */
[-C--:B------:R-:W-:Y:S02]  /*5eb0*/  FMUL.FTZ R39, R39, R28.reuse ;  /* 0x0000001c27277220 */ /* 0x080fe40000410000 */
[-C--:B------:R-:W-:Y:S02]  /*5ec0*/  FMUL.FTZ R42, R42, R28.reuse ;  /* 0x0000001c2a2a7220 */ /* 0x080fe40000410000 */
[-C--:B------:R-:W-:Y:S02]  /*5ed0*/  FMUL.FTZ R43, R43, R28.reuse ;  /* 0x0000001c2b2b7220 */ /* 0x080fe40000410000 */
[-C--:B------:R-:W-:Y:S02]  /*5ee0*/  FMUL.FTZ R46, R46, R28.reuse ;  /* 0x0000001c2e2e7220 */ /* 0x080fe40000410000 */
[-C--:B------:R-:W-:Y:S02]  /*5ef0*/  FMUL.FTZ R47, R47, R28.reuse ;  /* 0x0000001c2f2f7220 */ /* 0x080fe40000410000 */
[----:B------:R-:W-:-:S02]  /*5f00*/  FMUL.FTZ R50, R50, R28 ;  /* 0x0000001c32327220 */ /* 0x000fc40000410000 */
[----:B-1----:R-:W-:Y:S02]  /*5f10*/  FFMA.FTZ R110, R108, R28, R5 ;  /* 0x0000001c6c6e7223 */ /* 0x002fe40000010005 */
[----:B------:R-:W-:-:S04]  /*5f20*/  IMAD.WIDE.U32 R108, R7, -0x2daee0ad, RZ ;  /* 0xd2511f53076c7825 */ /* 0x000fc800078e00ff */
[-C--:B------:R-:W-:Y:S01]  /*5f30*/  FMUL.FTZ R51, R51, R28.reuse ;  /* 0x0000001c33337220 */ /* 0x080fe20000410000 */
[----:B------:R-:W-:Y:S01]  /*5f40*/  LOP3.LUT R132, R109, UR10, R4, 0x96, !PT ;  /* 0x0000000a6d847c12 */ /* 0x000fe2000f8e9604 */
[----:B------:R-:W-:Y:S01]  /*5f50*/  FMUL.FTZ R54, R54, R28 ;  /* 0x0000001c36367220 */ /* 0x000fe20000410000 */
[----:B------:R-:W-:Y:S01]  /*5f60*/  LOP3.LUT R4, R31, UR8, R134, 0x96, !PT ;  /* 0x000000081f047c12 */ /* 0x000fe2000f8e9686 */
[----:B------:R-:W-:-:S04]  /*5f70*/  IMAD.WIDE.U32 R134, R2, -0x326172a9, RZ ;  /* 0xcd9e8d5702867825 */ /* 0x000fc800078e00ff */
[----:B------:R-:W-:-:S04]  /*5f80*/  IMAD.WIDE.U32 R132, R132, -0x326172a9, RZ ;  /* 0xcd9e8d5784847825 */ /* 0x000fc800078e00ff */
[----:B------:R-:W-:Y:S01]  /*5f90*/  IMAD.WIDE.U32 R136, R4, -0x326172a9, RZ ;  /* 0xcd9e8d5704887825 */ /* 0x000fe200078e00ff */
[--C-:B------:R-:W-:Y:S02]  /*5fa0*/  LOP3.LUT R2, R133, UR9, R34.reuse, 0x96, !PT ;  /* 0x0000000985027c12 */ /* 0x100fe4000f8e9622 */
[----:B------:R-:W-:Y:S01]  /*5fb0*/  LOP3.LUT R34, R135, UR9, R34, 0x96, !PT ;  /* 0x0000000987227c12 */ /* 0x000fe2000f8e9622 */
[-C--:B------:R-:W-:Y:S02]  /*5fc0*/  FMUL.FTZ R55, R55, R28.reuse ;  /* 0x0000001c37377220 */ /* 0x080fe40000410000 */
[----:B------:R-:W-:Y:S02]  /*5fd0*/  FMUL.FTZ R58, R58, R28 ;  /* 0x0000001c3a3a7220 */ /* 0x000fe40000410000 */
[----:B------:R-:W-:-:S04]  /*5fe0*/  IMAD.WIDE.U32 R34, R34, -0x2daee0ad, RZ ;  /* 0xd2511f5322227825 */ /* 0x000fc800078e00ff */
[-C--:B------:R-:W-:Y:S01]  /*5ff0*/  FMUL.FTZ R59, R59, R28.reuse ;  /* 0x0000001c3b3b7220 */ /* 0x080fe20000410000 */
[----:B------:R-:W-:Y:S01]  /*6000*/  LOP3.LUT R7, R35, UR6, R30, 0x96, !PT ;  /* 0x0000000623077c12 */ /* 0x000fe2000f8e961e */
[-C--:B------:R-:W-:Y:S01]  /*6010*/  FMUL.FTZ R62, R62, R28.reuse ;  /* 0x0000001c3e3e7220 */ /* 0x080fe20000410000 */
[----:B------:R-:W-:Y:S01]  /*6020*/  LOP3.LUT R30, R137, UR7, R134, 0x96, !PT ;  /* 0x00000007891e7c12 */ /* 0x000fe2000f8e9686 */
[----:B------:R-:W-:Y:S02]  /*6030*/  FMUL.FTZ R63, R63, R28 ;  /* 0x0000001c3f3f7220 */ /* 0x000fe40000410000 */
[----:B------:R-:W-:-:S04]  /*6040*/  IMAD.WIDE.U32 R134, R7, -0x326172a9, RZ ;  /* 0xcd9e8d5707867825 */ /* 0x000fc800078e00ff */
[----:B------:R-:W-:-:S04]  /*6050*/  IMAD.WIDE.U32 R30, R30, -0x2daee0ad, RZ ;  /* 0xd2511f531e1e7825 */ /* 0x000fc800078e00ff */
[----:B------:R-:W-:Y:S01]  /*6060*/  IMAD.WIDE.U32 R6, R6, -0x2daee0ad, RZ ;  /* 0xd2511f5306067825 */ /* 0x000fe200078e00ff */
[----:B------:R-:W-:-:S03]  /*6070*/  LOP3.LUT R4, R31, UR4, R34, 0x96, !PT ;  /* 0x000000041f047c12 */ /* 0x000fc6000f8e9622 */
[----:B------:R-:W-:Y:S02]  /*6080*/  FMUL.FTZ R66, R66, R28 ;  /* 0x0000001c42427220 */ /* 0x000fe40000410000 */
[----:B------:R-:W-:-:S04]  /*6090*/  IMAD.WIDE.U32 R34, R4, -0x326172a9, RZ ;  /* 0xcd9e8d5704227825 */ /* 0x000fc800078e00ff */
[-C--:B------:R-:W-:Y:S01]  /*60a0*/  FMUL.FTZ R67, R67, R28.reuse ;  /* 0x0000001c43437220 */ /* 0x080fe20000410000 */
[----:B------:R-:W-:Y:S01]  /*60b0*/  LOP3.LUT R4, R34, 0xffff, RZ, 0xc0, !PT ;  /* 0x0000ffff22047812 */ /* 0x000fe200078ec0ff */
[-C--:B------:R-:W-:Y:S01]  /*60c0*/  FMUL.FTZ R70, R70, R28.reuse ;  /* 0x0000001c46467220 */ /* 0x080fe20000410000 */
[----:B------:R-:W-:Y:S01]  /*60d0*/  LOP3.LUT R31, R34, 0xff, RZ, 0xc0, !PT ;  /* 0x000000ff221f7812 */ /* 0x000fe200078ec0ff */
[-C--:B------:R-:W-:Y:S01]  /*60e0*/  FMUL.FTZ R71, R71, R28.reuse ;  /* 0x0000001c47477220 */ /* 0x080fe20000410000 */
[----:B------:R-:W-:Y:S01]  /*60f0*/  SHF.R.U32.HI R4, RZ, 0x8, R4 ;  /* 0x00000008ff047819 */ /* 0x000fe20000011604 */
[-C--:B------:R-:W-:Y:S01]  /*6100*/  FMUL.FTZ R74, R74, R28.reuse ;  /* 0x0000001c4a4a7220 */ /* 0x080fe20000410000 */
[----:B------:R-:W-:Y:S01]  /*6110*/  LOP3.LUT R87, R35, UR15, R134, 0x96, !PT ;  /* 0x0000000f23577c12 */ /* 0x000fe2000f8e9686 */
[-C--:B------:R-:W-:Y:S01]  /*6120*/  FMUL.FTZ R75, R75, R28.reuse ;  /* 0x0000001c4b4b7220 */ /* 0x080fe20000410000 */
[----:B------:R-:W-:Y:S01]  /*6130*/  PRMT R31, R31, 0x5410, R4 ;  /* 0x000054101f1f7816 */ /* 0x000fe20000000004 */
[-C--:B------:R-:W-:Y:S01]  /*6140*/  FMUL.FTZ R78, R78, R28.reuse ;  /* 0x0000001c4e4e7220 */ /* 0x080fe20000410000 */
[----:B------:R-:W-:Y:S01]  /*6150*/  LOP3.LUT R4, R7, UR8, R108, 0x96, !PT ;  /* 0x0000000807047c12 */ /* 0x000fe2000f8e966c */
[-C--:B------:R-:W-:Y:S01]  /*6160*/  FMUL.FTZ R79, R79, R28.reuse ;  /* 0x0000001c4f4f7220 */ /* 0x080fe20000410000 */
[--C-:B------:R-:W-:Y:S01]  /*6170*/  SHF.R.U32.HI R35, RZ, 0x10, R34.reuse ;  /* 0x00000010ff237819 */ /* 0x100fe20000011622 */
[-C--:B------:R-:W-:Y:S01]  /*6180*/  FMUL.FTZ R82, R82, R28.reuse ;  /* 0x0000001c52527220 */ /* 0x080fe20000410000 */
[----:B------:R-:W-:Y:S01]  /*6190*/  SHF.R.U32.HI R34, RZ, 0x18, R34 ;  /* 0x00000018ff227819 */ /* 0x000fe20000011622 */
[----:B------:R-:W-:Y:S01]  /*61a0*/  FMUL.FTZ R83, R83, R28 ;  /* 0x0000001c53537220 */ /* 0x000fe20000410000 */
        /* <DEDUP_REMOVED lines=13> */
[----:B------:R-:W1:Y:S01]  /*6280*/  MUFU.EX2 R133, R133 ;  /* 0x0000008500857308 */ /* 0x000e620000000800 */
[----:B------:R-:W-:Y:S01]  /*6290*/  LOP3.LUT R6, R137, UR15, R6, 0x96, !PT ;  /* 0x0000000f89067c12 */ /* 0x000fe2000f8e9606 */
[--C-:B------:R-:W-:Y:S02]  /*62a0*/  FFMA.FTZ R92, R89, c[0x0][0x23c], -R0.reuse ;  /* 0x00008f00595c7a23 */ /* 0x100fe40000010800 */
[----:B------:R-:W-:Y:S01]  /*62b0*/  FFMA.FTZ R89, R107, c[0x0][0x23c], -R0 ;  /* 0x00008f006b597a23 */ /* 0x000fe20000010800 */
[----:B------:R-:W-:Y:S01]  /*62c0*/  LOP3.LUT R2, R6, 0xffff, RZ, 0xc0, !PT ;  /* 0x0000ffff06027812 */ /* 0x000fe200078ec0ff */
[----:B------:R-:W-:Y:S01]  /*62d0*/  IMAD.WIDE.U32 R134, R134, -0x2daee0ad, RZ ;  /* 0xd2511f5386867825 */ /* 0x000fe200078e00ff */
[----:B------:R-:W-:Y:S01]  /*62e0*/  LOP3.LUT R7, R6, 0xff, RZ, 0xc0, !PT ;  /* 0x000000ff06077812 */ /* 0x000fe200078ec0ff */
[----:B------:R-:W-:Y:S01]  /*62f0*/  MUFU.EX2 R92, R92 ;  /* 0x0000005c005c7308 */ /* 0x000fe20000000800 */
[----:B------:R-:W-:Y:S01]  /*6300*/  SHF.R.U32.HI R2, RZ, 0x8, R2 ;  /* 0x00000008ff027819 */ /* 0x000fe20000011602 */
[--C-:B------:R-:W-:Y:S01]  /*6310*/  FFMA.FTZ R107, R84, c[0x0][0x23c], -R29.reuse ;  /* 0x00008f00546b7a23 */ /* 0x100fe2000001081d */
[----:B------:R-:W-:Y:S01]  /*6320*/  LOP3.LUT R8, R135, UR14, R132, 0x96, !PT ;  /* 0x0000000e87087c12 */ /* 0x000fe2000f8e9684 */
[----:B------:R-:W-:Y:S01]  /*6330*/  FFMA.FTZ R94, R85, c[0x0][0x23c], -R0 ;  /* 0x00008f00555e7a23 */ /* 0x000fe20000010800 */
[----:B------:R-:W-:Y:S01]  /*6340*/  PRMT R7, R7, 0x5410, R2 ;  /* 0x0000541007077816 */ /* 0x000fe20000000002 */
[----:B------:R-:W-:Y:S01]  /*6350*/  FFMA.FTZ R84, R90, c[0x0][0x23c], -R29 ;  /* 0x00008f005a547a23 */ /* 0x000fe2000001081d */
[----:B------:R-:W2:Y:S01]  /*6360*/  LDC.U8 R2, c[0x0][0x2d8] ;  /* 0x0000b600ff027b82 */ /* 0x000ea20000000000 */
[----:B-1----:R-:W-:Y:S01]  /*6370*/  F2FP.BF16.PACK_AB R5, R133, R5 ;  /* 0x000000058505723e */ /* 0x002fe200000010ff */
[----:B------:R-:W1:Y:S01]  /*6380*/  MUFU.EX2 R89, R89 ;  /* 0x0000005900597308 */ /* 0x000e620000000800 */
[----:B------:R-:W-:Y:S01]  /*6390*/  SHF.R.U32.HI R109, RZ, 0x10, R8 ;  /* 0x00000010ff6d7819 */ /* 0x000fe20000011608 */
[--C-:B------:R-:W-:Y:S01]  /*63a0*/  FFMA.FTZ R86, R95, c[0x0][0x23c], -R0.reuse ;  /* 0x00008f005f567a23 */ /* 0x100fe20000010800 */
[C---:B------:R-:W-:Y:S01]  /*63b0*/  LOP3.LUT R10, R8.reuse, 0xffff, RZ, 0xc0, !PT ;  /* 0x0000ffff080a7812 */ /* 0x040fe200078ec0ff */
[--C-:B------:R-:W-:Y:S01]  /*63c0*/  FFMA.FTZ R85, R23, c[0x0][0x23c], -R0.reuse ;  /* 0x00008f0017557a23 */ /* 0x100fe20000010800 */
[----:B------:R-:W-:Y:S01]  /*63d0*/  LOP3.LUT R111, R8, 0xff, RZ, 0xc0, !PT ;  /* 0x000000ff086f7812 */ /* 0x000fe200078ec0ff */
[----:B------:R-:W-:Y:S01]  /*63e0*/  FFMA.FTZ R90, R15, c[0x0][0x23c], -R0 ;  /* 0x00008f000f5a7a23 */ /* 0x000fe20000010800 */
[----:B------:R-:W-:Y:S01]  /*63f0*/  SHF.R.U32.HI R8, RZ, 0x18, R8 ;  /* 0x00000018ff087819 */ /* 0x000fe20000011608 */
[----:B------:R-:W3:Y:S01]  /*6400*/  MUFU.EX2 R107, R107 ;  /* 0x0000006b006b7308 */ /* 0x000ee20000000800 */
[----:B------:R-:W-:Y:S01]  /*6410*/  LOP3.LUT R109, R109, 0xff, RZ, 0xc0, !PT ;  /* 0x000000ff6d6d7812 */ /* 0x000fe200078ec0ff */
[----:B------:R-:W-:Y:S01]  /*6420*/  FADD.FTZ R104, R108, R104 ;  /* 0x000000686c687221 */ /* 0x000fe20000010000 */
[----:B------:R-:W-:Y:S01]  /*6430*/  SHF.R.U32.HI R10, RZ, 0x8, R10 ;  /* 0x00000008ff0a7819 */ /* 0x000fe2000001160a */
[----:B------:R-:W-:Y:S01]  /*6440*/  FADD.FTZ R133, R133, R110 ;  /* 0x0000006e85857221 */ /* 0x000fe20000010000 */
[----:B------:R-:W-:Y:S01]  /*6450*/  PRMT R109, R109, 0x5410, R8 ;  /* 0x000054106d6d7816 */ /* 0x000fe20000000008 */
[----:B------:R-:W-:Y:S01]  /*6460*/  FFMA.FTZ R21, R21, c[0x0][0x23c], -R0 ;  /* 0x00008f0015157a23 */ /* 0x000fe20000010800 */
[----:B------:R-:W-:Y:S01]  /*6470*/  PRMT R111, R111, 0x5410, R10 ;  /* 0x000054106f6f7816 */ /* 0x000fe2000000000a */
[----:B------:R-:W-:Y:S01]  /*6480*/  MUFU.EX2 R94, R94 ;  /* 0x0000005e005e7308 */ /* 0x000fe20000000800 */
[----:B-1----:R-:W-:Y:S01]  /*6490*/  F2FP.BF16.PACK_AB R8, R89, R92 ;  /* 0x0000005c5908723e */ /* 0x002fe200000010ff */
[----:B------:R-:W-:Y:S01]  /*64a0*/  FADD.FTZ R92, R92, R133 ;  /* 0x000000855c5c7221 */ /* 0x000fe20000010000 */
[----:B------:R-:W-:Y:S01]  /*64b0*/  @P0 IADD3 R133, R98, -0x3, RZ ;  /* 0xfffffffd62850810 */ /* 0x000fe20007ffe0ff */
[----:B------:R-:W-:Y:S01]  /*64c0*/  FFMA.FTZ R25, R25, c[0x0][0x23c], -R0 ;  /* 0x00008f0019197a23 */ /* 0x000fe20000010800 */
[----:B--2---:R-:W-:-:S03]  /*64d0*/  PRMT R2, R2, 0x7054, R2 ;  /* 0x0000705402027816 */ /* 0x004fc60000000002 */
[----:B------:R-:W-:Y:S02]  /*64e0*/  MUFU.EX2 R84, R84 ;  /* 0x0000005400547308 */ /* 0x000fe40000000800 */
[----:B------:R-:W-:Y:S01]  /*64f0*/  HSET2.LE.AND R4, R7, R2, PT ;  /* 0x0000000207047233 */ /* 0x000fe20003803000 */
[--C-:B------:R-:W-:Y:S02]  /*6500*/  SHF.R.U32.HI R7, RZ, 0x10, R6.reuse ;  /* 0x00000010ff077819 */ /* 0x100fe40000011606 */
[----:B------:R-:W-:Y:S02]  /*6510*/  SHF.R.U32.HI R6, RZ, 0x18, R6 ;  /* 0x00000018ff067819 */ /* 0x000fe40000011606 */
[----:B------:R-:W-:Y:S01]  /*6520*/  LOP3.LUT R7, R7, 0xff, RZ, 0xc0, !PT ;  /* 0x000000ff07077812 */ /* 0x000fe200078ec0ff */
[----:B------:R-:W-:Y:S01]  /*6530*/  MUFU.EX2 R86, R86 ;  /* 0x0000005600567308 */ /* 0x000fe20000000800 */
[----:B------:R-:W-:Y:S02]  /*6540*/  LOP3.LUT R4, R4, R11, RZ, 0xc0, !PT ;  /* 0x0000000b04047212 */ /* 0x000fe400078ec0ff */
[----:B------:R-:W-:-:S05]  /*6550*/  PRMT R7, R7, 0x5410, R6 ;  /* 0x0000541007077816 */ /* 0x000fca0000000006 */
[----:B------:R-:W-:Y:S01]  /*6560*/  HSET2.LE.AND R6, R7, R2, PT ;  /* 0x0000000207067233 */ /* 0x000fe20003803000 */
[----:B------:R-:W-:Y:S01]  /*6570*/  LOP3.LUT R7, R136, 0xff, RZ, 0xc0, !PT ;  /* 0x000000ff88077812 */ /* 0x000fe200078ec0ff */
[----:B------:R-:W-:Y:S03]  /*6580*/  MUFU.EX2 R85, R85 ;  /* 0x0000005500557308 */ /* 0x000fe60000000800 */
[----:B------:R-:W-:Y:S02]  /*6590*/  LOP3.LUT R5, R6, R5, RZ, 0xc0, !PT ;  /* 0x0000000506057212 */ /* 0x000fe400078ec0ff */
[----:B------:R-:W-:-:S03]  /*65a0*/  LOP3.LUT R6, R136, 0xffff, RZ, 0xc0, !PT ;  /* 0x0000ffff88067812 */ /* 0x000fc600078ec0ff */
[----:B------:R-:W-:Y:S01]  /*65b0*/  MUFU.EX2 R90, R90 ;  /* 0x0000005a005a7308 */ /* 0x000fe20000000800 */
[----:B------:R-:W-:-:S04]  /*65c0*/  SHF.R.U32.HI R6, RZ, 0x8, R6 ;  /* 0x00000008ff067819 */ /* 0x000fc80000011606 */
[----:B------:R-:W-:-:S05]  /*65d0*/  PRMT R7, R7, 0x5410, R6 ;  /* 0x0000541007077816 */ /* 0x000fca0000000006 */
[----:B------:R-:W-:Y:S01]  /*65e0*/  HSET2.LE.AND R6, R7, R2, PT ;  /* 0x0000000207067233 */ /* 0x000fe20003803000 */
[----:B------:R-:W-:Y:S01]  /*65f0*/  F2FP.BF16.PACK_AB R7, R91, R108 ;  /* 0x0000006c5b07723e */ /* 0x000fe200000010ff */
[----:B------:R-:W-:Y:S01]  /*6600*/  FFMA.FTZ R108, R17, c[0x0][0x23c], -R29 ;  /* 0x00008f00116c7a23 */ /* 0x000fe2000001081d */
[----:B------:R-:W-:Y:S02]  /*6610*/  SHF.R.U32.HI R17, RZ, 0x10, R87 ;  /* 0x00000010ff117819 */ /* 0x000fe40000011657 */
[----:B------:R-:W-:Y:S02]  /*6620*/  LOP3.LUT R6, R6, R7, RZ, 0xc0, !PT ;  /* 0x0000000706067212 */ /* 0x000fe400078ec0ff */
[--C-:B------:R-:W-:Y:S01]  /*6630*/  SHF.R.U32.HI R7, RZ, 0x10, R136.reuse ;  /* 0x00000010ff077819 */ /* 0x100fe20000011688 */
[----:B------:R-:W-:Y:S01]  /*6640*/  MUFU.EX2 R108, R108 ;  /* 0x0000006c006c7308 */ /* 0x000fe20000000800 */
[----:B------:R-:W-:Y:S02]  /*6650*/  SHF.R.U32.HI R136, RZ, 0x18, R136 ;  /* 0x00000018ff887819 */ /* 0x000fe40000011688 */
[----:B------:R-:W-:-:S02]  /*6660*/  LOP3.LUT R7, R7, 0xff, RZ, 0xc0, !PT ;  /* 0x000000ff07077812 */ /* 0x000fc400078ec0ff */
[----:B------:R-:W-:Y:S02]  /*6670*/  LOP3.LUT R17, R17, 0xff, RZ, 0xc0, !PT ;  /* 0x000000ff11117812 */ /* 0x000fe400078ec0ff */
[----:B------:R-:W-:-:S05]  /*6680*/  PRMT R7, R7, 0x5410, R136 ;  /* 0x0000541007077816 */ /* 0x000fca0000000088 */
[----:B------:R-:W-:-:S05]  /*6690*/  HSET2.LE.AND R7, R7, R2, PT ;  /* 0x0000000207077233 */ /* 0x000fca0003803000 */
[----:B------:R-:W-:Y:S02]  /*66a0*/  LOP3.LUT R7, R7, R8, RZ, 0xc0, !PT ;  /* 0x0000000807077212 */ /* 0x000fe400078ec0ff */
[----:B------:R-:W1:Y:S05]  /*66b0*/  LDSM.16.MT88.4 R8, [R114+0x6000] ;  /* 0x006000007208783b */ /* 0x000e6a0000004200 */
        /* <DEDUP_REMOVED lines=15> */
[C---:B-1----:R-:W-:Y:S07]  /*67b0*/  HMMA.16816.F32.BF16 R76, R4.reuse, R8, R76 ;  /* 0x00000008044c723c */ /* 0x042fee000004184c */
[----:B------:R-:W-:Y:S01]  /*67c0*/  SHF.R.U32.HI R9, RZ, 0x18, R134 ;  /* 0x00000018ff097819 */ /* 0x000fe20000011686 */
[----:B------:R-:W-:Y:S07]  /*67d0*/  HMMA.16816.F32.BF16 R80, R4, R10, R80 ;  /* 0x0000000a0450723c */ /* 0x000fee0000041850 */
[C---:B------:R-:W-:Y:S01]  /*67e0*/  LOP3.LUT R7, R134.reuse, 0xffff, RZ, 0xc0, !PT ;  /* 0x0000ffff86077812 */ /* 0x040fe200078ec0ff */
[--C-:B------:R-:W-:Y:S01]  /*67f0*/  FFMA.FTZ R135, R33, c[0x0][0x23c], -R0.reuse ;  /* 0x00008f0021877a23 */ /* 0x100fe20000010800 */
[----:B------:R-:W-:Y:S01]  /*6800*/  LOP3.LUT R4, R134, 0xff, RZ, 0xc0, !PT ;  /* 0x000000ff86047812 */ /* 0x000fe200078ec0ff */
[----:B------:R-:W-:Y:S01]  /*6810*/  FFMA.FTZ R33, R93, c[0x0][0x23c], -R0 ;  /* 0x00008f005d217a23 */ /* 0x000fe20000010800 */
[----:B------:R-:W-:Y:S01]  /*6820*/  SHF.R.U32.HI R7, RZ, 0x8, R7 ;  /* 0x00000008ff077819 */ /* 0x000fe20000011607 */
[----:B------:R-:W-:Y:S01]  /*6830*/  FFMA.FTZ R93, R16, c[0x0][0x23c], -R29 ;  /* 0x00008f00105d7a23 */ /* 0x000fe2000001081d */
[----:B---3--:R-:W-:Y:S01]  /*6840*/  F2FP.BF16.PACK_AB R5, R106, R107 ;  /* 0x0000006b6a05723e */ /* 0x008fe200000010ff */
[----:B------:R-:W1:Y:S01]  /*6850*/  MUFU.EX2 R135, R135 ;  /* 0x0000008700877308 */ /* 0x000e620000000800 */
[----:B------:R-:W-:-:S02]  /*6860*/  PRMT R7, R4, 0x5410, R7 ;  /* 0x0000541004077816 */ /* 0x000fc40000000007 */
[----:B------:R-:W-:-:S04]  /*6870*/  SHF.R.U32.HI R4, RZ, 0x10, R134 ;  /* 0x00000010ff047819 */ /* 0x000fc80000011686 */
[----:B------:R-:W-:Y:S01]  /*6880*/  LOP3.LUT R4, R4, 0xff, RZ, 0xc0, !PT ;  /* 0x000000ff04047812 */ /* 0x000fe200078ec0ff */
[----:B------:R-:W2:Y:S03]  /*6890*/  MUFU.EX2 R33, R33 ;  /* 0x0000002100217308 */ /* 0x000ea60000000800 */
[----:B------:R-:W-:Y:S01]  /*68a0*/  PRMT R9, R4, 0x5410, R9 ;  /* 0x0000541004097816 */ /* 0x000fe20000000009 */
[----:B------:R-:W-:Y:S01]  /*68b0*/  HSET2.LE.AND R4, R111, R2, PT ;  /* 0x000000026f047233 */ /* 0x000fe20003803000 */
[----:B-1----:R-:W-:-:S03]  /*68c0*/  F2FP.BF16.PACK_AB R6, R94, R135 ;  /* 0x000000875e06723e */ /* 0x002fc600000010ff */
[----:B------:R-:W-:Y:S01]  /*68d0*/  MUFU.EX2 R93, R93 ;  /* 0x0000005d005d7308 */ /* 0x000fe20000000800 */
[----:B------:R-:W-:Y:S01]  /*68e0*/  LOP3.LUT R4, R4, R5, RZ, 0xc0, !PT ;  /* 0x0000000504047212 */ /* 0x000fe200078ec0ff */
[----:B------:R-:W-:Y:S01]  /*68f0*/  HSET2.LE.AND R5, R109, R2, PT ;  /* 0x000000026d057233 */ /* 0x000fe20003803000 */
[----:B------:R-:W-:-:S04]  /*6900*/  FFMA.FTZ R109, R22, c[0x0][0x23c], -R29 ;  /* 0x00008f00166d7a23 */ /* 0x000fc8000001081d */
[----:B------:R-:W-:Y:S01]  /*6910*/  LOP3.LUT R5, R5, R6, RZ, 0xc0, !PT ;  /* 0x0000000605057212 */ /* 0x000fe200078ec0ff */
[--C-:B------:R-:W-:Y:S01]  /*6920*/  HSET2.LE.AND R6, R7, R2.reuse, PT ;  /* 0x0000000207067233 */ /* 0x100fe20003803000 */
[----:B------:R-:W-:Y:S01]  /*6930*/  F2FP.BF16.PACK_AB R7, R105, R84 ;  /* 0x000000546907723e */ /* 0x000fe200000010ff */
[----:B------:R-:W-:Y:S01]  /*6940*/  MUFU.EX2 R109, R109 ;  /* 0x0000006d006d7308 */ /* 0x000fe20000000800 */
[----:B--2---:R-:W-:Y:S02]  /*6950*/  F2FP.BF16.PACK_AB R8, R86, R33 ;  /* 0x000000215608723e */ /* 0x004fe400000010ff */
[----:B------:R-:W-:Y:S01]  /*6960*/  LOP3.LUT R6, R6, R7, RZ, 0xc0, !PT ;  /* 0x0000000706067212 */ /* 0x000fe200078ec0ff */
        /* <DEDUP_REMOVED lines=21> */
[----:B------:R-:W-:Y:S01]  /*6ac0*/  LOP3.LUT R5, R35, 0xff, RZ, 0xc0, !PT ;  /* 0x000000ff23057812 */ /* 0x000fe200078ec0ff */
[--C-:B------:R-:W-:Y:S01]  /*6ad0*/  FFMA.FTZ R35, R13, c[0x0][0x23c], -R29.reuse ;  /* 0x00008f000d237a23 */ /* 0x100fe2000001081d */
[----:B------:R-:W-:Y:S01]  /*6ae0*/  LOP3.LUT R7, R87, 0xffff, RZ, 0xc0, !PT ;  /* 0x0000ffff57077812 */ /* 0x000fe200078ec0ff */
[----:B------:R-:W-:Y:S01]  /*6af0*/  FADD.FTZ R6, R91, R104 ;  /* 0x000000685b067221 */ /* 0x000fe20000010000 */
[----:B------:R-:W-:Y:S01]  /*6b00*/  PRMT R5, R5, 0x5410, R34 ;  /* 0x0000541005057816 */ /* 0x000fe20000000022 */
[----:B------:R-:W-:Y:S01]  /*6b10*/  FFMA.FTZ R34, R12, c[0x0][0x23c], -R29 ;  /* 0x00008f000c227a23 */ /* 0x000fe2000001081d */
[----:B------:R-:W-:Y:S01]  /*6b20*/  SHF.R.U32.HI R7, RZ, 0x8, R7 ;  /* 0x00000008ff077819 */ /* 0x000fe20000011607 */
[----:B------:R-:W-:Y:S01]  /*6b30*/  MUFU.EX2 R35, R35 ;  /* 0x0000002300237308 */ /* 0x000fe20000000800 */
[----:B------:R-:W-:Y:S01]  /*6b40*/  LOP3.LUT R4, R87, 0xff, RZ, 0xc0, !PT ;  /* 0x000000ff57047812 */ /* 0x000fe200078ec0ff */
[----:B------:R-:W-:Y:S01]  /*6b50*/  FADD.FTZ R107, R107, R6 ;  /* 0x000000066b6b7221 */ /* 0x000fe20000010000 */
[--C-:B------:R-:W-:Y:S01]  /*6b60*/  HSET2.LE.AND R6, R31, R2.reuse, PT ;  /* 0x000000021f067233 */ /* 0x100fe20003803000 */
[----:B------:R-:W-:Y:S01]  /*6b70*/  FFMA.FTZ R91, R18, c[0x0][0x23c], -R29 ;  /* 0x00008f00125b7a23 */ /* 0x000fe2000001081d */
[----:B------:R-:W-:Y:S01]  /*6b80*/  PRMT R13, R4, 0x5410, R7 ;  /* 0x00005410040d7816 */ /* 0x000fe20000000007 */
[----:B------:R-:W-:Y:S01]  /*6b90*/  HSET2.LE.AND R5, R5, R2, PT ;  /* 0x0000000205057233 */ /* 0x000fe20003803000 */
[----:B------:R-:W-:Y:S01]  /*6ba0*/  SHF.R.U32.HI R4, RZ, 0x18, R87 ;  /* 0x00000018ff047819 */ /* 0x000fe20000011657 */
[----:B------:R-:W2:Y:S01]  /*6bb0*/  MUFU.EX2 R34, R34 ;  /* 0x0000002200227308 */ /* 0x000ea20000000800 */
[----:B------:R-:W-:-:S02]  /*6bc0*/  FFMA.FTZ R87, R19, c[0x0][0x23c], -R0 ;  /* 0x00008f0013577a23 */ /* 0x000fc40000010800 */
[----:B------:R-:W-:Y:S01]  /*6bd0*/  PRMT R17, R17, 0x5410, R4 ;  /* 0x0000541011117816 */ /* 0x000fe20000000004 */
[----:B------:R-:W-:Y:S02]  /*6be0*/  FADD.FTZ R4, R89, R92 ;  /* 0x0000005c59047221 */ /* 0x000fe40000010000 */
[--C-:B------:R-:W-:Y:S02]  /*6bf0*/  FFMA.FTZ R89, R14, c[0x0][0x23c], -R29.reuse ;  /* 0x00008f000e597a23 */ /* 0x100fe4000001081d */
[----:B------:R3:W-:Y:S01]  /*6c00*/  MUFU.EX2 R104, R21 ;  /* 0x0000001500687308 */ /* 0x0007e20000000800 */
[----:B------:R-:W-:Y:S01]  /*6c10*/  FADD.FTZ R135, R135, R4 ;  /* 0x0000000487877221 */ /* 0x000fe20000010000 */
[----:B------:R-:W-:Y:S01]  /*6c20*/  F2FP.BF16.PACK_AB R4, R90, R85 ;  /* 0x000000555a04723e */ /* 0x000fe200000010ff */
[----:B------:R-:W-:Y:S02]  /*6c30*/  FFMA.FTZ R92, R20, c[0x0][0x23c], -R29 ;  /* 0x00008f00145c7a23 */ /* 0x000fe4000001081d */
[----:B------:R-:W-:-:S02]  /*6c40*/  FADD.FTZ R29, R106, R107 ;  /* 0x0000006b6a1d7221 */ /* 0x000fc40000010000 */
[----:B------:R-:W-:Y:S01]  /*6c50*/  FADD.FTZ R106, R94, R135 ;  /* 0x000000875e6a7221 */ /* 0x000fe20000010000 */
[----:B------:R-:W4:Y:S01]  /*6c60*/  MUFU.EX2 R87, R87 ;  /* 0x0000005700577308 */ /* 0x000f220000000800 */
[----:B--2---:R-:W-:Y:S01]  /*6c70*/  F2FP.BF16.PACK_AB R7, R35, R34 ;  /* 0x000000222307723e */ /* 0x004fe200000010ff */
[----:B------:R-:W-:-:S03]  /*6c80*/  FADD.FTZ R84, R84, R29 ;  /* 0x0000001d54547221 */ /* 0x000fc60000010000 */
[----:B------:R-:W-:Y:S02]  /*6c90*/  LOP3.LUT R6, R6, R7, RZ, 0xc0, !PT ;  /* 0x0000000706067212 */ /* 0x000fe400078ec0ff */
[----:B------:R-:W-:Y:S01]  /*6ca0*/  LOP3.LUT R7, R5, R4, RZ, 0xc0, !PT ;  /* 0x0000000405077212 */ /* 0x000fe200078ec0ff */
[--C-:B------:R-:W-:Y:S01]  /*6cb0*/  HSET2.LE.AND R4, R13, R2.reuse, PT ;  /* 0x000000020d047233 */ /* 0x100fe20003803000 */
[----:B------:R-:W-:Y:S01]  /*6cc0*/  F2FP.BF16.PACK_AB R5, R108, R93 ;  /* 0x0000005d6c05723e */ /* 0x000fe200000010ff */
[----:B---3--:R-:W2:Y:S01]  /*6cd0*/  LDSM.16.MT88.4 R20, [R112+0x6800] ;  /* 0x006800007014783b */ /* 0x008ea20000004200 */
[----:B------:R-:W-:Y:S02]  /*6ce0*/  MUFU.EX2 R94, R91 ;  /* 0x0000005b005e7308 */ /* 0x000fe40000000800 */
[----:B------:R-:W-:Y:S01]  /*6cf0*/  LOP3.LUT R4, R4, R5, RZ, 0xc0, !PT ;  /* 0x0000000504047212 */ /* 0x000fe200078ec0ff */
[----:B------:R-:W-:Y:S01]  /*6d00*/  HSET2.LE.AND R5, R17, R2, PT ;  /* 0x0000000211057233 */ /* 0x000fe20003803000 */
[----:B----4-:R-:W-:Y:S01]  /*6d10*/  F2FP.BF16.PACK_AB R12, R87, R104 ;  /* 0x00000068570c723e */ /* 0x010fe200000010ff */
[----:B------:R-:W3:Y:S03]  /*6d20*/  LDSM.16.MT88.4 R16, [R114+0x7800] ;  /* 0x007800007210783b */ /* 0x000ee60000004200 */
[----:B------:R-:W-:Y:S01]  /*6d30*/  MUFU.EX2 R89, R89 ;  /* 0x0000005900597308 */ /* 0x000fe20000000800 */
[----:B------:R-:W-:-:S02]  /*6d40*/  LOP3.LUT R5, R5, R12, RZ, 0xc0, !PT ;  /* 0x0000000c05057212 */ /* 0x000fc400078ec0ff */
[----:B------:R-:W4:Y:S05]  /*6d50*/  LDSM.16.MT88.4 R12, [R112+0x7800] ;  /* 0x00780000700c783b */ /* 0x000f2a0000004200 */
[C---:B-1----:R-:W-:Y:S01]  /*6d60*/  HMMA.16816.F32.BF16 R36, R4.reuse, R8, R36 ;  /* 0x000000080424723c */ /* 0x042fe20000041824 */
[----:B------:R-:W1:Y:S07]  /*6d70*/  MUFU.EX2 R92, R92 ;  /* 0x0000005c005c7308 */ /* 0x000e6e0000000800 */
[----:B------:R-:W-:Y:S01]  /*6d80*/  HMMA.16816.F32.BF16 R40, R4, R10, R40 ;  /* 0x0000000a0428723c */ /* 0x000fe20000041828 */
[----:B------:R-:W5:Y:S01]  /*6d90*/  LDSM.16.MT88.4 R8, [R114+0x8800] ;  /* 0x008800007208783b */ /* 0x000f620000004200 */
[----:B-1----:R-:W-:-:S06]  /*6da0*/  F2FP.BF16.PACK_AB R95, R109, R92 ;  /* 0x0000005c6d5f723e */ /* 0x002fcc00000010ff */
[C---:B--2---:R-:W-:Y:S07]  /*6db0*/  HMMA.16816.F32.BF16 R44, R4.reuse, R20, R44 ;  /* 0x00000014042c723c */ /* 0x044fee000004182c */
[----:B------:R-:W-:Y:S01]  /*6dc0*/  FADD.FTZ R21, R33, R106 ;  /* 0x0000006a21157221 */ /* 0x000fe20000010000 */
[----:B---3--:R-:W-:Y:S01]  /*6dd0*/  HMMA.16816.F32.BF16 R56, R4, R18, R56 ;  /* 0x000000120438723c */ /* 0x008fe20000041838 */
[----:B------:R1:W-:Y:S02]  /*6de0*/  MUFU.EX2 R33, R25 ;  /* 0x0000001900217308 */ /* 0x0003e40000000800 */
[----:B------:R-:W-:-:S04]  /*6df0*/  FADD.FTZ R21, R86, R21 ;  /* 0x0000001556157221 */ /* 0x000fc80000010000 */
[----:B------:R-:W-:Y:S01]  /*6e00*/  FADD.FTZ R104, R104, R21 ;  /* 0x0000001568687221 */ /* 0x000fe20000010000 */
[----:B----4-:R-:W-:Y:S03]  /*6e10*/  HMMA.16816.F32.BF16 R60, R4, R12, R60 ;  /* 0x0000000c043c723c */ /* 0x010fe6000004183c */
[----:B------:R-:W-:-:S04]  /*6e20*/  FADD.FTZ R104, R87, R104 ;  /* 0x0000006857687221 */ /* 0x000fc80000010000 */
[----:B------:R-:W-:Y:S01]  /*6e30*/  FADD.FTZ R85, R85, R104 ;  /* 0x0000006855557221 */ /* 0x000fe20000010000 */
[----:B------:R-:W-:Y:S01]  /*6e40*/  HMMA.16816.F32.BF16 R64, R4, R14, R64 ;  /* 0x0000000e0440723c */ /* 0x000fe20000041840 */
[----:B------:R-:W2:Y:S02]  /*6e50*/  LDSM.16.MT88.4 R12, [R112+0x8800] ;  /* 0x00880000700c783b */ /* 0x000ea40000004200 */
[----:B------:R-:W-:-:S05]  /*6e60*/  FADD.FTZ R90, R90, R85 ;  /* 0x000000555a5a7221 */ /* 0x000fca0000010000 */
[C---:B-----5:R-:W-:Y:S07]  /*6e70*/  HMMA.16816.F32.BF16 R68, R4.reuse, R8, R68 ;  /* 0x000000080444723c */ /* 0x060fee0000041844 */
[----:B------:R-:W-:Y:S01]  /*6e80*/  IMAD.WIDE.U32 R8, R28, -0x2daee0ad, RZ ;  /* 0xd2511f531c087825 */ /* 0x000fe200078e00ff */
[----:B------:R-:W-:Y:S04]  /*6e90*/  HMMA.16816.F32.BF16 R72, R4, R10, R72 ;  /* 0x0000000a0448723c */ /* 0x000fe80000041848 */
[----:B------:R-:W-:-:S03]  /*6ea0*/  LOP3.LUT R30, R9, UR14, R30, 0x96, !PT ;  /* 0x0000000e091e7c12 */ /* 0x000fc6000f8e961e */
[C---:B------:R-:W-:Y:S01]  /*6eb0*/  LOP3.LUT R10, R8.reuse, 0xffff, RZ, 0xc0, !PT ;  /* 0x0000ffff080a7812 */ /* 0x040fe200078ec0ff */
[C---:B------:R-:W-:Y:S01]  /*6ec0*/  HMMA.16816.F32.BF16 R52, R4.reuse, R16, R52 ;  /* 0x000000100434723c */ /* 0x040fe20000041834 */
[--C-:B------:R-:W-:Y:S02]  /*6ed0*/  SHF.R.U32.HI R9, RZ, 0x10, R8.reuse ;  /* 0x00000010ff097819 */ /* 0x100fe40000011608 */
[----:B------:R-:W-:Y:S02]  /*6ee0*/  LOP3.LUT R11, R8, 0xff, RZ, 0xc0, !PT ;  /* 0x000000ff080b7812 */ /* 0x000fe400078ec0ff */
[----:B------:R-:W-:Y:S02]  /*6ef0*/  SHF.R.U32.HI R8, RZ, 0x18, R8 ;  /* 0x00000018ff087819 */ /* 0x000fe40000011608 */
[----:B------:R-:W-:Y:S01]  /*6f00*/  LOP3.LUT R9, R9, 0xff, RZ, 0xc0, !PT ;  /* 0x000000ff09097812 */ /* 0x000fe200078ec0ff */
[----:B------:R-:W-:Y:S01]  /*6f10*/  HMMA.16816.F32.BF16 R48, R4, R22, R48 ;  /* 0x000000160430723c */ /* 0x000fe20000041830 */
[----:B------:R-:W-:Y:S01]  /*6f20*/  SHF.R.U32.HI R10, RZ, 0x8, R10 ;  /* 0x00000008ff0a7819 */ /* 0x000fe2000001160a */
[----:B------:R-:W-:Y:S01]  /*6f30*/  LDSM.16.MT88.4 R20, [R114+0x7c00] ;  /* 0x007c00007214783b */ /* 0x000fe20000004200 */
[----:B------:R-:W-:-:S02]  /*6f40*/  PRMT R9, R9, 0x5410, R8 ;  /* 0x0000541009097816 */ /* 0x000fc40000000008 */
[--C-:B------:R-:W-:Y:S02]  /*6f50*/  SHF.R.U32.HI R8, RZ, 0x10, R30.reuse ;  /* 0x00000010ff087819 */ /* 0x100fe4000001161e */
[----:B------:R-:W-:Y:S02]  /*6f60*/  SHF.R.U32.HI R19, RZ, 0x18, R30 ;  /* 0x00000018ff137819 */ /* 0x000fe4000001161e */
[----:B------:R-:W-:Y:S01]  /*6f70*/  LOP3.LUT R8, R8, 0xff, RZ, 0xc0, !PT ;  /* 0x000000ff08087812 */ /* 0x000fe200078ec0ff */
[C---:B--2---:R-:W-:Y:S01]  /*6f80*/  HMMA.16816.F32.BF16 R76, R4.reuse, R12, R76 ;  /* 0x0000000c044c723c */ /* 0x044fe2000004184c */
[----:B------:R-:W-:Y:S02]  /*6f90*/  LOP3.LUT R17, R30, 0xffff, RZ, 0xc0, !PT ;  /* 0x0000ffff1e117812 */ /* 0x000fe400078ec0ff */
[----:B------:R-:W-:Y:S02]  /*6fa0*/  PRMT R11, R11, 0x5410, R10 ;  /* 0x000054100b0b7816 */ /* 0x000fe4000000000a */
[----:B------:R-:W-:Y:S01]  /*6fb0*/  PRMT R19, R8, 0x5410, R19 ;  /* 0x0000541008137816 */ /* 0x000fe20000000013 */
[----:B------:R-:W-:Y:S01]  /*6fc0*/  FADD.FTZ R8, R105, R84 ;  /* 0x0000005469087221 */ /* 0x000fe20000010000 */
[----:B------:R-:W-:Y:S01]  /*6fd0*/  SHF.R.U32.HI R17, RZ, 0x8, R17 ;  /* 0x00000008ff117819 */ /* 0x000fe20000011611 */
[----:B------:R-:W-:Y:S01]  /*6fe0*/  HMMA.16816.F32.BF16 R80, R4, R14, R80 ;  /* 0x0000000e0450723c */ /* 0x000fe20000041850 */
[----:B------:R-:W-:Y:S01]  /*6ff0*/  LOP3.LUT R10, R30, 0xff, RZ, 0xc0, !PT ;  /* 0x000000ff1e0a7812 */ /* 0x000fe200078ec0ff */
[----:B------:R-:W-:Y:S01]  /*7000*/  FADD.FTZ R91, R93, R8 ;  /* 0x000000085d5b7221 */ /* 0x000fe20000010000 */
[----:B------:R-:W2:Y:S01]  /*7010*/  LDSM.16.MT88.4 R28, [R114+0x6c00] ;  /* 0x006c0000721c783b */ /* 0x000ea20000004200 */
[--C-:B------:R-:W-:Y:S01]  /*7020*/  FFMA.FTZ R8, R24, c[0x0][0x23c], -R0.reuse ;  /* 0x00008f0018087a23 */ /* 0x100fe20000010800 */
[----:B------:R-:W-:Y:S01]  /*7030*/  PRMT R17, R10, 0x5410, R17 ;  /* 0x000054100a117816 */ /* 0x000fe20000000011 */
[--C-:B------:R-:W-:Y:S01]  /*7040*/  FFMA.FTZ R93, R26, c[0x0][0x23c], -R0.reuse ;  /* 0x00008f001a5d7a23 */ /* 0x100fe20000010800 */
[--C-:B------:R-:W-:Y:S01]  /*7050*/  HSET2.LE.AND R6, R11, R2.reuse, PT ;  /* 0x000000020b067233 */ /* 0x100fe20003803000 */
[----:B------:R-:W-:Y:S01]  /*7060*/  FFMA.FTZ R84, R27, c[0x0][0x23c], -R0 ;  /* 0x00008f001b547a23 */ /* 0x000fe20000010800 */
[--C-:B------:R-:W-:Y:S01]  /*7070*/  HSET2.LE.AND R7, R9, R2.reuse, PT ;  /* 0x0000000209077233 */ /* 0x100fe20003803000 */
[----:B------:R3:W4:Y:S01]  /*7080*/  MUFU.EX2 R0, R8 ;  /* 0x0000000800007308 */ /* 0x0007220000000800 */
[--C-:B------:R-:W-:Y:S01]  /*7090*/  HSET2.LE.AND R4, R17, R2.reuse, PT ;  /* 0x0000000211047233 */ /* 0x100fe20003803000 */
[----:B-1----:R-:W1:Y:S01]  /*70a0*/  LDSM.16.MT88.4 R24, [R112+0x6c00] ;  /* 0x006c00007018783b */ /* 0x002e620000004200 */
[----:B------:R-:W-:Y:S01]  /*70b0*/  HSET2.LE.AND R2, R19, R2, PT ;  /* 0x0000000213027233 */ /* 0x000fe20003803000 */
[----:B------:R-:W-:Y:S01]  /*70c0*/  FADD.FTZ R91, R108, R91 ;  /* 0x0000005b6c5b7221 */ /* 0x000fe20000010000 */
[----:B------:R-:W-:Y:S01]  /*70d0*/  F2FP.BF16.PACK_AB R5, R94, R89 ;  /* 0x000000595e05723e */ /* 0x000fe200000010ff */
[----:B------:R-:W5:Y:S01]  /*70e0*/  LDSM.16.MT88.4 R16, [R112+0x7c00] ;  /* 0x007c00007010783b */ /* 0x000f620000004200 */
[----:B------:R-:W-:Y:S01]  /*70f0*/  LOP3.LUT R6, R6, R95, RZ, 0xc0, !PT ;  /* 0x0000005f06067212 */ /* 0x000fe200078ec0ff */
[----:B------:R-:W-:Y:S01]  /*7100*/  MUFU.EX2 R93, R93 ;  /* 0x0000005d005d7308 */ /* 0x000fe20000000800 */
[----:B------:R-:W-:Y:S01]  /*7110*/  LOP3.LUT R4, R4, R5, RZ, 0xc0, !PT ;  /* 0x0000000504047212 */ /* 0x000fe200078ec0ff */
[----:B------:R-:W1:Y:S04]  /*7120*/  LDSM.16.MT88.4 R12, [R114+0x8c00] ;  /* 0x008c0000720c783b */ /* 0x000e680000004200 */
[----:B---3--:R-:W3:Y:S02]  /*7130*/  LDSM.16.MT88.4 R8, [R112+0x8c00] ;  /* 0x008c00007008783b */ /* 0x008ee40000004200 */
[----:B------:R-:W2:Y:S01]  /*7140*/  MUFU.EX2 R108, R84 ;  /* 0x00000054006c7308 */ /* 0x000ea20000000800 */
[----:B----4-:R-:W-:Y:S01]  /*7150*/  F2FP.BF16.PACK_AB R5, R0, R33 ;  /* 0x000000210005723e */ /* 0x010fe200000010ff */
[----:B------:R-:W-:-:S03]  /*7160*/  FADD.FTZ R33, R33, R90 ;  /* 0x0000005a21217221 */ /* 0x000fc60000010000 */
[----:B------:R-:W-:Y:S02]  /*7170*/  LOP3.LUT R5, R2, R5, RZ, 0xc0, !PT ;  /* 0x0000000502057212 */ /* 0x000fe400078ec0ff */
[----:B--2---:R-:W-:-:S04]  /*7180*/  F2FP.BF16.PACK_AB R2, R108, R93 ;  /* 0x0000005d6c02723e */ /* 0x004fc800000010ff */
[----:B------:R-:W-:Y:S01]  /*7190*/  LOP3.LUT R7, R7, R2, RZ, 0xc0, !PT ;  /* 0x0000000207077212 */ /* 0x000fe200078ec0ff */
[----:B------:R-:W-:-:S04]  /*71a0*/  FADD.FTZ R2, R34, R91 ;  /* 0x0000005b22027221 */ /* 0x000fc80000010000 */
[----:B------:R-:W-:Y:S02]  /*71b0*/  FADD.FTZ R2, R35, R2 ;  /* 0x0000000223027221 */ /* 0x000fe40000010000 */
[C---:B------:R-:W-:Y:S02]  /*71c0*/  HMMA.16816.F32.BF16 R36, R4.reuse, R28, R36 ;  /* 0x0000001c0424723c */ /* 0x040fe40000041824 */
[----:B------:R-:W-:Y:S02]  /*71d0*/  FADD.FTZ R89, R89, R2 ;  /* 0x0000000259597221 */ /* 0x000fe40000010000 */
[--C-:B------:R-:W-:Y:S02]  /*71e0*/  IMAD.MOV.U32 R2, RZ, RZ, R32.reuse ;  /* 0x000000ffff027224 */ /* 0x100fe400078e0020 */
[----:B------:R-:W-:Y:S02]  /*71f0*/  FADD.FTZ R89, R94, R89 ;  /* 0x000000595e597221 */ /* 0x000fe40000010000 */
[----:B------:R-:W-:Y:S01]  /*7200*/  HMMA.16816.F32.BF16 R40, R4, R30, R40 ;  /* 0x0000001e0428723c */ /* 0x000fe20000041828 */
[----:B------:R-:W-:-:S02]  /*7210*/  @P0 IMAD.MOV.U32 R2, RZ, RZ, R32 ;  /* 0x000000ffff020224 */ /* 0x000fc400078e0020 */
[----:B------:R-:W-:-:S04]  /*7220*/  FADD.FTZ R92, R92, R89 ;  /* 0x000000595c5c7221 */ /* 0x000fc80000010000 */
[----:B------:R-:W-:Y:S01]  /*7230*/  FADD.FTZ R109, R109, R92 ;  /* 0x0000005c6d6d7221 */ /* 0x000fe20000010000 */
[C---:B-1----:R-:W-:Y:S08]  /*7240*/  HMMA.16816.F32.BF16 R44, R4.reuse, R24, R44 ;  /* 0x00000018042c723c */ /* 0x042ff0000004182c */
[C---:B------:R-:W-:Y:S08]  /*7250*/  HMMA.16816.F32.BF16 R48, R4.reuse, R26, R48 ;  /* 0x0000001a0430723c */ /* 0x040ff00000041830 */
[C---:B------:R-:W-:Y:S08]  /*7260*/  HMMA.16816.F32.BF16 R52, R4.reuse, R20, R52 ;  /* 0x000000140434723c */ /* 0x040ff00000041834 */
[C---:B------:R-:W-:Y:S08]  /*7270*/  HMMA.16816.F32.BF16 R56, R4.reuse, R22, R56 ;  /* 0x000000160438723c */ /* 0x040ff00000041838 */
[C---:B-----5:R-:W-:Y:S08]  /*7280*/  HMMA.16816.F32.BF16 R60, R4.reuse, R16, R60 ;  /* 0x00000010043c723c */ /* 0x060ff0000004183c */
[C---:B------:R-:W-:Y:S08]  /*7290*/  HMMA.16816.F32.BF16 R64, R4.reuse, R18, R64 ;  /* 0x000000120440723c */ /* 0x040ff00000041840 */
[C---:B------:R-:W-:Y:S08]  /*72a0*/  HMMA.16816.F32.BF16 R68, R4.reuse, R12, R68 ;  /* 0x0000000c0444723c */ /* 0x040ff00000041844 */
[C---:B------:R-:W-:Y:S08]  /*72b0*/  HMMA.16816.F32.BF16 R72, R4.reuse, R14, R72 ;  /* 0x0000000e0448723c */ /* 0x040ff00000041848 */
[C---:B---3--:R-:W-:Y:S08]  /*72c0*/  HMMA.16816.F32.BF16 R76, R4.reuse, R8, R76 ;  /* 0x00000008044c723c */ /* 0x048ff0000004184c */
[----:B------:R-:W-:Y:S07]  /*72d0*/  HMMA.16816.F32.BF16 R80, R4, R10, R80 ;  /* 0x0000000a0450723c */ /* 0x000fee0000041850 */
[----:B------:R-:W-:-:S02]  /*72e0*/  FADD.FTZ R4, R0, R33 ;  /* 0x0000002100047221 */ /* 0x000fc40000010000 */
[--C-:B------:R-:W-:Y:S02]  /*72f0*/  IMAD.MOV.U32 R0, RZ, RZ, R3.reuse ;  /* 0x000000ffff007224 */ /* 0x100fe400078e0003 */
[----:B------:R-:W-:Y:S02]  /*7300*/  FADD.FTZ R93, R93, R4 ;  /* 0x000000045d5d7221 */ /* 0x000fe40000010000 */
[----:B------:R-:W-:Y:S02]  /*7310*/  @P0 IMAD.MOV.U32 R0, RZ, RZ, R3 ;  /* 0x000000ffff000224 */ /* 0x000fe400078e0003 */
[----:B------:R-:W-:Y:S01]  /*7320*/  FADD.FTZ R108, R108, R93 ;  /* 0x0000005d6c6c7221 */ /* 0x000fe20000010000 */
[----:B------:R-:W-:Y:S05]  /*7330*/  @P0 BRA `(.L_x_710) ;  /* 0x0000001000000947 */ /* 0x000fea0003800000 */
.L_x_706:
[----:B------:R-:W-:-:S07]  /*7340*/  IADD3 R133, R88, -0x1, RZ ;  /* 0xffffffff58857810 */ /* 0x000fce0007ffe0ff */
.L_x_710:
[----:B------:R-:W-:-:S13]  /*7350*/  ISETP.GE.AND P0, PT, R133, RZ, PT ;  /* 0x000000ff8500720c */ /* 0x000fda0003f06270 */
[----:B------:R-:W-:Y:S05]  /*7360*/  @!P0 BRA `(.L_x_711) ;  /* 0x000027e000008947 */ /* 0x000fea0003800000 */
[----:B------:R-:W1:Y:S01]  /*7370*/  LDC.U8 R132, c[0x0][0x2d8] ;  /* 0x0000b600ff847b82 */ /* 0x000e620000000000 */
[----:B------:R-:W-:Y:S01]  /*7380*/  IMAD.WIDE.U32 R136, R97, -0x326172a9, RZ ;  /* 0xcd9e8d5761887825 */ /* 0x000fe200078e00ff */
[----:B------:R-:W-:Y:S02]  /*7390*/  ISETP.GE.AND P4, PT, R128, c[0x0][0x220], PT ;  /* 0x0000880080007a0c */ /* 0x000fe40003f86270 */
[----:B------:R-:W-:Y:S01]  /*73a0*/  ISETP.GE.AND P3, PT, R122, c[0x0][0x220], PT ;  /* 0x000088007a007a0c */ /* 0x000fe20003f66270 */
[----:B------:R-:W-:Y:S01]  /*73b0*/  IMAD.MOV.U32 R3, RZ, RZ, R0 ;  /* 0x000000ffff037224 */ /* 0x000fe200078e0000 */
[----:B------:R-:W-:Y:S01]  /*73c0*/  LOP3.LUT R134, R137, R99, RZ, 0x3c, !PT ;  /* 0x0000006389867212 */ /* 0x000fe200078e3cff */
[----:B------:R-:W-:Y:S01]  /*73d0*/  IMAD.MOV.U32 R85, RZ, RZ, R2 ;  /* 0x000000ffff557224 */ /* 0x000fe200078e0002 */
[----:B------:R-:W-:Y:S01]  /*73e0*/  ISETP.GE.AND P2, PT, R121, c[0x0][0x220], PT ;  /* 0x0000880079007a0c */ /* 0x000fe20003f46270 */
[----:B------:R-:W-:Y:S01]  /*73f0*/  IMAD.WIDE.U32 R138, R96, -0x2daee0ad, RZ ;  /* 0xd2511f53608a7825 */ /* 0x000fe200078e00ff */
[----:B------:R-:W-:-:S03]  /*7400*/  MOV R140, R100 ;  /* 0x00000064008c7202 */ /* 0x000fc60000000f00 */
[----:B------:R-:W-:-:S04]  /*7410*/  IMAD.WIDE.U32 R134, R134, -0x2daee0ad, RZ ;  /* 0xd2511f5386867825 */ /* 0x000fc800078e00ff */
[----:B------:R-:W-:Y:S01]  /*7420*/  IMAD.MOV.U32 R141, RZ, RZ, R103 ;  /* 0x000000ffff8d7224 */ /* 0x000fe200078e0067 */
[----:B-1----:R-:W-:Y:S01]  /*7430*/  PRMT R132, R132, 0x7054, R132 ;  /* 0x0000705484847816 */ /* 0x002fe20000000084 */
[----:B------:R-:W-:Y:S05]  /*7440*/  BRA `(.L_x_712) ;  /* 0x0000038000007947 */ /* 0x000fea0003800000 */
.L_x_714:
[----:B------:R1:W-:Y:S01]  /*7450*/  @P4 STS [R120+0x3000], RZ ;  /* 0x003000ff78004388 */ /* 0x0003e20000000800 */
[----:B------:R-:W-:Y:S03]  /*7460*/  IADD3 R87, R133, -0x1, RZ ;  /* 0xffffffff85577810 */ /* 0x000fe60007ffe0ff */
[----:B------:R1:W-:Y:S01]  /*7470*/  @P4 STS [R120+0x3004], RZ ;  /* 0x003004ff78004388 */ /* 0x0003e20000000800 */
[----:B------:R-:W-:Y:S01]  /*7480*/  SHF.R.S32.HI R0, RZ, 0x1f, R87 ;  /* 0x0000001fff007819 */ /* 0x000fe20000011457 */
[C---:B------:R-:W-:Y:S02]  /*7490*/  IMAD.WIDE.U32 R88, R87.reuse, c[0x0][0x198], RZ ;  /* 0x0000660057587a25 */ /* 0x040fe400078e00ff */
[----:B------:R1:W-:Y:S02]  /*74a0*/  @P4 STS.64 [R120+0x3008], RZ ;  /* 0x003008ff78004388 */ /* 0x0003e40000000a00 */
[----:B------:R-:W-:Y:S04]  /*74b0*/  IMAD R0, R0, c[0x0][0x198], RZ ;  /* 0x0000660000007a24 */ /* 0x000fe800078e02ff */
[----:B------:R-:W-:Y:S01]  /*74c0*/  IMAD R0, R87, c[0x0][0x19c], R0 ;  /* 0x0000670057007a24 */ /* 0x000fe200078e0200 */
[C---:B------:R-:W-:Y:S03]  /*74d0*/  LEA R87, P1, R88.reuse, R124, 0x6 ;  /* 0x0000007c58577211 */ /* 0x040fe600078230ff */
[----:B------:R-:W-:Y:S01]  /*74e0*/  IMAD.IADD R89, R89, 0x1, R0 ;  /* 0x0000000159597824 */ /* 0x000fe200078e0200 */
[C---:B------:R-:W-:Y:S02]  /*74f0*/  @!P4 LEA R96, P0, R87.reuse, c[0x0][0x168], 0x1 ;  /* 0x00005a005760ca11 */ /* 0x040fe400078008ff */
[C---:B------:R-:W-:Y:S02]  /*7500*/  @!P3 LEA R90, P6, R87.reuse, c[0x0][0x168], 0x1 ;  /* 0x00005a00575aba11 */ /* 0x040fe400078c08ff */
[----:B------:R-:W-:Y:S02]  /*7510*/  LEA.HI.X R2, R88, R127, R89, 0x6, P1 ;  /* 0x0000007f58027211 */ /* 0x000fe400008f3459 */
[C---:B------:R-:W-:Y:S02]  /*7520*/  @!P2 LEA R88, P1, R87.reuse, c[0x0][0x168], 0x1 ;  /* 0x00005a005758aa11 */ /* 0x040fe400078208ff */
[C-C-:B------:R-:W-:Y:S02]  /*7530*/  @!P4 LEA.HI.X R97, R87.reuse, c[0x0][0x16c], R2.reuse, 0x1, P0 ;  /* 0x00005b005761ca11 */ /* 0x140fe400000f0c02 */
[C-C-:B------:R-:W-:Y:S02]  /*7540*/  @!P3 LEA.HI.X R91, R87.reuse, c[0x0][0x16c], R2.reuse, 0x1, P6 ;  /* 0x00005b00575bba11 */ /* 0x140fe400030f0c02 */
[C---:B------:R-:W-:Y:S01]  /*7550*/  @!P2 LEA.HI.X R89, R87.reuse, c[0x0][0x16c], R2, 0x1, P1 ;  /* 0x00005b005759aa11 */ /* 0x040fe200008f0c02 */
[----:B------:R-:W-:Y:S01]  /*7560*/  @!PT LDS RZ, [RZ] ;  /* 0x00000000fffff984 */ /* 0x000fe20000000800 */
[----:B------:R-:W-:Y:S01]  /*7570*/  @!PT LDS RZ, [RZ] ;  /* 0x00000000fffff984 */ /* 0x000fe20000000800 */
[----:B------:R-:W-:Y:S01]  /*7580*/  @!PT LDS RZ, [RZ] ;  /* 0x00000000fffff984 */ /* 0x000fe20000000800 */
[----:B------:R1:W-:Y:S01]  /*7590*/  @!P4 LDGSTS.E.BYPASS.LTC128B.128 [R120+0x3000], [R96.64] ;  /* 0x030000006078cfae */ /* 0x0003e2000b901d56 */
[----:B------:R-:W-:Y:S03]  /*75a0*/  IADD3 R0, P0, R87, UR19, RZ ;  /* 0x0000001357007c10 */ /* 0x000fe6000ff1e0ff */
        /* <DEDUP_REMOVED lines=34> */
.L_x_712:
        /* <DEDUP_REMOVED lines=22> */
[----:B------:R-:W-:Y:S02]  /*7930*/  @!P2 LEA R86, P0, R87, c[0x0][0x170], 0x1 ;  /* 0x00005c005756aa11 */ /* 0x000fe400078008ff */
        /* <DEDUP_REMOVED lines=113> */
.L_x_713:
[----:B------:R-:W-:Y:S01]  /*8050*/  FMNMX.FTZ R0, R4, R85, !PT ;  /* 0x0000005504007209 */ /* 0x000fe20007810000 */
[----:B------:R-:W-:Y:S01]  /*8060*/  IMAD.SHL.U32 R105, R133, 0x2, RZ ;  /* 0x0000000285697824 */ /* 0x000fe200078e00ff */
        /* <DEDUP_REMOVED lines=28> */
[----:B------:R-:W-:Y:S02]  /*8230*/  LOP3.LUT R110, R135, UR12, R138, 0x96, !PT ;  /* 0x0000000c876e7c12 */ /* 0x000fe4000f8e968a */
[----:B------:R-:W-:Y:S02]  /*8240*/  FMNMX.FTZ R88, R33, R0, !PT ;  /* 0x0000000021587209 */ /* 0x000fe40007810000 */
[----:B------:R-:W-:Y:S01]  /*8250*/  FMNMX.FTZ R0, R34, R91, !PT ;  /* 0x0000005b22007209 */ /* 0x000fe20007810000 */
[----:B------:R-:W-:Y:S01]  /*8260*/  IMAD.WIDE.U32 R110, R110, -0x326172a9, RZ ;  /* 0xcd9e8d576e6e7825 */ /* 0x000fe200078e00ff */
[----:B------:R-:W-:Y:S01]  /*8270*/  IADD3 R133, R133, -0x1, RZ ;  /* 0xffffffff85857810 */ /* 0x000fe20007ffe0ff */
[----:B------:R-:W-:Y:S01]  /*8280*/  SHFL.BFLY PT, R91, R88, 0x2, 0x1f ;  /* 0x0c401f00585b7f89 */ /* 0x000fe200000e0000 */
[----:B------:R-:W-:Y:S07]  /*8290*/  FMNMX.FTZ R89, R35, R0, !PT ;  /* 0x0000000023597209 */ /* 0x000fee0007810000 */
[----:B------:R-:W1:Y:S02]  /*82a0*/  SHFL.BFLY PT, R0, R89, 0x2, 0x1f ;  /* 0x0c401f0059007f89 */ /* 0x000e6400000e0000 */
[----:B-1----:R-:W-:Y:S02]  /*82b0*/  FMNMX.FTZ R87, R89, R0, !PT ;  /* 0x0000000059577209 */ /* 0x002fe40007810000 */
[----:B------:R-:W-:Y:S04]  /*82c0*/  FMNMX.FTZ R93, R88, R91, !PT ;  /* 0x0000005b585d7209 */ /* 0x000fe80007810000 */
[----:B------:R-:W1:Y:S08]  /*82d0*/  SHFL.BFLY PT, R0, R87, 0x1, 0x1f ;  /* 0x0c201f0057007f89 */ /* 0x000e7000000e0000 */
[----:B------:R-:W2:Y:S01]  /*82e0*/  SHFL.BFLY PT, R2, R93, 0x1, 0x1f ;  /* 0x0c201f005d027f89 */ /* 0x000ea200000e0000 */
[----:B-1----:R-:W-:Y:S02]  /*82f0*/  FMNMX.FTZ R0, R87, R0, !PT ;  /* 0x0000000057007209 */ /* 0x002fe40007810000 */
[----:B------:R-:W-:Y:S02]  /*8300*/  LOP3.LUT R87, R139, UR25, R105, 0x96, !PT ;  /* 0x000000198b577c12 */ /* 0x000fe4000f8e9669 */
[----:B------:R-:W-:Y:S01]  /*8310*/  IADD3 R105, R105, 0x1, RZ ;  /* 0x0000000169697810 */ /* 0x000fe20007ffe0ff */
        /* <DEDUP_REMOVED lines=10> */
[----:B------:R-:W-:Y:S02]  /*83c0*/  FMUL.FTZ R3, R85, c[0x0][0x23c] ;  /* 0x00008f0055037a20 */ /* 0x000fe40000410000 */
[--C-:B------:R-:W-:Y:S01]  /*83d0*/  FFMA.FTZ R88, R4, c[0x0][0x23c], -R104.reuse ;  /* 0x00008f0004587a23 */ /* 0x100fe20000010868 */
[----:B------:R-:W-:Y:S01]  /*83e0*/  FSEL R102, R102, RZ, P0 ;  /* 0x000000ff66667208 */ /* 0x000fe20000000000 */
[--C-:B------:R-:W-:Y:S02]  /*83f0*/  FFMA.FTZ R143, R8, c[0x0][0x23c], -R104.reuse ;  /* 0x00008f00088f7a23 */ /* 0x100fe40000010868 */
[----:B------:R-:W-:Y:S02]  /*8400*/  FFMA.FTZ R89, R5, c[0x0][0x23c], -R104 ;  /* 0x00008f0005597a23 */ /* 0x000fe40000010868 */
[----:B------:R-:W3:Y:S01]  /*8410*/  MUFU.EX2 R88, R88 ;  /* 0x0000005800587308 */ /* 0x000ee20000000800 */
[--C-:B------:R-:W-:Y:S02]  /*8420*/  FFMA.FTZ R92, R6, c[0x0][0x23c], -R102.reuse ;  /* 0x00008f00065c7a23 */ /* 0x100fe40000010866 */
[--C-:B------:R-:W-:Y:S02]  /*8430*/  FFMA.FTZ R145, R10, c[0x0][0x23c], -R102.reuse ;  /* 0x00008f000a917a23 */ /* 0x100fe40000010866 */
[----:B------:R-:W-:Y:S02]  /*8440*/  FFMA.FTZ R142, R11, c[0x0][0x23c], -R102 ;  /* 0x00008f000b8e7a23 */ /* 0x000fe40000010866 */
[----:B------:R-:W-:Y:S02]  /*8450*/  FFMA.FTZ R101, R17, c[0x0][0x23c], -R104 ;  /* 0x00008f0011657a23 */ /* 0x000fe40000010868 */
[--C-:B------:R-:W-:Y:S01]  /*8460*/  FFMA.FTZ R100, R18, c[0x0][0x23c], -R102.reuse ;  /* 0x00008f0012647a23 */ /* 0x100fe20000010866 */
[----:B------:R-:W-:Y:S01]  /*8470*/  MUFU.EX2 R92, R92 ;  /* 0x0000005c005c7308 */ /* 0x000fe20000000800 */
[----:B------:R-:W-:Y:S02]  /*8480*/  FFMA.FTZ R103, R19, c[0x0][0x23c], -R102 ;  /* 0x00008f0013677a23 */ /* 0x000fe40000010866 */
[----:B------:R-:W-:Y:S02]  /*8490*/  FFMA.FTZ R106, R13, c[0x0][0x23c], -R104 ;  /* 0x00008f000d6a7a23 */ /* 0x000fe40000010868 */
[----:B-1----:R-:W-:Y:S04]  /*84a0*/  IMAD.WIDE.U32 R86, R87, -0x326172a9, RZ ;  /* 0xcd9e8d5757567825 */ /* 0x002fe800078e00ff */
[C---:B--2---:R-:W-:Y:S01]  /*84b0*/  FMUL.FTZ R36, R84.reuse, R36 ;  /* 0x0000002454247220 */ /* 0x044fe20000410000 */
[----:B------:R-:W-:Y:S01]  /*84c0*/  MUFU.EX2 R3, R3 ;  /* 0x0000000300037308 */ /* 0x000fe20000000800 */
[----:B------:R-:W-:Y:S01]  /*84d0*/  LOP3.LUT R86, R111, UR11, R86, 0x96, !PT ;  /* 0x0000000b6f567c12 */ /* 0x000fe2000f8e9656 */
[C---:B------:R-:W-:Y:S01]  /*84e0*/  FMUL.FTZ R37, R84.reuse, R37 ;  /* 0x0000002554257220 */ /* 0x040fe20000410000 */
[----:B------:R-:W-:Y:S01]  /*84f0*/  LOP3.LUT R87, R87, UR13, R136, 0x96, !PT ;  /* 0x0000000d57577c12 */ /* 0x000fe2000f8e9688 */
[C---:B------:R-:W-:Y:S02]  /*8500*/  FMUL.FTZ R40, R84.reuse, R40 ;  /* 0x0000002854287220 */ /* 0x040fe40000410000 */
[----:B------:R-:W-:Y:S02]  /*8510*/  FMUL.FTZ R41, R84, R41 ;  /* 0x0000002954297220 */ /* 0x000fe40000410000 */
[----:B------:R-:W-:Y:S02]  /*8520*/  IMAD.WIDE.U32 R90, R87, -0x2daee0ad, RZ ;  /* 0xd2511f53575a7825 */ /* 0x000fe400078e00ff */
[----:B------:R-:W-:Y:S02]  /*8530*/  MUFU.EX2 R143, R143 ;  /* 0x0000008f008f7308 */ /* 0x000fe40000000800 */
[----:B------:R-:W-:Y:S04]  /*8540*/  IMAD.WIDE.U32 R86, R86, -0x2daee0ad, RZ ;  /* 0xd2511f5356567825 */ /* 0x000fe800078e00ff */
[C---:B------:R-:W-:Y:S01]  /*8550*/  FMUL.FTZ R44, R84.reuse, R44 ;  /* 0x0000002c542c7220 */ /* 0x040fe20000410000 */
[----:B------:R-:W-:Y:S01]  /*8560*/  LOP3.LUT R90, R87, UR8, R90, 0x96, !PT ;  /* 0x00000008575a7c12 */ /* 0x000fe2000f8e965a */
        /* <DEDUP_REMOVED lines=23> */
[----:B---3--:R-:W-:Y:S01]  /*86e0*/  FFMA.FTZ R109, R84, R109, R88 ;  /* 0x0000006d546d7223 */ /* 0x008fe20000010058 */
[----:B------:R-:W-:Y:S01]  /*86f0*/  LOP3.LUT R84, R91, UR10, R134, 0x96, !PT ;  /* 0x0000000a5b547c12 */ /* 0x000fe2000f8e9686 */
[----:B------:R-:W-:Y:S01]  /*8700*/  IMAD.WIDE.U32 R90, R90, -0x326172a9, RZ ;  /* 0xcd9e8d575a5a7825 */ /* 0x000fe200078e00ff */
[----:B-1----:R-:W-:Y:S02]  /*8710*/  F2FP.BF16.PACK_AB R88, R89, R88 ;  /* 0x000000585958723e */ /* 0x002fe400000010ff */
[----:B------:R-:W-:Y:S01]  /*8720*/  MUFU.EX2 R103, R103 ;  /* 0x0000006700677308 */ /* 0x000fe20000000800 */
[----:B------:R-:W-:Y:S04]  /*8730*/  IMAD.WIDE.U32 R94, R84, -0x326172a9, RZ ;  /* 0xcd9e8d57545e7825 */ /* 0x000fe800078e00ff */
[----:B------:R-:W-:Y:S01]  /*8740*/  FFMA.FTZ R146, R3, R108, R92 ;  /* 0x0000006c03927223 */ /* 0x000fe2000001005c */
[----:B------:R-:W-:Y:S01]  /*8750*/  LOP3.LUT R84, R95, UR9, R110, 0x96, !PT ;  /* 0x000000095f547c12 */ /* 0x000fe2000f8e966e */
[----:B------:R-:W-:Y:S01]  /*8760*/  FFMA.FTZ R108, R9, c[0x0][0x23c], -R104 ;  /* 0x00008f00096c7a23 */ /* 0x000fe20000010868 */
[----:B------:R-:W-:Y:S01]  /*8770*/  LOP3.LUT R94, R91, UR7, R94, 0x96, !PT ;  /* 0x000000075b5e7c12 */ /* 0x000fe2000f8e965e */
[----:B------:R-:W-:Y:S01]  /*8780*/  FADD.FTZ R109, R89, R109 ;  /* 0x0000006d596d7221 */ /* 0x000fe20000010000 */
[----:B------:R-:W-:Y:S01]  /*8790*/  MUFU.EX2 R100, R100 ;  /* 0x0000006400647308 */ /* 0x000fe20000000800 */
[----:B------:R-:W-:Y:S04]  /*87a0*/  IMAD.WIDE.U32 R96, R84, -0x2daee0ad, RZ ;  /* 0xd2511f5354607825 */ /* 0x000fe800078e00ff */
[----:B------:R-:W-:Y:S01]  /*87b0*/  IMAD.WIDE.U32 R94, R94, -0x2daee0ad, RZ ;  /* 0xd2511f535e5e7825 */ /* 0x000fe200078e00ff */
[----:B------:R-:W-:Y:S03]  /*87c0*/  LOP3.LUT R84, R97, UR6, R86, 0x96, !PT ;  /* 0x0000000661547c12 */ /* 0x000fe6000f8e9656 */
[----:B------:R-:W-:Y:S01]  /*87d0*/  FMUL.FTZ R38, R3, R38 ;  /* 0x0000002603267220 */ /* 0x000fe20000410000 */
[----:B------:R-:W-:Y:S01]  /*87e0*/  LOP3.LUT R96, R95, UR4, R96, 0x96, !PT ;  /* 0x000000045f607c12 */ /* 0x000fe2000f8e9660 */
[----:B------:R-:W1:Y:S01]  /*87f0*/  MUFU.EX2 R108, R108 ;  /* 0x0000006c006c7308 */ /* 0x000e620000000800 */
[----:B------:R-:W-:Y:S04]  /*8800*/  IMAD.WIDE.U32 R86, R84, -0x326172a9, RZ ;  /* 0xcd9e8d5754567825 */ /* 0x000fe800078e00ff */
[----:B------:R-:W-:Y:S01]  /*8810*/  IMAD.WIDE.U32 R96, R96, -0x326172a9, RZ ;  /* 0xcd9e8d5760607825 */ /* 0x000fe200078e00ff */
[----:B------:R-:W-:Y:S03]  /*8820*/  LOP3.LUT R93, R87, UR5, R90, 0x96, !PT ;  /* 0x00000005575d7c12 */ /* 0x000fe6000f8e965a */
[----:B------:R-:W-:Y:S01]  /*8830*/  FFMA.FTZ R95, R7, c[0x0][0x23c], -R102 ;  /* 0x00008f00075f7a23 */ /* 0x000fe20000010866 */
[C---:B------:R-:W-:Y:S01]  /*8840*/  LOP3.LUT R84, R96.reuse, 0xffff, RZ, 0xc0, !PT ;  /* 0x0000ffff60547812 */ /* 0x040fe200078ec0ff */
[C---:B------:R-:W-:Y:S01]  /*8850*/  FMUL.FTZ R39, R3.reuse, R39 ;  /* 0x0000002703277220 */ /* 0x040fe20000410000 */
[----:B------:R-:W-:Y:S01]  /*8860*/  LOP3.LUT R87, R96, 0xff, RZ, 0xc0, !PT ;  /* 0x000000ff60577812 */ /* 0x000fe200078ec0ff */
[----:B------:R-:W-:Y:S01]  /*8870*/  FMUL.FTZ R42, R3, R42 ;  /* 0x0000002a032a7220 */ /* 0x000fe20000410000 */
[----:B------:R-:W-:Y:S01]  /*8880*/  SHF.R.U32.HI R84, RZ, 0x8, R84 ;  /* 0x00000008ff547819 */ /* 0x000fe20000011654 */
[----:B------:R-:W2:Y:S01]  /*8890*/  MUFU.EX2 R95, R95 ;  /* 0x0000005f005f7308 */ /* 0x000ea20000000800 */
[----:B------:R-:W-:Y:S01]  /*88a0*/  LOP3.LUT R89, R97, UR15, R86, 0x96, !PT ;  /* 0x0000000f61597c12 */ /* 0x000fe2000f8e9656 */
[----:B------:R-:W-:Y:S01]  /*88b0*/  FFMA.FTZ R86, R16, c[0x0][0x23c], -R104 ;  /* 0x00008f0010567a23 */ /* 0x000fe20000010868 */
[----:B------:R-:W-:Y:S01]  /*88c0*/  PRMT R87, R87, 0x5410, R84 ;  /* 0x0000541057577816 */ /* 0x000fe20000000054 */
[C---:B------:R-:W-:Y:S01]  /*88d0*/  FMUL.FTZ R43, R3.reuse, R43 ;  /* 0x0000002b032b7220 */ /* 0x040fe20000410000 */
[--C-:B------:R-:W-:Y:S01]  /*88e0*/  SHF.R.U32.HI R84, RZ, 0x10, R96.reuse ;  /* 0x00000010ff547819 */ /* 0x100fe20000011660 */
[C---:B------:R-:W-:Y:S02]  /*88f0*/  FMUL.FTZ R46, R3.reuse, R46 ;  /* 0x0000002e032e7220 */ /* 0x040fe40000410000 */
[--C-:B------:R-:W-:Y:S01]  /*8900*/  HSET2.LE.AND R90, R87, R132.reuse, PT ;  /* 0x00000084575a7233 */ /* 0x100fe20003803000 */
[----:B-1----:R-:W-:Y:S01]  /*8910*/  F2FP.BF16.PACK_AB R87, R108, R143 ;  /* 0x0000008f6c57723e */ /* 0x002fe200000010ff */
[----:B------:R-:W1:Y:S01]  /*8920*/  MUFU.EX2 R86, R86 ;  /* 0x0000005600567308 */ /* 0x000e620000000800 */
[----:B------:R-:W-:Y:S01]  /*8930*/  LOP3.LUT R84, R84, 0xff, RZ, 0xc0, !PT ;  /* 0x000000ff54547812 */ /* 0x000fe200078ec0ff */
[C---:B------:R-:W-:Y:S01]  /*8940*/  FMUL.FTZ R47, R3.reuse, R47 ;  /* 0x0000002f032f7220 */ /* 0x040fe20000410000 */
[----:B------:R-:W-:Y:S01]  /*8950*/  LOP3.LUT R90, R90, R87, RZ, 0xc0, !PT ;  /* 0x000000575a5a7212 */ /* 0x000fe200078ec0ff */
[----:B------:R-:W-:Y:S01]  /*8960*/  FMUL.FTZ R50, R3, R50 ;  /* 0x0000003203327220 */ /* 0x000fe20000410000 */
[----:B------:R-:W-:Y:S01]  /*8970*/  SHF.R.U32.HI R87, RZ, 0x18, R96 ;  /* 0x00000018ff577819 */ /* 0x000fe20000011660 */
[----:B------:R-:W-:Y:S03]  /*8980*/  IMAD.WIDE.U32 R96, R93, -0x2daee0ad, RZ ;  /* 0xd2511f535d607825 */ /* 0x000fe600078e00ff */
[----:B------:R-:W-:Y:S01]  /*8990*/  PRMT R87, R84, 0x5410, R87 ;  /* 0x0000541054577816 */ /* 0x000fe20000000057 */
[C---:B------:R-:W-:Y:S01]  /*89a0*/  FMUL.FTZ R51, R3.reuse, R51 ;  /* 0x0000003303337220 */ /* 0x040fe20000410000 */
[----:B------:R-:W-:Y:S01]  /*89b0*/  F2FP.BF16.PACK_AB R84, R142, R145 ;  /* 0x000000918e54723e */ /* 0x000fe200000010ff */
[----:B------:R-:W-:Y:S01]  /*89c0*/  FMUL.FTZ R54, R3, R54 ;  /* 0x0000003603367220 */ /* 0x000fe20000410000 */
[----:B------:R-:W-:Y:S01]  /*89d0*/  LOP3.LUT R93, R97, UR14, R94, 0x96, !PT ;  /* 0x0000000e615d7c12 */ /* 0x000fe2000f8e965e */
[--C-:B------:R-:W-:Y:S01]  /*89e0*/  HSET2.LE.AND R91, R87, R132.reuse, PT ;  /* 0x00000084575b7233 */ /* 0x100fe20003803000 */
[C---:B------:R-:W-:Y:S01]  /*89f0*/  LOP3.LUT R87, R96.reuse, 0xff, RZ, 0xc0, !PT ;  /* 0x000000ff60577812 */ /* 0x040fe200078ec0ff */
[----:B--2---:R-:W-:Y:S01]  /*8a00*/  FADD.FTZ R146, R95, R146 ;  /* 0x000000925f927221 */ /* 0x004fe20000010000 */
[----:B------:R-:W-:Y:S01]  /*8a10*/  MUFU.EX2 R106, R106 ;  /* 0x0000006a006a7308 */ /* 0x000fe20000000800 */
[----:B------:R-:W-:Y:S01]  /*8a20*/  FMUL.FTZ R55, R3, R55 ;  /* 0x0000003703377220 */ /* 0x000fe20000410000 */
[----:B------:R-:W-:Y:S01]  /*8a30*/  LOP3.LUT R91, R91, R84, RZ, 0xc0, !PT ;  /* 0x000000545b5b7212 */ /* 0x000fe200078ec0ff */
[C---:B------:R-:W-:Y:S01]  /*8a40*/  FMUL.FTZ R58, R3.reuse, R58 ;  /* 0x0000003a033a7220 */ /* 0x040fe20000410000 */
[----:B------:R-:W-:Y:S01]  /*8a50*/  LOP3.LUT R84, R96, 0xffff, RZ, 0xc0, !PT ;  /* 0x0000ffff60547812 */ /* 0x000fe200078ec0ff */
[C---:B------:R-:W-:Y:S02]  /*8a60*/  FMUL.FTZ R59, R3.reuse, R59 ;  /* 0x0000003b033b7220 */ /* 0x040fe40000410000 */
[C---:B------:R-:W-:Y:S01]  /*8a70*/  FMUL.FTZ R62, R3.reuse, R62 ;  /* 0x0000003e033e7220 */ /* 0x040fe20000410000 */
[----:B------:R-:W-:Y:S01]  /*8a80*/  SHF.R.U32.HI R84, RZ, 0x8, R84 ;  /* 0x00000008ff547819 */ /* 0x000fe20000011654 */
[C---:B------:R-:W-:Y:S02]  /*8a90*/  FMUL.FTZ R63, R3.reuse, R63 ;  /* 0x0000003f033f7220 */ /* 0x040fe40000410000 */
[----:B------:R-:W-:Y:S01]  /*8aa0*/  FMUL.FTZ R66, R3, R66 ;  /* 0x0000004203427220 */ /* 0x000fe20000410000 */
[----:B------:R-:W-:Y:S01]  /*8ab0*/  PRMT R87, R87, 0x5410, R84 ;  /* 0x0000541057577816 */ /* 0x000fe20000000054 */
[C---:B------:R-:W-:Y:S01]  /*8ac0*/  FMUL.FTZ R67, R3.reuse, R67 ;  /* 0x0000004303437220 */ /* 0x040fe20000410000 */
[--C-:B------:R-:W-:Y:S01]  /*8ad0*/  SHF.R.U32.HI R84, RZ, 0x10, R96.reuse ;  /* 0x00000010ff547819 */ /* 0x100fe20000011660 */
[----:B------:R-:W-:Y:S01]  /*8ae0*/  FMUL.FTZ R70, R3, R70 ;  /* 0x0000004603467220 */ /* 0x000fe20000410000 */
[----:B------:R-:W-:Y:S01]  /*8af0*/  SHF.R.U32.HI R96, RZ, 0x18, R96 ;  /* 0x00000018ff607819 */ /* 0x000fe20000011660 */
[--C-:B------:R-:W-:Y:S01]  /*8b00*/  HSET2.LE.AND R98, R87, R132.reuse, PT ;  /* 0x0000008457627233 */ /* 0x100fe20003803000 */
[----:B-1----:R-:W-:Y:S01]  /*8b10*/  F2FP.BF16.PACK_AB R87, R101, R86 ;  /* 0x000000566557723e */ /* 0x002fe200000010ff */
[C---:B------:R-:W-:Y:S02]  /*8b20*/  FMUL.FTZ R71, R3.reuse, R71 ;  /* 0x0000004703477220 */ /* 0x040fe40000410000 */
[C---:B------:R-:W-:Y:S01]  /*8b30*/  FMUL.FTZ R74, R3.reuse, R74 ;  /* 0x0000004a034a7220 */ /* 0x040fe20000410000 */
[----:B------:R-:W-:Y:S01]  /*8b40*/  LOP3.LUT R98, R98, R87, RZ, 0xc0, !PT ;  /* 0x0000005762627212 */ /* 0x000fe200078ec0ff */
[C---:B------:R-:W-:Y:S01]  /*8b50*/  FMUL.FTZ R75, R3.reuse, R75 ;  /* 0x0000004b034b7220 */ /* 0x040fe20000410000 */
[----:B------:R-:W-:Y:S01]  /*8b60*/  LOP3.LUT R87, R84, 0xff, RZ, 0xc0, !PT ;  /* 0x000000ff54577812 */ /* 0x000fe200078ec0ff */
[----:B------:R-:W-:Y:S01]  /*8b70*/  FMUL.FTZ R78, R3, R78 ;  /* 0x0000004e034e7220 */ /* 0x000fe20000410000 */
[----:B------:R-:W-:Y:S01]  /*8b80*/  F2FP.BF16.PACK_AB R84, R103, R100 ;  /* 0x000000646754723e */ /* 0x000fe200000010ff */
[----:B------:R-:W-:Y:S01]  /*8b90*/  FMUL.FTZ R79, R3, R79 ;  /* 0x0000004f034f7220 */ /* 0x000fe20000410000 */
[----:B------:R-:W-:Y:S01]  /*8ba0*/  PRMT R87, R87, 0x5410, R96 ;  /* 0x0000541057577816 */ /* 0x000fe20000000060 */
[C---:B------:R-:W-:Y:S02]  /*8bb0*/  FMUL.FTZ R82, R3.reuse, R82 ;  /* 0x0000005203527220 */ /* 0x040fe40000410000 */
[----:B------:R-:W-:Y:S02]  /*8bc0*/  FMUL.FTZ R83, R3, R83 ;  /* 0x0000005303537220 */ /* 0x000fe40000410000 */
[--C-:B------:R-:W-:Y:S01]  /*8bd0*/  HSET2.LE.AND R99, R87, R132.reuse, PT ;  /* 0x0000008457637233 */ /* 0x100fe20003803000 */
[----:B------:R-:W-:Y:S01]  /*8be0*/  LOP3.LUT R87, R89, 0xffff, RZ, 0xc0, !PT ;  /* 0x0000ffff59577812 */ /* 0x000fe200078ec0ff */
[--C-:B------:R-:W-:Y:S02]  /*8bf0*/  FFMA.FTZ R144, R14, c[0x0][0x23c], -R102.reuse ;  /* 0x00008f000e907a23 */ /* 0x100fe40000010866 */
[----:B------:R-:W-:Y:S01]  /*8c00*/  FFMA.FTZ R107, R15, c[0x0][0x23c], -R102 ;  /* 0x00008f000f6b7a23 */ /* 0x000fe20000010866 */
[----:B------:R-:W-:Y:S01]  /*8c10*/  LOP3.LUT R99, R99, R84, RZ, 0xc0, !PT ;  /* 0x0000005463637212 */ /* 0x000fe200078ec0ff */
[----:B------:R-:W-:Y:S01]  /*8c20*/  FFMA.FTZ R147, R12, c[0x0][0x23c], -R104 ;  /* 0x00008f000c937a23 */ /* 0x000fe20000010868 */
[----:B------:R-:W-:Y:S01]  /*8c30*/  LOP3.LUT R84, R89, 0xff, RZ, 0xc0, !PT ;  /* 0x000000ff59547812 */ /* 0x000fe200078ec0ff */
[----:B------:R-:W-:Y:S01]  /*8c40*/  MUFU.EX2 R144, R144 ;  /* 0x0000009000907308 */ /* 0x000fe20000000800 */
[----:B------:R-:W-:Y:S01]  /*8c50*/  SHF.R.U32.HI R87, RZ, 0x8, R87 ;  /* 0x00000008ff577819 */ /* 0x000fe20000011657 */
[--C-:B------:R-:W-:Y:S02]  /*8c60*/  FFMA.FTZ R148, R23, c[0x0][0x23c], -R102.reuse ;  /* 0x00008f0017947a23 */ /* 0x100fe40000010866 */
[--C-:B------:R-:W-:Y:S01]  /*8c70*/  FFMA.FTZ R149, R26, c[0x0][0x23c], -R102.reuse ;  /* 0x00008f001a957a23 */ /* 0x100fe20000010866 */
[----:B------:R-:W-:Y:S01]  /*8c80*/  PRMT R87, R84, 0x5410, R87 ;  /* 0x0000541054577816 */ /* 0x000fe20000000057 */
[----:B------:R-:W-:Y:S01]  /*8c90*/  FFMA.FTZ R154, R31, c[0x0][0x23c], -R102 ;  /* 0x00008f001f9a7a23 */ /* 0x000fe20000010866 */
[--C-:B------:R-:W-:Y:S01]  /*8ca0*/  SHF.R.U32.HI R84, RZ, 0x10, R89.reuse ;  /* 0x00000010ff547819 */ /* 0x100fe20000011659 */
[----:B------:R-:W-:Y:S01]  /*8cb0*/  FADD.FTZ R145, R145, R146 ;  /* 0x0000009291917221 */ /* 0x000fe20000010000 */
[----:B------:R-:W-:Y:S01]  /*8cc0*/  SHF.R.U32.HI R89, RZ, 0x18, R89 ;  /* 0x00000018ff597819 */ /* 0x000fe20000011659 */
[--C-:B------:R-:W-:Y:S01]  /*8cd0*/  HSET2.LE.AND R87, R87, R132.reuse, PT ;  /* 0x0000008457577233 */ /* 0x100fe20003803000 */
[----:B------:R-:W-:Y:S01]  /*8ce0*/  LOP3.LUT R84, R84, 0xff, RZ, 0xc0, !PT ;  /* 0x000000ff54547812 */ /* 0x000fe200078ec0ff */
[----:B------:R-:W1:Y:S01]  /*8cf0*/  MUFU.EX2 R147, R147 ;  /* 0x0000009300937308 */ /* 0x000e620000000800 */
[----:B------:R-:W-:Y:S02]  /*8d00*/  FFMA.FTZ R146, R27, c[0x0][0x23c], -R102 ;  /* 0x00008f001b927a23 */ /* 0x000fe40000010866 */
[----:B------:R-:W-:Y:S01]  /*8d10*/  PRMT R89, R84, 0x5410, R89 ;  /* 0x0000541054597816 */ /* 0x000fe20000000059 */
[--C-:B------:R-:W-:Y:S01]  /*8d20*/  FFMA.FTZ R151, R24, c[0x0][0x23c], -R104.reuse ;  /* 0x00008f0018977a23 */ /* 0x100fe20000010868 */
[----:B------:R-:W-:Y:S01]  /*8d30*/  F2FP.BF16.PACK_AB R84, R95, R92 ;  /* 0x0000005c5f54723e */ /* 0x000fe200000010ff */
[----:B------:R-:W-:Y:S01]  /*8d40*/  FFMA.FTZ R150, R28, c[0x0][0x23c], -R104 ;  /* 0x00008f001c967a23 */ /* 0x000fe20000010868 */
[----:B------:R-:W-:Y:S01]  /*8d50*/  LOP3.LUT R88, R87, R88, RZ, 0xc0, !PT ;  /* 0x0000005857587212 */ /* 0x000fe200078ec0ff */
[--C-:B------:R-:W-:Y:S01]  /*8d60*/  HSET2.LE.AND R89, R89, R132.reuse, PT ;  /* 0x0000008459597233 */ /* 0x100fe20003803000 */
[----:B------:R-:W-:Y:S01]  /*8d70*/  LOP3.LUT R87, R93, 0xff, RZ, 0xc0, !PT ;  /* 0x000000ff5d577812 */ /* 0x000fe200078ec0ff */
[----:B------:R-:W2:Y:S01]  /*8d80*/  MUFU.EX2 R107, R107 ;  /* 0x0000006b006b7308 */ /* 0x000ea20000000800 */
[----:B------:R-:W-:Y:S02]  /*8d90*/  IMAD.MOV.U32 R3, RZ, RZ, R0 ;  /* 0x000000ffff037224 */ /* 0x000fe400078e0000 */
[----:B------:R-:W-:Y:S01]  /*8da0*/  LOP3.LUT R89, R89, R84, RZ, 0xc0, !PT ;  /* 0x0000005459597212 */ /* 0x000fe200078ec0ff */
[----:B------:R-:W-:Y:S01]  /*8db0*/  IMAD.MOV.U32 R85, RZ, RZ, R2 ;  /* 0x000000ffff557224 */ /* 0x000fe200078e0002 */
[----:B------:R-:W-:Y:S04]  /*8dc0*/  LOP3.LUT R84, R93, 0xffff, RZ, 0xc0, !PT ;  /* 0x0000ffff5d547812 */ /* 0x000fe800078ec0ff */
[----:B------:R-:W-:Y:S01]  /*8dd0*/  SHF.R.U32.HI R84, RZ, 0x8, R84 ;  /* 0x00000008ff547819 */ /* 0x000fe20000011654 */
[----:B------:R-:W-:Y:S03]  /*8de0*/  MUFU.EX2 R148, R148 ;  /* 0x0000009400947308 */ /* 0x000fe60000000800 */
[----:B------:R-:W-:Y:S02]  /*8df0*/  PRMT R87, R87, 0x5410, R84 ;  /* 0x0000541057577816 */ /* 0x000fe40000000054 */
[--C-:B------:R-:W-:Y:S02]  /*8e00*/  SHF.R.U32.HI R84, RZ, 0x10, R93.reuse ;  /* 0x00000010ff547819 */ /* 0x100fe4000001165d */
[----:B------:R-:W-:Y:S01]  /*8e10*/  SHF.R.U32.HI R93, RZ, 0x18, R93 ;  /* 0x00000018ff5d7819 */ /* 0x000fe2000001165d */
[--C-:B------:R-:W-:Y:S01]  /*8e20*/  HSET2.LE.AND R96, R87, R132.reuse, PT ;  /* 0x0000008457607233 */ /* 0x100fe20003803000 */
[----:B------:R-:W-:Y:S01]  /*8e30*/  LOP3.LUT R84, R84, 0xff, RZ, 0xc0, !PT ;  /* 0x000000ff54547812 */ /* 0x000fe200078ec0ff */
[----:B------:R-:W-:Y:S01]  /*8e40*/  MUFU.EX2 R151, R151 ;  /* 0x0000009700977308 */ /* 0x000fe20000000800 */
[----:B-1----:R-:W-:Y:S02]  /*8e50*/  F2FP.BF16.PACK_AB R87, R106, R147 ;  /* 0x000000936a57723e */ /* 0x002fe400000010ff */
[----:B------:R-:W-:Y:S02]  /*8e60*/  PRMT R93, R84, 0x5410, R93 ;  /* 0x00005410545d7816 */ /* 0x000fe4000000005d */
[----:B--2---:R-:W-:Y:S02]  /*8e70*/  F2FP.BF16.PACK_AB R84, R107, R144 ;  /* 0x000000906b54723e */ /* 0x004fe400000010ff */
[----:B------:R-:W-:Y:S01]  /*8e80*/  LOP3.LUT R96, R96, R87, RZ, 0xc0, !PT ;  /* 0x0000005760607212 */ /* 0x000fe200078ec0ff */
[--C-:B------:R-:W-:Y:S02]  /*8e90*/  HSET2.LE.AND R97, R93, R132.reuse, PT ;  /* 0x000000845d617233 */ /* 0x100fe40003803000 */
[----:B------:R-:W1:Y:S01]  /*8ea0*/  LDSM.16.MT88.4 R92, [R114+0x6000] ;  /* 0x00600000725c783b */ /* 0x000e620000004200 */
[----:B------:R-:W-:Y:S02]  /*8eb0*/  MUFU.EX2 R149, R149 ;  /* 0x0000009500957308 */ /* 0x000fe40000000800 */
[----:B------:R-:W-:Y:S02]  /*8ec0*/  LOP3.LUT R97, R97, R84, RZ, 0xc0, !PT ;  /* 0x0000005461617212 */ /* 0x000fe400078ec0ff */
[----:B------:R-:W-:Y:S01]  /*8ed0*/  LOP3.LUT R84, R139, UR25, R105, 0x96, !PT ;  /* 0x000000198b547c12 */ /* 0x000fe2000f8e9669 */
[----:B------:R-:W-:Y:S05]  /*8ee0*/  FFMA.FTZ R105, R22, c[0x0][0x23c], -R102 ;  /* 0x00008f0016697a23 */ /* 0x000fea0000010866 */
[----:B------:R-:W-:Y:S10]  /*8ef0*/  MUFU.EX2 R146, R146 ;  /* 0x0000009200927308 */ /* 0x000ff40000000800 */
[----:B------:R-:W2:Y:S10]  /*8f00*/  MUFU.EX2 R105, R105 ;  /* 0x0000006900697308 */ /* 0x000eb40000000800 */
[----:B------:R-:W-:Y:S01]  /*8f10*/  MUFU.EX2 R150, R150 ;  /* 0x0000009600967308 */ /* 0x000fe20000000800 */
        /* <DEDUP_REMOVED lines=34> */
[----:B------:R-:W-:Y:S01]  /*9140*/  IMAD.WIDE.U32 R88, R84, -0x326172a9, RZ ;  /* 0xcd9e8d5754587825 */ /* 0x000fe200078e00ff */
[----:B------:R-:W-:Y:S04]  /*9150*/  HMMA.16816.F32.BF16 R80, R96, R90, R80 ;  /* 0x0000005a6050723c */ /* 0x000fe80000041850 */
[----:B------:R-:W-:Y:S02]  /*9160*/  LOP3.LUT R87, R89, UR13, R136, 0x96, !PT ;  /* 0x0000000d59577c12 */ /* 0x000fe4000f8e9688 */
[----:B------:R-:W-:Y:S03]  /*9170*/  LOP3.LUT R84, R111, UR11, R88, 0x96, !PT ;  /* 0x0000000b6f547c12 */ /* 0x000fe6000f8e9658 */
[----:B------:R-:W-:Y:S04]  /*9180*/  IMAD.WIDE.U32 R88, R87, -0x2daee0ad, RZ ;  /* 0xd2511f5357587825 */ /* 0x000fe800078e00ff */
[----:B------:R-:W-:Y:S01]  /*9190*/  IMAD.WIDE.U32 R98, R84, -0x2daee0ad, RZ ;  /* 0xd2511f5354627825 */ /* 0x000fe200078e00ff */
[----:B------:R-:W-:Y:S03]  /*91a0*/  LOP3.LUT R84, R89, UR10, R134, 0x96, !PT ;  /* 0x0000000a59547c12 */ /* 0x000fe6000f8e9686 */
[----:B------:R-:W-:Y:S01]  /*91b0*/  FFMA.FTZ R87, R21, c[0x0][0x23c], -R104 ;  /* 0x00008f0015577a23 */ /* 0x000fe20000010868 */
[----:B------:R-:W-:Y:S01]  /*91c0*/  LOP3.LUT R96, R99, UR8, R88, 0x96, !PT ;  /* 0x0000000863607c12 */ /* 0x000fe2000f8e9658 */
[----:B------:R-:W-:Y:S04]  /*91d0*/  IMAD.WIDE.U32 R152, R84, -0x326172a9, RZ ;  /* 0xcd9e8d5754987825 */ /* 0x000fe800078e00ff */
[----:B------:R-:W-:Y:S01]  /*91e0*/  IMAD.WIDE.U32 R96, R96, -0x326172a9, RZ ;  /* 0xcd9e8d5760607825 */ /* 0x000fe200078e00ff */
[----:B------:R-:W-:Y:S01]  /*91f0*/  LOP3.LUT R111, R153, UR9, R110, 0x96, !PT ;  /* 0x00000009996f7c12 */ /* 0x000fe2000f8e966e */
[----:B------:R-:W-:Y:S02]  /*9200*/  MUFU.EX2 R87, R87 ;  /* 0x0000005700577308 */ /* 0x000fe40000000800 */
[----:B------:R-:W-:Y:S01]  /*9210*/  FFMA.FTZ R110, R20, c[0x0][0x23c], -R104 ;  /* 0x00008f00146e7a23 */ /* 0x000fe20000010868 */
[----:B------:R-:W-:Y:S01]  /*9220*/  LOP3.LUT R152, R97, UR7, R152, 0x96, !PT ;  /* 0x0000000761987c12 */ /* 0x000fe2000f8e9698 */
[----:B------:R-:W-:Y:S04]  /*9230*/  IMAD.WIDE.U32 R94, R111, -0x2daee0ad, RZ ;  /* 0xd2511f536f5e7825 */ /* 0x000fe800078e00ff */
[----:B------:R-:W-:Y:S01]  /*9240*/  IMAD.WIDE.U32 R152, R152, -0x2daee0ad, RZ ;  /* 0xd2511f5398987825 */ /* 0x000fe200078e00ff */
[----:B------:R-:W-:Y:S01]  /*9250*/  LOP3.LUT R98, R95, UR6, R98, 0x96, !PT ;  /* 0x000000065f627c12 */ /* 0x000fe2000f8e9662 */
[----:B------:R-:W1:Y:S02]  /*9260*/  MUFU.EX2 R110, R110 ;  /* 0x0000006e006e7308 */ /* 0x000e640000000800 */
[----:B------:R-:W-:Y:S01]  /*9270*/  FFMA.FTZ R111, R32, c[0x0][0x23c], -R104 ;  /* 0x00008f00206f7a23 */ /* 0x000fe20000010868 */
[----:B------:R-:W-:Y:S01]  /*9280*/  LOP3.LUT R94, R153, UR4, R94, 0x96, !PT ;  /* 0x00000004995e7c12 */ /* 0x000fe2000f8e965e */
[----:B------:R-:W-:Y:S04]  /*9290*/  IMAD.WIDE.U32 R98, R98, -0x326172a9, RZ ;  /* 0xcd9e8d5762627825 */ /* 0x000fe800078e00ff */
[----:B------:R-:W-:Y:S01]  /*92a0*/  IMAD.WIDE.U32 R94, R94, -0x326172a9, RZ ;  /* 0xcd9e8d575e5e7825 */ /* 0x000fe200078e00ff */
[----:B------:R-:W-:Y:S03]  /*92b0*/  LOP3.LUT R96, R99, UR5, R96, 0x96, !PT ;  /* 0x0000000563607c12 */ /* 0x000fe6000f8e9660 */
[----:B------:R-:W-:Y:S01]  /*92c0*/  FFMA.FTZ R153, R29, c[0x0][0x23c], -R104 ;  /* 0x00008f001d997a23 */ /* 0x000fe20000010868 */
[----:B------:R-:W-:Y:S01]  /*92d0*/  LOP3.LUT R88, R95, UR15, R98, 0x96, !PT ;  /* 0x0000000f5f587c12 */ /* 0x000fe2000f8e9662 */
[----:B------:R-:W-:Y:S01]  /*92e0*/  FADD.FTZ R29, R143, R109 ;  /* 0x0000006d8f1d7221 */ /* 0x000fe20000010000 */
[----:B------:R-:W-:Y:S01]  /*92f0*/  LOP3.LUT R90, R94, 0xffff, RZ, 0xc0, !PT ;  /* 0x0000ffff5e5a7812 */ /* 0x000fe200078ec0ff */
[--C-:B------:R-:W-:Y:S01]  /*9300*/  FFMA.FTZ R109, R34, c[0x0][0x23c], -R102.reuse ;  /* 0x00008f00226d7a23 */ /* 0x100fe20000010866 */
[----:B------:R-:W-:Y:S01]  /*9310*/  LOP3.LUT R84, R88, 0xffff, RZ, 0xc0, !PT ;  /* 0x0000ffff58547812 */ /* 0x000fe200078ec0ff */
[--C-:B------:R-:W-:Y:S01]  /*9320*/  FFMA.FTZ R143, R30, c[0x0][0x23c], -R102.reuse ;  /* 0x00008f001e8f7a23 */ /* 0x100fe20000010866 */
[----:B------:R-:W-:Y:S01]  /*9330*/  LOP3.LUT R95, R94, 0xff, RZ, 0xc0, !PT ;  /* 0x000000ff5e5f7812 */ /* 0x000fe200078ec0ff */
[----:B------:R-:W-:Y:S01]  /*9340*/  FFMA.FTZ R102, R35, c[0x0][0x23c], -R102 ;  /* 0x00008f0023667a23 */ /* 0x000fe20000010866 */
[----:B------:R-:W-:Y:S01]  /*9350*/  SHF.R.U32.HI R97, RZ, 0x10, R94 ;  /* 0x00000010ff617819 */ /* 0x000fe2000001165e */
[----:B------:R-:W-:Y:S01]  /*9360*/  FADD.FTZ R108, R108, R29 ;  /* 0x0000001d6c6c7221 */ /* 0x000fe20000010000 */
[----:B------:R-:W-:Y:S01]  /*9370*/  LOP3.LUT R93, R88, 0xff, RZ, 0xc0, !PT ;  /* 0x000000ff585d7812 */ /* 0x000fe200078ec0ff */
[----:B------:R-:W-:Y:S01]  /*9380*/  FADD.FTZ R35, R142, R145 ;  /* 0x000000918e237221 */ /* 0x000fe20000010000 */
[----:B------:R-:W-:Y:S01]  /*9390*/  SHF.R.U32.HI R84, RZ, 0x8, R84 ;  /* 0x00000008ff547819 */ /* 0x000fe20000011654 */
[----:B------:R-:W-:Y:S01]  /*93a0*/  IMAD.WIDE.U32 R156, R96, -0x2daee0ad, RZ ;  /* 0xd2511f53609c7825 */ /* 0x000fe200078e00ff */
[----:B------:R-:W-:Y:S01]  /*93b0*/  SHF.R.U32.HI R90, RZ, 0x8, R90 ;  /* 0x00000008ff5a7819 */ /* 0x000fe2000001165a */
[----:B------:R3:W-:Y:S01]  /*93c0*/  MUFU.EX2 R145, R153 ;  /* 0x0000009900917308 */ /* 0x0007e20000000800 */
[----:B------:R-:W-:Y:S02]  /*93d0*/  SHF.R.U32.HI R155, RZ, 0x10, R88 ;  /* 0x00000010ff9b7819 */ /* 0x000fe40000011658 */
[----:B------:R-:W-:Y:S01]  /*93e0*/  PRMT R93, R93, 0x5410, R84 ;  /* 0x000054105d5d7816 */ /* 0x000fe20000000054 */
[----:B------:R-:W-:Y:S01]  /*93f0*/  FFMA.FTZ R84, R25, c[0x0][0x23c], -R104 ;  /* 0x00008f0019547a23 */ /* 0x000fe20000010868 */
[----:B------:R-:W-:Y:S01]  /*9400*/  PRMT R95, R95, 0x5410, R90 ;  /* 0x000054105f5f7816 */ /* 0x000fe2000000005a */
[----:B------:R-:W-:Y:S01]  /*9410*/  FFMA.FTZ R104, R33, c[0x0][0x23c], -R104 ;  /* 0x00008f0021687a23 */ /* 0x000fe20000010868 */
[----:B------:R-:W-:Y:S01]  /*9420*/  SHF.R.U32.HI R90, RZ, 0x18, R94 ;  /* 0x00000018ff5a7819 */ /* 0x000fe2000001165e */
[--C-:B------:R-:W-:Y:S01]  /*9430*/  HSET2.LE.AND R32, R93, R132.reuse, PT ;  /* 0x000000845d207233 */ /* 0x100fe20003803000 */
[----:B------:R-:W-:Y:S01]  /*9440*/  SHF.R.U32.HI R88, RZ, 0x18, R88 ;  /* 0x00000018ff587819 */ /* 0x000fe20000011658 */
[----:B------:R-:W4:Y:S01]  /*9450*/  MUFU.EX2 R84, R84 ;  /* 0x0000005400547308 */ /* 0x000f220000000800 */
[----:B------:R-:W-:Y:S01]  /*9460*/  LOP3.LUT R97, R97, 0xff, RZ, 0xc0, !PT ;  /* 0x000000ff61617812 */ /* 0x000fe200078ec0ff */
[--C-:B------:R-:W-:Y:S01]  /*9470*/  HSET2.LE.AND R34, R95, R132.reuse, PT ;  /* 0x000000845f227233 */ /* 0x100fe20003803000 */
[----:B------:R-:W-:Y:S01]  /*9480*/  LOP3.LUT R155, R155, 0xff, RZ, 0xc0, !PT ;  /* 0x000000ff9b9b7812 */ /* 0x000fe200078ec0ff */
[----:B------:R-:W-:Y:S01]  /*9490*/  LDSM.16.MT88.4 R92, [R112+0x6800] ;  /* 0x00680000705c783b */ /* 0x000fe20000004200 */
[----:B------:R-:W-:Y:S02]  /*94a0*/  PRMT R97, R97, 0x5410, R90 ;  /* 0x0000541061617816 */ /* 0x000fe4000000005a */
[----:B------:R-:W-:Y:S02]  /*94b0*/  PRMT R155, R155, 0x5410, R88 ;  /* 0x000054109b9b7816 */ /* 0x000fe40000000058 */
[----:B--2---:R-:W-:Y:S01]  /*94c0*/  F2FP.BF16.PACK_AB R30, R148, R105 ;  /* 0x00000069941e723e */ /* 0x004fe200000010ff */
[----:B------:R-:W-:Y:S01]  /*94d0*/  MUFU.EX2 R143, R143 ;  /* 0x0000008f008f7308 */ /* 0x000fe20000000800 */
[----:B-1----:R-:W-:Y:S01]  /*94e0*/  F2FP.BF16.PACK_AB R31, R87, R110 ;  /* 0x0000006e571f723e */ /* 0x002fe200000010ff */
[----:B------:R-:W1:Y:S01]  /*94f0*/  LDSM.16.MT88.4 R88, [R114+0x6800] ;  /* 0x006800007258783b */ /* 0x000e620000004200 */
[--C-:B------:R-:W-:Y:S01]  /*9500*/  HSET2.LE.AND R33, R155, R132.reuse, PT ;  /* 0x000000849b217233 */ /* 0x100fe20003803000 */
[----:B---3--:R-:W-:Y:S02]  /*9510*/  LOP3.LUT R153, R157, UR14, R152, 0x96, !PT ;  /* 0x0000000e9d997c12 */ /* 0x008fe4000f8e9698 */
[----:B------:R-:W-:Y:S02]  /*9520*/  LOP3.LUT R32, R32, R31, RZ, 0xc0, !PT ;  /* 0x0000001f20207212 */ /* 0x000fe400078ec0ff */
[----:B------:R-:W-:Y:S02]  /*9530*/  LOP3.LUT R33, R33, R30, RZ, 0xc0, !PT ;  /* 0x0000001e21217212 */ /* 0x000fe400078ec0ff */
[----:B------:R-:W-:Y:S01]  /*9540*/  F2FP.BF16.PACK_AB R30, R146, R149 ;  /* 0x00000095921e723e */ /* 0x000fe200000010ff */
[----:B------:R-:W-:Y:S01]  /*9550*/  MUFU.EX2 R152, R109 ;  /* 0x0000006d00987308 */ /* 0x000fe20000000800 */
[----:B------:R-:W-:Y:S02]  /*9560*/  SHF.R.U32.HI R31, RZ, 0x10, R156 ;  /* 0x00000010ff1f7819 */ /* 0x000fe4000001169c */
[----:B----4-:R-:W-:Y:S04]  /*9570*/  F2FP.BF16.PACK_AB R29, R84, R151 ;  /* 0x00000097541d723e */ /* 0x010fe800000010ff */
[----:B------:R-:W-:Y:S01]  /*9580*/  LOP3.LUT R34, R34, R29, RZ, 0xc0, !PT ;  /* 0x0000001d22227212 */ /* 0x000fe200078ec0ff */
[----:B------:R-:W-:Y:S02]  /*9590*/  FADD.FTZ R29, R147, R108 ;  /* 0x0000006c931d7221 */ /* 0x000fe40000010000 */
[----:B------:R-:W-:Y:S01]  /*95a0*/  FADD.FTZ R108, R144, R35 ;  /* 0x00000023906c7221 */ /* 0x000fe20000010000 */
[--C-:B------:R-:W-:Y:S01]  /*95b0*/  HSET2.LE.AND R35, R97, R132.reuse, PT ;  /* 0x0000008461237233 */ /* 0x100fe20003803000 */
[----:B------:R-:W-:Y:S01]  /*95c0*/  FADD.FTZ R29, R106, R29 ;  /* 0x0000001d6a1d7221 */ /* 0x000fe20000010000 */
[----:B------:R-:W-:Y:S01]  /*95d0*/  LDSM.16.MT88.4 R96, [R112+0x8800] ;  /* 0x008800007060783b */ /* 0x000fe20000004200 */
[----:B------:R-:W-:Y:S01]  /*95e0*/  FADD.FTZ R155, R107, R108 ;  /* 0x0000006c6b9b7221 */ /* 0x000fe20000010000 */
[----:B------:R-:W-:Y:S01]  /*95f0*/  MUFU.EX2 R144, R111 ;  /* 0x0000006f00907308 */ /* 0x000fe20000000800 */
[----:B------:R-:W-:Y:S01]  /*9600*/  LOP3.LUT R35, R35, R30, RZ, 0xc0, !PT ;  /* 0x0000001e23237212 */ /* 0x000fe200078ec0ff */
[----:B------:R-:W-:Y:S01]  /*9610*/  FADD.FTZ R86, R86, R29 ;  /* 0x0000001d56567221 */ /* 0x000fe20000010000 */
[----:B------:R-:W-:Y:S01]  /*9620*/  LOP3.LUT R30, R156, 0xffff, RZ, 0xc0, !PT ;  /* 0x0000ffff9c1e7812 */ /* 0x000fe200078ec0ff */
[----:B------:R-:W-:Y:S01]  /*9630*/  FADD.FTZ R100, R100, R155 ;  /* 0x0000009b64647221 */ /* 0x000fe20000010000 */
[----:B------:R-:W-:Y:S01]  /*9640*/  LOP3.LUT R107, R31, 0xff, RZ, 0xc0, !PT ;  /* 0x000000ff1f6b7812 */ /* 0x000fe200078ec0ff */
[----:B------:R-:W-:Y:S01]  /*9650*/  FADD.FTZ R101, R101, R86 ;  /* 0x0000005665657221 */ /* 0x000fe20000010000 */
[----:B------:R-:W-:Y:S01]  /*9660*/  LOP3.LUT R31, R153, 0xff, RZ, 0xc0, !PT ;  /* 0x000000ff991f7812 */ /* 0x000fe200078ec0ff */
[----:B------:R-:W-:Y:S02]  /*9670*/  FADD.FTZ R100, R103, R100 ;  /* 0x0000006467647221 */ /* 0x000fe40000010000 */
[----:B------:R-:W-:Y:S01]  /*9680*/  FADD.FTZ R86, R110, R101 ;  /* 0x000000656e567221 */ /* 0x000fe20000010000 */
[----:B------:R2:W3:Y:S03]  /*9690*/  MUFU.EX2 R147, R104 ;  /* 0x0000006800937308 */ /* 0x0004e60000000800 */
[----:B------:R-:W-:Y:S01]  /*96a0*/  FADD.FTZ R86, R87, R86 ;  /* 0x0000005657567221 */ /* 0x000fe20000010000 */
[C---:B-1----:R-:W-:Y:S03]  /*96b0*/  HMMA.16816.F32.BF16 R36, R32.reuse, R88, R36 ;  /* 0x000000582024723c */ /* 0x042fe60000041824 */
[----:B------:R-:W-:Y:S03]  /*96c0*/  FADD.FTZ R151, R151, R86 ;  /* 0x0000005697977221 */ /* 0x000fe60000010000 */
[----:B------:R-:W1:Y:S01]  /*96d0*/  MUFU.EX2 R142, R154 ;  /* 0x0000009a008e7308 */ /* 0x000e620000000800 */
[----:B------:R-:W-:Y:S01]  /*96e0*/  FADD.FTZ R151, R84, R151 ;  /* 0x0000009754977221 */ /* 0x000fe20000010000 */
[C---:B------:R-:W-:Y:S01]  /*96f0*/  HMMA.16816.F32.BF16 R40, R32.reuse, R90, R40 ;  /* 0x0000005a2028723c */ /* 0x040fe20000041828 */
[----:B------:R-:W4:Y:S07]  /*9700*/  LDSM.16.MT88.4 R88, [R114+0x7800] ;  /* 0x007800007258783b */ /* 0x000f2e0000004200 */
[C---:B------:R-:W-:Y:S01]  /*9710*/  HMMA.16816.F32.BF16 R44, R32.reuse, R92, R44 ;  /* 0x0000005c202c723c */ /* 0x040fe2000004182c */
[----:B--2---:R-:W-:Y:S03]  /*9720*/  LOP3.LUT R104, R153, 0xffff, RZ, 0xc0, !PT ;  /* 0x0000ffff99687812 */ /* 0x004fe600078ec0ff */
[----:B---3--:R-:W-:Y:S04]  /*9730*/  F2FP.BF16.PACK_AB R29, R147, R144 ;  /* 0x00000090931d723e */ /* 0x008fe800000010ff */
[C---:B------:R-:W-:Y:S01]  /*9740*/  HMMA.16816.F32.BF16 R48, R32.reuse, R94, R48 ;  /* 0x0000005e2030723c */ /* 0x040fe20000041830 */
[----:B------:R-:W2:Y:S03]  /*9750*/  LDSM.16.MT88.4 R92, [R112+0x7800] ;  /* 0x00780000705c783b */ /* 0x000ea60000004200 */
[----:B------:R-:W-:Y:S04]  /*9760*/  SHF.R.U32.HI R104, RZ, 0x8, R104 ;  /* 0x00000008ff687819 */ /* 0x000fe80000011668 */
[----:B------:R-:W-:Y:S01]  /*9770*/  PRMT R31, R31, 0x5410, R104 ;  /* 0x000054101f1f7816 */ /* 0x000fe20000000068 */
[C---:B----4-:R-:W-:Y:S08]  /*9780*/  HMMA.16816.F32.BF16 R52, R32.reuse, R88, R52 ;  /* 0x000000582034723c */ /* 0x050ff00000041834 */
[C---:B------:R-:W-:Y:S01]  /*9790*/  HMMA.16816.F32.BF16 R56, R32.reuse, R90, R56 ;  /* 0x0000005a2038723c */ /* 0x040fe20000041838 */
[----:B------:R-:W3:Y:S07]  /*97a0*/  LDSM.16.MT88.4 R88, [R114+0x8800] ;  /* 0x008800007258783b */ /* 0x000eee0000004200 */
[C---:B--2---:R-:W-:Y:S07]  /*97b0*/  HMMA.16816.F32.BF16 R60, R32.reuse, R92, R60 ;  /* 0x0000005c203c723c */ /* 0x044fee000004183c */
[----:B------:R-:W-:Y:S01]  /*97c0*/  LOP3.LUT R92, R156, 0xff, RZ, 0xc0, !PT ;  /* 0x000000ff9c5c7812 */ /* 0x000fe200078ec0ff */
[C---:B------:R-:W-:Y:S01]  /*97d0*/  HMMA.16816.F32.BF16 R64, R32.reuse, R94, R64 ;  /* 0x0000005e2040723c */ /* 0x040fe20000041840 */
[----:B------:R-:W-:Y:S03]  /*97e0*/  SHF.R.U32.HI R93, RZ, 0x8, R30 ;  /* 0x00000008ff5d7819 */ /* 0x000fe6000001161e */
[----:B------:R-:W-:Y:S02]  /*97f0*/  SHF.R.U32.HI R30, RZ, 0x18, R156 ;  /* 0x00000018ff1e7819 */ /* 0x000fe4000001169c */
[----:B------:R-:W-:Y:S02]  /*9800*/  PRMT R111, R92, 0x5410, R93 ;  /* 0x000054105c6f7816 */ /* 0x000fe4000000005d */
[----:B------:R-:W2:Y:S01]  /*9810*/  LDSM.16.MT88.4 R92, [R114+0x6c00] ;  /* 0x006c0000725c783b */ /* 0x000ea20000004200 */
[----:B------:R-:W-:Y:S03]  /*9820*/  PRMT R107, R107, 0x5410, R30 ;  /* 0x000054106b6b7816 */ /* 0x000fe6000000001e */
[----:B-1----:R-:W-:Y:S01]  /*9830*/  F2FP.BF16.PACK_AB R30, R142, R143 ;  /* 0x0000008f8e1e723e */ /* 0x002fe200000010ff */
[C---:B---3--:R-:W-:Y:S07]  /*9840*/  HMMA.16816.F32.BF16 R68, R32.reuse, R88, R68 ;  /* 0x000000582044723c */ /* 0x048fee0000041844 */
[--C-:B------:R-:W-:Y:S01]  /*9850*/  SHF.R.U32.HI R89, RZ, 0x10, R153.reuse ;  /* 0x00000010ff597819 */ /* 0x100fe20000011699 */
[C---:B------:R-:W-:Y:S01]  /*9860*/  HMMA.16816.F32.BF16 R72, R32.reuse, R90, R72 ;  /* 0x0000005a2048723c */ /* 0x040fe20000041848 */
[----:B------:R-:W-:Y:S02]  /*9870*/  SHF.R.U32.HI R88, RZ, 0x18, R153 ;  /* 0x00000018ff587819 */ /* 0x000fe40000011699 */
[----:B------:R-:W1:Y:S01]  /*9880*/  MUFU.EX2 R153, R102 ;  /* 0x0000006600997308 */ /* 0x000e620000000800 */
[----:B------:R-:W-:Y:S03]  /*9890*/  LOP3.LUT R89, R89, 0xff, RZ, 0xc0, !PT ;  /* 0x000000ff59597812 */ /* 0x000fe600078ec0ff */
[--C-:B------:R-:W-:Y:S01]  /*98a0*/  HSET2.LE.AND R90, R111, R132.reuse, PT ;  /* 0x000000846f5a7233 */ /* 0x100fe20003803000 */
[C---:B------:R-:W-:Y:S01]  /*98b0*/  HMMA.16816.F32.BF16 R76, R32.reuse, R96, R76 ;  /* 0x00000060204c723c */ /* 0x040fe2000004184c */
[----:B------:R-:W-:Y:S01]  /*98c0*/  PRMT R89, R89, 0x5410, R88 ;  /* 0x0000541059597816 */ /* 0x000fe20000000058 */
[----:B------:R-:W-:Y:S02]  /*98d0*/  LDSM.16.MT88.4 R108, [R112+0x8c00] ;  /* 0x008c0000706c783b */ /* 0x000fe40000004200 */
[----:B------:R-:W-:Y:S01]  /*98e0*/  LOP3.LUT R90, R90, R29, RZ, 0xc0, !PT ;  /* 0x0000001d5a5a7212 */ /* 0x000fe200078ec0ff */
[----:B------:R-:W-:Y:S01]  /*98f0*/  FADD.FTZ R29, R105, R100 ;  /* 0x00000064691d7221 */ /* 0x000fe20000010000 */
[--C-:B------:R-:W-:Y:S02]  /*9900*/  HSET2.LE.AND R89, R89, R132.reuse, PT ;  /* 0x0000008459597233 */ /* 0x100fe40003803000 */
[----:B------:R-:W-:Y:S01]  /*9910*/  HMMA.16816.F32.BF16 R80, R32, R98, R80 ;  /* 0x000000622050723c */ /* 0x000fe20000041850 */
[--C-:B------:R-:W-:Y:S01]  /*9920*/  HSET2.LE.AND R91, R107, R132.reuse, PT ;  /* 0x000000846b5b7233 */ /* 0x100fe20003803000 */
[----:B------:R-:W-:Y:S02]  /*9930*/  LDSM.16.MT88.4 R32, [R112+0x7c00] ;  /* 0x007c00007020783b */ /* 0x000fe40000004200 */
[----:B------:R-:W-:Y:S01]  /*9940*/  HSET2.LE.AND R88, R31, R132, PT ;  /* 0x000000841f587233 */ /* 0x000fe20003803000 */
[----:B------:R-:W-:Y:S01]  /*9950*/  F2FP.BF16.PACK_AB R31, R145, R150 ;  /* 0x00000096911f723e */ /* 0x000fe200000010ff */
[----:B------:R-:W-:Y:S01]  /*9960*/  FADD.FTZ R148, R148, R29 ;  /* 0x0000001d94947221 */ /* 0x000fe20000010000 */
[----:B------:R-:W-:Y:S01]  /*9970*/  LOP3.LUT R89, R89, R30, RZ, 0xc0, !PT ;  /* 0x0000001e59597212 */ /* 0x000fe200078ec0ff */
[----:B------:R-:W-:Y:S01]  /*9980*/  FADD.FTZ R150, R150, R151 ;  /* 0x0000009796967221 */ /* 0x000fe20000010000 */
[----:B------:R-:W-:Y:S01]  /*9990*/  LOP3.LUT R88, R88, R31, RZ, 0xc0, !PT ;  /* 0x0000001f58587212 */ /* 0x000fe200078ec0ff */
[----:B------:R-:W-:Y:S02]  /*99a0*/  LDSM.16.MT88.4 R104, [R114+0x7c00] ;  /* 0x007c00007268783b */ /* 0x000fe40000004200 */
[----:B-1----:R-:W-:Y:S01]  /*99b0*/  F2FP.BF16.PACK_AB R30, R153, R152 ;  /* 0x00000098991e723e */ /* 0x002fe200000010ff */
[----:B------:R-:W-:Y:S02]  /*99c0*/  FADD.FTZ R149, R149, R148 ;  /* 0x0000009495957221 */ /* 0x000fe40000010000 */
[----:B------:R-:W-:Y:S01]  /*99d0*/  FADD.FTZ R145, R145, R150 ;  /* 0x0000009691917221 */ /* 0x000fe20000010000 */
[----:B------:R-:W-:Y:S01]  /*99e0*/  LOP3.LUT R91, R91, R30, RZ, 0xc0, !PT ;  /* 0x0000001e5b5b7212 */ /* 0x000fe200078ec0ff */
[----:B------:R-:W-:Y:S01]  /*99f0*/  FADD.FTZ R146, R146, R149 ;  /* 0x0000009592927221 */ /* 0x000fe20000010000 */
[----:B------:R-:W1:Y:S01]  /*9a00*/  LDSM.16.MT88.4 R100, [R112+0x6c00] ;  /* 0x006c00007064783b */ /* 0x000e620000004200 */
[----:B------:R-:W-:Y:S02]  /*9a10*/  FADD.FTZ R144, R144, R145 ;  /* 0x0000009190907221 */ /* 0x000fe40000010000 */
[----:B------:R-:W-:Y:S02]  /*9a20*/  FADD.FTZ R143, R143, R146 ;  /* 0x000000928f8f7221 */ /* 0x000fe40000010000 */
[C---:B--2---:R-:W-:Y:S02]  /*9a30*/  HMMA.16816.F32.BF16 R36, R88.reuse, R92, R36 ;  /* 0x0000005c5824723c */ /* 0x044fe40000041824 */
[----:B------:R-:W-:Y:S01]  /*9a40*/  FADD.FTZ R143, R142, R143 ;  /* 0x0000008f8e8f7221 */ /* 0x000fe20000010000 */
[----:B------:R-:W2:Y:S05]  /*9a50*/  LDSM.16.MT88.4 R96, [R114+0x8c00] ;  /* 0x008c00007260783b */ /* 0x000eaa0000004200 */
[C---:B------:R-:W-:Y:S08]  /*9a60*/  HMMA.16816.F32.BF16 R40, R88.reuse, R94, R40 ;  /* 0x0000005e5828723c */ /* 0x040ff00000041828 */
[C---:B-1----:R-:W-:Y:S08]  /*9a70*/  HMMA.16816.F32.BF16 R44, R88.reuse, R100, R44 ;  /* 0x00000064582c723c */ /* 0x042ff0000004182c */
[C---:B------:R-:W-:Y:S08]  /*9a80*/  HMMA.16816.F32.BF16 R48, R88.reuse, R102, R48 ;  /* 0x000000665830723c */ /* 0x040ff00000041830 */
[C---:B------:R-:W-:Y:S08]  /*9a90*/  HMMA.16816.F32.BF16 R52, R88.reuse, R104, R52 ;  /* 0x000000685834723c */ /* 0x040ff00000041834 */
[C---:B------:R-:W-:Y:S08]  /*9aa0*/  HMMA.16816.F32.BF16 R56, R88.reuse, R106, R56 ;  /* 0x0000006a5838723c */ /* 0x040ff00000041838 */
[C---:B------:R-:W-:Y:S08]  /*9ab0*/  HMMA.16816.F32.BF16 R60, R88.reuse, R32, R60 ;  /* 0x00000020583c723c */ /* 0x040ff0000004183c */
[C---:B------:R-:W-:Y:S08]  /*9ac0*/  HMMA.16816.F32.BF16 R64, R88.reuse, R34, R64 ;  /* 0x000000225840723c */ /* 0x040ff00000041840 */
[C---:B--2---:R-:W-:Y:S08]  /*9ad0*/  HMMA.16816.F32.BF16 R68, R88.reuse, R96, R68 ;  /* 0x000000605844723c */ /* 0x044ff00000041844 */
[C---:B------:R-:W-:Y:S08]  /*9ae0*/  HMMA.16816.F32.BF16 R72, R88.reuse, R98, R72 ;  /* 0x000000625848723c */ /* 0x040ff00000041848 */
[C---:B------:R-:W-:Y:S07]  /*9af0*/  HMMA.16816.F32.BF16 R76, R88.reuse, R108, R76 ;  /* 0x0000006c584c723c */ /* 0x040fee000004184c */
[----:B------:R-:W-:Y:S01]  /*9b00*/  FADD.FTZ R108, R152, R143 ;  /* 0x0000008f986c7221 */ /* 0x000fe20000010000 */
[----:B------:R-:W-:Y:S01]  /*9b10*/  HMMA.16816.F32.BF16 R80, R88, R110, R80 ;  /* 0x0000006e5850723c */ /* 0x000fe20000041850 */
[----:B------:R-:W-:Y:S03]  /*9b20*/  FADD.FTZ R109, R147, R144 ;  /* 0x00000090936d7221 */ /* 0x000fe60000010000 */
[----:B------:R-:W-:Y:S01]  /*9b30*/  FADD.FTZ R108, R153, R108 ;  /* 0x0000006c996c7221 */ /* 0x000fe20000010000 */
[----:B------:R-:W-:-:S05]  /*9b40*/  @P5 BRA `(.L_x_712) ;  /* 0xffffdc8000005947 */ /* 0x000fca000383ffff */
.L_x_711:
[----:B------:R-:W1:Y:S01]  /*9b50*/  SHFL.BFLY PT, R3, R108, 0x2, 0x1f ;  /* 0x0c401f006c037f89 */ /* 0x000e6200000e0000 */
[C---:B------:R-:W-:Y:S01]  /*9b60*/  ISETP.NE.AND P0, PT, R118.reuse, -0x1, PT ;  /* 0xffffffff7600780c */ /* 0x040fe20003f05270 */
[----:B------:R-:W-:Y:S01]  /*9b70*/  IMAD.MOV.U32 R8, RZ, RZ, 0x3f800000 ;  /* 0x3f800000ff087424 */ /* 0x000fe200078e00ff */
[----:B------:R-:W-:Y:S01]  /*9b80*/  MOV R9, 0x3f800000 ;  /* 0x3f80000000097802 */ /* 0x000fe20000000f00 */
[----:B------:R-:W2:Y:S01]  /*9b90*/  SHFL.BFLY PT, R6, R109, 0x2, 0x1f ;  /* 0x0c401f006d067f89 */ /* 0x000ea200000e0000 */
[----:B------:R-:W-:Y:S09]  /*9ba0*/  BSSY B0, `(.L_x_715) ;  /* 0x00000dd000007945 */ /* 0x000ff20003800000 */
[----:B------:R-:W-:-:S05]  /*9bb0*/  @P0 IMAD.WIDE.U32 R10, R118, c[0x0][0x1e8], RZ ;  /* 0x00007a00760a0a25 */ /* 0x000fca00078e00ff */
[----:B------:R-:W-:Y:S01]  /*9bc0*/  @P0 MOV R7, R10 ;  /* 0x0000000a00070202 */ /* 0x000fe20000000f00 */
[----:B-1----:R-:W-:Y:S02]  /*9bd0*/  FADD.FTZ R3, R3, R108 ;  /* 0x0000006c03037221 */ /* 0x002fe40000010000 */
[----:B--2---:R-:W-:-:S03]  /*9be0*/  FADD.FTZ R6, R6, R109 ;  /* 0x0000006d06067221 */ /* 0x004fc60000010000 */
[----:B------:R-:W1:Y:S04]  /*9bf0*/  SHFL.BFLY PT, R4, R3, 0x1, 0x1f ;  /* 0x0c201f0003047f89 */ /* 0x000e6800000e0000 */
[----:B------:R-:W2:Y:S01]  /*9c00*/  SHFL.BFLY PT, R5, R6, 0x1, 0x1f ;  /* 0x0c201f0006057f89 */ /* 0x000ea200000e0000 */
[----:B-1----:R-:W-:-:S03]  /*9c10*/  FADD.FTZ R4, R3, R4 ;  /* 0x0000000403047221 */ /* 0x002fc60000010000 */
[----:B------:R-:W1:Y:S01]  /*9c20*/  S2R R3, SR_TID.X ;  /* 0x0000000000037919 */ /* 0x000e620000002100 */
[----:B--2---:R-:W-:Y:S01]  /*9c30*/  FADD.FTZ R5, R6, R5 ;  /* 0x0000000506057221 */ /* 0x004fe20000010000 */
[----:B------:R-:W-:Y:S01]  /*9c40*/  FSETP.NE.FTZ.AND P3, PT, R4, RZ, PT ;  /* 0x000000ff0400720b */ /* 0x000fe20003f75000 */
[----:B------:R-:W-:-:S03]  /*9c50*/  @P0 IMAD R6, R118, c[0x0][0x1ec], R11 ;  /* 0x00007b0076060a24 */ /* 0x000fc600078e020b */
[----:B------:R-:W-:-:S09]  /*9c60*/  FSETP.NE.FTZ.AND P4, PT, R5, RZ, PT ;  /* 0x000000ff0500720b */ /* 0x000fd20003f95000 */
[----:B------:R-:W2:Y:S01]  /*9c70*/  @P3 MUFU.RCP R8, R4 ;  /* 0x0000000400083308 */ /* 0x000ea20000001000 */
[----:B-1----:R-:W-:-:S07]  /*9c80*/  SHF.R.S32.HI R10, RZ, 0x1f, R3 ;  /* 0x0000001fff0a7819 */ /* 0x002fce0000011403 */
[----:B------:R-:W1:Y:S01]  /*9c90*/  @P4 MUFU.RCP R9, R5 ;  /* 0x0000000500094308 */ /* 0x000e620000001000 */
[CC--:B------:R-:W-:Y:S02]  /*9ca0*/  LEA.HI R11, R10.reuse, R3.reuse, RZ, 0x2 ;  /* 0x000000030a0b7211 */ /* 0x0c0fe400078f10ff */
[----:B------:R-:W-:Y:S02]  /*9cb0*/  LEA.HI R10, R10, R3, RZ, 0x5 ;  /* 0x000000030a0a7211 */ /* 0x000fe400078f28ff */
[----:B------:R-:W-:Y:S01]  /*9cc0*/  SHF.R.S32.HI R12, RZ, 0x2, R11 ;  /* 0x00000002ff0c7819 */ /* 0x000fe2000001140b */
[----:B--2---:R-:W-:Y:S01]  /*9cd0*/  FMUL.FTZ R8, R8, c[0x0][0x2dc] ;  /* 0x0000b70008087a20 */ /* 0x004fe20000410000 */
[----:B------:R-:W-:Y:S01]  /*9ce0*/  LOP3.LUT R16, R11, 0xfffffffc, RZ, 0xc0, !PT ;  /* 0xfffffffc0b107812 */ /* 0x000fe200078ec0ff */
[----:B------:R-:W-:Y:S01]  /*9cf0*/  @P3 MUFU.LG2 R4, R4 ;  /* 0x0000000400043308 */ /* 0x000fe20000000c00 */
        /* <DEDUP_REMOVED lines=9> */
[C---:B------:R-:W-:Y:S01]  /*9d90*/  FMUL.FTZ R46, R8.reuse, R46 ;  /* 0x0000002e082e7220 */ /* 0x040fe20000410000 */
[----:B------:R-:W-:Y:S01]  /*9da0*/  F2FP.BF16.PACK_AB R38, R39, R38 ;  /* 0x000000262726723e */ /* 0x000fe200000010ff */
[----:B------:R-:W-:Y:S01]  /*9db0*/  FMUL.FTZ R47, R8, R47 ;  /* 0x0000002f082f7220 */ /* 0x000fe20000410000 */
[----:B------:R-:W-:Y:S01]  /*9dc0*/  F2FP.BF16.PACK_AB R42, R43, R42 ;  /* 0x0000002a2b2a723e */ /* 0x000fe200000010ff */
[----:B------:R-:W-:Y:S01]  /*9dd0*/  IMAD.IADD R13, R12, 0x1, -R13 ;  /* 0x000000010c0d7824 */ /* 0x000fe200078e0a0d */
[----:B------:R-:W-:Y:S01]  /*9de0*/  LOP3.LUT R10, R10, 0xffffffe0, RZ, 0xc0, !PT ;  /* 0xffffffe00a0a7812 */ /* 0x000fe200078ec0ff */
[C---:B------:R-:W-:Y:S01]  /*9df0*/  FMUL.FTZ R50, R8.reuse, R50 ;  /* 0x0000003208327220 */ /* 0x040fe20000410000 */
[----:B------:R-:W-:Y:S01]  /*9e00*/  F2FP.BF16.PACK_AB R46, R47, R46 ;  /* 0x0000002e2f2e723e */ /* 0x000fe200000010ff */
[C---:B------:R-:W-:Y:S01]  /*9e10*/  FMUL.FTZ R51, R8.reuse, R51 ;  /* 0x0000003308337220 */ /* 0x040fe20000410000 */
[----:B------:R-:W2:Y:S01]  /*9e20*/  @P4 MUFU.LG2 R5, R5 ;  /* 0x0000000500054308 */ /* 0x000ea20000000c00 */
        /* <DEDUP_REMOVED lines=24> */
[----:B------:R-:W-:Y:S01]  /*9fb0*/  IMAD R17, R14, 0x100, R17 ;  /* 0x000001000e117824 */ /* 0x000fe200078e0211 */
[----:B------:R-:W-:Y:S01]  /*9fc0*/  F2FP.BF16.PACK_AB R78, R79, R78 ;  /* 0x0000004e4f4e723e */ /* 0x000fe200000010ff */
[----:B-1----:R-:W-:Y:S01]  /*9fd0*/  FMUL.FTZ R9, R9, c[0x0][0x2dc] ;  /* 0x0000b70009097a20 */ /* 0x002fe20000410000 */
[----:B------:R-:W-:Y:S01]  /*9fe0*/  SHF.R.S32.HI R15, RZ, 0x1, R8 ;  /* 0x00000001ff0f7819 */ /* 0x000fe20000011408 */
[----:B------:R-:W-:Y:S01]  /*9ff0*/  IMAD.IADD R10, R3, 0x1, -R10 ;  /* 0x00000001030a7824 */ /* 0x000fe200078e0a0a */
[----:B------:R-:W-:Y:S01]  /*a000*/  LOP3.LUT R8, R8, 0x3fffffe, RZ, 0xc0, !PT ;  /* 0x03fffffe08087812 */ /* 0x000fe200078ec0ff */
[----:B------:R-:W-:Y:S01]  /*a010*/  FMUL.FTZ R36, R9, R36 ;  /* 0x0000002409247220 */ /* 0x000fe20000410000 */
[C---:B------:R-:W-:Y:S01]  /*a020*/  LOP3.LUT P1, RZ, R15.reuse, 0x2, RZ, 0xc0, !PT ;  /* 0x000000020fff7812 */ /* 0x040fe2000782c0ff */
[----:B------:R-:W-:Y:S01]  /*a030*/  IMAD.SHL.U32 R16, R15, 0x40, RZ ;  /* 0x000000400f107824 */ /* 0x000fe200078e00ff */
[----:B------:R-:W-:Y:S01]  /*a040*/  IADD3 R8, R13, -R8, RZ ;  /* 0x800000080d087210 */ /* 0x000fe20007ffe0ff */
[----:B------:R-:W-:Y:S01]  /*a050*/  FMUL.FTZ R37, R9, R37 ;  /* 0x0000002509257220 */ /* 0x000fe20000410000 */
[----:B------:R-:W-:Y:S01]  /*a060*/  LOP3.LUT R13, R15, 0x1, RZ, 0xc0, !PT ;  /* 0x000000010f0d7812 */ /* 0x000fe200078ec0ff */
[C---:B------:R-:W-:Y:S01]  /*a070*/  FMUL.FTZ R40, R9.reuse, R40 ;  /* 0x0000002809287220 */ /* 0x040fe20000410000 */
[----:B------:R-:W-:Y:S01]  /*a080*/  LOP3.LUT R16, R16, 0xc0, RZ, 0xc0, !PT ;  /* 0x000000c010107812 */ /* 0x000fe200078ec0ff */
[C---:B------:R-:W-:Y:S01]  /*a090*/  FMUL.FTZ R41, R9.reuse, R41 ;  /* 0x0000002909297220 */ /* 0x040fe20000410000 */
[----:B------:R-:W-:Y:S01]  /*a0a0*/  LEA R8, R8, R17, 0x4 ;  /* 0x0000001108087211 */ /* 0x000fe200078e20ff */
[C---:B------:R-:W-:Y:S01]  /*a0b0*/  FMUL.FTZ R44, R9.reuse, R44 ;  /* 0x0000002c092c7220 */ /* 0x040fe20000410000 */
[----:B------:R-:W-:Y:S01]  /*a0c0*/  LEA.HI R17, R16, R16, RZ, 0x1d ;  /* 0x0000001010117211 */ /* 0x000fe200078fe8ff */
[----:B------:R-:W-:Y:S01]  /*a0d0*/  FMUL.FTZ R45, R9, R45 ;  /* 0x0000002d092d7220 */ /* 0x000fe20000410000 */
[----:B------:R-:W-:Y:S01]  /*a0e0*/  ISETP.NE.U32.AND P2, PT, R13, 0x1, PT ;  /* 0x000000010d00780c */ /* 0x000fe20003f45070 */
[----:B------:R-:W-:Y:S01]  /*a0f0*/  FMUL.FTZ R48, R9, R48 ;  /* 0x0000003009307220 */ /* 0x000fe20000410000 */
[----:B------:R-:W1:Y:S01]  /*a100*/  LDC.U8 R13, c[0x0][0x329] ;  /* 0x0000ca40ff0d7b82 */ /* 0x000e620000000000 */
[----:B------:R-:W-:Y:S01]  /*a110*/  IMAD.U32 R8, R8, 0x2, R17 ;  /* 0x0000000208087824 */ /* 0x000fe200078e0011 */
[----:B------:R-:W-:Y:S01]  /*a120*/  F2FP.BF16.PACK_AB R36, R37, R36 ;  /* 0x000000242524723e */ /* 0x000fe200000010ff */
[----:B------:R-:W-:Y:S01]  /*a130*/  FMUL.FTZ R49, R9, R49 ;  /* 0x0000003109317220 */ /* 0x000fe20000410000 */
[----:B------:R-:W-:Y:S01]  /*a140*/  F2FP.BF16.PACK_AB R40, R41, R40 ;  /* 0x000000282928723e */ /* 0x000fe200000010ff */
[----:B------:R-:W-:Y:S01]  /*a150*/  FMUL.FTZ R52, R9, R52 ;  /* 0x0000003409347220 */ /* 0x000fe20000410000 */
[----:B------:R-:W-:Y:S01]  /*a160*/  SHF.L.U32 R17, R8, 0x1, RZ ;  /* 0x0000000108117819 */ /* 0x000fe200000006ff */
[----:B------:R-:W-:Y:S01]  /*a170*/  IMAD.MOV.U32 R8, RZ, RZ, 0x20 ;  /* 0x00000020ff087424 */ /* 0x000fe200078e00ff */
[----:B------:R-:W-:Y:S01]  /*a180*/  F2FP.BF16.PACK_AB R44, R45, R44 ;  /* 0x0000002c2d2c723e */ /* 0x000fe200000010ff */
[----:B------:R-:W-:Y:S01]  /*a190*/  FMUL.FTZ R53, R9, R53 ;  /* 0x0000003509357220 */ /* 0x000fe20000410000 */
[----:B------:R-:W-:Y:S01]  /*a1a0*/  IADD3 R15, R17, -0x10, RZ ;  /* 0xfffffff0110f7810 */ /* 0x000fe20007ffe0ff */
[C---:B------:R-:W-:Y:S01]  /*a1b0*/  FMUL.FTZ R56, R9.reuse, R56 ;  /* 0x0000003809387220 */ /* 0x040fe20000410000 */
[----:B------:R-:W-:Y:S01]  /*a1c0*/  SEL R8, R8, 0xffffffe0, !P1 ;  /* 0xffffffe008087807 */ /* 0x000fe20004800000 */
[----:B------:R-:W-:Y:S01]  /*a1d0*/  FMUL.FTZ R57, R9, R57 ;  /* 0x0000003909397220 */ /* 0x000fe20000410000 */
[----:B------:R-:W-:Y:S01]  /*a1e0*/  @P2 IADD3 R15, R17, 0x10, RZ ;  /* 0x00000010110f2810 */ /* 0x000fe20007ffe0ff */
[----:B------:R-:W-:Y:S01]  /*a1f0*/  FMUL.FTZ R60, R9, R60 ;  /* 0x0000003c093c7220 */ /* 0x000fe20000410000 */
[----:B------:R-:W-:Y:S01]  /*a200*/  IADD3 R19, R17, R8, RZ ;  /* 0x0000000811137210 */ /* 0x000fe20007ffe0ff */
[----:B------:R-:W-:Y:S01]  /*a210*/  FMUL.FTZ R61, R9, R61 ;  /* 0x0000003d093d7220 */ /* 0x000fe20000410000 */
[----:B------:R-:W-:Y:S01]  /*a220*/  F2FP.BF16.PACK_AB R48, R49, R48 ;  /* 0x000000303130723e */ /* 0x000fe200000010ff */
[----:B------:R-:W-:Y:S01]  /*a230*/  FMUL.FTZ R64, R9, R64 ;  /* 0x0000004009407220 */ /* 0x000fe20000410000 */
        /* <DEDUP_REMOVED lines=19> */
[----:B------:R-:W-:Y:S01]  /*a370*/  IMAD.IADD R21, R8, 0x1, R15 ;  /* 0x0000000108157824 */ /* 0x000fe200078e020f */
[----:B------:R3:W-:Y:S01]  /*a380*/  STS [R19], R44 ;  /* 0x0000002c13007388 */ /* 0x0007e20000000800 */
[----:B------:R-:W-:Y:S01]  /*a390*/  F2FP.BF16.PACK_AB R76, R77, R76 ;  /* 0x0000004c4d4c723e */ /* 0x000fe200000010ff */
[----:B--2---:R-:W-:Y:S01]  /*a3a0*/  @P4 FMUL.FTZ R5, R5, 0.69314718246459960938 ;  /* 0x3f31721805054820 */ /* 0x004fe20000410000 */
[----:B------:R-:W-:Y:S01]  /*a3b0*/  F2FP.BF16.PACK_AB R80, R9, R80 ;  /* 0x000000500950723e */ /* 0x000fe200000010ff */
[----:B------:R-:W-:Y:S01]  /*a3c0*/  STS [R19+0x200], R46 ;  /* 0x0002002e13007388 */ /* 0x000fe20000000800 */
[----:B------:R-:W2:Y:S01]  /*a3d0*/  LDC.U8 R9, c[0x0][0x328] ;  /* 0x0000ca00ff097b82 */ /* 0x000ea20000000000 */
[----:B------:R-:W-:-:S02]  /*a3e0*/  F2FP.BF16.PACK_AB R82, R83, R82 ;  /* 0x000000525352723e */ /* 0x000fc400000010ff */
[----:B------:R-:W-:Y:S01]  /*a3f0*/  STS [R21], R48 ;  /* 0x0000003015007388 */ /* 0x000fe20000000800 */
[----:B-1----:R-:W-:Y:S02]  /*a400*/  ISETP.NE.AND P2, PT, R13, RZ, PT ;  /* 0x000000ff0d00720c */ /* 0x002fe40003f45270 */
[----:B------:R-:W-:Y:S01]  /*a410*/  SHF.R.S32.HI R3, RZ, 0x1f, R14 ;  /* 0x0000001fff037819 */ /* 0x000fe2000001140e */
[----:B------:R-:W-:Y:S03]  /*a420*/  STS [R21+0x200], R50 ;  /* 0x0002003215007388 */ /* 0x000fe60000000800 */
[----:B------:R-:W-:Y:S01]  /*a430*/  LEA.HI R3, R3, R14, RZ, 0x2 ;  /* 0x0000000e03037211 */ /* 0x000fe200078f10ff */
[----:B------:R-:W-:Y:S03]  /*a440*/  STS [R17+0x1000], R52 ;  /* 0x0010003411007388 */ /* 0x000fe60000000800 */
[----:B------:R-:W-:Y:S01]  /*a450*/  LOP3.LUT R3, R3, 0xffffffc, RZ, 0xc0, !PT ;  /* 0x0ffffffc03037812 */ /* 0x000fe200078ec0ff */
[----:B------:R-:W-:Y:S02]  /*a460*/  STS [R17+0x1200], R54 ;  /* 0x0012003611007388 */ /* 0x000fe40000000800 */
[----:B------:R-:W-:Y:S01]  /*a470*/  @P2 MOV R16, c[0x0][0x210] ;  /* 0x0000840000102a02 */ /* 0x000fe20000000f00 */
[----:B------:R-:W-:Y:S01]  /*a480*/  @!P2 IMAD.MOV.U32 R18, RZ, RZ, c[0x0][0x214] ;  /* 0x00008500ff12a624 */ /* 0x000fe200078e00ff */
[----:B------:R-:W-:Y:S01]  /*a490*/  STS [R15+0x1000], R56 ;  /* 0x001000380f007388 */ /* 0x000fe20000000800 */
[----:B------:R-:W-:Y:S01]  /*a4a0*/  IMAD.IADD R14, R14, 0x1, -R3 ;  /* 0x000000010e0e7824 */ /* 0x000fe200078e0a03 */
[----:B------:R-:W-:Y:S01]  /*a4b0*/  MOV R3, 0x7f800000 ;  /* 0x7f80000000037802 */ /* 0x000fe20000000f00 */
[----:B------:R-:W-:Y:S01]  /*a4c0*/  @P4 FFMA.FTZ R3, R2, c[0x0][0x238], R5 ;  /* 0x00008e0002034a23 */ /* 0x000fe20000010005 */
[----:B------:R-:W-:Y:S01]  /*a4d0*/  STS [R15+0x1200], R58 ;  /* 0x0012003a0f007388 */ /* 0x000fe20000000800 */
[----:B--2---:R-:W-:-:S02]  /*a4e0*/  ISETP.NE.AND P5, PT, R9, RZ, PT ;  /* 0x000000ff0900720c */ /* 0x004fc40003fa5270 */
[----:B------:R-:W-:Y:S01]  /*a4f0*/  @!P2 ISETP.NE.AND P1, PT, R9, RZ, PT ;  /* 0x000000ff0900a20c */ /* 0x000fe20003f25270 */
[----:B------:R-:W1:Y:S01]  /*a500*/  S2R R8, SR_CTAID.Y ;  /* 0x0000000000087919 */ /* 0x000e620000002600 */
[----:B------:R-:W-:Y:S01]  /*a510*/  @P2 IMAD R9, R16, c[0x0][0x214], RZ ;  /* 0x0000850010092a24 */ /* 0x000fe200078e02ff */
[----:B------:R-:W-:Y:S02]  /*a520*/  ISETP.EQ.AND P5, PT, R13, RZ, P5 ;  /* 0x000000ff0d00720c */ /* 0x000fe40002fa2270 */
[----:B------:R-:W-:Y:S01]  /*a530*/  STS [R19+0x1000], R60 ;  /* 0x0010003c13007388 */ /* 0x000fe20000000800 */
[----:B------:R-:W-:Y:S02]  /*a540*/  @!P2 SEL R9, R18, c[0x0][0x234], !P1 ;  /* 0x00008d001209aa07 */ /* 0x000fe40004800000 */
[----:B------:R-:W-:Y:S01]  /*a550*/  @P2 MOV R13, 0x1 ;  /* 0x00000001000d2802 */ /* 0x000fe20000000f00 */
[----:B------:R-:W-:Y:S01]  /*a560*/  STS [R19+0x1200], R62 ;  /* 0x0012003e13007388 */ /* 0x000fe20000000800 */
[----:B------:R-:W-:Y:S01]  /*a570*/  LEA R14, R14, R119, 0x4 ;  /* 0x000000770e0e7211 */ /* 0x000fe200078e20ff */
[----:B------:R-:W-:-:S02]  /*a580*/  @!P2 IMAD R13, R9, c[0x0][0x1c0], RZ ;  /* 0x00007000090daa24 */ /* 0x000fc400078e02ff */
[----:B------:R-:W-:Y:S04]  /*a590*/  STS [R21+0x1000], R64 ;  /* 0x0010004015007388 */ /* 0x000fe80000000800 */
[----:B------:R-:W-:Y:S04]  /*a5a0*/  STS [R21+0x1200], R66 ;  /* 0x0012004215007388 */ /* 0x000fe80000000800 */
[----:B------:R-:W-:Y:S04]  /*a5b0*/  STS [R17+0x2000], R68 ;  /* 0x0020004411007388 */ /* 0x000fe80000000800 */
[----:B------:R-:W-:Y:S01]  /*a5c0*/  STS [R17+0x2200], R70 ;  /* 0x0022004611007388 */ /* 0x000fe20000000800 */
[----:B-1----:R-:W-:Y:S01]  /*a5d0*/  @!P0 SHF.R.S32.HI R16, RZ, 0x1f, R8 ;  /* 0x0000001fff108819 */ /* 0x002fe20000011408 */
[----:B---3--:R-:W-:-:S02]  /*a5e0*/  @!P0 IMAD.WIDE.U32 R44, R8, c[0x0][0x1e0], RZ ;  /* 0x00007800082c8a25 */ /* 0x008fc400078e00ff */
[----:B------:R-:W-:Y:S02]  /*a5f0*/  STS [R15+0x2000], R72 ;  /* 0x002000480f007388 */ /* 0x000fe40000000800 */
[C---:B------:R-:W-:Y:S02]  /*a600*/  @P5 IMAD R41, R8.reuse, c[0x0][0x214], RZ ;  /* 0x0000850008295a24 */ /* 0x040fe400078e02ff */
[----:B------:R1:W-:Y:S01]  /*a610*/  STS [R15+0x2200], R74 ;  /* 0x0022004a0f007388 */ /* 0x0003e20000000800 */
[----:B------:R-:W-:Y:S02]  /*a620*/  IMAD R13, R8, R13, RZ ;  /* 0x0000000d080d7224 */ /* 0x000fe400078e02ff */
[----:B------:R-:W-:Y:S01]  /*a630*/  @!P0 IMAD.MOV.U32 R7, RZ, RZ, R44 ;  /* 0x000000ffff078224 */ /* 0x000fe200078e002c */
[----:B------:R2:W-:Y:S01]  /*a640*/  STS [R19+0x2000], R76 ;  /* 0x0020004c13007388 */ /* 0x0005e20000000800 */
[----:B------:R-:W-:Y:S02]  /*a650*/  @P5 SEL R41, R41, R118, !P0 ;  /* 0x0000007629295207 */ /* 0x000fe40004000000 */
[----:B------:R-:W-:Y:S01]  /*a660*/  SEL R13, R13, RZ, !P5 ;  /* 0x000000ff0d0d7207 */ /* 0x000fe20006800000 */
[----:B------:R2:W-:Y:S04]  /*a670*/  STS [R19+0x2200], R78 ;  /* 0x0022004e13007388 */ /* 0x0005e80000000800 */
[----:B------:R2:W-:Y:S04]  /*a680*/  STS [R21+0x2000], R80 ;  /* 0x0020005015007388 */ /* 0x0005e80000000800 */
[----:B------:R2:W-:Y:S04]  /*a690*/  STS [R21+0x2200], R82 ;  /* 0x0022005215007388 */ /* 0x0005e80000000800 */
[----:B------:R-:W-:Y:S01]  /*a6a0*/  BAR.SYNC.DEFER_BLOCKING 0x0 ;  /* 0x0000000000007b1d */ /* 0x000fe20000010000 */
[----:B-1----:R-:W-:-:S05]  /*a6b0*/  @!P0 IMAD R15, R16, c[0x0][0x1e0], RZ ;  /* 0x00007800100f8a24 */ /* 0x002fca00078e02ff */
[----:B------:R-:W1:Y:S01]  /*a6c0*/  S2R R40, SR_CTAID.X ;  /* 0x0000000000287919 */ /* 0x000e620000002500 */
[----:B------:R-:W-:-:S03]  /*a6d0*/  @!P0 IMAD R15, R8, c[0x0][0x1e4], R15 ;  /* 0x00007900080f8a24 */ /* 0x000fc600078e020f */
[----:B------:R-:W3:Y:S02]  /*a6e0*/  S2R R42, SR_CTAID.Z ;  /* 0x00000000002a7919 */ /* 0x000ee40000002700 */
[----:B------:R-:W-:Y:S02]  /*a6f0*/  @!P0 IADD3 R6, R45, R15, RZ ;  /* 0x0000000f2d068210 */ /* 0x000fe40007ffe0ff */
[----:B------:R-:W-:Y:S01]  /*a700*/  @P2 MOV R15, c[0x0][0x210] ;  /* 0x00008400000f2a02 */ /* 0x000fe20000000f00 */
[----:B------:R-:W-:Y:S01]  /*a710*/  @!P5 CS2R R44, SRZ ;  /* 0x00000000002cd805 */ /* 0x000fe2000001ff00 */
[----:B------:R-:W-:Y:S02]  /*a720*/  @!P2 MOV R15, 0x1 ;  /* 0x00000001000fa802 */ /* 0x000fe40000000f00 */
[----:B------:R-:W-:Y:S02]  /*a730*/  LOP3.LUT P0, RZ, R10, 0x3, RZ, 0xc0, !PT ;  /* 0x000000030aff7812 */ /* 0x000fe4000780c0ff */
[----:B------:R-:W-:Y:S01]  /*a740*/  @P5 MOV R44, R41 ;  /* 0x00000029002c5202 */ /* 0x000fe20000000f00 */
[----:B------:R2:W4:Y:S01]  /*a750*/  LDS.128 R32, [R120] ;  /* 0x0000000078207984 */ /* 0x0005220000000c00 */
[----:B------:R-:W-:Y:S01]  /*a760*/  @P5 SHF.R.S32.HI R45, RZ, 0x1f, R41 ;  /* 0x0000001fff2d5819 */ /* 0x000fe20000011429 */
[----:B------:R-:W-:-:S02]  /*a770*/  @P3 FMUL.FTZ R41, R4, 0.69314718246459960938 ;  /* 0x3f31721804293820 */ /* 0x000fc40000410000 */
[----:B------:R2:W2:Y:S01]  /*a780*/  LDS.128 R28, [R120+0x800] ;  /* 0x00080000781c7984 */ /* 0x0004a20000000c00 */
[----:B-1----:R-:W-:-:S03]  /*a790*/  IMAD R8, R40, R15, RZ ;  /* 0x0000000f28087224 */ /* 0x002fc600078e02ff */
[----:B------:R1:W1:Y:S01]  /*a7a0*/  LDS.128 R24, [R120+0x1000] ;  /* 0x0010000078187984 */ /* 0x0002620000000c00 */
[----:B---3--:R-:W-:Y:S01]  /*a7b0*/  IMAD R13, R42, R9, R13 ;  /* 0x000000092a0d7224 */ /* 0x008fe200078e020d */
[----:B------:R-:W-:Y:S02]  /*a7c0*/  MOV R9, 0x7f800000 ;  /* 0x7f80000000097802 */ /* 0x000fe40000000f00 */
[----:B------:R3:W1:Y:S01]  /*a7d0*/  LDS.128 R20, [R120+0x1800] ;  /* 0x0018000078147984 */ /* 0x0006620000000c00 */
[----:B------:R-:W-:Y:S02]  /*a7e0*/  IMAD.SHL.U32 R8, R8, 0x40, RZ ;  /* 0x0000004008087824 */ /* 0x000fe400078e00ff */
[----:B------:R-:W-:Y:S01]  /*a7f0*/  @P3 FFMA.FTZ R9, R0, c[0x0][0x238], R41 ;  /* 0x00008e0000093a23 */ /* 0x000fe20000010029 */
[----:B------:R3:W1:Y:S02]  /*a800*/  LDS.128 R16, [R120+0x2000] ;  /* 0x0020000078107984 */ /* 0x0006640000000c00 */
[----:B------:R-:W-:-:S02]  /*a810*/  IADD3 R4, P2, P1, R8, R44, R13 ;  /* 0x0000002c08047210 */ /* 0x000fc4000795e00d */
        /* <DEDUP_REMOVED lines=21> */
.L_x_716:
[----:B------:R-:W-:Y:S05]  /*a970*/  BSYNC B0 ;  /* 0x0000000000007941 */ /* 0x000fea0003800000 */
.L_x_715:
[----:B------:R-:W-:Y:S01]  /*a980*/  IADD3 R4, P0, R128, R7, RZ ;  /* 0x0000000780047210 */ /* 0x000fe20007f1e0ff */
[----:B------:R-:W-:Y:S01]  /*a990*/  IMAD R123, R40, -0x40, R123 ;  /* 0xffffffc0287b7824 */ /* 0x000fe200078e027b */
[----:B---3--:R-:W-:Y:S01]  /*a9a0*/  SHF.R.S32.HI R3, RZ, 0x1f, R128 ;  /* 0x0000001fff037819 */ /* 0x008fe20000011480 */
        /* <DEDUP_REMOVED lines=20> */
[----:B-1----:R3:W-:Y:S04]  /*aaf0*/  @!P2 STG.E.128 [R2.64+0x40], R24 ;  /* 0x000040180200a986 */ /* 0x0027e8000c101d16 */
[----:B------:R3:W-:Y:S02]  /*ab00*/  @!P1 STG.E.128 [R2.64+0x80], R16 ;  /* 0x0000801002009986 */ /* 0x0007e4000c101d16 */
.L_x_718:
[----:B------:R-:W-:Y:S05]  /*ab10*/  BSYNC B0 ;  /* 0x0000000000007941 */ /* 0x000fea0003800000 */
.L_x_717:
[----:B------:R-:W-:-:S04]  /*ab20*/  LEA.HI.SX32 R0, R11, 0x20, 0x1e ;  /* 0x000000200b007811 */ /* 0x000fc800078ff2ff */
        /* <DEDUP_REMOVED lines=8> */
[----:B---3--:R-:W-:Y:S01]  /*abb0*/  IMAD R3, R130, c[0x0][0x1e8], RZ ;  /* 0x00007a0082037a24 */ /* 0x008fe200078e02ff */
        /* <DEDUP_REMOVED lines=10> */
.L_x_688:
[----:B------:R-:W1:Y:S01]  /*ac60*/  LDC.U8 R2, c[0x0][0x329] ;  /* 0x0000ca40ff027b82 */ /* 0x000e620000000000 */
[----:B------:R-:W-:Y:S01]  /*ac70*/  ISETP.NE.AND P3, PT, R118, -0x1, PT ;  /* 0xffffffff7600780c */ /* 0x000fe20003f65270 */
[----:B------:R-:W-:Y:S01]  /*ac80*/  BSSY B0, `(.L_x_719) ;  /* 0x0000044000007945 */ /* 0x000fe20003800000 */
[----:B------:R-:W-:-:S02]  /*ac90*/  LEA.HI R17, R17, R10, RZ, 0x2 ;  /* 0x0000000a11117211 */ /* 0x000fc400078f10ff */
[----:B------:R-:W-:Y:S02]  /*aca0*/  IADD3 R123, -R12, R123, RZ ;  /* 0x0000007b0c7b7210 */ /* 0x000fe40007ffe1ff */
[----:B------:R-:W-:Y:S01]  /*acb0*/  LOP3.LUT R5, R17, 0xfffffffc, RZ, 0xc0, !PT ;  /* 0xfffffffc11057812 */ /* 0x000fe200078ec0ff */
[----:B------:R-:W2:Y:S03]  /*acc0*/  LDC.U8 R0, c[0x0][0x328] ;  /* 0x0000ca00ff007b82 */ /* 0x000ea60000000000 */
[----:B------:R-:W-:-:S03]  /*acd0*/  IADD3 R10, -R5, R10, RZ ;  /* 0x0000000a050a7210 */ /* 0x000fc60007ffe1ff */
[----:B------:R-:W-:Y:S01]  /*ace0*/  @P3 IMAD.WIDE.U32 R8, R118, c[0x0][0x1e8], RZ ;  /* 0x00007a0076083a25 */ /* 0x000fe200078e00ff */
[----:B------:R-:W-:-:S03]  /*acf0*/  @!P3 SHF.R.S32.HI R7, RZ, 0x1f, R14 ;  /* 0x0000001fff07b819 */ /* 0x000fc6000001140e */
[----:B------:R-:W-:Y:S02]  /*ad00*/  @P3 IMAD.MOV.U32 R6, RZ, RZ, R8 ;  /* 0x000000ffff063224 */ /* 0x000fe400078e0008 */
[----:B------:R-:W-:Y:S01]  /*ad10*/  @!P3 IMAD R7, R7, c[0x0][0x1e0], RZ ;  /* 0x000078000707ba24 */ /* 0x000fe200078e02ff */
[----:B-1----:R-:W-:Y:S02]  /*ad20*/  ISETP.NE.AND P2, PT, R2, RZ, PT ;  /* 0x000000ff0200720c */ /* 0x002fe40003f45270 */
[----:B--2---:R-:W-:-:S04]  /*ad30*/  ISETP.NE.AND P1, PT, R0, RZ, PT ;  /* 0x000000ff0000720c */ /* 0x004fc80003f25270 */
[----:B------:R-:W-:-:S07]  /*ad40*/  ISETP.EQ.AND P1, PT, R2, RZ, P1 ;  /* 0x000000ff0200720c */ /* 0x000fce0000f22270 */
[----:B------:R-:W-:Y:S01]  /*ad50*/  @P2 IMAD.MOV.U32 R4, RZ, RZ, c[0x0][0x210] ;  /* 0x00008400ff042624 */ /* 0x000fe200078e00ff */
[----:B------:R-:W-:Y:S01]  /*ad60*/  @!P2 ISETP.NE.AND P0, PT, R0, RZ, PT ;  /* 0x000000ff0000a20c */ /* 0x000fe20003f05270 */
[----:B------:R-:W-:Y:S02]  /*ad70*/  @!P2 IMAD.MOV.U32 R0, RZ, RZ, c[0x0][0x214] ;  /* 0x00008500ff00a624 */ /* 0x000fe400078e00ff */
[----:B------:R-:W-:Y:S02]  /*ad80*/  @P2 IMAD R4, R4, c[0x0][0x214], RZ ;  /* 0x0000850004042a24 */ /* 0x000fe400078e02ff */
[----:B------:R-:W-:Y:S01]  /*ad90*/  @P2 IMAD.MOV.U32 R3, RZ, RZ, 0x1 ;  /* 0x00000001ff032424 */ /* 0x000fe200078e00ff */
[----:B------:R-:W-:Y:S01]  /*ada0*/  @!P2 SEL R4, R0, c[0x0][0x234], !P0 ;  /* 0x00008d000004aa07 */ /* 0x000fe20004000000 */
[C---:B------:R-:W-:Y:S01]  /*adb0*/  @P3 IMAD R0, R118.reuse, c[0x0][0x1ec], R9 ;  /* 0x00007b0076003a24 */ /* 0x040fe200078e0209 */
[----:B------:R-:W-:Y:S01]  /*adc0*/  ISETP.NE.OR P0, PT, R118, -0x1, !P1 ;  /* 0xffffffff7600780c */ /* 0x000fe20004f05670 */
[----:B------:R-:W-:-:S04]  /*add0*/  @!P3 IMAD.WIDE.U32 R8, R14, c[0x0][0x1e0], RZ ;  /* 0x000078000e08ba25 */ /* 0x000fc800078e00ff */
[----:B------:R-:W-:Y:S02]  /*ade0*/  @!P2 IMAD R3, R4, c[0x0][0x1c0], RZ ;  /* 0x000070000403aa24 */ /* 0x000fe400078e02ff */
[C---:B------:R-:W-:Y:S02]  /*adf0*/  @!P3 IMAD R2, R14.reuse, c[0x0][0x1e4], R7 ;  /* 0x000079000e02ba24 */ /* 0x040fe400078e0207 */
[----:B------:R-:W-:Y:S02]  /*ae00*/  IMAD R3, R14, R3, RZ ;  /* 0x000000030e037224 */ /* 0x000fe400078e02ff */
[----:B------:R-:W-:Y:S01]  /*ae10*/  @!P3 IMAD.MOV.U32 R6, RZ, RZ, R8 ;  /* 0x000000ffff06b224 */ /* 0x000fe200078e0008 */
[----:B------:R-:W-:Y:S01]  /*ae20*/  SHF.R.S32.HI R8, RZ, 0x2, R17 ;  /* 0x00000002ff087819 */ /* 0x000fe20000011411 */
[----:B------:R-:W-:Y:S01]  /*ae30*/  @!P3 IMAD.IADD R0, R9, 0x1, R2 ;  /* 0x000000010900b824 */ /* 0x000fe200078e0202 */
[----:B------:R-:W-:Y:S01]  /*ae40*/  SEL R3, R3, RZ, !P1 ;  /* 0x000000ff03037207 */ /* 0x000fe20004800000 */
[----:B------:R-:W-:Y:S01]  /*ae50*/  @!P0 IMAD R118, R14, c[0x0][0x214], RZ ;  /* 0x000085000e768a24 */ /* 0x000fe200078e02ff */
[----:B------:R-:W-:Y:S01]  /*ae60*/  SHF.R.S32.HI R2, RZ, 0x1f, R27 ;  /* 0x0000001fff027819 */ /* 0x000fe2000001141b */
[----:B------:R-:W-:Y:S01]  /*ae70*/  @P2 IMAD.MOV.U32 R5, RZ, RZ, c[0x0][0x210] ;  /* 0x00008400ff052624 */ /* 0x000fe200078e00ff */
[----:B------:R-:W-:Y:S01]  /*ae80*/  @!P1 CS2R R14, SRZ ;  /* 0x00000000000e9805 */ /* 0x000fe2000001ff00 */
[----:B------:R-:W-:Y:S01]  /*ae90*/  IMAD R4, R27, R4, R3 ;  /* 0x000000041b047224 */ /* 0x000fe200078e0203 */
[----:B------:R-:W-:Y:S01]  /*aea0*/  @P1 MOV R14, R118 ;  /* 0x00000076000e1202 */ /* 0x000fe20000000f00 */
[----:B------:R-:W-:Y:S01]  /*aeb0*/  IMAD.SHL.U32 R3, R10, 0x8, RZ ;  /* 0x000000080a037824 */ /* 0x000fe200078e00ff */
[----:B------:R-:W-:Y:S01]  /*aec0*/  @P1 SHF.R.S32.HI R15, RZ, 0x1f, R118 ;  /* 0x0000001fff0f1819 */ /* 0x000fe20000011476 */
        /* <DEDUP_REMOVED lines=8> */
[----:B------:R-:W-:Y:S01]  /*af50*/  IADD3 R0, R3, 0x40, RZ ;  /* 0x0000004003007810 */ /* 0x000fe20007ffe0ff */
[----:B------:R-:W-:-:S04]  /*af60*/  IMAD.WIDE R20, R20, 0x40, R8 ;  /* 0x0000004014147825 */ /* 0x000fc800078e0208 */
[----:B------:R-:W-:Y:S01]  /*af70*/  IMAD.WIDE.U32 R12, R27, c[0x0][0x1f0], R6 ;  /* 0x00007c001b0c7a25 */ /* 0x000fe200078e0006 */
[----:B------:R-:W-:Y:S02]  /*af80*/  SHF.R.S32.HI R7, RZ, 0x1f, R11 ;  /* 0x0000001fff077819 */ /* 0x000fe4000001140b */
[--C-:B------:R-:W-:Y:S02]  /*af90*/  IADD3 R11, P1, P0, R11, R14, R4.reuse ;  /* 0x0000000e0b0b7210 */ /* 0x100fe4000783e004 */
[----:B------:R-:W-:Y:S02]  /*afa0*/  SHF.R.S32.HI R14, RZ, 0x1f, R4 ;  /* 0x0000001fff0e7819 */ /* 0x000fe40000011404 */
[----:B------:R-:W-:Y:S02]  /*afb0*/  IADD3 R4, R3, 0x20, RZ ;  /* 0x0000002003047810 */ /* 0x000fe40007ffe0ff */
        /* <DEDUP_REMOVED lines=16> */
.L_x_720:
[----:B------:R-:W-:Y:S05]  /*b0c0*/  BSYNC B0 ;  /* 0x0000000000007941 */ /* 0x000fea0003800000 */
.L_x_719:
        /* <DEDUP_REMOVED lines=19> */
.L_x_722:
[----:B------:R-:W-:Y:S05]  /*b200*/  BSYNC B0 ;  /* 0x0000000000007941 */ /* 0x000fea0003800000 */
.L_x_721:
[----:B------:R-:W-:-:S04]  /*b210*/  ISETP.NE.AND P2, PT, R10, RZ, PT ;  /* 0x000000ff0a00720c */ /* 0x000fc80003f45270 */
[-C--:B------:R-:W-:Y:S02]  /*b220*/  ISETP.GE.OR P1, PT, R8, R123.reuse, P2 ;  /* 0x0000007b0800720c */ /* 0x080fe40001726670 */
[----:B------:R-:W-:-:S11]  /*b230*/  ISETP.GE.OR P2, PT, R2, R123, P2 ;  /* 0x0000007b0200720c */ /* 0x000fd60001746670 */
[----:B------:R-:W-:-:S05]  /*b240*/  @!P1 IMAD R0, R8, R5, RZ ;  /* 0x0000000508009224 */ /* 0x000fca00078e02ff */
[----:B------:R-:W-:-:S04]  /*b250*/  @!P1 IADD3 R3, P0, R0, R11, RZ ;  /* 0x0000000b00039210 */ /* 0x000fc80007f1e0ff */
[----:B------:R-:W-:Y:S02]  /*b260*/  @!P1 LEA.HI.X.SX32 R0, R0, R7, 0x1, P0 ;  /* 0x0000000700009211 */ /* 0x000fe400000f0eff */
[----:B------:R-:W-:-:S04]  /*b270*/  @!P1 LEA R8, P0, R3, c[0x0][0x200], 0x2 ;  /* 0x0000800003089a11 */ /* 0x000fc800078010ff */
[----:B------:R-:W-:Y:S01]  /*b280*/  @!P1 LEA.HI.X R9, R3, c[0x0][0x204], R0, 0x2, P0 ;  /* 0x0000810003099a11 */ /* 0x000fe200000f1400 */
[----:B------:R-:W-:-:S05]  /*b290*/  @!P1 IMAD.MOV.U32 R3, RZ, RZ, 0x7f800000 ;  /* 0x7f800000ff039424 */ /* 0x000fca00078e00ff */
[----:B------:R3:W-:Y:S01]  /*b2a0*/  @!P1 STG.E [R8.64], R3 ;  /* 0x0000000308009986 */ /* 0x0007e2000c101916 */
[----:B------:R-:W-:Y:S05]  /*b2b0*/  @P2 EXIT ;  /* 0x000000000000294d */ /* 0x000fea0003800000 */
[----:B------:R-:W-:Y:S02]  /*b2c0*/  IMAD R2, R2, R5, RZ ;  /* 0x0000000502027224 */ /* 0x000fe400078e02ff */
[----:B---3--:R-:W-:-:S03]  /*b2d0*/  IMAD.MOV.U32 R3, RZ, RZ, 0x7f800000 ;  /* 0x7f800000ff037424 */ /* 0x008fc600078e00ff */
[----:B------:R-:W-:-:S04]  /*b2e0*/  IADD3 R11, P0, R2, R11, RZ ;  /* 0x0000000b020b7210 */ /* 0x000fc80007f1e0ff */
[----:B------:R-:W-:Y:S02]  /*b2f0*/  LEA.HI.X.SX32 R2, R2, R7, 0x1, P0 ;  /* 0x0000000702027211 */ /* 0x000fe400000f0eff */
[----:B------:R-:W-:-:S04]  /*b300*/  LEA R4, P0, R11, c[0x0][0x200], 0x2 ;  /* 0x000080000b047a11 */ /* 0x000fc800078010ff */
[----:B------:R-:W-:-:S05]  /*b310*/  LEA.HI.X R5, R11, c[0x0][0x204], R2, 0x2, P0 ;  /* 0x000081000b057a11 */ /* 0x000fca00000f1402 */
[----:B------:R-:W-:Y:S01]  /*b320*/  STG.E [R4.64], R3 ;  /* 0x0000000304007986 */ /* 0x000fe2000c101916 */
[----:B------:R-:W-:Y:S05]  /*b330*/  EXIT ;  /* 0x000000000000794d */ /* 0x000fea0003800000 */
.L_x_723:
        /* <DEDUP_REMOVED lines=12> */
.L_x_996:


//--------------------- .text._ZN5flash16flash_fwd_kernelI23Flash_fwd_kernel_traitsILi96ELi64ELi64ELi4ELb0ELb0EN7cutlass10bfloat16_tE19Flash_kernel_traitsILi96ELi64ELi64ELi4ES3_EELb1ELb1ELb0ELb0ELb1ELb1ELb0ELb0EEEvNS_16Flash_fwd_paramsE --------------------------
	.section	.text._ZN5flash16flash_fwd_kernelI23Flash_fwd_kernel_traitsILi96ELi64ELi64ELi4ELb0ELb0EN7cutlass10bfloat16_tE19Flash_kernel_traitsILi96ELi64ELi64ELi4ES3_EELb1ELb1ELb0ELb0ELb1ELb1ELb0ELb0EEEvNS_16Flash_fwd_paramsE,"ax",@progbits
	.sectioninfo	@"SHI_REGISTERS=160"
	.align	128
        .global         _ZN5flash16flash_fwd_kernelI23Flash_fwd_kernel_traitsILi96ELi64ELi64ELi4ELb0ELb0EN7cutlass10bfloat16_tE19Flash_kernel_traitsILi96ELi64ELi64ELi4ES3_EELb1ELb1ELb0ELb0ELb1ELb1ELb0ELb0EEEvNS_16Flash_fwd_paramsE
        .type           _ZN5flash16flash_fwd_kernelI23Flash_fwd_kernel_traitsILi96ELi64ELi64ELi4ELb0ELb0EN7cutlass10bfloat16_tE19Flash_kernel_traitsILi96ELi64ELi64ELi4ES3_EELb1ELb1ELb0ELb0ELb1ELb1ELb0ELb0EEEvNS_16Flash_fwd_paramsE,@function
        .size           _ZN5flash16flash_fwd_kernelI23Flash_fwd_kernel_traitsILi96ELi64ELi64ELi4ELb0ELb0EN7cutlass10bfloat16_tE19Flash_kernel_traitsILi96ELi64ELi64ELi4ES3_EELb1ELb1ELb0ELb0ELb1ELb1ELb0ELb0EEEvNS_16Flash_fwd_paramsE,(.L_x_997 - _ZN5flash16flash_fwd_kernelI23Flash_fwd_kernel_traitsILi96ELi64ELi64ELi4ELb0ELb0EN7cutlass10bfloat16_tE19Flash_kernel_traitsILi96ELi64ELi64ELi4ES3_EELb1ELb1ELb0ELb0ELb1ELb1ELb0ELb0EEEvNS_16Flash_fwd_paramsE)
        .other          _ZN5flash16flash_fwd_kernelI23Flash_fwd_kernel_traitsILi96ELi64ELi64ELi4ELb0ELb0EN7cutlass10bfloat16_tE19Flash_kernel_traitsILi96ELi64ELi64ELi4ES3_EELb1ELb1ELb0ELb0ELb1ELb1ELb0ELb0EEEvNS_16Flash_fwd_paramsE,@"STO_CUDA_ENTRY STV_DEFAULT"
_ZN5flash16flash_fwd_kernelI23Flash_fwd_kernel_traitsILi96ELi64ELi64ELi4ELb0ELb0EN7cutlass10bfloat16_tE19Flash_kernel_traitsILi96ELi64ELi64ELi4ES3_EELb1ELb1ELb0ELb0ELb1ELb1ELb0ELb0EEEvNS_16Flash_fwd_paramsE:
.text._ZN5flash16flash_fwd_kernelI23Flash_fwd_kernel_traitsILi96ELi64ELi64ELi4ELb0ELb0EN7cutlass10bfloat16_tE19Flash_kernel_traitsILi96ELi64ELi64ELi4ES3_EELb1ELb1ELb0ELb0ELb1ELb1ELb0ELb0EEEvNS_16Flash_fwd_paramsE:
        /* <DEDUP_REMOVED lines=12> */
[----:B------:R-:W-:Y:S01]  /*00c0*/  IMAD.MOV.U32 R21, RZ, RZ, RZ ;  /* 0x000000ffff157224 */ /* 0x000fe200078e00ff */
[----:B------:R-:W-:Y:S01]  /*00d0*/  ISETP.NE.U32.AND P4, PT, RZ, c[0x0][0x258], PT ;  /* 0x00009600ff007a0c */ /* 0x000fe20003f85070 */
[----:B------:R-:W1:Y:S01]  /*00e0*/  S2R R74, SR_CTAID.X ;  /* 0x00000000004a7919 */ /* 0x000e620000002500 */
[----:B------:R-:W-:Y:S02]  /*00f0*/  ISETP.NE.AND.EX P1, PT, RZ, c[0x0][0x254], PT, P1 ;  /* 0x00009500ff007a0c */ /* 0x000fe40003f25310 */
[----:B------:R-:W-:Y:S01]  /*0100*/  ISETP.NE.AND.EX P4, PT, RZ, c[0x0][0x25c], PT, P4 ;  /* 0x00009700ff007a0c */ /* 0x000fe20003f85340 */
[----:B------:R-:W4:Y:S04]  /*0110*/  S2R R9, SR_CTAID.Y ;  /* 0x0000000000097919 */ /* 0x000f280000002600 */
[----:B------:R-:W1:Y:S04]  /*0120*/  S2R R10, SR_CTAID.Z ;  /* 0x00000000000a7919 */ /* 0x000e680000002700 */
[----:B------:R-:W5:Y:S02]  /*0130*/  S2R R81, SR_TID.X ;  /* 0x0000000000517919 */ /* 0x000f640000002100 */
[----:B------:R-:W-:-:S04]  /*0140*/  @P1 IMAD.MOV.U32 R4, RZ, RZ, 0x4 ;  /* 0x00000004ff041424 */ /* 0x000fc800078e00ff */
[----:B----4-:R-:W-:Y:S01]  /*0150*/  @P1 IMAD.WIDE R4, R9, R4, c[0x0][0x250] ;  /* 0x0000940009041625 */ /* 0x010fe200078e0204 */
[----:B-1----:R-:W-:-:S04]  /*0160*/  LOP3.LUT R0, R10, R74, R9, 0xfe, !PT ;  /* 0x0000004a0a007212 */ /* 0x002fc800078efe09 */
[----:B-----5:R-:W-:Y:S01]  /*0170*/  LOP3.LUT P3, RZ, R0, R81, RZ, 0xfc, !PT ;  /* 0x0000005100ff7212 */ /* 0x020fe2000786fcff */
[----:B------:R-:W-:-:S12]  /*0180*/  @P4 IMAD.MOV.U32 R0, RZ, RZ, 0x4 ;  /* 0x00000004ff004424 */ /* 0x000fd800078e00ff */
[----:B------:R-:W-:Y:S02]  /*0190*/  @!P3 IMAD.MOV.U32 R12, RZ, RZ, c[0x0][0x308] ;  /* 0x0000c200ff0cb624 */ /* 0x000fe400078e00ff */
[----:B------:R-:W-:Y:S01]  /*01a0*/  @!P3 IMAD.MOV.U32 R13, RZ, RZ, c[0x0][0x30c] ;  /* 0x0000c300ff0db624 */ /* 0x000fe200078e00ff */
[----:B--2---:R-:W1:Y:S08]  /*01b0*/  @P2 R2UR UR22, R6 ;  /* 0x00000000061623c2 */ /* 0x004e7000000e0000 */
[----:B------:R-:W2:Y:S01]  /*01c0*/  @P2 R2UR UR23, R7 ;  /* 0x00000000071723c2 */ /* 0x000ea200000e0000 */
[----:B---3--:R-:W-:-:S05]  /*01d0*/  @P2 IADD3 R2, P0, R14, c[0x0][0x300], RZ ;  /* 0x0000c0000e022a10 */ /* 0x008fca0007f1e0ff */
[----:B------:R-:W-:Y:S02]  /*01e0*/  @P2 IMAD.X R3, RZ, RZ, R15, P0 ;  /* 0x000000ffff032224 */ /* 0x000fe400000e060f */
[----:B------:R-:W-:-:S03]  /*01f0*/  @P4 IMAD.WIDE R14, R9, R0, c[0x0][0x258] ;  /* 0x00009600090e4625 */ /* 0x000fc600078e0200 */
[----:B------:R3:W-:Y:S01]  /*0200*/  @!P3 STG.E.64 [R12.64+0x8], R2 ;  /* 0x000008020c00b986 */ /* 0x0007e2000c101b14 */
[----:B-1----:R-:W-:Y:S02]  /*0210*/  IMAD.U32 R6, RZ, RZ, UR22 ;  /* 0x00000016ff067e24 */ /* 0x002fe4000f8e00ff */
[----:B--2---:R-:W-:-:S05]  /*0220*/  IMAD.U32 R7, RZ, RZ, UR23 ;  /* 0x00000017ff077e24 */ /* 0x004fca000f8e00ff */
[----:B------:R1:W-:Y:S04]  /*0230*/  @!P3 STG.E.64 [R12.64], R6 ;  /* 0x000000060c00b986 */ /* 0x0003e8000c101b14 */
[----:B------:R-:W2:Y:S04]  /*0240*/  @P1 LDG.E R21, [R4.64] ;  /* 0x0000001404151981 */ /* 0x000ea8000c1e1900 */
[----:B------:R-:W2:Y:S01]  /*0250*/  @P4 LDG.E R80, [R14.64] ;  /* 0x000000140e504981 */ /* 0x000ea2000c1e1900 */
[----:B------:R-:W-:Y:S01]  /*0260*/  SHF.R.S32.HI R8, RZ, 0x1f, R81 ;  /* 0x0000001fff087819 */ /* 0x000fe20000011451 */
[----:B------:R-:W-:Y:S01]  /*0270*/  IMAD.SHL.U32 R82, R74, 0x40, RZ ;  /* 0x000000404a527824 */ /* 0x000fe200078e00ff */
[----:B------:R-:W-:Y:S01]  /*0280*/  @!P4 ISETP.NE.U32.AND P3, PT, RZ, c[0x0][0x268], PT ;  /* 0x00009a00ff00ca0c */ /* 0x000fe20003f65070 */
[----:B------:R-:W-:Y:S01]  /*0290*/  IMAD R72, R9, c[0x0][0x1c0], R10 ;  /* 0x0000700009487a24 */ /* 0x000fe200078e020a */
[----:B------:R-:W-:-:S02]  /*02a0*/  LEA.HI R77, R8, R81, RZ, 0x5 ;  /* 0x00000051084d7211 */ /* 0x000fc400078f28ff */
[----:B------:R-:W-:Y:S01]  /*02b0*/  ISETP.GE.AND P2, PT, R82, c[0x0][0x214], PT ;  /* 0x0000850052007a0c */ /* 0x000fe20003f46270 */
[----:B------:R-:W-:Y:S01]  /*02c0*/  IMAD.SHL.U32 R72, R72, 0x20, RZ ;  /* 0x0000002048487824 */ /* 0x000fe200078e00ff */
[----:B------:R-:W-:Y:S02]  /*02d0*/  LOP3.LUT R0, R77, 0xffffffe0, RZ, 0xc0, !PT ;  /* 0xffffffe04d007812 */ /* 0x000fe400078ec0ff */
[----:B------:R-:W-:-:S03]  /*02e0*/  @!P4 ISETP.NE.AND.EX P3, PT, RZ, c[0x0][0x26c], PT, P3 ;  /* 0x00009b00ff00ca0c */ /* 0x000fc60003f65330 */
[----:B------:R-:W-:Y:S01]  /*02f0*/  IMAD.IADD R83, R81, 0x1, -R0 ;  /* 0x0000000151537824 */ /* 0x000fe200078e0a00 */
[----:B------:R-:W-:-:S04]  /*0300*/  @!P4 SEL R0, RZ, c[0x0][0x21c], !P3 ;  /* 0x00008700ff00ca07 */ /* 0x000fc80005800000 */
[--C-:B------:R-:W-:Y:S02]  /*0310*/  IADD3 R84, P1, P0, R72, R2, R83.reuse ;  /* 0x0000000248547210 */ /* 0x100fe4000783e053 */
[----:B------:R-:W-:Y:S02]  /*0320*/  SHF.R.S32.HI R72, RZ, 0x1f, R72 ;  /* 0x0000001fff487819 */ /* 0x000fe40000011448 */
[----:B---3--:R-:W-:-:S04]  /*0330*/  SHF.R.S32.HI R2, RZ, 0x1f, R83 ;  /* 0x0000001fff027819 */ /* 0x008fc80000011453 */
[----:B------:R-:W-:Y:S01]  /*0340*/  IADD3.X R72, R72, R3, R2, P1, P0 ;  /* 0x0000000348487210 */ /* 0x000fe20000fe0402 */
[--C-:B--2---:R-:W-:Y:S01]  /*0350*/  @P4 IMAD.IADD R80, R80, 0x1, -R21.reuse ;  /* 0x0000000150504824 */ /* 0x104fe200078e0a15 */
[----:B------:R-:W-:Y:S01]  /*0360*/  @!P4 IADD3 R80, R0, c[0x0][0x218], -R21 ;  /* 0x000086000050ca10 */ /* 0x000fe20007ffe815 */
[----:B------:R-:W-:Y:S06]  /*0370*/  @P2 EXIT ;  /* 0x000000000000294d */ /* 0x000fec0003800000 */
[----:B-1----:R-:W-:Y:S02]  /*0380*/  IADD3 R3, R82, 0x7f, RZ ;  /* 0x0000007f52037810 */ /* 0x002fe40007ffe0ff */
[C---:B------:R-:W-:Y:S02]  /*0390*/  IADD3 R5, R80.reuse, 0x3f, RZ ;  /* 0x0000003f50057810 */ /* 0x040fe40007ffe0ff */
[----:B------:R-:W-:Y:S02]  /*03a0*/  IADD3 R3, R80, -c[0x0][0x214], R3 ;  /* 0x8000850050037a10 */ /* 0x000fe40007ffe003 */
[----:B------:R-:W-:Y:S02]  /*03b0*/  SHF.R.S32.HI R2, RZ, 0x1f, R5 ;  /* 0x0000001fff027819 */ /* 0x000fe40000011405 */
[----:B------:R-:W-:-:S02]  /*03c0*/  IADD3 R3, R3, c[0x0][0x2e8], RZ ;  /* 0x0000ba0003037a10 */ /* 0x000fc40007ffe0ff */
[----:B------:R-:W-:Y:S02]  /*03d0*/  LEA.HI R2, R2, R5, RZ, 0x6 ;  /* 0x0000000502027211 */ /* 0x000fe400078f30ff */
[----:B------:R-:W-:Y:S02]  /*03e0*/  SHF.R.S32.HI R0, RZ, 0x1f, R3 ;  /* 0x0000001fff007819 */ /* 0x000fe40000011403 */
[----:B------:R-:W-:Y:S02]  /*03f0*/  SHF.R.S32.HI R2, RZ, 0x6, R2 ;  /* 0x00000006ff027819 */ /* 0x000fe40000011402 */
[----:B------:R-:W-:-:S04]  /*0400*/  LEA.HI R0, R0, R3, RZ, 0x6 ;  /* 0x0000000300007211 */ /* 0x000fc800078f30ff */
[----:B------:R-:W-:-:S04]  /*0410*/  SHF.R.S32.HI R85, RZ, 0x6, R0 ;  /* 0x00000006ff557819 */ /* 0x000fc80000011400 */
[----:B------:R-:W-:-:S04]  /*0420*/  IMNMX R85, R2, R85, PT ;  /* 0x0000005502557217 */ /* 0x000fc80003800200 */
[----:B------:R-:W-:-:S13]  /*0430*/  ISETP.GE.AND P0, PT, R85, 0x1, PT ;  /* 0x000000015500780c */ /* 0x000fda0003f06270 */
[----:B------:R-:W-:Y:S05]  /*0440*/  @!P0 BRA `(.L_x_724) ;  /* 0x0000646000008947 */ /* 0x000fea0003800000 */
[----:B------:R-:W-:Y:S01]  /*0450*/  IABS R3, c[0x0][0x1c8] ;  /* 0x0000720000037a13 */ /* 0x000fe20000000000 */
[----:B------:R-:W-:Y:S01]  /*0460*/  UMOV UR18, 0x6 ;  /* 0x0000000600127882 */ /* 0x000fe20000000000 */
[CC--:B------:R-:W-:Y:S01]  /*0470*/  LEA.HI R25, R8.reuse, R81.reuse, RZ, 0x2 ;  /* 0x0000005108197211 */ /* 0x0c0fe200078f10ff */
[----:B------:R-:W-:Y:S01]  /*0480*/  ULDC.64 UR6, c[0x0][0x198] ;  /* 0x0000660000067ab9 */ /* 0x000fe20000000a00 */
[----:B------:R-:W1:Y:S01]  /*0490*/  I2F.RP R0, R3 ;  /* 0x0000000300007306 */ /* 0x000e620000209400 */
[-C--:B------:R-:W-:Y:S01]  /*04a0*/  LEA.HI R6, R8, R81.reuse, RZ, 0x3 ;  /* 0x0000005108067211 */ /* 0x080fe200078f18ff */
[----:B------:R-:W-:Y:S01]  /*04b0*/  USHF.L.U64.HI UR16, UR6, UR18, UR7 ;  /* 0x0000001206107299 */ /* 0x000fe20008010207 */
[----:B------:R-:W-:Y:S01]  /*04c0*/  LOP3.LUT R128, R25, 0xfffffffc, RZ, 0xc0, !PT ;  /* 0xfffffffc19807812 */ /* 0x000fe200078ec0ff */
[----:B------:R-:W-:Y:S01]  /*04d0*/  USHF.L.U32 UR17, UR6, 0x6, URZ ;  /* 0x0000000606117899 */ /* 0x000fe2000800063f */
[----:B------:R-:W-:Y:S01]  /*04e0*/  SHF.R.S32.HI R13, RZ, 0x3, R6 ;  /* 0x00000003ff0d7819 */ /* 0x000fe20000011406 */
[----:B------:R-:W-:Y:S01]  /*04f0*/  ULDC.64 UR4, c[0x0][0x1a0] ;  /* 0x0000680000047ab9 */ /* 0x000fe20000000a00 */
[----:B------:R-:W-:Y:S01]  /*0500*/  LOP3.LUT R7, R10, c[0x0][0x1c8], RZ, 0x3c, !PT ;  /* 0x000072000a077a12 */ /* 0x000fe200078e3cff */
[----:B------:R-:W-:Y:S01]  /*0510*/  IMAD.IADD R128, R81, 0x1, -R128 ;  /* 0x0000000151807824 */ /* 0x000fe200078e0a80 */
[----:B------:R-:W-:Y:S01]  /*0520*/  LEA.HI R8, R8, R81, RZ, 0x4 ;  /* 0x0000005108087211 */ /* 0x000fe200078f20ff */
[----:B------:R-:W-:Y:S01]  /*0530*/  IMAD.SHL.U32 R13, R13, 0x40, RZ ;  /* 0x000000400d0d7824 */ /* 0x000fe200078e00ff */
[----:B------:R-:W-:Y:S01]  /*0540*/  ISETP.GE.AND P0, PT, R7, RZ, PT ;  /* 0x000000ff0700720c */ /* 0x000fe20003f06270 */
[----:B------:R-:W-:Y:S01]  /*0550*/  IMAD.SHL.U32 R128, R128, 0x8, RZ ;  /* 0x0000000880807824 */ /* 0x000fe200078e00ff */
[----:B------:R-:W-:Y:S01]  /*0560*/  SHF.R.S32.HI R2, RZ, 0x4, R8 ;  /* 0x00000004ff027819 */ /* 0x000fe20000011408 */
[----:B------:R-:W-:Y:S01]  /*0570*/  USHF.L.U32 UR19, UR4, 0x6, URZ ;  /* 0x0000000604137899 */ /* 0x000fe2000800063f */
[----:B------:R-:W-:Y:S01]  /*0580*/  LOP3.LUT R13, R13, 0xc0, RZ, 0xc0, !PT ;  /* 0x000000c00d0d7812 */ /* 0x000fe200078ec0ff */
[----:B-1----:R-:W1:Y:S01]  /*0590*/  MUFU.RCP R14, R0 ;  /* 0x00000000000e7308 */ /* 0x002e620000001000 */
[----:B------:R-:W-:Y:S01]  /*05a0*/  LEA.HI R5, R8, R2, RZ, 0x1 ;  /* 0x0000000208057211 */ /* 0x000fe200078f08ff */
[----:B------:R-:W-:Y:S01]  /*05b0*/  USHF.L.U64.HI UR18, UR4, UR18, UR5 ;  /* 0x0000001204127299 */ /* 0x000fe20008010205 */
[----:B------:R-:W-:-:S02]  /*05c0*/  SHF.R.S32.HI R132, RZ, 0x2, R25 ;  /* 0x00000002ff847819 */ /* 0x000fc40000011419 */
[----:B------:R-:W-:Y:S02]  /*05d0*/  LOP3.LUT R8, R8, 0xfffffff0, RZ, 0xc0, !PT ;  /* 0xfffffff008087812 */ /* 0x000fe400078ec0ff */
[----:B------:R-:W-:Y:S02]  /*05e0*/  LEA.HI R25, R25, R132, RZ, 0x1 ;  /* 0x0000008419197211 */ /* 0x000fe400078f08ff */
[----:B------:R-:W-:Y:S01]  /*05f0*/  SHF.R.S32.HI R133, RZ, 0x1f, R132 ;  /* 0x0000001fff857819 */ /* 0x000fe20000011484 */
[----:B------:R-:W-:Y:S01]  /*0600*/  IMAD.IADD R8, R81, 0x1, -R8 ;  /* 0x0000000151087824 */ /* 0x000fe200078e0a08 */
[----:B------:R-:W-:Y:S02]  /*0610*/  IADD3 R19, P1, R132, R21, RZ ;  /* 0x0000001584137210 */ /* 0x000fe40007f3e0ff */
[----:B------:R-:W-:Y:S02]  /*0620*/  LOP3.LUT R5, R5, 0xfffffffe, RZ, 0xc0, !PT ;  /* 0xfffffffe05057812 */ /* 0x000fe400078ec0ff */
[----:B------:R-:W-:-:S02]  /*0630*/  LOP3.LUT R25, R25, 0x7fffffe, RZ, 0xc0, !PT ;  /* 0x07fffffe19197812 */ /* 0x000fc400078ec0ff */
[----:B-1----:R-:W-:Y:S01]  /*0640*/  IADD3 R14, R14, 0xffffffe, RZ ;  /* 0x0ffffffe0e0e7810 */ /* 0x002fe20007ffe0ff */
[----:B------:R-:W-:Y:S01]  /*0650*/  IMAD.IADD R5, R2, 0x1, -R5 ;  /* 0x0000000102057824 */ /* 0x000fe200078e0a05 */
[----:B------:R-:W-:Y:S01]  /*0660*/  LOP3.LUT R0, R13, 0x18, R128, 0xf8, !PT ;  /* 0x000000180d007812 */ /* 0x000fe200078ef880 */
[----:B------:R-:W-:Y:S01]  /*0670*/  IMAD.IADD R118, R132, 0x1, -R25 ;  /* 0x0000000184767824 */ /* 0x000fe200078e0a19 */
[----:B------:R-:W1:Y:S01]  /*0680*/  F2I.FTZ.U32.TRUNC.NTZ R15, R14 ;  /* 0x0000000e000f7305 */ /* 0x000e62000021f000 */
[----:B------:R-:W-:Y:S02]  /*0690*/  SHF.R.U32.HI R13, RZ, 0x3, R13 ;  /* 0x00000003ff0d7819 */ /* 0x000fe4000001160d */
[----:B------:R-:W-:Y:S01]  /*06a0*/  LEA.HI.X.SX32 R18, R21, R133, 0x1, P1 ;  /* 0x0000008515127211 */ /* 0x000fe200008f0eff */
[----:B------:R-:W-:Y:S01]  /*06b0*/  IMAD.WIDE R132, R74, 0x40, R132 ;  /* 0x000000404a847825 */ /* 0x000fe200078e0284 */
[----:B------:R-:W-:Y:S02]  /*06c0*/  LOP3.LUT R13, R0, R13, RZ, 0x3c, !PT ;  /* 0x0000000d000d7212 */ /* 0x000fe400078e3cff */
[----:B------:R-:W-:-:S02]  /*06d0*/  IABS R0, R10 ;  /* 0x0000000a00007213 */ /* 0x000fc40000000000 */
[----:B------:R-:W-:Y:S02]  /*06e0*/  SHF.R.S32.HI R75, RZ, 0x5, R77 ;  /* 0x00000005ff4b7819 */ /* 0x000fe4000001144d */
[----:B------:R-:W-:Y:S02]  /*06f0*/  LOP3.LUT R2, R6, 0xfffffff8, RZ, 0xc0, !PT ;  /* 0xfffffff806027812 */ /* 0x000fe400078ec0ff */
[----:B------:R-:W-:Y:S01]  /*0700*/  SHF.R.S32.HI R23, RZ, 0x1f, R8 ;  /* 0x0000001fff177819 */ /* 0x000fe20000011408 */
[----:B------:R-:W-:Y:S01]  /*0710*/  IMAD R118, R75, 0x8, R118 ;  /* 0x000000084b767824 */ /* 0x000fe200078e0276 */
[----:B------:R-:W-:Y:S01]  /*0720*/  SHF.R.S32.HI R129, RZ, 0x1f, R128 ;  /* 0x0000001fff817819 */ /* 0x000fe20000011480 */
[----:B-1----:R-:W-:Y:S01]  /*0730*/  IMAD.MOV R4, RZ, RZ, -R15 ;  /* 0x000000ffff047224 */ /* 0x002fe200078e0a0f */
[----:B------:R-:W-:Y:S01]  /*0740*/  IADD3 R73, R85, -0x1, RZ ;  /* 0xffffffff55497810 */ /* 0x000fe20007ffe0ff */
[----:B------:R-:W-:Y:S02]  /*0750*/  IMAD.MOV.U32 R14, RZ, RZ, RZ ;  /* 0x000000ffff0e7224 */ /* 0x000fe400078e00ff */
[----:B------:R-:W-:-:S02]  /*0760*/  IMAD R7, R4, R3, RZ ;  /* 0x0000000304077224 */ /* 0x000fc400078e02ff */
[----:B------:R-:W-:Y:S01]  /*0770*/  IMAD.IADD R17, R81, 0x1, -R2 ;  /* 0x0000000151117824 */ /* 0x000fe200078e0a02 */
[-C--:B------:R-:W-:Y:S01]  /*0780*/  LEA.HI R2, R23, R8.reuse, RZ, 0x3 ;  /* 0x0000000817027211 */ /* 0x080fe200078f18ff */
[----:B------:R-:W-:Y:S01]  /*0790*/  IMAD.HI.U32 R7, R15, R7, R14 ;  /* 0x000000070f077227 */ /* 0x000fe200078e000e */
[----:B------:R-:W-:Y:S02]  /*07a0*/  LEA.HI R15, R8, R8, RZ, 0x1 ;  /* 0x00000008080f7211 */ /* 0x000fe400078f08ff */
[----:B------:R-:W-:Y:S01]  /*07b0*/  LEA.HI R11, R17, R17, RZ, 0x1 ;  /* 0x00000011110b7211 */ /* 0x000fe200078f08ff */
[C---:B------:R-:W-:Y:S01]  /*07c0*/  IMAD R14, R18.reuse, c[0x0][0x198], RZ ;  /* 0x00006600120e7a24 */ /* 0x040fe200078e02ff */
[----:B------:R-:W-:Y:S01]  /*07d0*/  LOP3.LUT R79, R15, 0x7fffffe, RZ, 0xc0, !PT ;  /* 0x07fffffe0f4f7812 */ /* 0x000fe200078ec0ff */
[----:B------:R-:W-:Y:S01]  /*07e0*/  IMAD.HI.U32 R7, R7, R0, RZ ;  /* 0x0000000007077227 */ /* 0x000fe200078e00ff */
[--C-:B------:R-:W-:Y:S02]  /*07f0*/  SHF.R.S32.HI R16, RZ, 0x1, R15.reuse ;  /* 0x00000001ff107819 */ /* 0x100fe4000001140f */
[----:B------:R-:W-:Y:S01]  /*0800*/  SHF.R.S32.HI R15, RZ, 0x1f, R15 ;  /* 0x0000001fff0f7819 */ /* 0x000fe2000001140f */
[----:B------:R-:W-:Y:S01]  /*0810*/  IMAD.MOV R12, RZ, RZ, -R7 ;  /* 0x000000ffff0c7224 */ /* 0x000fe200078e0a07 */
[----:B------:R-:W-:Y:S01]  /*0820*/  LOP3.LUT R4, R11, 0x3fffffe, RZ, 0xc0, !PT ;  /* 0x03fffffe0b047812 */ /* 0x000fe200078ec0ff */
[----:B------:R-:W-:Y:S01]  /*0830*/  IMAD R18, R18, c[0x0][0x1a0], RZ ;  /* 0x0000680012127a24 */ /* 0x000fe200078e02ff */
[----:B------:R-:W-:Y:S01]  /*0840*/  LEA.HI R15, R15, R16, RZ, 0x2 ;  /* 0x000000100f0f7211 */ /* 0x000fe200078f10ff */
[----:B------:R-:W-:-:S02]  /*0850*/  IMAD R12, R3, R12, R0 ;  /* 0x0000000c030c7224 */ /* 0x000fc400078e0200 */
[----:B------:R-:W-:Y:S01]  /*0860*/  IMAD.IADD R79, R8, 0x1, -R79 ;  /* 0x00000001084f7824 */ /* 0x000fe200078e0a4f */
[----:B------:R-:W-:Y:S01]  /*0870*/  SHF.R.S32.HI R8, RZ, 0x1f, R9 ;  /* 0x0000001fff087819 */ /* 0x000fe20000011409 */
[----:B------:R-:W-:Y:S01]  /*0880*/  IMAD.U32 R118, R118, 0x20, R13 ;  /* 0x0000002076767824 */ /* 0x000fe200078e000d */
[----:B------:R-:W-:Y:S01]  /*0890*/  ISETP.GT.U32.AND P1, PT, R3, R12, PT ;  /* 0x0000000c0300720c */ /* 0x000fe20003f24070 */
[----:B------:R-:W-:Y:S01]  /*08a0*/  IMAD R14, R19, c[0x0][0x19c], R14 ;  /* 0x00006700130e7a24 */ /* 0x000fe200078e020e */
[----:B------:R-:W-:Y:S01]  /*08b0*/  LOP3.LUT R15, R15, 0xfffffffc, RZ, 0xc0, !PT ;  /* 0xfffffffc0f0f7812 */ /* 0x000fe200078ec0ff */
[C---:B------:R-:W-:Y:S02]  /*08c0*/  IMAD R13, R19.reuse, c[0x0][0x1a4], R18 ;  /* 0x00006900130d7a24 */ /* 0x040fe400078e0212 */
[----:B------:R-:W-:-:S04]  /*08d0*/  IMAD.WIDE.U32 R20, R19, c[0x0][0x198], R128 ;  /* 0x0000660013147a25 */ /* 0x000fc800078e0080 */
[----:B------:R-:W-:-:S04]  /*08e0*/  IMAD.WIDE.U32 R18, R19, c[0x0][0x1a0], R128 ;  /* 0x0000680013127a25 */ /* 0x000fc800078e0080 */
[----:B------:R-:W-:Y:S01]  /*08f0*/  @!P1 IMAD.IADD R12, R12, 0x1, -R3 ;  /* 0x000000010c0c9824 */ /* 0x000fe200078e0a03 */
[----:B------:R-:W-:Y:S01]  /*0900*/  @!P1 IADD3 R7, R7, 0x1, RZ ;  /* 0x0000000107079810 */ /* 0x000fe20007ffe0ff */
[----:B------:R-:W-:Y:S01]  /*0910*/  IMAD R0, R8, c[0x0][0x178], RZ ;  /* 0x00005e0008007a24 */ /* 0x000fe200078e02ff */
[----:B------:R-:W-:Y:S01]  /*0920*/  ISETP.NE.AND P1, PT, RZ, c[0x0][0x1c8], PT ;  /* 0x00007200ff007a0c */ /* 0x000fe20003f25270 */
[----:B------:R-:W-:Y:S01]  /*0930*/  IMAD.IADD R19, R19, 0x1, R13 ;  /* 0x0000000113137824 */ /* 0x000fe200078e020d */
[----:B------:R-:W-:Y:S01]  /*0940*/  ISETP.GE.U32.AND P2, PT, R12, R3, PT ;  /* 0x000000030c00720c */ /* 0x000fe20003f46070 */
[C---:B------:R-:W-:Y:S01]  /*0950*/  IMAD R0, R9.reuse, c[0x0][0x17c], R0 ;  /* 0x00005f0009007a24 */ /* 0x040fe200078e0200 */
[----:B------:R-:W-:Y:S01]  /*0960*/  SHF.R.S32.HI R13, RZ, 0x1f, R10 ;  /* 0x0000001fff0d7819 */ /* 0x000fe2000001140a */
[----:B------:R-:W-:Y:S01]  /*0970*/  IMAD.WIDE.U32 R22, R9, c[0x0][0x178], R128 ;  /* 0x00005e0009167a25 */ /* 0x000fe200078e0080 */
[----:B------:R-:W-:-:S03]  /*0980*/  SHF.R.S32.HI R3, RZ, 0x1, R11 ;  /* 0x00000001ff037819 */ /* 0x000fc6000001140b */
[----:B------:R-:W-:Y:S02]  /*0990*/  IMAD.IADD R23, R23, 0x1, R0 ;  /* 0x0000000117177824 */ /* 0x000fe400078e0200 */
[----:B------:R-:W-:Y:S02]  /*09a0*/  IMAD R13, R13, c[0x0][0x1a8], RZ ;  /* 0x00006a000d0d7a24 */ /* 0x000fe400078e02ff */
[----:B------:R-:W-:Y:S02]  /*09b0*/  IMAD.IADD R21, R21, 0x1, R14 ;  /* 0x0000000115157824 */ /* 0x000fe400078e020e */
[C---:B------:R-:W-:Y:S01]  /*09c0*/  IMAD R13, R10.reuse, c[0x0][0x1ac], R13 ;  /* 0x00006b000a0d7a24 */ /* 0x040fe200078e020d */
[----:B------:R-:W-:Y:S01]  /*09d0*/  @P2 IADD3 R7, R7, 0x1, RZ ;  /* 0x0000000107072810 */ /* 0x000fe20007ffe0ff */
[----:B------:R-:W-:-:S04]  /*09e0*/  IMAD.WIDE.U32 R22, R10, c[0x0][0x1a8], R22 ;  /* 0x00006a000a167a25 */ /* 0x000fc800078e0016 */
[C---:B------:R-:W-:Y:S02]  /*09f0*/  IMAD R14, R8.reuse, c[0x0][0x180], RZ ;  /* 0x00006000080e7a24 */ /* 0x040fe400078e02ff */
[----:B------:R-:W-:Y:S02]  /*0a00*/  IMAD R120, R8, c[0x0][0x188], RZ ;  /* 0x0000620008787a24 */ /* 0x000fe400078e02ff */
[----:B------:R-:W-:Y:S02]  /*0a10*/  IMAD.SHL.U32 R8, R3, 0x40, RZ ;  /* 0x0000004003087824 */ /* 0x000fe400078e00ff */
[----:B------:R-:W-:Y:S02]  /*0a20*/  IMAD.IADD R23, R23, 0x1, R13 ;  /* 0x0000000117177824 */ /* 0x000fe400078e020d */
[----:B------:R-:W-:Y:S01]  /*0a30*/  IMAD R11, R133, c[0x0][0x190], RZ ;  /* 0x00006400850b7a24 */ /* 0x000fe200078e02ff */
[----:B------:R-:W-:Y:S01]  /*0a40*/  LOP3.LUT R13, R8, 0xc0, RZ, 0xc0, !PT ;  /* 0x000000c0080d7812 */ /* 0x000fe200078ec0ff */
[----:B------:R-:W-:-:S04]  /*0a50*/  IMAD.WIDE.U32 R22, R132, c[0x0][0x190], R22 ;  /* 0x0000640084167a25 */ /* 0x000fc800078e0016 */
[----:B------:R-:W-:Y:S02]  /*0a60*/  IMAD R8, R132, c[0x0][0x194], R11 ;  /* 0x0000650084087a24 */ /* 0x000fe400078e020b */
[----:B------:R-:W-:Y:S01]  /*0a70*/  @!P0 IMAD.MOV R7, RZ, RZ, -R7 ;  /* 0x000000ffff078224 */ /* 0x000fe200078e0a07 */
[----:B------:R-:W-:Y:S01]  /*0a80*/  @!P1 LOP3.LUT R7, RZ, c[0x0][0x1c8], RZ, 0x33, !PT ;  /* 0x00007200ff079a12 */ /* 0x000fe200078e33ff */
[----:B------:R-:W-:Y:S01]  /*0a90*/  IMAD.IADD R0, R16, 0x1, -R15 ;  /* 0x0000000110007824 */ /* 0x000fe200078e0a0f */
[----:B------:R-:W-:Y:S01]  /*0aa0*/  LEA R16, P0, R22, c[0x0][0x160], 0x1 ;  /* 0x0000580016107a11 */ /* 0x000fe200078008ff */
[----:B------:R-:W-:Y:S01]  /*0ab0*/  IMAD.IADD R8, R23, 0x1, R8 ;  /* 0x0000000117087824 */ /* 0x000fe200078e0208 */
[----:B------:R-:W-:Y:S01]  /*0ac0*/  SHF.R.S32.HI R12, RZ, 0x1f, R7 ;  /* 0x0000001fff0c7819 */ /* 0x000fe20000011407 */
[C---:B------:R-:W-:Y:S01]  /*0ad0*/  IMAD R14, R9.reuse, c[0x0][0x184], R14 ;  /* 0x00006100090e7a24 */ /* 0x040fe200078e020e */
[----:B------:R-:W-:Y:S01]  /*0ae0*/  LOP3.LUT P1, RZ, R0, 0x2, RZ, 0xc0, !PT ;  /* 0x0000000200ff7812 */ /* 0x000fe2000782c0ff */
[----:B------:R-:W-:-:S04]  /*0af0*/  IMAD.WIDE.U32 R20, R9, c[0x0][0x180], R20 ;  /* 0x0000600009147a25 */ /* 0x000fc800078e0014 */
[----:B------:R-:W-:Y:S01]  /*0b00*/  IMAD.IADD R4, R17, 0x1, -R4 ;  /* 0x0000000111047824 */ /* 0x000fe200078e0a04 */
[----:B------:R-:W-:Y:S01]  /*0b10*/  LEA.HI.X R17, R22, c[0x0][0x164], R8, 0x1, P0 ;  /* 0x0000590016117a11 */ /* 0x000fe200000f0c08 */
[C---:B------:R-:W-:Y:S02]  /*0b20*/  IMAD R120, R9.reuse, c[0x0][0x18c], R120 ;  /* 0x0000630009787a24 */ /* 0x040fe400078e0278 */
[----:B------:R-:W-:Y:S01]  /*0b30*/  IMAD.WIDE.U32 R18, R9, c[0x0][0x188], R18 ;  /* 0x0000620009127a25 */ /* 0x000fe200078e0012 */
[----:B------:R-:W-:Y:S02]  /*0b40*/  LOP3.LUT R9, R13, 0x8, R6, 0xf8, !PT ;  /* 0x000000080d097812 */ /* 0x000fe400078ef806 */
[----:B------:R-:W-:Y:S01]  /*0b50*/  SHF.R.U32.HI R6, RZ, 0x3, R13 ;  /* 0x00000003ff067819 */ /* 0x000fe2000001160d */
[----:B------:R-:W-:Y:S02]  /*0b60*/  IMAD.IADD R21, R21, 0x1, R14 ;  /* 0x0000000115157824 */ /* 0x000fe400078e020e */
[----:B------:R-:W-:Y:S01]  /*0b70*/  IMAD R8, R12, c[0x0][0x1b0], RZ ;  /* 0x00006c000c087a24 */ /* 0x000fe200078e02ff */
[----:B------:R-:W-:Y:S01]  /*0b80*/  LOP3.LUT R6, R9, R6, RZ, 0x3c, !PT ;  /* 0x0000000609067212 */ /* 0x000fe200078e3cff */
[----:B------:R-:W-:-:S02]  /*0b90*/  IMAD.MOV.U32 R10, RZ, RZ, c[0x0][0x190] ;  /* 0x00006400ff0a7624 */ /* 0x000fc400078e00ff */
[----:B------:R-:W-:-:S03]  /*0ba0*/  IMAD.WIDE.U32 R122, R7, c[0x0][0x1b0], R20 ;  /* 0x00006c00077a7a25 */ /* 0x000fc600078e0014 */
[C---:B------:R-:W-:Y:S01]  /*0bb0*/  LEA R14, P0, R10.reuse, R16, 0x6 ;  /* 0x000000100a0e7211 */ /* 0x040fe200078030ff */
[----:B------:R-:W-:Y:S01]  /*0bc0*/  IMAD R125, R7, c[0x0][0x1b4], R8 ;  /* 0x00006d00077d7a24 */ /* 0x000fe200078e0208 */
[----:B------:R-:W-:Y:S01]  /*0bd0*/  SHF.R.S32.HI R8, RZ, 0x1f, R73 ;  /* 0x0000001fff087819 */ /* 0x000fe20000011449 */
[----:B------:R-:W-:Y:S02]  /*0be0*/  IMAD.MOV.U32 R9, RZ, RZ, c[0x0][0x194] ;  /* 0x00006500ff097624 */ /* 0x000fe400078e00ff */
[----:B------:R-:W-:Y:S02]  /*0bf0*/  IMAD R11, R73, UR16, RZ ;  /* 0x00000010490b7c24 */ /* 0x000fe4000f8e02ff */
[----:B------:R-:W-:Y:S01]  /*0c00*/  IMAD.IADD R125, R123, 0x1, R125 ;  /* 0x000000017b7d7824 */ /* 0x000fe200078e027d */
[----:B------:R-:W-:Y:S01]  /*0c10*/  LEA.HI.X R15, R10, R17, R9, 0x6, P0 ;  /* 0x000000110a0f7211 */ /* 0x000fe200000f3409 */
[----:B------:R-:W-:Y:S02]  /*0c20*/  IMAD.MOV.U32 R124, RZ, RZ, R122 ;  /* 0x000000ffff7c7224 */ /* 0x000fe400078e007a */
[----:B------:R-:W-:-:S02]  /*0c30*/  IMAD R9, R8, UR17, R11 ;  /* 0x0000001108097c24 */ /* 0x000fc4000f8e020b */
[----:B------:R-:W-:-:S04]  /*0c40*/  IMAD.WIDE.U32 R10, R73, UR17, R124 ;  /* 0x00000011490a7c25 */ /* 0x000fc8000f8e007c */
[----:B------:R-:W-:Y:S02]  /*0c50*/  IMAD.IADD R121, R19, 0x1, R120 ;  /* 0x0000000113797824 */ /* 0x000fe400078e0278 */
[----:B------:R-:W-:Y:S01]  /*0c60*/  IMAD.MOV.U32 R120, RZ, RZ, R18 ;  /* 0x000000ffff787224 */ /* 0x000fe200078e0012 */
[----:B------:R-:W-:Y:S01]  /*0c70*/  LEA R18, P0, R10, c[0x0][0x168], 0x1 ;  /* 0x00005a000a127a11 */ /* 0x000fe200078008ff */
[----:B------:R-:W-:Y:S02]  /*0c80*/  IMAD.IADD R9, R11, 0x1, R9 ;  /* 0x000000010b097824 */ /* 0x000fe400078e0209 */
[----:B------:R-:W-:Y:S02]  /*0c90*/  IMAD.SHL.U32 R118, R118, 0x2, RZ ;  /* 0x0000000276767824 */ /* 0x000fe400078e00ff */
[----:B------:R-:W-:Y:S01]  /*0ca0*/  IMAD R12, R12, c[0x0][0x1b8], RZ ;  /* 0x00006e000c0c7a24 */ /* 0x000fe200078e02ff */
[----:B------:R-:W-:Y:S01]  /*0cb0*/  LEA.HI.X R19, R10, c[0x0][0x16c], R9, 0x1, P0 ;  /* 0x00005b000a137a11 */ /* 0x000fe200000f0c09 */
[----:B------:R-:W-:Y:S01]  /*0cc0*/  IMAD R8, R8, c[0x0][0x1a0], RZ ;  /* 0x0000680008087a24 */ /* 0x000fe200078e02ff */
[----:B------:R1:W-:Y:S01]  /*0cd0*/  LDGSTS.E.BYPASS.LTC128B.128 [R118], [R16.64] ;  /* 0x0000000010767fae */ /* 0x0003e2000b901d54 */
[----:B------:R-:W-:Y:S01]  /*0ce0*/  IADD3 R20, P0, R18, UR17, RZ ;  /* 0x0000001112147c10 */ /* 0x000fe2000ff1e0ff */
[----:B------:R-:W-:-:S02]  /*0cf0*/  IMAD.WIDE.U32 R120, R7, c[0x0][0x1b8], R120 ;  /* 0x00006e0007787a25 */ /* 0x000fc400078e0078 */
[----:B------:R1:W-:Y:S01]  /*0d00*/  LDGSTS.E.BYPASS.LTC128B.128 [R118+0x1000], [R16.64+0x40] ;  /* 0x0100004010767fae */ /* 0x0003e2000b901d54 */
[----:B------:R-:W-:Y:S01]  /*0d10*/  IADD3.X R21, R19, UR16, RZ, P0, !PT ;  /* 0x0000001013157c10 */ /* 0x000fe200087fe4ff */
[----:B------:R-:W-:Y:S02]  /*0d20*/  IMAD R117, R7, c[0x0][0x1bc], R12 ;  /* 0x00006f0007757a24 */ /* 0x000fe400078e020c */
[----:B------:R1:W-:Y:S01]  /*0d30*/  LDGSTS.E.BYPASS.LTC128B.128 [R118+0x2000], [R16.64+0x80] ;  /* 0x0200008010767fae */ /* 0x0003e2000b901d54 */
[----:B------:R-:W-:-:S03]  /*0d40*/  IMAD.WIDE.U32 R10, R73, c[0x0][0x1a0], RZ ;  /* 0x00006800490a7a25 */ /* 0x000fc600078e00ff */
[----:B------:R2:W-:Y:S01]  /*0d50*/  LDGSTS.E.BYPASS.LTC128B.128 [R118+0x800], [R14.64] ;  /* 0x008000000e767fae */ /* 0x0005e2000b901d54 */
[----:B------:R-:W-:Y:S02]  /*0d60*/  IMAD R7, R73, c[0x0][0x1a4], R8 ;  /* 0x0000690049077a24 */ /* 0x000fe400078e0208 */
[----:B------:R-:W-:Y:S01]  /*0d70*/  IMAD.SHL.U32 R9, R0, 0x40, RZ ;  /* 0x0000004000097824 */ /* 0x000fe200078e00ff */
[----:B------:R2:W-:Y:S01]  /*0d80*/  LDGSTS.E.BYPASS.LTC128B.128 [R118+0x1800], [R14.64+0x40] ;  /* 0x018000400e767fae */ /* 0x0005e2000b901d54 */
[----:B------:R-:W-:Y:S02]  /*0d90*/  IMAD.SHL.U32 R78, R2, 0x20, RZ ;  /* 0x00000020024e7824 */ /* 0x000fe400078e00ff */
[----:B------:R-:W-:Y:S01]  /*0da0*/  IMAD.IADD R8, R11, 0x1, R7 ;  /* 0x000000010b087824 */ /* 0x000fe200078e0207 */
[----:B------:R2:W-:Y:S01]  /*0db0*/  LDGSTS.E.BYPASS.LTC128B.128 [R118+0x2800], [R14.64+0x80] ;  /* 0x028000800e767fae */ /* 0x0005e2000b901d54 */
[C---:B------:R-:W-:Y:S01]  /*0dc0*/  IMAD R7, R5.reuse, 0x8, R4 ;  /* 0x0000000805077824 */ /* 0x040fe200078e0204 */
[----:B------:R-:W-:Y:S01]  /*0dd0*/  LEA R4, P0, R10, R120, 0x6 ;  /* 0x000000780a047211 */ /* 0x000fe200078030ff */
[----:B------:R-:W-:Y:S01]  /*0de0*/  IMAD.SHL.U32 R5, R5, 0x8, RZ ;  /* 0x0000000805057824 */ /* 0x000fe200078e00ff */
[----:B------:R1:W-:Y:S01]  /*0df0*/  LDGSTS.E.BYPASS.LTC128B.128 [R118+0x3000], [R18.64] ;  /* 0x0300000012767fae */ /* 0x0003e2000b901d54 */
[----:B------:R-:W-:Y:S01]  /*0e00*/  IMAD.IADD R117, R121, 0x1, R117 ;  /* 0x0000000179757824 */ /* 0x000fe200078e0275 */
[----:B------:R-:W-:Y:S01]  /*0e10*/  LOP3.LUT R2, R9, 0xc0, RZ, 0xc0, !PT ;  /* 0x000000c009027812 */ /* 0x000fe200078ec0ff */
[----:B------:R-:W-:Y:S01]  /*0e20*/  IMAD R82, R75, 0x10, R82 ;  /* 0x000000104b527824 */ /* 0x000fe200078e0252 */
[----:B------:R1:W-:Y:S01]  /*0e30*/  LDGSTS.E.BYPASS.LTC128B.128 [R118+0x4000], [R18.64+0x40] ;  /* 0x0400004012767fae */ /* 0x0003e2000b901d54 */
[----:B------:R-:W-:Y:S01]  /*0e40*/  LOP3.LUT R78, R78, 0xffffff00, RZ, 0xc0, !PT ;  /* 0xffffff004e4e7812 */ /* 0x000fe200078ec0ff */
[----:B------:R-:W-:Y:S01]  /*0e50*/  IMAD.SHL.U32 R81, R81, 0x2, RZ ;  /* 0x0000000251517824 */ /* 0x000fe200078e00ff */
[----:B------:R-:W-:Y:S01]  /*0e60*/  LEA.HI.X R9, R10, R117, R8, 0x6, P0 ;  /* 0x000000750a097211 */ /* 0x000fe200000f3408 */
[----:B------:R1:W-:Y:S01]  /*0e70*/  LDGSTS.E.BYPASS.LTC128B.128 [R118+0x5000], [R18.64+0x80] ;  /* 0x0500008012767fae */ /* 0x0003e2000b901d54 */
[----:B------:R-:W-:-:S02]  /*0e80*/  LOP3.LUT R5, R2, 0x8, R5, 0xf8, !PT ;  /* 0x0000000802057812 */ /* 0x000fc400078ef805 */
[----:B------:R-:W-:Y:S01]  /*0e90*/  SHF.R.U32.HI R76, RZ, 0x3, R2 ;  /* 0x00000003ff4c7819 */ /* 0x000fe20000011602 */
[----:B------:R3:W-:Y:S01]  /*0ea0*/  LDGSTS.E.BYPASS.LTC128B.128 [R118+0x3800], [R20.64] ;  /* 0x0380000014767fae */ /* 0x0007e2000b901d54 */
[C---:B------:R-:W-:Y:S01]  /*0eb0*/  LEA R8, P0, R4.reuse, c[0x0][0x170], 0x1 ;  /* 0x00005c0004087a11 */ /* 0x040fe200078008ff */
[----:B------:R-:W-:Y:S01]  /*0ec0*/  IMAD R2, R75, 0x200, R78 ;  /* 0x000002004b027824 */ /* 0x000fe200078e024e */
[----:B------:R-:W-:Y:S01]  /*0ed0*/  LOP3.LUT R76, R5, R76, RZ, 0x3c, !PT ;  /* 0x0000004c054c7212 */ /* 0x000fe200078e3cff */
[----:B------:R3:W-:Y:S01]  /*0ee0*/  LDGSTS.E.BYPASS.LTC128B.128 [R118+0x4800], [R20.64+0x40] ;  /* 0x0480004014767fae */ /* 0x0007e2000b901d54 */
[----:B------:R-:W-:Y:S01]  /*0ef0*/  LEA.HI.X R9, R4, c[0x0][0x174], R9, 0x1, P0 ;  /* 0x00005d0004097a11 */ /* 0x000fe200000f0c09 */
[----:B------:R-:W-:Y:S01]  /*0f00*/  IMAD R5, R79, 0x20, R2 ;  /* 0x000000204f057824 */ /* 0x000fe200078e0202 */
[----:B------:R-:W-:Y:S01]  /*0f10*/  IADD3 R4, P0, R8, UR19, RZ ;  /* 0x0000001308047c10 */ /* 0x000fe2000ff1e0ff */
[----:B------:R3:W-:Y:S01]  /*0f20*/  LDGSTS.E.BYPASS.LTC128B.128 [R118+0x5800], [R20.64+0x80] ;  /* 0x0580008014767fae */ /* 0x0007e2000b901d54 */
[----:B------:R-:W-:-:S02]  /*0f30*/  IMAD.U32 R2, R7, 0x20, R6 ;  /* 0x0000002007027824 */ /* 0x000fc400078e0006 */
[----:B------:R-:W-:Y:S01]  /*0f40*/  IMAD.IADD R116, R76, 0x1, R5 ;  /* 0x000000014c747824 */ /* 0x000fe200078e0205 */
[----:B------:R-:W0:Y:S01]  /*0f50*/  LDGDEPBAR ;  /* 0x00000000000079af */ /* 0x000e220000000000 */
[----:B------:R-:W-:Y:S01]  /*0f60*/  IADD3.X R5, R9, UR18, RZ, P0, !PT ;  /* 0x0000001209057c10 */ /* 0x000fe200087fe4ff */
[----:B------:R-:W-:Y:S01]  /*0f70*/  IMAD.SHL.U32 R86, R2, 0x2, RZ ;  /* 0x0000000202567824 */ /* 0x000fe200078e00ff */
[----:B------:R-:W-:Y:S01]  /*0f80*/  LOP3.LUT P0, RZ, R3, 0x2, RZ, 0xc0, !PT ;  /* 0x0000000203ff7812 */ /* 0x000fe2000780c0ff */
[----:B------:R-:W-:Y:S01]  /*0f90*/  IMAD.SHL.U32 R116, R116, 0x2, RZ ;  /* 0x0000000274747824 */ /* 0x000fe200078e00ff */
[----:B------:R-:W-:Y:S01]  /*0fa0*/  LEA R115, R2, 0x3000, 0x1 ;  /* 0x0000300002737811 */ /* 0x000fe200078e08ff */
[----:B------:R-:W-:Y:S01]  /*0fb0*/  IMAD.MOV.U32 R3, RZ, RZ, 0x20 ;  /* 0x00000020ff037424 */ /* 0x000fe200078e00ff */
[----:B------:R-:W-:Y:S01]  /*0fc0*/  LOP3.LUT R2, R81, 0x6, RZ, 0xc0, !PT ;  /* 0x0000000651027812 */ /* 0x000fe200078ec0ff */
[----:B------:R-:W-:-:S03]  /*0fd0*/  IMAD R79, R79, 0x20, R78 ;  /* 0x000000204f4f7824 */ /* 0x000fc600078e024e */
[----:B------:R-:W-:Y:S01]  /*0fe0*/  SEL R0, R3, 0xffffffe0, !P0 ;  /* 0xffffffe003007807 */ /* 0x000fe20004000000 */
[----:B------:R-:W-:Y:S01]  /*0ff0*/  IMAD R2, R73, 0x40, R2 ;  /* 0x0000004049027824 */ /* 0x000fe200078e0202 */
[----:B------:R-:W-:-:S03]  /*1000*/  SEL R3, R3, 0xffffffe0, !P1 ;  /* 0xffffffe003037807 */ /* 0x000fc60004800000 */
[----:B------:R-:W-:Y:S01]  /*1010*/  IMAD.IADD R113, R115, 0x1, R0 ;  /* 0x0000000173717824 */ /* 0x000fe200078e0200 */
[----:B------:R-:W-:Y:S01]  /*1020*/  SHF.R.S32.HI R0, RZ, 0x1f, R83 ;  /* 0x0000001fff007819 */ /* 0x000fe20000011453 */
[----:B------:R-:W-:-:S03]  /*1030*/  IMAD.IADD R114, R116, 0x1, R3 ;  /* 0x0000000174727824 */ /* 0x000fc600078e0203 */
[----:B------:R-:W-:Y:S01]  /*1040*/  LEA.HI R0, R0, R83, RZ, 0x2 ;  /* 0x0000005300007211 */ /* 0x000fe200078f10ff */
[----:B------:R-:W-:-:S04]  /*1050*/  DEPBAR.LE SB0, 0x0 ;  /* 0x000080000000791a */ /* 0x000fc80000000000 */
[----:B------:R-:W-:Y:S01]  /*1060*/  BAR.SYNC.DEFER_BLOCKING 0x0 ;  /* 0x0000000000007b1d */ /* 0x000fe20000010000 */
[----:B------:R-:W-:-:S05]  /*1070*/  SHF.R.S32.HI R119, RZ, 0x2, R0 ;  /* 0x00000002ff777819 */ /* 0x000fca0000011400 */
        /* <DEDUP_REMOVED lines=10> */
[----:B---3--:R-:W3:Y:S04]  /*1120*/  LDSM.16.M88.4 R20, [R86+0x3000] ;  /* 0x003000005614783b */ /* 0x008ee80000000200 */
[----:B--2---:R-:W1:Y:S04]  /*1130*/  LDSM.16.M88.4 R12, [R86+0x3400] ;  /* 0x00340000560c783b */ /* 0x004e680000000200 */
[----:B------:R-:W2:Y:S04]  /*1140*/  LDSM.16.M88.4 R48, [R86+0x3800] ;  /* 0x003800005630783b */ /* 0x000ea80000000200 */
[----:B----4-:R-:W4:Y:S04]  /*1150*/  LDSM.16.M88.4 R8, [R86+0x3c00] ;  /* 0x003c00005608783b */ /* 0x010f280000000200 */
[----:B------:R-:W-:Y:S04]  /*1160*/  LDSM.16.M88.4 R56, [R114] ;  /* 0x000000007238783b */ /* 0x000fe80000000200 */
[----:B------:R-:W2:Y:S04]  /*1170*/  LDSM.16.M88.4 R36, [R113] ;  /* 0x000000007124783b */ /* 0x000ea80000000200 */
[----:B-----5:R-:W5:Y:S04]  /*1180*/  LDSM.16.M88.4 R4, [R113+0x400] ;  /* 0x000400007104783b */ /* 0x020f680000000200 */
[----:B------:R-:W4:Y:S04]  /*1190*/  LDSM.16.M88.4 R32, [R113+0x800] ;  /* 0x000800007120783b */ /* 0x000f280000000200 */
[----:B------:R-:W-:Y:S04]  /*11a0*/  LDSM.16.M88.4 R28, [R116+0x1000] ;  /* 0x00100000741c783b */ /* 0x000fe80000000200 */
[----:B------:R-:W-:Y:S01]  /*11b0*/  LDSM.16.M88.4 R60, [R113+0xc00] ;  /* 0x000c0000713c783b */ /* 0x000fe20000000200 */
[C---:B---3--:R-:W-:Y:S03]  /*11c0*/  HMMA.16816.F32.BF16 R24, R40.reuse, R20, RZ ;  /* 0x000000142818723c */ /* 0x048fe600000418ff */
[----:B------:R-:W-:Y:S04]  /*11d0*/  LDSM.16.M88.4 R64, [R114+0x1000] ;  /* 0x001000007240783b */ /* 0x000fe80000000200 */
[----:B------:R-:W-:Y:S01]  /*11e0*/  LDSM.16.M88.4 R68, [R113+0x1400] ;  /* 0x001400007144783b */ /* 0x000fe20000000200 */
[C---:B------:R-:W-:Y:S03]  /*11f0*/  HMMA.16816.F32.BF16 R20, R40.reuse, R22, RZ ;  /* 0x000000162814723c */ /* 0x040fe600000418ff */
[----:B------:R-:W0:Y:S05]  /*1200*/  LDGDEPBAR ;  /* 0x00000000000079af */ /* 0x000e2a0000000000 */
[C---:B-1----:R-:W-:Y:S08]  /*1210*/  HMMA.16816.F32.BF16 R16, R40.reuse, R12, RZ ;  /* 0x0000000c2810723c */ /* 0x042ff000000418ff */
[C---:B--2---:R-:W-:Y:S08]  /*1220*/  HMMA.16816.F32.BF16 R52, R40.reuse, R48, RZ ;  /* 0x000000302834723c */ /* 0x044ff000000418ff */
[C---:B------:R-:W-:Y:S08]  /*1230*/  HMMA.16816.F32.BF16 R12, R40.reuse, R14, RZ ;  /* 0x0000000e280c723c */ /* 0x040ff000000418ff */
[C---:B------:R-:W-:Y:S08]  /*1240*/  HMMA.16816.F32.BF16 R48, R40.reuse, R50, RZ ;  /* 0x000000322830723c */ /* 0x040ff000000418ff */
[C---:B----4-:R-:W-:Y:S08]  /*1250*/  HMMA.16816.F32.BF16 R44, R40.reuse, R8, RZ ;  /* 0x00000008282c723c */ /* 0x050ff000000418ff */
[----:B------:R-:W-:Y:S01]  /*1260*/  HMMA.16816.F32.BF16 R40, R40, R10, RZ ;  /* 0x0000000a2828723c */ /* 0x000fe200000418ff */
[----:B------:R-:W1:Y:S07]  /*1270*/  LDSM.16.M88.4 R8, [R86+0x4000] ;  /* 0x004000005608783b */ /* 0x000e6e0000000200 */
[C---:B------:R-:W-:Y:S08]  /*1280*/  HMMA.16816.F32.BF16 R24, R56.reuse, R36, R24 ;  /* 0x000000243818723c */ /* 0x040ff00000041818 */
[C---:B------:R-:W-:Y:S01]  /*1290*/  HMMA.16816.F32.BF16 R20, R56.reuse, R38, R20 ;  /* 0x000000263814723c */ /* 0x040fe20000041814 */
[----:B------:R-:W-:Y:S07]  /*12a0*/  LDSM.16.M88.4 R36, [R86+0x4400] ;  /* 0x004400005624783b */ /* 0x000fee0000000200 */
[C---:B-----5:R-:W-:Y:S08]  /*12b0*/  HMMA.16816.F32.BF16 R16, R56.reuse, R4, R16 ;  /* 0x000000043810723c */ /* 0x060ff00000041810 */
[C---:B------:R-:W-:Y:S01]  /*12c0*/  HMMA.16816.F32.BF16 R12, R56.reuse, R6, R12 ;  /* 0x00000006380c723c */ /* 0x040fe2000004180c */
[----:B------:R-:W2:Y:S07]  /*12d0*/  LDSM.16.M88.4 R4, [R86+0x4800] ;  /* 0x004800005604783b */ /* 0x000eae0000000200 */
[C---:B------:R-:W-:Y:S08]  /*12e0*/  HMMA.16816.F32.BF16 R52, R56.reuse, R32, R52 ;  /* 0x000000203834723c */ /* 0x040ff00000041834 */
[----:B------:R-:W-:Y:S01]  /*12f0*/  HMMA.16816.F32.BF16 R48, R56, R34, R48 ;  /* 0x000000223830723c */ /* 0x000fe20000041830 */
[----:B------:R-:W3:Y:S07]  /*1300*/  LDSM.16.M88.4 R32, [R86+0x4c00] ;  /* 0x004c00005620783b */ /* 0x000eee0000000200 */
[C---:B-1----:R-:W-:Y:S08]  /*1310*/  HMMA.16816.F32.BF16 R24, R28.reuse, R8, R24 ;  /* 0x000000081c18723c */ /* 0x042ff00000041818 */
[----:B------:R-:W-:Y:S01]  /*1320*/  HMMA.16816.F32.BF16 R20, R28, R10, R20 ;  /* 0x0000000a1c14723c */ /* 0x000fe20000041814 */
[----:B------:R-:W1:Y:S07]  /*1330*/  LDSM.16.M88.4 R8, [R113+0x1000] ;  /* 0x001000007108783b */ /* 0x000e6e0000000200 */
[C---:B------:R-:W-:Y:S08]  /*1340*/  HMMA.16816.F32.BF16 R44, R56.reuse, R60, R44 ;  /* 0x0000003c382c723c */ /* 0x040ff0000004182c */
[----:B------:R-:W-:Y:S01]  /*1350*/  HMMA.16816.F32.BF16 R40, R56, R62, R40 ;  /* 0x0000003e3828723c */ /* 0x000fe20000041828 */
[----:B------:R-:W4:Y:S04]  /*1360*/  LDSM.16.M88.4 R60, [R113+0x1800] ;  /* 0x00180000713c783b */ /* 0x000f280000000200 */
[----:B------:R-:W5:Y:S03]  /*1370*/  LDSM.16.M88.4 R56, [R113+0x1c00] ;  /* 0x001c00007138783b */ /* 0x000f660000000200 */
[C---:B--2---:R-:W-:Y:S08]  /*1380*/  HMMA.16816.F32.BF16 R52, R28.reuse, R4, R52 ;  /* 0x000000041c34723c */ /* 0x044ff00000041834 */
[C---:B------:R-:W-:Y:S01]  /*1390*/  HMMA.16816.F32.BF16 R48, R28.reuse, R6, R48 ;  /* 0x000000061c30723c */ /* 0x040fe20000041830 */
[----:B------:R-:W-:Y:S07]  /*13a0*/  LDSM.16.M88.4 R4, [R116+0x2000] ;  /* 0x002000007404783b */ /* 0x000fee0000000200 */
[C---:B------:R-:W-:Y:S08]  /*13b0*/  HMMA.16816.F32.BF16 R16, R28.reuse, R36, R16 ;  /* 0x000000241c10723c */ /* 0x040ff00000041810 */
[C---:B------:R-:W-:Y:S01]  /*13c0*/  HMMA.16816.F32.BF16 R12, R28.reuse, R38, R12 ;  /* 0x000000261c0c723c */ /* 0x040fe2000004180c */
[----:B------:R-:W-:Y:S07]  /*13d0*/  LDSM.16.M88.4 R36, [R86+0x5000] ;  /* 0x005000005624783b */ /* 0x000fee0000000200 */
[C---:B---3--:R-:W-:Y:S08]  /*13e0*/  HMMA.16816.F32.BF16 R44, R28.reuse, R32, R44 ;  /* 0x000000201c2c723c */ /* 0x048ff0000004182c */
[----:B------:R-:W-:Y:S01]  /*13f0*/  HMMA.16816.F32.BF16 R40, R28, R34, R40 ;  /* 0x000000221c28723c */ /* 0x000fe20000041828 */
[----:B------:R-:W2:Y:S04]  /*1400*/  LDSM.16.M88.4 R28, [R86+0x5800] ;  /* 0x00580000561c783b */ /* 0x000ea80000000200 */
[----:B------:R-:W3:Y:S03]  /*1410*/  LDSM.16.M88.4 R32, [R86+0x5400] ;  /* 0x005400005620783b */ /* 0x000ee60000000200 */
[C---:B-1----:R-:W-:Y:S08]  /*1420*/  HMMA.16816.F32.BF16 R24, R64.reuse, R8, R24 ;  /* 0x000000084018723c */ /* 0x042ff00000041818 */
[C---:B------:R-:W-:Y:S01]  /*1430*/  HMMA.16816.F32.BF16 R20, R64.reuse, R10, R20 ;  /* 0x0000000a4014723c */ /* 0x040fe20000041814 */
[----:B------:R-:W1:Y:S07]  /*1440*/  LDSM.16.M88.4 R8, [R86+0x5c00] ;  /* 0x005c00005608783b */ /* 0x000e6e0000000200 */
[C---:B----4-:R-:W-:Y:S08]  /*1450*/  HMMA.16816.F32.BF16 R52, R64.reuse, R60, R52 ;  /* 0x0000003c4034723c */ /* 0x050ff00000041834 */
[C---:B------:R-:W-:Y:S01]  /*1460*/  HMMA.16816.F32.BF16 R48, R64.reuse, R62, R48 ;  /* 0x0000003e4030723c */ /* 0x040fe20000041830 */
[----:B------:R-:W-:Y:S07]  /*1470*/  LDSM.16.M88.4 R60, [R113+0x2400] ;  /* 0x00240000713c783b */ /* 0x000fee0000000200 */
[C---:B------:R-:W-:Y:S08]  /*1480*/  HMMA.16816.F32.BF16 R16, R64.reuse, R68, R16 ;  /* 0x000000444010723c */ /* 0x040ff00000041810 */
[C---:B------:R-:W-:Y:S08]  /*1490*/  HMMA.16816.F32.BF16 R12, R64.reuse, R70, R12 ;  /* 0x00000046400c723c */ /* 0x040ff0000004180c */
[C---:B-----5:R-:W-:Y:S08]  /*14a0*/  HMMA.16816.F32.BF16 R44, R64.reuse, R56, R44 ;  /* 0x00000038402c723c */ /* 0x060ff0000004182c */
[----:B------:R-:W-:Y:S01]  /*14b0*/  HMMA.16816.F32.BF16 R64, R64, R58, R40 ;  /* 0x0000003a4040723c */ /* 0x000fe20000041828 */
[----:B------:R-:W-:Y:S04]  /*14c0*/  LDSM.16.M88.4 R56, [R114+0x2000] ;  /* 0x002000007238783b */ /* 0x000fe80000000200 */
[----:B------:R-:W4:Y:S03]  /*14d0*/  LDSM.16.M88.4 R40, [R113+0x2000] ;  /* 0x002000007128783b */ /* 0x000f260000000200 */
[C---:B--2---:R-:W-:Y:S08]  /*14e0*/  HMMA.16816.F32.BF16 R52, R4.reuse, R28, R52 ;  /* 0x0000001c0434723c */ /* 0x044ff00000041834 */
[C---:B------:R-:W-:Y:S01]  /*14f0*/  HMMA.16816.F32.BF16 R48, R4.reuse, R30, R48 ;  /* 0x0000001e0430723c */ /* 0x040fe20000041830 */
[----:B------:R-:W2:Y:S07]  /*1500*/  LDSM.16.M88.4 R28, [R113+0x2800] ;  /* 0x00280000711c783b */ /* 0x000eae0000000200 */
[C---:B------:R-:W-:Y:S08]  /*1510*/  HMMA.16816.F32.BF16 R20, R4.reuse, R38, R20 ;  /* 0x000000260414723c */ /* 0x040ff00000041814 */
[C---:B------:R-:W-:Y:S08]  /*1520*/  HMMA.16816.F32.BF16 R24, R4.reuse, R36, R24 ;  /* 0x000000240418723c */ /* 0x040ff00000041818 */
[C---:B---3--:R-:W-:Y:S08]  /*1530*/  HMMA.16816.F32.BF16 R16, R4.reuse, R32, R16 ;  /* 0x000000200410723c */ /* 0x048ff00000041810 */
[C---:B------:R-:W-:Y:S08]  /*1540*/  HMMA.16816.F32.BF16 R12, R4.reuse, R34, R12 ;  /* 0x00000022040c723c */ /* 0x040ff0000004180c */
[C---:B-1----:R-:W-:Y:S07]  /*1550*/  HMMA.16816.F32.BF16 R44, R4.reuse, R8, R44 ;  /* 0x00000008042c723c */ /* 0x042fee000004182c */
[----:B------:R-:W-:Y:S01]  /*1560*/  IADD3 R8, R2, 0x10, RZ ;  /* 0x0000001002087810 */ /* 0x000fe20007ffe0ff */
[----:B------:R-:W-:Y:S07]  /*1570*/  HMMA.16816.F32.BF16 R64, R4, R10, R64 ;  /* 0x0000000a0440723c */ /* 0x000fee0000041840 */
[----:B------:R-:W-:Y:S01]  /*1580*/  IADD3 R5, R82, 0x1, R119 ;  /* 0x0000000152057810 */ /* 0x000fe20007ffe077 */
[----:B----4-:R-:W-:Y:S01]  /*1590*/  HMMA.16816.F32.BF16 R20, R56, R42, R20 ;  /* 0x0000002a3814723c */ /* 0x010fe20000041814 */
[----:B------:R-:W-:-:S02]  /*15a0*/  IADD3 R10, R2, 0x9, RZ ;  /* 0x00000009020a7810 */ /* 0x000fc40007ffe0ff */
[----:B------:R-:W-:Y:S02]  /*15b0*/  IADD3 R0, R80, -c[0x0][0x214], R5 ;  /* 0x8000850050007a10 */ /* 0x000fe40007ffe005 */
[----:B------:R-:W1:Y:S01]  /*15c0*/  LDSM.16.M88.4 R4, [R113+0x2c00] ;  /* 0x002c00007104783b */ /* 0x000e620000000200 */
[----:B------:R-:W-:-:S04]  /*15d0*/  DEPBAR.LE SB0, 0x0 ;  /* 0x000080000000791a */ /* 0x000fc80000000000 */
[----:B------:R-:W-:Y:S01]  /*15e0*/  IADD3 R39, R0, c[0x0][0x2e8], RZ ;  /* 0x0000ba0000277a10 */ /* 0x000fe20007ffe0ff */
[C---:B------:R-:W-:Y:S01]  /*15f0*/  HMMA.16816.F32.BF16 R16, R56.reuse, R60, R16 ;  /* 0x0000003c3810723c */ /* 0x040fe20000041810 */
[----:B------:R-:W-:Y:S02]  /*1600*/  IADD3 R0, R2, 0x1, RZ ;  /* 0x0000000102007810 */ /* 0x000fe40007ffe0ff */
[C---:B------:R-:W-:Y:S02]  /*1610*/  IADD3 R33, R39.reuse, 0x8, RZ ;  /* 0x0000000827217810 */ /* 0x040fe40007ffe0ff */
[-C--:B------:R-:W-:Y:S02]  /*1620*/  IMNMX R39, R39, R80.reuse, PT ;  /* 0x0000005027277217 */ /* 0x080fe40003800200 */
[----:B------:R-:W-:Y:S01]  /*1630*/  IMNMX R33, R33, R80, PT ;  /* 0x0000005021217217 */ /* 0x000fe20003800200 */
[----:B------:R-:W-:Y:S01]  /*1640*/  HMMA.16816.F32.BF16 R12, R56, R62, R12 ;  /* 0x0000003e380c723c */ /* 0x000fe2000004180c */
[----:B------:R-:W-:-:S02]  /*1650*/  ISETP.GE.AND P5, PT, R0, R39, PT ;  /* 0x000000270000720c */ /* 0x000fc40003fa6270 */
[----:B------:R-:W-:Y:S02]  /*1660*/  ISETP.GE.AND P0, PT, R0, R33, PT ;  /* 0x000000210000720c */ /* 0x000fe40003f06270 */
[----:B------:R-:W-:Y:S02]  /*1670*/  IADD3 R0, R2, 0x8, RZ ;  /* 0x0000000802007810 */ /* 0x000fe40007ffe0ff */
[-C--:B------:R-:W-:Y:S01]  /*1680*/  ISETP.GE.AND P2, PT, R10, R39.reuse, PT ;  /* 0x000000270a00720c */ /* 0x080fe20003f46270 */
[----:B--2---:R-:W-:Y:S01]  /*1690*/  HMMA.16816.F32.BF16 R52, R56, R28, R52 ;  /* 0x0000001c3834723c */ /* 0x004fe20000041834 */
[C---:B------:R-:W-:Y:S02]  /*16a0*/  ISETP.GE.AND P1, PT, R0.reuse, R39, PT ;  /* 0x000000270000720c */ /* 0x040fe40003f26270 */
[-C--:B------:R-:W-:Y:S02]  /*16b0*/  ISETP.GE.AND P4, PT, R0, R33.reuse, PT ;  /* 0x000000210000720c */ /* 0x080fe40003f86270 */
[----:B------:R-:W-:-:S02]  /*16c0*/  ISETP.GE.AND P3, PT, R10, R33, PT ;  /* 0x000000210a00720c */ /* 0x000fc40003f66270 */
[----:B------:R-:W-:Y:S01]  /*16d0*/  ISETP.GE.AND P6, PT, R8, R39, PT ;  /* 0x000000270800720c */ /* 0x000fe20003fc6270 */
[C---:B------:R-:W-:Y:S01]  /*16e0*/  HMMA.16816.F32.BF16 R48, R56.reuse, R30, R48 ;  /* 0x0000001e3830723c */ /* 0x040fe20000041830 */
[----:B------:R-:W-:Y:S02]  /*16f0*/  FSEL R0, R20, -INF , !P1 ;  /* 0xff80000014007808 */ /* 0x000fe40004800000 */
        /* <DEDUP_REMOVED lines=8> */
[----:B-1----:R-:W-:Y:S01]  /*1780*/  HMMA.16816.F32.BF16 R44, R56, R4, R44 ;  /* 0x00000004382c723c */ /* 0x002fe2000004182c */
[C---:B------:R-:W-:Y:S02]  /*1790*/  ISETP.GE.AND P4, PT, R10.reuse, R39, PT ;  /* 0x000000270a00720c */ /* 0x040fe40003f86270 */
[----:B------:R-:W-:Y:S02]  /*17a0*/  ISETP.GE.AND P2, PT, R10, R33, PT ;  /* 0x000000210a00720c */ /* 0x000fe40003f46270 */
[----:B------:R-:W-:-:S02]  /*17b0*/  ISETP.GE.AND P3, PT, R20, R39, PT ;  /* 0x000000271400720c */ /* 0x000fc40003f66270 */
[----:B------:R-:W-:Y:S01]  /*17c0*/  ISETP.GE.AND P6, PT, R20, R33, PT ;  /* 0x000000211400720c */ /* 0x000fe20003fc6270 */
[----:B------:R-:W-:Y:S01]  /*17d0*/  HMMA.16816.F32.BF16 R64, R56, R6, R64 ;  /* 0x000000063840723c */ /* 0x000fe20000041840 */
[C---:B------:R-:W-:Y:S02]  /*17e0*/  IADD3 R10, R2.reuse, 0x19, RZ ;  /* 0x00000019020a7810 */ /* 0x040fe40007ffe0ff */
[----:B------:R-:W-:Y:S02]  /*17f0*/  IADD3 R20, R2, 0x20, RZ ;  /* 0x0000002002147810 */ /* 0x000fe40007ffe0ff */
[----:B------:R-:W-:Y:S02]  /*1800*/  FSEL R11, R18, -INF , !P1 ;  /* 0xff800000120b7808 */ /* 0x000fe40004800000 */
[----:B------:R-:W-:Y:S02]  /*1810*/  FSEL R9, R19, -INF , !P2 ;  /* 0xff80000013097808 */ /* 0x000fe40005000000 */
[----:B------:R-:W-:-:S02]  /*1820*/  FSEL R12, R12, -INF , !P3 ;  /* 0xff8000000c0c7808 */ /* 0x000fc40005800000 */
[-C--:B------:R-:W-:Y:S02]  /*1830*/  ISETP.GE.AND P1, PT, R10, R39.reuse, PT ;  /* 0x000000270a00720c */ /* 0x080fe40003f26270 */
[C---:B------:R-:W-:Y:S02]  /*1840*/  ISETP.GE.AND P2, PT, R20.reuse, R39, PT ;  /* 0x000000271400720c */ /* 0x040fe40003f46270 */
[----:B------:R-:W-:Y:S02]  /*1850*/  ISETP.GE.AND P3, PT, R20, R33, PT ;  /* 0x000000211400720c */ /* 0x000fe40003f66270 */
[C---:B------:R-:W-:Y:S02]  /*1860*/  IADD3 R20, R2.reuse, 0x21, RZ ;  /* 0x0000002102147810 */ /* 0x040fe40007ffe0ff */
[----:B------:R-:W-:Y:S02]  /*1870*/  FSEL R18, R17, -INF , !P4 ;  /* 0xff80000011127808 */ /* 0x000fe40006000000 */
[----:B------:R-:W-:-:S02]  /*1880*/  IADD3 R22, R2, 0x28, RZ ;  /* 0x0000002802167810 */ /* 0x000fc40007ffe0ff */
[-C--:B------:R-:W-:Y:S02]  /*1890*/  ISETP.GE.AND P4, PT, R10, R33.reuse, PT ;  /* 0x000000210a00720c */ /* 0x080fe40003f86270 */
[----:B------:R-:W-:Y:S02]  /*18a0*/  FSEL R10, R13, -INF , !P1 ;  /* 0xff8000000d0a7808 */ /* 0x000fe40004800000 */
[-C--:B------:R-:W-:Y:S02]  /*18b0*/  ISETP.GE.AND P1, PT, R20, R33.reuse, PT ;  /* 0x000000211400720c */ /* 0x080fe40003f26270 */
[----:B------:R-:W-:Y:S02]  /*18c0*/  FSEL R89, R52, -INF , !P2 ;  /* 0xff80000034597808 */ /* 0x000fe40005000000 */
[----:B------:R-:W-:Y:S02]  /*18d0*/  ISETP.GE.AND P2, PT, R22, R33, PT ;  /* 0x000000211600720c */ /* 0x000fe40003f46270 */
[----:B------:R-:W-:-:S02]  /*18e0*/  IADD3 R28, R2, 0x30, RZ ;  /* 0x00000030021c7810 */ /* 0x000fc40007ffe0ff */
[----:B------:R-:W-:Y:S02]  /*18f0*/  IADD3 R30, R2, 0x29, RZ ;  /* 0x00000029021e7810 */ /* 0x000fe40007ffe0ff */
[----:B------:R-:W-:Y:S02]  /*1900*/  FSEL R17, R14, -INF , !P6 ;  /* 0xff8000000e117808 */ /* 0x000fe40007000000 */
[----:B------:R-:W-:Y:S02]  /*1910*/  ISETP.GE.AND P6, PT, R20, R39, PT ;  /* 0x000000271400720c */ /* 0x000fe40003fc6270 */
[----:B------:R-:W-:Y:S02]  /*1920*/  FSEL R87, R55, -INF , !P1 ;  /* 0xff80000037577808 */ /* 0x000fe40004800000 */
[----:B------:R-:W-:Y:S02]  /*1930*/  FSEL R15, R15, -INF , !P4 ;  /* 0xff8000000f0f7808 */ /* 0x000fe40006000000 */
[----:B------:R-:W-:-:S02]  /*1940*/  IADD3 R20, R2, 0x38, RZ ;  /* 0x0000003802147810 */ /* 0x000fc40007ffe0ff */
[-C--:B------:R-:W-:Y:S02]  /*1950*/  ISETP.GE.AND P1, PT, R28, R39.reuse, PT ;  /* 0x000000271c00720c */ /* 0x080fe40003f26270 */
[----:B------:R-:W-:Y:S02]  /*1960*/  FSEL R90, R50, -INF , !P2 ;  /* 0xff800000325a7808 */ /* 0x000fe40005000000 */
[----:B------:R-:W-:Y:S02]  /*1970*/  ISETP.GE.AND P4, PT, R22, R39, PT ;  /* 0x000000271600720c */ /* 0x000fe40003f86270 */
[----:B------:R-:W-:Y:S02]  /*1980*/  FSEL R35, R54, -INF , !P3 ;  /* 0xff80000036237808 */ /* 0x000fe40005800000 */
[----:B------:R-:W-:Y:S02]  /*1990*/  ISETP.GE.AND P2, PT, R30, R33, PT ;  /* 0x000000211e00720c */ /* 0x000fe40003f46270 */
[----:B------:R-:W-:-:S02]  /*19a0*/  IADD3 R22, R2, 0x31, RZ ;  /* 0x0000003102167810 */ /* 0x000fc40007ffe0ff */
[-C--:B------:R-:W-:Y:S02]  /*19b0*/  ISETP.GE.AND P3, PT, R30, R39.reuse, PT ;  /* 0x000000271e00720c */ /* 0x080fe40003f66270 */
[----:B------:R-:W-:Y:S02]  /*19c0*/  FSEL R14, R25, -INF , !P5 ;  /* 0xff800000190e7808 */ /* 0x000fe40006800000 */
[----:B------:R-:W-:Y:S02]  /*19d0*/  FSEL R94, R44, -INF , !P1 ;  /* 0xff8000002c5e7808 */ /* 0x000fe40004800000 */
[C---:B------:R-:W-:Y:S02]  /*19e0*/  ISETP.GE.AND P5, PT, R20.reuse, R39, PT ;  /* 0x000000271400720c */ /* 0x040fe40003fa6270 */
[----:B------:R-:W-:Y:S02]  /*19f0*/  FSEL R99, R51, -INF , !P2 ;  /* 0xff80000033637808 */ /* 0x000fe40005000000 */
[----:B------:R-:W-:-:S02]  /*1a00*/  ISETP.GE.AND P1, PT, R20, R33, PT ;  /* 0x000000211400720c */ /* 0x000fc40003f26270 */
[----:B------:R-:W-:Y:S01]  /*1a10*/  FSEL R93, R49, -INF , !P3 ;  /* 0xff800000315d7808 */ /* 0x000fe20005800000 */
[----:B------:R-:W1:Y:S01]  /*1a20*/  LDC.U8 R20, c[0x0][0x2d8] ;  /* 0x0000b600ff147b82 */ /* 0x000e620000000000 */
[-C--:B------:R-:W-:Y:S02]  /*1a30*/  ISETP.GE.AND P2, PT, R22, R33.reuse, PT ;  /* 0x000000211600720c */ /* 0x080fe40003f46270 */
[----:B------:R-:W-:Y:S02]  /*1a40*/  ISETP.GE.AND P3, PT, R28, R33, PT ;  /* 0x000000211c00720c */ /* 0x000fe40003f66270 */
[----:B------:R-:W-:Y:S02]  /*1a50*/  FSEL R105, R47, -INF , !P2 ;  /* 0xff8000002f697808 */ /* 0x000fe40005000000 */
[----:B------:R-:W-:Y:S02]  /*1a60*/  FSEL R27, R27, -INF , !P0 ;  /* 0xff8000001b1b7808 */ /* 0x000fe40004000000 */
[----:B------:R-:W-:-:S02]  /*1a70*/  FSEL R101, R46, -INF , !P3 ;  /* 0xff8000002e657808 */ /* 0x000fc40005800000 */
[----:B------:R-:W-:Y:S02]  /*1a80*/  ISETP.NE.AND P2, PT, R85, 0x1, PT ;  /* 0x000000015500780c */ /* 0x000fe40003f45270 */
[C---:B------:R-:W-:Y:S01]  /*1a90*/  IADD3 R4, R2.reuse, 0x39, RZ ;  /* 0x0000003902047810 */ /* 0x040fe20007ffe0ff */
[----:B------:R-:W-:Y:S01]  /*1aa0*/  BAR.SYNC.DEFER_BLOCKING 0x0 ;  /* 0x0000000000007b1d */ /* 0x000fe20000010000 */
[C---:B------:R-:W-:Y:S02]  /*1ab0*/  ISETP.GE.AND P0, PT, R2.reuse, R39, PT ;  /* 0x000000270200720c */ /* 0x040fe40003f06270 */
[----:B------:R-:W-:Y:S02]  /*1ac0*/  ISETP.GE.AND P3, PT, R2, R33, PT ;  /* 0x000000210200720c */ /* 0x000fe40003f66270 */
[----:B------:R-:W-:Y:S02]  /*1ad0*/  SHF.R.S32.HI R2, RZ, 0x1f, R77 ;  /* 0x0000001fff027819 */ /* 0x000fe4000001144d */
[----:B------:R-:W-:-:S02]  /*1ae0*/  FSEL R91, R53, -INF , !P6 ;  /* 0xff800000355b7808 */ /* 0x000fc40007000000 */
[----:B------:R-:W-:Y:S02]  /*1af0*/  LEA.HI R2, R2, R75, RZ, 0x2 ;  /* 0x0000004b02027211 */ /* 0x000fe400078f10ff */
[----:B------:R-:W-:Y:S02]  /*1b00*/  FSEL R92, R48, -INF , !P4 ;  /* 0xff800000305c7808 */ /* 0x000fe40006000000 */
[----:B------:R-:W-:Y:S02]  /*1b10*/  FSEL R24, R24, -INF , !P0 ;  /* 0xff80000018187808 */ /* 0x000fe40004000000 */
[----:B------:R-:W-:Y:S02]  /*1b20*/  LOP3.LUT R126, R2, 0xfffffffc, RZ, 0xc0, !PT ;  /* 0xfffffffc027e7812 */ /* 0x000fe400078ec0ff */
[-C--:B------:R-:W-:Y:S02]  /*1b30*/  ISETP.GE.AND P6, PT, R22, R39.reuse, PT ;  /* 0x000000271600720c */ /* 0x080fe40003fc6270 */
[C---:B------:R-:W-:Y:S01]  /*1b40*/  ISETP.GE.AND P4, PT, R4.reuse, R39, PT ;  /* 0x000000270400720c */ /* 0x040fe20003f86270 */
[----:B------:R-:W-:Y:S01]  /*1b50*/  IMAD.IADD R126, R75, 0x1, -R126 ;  /* 0x000000014b7e7824 */ /* 0x000fe200078e0a7e */
[----:B------:R-:W-:Y:S01]  /*1b60*/  ISETP.GE.AND P0, PT, R4, R33, PT ;  /* 0x000000210400720c */ /* 0x000fe20003f06270 */
[----:B------:R-:W-:Y:S01]  /*1b70*/  IMAD.IADD R4, R76, 0x1, R79 ;  /* 0x000000014c047824 */ /* 0x000fe200078e024f */
[----:B------:R-:W-:-:S02]  /*1b80*/  FSEL R26, R26, -INF , !P3 ;  /* 0xff8000001a1a7808 */ /* 0x000fc40005800000 */
[----:B------:R-:W-:Y:S02]  /*1b90*/  FSEL R100, R45, -INF , !P6 ;  /* 0xff8000002d647808 */ /* 0x000fe40007000000 */
[----:B------:R-:W-:Y:S02]  /*1ba0*/  FSEL R96, R64, -INF , !P5 ;  /* 0xff80000040607808 */ /* 0x000fe40006800000 */
[----:B------:R-:W-:Y:S02]  /*1bb0*/  FSEL R104, R66, -INF , !P1 ;  /* 0xff80000042687808 */ /* 0x000fe40004800000 */
[----:B------:R-:W-:Y:S02]  /*1bc0*/  FSEL R95, R65, -INF , !P4 ;  /* 0xff800000415f7808 */ /* 0x000fe40006000000 */
[----:B------:R-:W-:Y:S01]  /*1bd0*/  FSEL R103, R67, -INF , !P0 ;  /* 0xff80000043677808 */ /* 0x000fe20004000000 */
[----:B------:R-:W-:Y:S05]  /*1be0*/  @!P2 BRA `(.L_x_725) ;  /* 0x000001a00000a947 */ /* 0x000fea0003800000 */
[----:B-1----:R-:W-:Y:S01]  /*1bf0*/  IADD3 R7, R85, -0x2, RZ ;  /* 0xfffffffe55077810 */ /* 0x002fe20007ffe0ff */
[----:B------:R-:W-:-:S02]  /*1c00*/  USHF.L.U32 UR7, UR6, 0x5, URZ ;  /* 0x0000000506077899 */ /* 0x000fc4000800063f */
[----:B------:R-:W-:Y:S01]  /*1c10*/  UMOV UR5, 0x5 ;  /* 0x0000000500057882 */ /* 0x000fe20000000000 */
[----:B------:R-:W-:Y:S01]  /*1c20*/  SHF.R.S32.HI R5, RZ, 0x1f, R7 ;  /* 0x0000001fff057819 */ /* 0x000fe20000011407 */
[C---:B------:R-:W-:Y:S01]  /*1c30*/  IMAD R2, R7.reuse, UR16, RZ ;  /* 0x0000001007027c24 */ /* 0x040fe2000f8e02ff */
[----:B------:R-:W-:Y:S01]  /*1c40*/  ULDC UR4, c[0x0][0x19c] ;  /* 0x0000670000047ab9 */ /* 0x000fe20000000800 */
[----:B------:R-:W-:Y:S01]  /*1c50*/  IMAD.WIDE.U32 R28, R7, UR17, R124 ;  /* 0x00000011071c7c25 */ /* 0x000fe2000f8e007c */
[----:B------:R-:W-:-:S03]  /*1c60*/  USHF.L.U64.HI UR4, UR6, UR5, UR4 ;  /* 0x0000000506047299 */ /* 0x000fc60008010204 */
[----:B------:R-:W-:Y:S01]  /*1c70*/  IMAD R2, R5, UR17, R2 ;  /* 0x0000001105027c24 */ /* 0x000fe2000f8e0202 */
[C---:B------:R-:W-:Y:S01]  /*1c80*/  LEA R30, P1, R28.reuse, c[0x0][0x168], 0x1 ;  /* 0x00005a001c1e7a11 */ /* 0x040fe200078208ff */
        /* <DEDUP_REMOVED lines=16> */
.L_x_725:
[----:B-1----:R-:W-:Y:S01]  /*1d90*/  FMNMX.FTZ R5, R24, R14, !PT ;  /* 0x0000000e18057209 */ /* 0x002fe20007810000 */
[----:B------:R-:W-:Y:S01]  /*1da0*/  IMAD.WIDE.U32 R110, R84, -0x2daee0ad, RZ ;  /* 0xd2511f53546e7825 */ /* 0x000fe200078e00ff */
[----:B------:R-:W-:Y:S01]  /*1db0*/  LOP3.LUT R21, R72, UR22, RZ, 0x3c, !PT ;  /* 0x0000001648157c12 */ /* 0x000fe2000f8e3cff */
[----:B------:R-:W-:Y:S01]  /*1dc0*/  UIADD3 UR13, UR22, -0x61c88647, URZ ;  /* 0x9e3779b9160d7890 */ /* 0x000fe2000fffe03f */
[----:B------:R-:W-:Y:S01]  /*1dd0*/  FMNMX.FTZ R5, R0, R5, !PT ;  /* 0x0000000500057209 */ /* 0x000fe20007810000 */
[----:B------:R-:W-:Y:S01]  /*1de0*/  IMAD.SHL.U32 R68, R73, 0x2, RZ ;  /* 0x0000000249447824 */ /* 0x000fe200078e00ff */
[----:B------:R-:W-:Y:S01]  /*1df0*/  UIADD3 UR12, UR23, -0x4498517b, URZ ;  /* 0xbb67ae85170c7890 */ /* 0x000fe2000fffe03f */
[----:B------:R-:W-:Y:S01]  /*1e00*/  IMAD.SHL.U32 R112, R4, 0x2, RZ ;  /* 0x0000000204707824 */ /* 0x000fe200078e00ff */
[----:B------:R-:W-:Y:S01]  /*1e10*/  FMNMX.FTZ R5, R8, R5, !PT ;  /* 0x0000000508057209 */ /* 0x000fe20007810000 */
[----:B------:R-:W-:Y:S01]  /*1e20*/  UIADD3 UR10, UR23, 0x76cf5d0a, URZ ;  /* 0x76cf5d0a170a7890 */ /* 0x000fe2000fffe03f */
[----:B------:R-:W-:Y:S01]  /*1e30*/  LOP3.LUT R30, R111, UR23, R68, 0x96, !PT ;  /* 0x000000176f1e7c12 */ /* 0x000fe2000f8e9644 */
[----:B------:R-:W-:Y:S01]  /*1e40*/  UIADD3 UR11, UR22, 0x3c6ef372, URZ ;  /* 0x3c6ef372160b7890 */ /* 0x000fe2000fffe03f */
[----:B------:R-:W-:Y:S01]  /*1e50*/  FMNMX.FTZ R5, R16, R5, !PT ;  /* 0x0000000510057209 */ /* 0x000fe20007810000 */
[----:B------:R-:W-:Y:S01]  /*1e60*/  UIADD3 UR9, UR22, -0x255992d5, URZ ;  /* 0xdaa66d2b16097890 */ /* 0x000fe2000fffe03f */
[----:B------:R-:W-:Y:S01]  /*1e70*/  IMAD.IADD R86, R3, 0x1, R112 ;  /* 0x0000000103567824 */ /* 0x000fe200078e0270 */
[----:B------:R-:W-:Y:S01]  /*1e80*/  UIADD3 UR8, UR23, 0x32370b8f, URZ ;  /* 0x32370b8f17087890 */ /* 0x000fe2000fffe03f */
[----:B------:R-:W-:Y:S01]  /*1e90*/  FMNMX.FTZ R5, R18, R5, !PT ;  /* 0x0000000512057209 */ /* 0x000fe20007810000 */
[----:B------:R-:W-:Y:S01]  /*1ea0*/  IMAD.WIDE.U32 R30, R30, -0x326172a9, RZ ;  /* 0xcd9e8d571e1e7825 */ /* 0x000fe200078e00ff */
[----:B------:R-:W-:Y:S01]  /*1eb0*/  UIADD3 UR6, UR23, -0x126145ec, URZ ;  /* 0xed9eba1417067890 */ /* 0x000fe2000fffe03f */
[----:B------:R-:W-:Y:S01]  /*1ec0*/  LDSM.16.MT88.4 R48, [R86+0x6000] ;  /* 0x006000005630783b */ /* 0x000fe20000004200 */
[----:B------:R-:W-:Y:S01]  /*1ed0*/  FMNMX.FTZ R5, R12, R5, !PT ;  /* 0x000000050c057209 */ /* 0x000fe20007810000 */
[----:B------:R-:W-:-:S02]  /*1ee0*/  UIADD3 UR7, UR22, 0x78dde6e4, URZ ;  /* 0x78dde6e416077890 */ /* 0x000fc4000fffe03f */
[----:B------:R-:W-:Y:S01]  /*1ef0*/  UIADD3 UR5, UR22, 0x1715609d, URZ ;  /* 0x1715609d16057890 */ /* 0x000fe2000fffe03f */
[----:B------:R-:W-:Y:S01]  /*1f00*/  FMNMX.FTZ R2, R10, R5, !PT ;  /* 0x000000050a027209 */ /* 0x000fe20007810000 */
[----:B------:R-:W-:Y:S01]  /*1f10*/  UIADD3 UR4, UR23, -0x56f99767, URZ ;  /* 0xa906689917047890 */ /* 0x000fe2000fffe03f */
[----:B------:R-:W-:Y:S01]  /*1f20*/  LDSM.16.MT88.4 R64, [R86+0x7000] ;  /* 0x007000005640783b */ /* 0x000fe20000004200 */
[----:B------:R-:W-:Y:S01]  /*1f30*/  UIADD3 UR14, UR23, 0x646e171e, URZ ;  /* 0x646e171e170e7890 */ /* 0x000fe2000fffe03f */
[----:B------:R-:W-:Y:S01]  /*1f40*/  FMNMX.FTZ R2, R89, R2, !PT ;  /* 0x0000000259027209 */ /* 0x000fe20007810000 */
[----:B------:R-:W-:Y:S01]  /*1f50*/  UIADD3 UR15, UR22, -0x4ab325aa, URZ ;  /* 0xb54cda56160f7890 */ /* 0x000fe2000fffe03f */
[----:B------:R-:W-:Y:S02]  /*1f60*/  LDSM.16.MT88.4 R56, [R112+0x7000] ;  /* 0x007000007038783b */ /* 0x000fe40000004200 */
        /* <DEDUP_REMOVED lines=19> */
[----:B-1----:R-:W-:Y:S01]  /*20a0*/  FMNMX.FTZ R5, R22, R5, !PT ;  /* 0x0000000516057209 */ /* 0x002fe20007810000 */
[----:B------:R-:W-:Y:S01]  /*20b0*/  IMAD R22, R74, 0x4, R75 ;  /* 0x000000044a167824 */ /* 0x000fe200078e024b */
[----:B------:R-:W-:Y:S01]  /*20c0*/  FMNMX.FTZ R6, R101, R6, !PT ;  /* 0x0000000665067209 */ /* 0x000fe20007810000 */
[----:B------:R-:W-:Y:S02]  /*20d0*/  LDSM.16.MT88.4 R72, [R112+0x8000] ;  /* 0x008000007048783b */ /* 0x000fe40000004200 */
[----:B------:R-:W-:Y:S01]  /*20e0*/  IMAD.WIDE.U32 R70, R22, -0x326172a9, RZ ;  /* 0xcd9e8d5716467825 */ /* 0x000fe200078e00ff */
[----:B------:R-:W-:Y:S01]  /*20f0*/  FMNMX.FTZ R7, R105, R6, !PT ;  /* 0x0000000669077209 */ /* 0x000fe20007810000 */
[----:B------:R-:W1:Y:S03]  /*2100*/  SHFL.BFLY PT, R2, R5, 0x1, 0x1f ;  /* 0x0c201f0005027f89 */ /* 0x000e6600000e0000 */
[----:B------:R-:W-:-:S02]  /*2110*/  FMNMX.FTZ R6, R104, R7, !PT ;  /* 0x0000000768067209 */ /* 0x000fc40007810000 */
[----:B------:R-:W-:Y:S02]  /*2120*/  LOP3.LUT R78, R71, R21, RZ, 0x3c, !PT ;  /* 0x00000015474e7212 */ /* 0x000fe400078e3cff */
[----:B------:R-:W-:Y:S02]  /*2130*/  FMNMX.FTZ R6, R103, R6, !PT ;  /* 0x0000000667067209 */ /* 0x000fe40007810000 */
[----:B------:R-:W-:Y:S01]  /*2140*/  LOP3.LUT R28, R31, UR13, R70, 0x96, !PT ;  /* 0x0000000d1f1c7c12 */ /* 0x000fe2000f8e9646 */
[----:B------:R-:W-:-:S04]  /*2150*/  IMAD.WIDE.U32 R78, R78, -0x2daee0ad, RZ ;  /* 0xd2511f534e4e7825 */ /* 0x000fc800078e00ff */
[----:B------:R-:W-:Y:S01]  /*2160*/  IMAD.WIDE.U32 R28, R28, -0x2daee0ad, RZ ;  /* 0xd2511f531c1c7825 */ /* 0x000fe200078e00ff */
[----:B------:R-:W-:-:S03]  /*2170*/  LOP3.LUT R76, R79, UR12, R110, 0x96, !PT ;  /* 0x0000000c4f4c7c12 */ /* 0x000fc6000f8e966e */
[----:B------:R-:W-:Y:S02]  /*2180*/  IMAD R110, R20, 0x10000, R20 ;  /* 0x00010000146e7824 */ /* 0x000fe400078e0214 */
[----:B------:R-:W-:Y:S01]  /*2190*/  IMAD.WIDE.U32 R76, R76, -0x326172a9, RZ ;  /* 0xcd9e8d574c4c7825 */ /* 0x000fe200078e00ff */
[----:B-1----:R-:W-:Y:S02]  /*21a0*/  FMNMX.FTZ R2, R5, R2, !PT ;  /* 0x0000000205027209 */ /* 0x002fe40007810000 */
[----:B------:R-:W1:Y:S02]  /*21b0*/  SHFL.BFLY PT, R5, R6, 0x2, 0x1f ;  /* 0x0c401f0006057f89 */ /* 0x000e6400000e0000 */
[----:B------:R-:W-:Y:S01]  /*21c0*/  LOP3.LUT R7, R77, UR11, R30, 0x96, !PT ;  /* 0x0000000b4d077c12 */ /* 0x000fe2000f8e961e */
[C---:B------:R-:W-:Y:S01]  /*21d0*/  FMUL.FTZ R109, R2.reuse, c[0x0][0x23c] ;  /* 0x00008f00026d7a20 */ /* 0x040fe20000410000 */
[----:B------:R-:W-:-:S03]  /*21e0*/  FSETP.NEU.FTZ.AND P0, PT, R2, -INF , PT ;  /* 0xff8000000200780b */ /* 0x000fc60003f1d000 */
[----:B------:R-:W-:Y:S01]  /*21f0*/  IMAD.WIDE.U32 R30, R7, -0x2daee0ad, RZ ;  /* 0xd2511f53071e7825 */ /* 0x000fe200078e00ff */
[----:B------:R-:W-:-:S05]  /*2200*/  FSEL R109, R109, RZ, P0 ;  /* 0x000000ff6d6d7208 */ /* 0x000fca0000000000 */
[--C-:B------:R-:W-:Y:S01]  /*2210*/  FFMA.FTZ R108, R24, c[0x0][0x23c], -R109.reuse ;  /* 0x00008f00186c7a23 */ /* 0x100fe2000001086d */
[----:B------:R-:W-:Y:S01]  /*2220*/  LOP3.LUT R24, R29, UR10, R78, 0x96, !PT ;  /* 0x0000000a1d187c12 */ /* 0x000fe2000f8e964e */
[--C-:B------:R-:W-:Y:S01]  /*2230*/  FFMA.FTZ R32, R0, c[0x0][0x23c], -R109.reuse ;  /* 0x00008f0000207a23 */ /* 0x100fe2000001086d */
[----:B------:R-:W-:Y:S01]  /*2240*/  LOP3.LUT R0, R31, UR8, R28, 0x96, !PT ;  /* 0x000000081f007c12 */ /* 0x000fe2000f8e961c */
[----:B------:R-:W-:Y:S02]  /*2250*/  FFMA.FTZ R29, R8, c[0x0][0x23c], -R109 ;  /* 0x00008f00081d7a23 */ /* 0x000fe4000001086d */
[----:B------:R-:W-:Y:S01]  /*2260*/  IMAD.WIDE.U32 R24, R24, -0x326172a9, RZ ;  /* 0xcd9e8d5718187825 */ /* 0x000fe200078e00ff */
[----:B------:R-:W-:Y:S03]  /*2270*/  MUFU.EX2 R108, R108 ;  /* 0x0000006c006c7308 */ /* 0x000fe60000000800 */
[----:B------:R-:W-:Y:S01]  /*2280*/  IMAD.WIDE.U32 R40, R0, -0x326172a9, RZ ;  /* 0xcd9e8d5700287825 */ /* 0x000fe200078e00ff */
[----:B-1----:R-:W-:-:S02]  /*2290*/  FMNMX.FTZ R6, R6, R5, !PT ;  /* 0x0000000506067209 */ /* 0x002fc40007810000 */
[----:B------:R-:W-:Y:S01]  /*22a0*/  LOP3.LUT R38, R25, UR9, R76, 0x96, !PT ;  /* 0x0000000919267c12 */ /* 0x000fe2000f8e964c */
[--C-:B------:R-:W-:Y:S01]  /*22b0*/  FFMA.FTZ R25, R18, c[0x0][0x23c], -R109.reuse ;  /* 0x00008f0012197a23 */ /* 0x100fe2000001086d */
[----:B------:R-:W-:Y:S01]  /*22c0*/  LOP3.LUT R8, R41, UR7, R24, 0x96, !PT ;  /* 0x0000000729087c12 */ /* 0x000fe2000f8e9618 */
[----:B------:R-:W1:Y:S01]  /*22d0*/  SHFL.BFLY PT, R5, R6, 0x1, 0x1f ;  /* 0x0c201f0006057f89 */ /* 0x000e6200000e0000 */
[----:B------:R-:W-:Y:S01]  /*22e0*/  FFMA.FTZ R107, R14, c[0x0][0x23c], -R109 ;  /* 0x00008f000e6b7a23 */ /* 0x000fe2000001086d */
[----:B------:R-:W-:Y:S01]  /*22f0*/  MUFU.EX2 R32, R32 ;  /* 0x0000002000207308 */ /* 0x000fe20000000800 */
[----:B------:R-:W-:-:S04]  /*2300*/  IMAD.WIDE.U32 R38, R38, -0x2daee0ad, RZ ;  /* 0xd2511f5326267825 */ /* 0x000fc800078e00ff */
[--C-:B------:R-:W-:Y:S01]  /*2310*/  FFMA.FTZ R28, R16, c[0x0][0x23c], -R109.reuse ;  /* 0x00008f00101c7a23 */ /* 0x100fe2000001086d */
[----:B------:R-:W-:Y:S01]  /*2320*/  LOP3.LUT R30, R39, UR6, R30, 0x96, !PT ;  /* 0x00000006271e7c12 */ /* 0x000fe2000f8e961e */
[--C-:B------:R-:W-:Y:S01]  /*2330*/  FFMA.FTZ R24, R12, c[0x0][0x23c], -R109.reuse ;  /* 0x00008f000c187a23 */ /* 0x100fe2000001086d */
[----:B------:R-:W2:Y:S01]  /*2340*/  MUFU.EX2 R29, R29 ;  /* 0x0000001d001d7308 */ /* 0x000ea20000000800 */
[----:B------:R-:W-:Y:S02]  /*2350*/  FFMA.FTZ R97, R91, c[0x0][0x23c], -R109 ;  /* 0x00008f005b617a23 */ /* 0x000fe4000001086d */
[----:B------:R-:W-:-:S04]  /*2360*/  IMAD.WIDE.U32 R30, R30, -0x326172a9, RZ ;  /* 0xcd9e8d571e1e7825 */ /* 0x000fc800078e00ff */
[--C-:B------:R-:W-:Y:S01]  /*2370*/  FFMA.FTZ R91, R100, c[0x0][0x23c], -R109.reuse ;  /* 0x00008f00645b7a23 */ /* 0x100fe2000001086d */
[----:B------:R-:W-:Y:S01]  /*2380*/  LOP3.LUT R7, R31, UR5, R40, 0x96, !PT ;  /* 0x000000051f077c12 */ /* 0x000fe2000f8e9628 */
[----:B------:R-:W-:Y:S01]  /*2390*/  IMAD.WIDE.U32 R40, R8, -0x2daee0ad, RZ ;  /* 0xd2511f5308287825 */ /* 0x000fe200078e00ff */
[----:B------:R-:W3:Y:S03]  /*23a0*/  MUFU.EX2 R107, R107 ;  /* 0x0000006b006b7308 */ /* 0x000ee60000000800 */
[--C-:B------:R-:W-:Y:S01]  /*23b0*/  FFMA.FTZ R102, R89, c[0x0][0x23c], -R109.reuse ;  /* 0x00008f0059667a23 */ /* 0x100fe2000001086d */
[----:B-1----:R-:W-:Y:S01]  /*23c0*/  FMNMX.FTZ R0, R6, R5, !PT ;  /* 0x0000000506007209 */ /* 0x002fe20007810000 */
[----:B------:R-:W-:Y:S01]  /*23d0*/  IMAD.WIDE.U32 R6, R7, -0x2daee0ad, RZ ;  /* 0xd2511f5307067825 */ /* 0x000fe200078e00ff */
[----:B------:R-:W-:Y:S02]  /*23e0*/  LOP3.LUT R18, R41, UR4, R38, 0x96, !PT ;  /* 0x0000000429127c12 */ /* 0x000fe4000f8e9626 */
[C---:B------:R-:W-:Y:S01]  /*23f0*/  FSETP.NEU.FTZ.AND P0, PT, R0.reuse, -INF , PT ;  /* 0xff8000000000780b */ /* 0x040fe20003f1d000 */
[----:B------:R-:W-:Y:S01]  /*2400*/  FMUL.FTZ R106, R0, c[0x0][0x23c] ;  /* 0x00008f00006a7a20 */ /* 0x000fe20000410000 */
[----:B------:R-:W-:Y:S01]  /*2410*/  LOP3.LUT R16, R6, 0xffff, RZ, 0xc0, !PT ;  /* 0x0000ffff06107812 */ /* 0x000fe200078ec0ff */
[----:B------:R-:W-:Y:S01]  /*2420*/  IMAD.WIDE.U32 R18, R18, -0x326172a9, RZ ;  /* 0xcd9e8d5712127825 */ /* 0x000fe200078e00ff */
[----:B------:R-:W-:Y:S01]  /*2430*/  LOP3.LUT R13, R6, 0xff, RZ, 0xc0, !PT ;  /* 0x000000ff060d7812 */ /* 0x000fe200078ec0ff */
[----:B------:R-:W-:Y:S01]  /*2440*/  MUFU.EX2 R24, R24 ;  /* 0x0000001800187308 */ /* 0x000fe20000000800 */
[----:B------:R-:W-:Y:S01]  /*2450*/  FSEL R106, R106, RZ, P0 ;  /* 0x000000ff6a6a7208 */ /* 0x000fe20000000000 */
[--C-:B------:R-:W-:Y:S01]  /*2460*/  FFMA.FTZ R98, R92, c[0x0][0x23c], -R109.reuse ;  /* 0x00008f005c627a23 */ /* 0x100fe2000001086d */
[--C-:B------:R-:W-:Y:S01]  /*2470*/  SHF.R.U32.HI R14, RZ, 0x10, R6.reuse ;  /* 0x00000010ff0e7819 */ /* 0x100fe20000011606 */
[--C-:B------:R-:W-:Y:S01]  /*2480*/  FFMA.FTZ R93, R93, c[0x0][0x23c], -R109.reuse ;  /* 0x00008f005d5d7a23 */ /* 0x100fe2000001086d */
[----:B------:R-:W-:Y:S01]  /*2490*/  SHF.R.U32.HI R45, RZ, 0x18, R6 ;  /* 0x00000018ff2d7819 */ /* 0x000fe20000011606 */
[----:B------:R-:W-:Y:S01]  /*24a0*/  FFMA.FTZ R88, R26, c[0x0][0x23c], -R106 ;  /* 0x00008f001a587a23 */ /* 0x000fe2000001086a */
[----:B------:R-:W-:Y:S01]  /*24b0*/  SHF.R.U32.HI R6, RZ, 0x10, R18 ;  /* 0x00000010ff067819 */ /* 0x000fe20000011612 */
[----:B------:R-:W-:Y:S01]  /*24c0*/  FFMA.FTZ R33, R27, c[0x0][0x23c], -R106 ;  /* 0x00008f001b217a23 */ /* 0x000fe2000001086a */
[----:B------:R-:W-:Y:S01]  /*24d0*/  LOP3.LUT R8, R7, UR14, R40, 0x96, !PT ;  /* 0x0000000e07087c12 */ /* 0x000fe2000f8e9628 */
[--C-:B------:R-:W-:Y:S01]  /*24e0*/  FFMA.FTZ R34, R37, c[0x0][0x23c], -R106.reuse ;  /* 0x00008f0025227a23 */ /* 0x100fe2000001086a */
[----:B------:R-:W-:Y:S01]  /*24f0*/  LOP3.LUT R12, R18, 0xffff, RZ, 0xc0, !PT ;  /* 0x0000ffff120c7812 */ /* 0x000fe200078ec0ff */
[----:B------:R-:W-:Y:S01]  /*2500*/  FFMA.FTZ R31, R23, c[0x0][0x23c], -R106 ;  /* 0x00008f00171f7a23 */ /* 0x000fe2000001086a */
[----:B------:R-:W1:Y:S01]  /*2510*/  LDSM.16.MT88.4 R40, [R112+0x6000] ;  /* 0x006000007028783b */ /* 0x000e620000004200 */
[----:B------:R-:W-:Y:S01]  /*2520*/  SHF.R.U32.HI R83, RZ, 0x18, R18 ;  /* 0x00000018ff537819 */ /* 0x000fe20000011612 */
[----:B------:R-:W-:Y:S01]  /*2530*/  MUFU.EX2 R88, R88 ;  /* 0x0000005800587308 */ /* 0x000fe20000000800 */
[----:B------:R-:W-:Y:S01]  /*2540*/  LOP3.LUT R6, R6, 0xff, RZ, 0xc0, !PT ;  /* 0x000000ff06067812 */ /* 0x000fe200078ec0ff */
[----:B------:R-:W-:Y:S01]  /*2550*/  FFMA.FTZ R26, R17, c[0x0][0x23c], -R106 ;  /* 0x00008f00111a7a23 */ /* 0x000fe2000001086a */
[----:B------:R-:W-:Y:S01]  /*2560*/  LOP3.LUT R5, R19, UR15, R30, 0x96, !PT ;  /* 0x0000000f13057c12 */ /* 0x000fe2000f8e961e */
[----:B------:R-:W-:Y:S01]  /*2570*/  FFMA.FTZ R23, R10, c[0x0][0x23c], -R109 ;  /* 0x00008f000a177a23 */ /* 0x000fe2000001086d */
[----:B------:R-:W-:Y:S01]  /*2580*/  LOP3.LUT R7, R18, 0xff, RZ, 0xc0, !PT ;  /* 0x000000ff12077812 */ /* 0x000fe200078ec0ff */
[----:B------:R-:W-:Y:S01]  /*2590*/  FFMA.FTZ R30, R11, c[0x0][0x23c], -R106 ;  /* 0x00008f000b1e7a23 */ /* 0x000fe2000001086a */
[----:B------:R-:W-:Y:S01]  /*25a0*/  SHF.R.U32.HI R12, RZ, 0x8, R12 ;  /* 0x00000008ff0c7819 */ /* 0x000fe2000001160c */
[----:B------:R-:W4:Y:S01]  /*25b0*/  MUFU.EX2 R33, R33 ;  /* 0x0000002100217308 */ /* 0x000f220000000800 */
[----:B------:R-:W-:Y:S01]  /*25c0*/  PRMT R83, R6, 0x5410, R83 ;  /* 0x0000541006537816 */ /* 0x000fe20000000053 */
[--C-:B------:R-:W-:Y:S01]  /*25d0*/  FFMA.FTZ R27, R9, c[0x0][0x23c], -R106.reuse ;  /* 0x00008f00091b7a23 */ /* 0x100fe2000001086a */
[----:B------:R-:W-:Y:S01]  /*25e0*/  LOP3.LUT R6, R5, 0xffff, RZ, 0xc0, !PT ;  /* 0x0000ffff05067812 */ /* 0x000fe200078ec0ff */
[----:B------:R-:W-:Y:S01]  /*25f0*/  FFMA.FTZ R100, R35, c[0x0][0x23c], -R106 ;  /* 0x00008f0023647a23 */ /* 0x000fe2000001086a */
[----:B------:R-:W-:Y:S01]  /*2600*/  SHF.R.U32.HI R4, RZ, 0x10, R5 ;  /* 0x00000010ff047819 */ /* 0x000fe20000011605 */
[--C-:B------:R-:W-:Y:S01]  /*2610*/  HSET2.LE.AND R83, R83, R110.reuse, PT ;  /* 0x0000006e53537233 */ /* 0x100fe20003803000 */
[----:B------:R-:W-:Y:S01]  /*2620*/  PRMT R7, R7, 0x5410, R12 ;  /* 0x0000541007077816 */ /* 0x000fe2000000000c */
[----:B------:R-:W-:Y:S01]  /*2630*/  MUFU.EX2 R34, R34 ;  /* 0x0000002200227308 */ /* 0x000fe20000000800 */
[----:B------:R-:W-:Y:S01]  /*2640*/  LOP3.LUT R3, R5, 0xff, RZ, 0xc0, !PT ;  /* 0x000000ff05037812 */ /* 0x000fe200078ec0ff */
[----:B------:R-:W-:Y:S01]  /*2650*/  FFMA.FTZ R94, R94, c[0x0][0x23c], -R109 ;  /* 0x00008f005e5e7a23 */ /* 0x000fe2000001086d */
[----:B------:R-:W-:Y:S01]  /*2660*/  SHF.R.U32.HI R81, RZ, 0x18, R5 ;  /* 0x00000018ff517819 */ /* 0x000fe20000011605 */
[--C-:B------:R-:W-:Y:S01]  /*2670*/  HSET2.LE.AND R82, R7, R110.reuse, PT ;  /* 0x0000006e07527233 */ /* 0x100fe20003803000 */
[----:B------:R-:W-:Y:S01]  /*2680*/  SHF.R.U32.HI R6, RZ, 0x8, R6 ;  /* 0x00000008ff067819 */ /* 0x000fe20000011606 */
[--C-:B------:R-:W-:Y:S01]  /*2690*/  FFMA.FTZ R92, R96, c[0x0][0x23c], -R109.reuse ;  /* 0x00008f00605c7a23 */ /* 0x100fe2000001086d */
[----:B------:R-:W-:Y:S01]  /*26a0*/  LOP3.LUT R4, R4, 0xff, RZ, 0xc0, !PT ;  /* 0x000000ff04047812 */ /* 0x000fe200078ec0ff */
[----:B------:R-:W5:Y:S01]  /*26b0*/  MUFU.EX2 R31, R31 ;  /* 0x0000001f001f7308 */ /* 0x000f620000000800 */
[----:B--2---:R-:W-:Y:S01]  /*26c0*/  F2FP.BF16.PACK_AB R5, R29, R32 ;  /* 0x000000201d05723e */ /* 0x004fe200000010ff */
[----:B------:R-:W-:Y:S01]  /*26d0*/  FFMA.FTZ R109, R95, c[0x0][0x23c], -R109 ;  /* 0x00008f005f6d7a23 */ /* 0x000fe2000001086d */
[----:B------:R-:W-:Y:S01]  /*26e0*/  PRMT R3, R3, 0x5410, R6 ;  /* 0x0000541003037816 */ /* 0x000fe20000000006 */
[--C-:B------:R-:W-:Y:S01]  /*26f0*/  FFMA.FTZ R95, R87, c[0x0][0x23c], -R106.reuse ;  /* 0x00008f00575f7a23 */ /* 0x100fe2000001086a */
[----:B------:R-:W-:Y:S01]  /*2700*/  PRMT R81, R4, 0x5410, R81 ;  /* 0x0000541004517816 */ /* 0x000fe20000000051 */
[--C-:B------:R-:W-:Y:S01]  /*2710*/  FFMA.FTZ R96, R90, c[0x0][0x23c], -R106.reuse ;  /* 0x00008f005a607a23 */ /* 0x100fe2000001086a */
[----:B------:R-:W-:Y:S01]  /*2720*/  LOP3.LUT R82, R82, R5, RZ, 0xc0, !PT ;  /* 0x0000000552527212 */ /* 0x000fe200078ec0ff */
[--C-:B------:R-:W-:Y:S01]  /*2730*/  HSET2.LE.AND R80, R3, R110.reuse, PT ;  /* 0x0000006e03507233 */ /* 0x100fe20003803000 */
[----:B---3--:R-:W-:Y:S01]  /*2740*/  F2FP.BF16.PACK_AB R5, R107, R108 ;  /* 0x0000006c6b05723e */ /* 0x008fe200000010ff */
[----:B------:R-:W-:Y:S01]  /*2750*/  HSET2.LE.AND R81, R81, R110, PT ;  /* 0x0000006e51517233 */ /* 0x000fe20003803000 */
[----:B----4-:R-:W-:Y:S01]  /*2760*/  F2FP.BF16.PACK_AB R4, R33, R88 ;  /* 0x000000582104723e */ /* 0x010fe200000010ff */
[--C-:B------:R-:W-:Y:S01]  /*2770*/  FFMA.FTZ R3, R15, c[0x0][0x23c], -R106.reuse ;  /* 0x00008f000f037a23 */ /* 0x100fe2000001086a */
[----:B------:R-:W-:Y:S01]  /*2780*/  LOP3.LUT R80, R80, R5, RZ, 0xc0, !PT ;  /* 0x0000000550507212 */ /* 0x000fe200078ec0ff */
[----:B------:R-:W-:Y:S01]  /*2790*/  MUFU.EX2 R26, R26 ;  /* 0x0000001a001a7308 */ /* 0x000fe20000000800 */
[----:B------:R-:W-:Y:S01]  /*27a0*/  LOP3.LUT R81, R81, R4, RZ, 0xc0, !PT ;  /* 0x0000000451517212 */ /* 0x000fe200078ec0ff */
[--C-:B------:R-:W-:Y:S01]  /*27b0*/  FFMA.FTZ R90, R101, c[0x0][0x23c], -R106.reuse ;  /* 0x00008f00655a7a23 */ /* 0x100fe2000001086a */
[----:B-----5:R-:W-:Y:S01]  /*27c0*/  F2FP.BF16.PACK_AB R6, R31, R34 ;  /* 0x000000221f06723e */ /* 0x020fe200000010ff */
[----:B------:R-:W-:Y:S01]  /*27d0*/  FFMA.FTZ R103, R103, c[0x0][0x23c], -R106 ;  /* 0x00008f0067677a23 */ /* 0x000fe2000001086a */
[----:B------:R-:W-:Y:S01]  /*27e0*/  LOP3.LUT R14, R14, 0xff, RZ, 0xc0, !PT ;  /* 0x000000ff0e0e7812 */ /* 0x000fe200078ec0ff */
[----:B------:R-:W-:Y:S01]  /*27f0*/  FADD.FTZ R33, R88, R33 ;  /* 0x0000002158217221 */ /* 0x000fe20000010000 */
[----:B------:R-:W-:Y:S01]  /*2800*/  LOP3.LUT R83, R83, R6, RZ, 0xc0, !PT ;  /* 0x0000000653537212 */ /* 0x000fe200078ec0ff */
[----:B------:R-:W2:Y:S01]  /*2810*/  MUFU.EX2 R3, R3 ;  /* 0x0000000300037308 */ /* 0x000ea20000000800 */
[----:B------:R-:W3:Y:S01]  /*2820*/  LDSM.16.MT88.4 R4, [R112+0x6400] ;  /* 0x006400007004783b */ /* 0x000ee20000004200 */
[----:B------:R-:W-:Y:S01]  /*2830*/  SHF.R.U32.HI R16, RZ, 0x8, R16 ;  /* 0x00000008ff107819 */ /* 0x000fe20000011610 */
[----:B------:R-:W-:Y:S01]  /*2840*/  FADD.FTZ R34, R34, R33 ;  /* 0x0000002122227221 */ /* 0x000fe20000010000 */
[----:B------:R-:W-:-:S02]  /*2850*/  LOP3.LUT R11, R8, 0xffff, RZ, 0xc0, !PT ;  /* 0x0000ffff080b7812 */ /* 0x000fc400078ec0ff */
[----:B------:R-:W-:Y:S01]  /*2860*/  SHF.R.U32.HI R12, RZ, 0x10, R8 ;  /* 0x00000010ff0c7819 */ /* 0x000fe20000011608 */
[C---:B-1----:R-:W-:Y:S01]  /*2870*/  HMMA.16816.F32.BF16 R36, R80.reuse, R40, RZ ;  /* 0x000000285024723c */ /* 0x042fe200000418ff */
[----:B------:R-:W1:Y:S01]  /*2880*/  MUFU.EX2 R23, R23 ;  /* 0x0000001700177308 */ /* 0x000e620000000800 */
[----:B------:R-:W-:Y:S01]  /*2890*/  PRMT R45, R14, 0x5410, R45 ;  /* 0x000054100e2d7816 */ /* 0x000fe2000000002d */
[----:B------:R-:W-:Y:S01]  /*28a0*/  FADD.FTZ R31, R31, R34 ;  /* 0x000000221f1f7221 */ /* 0x000fe20000010000 */
[----:B------:R-:W-:Y:S02]  /*28b0*/  PRMT R13, R13, 0x5410, R16 ;  /* 0x000054100d0d7816 */ /* 0x000fe40000000010 */
[----:B------:R-:W-:Y:S01]  /*28c0*/  LOP3.LUT R10, R8, 0xff, RZ, 0xc0, !PT ;  /* 0x000000ff080a7812 */ /* 0x000fe200078ec0ff */
[--C-:B------:R-:W-:Y:S01]  /*28d0*/  HSET2.LE.AND R15, R45, R110.reuse, PT ;  /* 0x0000006e2d0f7233 */ /* 0x100fe20003803000 */
[----:B------:R-:W-:Y:S01]  /*28e0*/  HMMA.16816.F32.BF16 R40, R80, R42, RZ ;  /* 0x0000002a5028723c */ /* 0x000fe200000418ff */
[----:B------:R-:W-:Y:S01]  /*28f0*/  MUFU.EX2 R28, R28 ;  /* 0x0000001c001c7308 */ /* 0x000fe20000000800 */
[----:B------:R-:W-:Y:S01]  /*2900*/  SHF.R.U32.HI R9, RZ, 0x18, R8 ;  /* 0x00000018ff097819 */ /* 0x000fe20000011608 */
[----:B------:R-:W-:Y:S01]  /*2910*/  HSET2.LE.AND R14, R13, R110, PT ;  /* 0x0000006e0d0e7233 */ /* 0x000fe20003803000 */
[----:B------:R-:W-:Y:S01]  /*2920*/  SHF.R.U32.HI R11, RZ, 0x8, R11 ;  /* 0x00000008ff0b7819 */ /* 0x000fe2000001160b */
[----:B------:R-:W4:Y:S01]  /*2930*/  LDSM.16.MT88.4 R16, [R86+0x6400] ;  /* 0x006400005610783b */ /* 0x000f220000004200 */
[----:B------:R-:W-:-:S02]  /*2940*/  LOP3.LUT R8, R12, 0xff, RZ, 0xc0, !PT ;  /* 0x000000ff0c087812 */ /* 0x000fc400078ec0ff */
[----:B--2---:R-:W-:Y:S01]  /*2950*/  F2FP.BF16.PACK_AB R12, R3, R26 ;  /* 0x0000001a030c723e */ /* 0x004fe200000010ff */
[----:B------:R-:W2:Y:S01]  /*2960*/  MUFU.EX2 R25, R25 ;  /* 0x0000001900197308 */ /* 0x000ea20000000800 */
[----:B------:R-:W-:Y:S01]  /*2970*/  PRMT R45, R10, 0x5410, R11 ;  /* 0x000054100a2d7816 */ /* 0x000fe2000000000b */
[C---:B------:R-:W-:Y:S01]  /*2980*/  HMMA.16816.F32.BF16 R60, R80.reuse, R64, RZ ;  /* 0x00000040503c723c */ /* 0x040fe200000418ff */
[----:B-1----:R-:W-:Y:S02]  /*2990*/  F2FP.BF16.PACK_AB R47, R23, R24 ;  /* 0x00000018172f723e */ /* 0x002fe400000010ff */
[----:B------:R-:W-:Y:S02]  /*29a0*/  PRMT R13, R8, 0x5410, R9 ;  /* 0x00005410080d7816 */ /* 0x000fe40000000009 */
[----:B------:R-:W-:Y:S01]  /*29b0*/  LOP3.LUT R15, R15, R12, RZ, 0xc0, !PT ;  /* 0x0000000c0f0f7212 */ /* 0x000fe200078ec0ff */
[----:B------:R-:W-:Y:S01]  /*29c0*/  MUFU.EX2 R30, R30 ;  /* 0x0000001e001e7308 */ /* 0x000fe20000000800 */
[----:B------:R-:W-:Y:S01]  /*29d0*/  LOP3.LUT R14, R14, R47, RZ, 0xc0, !PT ;  /* 0x0000002f0e0e7212 */ /* 0x000fe200078ec0ff */
[--C-:B------:R-:W-:Y:S01]  /*29e0*/  HSET2.LE.AND R12, R45, R110.reuse, PT ;  /* 0x0000006e2d0c7233 */ /* 0x100fe20003803000 */
[----:B------:R-:W1:Y:S01]  /*29f0*/  LDSM.16.MT88.4 R8, [R112+0x7400] ;  /* 0x007400007008783b */ /* 0x000e620000004200 */
[----:B------:R-:W-:Y:S01]  /*2a00*/  HSET2.LE.AND R13, R13, R110, PT ;  /* 0x0000006e0d0d7233 */ /* 0x000fe20003803000 */
[----:B------:R-:W-:Y:S03]  /*2a10*/  HMMA.16816.F32.BF16 R44, R80, R48, RZ ;  /* 0x00000030502c723c */ /* 0x000fe600000418ff */
[----:B------:R-:W5:Y:S01]  /*2a20*/  MUFU.EX2 R27, R27 ;  /* 0x0000001b001b7308 */ /* 0x000f620000000800 */
[----:B--2---:R-:W-:-:S04]  /*2a30*/  F2FP.BF16.PACK_AB R53, R25, R28 ;  /* 0x0000001c1935723e */ /* 0x004fc800000010ff */
[----:B------:R-:W-:Y:S01]  /*2a40*/  LOP3.LUT R12, R12, R53, RZ, 0xc0, !PT ;  /* 0x000000350c0c7212 */ /* 0x000fe200078ec0ff */
[C---:B------:R-:W-:Y:S02]  /*2a50*/  HMMA.16816.F32.BF16 R64, R80.reuse, R66, RZ ;  /* 0x000000425040723c */ /* 0x040fe400000418ff */
[----:B------:R-:W-:Y:S06]  /*2a60*/  MUFU.EX2 R102, R102 ;  /* 0x0000006600667308 */ /* 0x000fec0000000800 */
[----:B------:R-:W-:Y:S01]  /*2a70*/  HMMA.16816.F32.BF16 R52, R80, R56, RZ ;  /* 0x000000385034723c */ /* 0x000fe200000418ff */
[----:B-----5:R-:W-:Y:S01]  /*2a80*/  F2FP.BF16.PACK_AB R48, R27, R30 ;  /* 0x0000001e1b30723e */ /* 0x020fe200000010ff */
[----:B------:R-:W2:Y:S01]  /*2a90*/  MUFU.EX2 R97, R97 ;  /* 0x0000006100617308 */ /* 0x000ea20000000800 */
[----:B------:R-:W-:-:S02]  /*2aa0*/  FADD.FTZ R30, R30, R31 ;  /* 0x0000001f1e1e7221 */ /* 0x000fc40000010000 */
[----:B------:R-:W-:-:S03]  /*2ab0*/  LOP3.LUT R13, R13, R48, RZ, 0xc0, !PT ;  /* 0x000000300d0d7212 */ /* 0x000fc600078ec0ff */
[----:B------:R-:W-:Y:S01]  /*2ac0*/  HMMA.16816.F32.BF16 R56, R80, R58, RZ ;  /* 0x0000003a5038723c */ /* 0x000fe200000418ff */
[----:B------:R-:W-:Y:S01]  /*2ad0*/  FADD.FTZ R27, R27, R30 ;  /* 0x0000001e1b1b7221 */ /* 0x000fe20000010000 */
[----:B------:R-:W-:Y:S03]  /*2ae0*/  MUFU.EX2 R98, R98 ;  /* 0x0000006200627308 */ /* 0x000fe60000000800 */
[----:B------:R-:W-:-:S03]  /*2af0*/  FADD.FTZ R26, R26, R27 ;  /* 0x0000001b1a1a7221 */ /* 0x000fc60000010000 */
[C---:B---3--:R-:W-:Y:S01]  /*2b00*/  HMMA.16816.F32.BF16 R36, R12.reuse, R4, R36 ;  /* 0x000000040c24723c */ /* 0x048fe20000041824 */
[----:B------:R-:W-:Y:S01]  /*2b10*/  FADD.FTZ R3, R3, R26 ;  /* 0x0000001a03037221 */ /* 0x000fe20000010000 */
[----:B------:R-:W-:Y:S06]  /*2b20*/  MUFU.EX2 R93, R93 ;  /* 0x0000005d005d7308 */ /* 0x000fec0000000800 */
[C---:B------:R-:W-:Y:S01]  /*2b30*/  HMMA.16816.F32.BF16 R40, R12.reuse, R6, R40 ;  /* 0x000000060c28723c */ /* 0x040fe20000041828 */
[----:B------:R-:W3:Y:S01]  /*2b40*/  LDSM.16.MT88.4 R4, [R86+0x7400] ;  /* 0x007400005604783b */ /* 0x000ee20000004200 */
[----:B------:R-:W-:Y:S06]  /*2b50*/  MUFU.EX2 R96, R96 ;  /* 0x0000006000607308 */ /* 0x000fec0000000800 */
[C---:B----4-:R-:W-:Y:S02]  /*2b60*/  HMMA.16816.F32.BF16 R44, R12.reuse, R16, R44 ;  /* 0x000000100c2c723c */ /* 0x050fe4000004182c */
[----:B------:R-:W-:Y:S06]  /*2b70*/  MUFU.EX2 R94, R94 ;  /* 0x0000005e005e7308 */ /* 0x000fec0000000800 */
[C---:B-1----:R-:W-:Y:S02]  /*2b80*/  HMMA.16816.F32.BF16 R52, R12.reuse, R8, R52 ;  /* 0x000000080c34723c */ /* 0x042fe40000041834 */
[----:B------:R-:W-:Y:S06]  /*2b90*/  MUFU.EX2 R91, R91 ;  /* 0x0000005b005b7308 */ /* 0x000fec0000000800 */
[----:B------:R-:W-:Y:S02]  /*2ba0*/  HMMA.16816.F32.BF16 R56, R12, R10, R56 ;  /* 0x0000000a0c38723c */ /* 0x000fe40000041838 */
[----:B------:R-:W-:Y:S06]  /*2bb0*/  MUFU.EX2 R90, R90 ;  /* 0x0000005a005a7308 */ /* 0x000fec0000000800 */
[----:B------:R-:W-:Y:S02]  /*2bc0*/  HMMA.16816.F32.BF16 R48, R80, R50, RZ ;  /* 0x000000325030723c */ /* 0x000fe400000418ff */
[----:B------:R-:W-:Y:S06]  /*2bd0*/  MUFU.EX2 R92, R92 ;  /* 0x0000005c005c7308 */ /* 0x000fec0000000800 */
[C---:B---3--:R-:W-:Y:S02]  /*2be0*/  HMMA.16816.F32.BF16 R60, R12.reuse, R4, R60 ;  /* 0x000000040c3c723c */ /* 0x048fe4000004183c */
[----:B------:R-:W-:Y:S05]  /*2bf0*/  MUFU.EX2 R109, R109 ;  /* 0x0000006d006d7308 */ /* 0x000fea0000000800 */
[----:B------:R-:W-:Y:S01]  /*2c00*/  IADD3 R5, R68, 0x1, RZ ;  /* 0x0000000144057810 */ /* 0x000fe20007ffe0ff */
[----:B------:R-:W-:Y:S02]  /*2c10*/  HMMA.16816.F32.BF16 R64, R12, R6, R64 ;  /* 0x000000060c40723c */ /* 0x000fe40000041840 */
[----:B------:R-:W-:Y:S01]  /*2c20*/  MUFU.EX2 R100, R100 ;  /* 0x0000006400647308 */ /* 0x000fe20000000800 */
[----:B------:R-:W-:-:S02]  /*2c30*/  LOP3.LUT R111, R111, UR23, R5, 0x96, !PT ;  /* 0x000000176f6f7c12 */ /* 0x000fc4000f8e9605 */
[----:B------:R-:W1:Y:S03]  /*2c40*/  LDSM.16.MT88.4 R4, [R112+0x8400] ;  /* 0x008400007004783b */ /* 0x000e660000004200 */
[----:B------:R-:W-:Y:S01]  /*2c50*/  IMAD.WIDE.U32 R16, R111, -0x326172a9, RZ ;  /* 0xcd9e8d576f107825 */ /* 0x000fe200078e00ff */
[----:B------:R-:W-:Y:S01]  /*2c60*/  HMMA.16816.F32.BF16 R48, R12, R18, R48 ;  /* 0x000000120c30723c */ /* 0x000fe20000041830 */
[----:B------:R-:W3:Y:S03]  /*2c70*/  MUFU.EX2 R95, R95 ;  /* 0x0000005f005f7308 */ /* 0x000ee60000000800 */
[----:B------:R-:W-:Y:S02]  /*2c80*/  LOP3.LUT R8, R17, UR13, R70, 0x96, !PT ;  /* 0x0000000d11087c12 */ /* 0x000fe4000f8e9646 */
[----:B------:R-:W-:-:S02]  /*2c90*/  LOP3.LUT R16, R77, UR11, R16, 0x96, !PT ;  /* 0x0000000b4d107c12 */ /* 0x000fc4000f8e9610 */
[----:B------:R-:W-:Y:S01]  /*2ca0*/  HMMA.16816.F32.BF16 R68, R80, R72, RZ ;  /* 0x000000485044723c */ /* 0x000fe200000418ff */
[----:B------:R-:W-:-:S04]  /*2cb0*/  IMAD.WIDE.U32 R8, R8, -0x2daee0ad, RZ ;  /* 0xd2511f5308087825 */ /* 0x000fc800078e00ff */
[----:B------:R-:W-:Y:S01]  /*2cc0*/  IMAD.WIDE.U32 R16, R16, -0x2daee0ad, RZ ;  /* 0xd2511f5310107825 */ /* 0x000fe200078e00ff */
[----:B------:R-:W-:Y:S02]  /*2cd0*/  LOP3.LUT R78, R9, UR10, R78, 0x96, !PT ;  /* 0x0000000a094e7c12 */ /* 0x000fe4000f8e964e */
[----:B------:R-:W-:Y:S02]  /*2ce0*/  HMMA.16816.F32.BF16 R72, R80, R74, RZ ;  /* 0x0000004a5048723c */ /* 0x000fe400000418ff */
[----:B------:R-:W-:Y:S01]  /*2cf0*/  LOP3.LUT R10, R17, UR8, R8, 0x96, !PT ;  /* 0x00000008110a7c12 */ /* 0x000fe2000f8e9608 */
[----:B------:R-:W-:-:S04]  /*2d00*/  IMAD.WIDE.U32 R78, R78, -0x326172a9, RZ ;  /* 0xcd9e8d574e4e7825 */ /* 0x000fc800078e00ff */
[----:B------:R-:W-:Y:S01]  /*2d10*/  IMAD.WIDE.U32 R10, R10, -0x326172a9, RZ ;  /* 0xcd9e8d570a0a7825 */ /* 0x000fe200078e00ff */
[----:B------:R-:W-:-:S04]  /*2d20*/  LOP3.LUT R76, R79, UR9, R76, 0x96, !PT ;  /* 0x000000094f4c7c12 */ /* 0x000fc8000f8e964c */
[----:B------:R-:W-:Y:S01]  /*2d30*/  LOP3.LUT R8, R11, UR7, R78, 0x96, !PT ;  /* 0x000000070b087c12 */ /* 0x000fe2000f8e964e */
[----:B------:R-:W-:-:S04]  /*2d40*/  IMAD.WIDE.U32 R76, R76, -0x2daee0ad, RZ ;  /* 0xd2511f534c4c7825 */ /* 0x000fc800078e00ff */
[----:B------:R-:W-:Y:S01]  /*2d50*/  IMAD.WIDE.U32 R8, R8, -0x2daee0ad, RZ ;  /* 0xd2511f5308087825 */ /* 0x000fe200078e00ff */
[----:B------:R-:W-:Y:S01]  /*2d60*/  LOP3.LUT R16, R77, UR6, R16, 0x96, !PT ;  /* 0x000000064d107c12 */ /* 0x000fe2000f8e9610 */
[C---:B-1----:R-:W-:Y:S07]  /*2d70*/  HMMA.16816.F32.BF16 R68, R12.reuse, R4, R68 ;  /* 0x000000040c44723c */ /* 0x042fee0000041844 */
[----:B------:R-:W-:Y:S01]  /*2d80*/  LOP3.LUT R4, R9, UR4, R76, 0x96, !PT ;  /* 0x0000000409047c12 */ /* 0x000fe2000f8e964c */
[----:B------:R-:W-:Y:S04]  /*2d90*/  HMMA.16816.F32.BF16 R72, R12, R6, R72 ;  /* 0x000000060c48723c */ /* 0x000fe80000041848 */
[----:B------:R-:W-:-:S04]  /*2da0*/  IMAD.WIDE.U32 R4, R4, -0x326172a9, RZ ;  /* 0xcd9e8d5704047825 */ /* 0x000fc800078e00ff */
[----:B------:R-:W-:Y:S01]  /*2db0*/  IMAD.WIDE.U32 R6, R16, -0x326172a9, RZ ;  /* 0xcd9e8d5710067825 */ /* 0x000fe200078e00ff */
[----:B------:R-:W-:Y:S02]  /*2dc0*/  SHF.R.U32.HI R9, RZ, 0x10, R4 ;  /* 0x00000010ff097819 */ /* 0x000fe40000011604 */
[C---:B------:R-:W-:Y:S02]  /*2dd0*/  LOP3.LUT R11, R4.reuse, 0xff, RZ, 0xc0, !PT ;  /* 0x000000ff040b7812 */ /* 0x040fe400078ec0ff */
[----:B------:R-:W-:Y:S02]  /*2de0*/  LOP3.LUT R16, R7, UR5, R10, 0x96, !PT ;  /* 0x0000000507107c12 */ /* 0x000fe4000f8e960a */
[----:B------:R-:W-:Y:S02]  /*2df0*/  LOP3.LUT R10, R5, UR15, R6, 0x96, !PT ;  /* 0x0000000f050a7c12 */ /* 0x000fe4000f8e9606 */
[----:B------:R-:W-:Y:S01]  /*2e00*/  LOP3.LUT R6, R4, 0xffff, RZ, 0xc0, !PT ;  /* 0x0000ffff04067812 */ /* 0x000fe200078ec0ff */
[----:B------:R-:W-:Y:S01]  /*2e10*/  IMAD.WIDE.U32 R16, R16, -0x2daee0ad, RZ ;  /* 0xd2511f5310107825 */ /* 0x000fe200078e00ff */
[----:B------:R-:W-:-:S02]  /*2e20*/  SHF.R.U32.HI R4, RZ, 0x18, R4 ;  /* 0x00000018ff047819 */ /* 0x000fc40000011604 */
[----:B------:R-:W-:Y:S02]  /*2e30*/  SHF.R.U32.HI R6, RZ, 0x8, R6 ;  /* 0x00000008ff067819 */ /* 0x000fe40000011606 */
[----:B------:R-:W-:Y:S02]  /*2e40*/  LOP3.LUT R9, R9, 0xff, RZ, 0xc0, !PT ;  /* 0x000000ff09097812 */ /* 0x000fe400078ec0ff */
[----:B------:R-:W-:Y:S02]  /*2e50*/  PRMT R11, R11, 0x5410, R6 ;  /* 0x000054100b0b7816 */ /* 0x000fe40000000006 */
[----:B------:R-:W-:Y:S02]  /*2e60*/  PRMT R9, R9, 0x5410, R4 ;  /* 0x0000541009097816 */ /* 0x000fe40000000004 */
[----:B------:R-:W1:Y:S01]  /*2e70*/  LDSM.16.MT88.4 R4, [R86+0x8000] ;  /* 0x008000005604783b */ /* 0x000e620000004200 */
[----:B------:R-:W-:Y:S02]  /*2e80*/  LOP3.LUT R8, R17, UR14, R8, 0x96, !PT ;  /* 0x0000000e11087c12 */ /* 0x000fe4000f8e9608 */
[----:B------:R-:W-:-:S02]  /*2e90*/  LOP3.LUT R17, R16, 0xffff, RZ, 0xc0, !PT ;  /* 0x0000ffff10117812 */ /* 0x000fc400078ec0ff */
[----:B------:R-:W-:Y:S02]  /*2ea0*/  LOP3.LUT R19, R16, 0xff, RZ, 0xc0, !PT ;  /* 0x000000ff10137812 */ /* 0x000fe400078ec0ff */
[----:B------:R-:W-:Y:S02]  /*2eb0*/  SHF.R.U32.HI R18, RZ, 0x10, R16 ;  /* 0x00000010ff127819 */ /* 0x000fe40000011610 */
[----:B------:R-:W-:Y:S02]  /*2ec0*/  SHF.R.U32.HI R89, RZ, 0x10, R10 ;  /* 0x00000010ff597819 */ /* 0x000fe4000001160a */
[----:B------:R-:W-:Y:S02]  /*2ed0*/  SHF.R.U32.HI R16, RZ, 0x18, R16 ;  /* 0x00000018ff107819 */ /* 0x000fe40000011610 */
[----:B------:R-:W-:Y:S01]  /*2ee0*/  LOP3.LUT R89, R89, 0xff, RZ, 0xc0, !PT ;  /* 0x000000ff59597812 */ /* 0x000fe200078ec0ff */
[C---:B-1----:R-:W-:Y:S07]  /*2ef0*/  HMMA.16816.F32.BF16 R76, R80.reuse, R4, RZ ;  /* 0x00000004504c723c */ /* 0x042fee00000418ff */
[----:B------:R-:W-:Y:S01]  /*2f00*/  SHF.R.U32.HI R4, RZ, 0x8, R17 ;  /* 0x00000008ff047819 */ /* 0x000fe20000011611 */
[----:B------:R-:W-:Y:S01]  /*2f10*/  HMMA.16816.F32.BF16 R80, R80, R6, RZ ;  /* 0x000000065050723c */ /* 0x000fe200000418ff */
[----:B------:R-:W-:-:S02]  /*2f20*/  LOP3.LUT R17, R10, 0xff, RZ, 0xc0, !PT ;  /* 0x000000ff0a117812 */ /* 0x000fc400078ec0ff */
[----:B------:R-:W-:Y:S02]  /*2f30*/  PRMT R19, R19, 0x5410, R4 ;  /* 0x0000541013137816 */ /* 0x000fe40000000004 */
[----:B------:R-:W-:Y:S02]  /*2f40*/  LOP3.LUT R4, R10, 0xffff, RZ, 0xc0, !PT ;  /* 0x0000ffff0a047812 */ /* 0x000fe400078ec0ff */
[----:B------:R-:W-:Y:S01]  /*2f50*/  LOP3.LUT R7, R8, 0xffff, RZ, 0xc0, !PT ;  /* 0x0000ffff08077812 */ /* 0x000fe200078ec0ff */
[----:B------:R-:W-:Y:S01]  /*2f60*/  HSET2.LE.AND R6, R19, R110, PT ;  /* 0x0000006e13067233 */ /* 0x000fe20003803000 */
[----:B------:R-:W-:Y:S02]  /*2f70*/  SHF.R.U32.HI R4, RZ, 0x8, R4 ;  /* 0x00000008ff047819 */ /* 0x000fe40000011604 */
[----:B------:R-:W-:Y:S02]  /*2f80*/  SHF.R.U32.HI R7, RZ, 0x8, R7 ;  /* 0x00000008ff077819 */ /* 0x000fe40000011607 */
[----:B------:R-:W-:-:S02]  /*2f90*/  PRMT R17, R17, 0x5410, R4 ;  /* 0x0000541011117816 */ /* 0x000fc40000000004 */
[----:B------:R-:W-:Y:S02]  /*2fa0*/  LOP3.LUT R4, R8, 0xff, RZ, 0xc0, !PT ;  /* 0x000000ff08047812 */ /* 0x000fe400078ec0ff */
[----:B------:R-:W-:Y:S02]  /*2fb0*/  LOP3.LUT R5, R18, 0xff, RZ, 0xc0, !PT ;  /* 0x000000ff12057812 */ /* 0x000fe400078ec0ff */
[----:B------:R-:W-:Y:S02]  /*2fc0*/  PRMT R35, R4, 0x5410, R7 ;  /* 0x0000541004237816 */ /* 0x000fe40000000007 */
[--C-:B------:R-:W-:Y:S02]  /*2fd0*/  SHF.R.U32.HI R4, RZ, 0x10, R8.reuse ;  /* 0x00000010ff047819 */ /* 0x100fe40000011608 */
[----:B------:R-:W-:Y:S01]  /*2fe0*/  SHF.R.U32.HI R7, RZ, 0x18, R8 ;  /* 0x00000018ff077819 */ /* 0x000fe20000011608 */
[----:B------:R-:W-:Y:S01]  /*2ff0*/  HSET2.LE.AND R8, R17, R110, PT ;  /* 0x0000006e11087233 */ /* 0x000fe20003803000 */
[----:B------:R-:W-:-:S02]  /*3000*/  LOP3.LUT R4, R4, 0xff, RZ, 0xc0, !PT ;  /* 0x000000ff04047812 */ /* 0x000fc400078ec0ff */
[----:B------:R-:W-:Y:S02]  /*3010*/  SHF.R.U32.HI R10, RZ, 0x18, R10 ;  /* 0x00000018ff0a7819 */ /* 0x000fe4000001160a */
[----:B------:R-:W-:Y:S01]  /*3020*/  PRMT R5, R5, 0x5410, R16 ;  /* 0x0000541005057816 */ /* 0x000fe20000000010 */
[----:B------:R-:W-:Y:S01]  /*3030*/  FFMA.FTZ R16, R99, c[0x0][0x23c], -R106 ;  /* 0x00008f0063107a23 */ /* 0x000fe2000001086a */
[----:B------:R-:W-:Y:S01]  /*3040*/  PRMT R87, R4, 0x5410, R7 ;  /* 0x0000541004577816 */ /* 0x000fe20000000007 */
[--C-:B------:R-:W-:Y:S01]  /*3050*/  HSET2.LE.AND R4, R35, R110.reuse, PT ;  /* 0x0000006e23047233 */ /* 0x100fe20003803000 */
[----:B------:R-:W-:Y:S01]  /*3060*/  PRMT R89, R89, 0x5410, R10 ;  /* 0x0000541059597816 */ /* 0x000fe2000000000a */
[--C-:B------:R-:W-:Y:S01]  /*3070*/  HSET2.LE.AND R10, R11, R110.reuse, PT ;  /* 0x0000006e0b0a7233 */ /* 0x100fe20003803000 */
[--C-:B------:R-:W-:Y:S01]  /*3080*/  FFMA.FTZ R35, R104, c[0x0][0x23c], -R106.reuse ;  /* 0x00008f0068237a23 */ /* 0x100fe2000001086a */
[--C-:B------:R-:W-:Y:S01]  /*3090*/  HSET2.LE.AND R7, R5, R110.reuse, PT ;  /* 0x0000006e05077233 */ /* 0x100fe20003803000 */
[----:B------:R-:W-:Y:S01]  /*30a0*/  FADD.FTZ R99, R108, R107 ;  /* 0x0000006b6c637221 */ /* 0x000fe20000010000 */
[--C-:B------:R-:W-:Y:S01]  /*30b0*/  HSET2.LE.AND R11, R9, R110.reuse, PT ;  /* 0x0000006e090b7233 */ /* 0x100fe20003803000 */
[----:B------:R-:W-:Y:S01]  /*30c0*/  MUFU.EX2 R108, R103 ;  /* 0x00000067006c7308 */ /* 0x000fe20000000800 */
[--C-:B------:R-:W-:Y:S01]  /*30d0*/  HSET2.LE.AND R5, R87, R110.reuse, PT ;  /* 0x0000006e57057233 */ /* 0x100fe20003803000 */
[----:B------:R-:W-:Y:S01]  /*30e0*/  FFMA.FTZ R87, R105, c[0x0][0x23c], -R106 ;  /* 0x00008f0069577a23 */ /* 0x000fe2000001086a */
[----:B------:R-:W-:Y:S01]  /*30f0*/  HSET2.LE.AND R9, R89, R110, PT ;  /* 0x0000006e59097233 */ /* 0x000fe20003803000 */
[----:B--2---:R-:W-:Y:S01]  /*3100*/  F2FP.BF16.PACK_AB R17, R97, R102 ;  /* 0x000000666111723e */ /* 0x004fe200000010ff */
[----:B------:R-:W-:Y:S01]  /*3110*/  FADD.FTZ R32, R32, R99 ;  /* 0x0000006320207221 */ /* 0x000fe20000010000 */
[----:B---3--:R-:W-:Y:S01]  /*3120*/  F2FP.BF16.PACK_AB R18, R95, R100 ;  /* 0x000000645f12723e */ /* 0x008fe200000010ff */
[----:B------:R-:W-:Y:S01]  /*3130*/  FADD.FTZ R100, R100, R3 ;  /* 0x0000000364647221 */ /* 0x000fe20000010000 */
[----:B------:R-:W1:Y:S01]  /*3140*/  MUFU.EX2 R89, R16 ;  /* 0x0000001000597308 */ /* 0x000e620000000800 */
[----:B------:R-:W-:Y:S01]  /*3150*/  LOP3.LUT R8, R8, R17, RZ, 0xc0, !PT ;  /* 0x0000001108087212 */ /* 0x000fe200078ec0ff */
[----:B------:R-:W-:Y:S01]  /*3160*/  FADD.FTZ R29, R29, R32 ;  /* 0x000000201d1d7221 */ /* 0x000fe20000010000 */
[----:B------:R-:W-:Y:S01]  /*3170*/  F2FP.BF16.PACK_AB R17, R93, R98 ;  /* 0x000000625d11723e */ /* 0x000fe200000010ff */
[----:B------:R-:W-:Y:S01]  /*3180*/  FADD.FTZ R95, R95, R100 ;  /* 0x000000645f5f7221 */ /* 0x000fe20000010000 */
[----:B------:R-:W-:Y:S01]  /*3190*/  LOP3.LUT R9, R9, R18, RZ, 0xc0, !PT ;  /* 0x0000001209097212 */ /* 0x000fe200078ec0ff */
[----:B------:R-:W-:Y:S01]  /*31a0*/  FADD.FTZ R28, R28, R29 ;  /* 0x0000001d1c1c7221 */ /* 0x000fe20000010000 */
[----:B------:R-:W-:Y:S01]  /*31b0*/  LOP3.LUT R10, R10, R17, RZ, 0xc0, !PT ;  /* 0x000000110a0a7212 */ /* 0x000fe200078ec0ff */
[----:B------:R-:W2:Y:S01]  /*31c0*/  MUFU.EX2 R87, R87 ;  /* 0x0000005700577308 */ /* 0x000ea20000000800 */
[----:B------:R-:W-:Y:S01]  /*31d0*/  F2FP.BF16.PACK_AB R17, R91, R94 ;  /* 0x0000005e5b11723e */ /* 0x000fe200000010ff */
[----:B------:R-:W-:-:S03]  /*31e0*/  FADD.FTZ R25, R25, R28 ;  /* 0x0000001c19197221 */ /* 0x000fc60000010000 */
[----:B------:R-:W-:Y:S01]  /*31f0*/  LOP3.LUT R4, R4, R17, RZ, 0xc0, !PT ;  /* 0x0000001104047212 */ /* 0x000fe200078ec0ff */
[----:B------:R-:W-:Y:S01]  /*3200*/  FADD.FTZ R24, R24, R25 ;  /* 0x0000001918187221 */ /* 0x000fe20000010000 */
[----:B------:R-:W-:Y:S01]  /*3210*/  F2FP.BF16.PACK_AB R17, R109, R92 ;  /* 0x0000005c6d11723e */ /* 0x000fe200000010ff */
[----:B------:R-:W3:Y:S01]  /*3220*/  MUFU.EX2 R35, R35 ;  /* 0x0000002300237308 */ /* 0x000ee20000000800 */
[----:B-1----:R-:W-:Y:S01]  /*3230*/  F2FP.BF16.PACK_AB R16, R89, R96 ;  /* 0x000000605910723e */ /* 0x002fe200000010ff */
[----:B------:R-:W-:Y:S01]  /*3240*/  FADD.FTZ R23, R23, R24 ;  /* 0x0000001817177221 */ /* 0x000fe20000010000 */
[----:B------:R-:W-:Y:S01]  /*3250*/  LOP3.LUT R6, R6, R17, RZ, 0xc0, !PT ;  /* 0x0000001106067212 */ /* 0x000fe200078ec0ff */
[----:B------:R-:W-:Y:S01]  /*3260*/  FADD.FTZ R96, R96, R95 ;  /* 0x0000005f60607221 */ /* 0x000fe20000010000 */
[----:B------:R-:W-:Y:S01]  /*3270*/  LOP3.LUT R11, R11, R16, RZ, 0xc0, !PT ;  /* 0x000000100b0b7212 */ /* 0x000fe200078ec0ff */
[----:B------:R-:W-:Y:S01]  /*3280*/  FADD.FTZ R102, R102, R23 ;  /* 0x0000001766667221 */ /* 0x000fe20000010000 */
[----:B--2---:R-:W-:Y:S01]  /*3290*/  F2FP.BF16.PACK_AB R16, R87, R90 ;  /* 0x0000005a5710723e */ /* 0x004fe200000010ff */
[----:B------:R-:W-:-:S02]  /*32a0*/  FADD.FTZ R89, R89, R96 ;  /* 0x0000006059597221 */ /* 0x000fc40000010000 */
[----:B------:R-:W-:Y:S01]  /*32b0*/  FADD.FTZ R97, R97, R102 ;  /* 0x0000006661617221 */ /* 0x000fe20000010000 */
[----:B------:R-:W-:Y:S01]  /*32c0*/  LOP3.LUT R5, R5, R16, RZ, 0xc0, !PT ;  /* 0x0000001005057212 */ /* 0x000fe200078ec0ff */
[----:B------:R-:W-:Y:S02]  /*32d0*/  FADD.FTZ R90, R90, R89 ;  /* 0x000000595a5a7221 */ /* 0x000fe40000010000 */
[----:B------:R-:W-:Y:S01]  /*32e0*/  FADD.FTZ R98, R98, R97 ;  /* 0x0000006162627221 */ /* 0x000fe20000010000 */
[----:B---3--:R-:W-:Y:S01]  /*32f0*/  F2FP.BF16.PACK_AB R16, R108, R35 ;  /* 0x000000236c10723e */ /* 0x008fe200000010ff */
[----:B------:R-:W-:Y:S02]  /*3300*/  FADD.FTZ R90, R87, R90 ;  /* 0x0000005a575a7221 */ /* 0x000fe40000010000 */
[----:B------:R-:W-:Y:S01]  /*3310*/  FADD.FTZ R93, R93, R98 ;  /* 0x000000625d5d7221 */ /* 0x000fe20000010000 */
[----:B------:R-:W-:Y:S01]  /*3320*/  LOP3.LUT R7, R7, R16, RZ, 0xc0, !PT ;  /* 0x0000001007077212 */ /* 0x000fe200078ec0ff */
[----:B------:R-:W-:Y:S01]  /*3330*/  FADD.FTZ R35, R35, R90 ;  /* 0x0000005a23237221 */ /* 0x000fe20000010000 */
[----:B------:R-:W1:Y:S01]  /*3340*/  LDSM.16.MT88.4 R16, [R86+0x8400] ;  /* 0x008400005610783b */ /* 0x000e620000004200 */
[----:B------:R-:W-:-:S02]  /*3350*/  FADD.FTZ R94, R94, R93 ;  /* 0x0000005d5e5e7221 */ /* 0x000fc40000010000 */
[----:B------:R-:W-:Y:S02]  /*3360*/  FADD.FTZ R108, R108, R35 ;  /* 0x000000236c6c7221 */ /* 0x000fe40000010000 */
[----:B------:R-:W-:-:S04]  /*3370*/  FADD.FTZ R91, R91, R94 ;  /* 0x0000005e5b5b7221 */ /* 0x000fc80000010000 */
[----:B------:R-:W-:-:S04]  /*3380*/  FADD.FTZ R92, R92, R91 ;  /* 0x0000005b5c5c7221 */ /* 0x000fc80000010000 */
        /* <DEDUP_REMOVED lines=39> */
[----:B------:R-:W-:Y:S07]  /*3600*/  @!P2 BRA `(.L_x_726) ;  /* 0x000023900000a947 */ /* 0x000fee0003800000 */
[----:B------:R-:W-:Y:S01]  /*3610*/  IMAD.WIDE.U32 R136, R22, -0x326172a9, RZ ;  /* 0xcd9e8d5716887825 */ /* 0x000fe200078e00ff */
[----:B------:R-:W-:-:S02]  /*3620*/  IADD3 R130, R85, -0x2, RZ ;  /* 0xfffffffe55827810 */ /* 0x000fc40007ffe0ff */
[----:B------:R-:W-:Y:S01]  /*3630*/  MOV R3, R0 ;  /* 0x0000000000037202 */ /* 0x000fe20000000f00 */
[----:B------:R-:W-:Y:S01]  /*3640*/  IMAD.WIDE.U32 R138, R84, -0x2daee0ad, RZ ;  /* 0xd2511f53548a7825 */ /* 0x000fe200078e00ff */
[----:B------:R-:W-:Y:S02]  /*3650*/  LOP3.LUT R134, R137, R21, RZ, 0x3c, !PT ;  /* 0x0000001589867212 */ /* 0x000fe400078e3cff */
[----:B------:R-:W-:Y:S02]  /*3660*/  MOV R85, R2 ;  /* 0x0000000200557202 */ /* 0x000fe40000000f00 */
[----:B------:R-:W-:Y:S01]  /*3670*/  PRMT R127, R20, 0x7054, R20 ;  /* 0x00007054147f7816 */ /* 0x000fe20000000014 */
[----:B------:R-:W-:Y:S01]  /*3680*/  IMAD.WIDE.U32 R134, R134, -0x2daee0ad, RZ ;  /* 0xd2511f5386867825 */ /* 0x000fe200078e00ff */
[----:B------:R-:W-:Y:S05]  /*3690*/  BRA `(.L_x_727) ;  /* 0x0000017000007947 */ /* 0x000fea0003800000 */
.L_x_729:
        /* <DEDUP_REMOVED lines=23> */
.L_x_727:
        /* <DEDUP_REMOVED lines=10> */
[----:B------:R-:W-:Y:S02]  /*38b0*/  IADD3 R110, P0, R140, UR19, RZ ;  /* 0x000000138c6e7c10 */ /* 0x000fe4000ff1e0ff */
[----:B------:R-:W-:Y:S04]  /*38c0*/  LEA.HI.X R141, R2, c[0x0][0x174], R87, 0x1, P1 ;  /* 0x00005d00028d7a11 */ /* 0x000fe800008f0c57 */
[----:B------:R-:W-:Y:S01]  /*38d0*/  IADD3.X R111, R141, UR18, RZ, P0, !PT ;  /* 0x000000128d6f7c10 */ /* 0x000fe200087fe4ff */
[----:B------:R-:W-:Y:S01]  /*38e0*/  @!PT LDS RZ, [RZ] ;  /* 0x00000000fffff984 */ /* 0x000fe20000000800 */
[----:B------:R-:W-:Y:S01]  /*38f0*/  @!PT LDS RZ, [RZ] ;  /* 0x00000000fffff984 */ /* 0x000fe20000000800 */
[----:B------:R-:W-:Y:S01]  /*3900*/  @!PT LDS RZ, [RZ] ;  /* 0x00000000fffff984 */ /* 0x000fe20000000800 */
[----:B------:R1:W-:Y:S01]  /*3910*/  LDGSTS.E.BYPASS.LTC128B.128 [R118+0x6000], [R140.64] ;  /* 0x060000008c767fae */ /* 0x0003e2000b901d54 */
[----:B------:R-:W-:Y:S03]  /*3920*/  ISETP.GT.AND P0, PT, R130, RZ, PT ;  /* 0x000000ff8200720c */ /* 0x000fe60003f04270 */
        /* <DEDUP_REMOVED lines=16> */
[----:B------:R-:W2:Y:S07]  /*3a30*/  LDSM.16.M88.4 R96, [R113] ;  /* 0x000000007160783b */ /* 0x000eae0000000200 */
        /* <DEDUP_REMOVED lines=70> */
.L_x_728:
[----:B------:R-:W-:Y:S01]  /*3ea0*/  FMNMX.FTZ R0, R4, R85, !PT ;  /* 0x0000005504007209 */ /* 0x000fe20007810000 */
[----:B------:R-:W-:Y:S01]  /*3eb0*/  IMAD.SHL.U32 R107, R130, 0x2, RZ ;  /* 0x00000002826b7824 */ /* 0x000fe200078e00ff */
[----:B------:R-:W-:Y:S02]  /*3ec0*/  LOP3.LUT R110, R135, UR12, R138, 0x96, !PT ;  /* 0x0000000c876e7c12 */ /* 0x000fe4000f8e968a */
[----:B------:R-:W-:Y:S02]  /*3ed0*/  FMNMX.FTZ R87, R5, R0, !PT ;  /* 0x0000000005577209 */ /* 0x000fe40007810000 */
[----:B------:R-:W-:Y:S01]  /*3ee0*/  FMNMX.FTZ R0, R6, R3, !PT ;  /* 0x0000000306007209 */ /* 0x000fe20007810000 */
[----:B------:R-:W-:Y:S01]  /*3ef0*/  IMAD.WIDE.U32 R110, R110, -0x326172a9, RZ ;  /* 0xcd9e8d576e6e7825 */ /* 0x000fe200078e00ff */
        /* <DEDUP_REMOVED lines=28> */
[----:B------:R-:W-:Y:S01]  /*40c0*/  LOP3.LUT R88, R139, UR23, R107, 0x96, !PT ;  /* 0x000000178b587c12 */ /* 0x000fe2000f8e966b */
[----:B------:R-:W-:Y:S01]  /*40d0*/  SHFL.BFLY PT, R2, R95, 0x2, 0x1f ;  /* 0x0c401f005f027f89 */ /* 0x000fe200000e0000 */
[----:B------:R-:W-:Y:S02]  /*40e0*/  FMNMX.FTZ R89, R35, R0, !PT ;  /* 0x0000000023597209 */ /* 0x000fe40007810000 */
[----:B------:R-:W-:Y:S01]  /*40f0*/  IADD3 R107, R107, 0x1, RZ ;  /* 0x000000016b6b7810 */ /* 0x000fe20007ffe0ff */
[----:B------:R-:W-:Y:S01]  /*4100*/  IMAD.WIDE.U32 R90, R88, -0x326172a9, RZ ;  /* 0xcd9e8d57585a7825 */ /* 0x000fe200078e00ff */
[----:B------:R-:W-:Y:S03]  /*4110*/  IADD3 R130, R130, -0x1, RZ ;  /* 0xffffffff82827810 */ /* 0x000fe60007ffe0ff */
[----:B------:R-:W1:Y:S01]  /*4120*/  SHFL.BFLY PT, R0, R89, 0x2, 0x1f ;  /* 0x0c401f0059007f89 */ /* 0x000e6200000e0000 */
[----:B------:R-:W-:Y:S02]  /*4130*/  LOP3.LUT R88, R91, UR13, R136, 0x96, !PT ;  /* 0x0000000d5b587c12 */ /* 0x000fe4000f8e9688 */
[----:B-1----:R-:W-:Y:S02]  /*4140*/  FMNMX.FTZ R87, R89, R0, !PT ;  /* 0x0000000059577209 */ /* 0x002fe40007810000 */
[----:B------:R-:W-:Y:S01]  /*4150*/  FMNMX.FTZ R93, R95, R2, !PT ;  /* 0x000000025f5d7209 */ /* 0x000fe20007810000 */
[----:B------:R-:W-:Y:S02]  /*4160*/  IMAD.WIDE.U32 R94, R88, -0x2daee0ad, RZ ;  /* 0xd2511f53585e7825 */ /* 0x000fe400078e00ff */
[----:B------:R-:W1:Y:S08]  /*4170*/  SHFL.BFLY PT, R0, R87, 0x1, 0x1f ;  /* 0x0c201f0057007f89 */ /* 0x000e7000000e0000 */
[----:B------:R-:W2:Y:S01]  /*4180*/  SHFL.BFLY PT, R2, R93, 0x1, 0x1f ;  /* 0x0c201f005d027f89 */ /* 0x000ea200000e0000 */
[----:B-1----:R-:W-:Y:S02]  /*4190*/  FMNMX.FTZ R0, R87, R0, !PT ;  /* 0x0000000057007209 */ /* 0x002fe40007810000 */
[----:B------:R-:W-:Y:S03]  /*41a0*/  LOP3.LUT R87, R111, UR11, R90, 0x96, !PT ;  /* 0x0000000b6f577c12 */ /* 0x000fe6000f8e965a */
[----:B------:R-:W-:Y:S02]  /*41b0*/  FMUL.FTZ R104, R0, c[0x0][0x23c] ;  /* 0x00008f0000687a20 */ /* 0x000fe40000410000 */
[----:B------:R-:W-:Y:S01]  /*41c0*/  IMAD.WIDE.U32 R90, R87, -0x2daee0ad, RZ ;  /* 0xd2511f53575a7825 */ /* 0x000fe200078e00ff */
[----:B--2---:R-:W-:Y:S02]  /*41d0*/  FMNMX.FTZ R2, R93, R2, !PT ;  /* 0x000000025d027209 */ /* 0x004fe40007810000 */
[----:B------:R-:W-:Y:S02]  /*41e0*/  LOP3.LUT R87, R95, UR10, R134, 0x96, !PT ;  /* 0x0000000a5f577c12 */ /* 0x000fe4000f8e9686 */
[C---:B------:R-:W-:Y:S01]  /*41f0*/  FSETP.NEU.FTZ.AND P1, PT, R2.reuse, -INF , PT ;  /* 0xff8000000200780b */ /* 0x040fe20003f3d000 */
[C---:B------:R-:W-:Y:S02]  /*4200*/  FMUL.FTZ R105, R2.reuse, c[0x0][0x23c] ;  /* 0x00008f0002697a20 */ /* 0x040fe40000410000 */
[----:B------:R-:W-:Y:S02]  /*4210*/  FADD.FTZ R85, -R2, R85 ;  /* 0x0000005502557221 */ /* 0x000fe40000010100 */
[----:B------:R-:W-:Y:S01]  /*4220*/  IMAD.WIDE.U32 R98, R87, -0x326172a9, RZ ;  /* 0xcd9e8d5757627825 */ /* 0x000fe200078e00ff */
[----:B------:R-:W-:Y:S02]  /*4230*/  FSEL R105, R105, RZ, P1 ;  /* 0x000000ff69697208 */ /* 0x000fe40000800000 */
[----:B------:R-:W-:Y:S01]  /*4240*/  FSETP.NEU.FTZ.AND P1, PT, R0, -INF , PT ;  /* 0xff8000000000780b */ /* 0x000fe20003f3d000 */
[----:B------:R-:W-:Y:S01]  /*4250*/  FMUL.FTZ R84, R85, c[0x0][0x23c] ;  /* 0x00008f0055547a20 */ /* 0x000fe20000410000 */
[----:B------:R-:W-:Y:S01]  /*4260*/  LOP3.LUT R87, R99, UR9, R110, 0x96, !PT ;  /* 0x0000000963577c12 */ /* 0x000fe2000f8e966e */
[--C-:B------:R-:W-:Y:S01]  /*4270*/  FFMA.FTZ R89, R4, c[0x0][0x23c], -R105.reuse ;  /* 0x00008f0004597a23 */ /* 0x100fe20000010869 */
[----:B------:R-:W-:Y:S01]  /*4280*/  FSEL R104, R104, RZ, P1 ;  /* 0x000000ff68687208 */ /* 0x000fe20000800000 */
[--C-:B------:R-:W-:Y:S02]  /*4290*/  FFMA.FTZ R143, R8, c[0x0][0x23c], -R105.reuse ;  /* 0x00008f00088f7a23 */ /* 0x100fe40000010869 */
[----:B------:R-:W1:Y:S01]  /*42a0*/  MUFU.EX2 R84, R84 ;  /* 0x0000005400547308 */ /* 0x000e620000000800 */
[--C-:B------:R-:W-:Y:S02]  /*42b0*/  FFMA.FTZ R140, R9, c[0x0][0x23c], -R105.reuse ;  /* 0x00008f00098c7a23 */ /* 0x100fe40000010869 */
[----:B------:R-:W-:Y:S04]  /*42c0*/  IMAD.WIDE.U32 R96, R87, -0x2daee0ad, RZ ;  /* 0xd2511f5357607825 */ /* 0x000fe800078e00ff */
[----:B------:R-:W-:Y:S01]  /*42d0*/  FFMA.FTZ R142, R10, c[0x0][0x23c], -R104 ;  /* 0x00008f000a8e7a23 */ /* 0x000fe20000010868 */
[----:B------:R-:W-:Y:S01]  /*42e0*/  LOP3.LUT R90, R97, UR6, R90, 0x96, !PT ;  /* 0x00000006615a7c12 */ /* 0x000fe2000f8e965a */
[--C-:B------:R-:W-:Y:S01]  /*42f0*/  FFMA.FTZ R131, R11, c[0x0][0x23c], -R104.reuse ;  /* 0x00008f000b837a23 */ /* 0x100fe20000010868 */
[----:B------:R-:W2:Y:S01]  /*4300*/  MUFU.EX2 R89, R89 ;  /* 0x0000005900597308 */ /* 0x000ea20000000800 */
[--C-:B------:R-:W-:Y:S02]  /*4310*/  FFMA.FTZ R101, R16, c[0x0][0x23c], -R105.reuse ;  /* 0x00008f0010657a23 */ /* 0x100fe40000010869 */
[----:B------:R-:W-:Y:S02]  /*4320*/  FFMA.FTZ R102, R17, c[0x0][0x23c], -R105 ;  /* 0x00008f0011667a23 */ /* 0x000fe40000010869 */
[--C-:B------:R-:W-:Y:S02]  /*4330*/  FFMA.FTZ R100, R19, c[0x0][0x23c], -R104.reuse ;  /* 0x00008f0013647a23 */ /* 0x100fe40000010868 */
[--C-:B------:R-:W-:Y:S02]  /*4340*/  FFMA.FTZ R103, R18, c[0x0][0x23c], -R104.reuse ;  /* 0x00008f0012677a23 */ /* 0x100fe40000010868 */
[----:B------:R-:W-:Y:S01]  /*4350*/  FADD.FTZ R85, -R0, R3 ;  /* 0x0000000300557221 */ /* 0x000fe20000010100 */
[----:B------:R-:W-:Y:S01]  /*4360*/  MUFU.EX2 R143, R143 ;  /* 0x0000008f008f7308 */ /* 0x000fe20000000800 */
[----:B------:R-:W-:Y:S02]  /*4370*/  FFMA.FTZ R93, R6, c[0x0][0x23c], -R104 ;  /* 0x00008f00065d7a23 */ /* 0x000fe40000010868 */
[----:B------:R-:W-:Y:S02]  /*4380*/  FMUL.FTZ R3, R85, c[0x0][0x23c] ;  /* 0x00008f0055037a20 */ /* 0x000fe40000410000 */
        /* <DEDUP_REMOVED lines=29> */
[----:B--2---:R-:W-:Y:S01]  /*4560*/  FFMA.FTZ R146, R84, R109, R89 ;  /* 0x0000006d54927223 */ /* 0x004fe20000010059 */
[----:B------:R-:W-:Y:S01]  /*4570*/  LOP3.LUT R84, R91, UR8, R94, 0x96, !PT ;  /* 0x000000085b547c12 */ /* 0x000fe2000f8e965e */
[----:B------:R-:W-:Y:S04]  /*4580*/  IMAD.WIDE.U32 R90, R90, -0x326172a9, RZ ;  /* 0xcd9e8d575a5a7825 */ /* 0x000fe800078e00ff */
[----:B------:R-:W-:Y:S01]  /*4590*/  IMAD.WIDE.U32 R94, R84, -0x326172a9, RZ ;  /* 0xcd9e8d57545e7825 */ /* 0x000fe200078e00ff */
[----:B------:R-:W-:Y:S03]  /*45a0*/  MUFU.EX2 R100, R100 ;  /* 0x0000006400647308 */ /* 0x000fe60000000800 */
[----:B------:R-:W-:Y:S01]  /*45b0*/  FFMA.FTZ R144, R7, c[0x0][0x23c], -R104 ;  /* 0x00008f0007907a23 */ /* 0x000fe20000010868 */
[----:B------:R-:W-:Y:S01]  /*45c0*/  LOP3.LUT R98, R95, UR7, R98, 0x96, !PT ;  /* 0x000000075f627c12 */ /* 0x000fe2000f8e9662 */
[--C-:B------:R-:W-:Y:S01]  /*45d0*/  FFMA.FTZ R95, R5, c[0x0][0x23c], -R105.reuse ;  /* 0x00008f00055f7a23 */ /* 0x100fe20000010869 */
[----:B------:R-:W-:Y:S01]  /*45e0*/  LOP3.LUT R88, R91, UR5, R94, 0x96, !PT ;  /* 0x000000055b587c12 */ /* 0x000fe2000f8e965e */
[--C-:B------:R-:W-:Y:S02]  /*45f0*/  FFMA.FTZ R145, R12, c[0x0][0x23c], -R105.reuse ;  /* 0x00008f000c917a23 */ /* 0x100fe40000010869 */
[----:B------:R-:W-:Y:S01]  /*4600*/  IMAD.WIDE.U32 R98, R98, -0x2daee0ad, RZ ;  /* 0xd2511f5362627825 */ /* 0x000fe200078e00ff */
[----:B------:R-:W-:Y:S03]  /*4610*/  MUFU.EX2 R103, R103 ;  /* 0x0000006700677308 */ /* 0x000fe60000000800 */
[----:B------:R-:W-:Y:S01]  /*4620*/  FFMA.FTZ R109, R14, c[0x0][0x23c], -R104 ;  /* 0x00008f000e6d7a23 */ /* 0x000fe20000010868 */
[----:B------:R-:W-:Y:S01]  /*4630*/  LOP3.LUT R96, R99, UR4, R96, 0x96, !PT ;  /* 0x0000000463607c12 */ /* 0x000fe2000f8e9660 */
[--C-:B------:R-:W-:Y:S02]  /*4640*/  FFMA.FTZ R106, R15, c[0x0][0x23c], -R104.reuse ;  /* 0x00008f000f6a7a23 */ /* 0x100fe40000010868 */
[--C-:B------:R-:W-:Y:S02]  /*4650*/  FFMA.FTZ R147, R21, c[0x0][0x23c], -R105.reuse ;  /* 0x00008f0015937a23 */ /* 0x100fe40000010869 */
[----:B------:R-:W-:Y:S01]  /*4660*/  IMAD.WIDE.U32 R96, R96, -0x326172a9, RZ ;  /* 0xcd9e8d5760607825 */ /* 0x000fe200078e00ff */
[----:B------:R-:W2:Y:S03]  /*4670*/  MUFU.EX2 R95, R95 ;  /* 0x0000005f005f7308 */ /* 0x000ea60000000800 */
[----:B------:R-:W-:Y:S01]  /*4680*/  FFMA.FTZ R151, R24, c[0x0][0x23c], -R105 ;  /* 0x00008f0018977a23 */ /* 0x000fe20000010869 */
[----:B------:R-:W-:Y:S01]  /*4690*/  LOP3.LUT R84, R96, 0xffff, RZ, 0xc0, !PT ;  /* 0x0000ffff60547812 */ /* 0x000fe200078ec0ff */
        /* <DEDUP_REMOVED lines=8> */
[----:B------:R-:W-:Y:S01]  /*4720*/  FFMA.FTZ R155, R30, c[0x0][0x23c], -R104 ;  /* 0x00008f001e9b7a23 */ /* 0x000fe20000010868 */
[----:B-1----:R-:W-:Y:S01]  /*4730*/  F2FP.BF16.PACK_AB R87, R140, R143 ;  /* 0x0000008f8c57723e */ /* 0x002fe200000010ff */
[----:B------:R-:W-:Y:S02]  /*4740*/  IMAD.MOV.U32 R85, RZ, RZ, R2 ;  /* 0x000000ffff557224 */ /* 0x000fe400078e0002 */
[--C-:B------:R-:W-:Y:S01]  /*4750*/  HSET2.LE.AND R90, R84, R127.reuse, PT ;  /* 0x0000007f545a7233 */ /* 0x100fe20003803000 */
[--C-:B------:R-:W-:Y:S03]  /*4760*/  SHF.R.U32.HI R84, RZ, 0x10, R96.reuse ;  /* 0x00000010ff547819 */ /* 0x100fe60000011660 */
[----:B------:R-:W1:Y:S01]  /*4770*/  MUFU.EX2 R3, R3 ;  /* 0x0000000300037308 */ /* 0x000e620000000800 */
[----:B------:R-:W-:Y:S02]  /*4780*/  LOP3.LUT R90, R90, R87, RZ, 0xc0, !PT ;  /* 0x000000575a5a7212 */ /* 0x000fe400078ec0ff */
[----:B------:R-:W-:Y:S01]  /*4790*/  SHF.R.U32.HI R87, RZ, 0x18, R96 ;  /* 0x00000018ff577819 */ /* 0x000fe20000011660 */
[----:B------:R-:W-:Y:S01]  /*47a0*/  IMAD.WIDE.U32 R96, R88, -0x2daee0ad, RZ ;  /* 0xd2511f5358607825 */ /* 0x000fe200078e00ff */
[----:B------:R-:W-:Y:S03]  /*47b0*/  LOP3.LUT R84, R84, 0xff, RZ, 0xc0, !PT ;  /* 0x000000ff54547812 */ /* 0x000fe600078ec0ff */
[----:B--2---:R-:W-:Y:S01]  /*47c0*/  FADD.FTZ R146, R95, R146 ;  /* 0x000000925f927221 */ /* 0x004fe20000010000 */
[----:B------:R-:W-:Y:S01]  /*47d0*/  PRMT R84, R84, 0x5410, R87 ;  /* 0x0000541054547816 */ /* 0x000fe20000000057 */
[----:B------:R-:W2:Y:S01]  /*47e0*/  MUFU.EX2 R144, R144 ;  /* 0x0000009000907308 */ /* 0x000ea20000000800 */
[----:B------:R-:W-:Y:S01]  /*47f0*/  LOP3.LUT R87, R96, 0xff, RZ, 0xc0, !PT ;  /* 0x000000ff60577812 */ /* 0x000fe200078ec0ff */
[----:B------:R-:W-:Y:S01]  /*4800*/  FADD.FTZ R143, R143, R146 ;  /* 0x000000928f8f7221 */ /* 0x000fe20000010000 */
[----:B------:R-:W-:Y:S01]  /*4810*/  LOP3.LUT R92, R97, UR14, R98, 0x96, !PT ;  /* 0x0000000e615c7c12 */ /* 0x000fe2000f8e9662 */
[--C-:B------:R-:W-:Y:S01]  /*4820*/  HSET2.LE.AND R91, R84, R127.reuse, PT ;  /* 0x0000007f545b7233 */ /* 0x100fe20003803000 */
[----:B------:R-:W-:Y:S01]  /*4830*/  F2FP.BF16.PACK_AB R84, R131, R142 ;  /* 0x0000008e8354723e */ /* 0x000fe200000010ff */
[----:B------:R-:W-:Y:S02]  /*4840*/  FFMA.FTZ R146, R34, c[0x0][0x23c], -R104 ;  /* 0x00008f0022927a23 */ /* 0x000fe40000010868 */
[----:B------:R-:W-:Y:S01]  /*4850*/  FADD.FTZ R140, R140, R143 ;  /* 0x0000008f8c8c7221 */ /* 0x000fe20000010000 */
[----:B------:R-:W-:Y:S01]  /*4860*/  LOP3.LUT R91, R91, R84, RZ, 0xc0, !PT ;  /* 0x000000545b5b7212 */ /* 0x000fe200078ec0ff */
[----:B------:R-:W-:Y:S01]  /*4870*/  MUFU.EX2 R145, R145 ;  /* 0x0000009100917308 */ /* 0x000fe20000000800 */
[----:B------:R-:W-:Y:S01]  /*4880*/  LOP3.LUT R84, R96, 0xffff, RZ, 0xc0, !PT ;  /* 0x0000ffff60547812 */ /* 0x000fe200078ec0ff */
[----:B-1----:R-:W-:Y:S03]  /*4890*/  FFMA.FTZ R141, R3, R108, R93 ;  /* 0x0000006c038d7223 */ /* 0x002fe6000001005d */
[----:B------:R-:W-:Y:S01]  /*48a0*/  SHF.R.U32.HI R84, RZ, 0x8, R84 ;  /* 0x00000008ff547819 */ /* 0x000fe20000011654 */
[----:B------:R-:W-:Y:S02]  /*48b0*/  FFMA.FTZ R108, R13, c[0x0][0x23c], -R105 ;  /* 0x00008f000d6c7a23 */ /* 0x000fe40000010869 */
[----:B------:R-:W-:Y:S01]  /*48c0*/  FMUL.FTZ R38, R3, R38 ;  /* 0x0000002603267220 */ /* 0x000fe20000410000 */
[----:B------:R-:W-:Y:S01]  /*48d0*/  PRMT R84, R87, 0x5410, R84 ;  /* 0x0000541057547816 */ /* 0x000fe20000000054 */
[C---:B------:R-:W-:Y:S01]  /*48e0*/  FMUL.FTZ R39, R3.reuse, R39 ;  /* 0x0000002703277220 */ /* 0x040fe20000410000 */
[----:B------:R-:W-:Y:S01]  /*48f0*/  F2FP.BF16.PACK_AB R87, R102, R101 ;  /* 0x000000656657723e */ /* 0x000fe200000010ff */
[----:B------:R-:W1:Y:S01]  /*4900*/  MUFU.EX2 R108, R108 ;  /* 0x0000006c006c7308 */ /* 0x000e620000000800 */
[C---:B------:R-:W-:Y:S01]  /*4910*/  FMUL.FTZ R42, R3.reuse, R42 ;  /* 0x0000002a032a7220 */ /* 0x040fe20000410000 */
[--C-:B------:R-:W-:Y:S01]  /*4920*/  HSET2.LE.AND R98, R84, R127.reuse, PT ;  /* 0x0000007f54627233 */ /* 0x100fe20003803000 */
[--C-:B------:R-:W-:Y:S01]  /*4930*/  SHF.R.U32.HI R84, RZ, 0x10, R96.reuse ;  /* 0x00000010ff547819 */ /* 0x100fe20000011660 */
[C---:B------:R-:W-:Y:S02]  /*4940*/  FMUL.FTZ R43, R3.reuse, R43 ;  /* 0x0000002b032b7220 */ /* 0x040fe40000410000 */
[C---:B------:R-:W-:Y:S01]  /*4950*/  FMUL.FTZ R46, R3.reuse, R46 ;  /* 0x0000002e032e7220 */ /* 0x040fe20000410000 */
[----:B------:R-:W-:Y:S01]  /*4960*/  LOP3.LUT R98, R98, R87, RZ, 0xc0, !PT ;  /* 0x0000005762627212 */ /* 0x000fe200078ec0ff */
[C---:B------:R-:W-:Y:S01]  /*4970*/  FMUL.FTZ R47, R3.reuse, R47 ;  /* 0x0000002f032f7220 */ /* 0x040fe20000410000 */
[----:B------:R-:W-:Y:S01]  /*4980*/  SHF.R.U32.HI R87, RZ, 0x18, R96 ;  /* 0x00000018ff577819 */ /* 0x000fe20000011660 */
[C---:B------:R-:W-:Y:S01]  /*4990*/  FMUL.FTZ R50, R3.reuse, R50 ;  /* 0x0000003203327220 */ /* 0x040fe20000410000 */
[----:B------:R-:W-:Y:S01]  /*49a0*/  LOP3.LUT R84, R84, 0xff, RZ, 0xc0, !PT ;  /* 0x000000ff54547812 */ /* 0x000fe200078ec0ff */
[C---:B------:R-:W-:Y:S01]  /*49b0*/  FMUL.FTZ R51, R3.reuse, R51 ;  /* 0x0000003303337220 */ /* 0x040fe20000410000 */
[----:B------:R-:W-:Y:S01]  /*49c0*/  MUFU.EX2 R109, R109 ;  /* 0x0000006d006d7308 */ /* 0x000fe20000000800 */
[C---:B------:R-:W-:Y:S01]  /*49d0*/  FMUL.FTZ R54, R3.reuse, R54 ;  /* 0x0000003603367220 */ /* 0x040fe20000410000 */
[----:B------:R-:W-:Y:S01]  /*49e0*/  PRMT R84, R84, 0x5410, R87 ;  /* 0x0000541054547816 */ /* 0x000fe20000000057 */
[C---:B------:R-:W-:Y:S01]  /*49f0*/  FMUL.FTZ R55, R3.reuse, R55 ;  /* 0x0000003703377220 */ /* 0x040fe20000410000 */
[----:B------:R-:W-:Y:S01]  /*4a00*/  LOP3.LUT R87, R94, 0xffff, RZ, 0xc0, !PT ;  /* 0x0000ffff5e577812 */ /* 0x000fe200078ec0ff */
[C---:B------:R-:W-:Y:S02]  /*4a10*/  FMUL.FTZ R58, R3.reuse, R58 ;  /* 0x0000003a033a7220 */ /* 0x040fe40000410000 */
[--C-:B------:R-:W-:Y:S01]  /*4a20*/  HSET2.LE.AND R99, R84, R127.reuse, PT ;  /* 0x0000007f54637233 */ /* 0x100fe20003803000 */
[----:B------:R-:W-:Y:S01]  /*4a30*/  F2FP.BF16.PACK_AB R84, R100, R103 ;  /* 0x000000676454723e */ /* 0x000fe200000010ff */
[C---:B------:R-:W-:Y:S01]  /*4a40*/  FMUL.FTZ R59, R3.reuse, R59 ;  /* 0x0000003b033b7220 */ /* 0x040fe20000410000 */
[----:B------:R-:W-:Y:S01]  /*4a50*/  SHF.R.U32.HI R87, RZ, 0x8, R87 ;  /* 0x00000008ff577819 */ /* 0x000fe20000011657 */
[----:B------:R-:W-:Y:S01]  /*4a60*/  FMUL.FTZ R62, R3, R62 ;  /* 0x0000003e033e7220 */ /* 0x000fe20000410000 */
[----:B------:R-:W-:Y:S01]  /*4a70*/  LOP3.LUT R99, R99, R84, RZ, 0xc0, !PT ;  /* 0x0000005463637212 */ /* 0x000fe200078ec0ff */
[C---:B------:R-:W-:Y:S01]  /*4a80*/  FMUL.FTZ R63, R3.reuse, R63 ;  /* 0x0000003f033f7220 */ /* 0x040fe20000410000 */
[----:B------:R-:W-:Y:S01]  /*4a90*/  LOP3.LUT R84, R94, 0xff, RZ, 0xc0, !PT ;  /* 0x000000ff5e547812 */ /* 0x000fe200078ec0ff */
[C---:B------:R-:W-:Y:S01]  /*4aa0*/  FMUL.FTZ R66, R3.reuse, R66 ;  /* 0x0000004203427220 */ /* 0x040fe20000410000 */
[----:B------:R-:W3:Y:S01]  /*4ab0*/  MUFU.EX2 R106, R106 ;  /* 0x0000006a006a7308 */ /* 0x000ee20000000800 */
[C---:B------:R-:W-:Y:S01]  /*4ac0*/  FMUL.FTZ R67, R3.reuse, R67 ;  /* 0x0000004303437220 */ /* 0x040fe20000410000 */
[----:B------:R-:W-:Y:S01]  /*4ad0*/  PRMT R84, R84, 0x5410, R87 ;  /* 0x0000541054547816 */ /* 0x000fe20000000057 */
[----:B------:R-:W-:Y:S01]  /*4ae0*/  FMUL.FTZ R70, R3, R70 ;  /* 0x0000004603467220 */ /* 0x000fe20000410000 */
[----:B------:R-:W-:Y:S01]  /*4af0*/  F2FP.BF16.PACK_AB R87, R95, R89 ;  /* 0x000000595f57723e */ /* 0x000fe200000010ff */
[C---:B------:R-:W-:Y:S02]  /*4b00*/  FMUL.FTZ R71, R3.reuse, R71 ;  /* 0x0000004703477220 */ /* 0x040fe40000410000 */
[--C-:B------:R-:W-:Y:S01]  /*4b10*/  HSET2.LE.AND R88, R84, R127.reuse, PT ;  /* 0x0000007f54587233 */ /* 0x100fe20003803000 */
[--C-:B------:R-:W-:Y:S01]  /*4b20*/  SHF.R.U32.HI R84, RZ, 0x10, R94.reuse ;  /* 0x00000010ff547819 */ /* 0x100fe2000001165e */
[C---:B------:R-:W-:Y:S01]  /*4b30*/  FMUL.FTZ R74, R3.reuse, R74 ;  /* 0x0000004a034a7220 */ /* 0x040fe20000410000 */
[----:B------:R-:W-:Y:S01]  /*4b40*/  SHF.R.U32.HI R94, RZ, 0x18, R94 ;  /* 0x00000018ff5e7819 */ /* 0x000fe2000001165e */
[C---:B------:R-:W-:Y:S01]  /*4b50*/  FMUL.FTZ R75, R3.reuse, R75 ;  /* 0x0000004b034b7220 */ /* 0x040fe20000410000 */
[----:B------:R-:W-:Y:S01]  /*4b60*/  LOP3.LUT R88, R88, R87, RZ, 0xc0, !PT ;  /* 0x0000005758587212 */ /* 0x000fe200078ec0ff */
[C---:B------:R-:W-:Y:S01]  /*4b70*/  FMUL.FTZ R78, R3.reuse, R78 ;  /* 0x0000004e034e7220 */ /* 0x040fe20000410000 */
[----:B------:R-:W-:Y:S01]  /*4b80*/  LOP3.LUT R87, R84, 0xff, RZ, 0xc0, !PT ;  /* 0x000000ff54577812 */ /* 0x000fe200078ec0ff */
[C---:B------:R-:W-:Y:S01]  /*4b90*/  FMUL.FTZ R79, R3.reuse, R79 ;  /* 0x0000004f034f7220 */ /* 0x040fe20000410000 */
[----:B--2---:R-:W-:Y:S01]  /*4ba0*/  F2FP.BF16.PACK_AB R84, R144, R93 ;  /* 0x0000005d9054723e */ /* 0x004fe200000010ff */
[----:B------:R-:W-:Y:S01]  /*4bb0*/  FMUL.FTZ R82, R3, R82 ;  /* 0x0000005203527220 */ /* 0x000fe20000410000 */
[----:B------:R-:W-:Y:S01]  /*4bc0*/  PRMT R94, R87, 0x5410, R94 ;  /* 0x00005410575e7816 */ /* 0x000fe2000000005e */
[----:B------:R-:W-:Y:S01]  /*4bd0*/  FMUL.FTZ R83, R3, R83 ;  /* 0x0000005303537220 */ /* 0x000fe20000410000 */
[C---:B------:R-:W-:Y:S01]  /*4be0*/  LOP3.LUT R87, R92.reuse, 0xff, RZ, 0xc0, !PT ;  /* 0x000000ff5c577812 */ /* 0x040fe200078ec0ff */
[----:B------:R-:W-:Y:S01]  /*4bf0*/  MUFU.EX2 R147, R147 ;  /* 0x0000009300937308 */ /* 0x000fe20000000800 */
[----:B------:R-:W-:Y:S01]  /*4c00*/  IMAD.MOV.U32 R3, RZ, RZ, R0 ;  /* 0x000000ffff037224 */ /* 0x000fe200078e0000 */
[--C-:B------:R-:W-:Y:S05]  /*4c10*/  HSET2.LE.AND R89, R94, R127.reuse, PT ;  /* 0x0000007f5e597233 */ /* 0x100fea0003803000 */
[----:B------:R-:W-:Y:S02]  /*4c20*/  LOP3.LUT R89, R89, R84, RZ, 0xc0, !PT ;  /* 0x0000005459597212 */ /* 0x000fe400078ec0ff */
[----:B------:R-:W-:Y:S01]  /*4c30*/  LOP3.LUT R84, R92, 0xffff, RZ, 0xc0, !PT ;  /* 0x0000ffff5c547812 */ /* 0x000fe200078ec0ff */
[----:B------:R-:W-:Y:S03]  /*4c40*/  MUFU.EX2 R148, R148 ;  /* 0x0000009400947308 */ /* 0x000fe60000000800 */
[----:B------:R-:W-:Y:S04]  /*4c50*/  SHF.R.U32.HI R84, RZ, 0x8, R84 ;  /* 0x00000008ff547819 */ /* 0x000fe80000011654 */
[----:B------:R-:W-:Y:S02]  /*4c60*/  PRMT R84, R87, 0x5410, R84 ;  /* 0x0000541057547816 */ /* 0x000fe40000000054 */
[----:B-1----:R-:W-:Y:S01]  /*4c70*/  F2FP.BF16.PACK_AB R87, R108, R145 ;  /* 0x000000916c57723e */ /* 0x002fe200000010ff */
[----:B------:R-:W1:Y:S02]  /*4c80*/  MUFU.EX2 R149, R149 ;  /* 0x0000009500957308 */ /* 0x000e640000000800 */
[--C-:B------:R-:W-:Y:S01]  /*4c90*/  HSET2.LE.AND R96, R84, R127.reuse, PT ;  /* 0x0000007f54607233 */ /* 0x100fe20003803000 */
[--C-:B------:R-:W-:Y:S02]  /*4ca0*/  SHF.R.U32.HI R84, RZ, 0x10, R92.reuse ;  /* 0x00000010ff547819 */ /* 0x100fe4000001165c */
[----:B------:R-:W-:Y:S02]  /*4cb0*/  SHF.R.U32.HI R92, RZ, 0x18, R92 ;  /* 0x00000018ff5c7819 */ /* 0x000fe4000001165c */
[----:B------:R-:W-:Y:S02]  /*4cc0*/  LOP3.LUT R96, R96, R87, RZ, 0xc0, !PT ;  /* 0x0000005760607212 */ /* 0x000fe400078ec0ff */
[----:B------:R-:W-:Y:S01]  /*4cd0*/  LOP3.LUT R87, R84, 0xff, RZ, 0xc0, !PT ;  /* 0x000000ff54577812 */ /* 0x000fe200078ec0ff */
[----:B------:R-:W-:Y:S01]  /*4ce0*/  MUFU.EX2 R151, R151 ;  /* 0x0000009700977308 */ /* 0x000fe20000000800 */
[----:B---3--:R-:W-:Y:S02]  /*4cf0*/  F2FP.BF16.PACK_AB R84, R106, R109 ;  /* 0x0000006d6a54723e */ /* 0x008fe400000010ff */
[----:B------:R-:W-:Y:S05]  /*4d00*/  PRMT R92, R87, 0x5410, R92 ;  /* 0x00005410575c7816 */ /* 0x000fea000000005c */
[--C-:B------:R-:W-:Y:S02]  /*4d10*/  HSET2.LE.AND R97, R92, R127.reuse, PT ;  /* 0x0000007f5c617233 */ /* 0x100fe40003803000 */
[----:B------:R-:W2:Y:S01]  /*4d20*/  LDSM.16.MT88.4 R92, [R112+0x6000] ;  /* 0x00600000705c783b */ /* 0x000ea20000004200 */
[----:B------:R-:W-:Y:S02]  /*4d30*/  MUFU.EX2 R150, R150 ;  /* 0x0000009600967308 */ /* 0x000fe40000000800 */
[----:B------:R-:W-:Y:S02]  /*4d40*/  LOP3.LUT R97, R97, R84, RZ, 0xc0, !PT ;  /* 0x0000005461617212 */ /* 0x000fe400078ec0ff */
[----:B-1----:R-:W-:Y:S02]  /*4d50*/  F2FP.BF16.PACK_AB R30, R149, R148 ;  /* 0x00000094951e723e */ /* 0x002fe400000010ff */
[----:B------:R-:W-:Y:S01]  /*4d60*/  LOP3.LUT R84, R139, UR23, R107, 0x96, !PT ;  /* 0x000000178b547c12 */ /* 0x000fe2000f8e966b */
[--C-:B------:R-:W-:Y:S03]  /*4d70*/  FFMA.FTZ R107, R29, c[0x0][0x23c], -R105.reuse ;  /* 0x00008f001d6b7a23 */ /* 0x100fe60000010869 */
[----:B------:R-:W-:Y:S10]  /*4d80*/  MUFU.EX2 R146, R146 ;  /* 0x0000009200927308 */ /* 0x000ff40000000800 */
[----:B------:R-:W-:Y:S01]  /*4d90*/  MUFU.EX2 R143, R107 ;  /* 0x0000006b008f7308 */ /* 0x000fe20000000800 */
[C---:B--2---:R-:W-:Y:S08]  /*4da0*/  HMMA.16816.F32.BF16 R36, R88.reuse, R92, R36 ;  /* 0x0000005c5824723c */ /* 0x044ff00000041824 */
        /* <DEDUP_REMOVED lines=39> */
[----:B------:R-:W-:Y:S04]  /*5020*/  LOP3.LUT R84, R89, UR10, R134, 0x96, !PT ;  /* 0x0000000a59547c12 */ /* 0x000fe8000f8e9686 */
[----:B------:R-:W-:Y:S01]  /*5030*/  LOP3.LUT R96, R99, UR8, R88, 0x96, !PT ;  /* 0x0000000863607c12 */ /* 0x000fe2000f8e9658 */
[----:B------:R-:W-:Y:S04]  /*5040*/  IMAD.WIDE.U32 R152, R84, -0x326172a9, RZ ;  /* 0xcd9e8d5754987825 */ /* 0x000fe800078e00ff */
[----:B------:R-:W-:Y:S01]  /*5050*/  IMAD.WIDE.U32 R96, R96, -0x326172a9, RZ ;  /* 0xcd9e8d5760607825 */ /* 0x000fe200078e00ff */
[----:B------:R-:W-:Y:S03]  /*5060*/  LOP3.LUT R111, R153, UR9, R110, 0x96, !PT ;  /* 0x00000009996f7c12 */ /* 0x000fe6000f8e966e */
[--C-:B------:R-:W-:Y:S01]  /*5070*/  FFMA.FTZ R110, R20, c[0x0][0x23c], -R105.reuse ;  /* 0x00008f00146e7a23 */ /* 0x100fe20000010869 */
[----:B------:R-:W-:Y:S01]  /*5080*/  LOP3.LUT R152, R97, UR7, R152, 0x96, !PT ;  /* 0x0000000761987c12 */ /* 0x000fe2000f8e9698 */
[----:B------:R-:W-:Y:S04]  /*5090*/  IMAD.WIDE.U32 R90, R111, -0x2daee0ad, RZ ;  /* 0xd2511f536f5a7825 */ /* 0x000fe800078e00ff */
[----:B------:R-:W-:Y:S01]  /*50a0*/  IMAD.WIDE.U32 R152, R152, -0x2daee0ad, RZ ;  /* 0xd2511f5398987825 */ /* 0x000fe200078e00ff */
[----:B------:R-:W-:Y:S01]  /*50b0*/  LOP3.LUT R98, R91, UR6, R98, 0x96, !PT ;  /* 0x000000065b627c12 */ /* 0x000fe2000f8e9662 */
[----:B------:R-:W-:Y:S02]  /*50c0*/  MUFU.EX2 R110, R110 ;  /* 0x0000006e006e7308 */ /* 0x000fe40000000800 */
[--C-:B------:R-:W-:Y:S01]  /*50d0*/  FFMA.FTZ R84, R25, c[0x0][0x23c], -R105.reuse ;  /* 0x00008f0019547a23 */ /* 0x100fe20000010869 */
[----:B------:R-:W-:Y:S01]  /*50e0*/  LOP3.LUT R90, R153, UR4, R90, 0x96, !PT ;  /* 0x00000004995a7c12 */ /* 0x000fe2000f8e965a */
[----:B------:R-:W-:Y:S04]  /*50f0*/  IMAD.WIDE.U32 R98, R98, -0x326172a9, RZ ;  /* 0xcd9e8d5762627825 */ /* 0x000fe800078e00ff */
[----:B------:R-:W-:Y:S01]  /*5100*/  IMAD.WIDE.U32 R90, R90, -0x326172a9, RZ ;  /* 0xcd9e8d575a5a7825 */ /* 0x000fe200078e00ff */
[----:B------:R-:W-:Y:S01]  /*5110*/  LOP3.LUT R96, R99, UR5, R96, 0x96, !PT ;  /* 0x0000000563607c12 */ /* 0x000fe2000f8e9660 */
[----:B------:R-:W1:Y:S02]  /*5120*/  MUFU.EX2 R84, R84 ;  /* 0x0000005400547308 */ /* 0x000e640000000800 */
[----:B------:R-:W-:Y:S01]  /*5130*/  FFMA.FTZ R111, R28, c[0x0][0x23c], -R105 ;  /* 0x00008f001c6f7a23 */ /* 0x000fe20000010869 */
[----:B------:R-:W-:Y:S01]  /*5140*/  LOP3.LUT R87, R91, UR15, R98, 0x96, !PT ;  /* 0x0000000f5b577c12 */ /* 0x000fe2000f8e9662 */
[----:B------:R-:W-:Y:S01]  /*5150*/  FFMA.FTZ R153, R31, c[0x0][0x23c], -R104 ;  /* 0x00008f001f997a23 */ /* 0x000fe20000010868 */
[----:B------:R-:W-:Y:S01]  /*5160*/  LOP3.LUT R94, R90, 0xff, RZ, 0xc0, !PT ;  /* 0x000000ff5a5e7812 */ /* 0x000fe200078ec0ff */
[----:B------:R-:W-:Y:S01]  /*5170*/  IMAD.WIDE.U32 R156, R96, -0x2daee0ad, RZ ;  /* 0xd2511f53609c7825 */ /* 0x000fe200078e00ff */
[C---:B------:R-:W-:Y:S02]  /*5180*/  LOP3.LUT R89, R87.reuse, 0xffff, RZ, 0xc0, !PT ;  /* 0x0000ffff57597812 */ /* 0x040fe400078ec0ff */
[----:B------:R-:W-:Y:S02]  /*5190*/  LOP3.LUT R92, R87, 0xff, RZ, 0xc0, !PT ;  /* 0x000000ff575c7812 */ /* 0x000fe400078ec0ff */
[----:B------:R-:W-:Y:S02]  /*51a0*/  SHF.R.U32.HI R89, RZ, 0x8, R89 ;  /* 0x00000008ff597819 */ /* 0x000fe40000011659 */
[--C-:B------:R-:W-:Y:S02]  /*51b0*/  SHF.R.U32.HI R98, RZ, 0x10, R90.reuse ;  /* 0x00000010ff627819 */ /* 0x100fe4000001165a */
[----:B------:R-:W-:Y:S02]  /*51c0*/  PRMT R92, R92, 0x5410, R89 ;  /* 0x000054105c5c7816 */ /* 0x000fe40000000059 */
[----:B------:R-:W-:Y:S02]  /*51d0*/  LOP3.LUT R89, R90, 0xffff, RZ, 0xc0, !PT ;  /* 0x0000ffff5a597812 */ /* 0x000fe400078ec0ff */
[----:B------:R-:W-:Y:S02]  /*51e0*/  SHF.R.U32.HI R154, RZ, 0x10, R87 ;  /* 0x00000010ff9a7819 */ /* 0x000fe40000011657 */
[----:B------:R-:W-:Y:S02]  /*51f0*/  SHF.R.U32.HI R89, RZ, 0x8, R89 ;  /* 0x00000008ff597819 */ /* 0x000fe40000011659 */
[----:B------:R-:W-:Y:S02]  /*5200*/  LOP3.LUT R98, R98, 0xff, RZ, 0xc0, !PT ;  /* 0x000000ff62627812 */ /* 0x000fe400078ec0ff */
[----:B------:R-:W-:Y:S02]  /*5210*/  PRMT R94, R94, 0x5410, R89 ;  /* 0x000054105e5e7816 */ /* 0x000fe40000000059 */
[----:B------:R-:W-:Y:S02]  /*5220*/  SHF.R.U32.HI R89, RZ, 0x18, R90 ;  /* 0x00000018ff597819 */ /* 0x000fe4000001165a */
[----:B------:R-:W-:Y:S01]  /*5230*/  SHF.R.U32.HI R87, RZ, 0x18, R87 ;  /* 0x00000018ff577819 */ /* 0x000fe20000011657 */
[--C-:B------:R-:W-:Y:S01]  /*5240*/  HSET2.LE.AND R34, R94, R127.reuse, PT ;  /* 0x0000007f5e227233 */ /* 0x100fe20003803000 */
[----:B------:R-:W-:Y:S02]  /*5250*/  LOP3.LUT R154, R154, 0xff, RZ, 0xc0, !PT ;  /* 0x000000ff9a9a7812 */ /* 0x000fe400078ec0ff */
[----:B------:R-:W-:Y:S02]  /*5260*/  PRMT R98, R98, 0x5410, R89 ;  /* 0x0000541062627816 */ /* 0x000fe40000000059 */
[----:B------:R-:W-:Y:S01]  /*5270*/  PRMT R154, R154, 0x5410, R87 ;  /* 0x000054109a9a7816 */ /* 0x000fe20000000057 */
[--C-:B------:R-:W-:Y:S01]  /*5280*/  FFMA.FTZ R87, R32, c[0x0][0x23c], -R105.reuse ;  /* 0x00008f0020577a23 */ /* 0x100fe20000010869 */
[----:B------:R-:W2:Y:S01]  /*5290*/  LDSM.16.MT88.4 R88, [R112+0x6800] ;  /* 0x006800007058783b */ /* 0x000ea20000004200 */
[----:B------:R-:W-:Y:S01]  /*52a0*/  FFMA.FTZ R105, R33, c[0x0][0x23c], -R105 ;  /* 0x00008f0021697a23 */ /* 0x000fe20000010869 */
[--C-:B------:R-:W-:Y:S01]  /*52b0*/  HSET2.LE.AND R32, R92, R127.reuse, PT ;  /* 0x0000007f5c207233 */ /* 0x100fe20003803000 */
[----:B------:R-:W-:Y:S01]  /*52c0*/  FADD.FTZ R33, R144, R141 ;  /* 0x0000008d90217221 */ /* 0x000fe20000010000 */
[----:B-1----:R-:W-:Y:S01]  /*52d0*/  F2FP.BF16.PACK_AB R31, R84, R151 ;  /* 0x00000097541f723e */ /* 0x002fe200000010ff */
[----:B------:R-:W-:Y:S01]  /*52e0*/  FFMA.FTZ R141, R27, c[0x0][0x23c], -R104 ;  /* 0x00008f001b8d7a23 */ /* 0x000fe20000010868 */
[----:B------:R-:W-:Y:S01]  /*52f0*/  SHF.R.U32.HI R107, RZ, 0x18, R156 ;  /* 0x00000018ff6b7819 */ /* 0x000fe2000001169c */
[----:B------:R-:W-:Y:S01]  /*5300*/  FFMA.FTZ R104, R35, c[0x0][0x23c], -R104 ;  /* 0x00008f0023687a23 */ /* 0x000fe20000010868 */
[----:B------:R-:W-:Y:S01]  /*5310*/  F2FP.BF16.PACK_AB R35, R147, R110 ;  /* 0x0000006e9323723e */ /* 0x000fe200000010ff */
[----:B------:R-:W-:Y:S01]  /*5320*/  FADD.FTZ R142, R142, R33 ;  /* 0x000000218e8e7221 */ /* 0x000fe20000010000 */
[--C-:B------:R-:W-:Y:S01]  /*5330*/  HSET2.LE.AND R33, R154, R127.reuse, PT ;  /* 0x0000007f9a217233 */ /* 0x100fe20003803000 */
[----:B------:R-:W1:Y:S01]  /*5340*/  MUFU.EX2 R141, R141 ;  /* 0x0000008d008d7308 */ /* 0x000e620000000800 */
[----:B------:R-:W-:Y:S01]  /*5350*/  LOP3.LUT R32, R32, R35, RZ, 0xc0, !PT ;  /* 0x0000002320207212 */ /* 0x000fe200078ec0ff */
[--C-:B------:R-:W-:Y:S01]  /*5360*/  HSET2.LE.AND R35, R98, R127.reuse, PT ;  /* 0x0000007f62237233 */ /* 0x100fe20003803000 */
[----:B------:R-:W3:Y:S01]  /*5370*/  LDSM.16.MT88.4 R92, [R86+0x6800] ;  /* 0x00680000565c783b */ /* 0x000ee20000004200 */
[----:B------:R-:W-:Y:S01]  /*5380*/  LOP3.LUT R33, R33, R30, RZ, 0xc0, !PT ;  /* 0x0000001e21217212 */ /* 0x000fe200078ec0ff */
[----:B------:R-:W-:Y:S01]  /*5390*/  FADD.FTZ R154, R131, R142 ;  /* 0x0000008e839a7221 */ /* 0x000fe20000010000 */
[----:B------:R-:W-:Y:S01]  /*53a0*/  LOP3.LUT R34, R34, R31, RZ, 0xc0, !PT ;  /* 0x0000001f22227212 */ /* 0x000fe200078ec0ff */
[----:B------:R-:W-:Y:S01]  /*53b0*/  FADD.FTZ R31, R145, R140 ;  /* 0x0000008c911f7221 */ /* 0x000fe20000010000 */
[----:B------:R-:W-:Y:S01]  /*53c0*/  LOP3.LUT R152, R157, UR14, R152, 0x96, !PT ;  /* 0x0000000e9d987c12 */ /* 0x000fe2000f8e9698 */
[----:B------:R-:W-:Y:S01]  /*53d0*/  FADD.FTZ R109, R109, R154 ;  /* 0x0000009a6d6d7221 */ /* 0x000fe20000010000 */
[----:B------:R-:W-:Y:S01]  /*53e0*/  MUFU.EX2 R145, R105 ;  /* 0x0000006900917308 */ /* 0x000fe20000000800 */
[----:B------:R-:W-:Y:S01]  /*53f0*/  LDSM.16.MT88.4 R96, [R86+0x8800] ;  /* 0x008800005660783b */ /* 0x000fe20000004200 */
[----:B------:R-:W-:Y:S01]  /*5400*/  FADD.FTZ R108, R108, R31 ;  /* 0x0000001f6c6c7221 */ /* 0x000fe20000010000 */
[----:B------:R-:W-:Y:S01]  /*5410*/  SHF.R.U32.HI R31, RZ, 0x10, R152 ;  /* 0x00000010ff1f7819 */ /* 0x000fe20000011698 */
[----:B------:R-:W-:Y:S02]  /*5420*/  FADD.FTZ R106, R106, R109 ;  /* 0x0000006d6a6a7221 */ /* 0x000fe40000010000 */
[----:B------:R-:W-:Y:S01]  /*5430*/  FADD.FTZ R101, R101, R108 ;  /* 0x0000006c65657221 */ /* 0x000fe20000010000 */
[----:B------:R-:W-:Y:S01]  /*5440*/  LOP3.LUT R31, R31, 0xff, RZ, 0xc0, !PT ;  /* 0x000000ff1f1f7812 */ /* 0x000fe200078ec0ff */
[----:B------:R-:W-:Y:S02]  /*5450*/  FADD.FTZ R103, R103, R106 ;  /* 0x0000006a67677221 */ /* 0x000fe40000010000 */
[----:B------:R-:W-:Y:S01]  /*5460*/  FADD.FTZ R101, R102, R101 ;  /* 0x0000006566657221 */ /* 0x000fe20000010000 */
[----:B------:R4:W-:Y:S01]  /*5470*/  MUFU.EX2 R144, R111 ;  /* 0x0000006f00907308 */ /* 0x0009e20000000800 */
[----:B-1----:R-:W-:Y:S04]  /*5480*/  F2FP.BF16.PACK_AB R30, R141, R150 ;  /* 0x000000968d1e723e */ /* 0x002fe800000010ff */
[----:B------:R-:W-:Y:S02]  /*5490*/  LOP3.LUT R35, R35, R30, RZ, 0xc0, !PT ;  /* 0x0000001e23237212 */ /* 0x000fe400078ec0ff */
[----:B------:R-:W-:Y:S03]  /*54a0*/  LOP3.LUT R30, R156, 0xffff, RZ, 0xc0, !PT ;  /* 0x0000ffff9c1e7812 */ /* 0x000fe600078ec0ff */
[----:B------:R1:W5:Y:S02]  /*54b0*/  MUFU.EX2 R142, R87 ;  /* 0x00000057008e7308 */ /* 0x0003640000000800 */
[C---:B--2---:R-:W-:Y:S08]  /*54c0*/  HMMA.16816.F32.BF16 R36, R32.reuse, R88, R36 ;  /* 0x000000582024723c */ /* 0x044ff00000041824 */
[----:B------:R-:W-:Y:S01]  /*54d0*/  MUFU.EX2 R131, R153 ;  /* 0x0000009900837308 */ /* 0x000fe20000000800 */
[C---:B------:R-:W-:Y:S01]  /*54e0*/  HMMA.16816.F32.BF16 R40, R32.reuse, R90, R40 ;  /* 0x0000005a2028723c */ /* 0x040fe20000041828 */
[----:B------:R-:W2:Y:S02]  /*54f0*/  LDSM.16.MT88.4 R88, [R112+0x7800] ;  /* 0x007800007058783b */ /* 0x000ea40000004200 */
[----:B----4-:R-:W-:Y:S05]  /*5500*/  SHF.R.U32.HI R111, RZ, 0x10, R156 ;  /* 0x00000010ff6f7819 */ /* 0x010fea000001169c */
[C---:B---3--:R-:W-:Y:S01]  /*5510*/  HMMA.16816.F32.BF16 R44, R32.reuse, R92, R44 ;  /* 0x0000005c202c723c */ /* 0x048fe2000004182c */
[----:B------:R-:W-:Y:S01]  /*5520*/  LOP3.LUT R108, R111, 0xff, RZ, 0xc0, !PT ;  /* 0x000000ff6f6c7812 */ /* 0x000fe200078ec0ff */
[----:B------:R3:W-:Y:S02]  /*5530*/  MUFU.EX2 R153, R104 ;  /* 0x0000006800997308 */ /* 0x0007e40000000800 */
[----:B-1----:R-:W-:Y:S02]  /*5540*/  LOP3.LUT R87, R152, 0xffff, RZ, 0xc0, !PT ;  /* 0x0000ffff98577812 */ /* 0x002fe400078ec0ff */
[----:B------:R-:W-:Y:S02]  /*5550*/  PRMT R108, R108, 0x5410, R107 ;  /* 0x000054106c6c7816 */ /* 0x000fe4000000006b */
[C---:B------:R-:W-:Y:S01]  /*5560*/  HMMA.16816.F32.BF16 R48, R32.reuse, R94, R48 ;  /* 0x0000005e2030723c */ /* 0x040fe20000041830 */
[----:B------:R-:W1:Y:S03]  /*5570*/  LDSM.16.MT88.4 R92, [R86+0x7800] ;  /* 0x00780000565c783b */ /* 0x000e660000004200 */
[----:B------:R-:W4:Y:S01]  /*5580*/  MUFU.EX2 R140, R155 ;  /* 0x0000009b008c7308 */ /* 0x000f220000000800 */
[----:B------:R-:W-:Y:S03]  /*5590*/  SHF.R.U32.HI R87, RZ, 0x8, R87 ;  /* 0x00000008ff577819 */ /* 0x000fe60000011657 */
[C---:B--2---:R-:W-:Y:S08]  /*55a0*/  HMMA.16816.F32.BF16 R52, R32.reuse, R88, R52 ;  /* 0x000000582034723c */ /* 0x044ff00000041834 */
[C---:B------:R-:W-:Y:S01]  /*55b0*/  HMMA.16816.F32.BF16 R56, R32.reuse, R90, R56 ;  /* 0x0000005a2038723c */ /* 0x040fe20000041838 */
[----:B------:R-:W2:Y:S07]  /*55c0*/  LDSM.16.MT88.4 R88, [R112+0x8800] ;  /* 0x008800007058783b */ /* 0x000eae0000004200 */
[C---:B-1----:R-:W-:Y:S07]  /*55d0*/  HMMA.16816.F32.BF16 R60, R32.reuse, R92, R60 ;  /* 0x0000005c203c723c */ /* 0x042fee000004183c */
[----:B------:R-:W-:Y:S01]  /*55e0*/  LOP3.LUT R92, R156, 0xff, RZ, 0xc0, !PT ;  /* 0x000000ff9c5c7812 */ /* 0x000fe200078ec0ff */
[C---:B------:R-:W-:Y:S01]  /*55f0*/  HMMA.16816.F32.BF16 R64, R32.reuse, R94, R64 ;  /* 0x0000005e2040723c */ /* 0x040fe20000041840 */
[----:B------:R-:W-:Y:S04]  /*5600*/  SHF.R.U32.HI R93, RZ, 0x8, R30 ;  /* 0x00000008ff5d7819 */ /* 0x000fe8000001161e */
[----:B------:R-:W-:Y:S02]  /*5610*/  PRMT R30, R92, 0x5410, R93 ;  /* 0x000054105c1e7816 */ /* 0x000fe4000000005d */
[----:B------:R-:W1:Y:S01]  /*5620*/  LDSM.16.MT88.4 R92, [R112+0x6c00] ;  /* 0x006c0000705c783b */ /* 0x000e620000004200 */
[C---:B--2---:R-:W-:Y:S07]  /*5630*/  HMMA.16816.F32.BF16 R68, R32.reuse, R88, R68 ;  /* 0x000000582044723c */ /* 0x044fee0000041844 */
[----:B------:R-:W-:Y:S01]  /*5640*/  LOP3.LUT R88, R152, 0xff, RZ, 0xc0, !PT ;  /* 0x000000ff98587812 */ /* 0x000fe200078ec0ff */
[C---:B------:R-:W-:Y:S01]  /*5650*/  HMMA.16816.F32.BF16 R72, R32.reuse, R90, R72 ;  /* 0x0000005a2048723c */ /* 0x040fe20000041848 */
[----:B------:R-:W-:Y:S03]  /*5660*/  SHF.R.U32.HI R152, RZ, 0x18, R152 ;  /* 0x00000018ff987819 */ /* 0x000fe60000011698 */
[----:B------:R-:W-:Y:S02]  /*5670*/  PRMT R88, R88, 0x5410, R87 ;  /* 0x0000541058587816 */ /* 0x000fe40000000057 */
[----:B---3--:R-:W-:Y:S01]  /*5680*/  PRMT R104, R31, 0x5410, R152 ;  /* 0x000054101f687816 */ /* 0x008fe20000000098 */
[--C-:B------:R-:W-:Y:S01]  /*5690*/  HSET2.LE.AND R90, R30, R127.reuse, PT ;  /* 0x0000007f1e5a7233 */ /* 0x100fe20003803000 */
[C---:B------:R-:W-:Y:S01]  /*56a0*/  HMMA.16816.F32.BF16 R76, R32.reuse, R96, R76 ;  /* 0x00000060204c723c */ /* 0x040fe2000004184c */
[----:B-----5:R-:W-:Y:S03]  /*56b0*/  F2FP.BF16.PACK_AB R31, R145, R142 ;  /* 0x0000008e911f723e */ /* 0x020fe600000010ff */
[----:B------:R-:W-:Y:S01]  /*56c0*/  FADD.FTZ R152, R110, R101 ;  /* 0x000000656e987221 */ /* 0x000fe20000010000 */
[----:B------:R-:W-:Y:S01]  /*56d0*/  LOP3.LUT R90, R90, R31, RZ, 0xc0, !PT ;  /* 0x0000001f5a5a7212 */ /* 0x000fe200078ec0ff */
[----:B------:R-:W-:Y:S01]  /*56e0*/  FADD.FTZ R31, R100, R103 ;  /* 0x00000067641f7221 */ /* 0x000fe20000010000 */
[--C-:B------:R-:W-:Y:S01]  /*56f0*/  HSET2.LE.AND R89, R104, R127.reuse, PT ;  /* 0x0000007f68597233 */ /* 0x100fe20003803000 */
[----:B------:R-:W-:Y:S01]  /*5700*/  HMMA.16816.F32.BF16 R80, R32, R98, R80 ;  /* 0x000000622050723c */ /* 0x000fe20000041850 */
[----:B------:R-:W2:Y:S03]  /*5710*/  LDSM.16.MT88.4 R100, [R86+0x6c00] ;  /* 0x006c00005664783b */ /* 0x000ea60000004200 */
[----:B----4-:R-:W-:Y:S01]  /*5720*/  F2FP.BF16.PACK_AB R30, R131, R140 ;  /* 0x0000008c831e723e */ /* 0x010fe200000010ff */
[--C-:B------:R-:W-:Y:S01]  /*5730*/  HSET2.LE.AND R91, R108, R127.reuse, PT ;  /* 0x0000007f6c5b7233 */ /* 0x100fe20003803000 */
[----:B------:R-:W-:Y:S01]  /*5740*/  F2FP.BF16.PACK_AB R87, R143, R144 ;  /* 0x000000908f57723e */ /* 0x000fe200000010ff */
[----:B------:R-:W-:Y:S01]  /*5750*/  HSET2.LE.AND R88, R88, R127, PT ;  /* 0x0000007f58587233 */ /* 0x000fe20003803000 */
[----:B------:R-:W-:Y:S01]  /*5760*/  LOP3.LUT R89, R89, R30, RZ, 0xc0, !PT ;  /* 0x0000001e59597212 */ /* 0x000fe200078ec0ff */
[----:B------:R-:W3:Y:S03]  /*5770*/  LDSM.16.MT88.4 R104, [R112+0x7c00] ;  /* 0x007c00007068783b */ /* 0x000ee60000004200 */
[----:B------:R-:W-:Y:S01]  /*5780*/  F2FP.BF16.PACK_AB R30, R153, R146 ;  /* 0x00000092991e723e */ /* 0x000fe200000010ff */
[----:B------:R-:W-:Y:S01]  /*5790*/  FADD.FTZ R148, R148, R31 ;  /* 0x0000001f94947221 */ /* 0x000fe20000010000 */
[----:B------:R-:W-:Y:S01]  /*57a0*/  LOP3.LUT R88, R88, R87, RZ, 0xc0, !PT ;  /* 0x0000005758587212 */ /* 0x000fe200078ec0ff */
[----:B------:R-:W-:Y:S01]  /*57b0*/  FADD.FTZ R152, R147, R152 ;  /* 0x0000009893987221 */ /* 0x000fe20000010000 */
[----:B------:R-:W-:Y:S01]  /*57c0*/  LOP3.LUT R91, R91, R30, RZ, 0xc0, !PT ;  /* 0x0000001e5b5b7212 */ /* 0x000fe200078ec0ff */
[----:B------:R-:W4:Y:S01]  /*57d0*/  LDSM.16.MT88.4 R108, [R86+0x7c00] ;  /* 0x007c0000566c783b */ /* 0x000f220000004200 */
[----:B------:R-:W-:Y:S02]  /*57e0*/  FADD.FTZ R149, R149, R148 ;  /* 0x0000009495957221 */ /* 0x000fe40000010000 */
[----:B------:R-:W-:Y:S02]  /*57f0*/  FADD.FTZ R151, R151, R152 ;  /* 0x0000009897977221 */ /* 0x000fe40000010000 */
[----:B------:R-:W-:Y:S01]  /*5800*/  FADD.FTZ R150, R150, R149 ;  /* 0x0000009596967221 */ /* 0x000fe20000010000 */
[C---:B-1----:R-:W-:Y:S01]  /*5810*/  HMMA.16816.F32.BF16 R36, R88.reuse, R92, R36 ;  /* 0x0000005c5824723c */ /* 0x042fe20000041824 */
[----:B------:R-:W-:Y:S01]  /*5820*/  FADD.FTZ R151, R84, R151 ;  /* 0x0000009754977221 */ /* 0x000fe20000010000 */
[----:B------:R-:W1:Y:S01]  /*5830*/  LDSM.16.MT88.4 R32, [R112+0x8c00] ;  /* 0x008c00007020783b */ /* 0x000e620000004200 */
[----:B------:R-:W-:Y:S02]  /*5840*/  FADD.FTZ R141, R141, R150 ;  /* 0x000000968d8d7221 */ /* 0x000fe40000010000 */
[----:B------:R-:W-:Y:S02]  /*5850*/  FADD.FTZ R144, R144, R151 ;  /* 0x0000009790907221 */ /* 0x000fe40000010000 */
[----:B------:R-:W-:Y:S01]  /*5860*/  FADD.FTZ R140, R140, R141 ;  /* 0x0000008d8c8c7221 */ /* 0x000fe20000010000 */
[C---:B------:R-:W-:Y:S01]  /*5870*/  HMMA.16816.F32.BF16 R40, R88.reuse, R94, R40 ;  /* 0x0000005e5828723c */ /* 0x040fe20000041828 */
[----:B------:R-:W-:Y:S01]  /*5880*/  FADD.FTZ R143, R143, R144 ;  /* 0x000000908f8f7221 */ /* 0x000fe20000010000 */
[----:B------:R-:W5:Y:S02]  /*5890*/  LDSM.16.MT88.4 R96, [R86+0x8c00] ;  /* 0x008c00005660783b */ /* 0x000f640000004200 */
[----:B------:R-:W-:Y:S02]  /*58a0*/  FADD.FTZ R131, R131, R140 ;  /* 0x0000008c83837221 */ /* 0x000fe40000010000 */
[----:B------:R-:W-:Y:S02]  /*58b0*/  FADD.FTZ R142, R142, R143 ;  /* 0x0000008f8e8e7221 */ /* 0x000fe40000010000 */
[C---:B--2---:R-:W-:Y:S08]  /*58c0*/  HMMA.16816.F32.BF16 R44, R88.reuse, R100, R44 ;  /* 0x00000064582c723c */ /* 0x044ff0000004182c */
[C---:B------:R-:W-:Y:S08]  /*58d0*/  HMMA.16816.F32.BF16 R48, R88.reuse, R102, R48 ;  /* 0x000000665830723c */ /* 0x040ff00000041830 */
[C---:B---3--:R-:W-:Y:S08]  /*58e0*/  HMMA.16816.F32.BF16 R52, R88.reuse, R104, R52 ;  /* 0x000000685834723c */ /* 0x048ff00000041834 */
[C---:B------:R-:W-:Y:S08]  /*58f0*/  HMMA.16816.F32.BF16 R56, R88.reuse, R106, R56 ;  /* 0x0000006a5838723c */ /* 0x040ff00000041838 */
[C---:B----4-:R-:W-:Y:S07]  /*5900*/  HMMA.16816.F32.BF16 R60, R88.reuse, R108, R60 ;  /* 0x0000006c583c723c */ /* 0x050fee000004183c */
[----:B------:R-:W-:Y:S01]  /*5910*/  FADD.FTZ R108, R146, R131 ;  /* 0x00000083926c7221 */ /* 0x000fe20000010000 */
[C---:B------:R-:W-:Y:S01]  /*5920*/  HMMA.16816.F32.BF16 R64, R88.reuse, R110, R64 ;  /* 0x0000006e5840723c */ /* 0x040fe20000041840 */
[----:B------:R-:W-:Y:S03]  /*5930*/  FADD.FTZ R109, R145, R142 ;  /* 0x0000008e916d7221 */ /* 0x000fe60000010000 */
[----:B------:R-:W-:Y:S04]  /*5940*/  FADD.FTZ R108, R153, R108 ;  /* 0x0000006c996c7221 */ /* 0x000fe80000010000 */
[C---:B-1----:R-:W-:Y:S08]  /*5950*/  HMMA.16816.F32.BF16 R68, R88.reuse, R32, R68 ;  /* 0x000000205844723c */ /* 0x042ff00000041844 */
[C---:B------:R-:W-:Y:S08]  /*5960*/  HMMA.16816.F32.BF16 R72, R88.reuse, R34, R72 ;  /* 0x000000225848723c */ /* 0x040ff00000041848 */
[C---:B-----5:R-:W-:Y:S08]  /*5970*/  HMMA.16816.F32.BF16 R76, R88.reuse, R96, R76 ;  /* 0x00000060584c723c */ /* 0x060ff0000004184c */
[----:B------:R-:W-:Y:S01]  /*5980*/  HMMA.16816.F32.BF16 R80, R88, R98, R80 ;  /* 0x000000625850723c */ /* 0x000fe20000041850 */
[----:B------:R-:W-:-:S07]  /*5990*/  @P0 BRA `(.L_x_727) ;  /* 0xffffde7000000947 */ /* 0x000fce000383ffff */
.L_x_726:
[----:B------:R-:W1:Y:S01]  /*59a0*/  SHFL.BFLY PT, R4, R109, 0x2, 0x1f ;  /* 0x0c401f006d047f89 */ /* 0x000e6200000e0000 */
[----:B------:R-:W-:Y:S01]  /*59b0*/  MOV R10, 0x3f800000 ;  /* 0x3f800000000a7802 */ /* 0x000fe20000000f00 */
[----:B------:R-:W-:Y:S01]  /*59c0*/  IMAD.MOV.U32 R11, RZ, RZ, 0x3f800000 ;  /* 0x3f800000ff0b7424 */ /* 0x000fe200078e00ff */
[----:B------:R-:W-:Y:S01]  /*59d0*/  ULDC.U8 UR4, c[0x0][0x329] ;  /* 0x0000ca4000047ab9 */ /* 0x000fe20000000000 */
[----:B------:R-:W2:Y:S01]  /*59e0*/  SHFL.BFLY PT, R3, R108, 0x2, 0x1f ;  /* 0x0c401f006c037f89 */ /* 0x000ea200000e0000 */
[----:B------:R-:W-:Y:S01]  /*59f0*/  ULDC.U8 UR5, c[0x0][0x328] ;  /* 0x0000ca0000057ab9 */ /* 0x000fe20000000000 */
[----:B------:R-:W-:Y:S01]  /*5a00*/  BSSY B0, `(.L_x_730) ;  /* 0x00000cd000007945 */ /* 0x000fe20003800000 */
[----:B------:R-:W-:Y:S01]  /*5a10*/  LEA R119, R126, R119, 0x4 ;  /* 0x000000777e777211 */ /* 0x000fe200078e20ff */
[----:B------:R-:W3:Y:S01]  /*5a20*/  S2R R7, SR_TID.X ;  /* 0x0000000000077919 */ /* 0x000ee20000002100 */
[----:B-1----:R-:W-:-:S02]  /*5a30*/  FADD.FTZ R5, R4, R109 ;  /* 0x0000006d04057221 */ /* 0x002fc40000010000 */
[----:B--2---:R-:W-:-:S03]  /*5a40*/  FADD.FTZ R3, R3, R108 ;  /* 0x0000006c03037221 */ /* 0x004fc60000010000 */
[----:B------:R-:W1:Y:S04]  /*5a50*/  SHFL.BFLY PT, R4, R5, 0x1, 0x1f ;  /* 0x0c201f0005047f89 */ /* 0x000e6800000e0000 */
[----:B------:R-:W2:Y:S01]  /*5a60*/  SHFL.BFLY PT, R8, R3, 0x1, 0x1f ;  /* 0x0c201f0003087f89 */ /* 0x000ea200000e0000 */
[----:B-1----:R-:W-:Y:S01]  /*5a70*/  FADD.FTZ R9, R5, R4 ;  /* 0x0000000405097221 */ /* 0x002fe20000010000 */
[----:B---3--:R-:W-:Y:S01]  /*5a80*/  SHF.R.S32.HI R4, RZ, 0x1f, R7 ;  /* 0x0000001fff047819 */ /* 0x008fe20000011407 */
[----:B--2---:R-:W-:-:S03]  /*5a90*/  FADD.FTZ R8, R3, R8 ;  /* 0x0000000803087221 */ /* 0x004fc60000010000 */
[----:B------:R-:W-:Y:S02]  /*5aa0*/  FSETP.NE.FTZ.AND P3, PT, R9, RZ, PT ;  /* 0x000000ff0900720b */ /* 0x000fe40003f75000 */
[CC--:B------:R-:W-:Y:S02]  /*5ab0*/  LEA.HI R5, R4.reuse, R7.reuse, RZ, 0x2 ;  /* 0x0000000704057211 */ /* 0x0c0fe400078f10ff */
[-C--:B------:R-:W-:Y:S02]  /*5ac0*/  LEA.HI R4, R4, R7.reuse, RZ, 0x5 ;  /* 0x0000000704047211 */ /* 0x080fe400078f28ff */
[----:B------:R-:W-:Y:S02]  /*5ad0*/  LOP3.LUT R6, R5, 0xfffffffc, RZ, 0xc0, !PT ;  /* 0xfffffffc05067812 */ /* 0x000fe400078ec0ff */
[----:B------:R-:W-:Y:S02]  /*5ae0*/  SHF.R.S32.HI R3, RZ, 0x5, R4 ;  /* 0x00000005ff037819 */ /* 0x000fe40000011404 */
[----:B------:R-:W-:-:S02]  /*5af0*/  IADD3 R6, -R6, R7, RZ ;  /* 0x0000000706067210 */ /* 0x000fc40007ffe1ff */
[----:B------:R-:W-:Y:S01]  /*5b00*/  SHF.R.S32.HI R5, RZ, 0x2, R5 ;  /* 0x00000002ff057819 */ /* 0x000fe20000011405 */
[----:B------:R-:W1:Y:S01]  /*5b10*/  @P3 MUFU.RCP R10, R9 ;  /* 0x00000009000a3308 */ /* 0x000e620000001000 */
[----:B------:R-:W-:Y:S01]  /*5b20*/  FSETP.NE.FTZ.AND P2, PT, R8, RZ, PT ;  /* 0x000000ff0800720b */ /* 0x000fe20003f55000 */
[----:B------:R-:W-:Y:S01]  /*5b30*/  IMAD R3, R3, 0x100, R6 ;  /* 0x0000010003037824 */ /* 0x000fe200078e0206 */
[----:B------:R-:W-:Y:S02]  /*5b40*/  SHF.R.S32.HI R6, RZ, 0x1f, R5 ;  /* 0x0000001fff067819 */ /* 0x000fe40000011405 */
[----:B------:R-:W-:Y:S02]  /*5b50*/  LOP3.LUT R4, R4, 0xffffffe0, RZ, 0xc0, !PT ;  /* 0xffffffe004047812 */ /* 0x000fe400078ec0ff */
[----:B------:R-:W-:Y:S01]  /*5b60*/  LEA.HI R6, R6, R5, RZ, 0x3 ;  /* 0x0000000506067211 */ /* 0x000fe200078f18ff */
[----:B------:R-:W-:Y:S02]  /*5b70*/  @P3 MUFU.LG2 R9, R9 ;  /* 0x0000000900093308 */ /* 0x000fe40000000c00 */
[----:B------:R-:W-:Y:S01]  /*5b80*/  IMAD.IADD R4, R7, 0x1, -R4 ;  /* 0x0000000107047824 */ /* 0x000fe200078e0a04 */
[----:B------:R-:W-:-:S04]  /*5b90*/  LOP3.LUT R6, R6, 0xfffffff8, RZ, 0xc0, !PT ;  /* 0xfffffff806067812 */ /* 0x000fc800078ec0ff */
[----:B------:R-:W-:Y:S01]  /*5ba0*/  IADD3 R6, R5, -R6, RZ ;  /* 0x8000000605067210 */ /* 0x000fe20007ffe0ff */
[----:B-1----:R-:W-:Y:S01]  /*5bb0*/  FMUL.FTZ R10, R10, c[0x0][0x2dc] ;  /* 0x0000b7000a0a7a20 */ /* 0x002fe20000410000 */
[----:B------:R-:W1:Y:S02]  /*5bc0*/  @P2 MUFU.RCP R11, R8 ;  /* 0x00000008000b2308 */ /* 0x000e640000001000 */
[----:B------:R-:W-:Y:S01]  /*5bd0*/  LEA.HI R5, R6, R6, RZ, 0x1 ;  /* 0x0000000606057211 */ /* 0x000fe200078f08ff */
[C---:B------:R-:W-:Y:S02]  /*5be0*/  FMUL.FTZ R36, R10.reuse, R36 ;  /* 0x000000240a247220 */ /* 0x040fe40000410000 */
[C---:B------:R-:W-:Y:S02]  /*5bf0*/  FMUL.FTZ R37, R10.reuse, R37 ;  /* 0x000000250a257220 */ /* 0x040fe40000410000 */
        /* <DEDUP_REMOVED lines=33> */
[----:B------:R-:W-:Y:S01]  /*5e10*/  SHF.R.S32.HI R10, RZ, 0x1, R5 ;  /* 0x00000001ff0a7819 */ /* 0x000fe20000011405 */
[----:B-1----:R-:W-:Y:S01]  /*5e20*/  FMUL.FTZ R11, R11, c[0x0][0x2dc] ;  /* 0x0000b7000b0b7a20 */ /* 0x002fe20000410000 */
[----:B------:R-:W-:Y:S01]  /*5e30*/  LOP3.LUT R5, R5, 0x3fffffe, RZ, 0xc0, !PT ;  /* 0x03fffffe05057812 */ /* 0x000fe200078ec0ff */
[----:B------:R-:W-:Y:S01]  /*5e40*/  @P3 FMUL.FTZ R9, R9, 0.69314718246459960938 ;  /* 0x3f31721809093820 */ /* 0x000fe20000410000 */
[C---:B------:R-:W-:Y:S01]  /*5e50*/  LOP3.LUT P0, RZ, R10.reuse, 0x2, RZ, 0xc0, !PT ;  /* 0x000000020aff7812 */ /* 0x040fe2000780c0ff */
[----:B------:R-:W-:Y:S01]  /*5e60*/  IMAD.SHL.U32 R12, R10, 0x40, RZ ;  /* 0x000000400a0c7824 */ /* 0x000fe200078e00ff */
[----:B------:R-:W-:Y:S01]  /*5e70*/  IADD3 R6, R6, -R5, RZ ;  /* 0x8000000506067210 */ /* 0x000fe20007ffe0ff */
[C---:B------:R-:W-:Y:S01]  /*5e80*/  FMUL.FTZ R38, R11.reuse, R38 ;  /* 0x000000260b267220 */ /* 0x040fe20000410000 */
[----:B------:R-:W-:Y:S01]  /*5e90*/  LOP3.LUT R5, R10, 0x1, RZ, 0xc0, !PT ;  /* 0x000000010a057812 */ /* 0x000fe200078ec0ff */
[----:B------:R-:W-:Y:S01]  /*5ea0*/  FMUL.FTZ R39, R11, R39 ;  /* 0x000000270b277220 */ /* 0x000fe20000410000 */
[----:B------:R-:W-:Y:S01]  /*5eb0*/  LOP3.LUT R12, R12, 0xc0, RZ, 0xc0, !PT ;  /* 0x000000c00c0c7812 */ /* 0x000fe200078ec0ff */
[----:B------:R-:W-:Y:S01]  /*5ec0*/  IMAD R3, R6, 0x10, R3 ;  /* 0x0000001006037824 */ /* 0x000fe200078e0203 */
[----:B------:R-:W-:Y:S01]  /*5ed0*/  ISETP.NE.U32.AND P1, PT, R5, 0x1, PT ;  /* 0x000000010500780c */ /* 0x000fe20003f25070 */
[C---:B------:R-:W-:Y:S01]  /*5ee0*/  FMUL.FTZ R42, R11.reuse, R42 ;  /* 0x0000002a0b2a7220 */ /* 0x040fe20000410000 */
[----:B------:R-:W-:Y:S01]  /*5ef0*/  LEA.HI R12, R12, R12, RZ, 0x1d ;  /* 0x0000000c0c0c7211 */ /* 0x000fe200078fe8ff */
[C---:B------:R-:W-:Y:S01]  /*5f00*/  FMUL.FTZ R43, R11.reuse, R43 ;  /* 0x0000002b0b2b7220 */ /* 0x040fe20000410000 */
[----:B------:R-:W-:Y:S01]  /*5f10*/  MOV R5, 0x20 ;  /* 0x0000002000057802 */ /* 0x000fe20000000f00 */
[----:B------:R-:W-:Y:S01]  /*5f20*/  FMUL.FTZ R46, R11, R46 ;  /* 0x0000002e0b2e7220 */ /* 0x000fe20000410000 */
[----:B------:R-:W-:Y:S01]  /*5f30*/  LEA R3, R3, R12, 0x1 ;  /* 0x0000000c03037211 */ /* 0x000fe200078e08ff */
[----:B------:R-:W-:Y:S01]  /*5f40*/  FMUL.FTZ R47, R11, R47 ;  /* 0x0000002f0b2f7220 */ /* 0x000fe20000410000 */
[----:B------:R-:W-:Y:S01]  /*5f50*/  SEL R6, R5, 0xffffffe0, !P0 ;  /* 0xffffffe005067807 */ /* 0x000fe20004000000 */
[----:B------:R-:W-:Y:S01]  /*5f60*/  FMUL.FTZ R50, R11, R50 ;  /* 0x000000320b327220 */ /* 0x000fe20000410000 */
[----:B------:R-:W-:Y:S01]  /*5f70*/  F2FP.BF16.PACK_AB R38, R39, R38 ;  /* 0x000000262726723e */ /* 0x000fe200000010ff */
[----:B------:R-:W-:Y:S01]  /*5f80*/  IMAD.SHL.U32 R3, R3, 0x2, RZ ;  /* 0x0000000203037824 */ /* 0x000fe200078e00ff */
[----:B------:R-:W-:Y:S01]  /*5f90*/  F2FP.BF16.PACK_AB R42, R43, R42 ;  /* 0x0000002a2b2a723e */ /* 0x000fe200000010ff */
[----:B------:R-:W-:Y:S01]  /*5fa0*/  FMUL.FTZ R51, R11, R51 ;  /* 0x000000330b337220 */ /* 0x000fe20000410000 */
[----:B------:R-:W-:Y:S01]  /*5fb0*/  F2FP.BF16.PACK_AB R46, R47, R46 ;  /* 0x0000002e2f2e723e */ /* 0x000fe200000010ff */
[----:B------:R-:W-:Y:S01]  /*5fc0*/  FMUL.FTZ R54, R11, R54 ;  /* 0x000000360b367220 */ /* 0x000fe20000410000 */
[----:B------:R-:W-:Y:S01]  /*5fd0*/  IADD3 R13, R3, -0x10, RZ ;  /* 0xfffffff0030d7810 */ /* 0x000fe20007ffe0ff */
        /* <DEDUP_REMOVED lines=18> */
[----:B------:R-:W-:Y:S01]  /*6100*/  IMAD.IADD R17, R6, 0x1, R13 ;  /* 0x0000000106117824 */ /* 0x000fe200078e020d */
        /* <DEDUP_REMOVED lines=11> */
[----:B------:R-:W-:Y:S01]  /*61c0*/  FMUL.FTZ R11, R11, R83 ;  /* 0x000000530b0b7220 */ /* 0x000fe20000410000 */
[----:B------:R-:W-:Y:S01]  /*61d0*/  STS [R15+0x200], R46 ;  /* 0x0002002e0f007388 */ /* 0x000fe20000000800 */
[----:B------:R-:W-:-:S02]  /*61e0*/  F2FP.BF16.PACK_AB R78, R79, R78 ;  /* 0x0000004e4f4e723e */ /* 0x000fc400000010ff */
[----:B------:R-:W-:Y:S01]  /*61f0*/  F2FP.BF16.PACK_AB R80, R81, R80 ;  /* 0x000000505150723e */ /* 0x000fe200000010ff */
[----:B------:R-:W-:Y:S01]  /*6200*/  STS [R17], R48 ;  /* 0x0000003011007388 */ /* 0x000fe20000000800 */
[----:B------:R-:W-:Y:S02]  /*6210*/  F2FP.BF16.PACK_AB R82, R11, R82 ;  /* 0x000000520b52723e */ /* 0x000fe400000010ff */
[----:B------:R-:W-:Y:S01]  /*6220*/  ISETP.NE.AND P0, PT, RZ, UR4, PT ;  /* 0x00000004ff007c0c */ /* 0x000fe2000bf05270 */
[----:B------:R-:W-:Y:S01]  /*6230*/  STS [R17+0x200], R50 ;  /* 0x0002003211007388 */ /* 0x000fe20000000800 */
[----:B------:R-:W-:Y:S01]  /*6240*/  ISETP.NE.AND P1, PT, RZ, UR5, PT ;  /* 0x00000005ff007c0c */ /* 0x000fe2000bf25270 */
[----:B-1----:R-:W-:Y:S02]  /*6250*/  CS2R R38, SRZ ;  /* 0x0000000000267805 */ /* 0x002fe4000001ff00 */
[----:B------:R-:W-:Y:S01]  /*6260*/  STS [R3+0x1000], R52 ;  /* 0x0010003403007388 */ /* 0x000fe20000000800 */
[----:B------:R-:W-:-:S03]  /*6270*/  ISETP.NE.OR P4, PT, RZ, UR4, !P1 ;  /* 0x00000004ff007c0c */ /* 0x000fc6000cf85670 */
[----:B------:R-:W-:Y:S04]  /*6280*/  STS [R3+0x1200], R54 ;  /* 0x0012003603007388 */ /* 0x000fe80000000800 */
[----:B------:R-:W-:Y:S01]  /*6290*/  STS [R13+0x1000], R56 ;  /* 0x001000380d007388 */ /* 0x000fe20000000800 */
[----:B------:R-:W-:Y:S02]  /*62a0*/  @P0 MOV R10, c[0x0][0x210] ;  /* 0x00008400000a0a02 */ /* 0x000fe40000000f00 */
[----:B------:R-:W-:Y:S01]  /*62b0*/  @!P0 MOV R11, c[0x0][0x214] ;  /* 0x00008500000b8a02 */ /* 0x000fe20000000f00 */
[----:B------:R-:W-:Y:S01]  /*62c0*/  STS [R13+0x1200], R58 ;  /* 0x0012003a0d007388 */ /* 0x000fe20000000800 */
[----:B------:R-:W-:Y:S01]  /*62d0*/  @P0 MOV R36, c[0x0][0x210] ;  /* 0x0000840000240a02 */ /* 0x000fe20000000f00 */
[----:B------:R-:W-:Y:S01]  /*62e0*/  @P0 IMAD R10, R10, c[0x0][0x214], RZ ;  /* 0x000085000a0a0a24 */ /* 0x000fe200078e02ff */
[----:B------:R-:W-:Y:S01]  /*62f0*/  @!P0 SEL R10, R11, c[0x0][0x234], !P1 ;  /* 0x00008d000b0a8a07 */ /* 0x000fe20004800000 */
[----:B------:R-:W-:Y:S01]  /*6300*/  STS [R15+0x1000], R60 ;  /* 0x0010003c0f007388 */ /* 0x000fe20000000800 */
[----:B------:R-:W-:Y:S01]  /*6310*/  @P0 IMAD.MOV.U32 R11, RZ, RZ, 0x1 ;  /* 0x00000001ff0b0424 */ /* 0x000fe200078e00ff */
[----:B------:R-:W-:-:S02]  /*6320*/  @!P0 MOV R36, 0x1 ;  /* 0x0000000100248802 */ /* 0x000fc40000000f00 */
[----:B------:R-:W-:Y:S01]  /*6330*/  STS [R15+0x1200], R62 ;  /* 0x0012003e0f007388 */ /* 0x000fe20000000800 */
[----:B------:R-:W-:-:S03]  /*6340*/  @!P0 IMAD R11, R10, c[0x0][0x1c0], RZ ;  /* 0x000070000a0b8a24 */ /* 0x000fc600078e02ff */
        /* <DEDUP_REMOVED lines=13> */
[----:B------:R-:W5:Y:S04]  /*6420*/  S2R R5, SR_CTAID.Z ;  /* 0x0000000000057919 */ /* 0x000f680000002700 */
[----:B------:R3:W3:Y:S04]  /*6430*/  LDS.128 R28, [R118] ;  /* 0x00000000761c7984 */ /* 0x0006e80000000c00 */
[----:B------:R3:W3:Y:S01]  /*6440*/  LDS.128 R24, [R118+0x800] ;  /* 0x0008000076187984 */ /* 0x0006e20000000c00 */
[----:B----4-:R-:W-:-:S03]  /*6450*/  @!P4 IMAD R37, R6, c[0x0][0x214], RZ ;  /* 0x000085000625ca24 */ /* 0x010fc600078e02ff */
[----:B------:R4:W3:Y:S01]  /*6460*/  LDS.128 R20, [R118+0x1000] ;  /* 0x0010000076147984 */ /* 0x0008e20000000c00 */
[----:B------:R-:W-:Y:S01]  /*6470*/  IMAD R11, R6, R11, RZ ;  /* 0x0000000b060b7224 */ /* 0x000fe200078e02ff */
[----:B------:R-:W-:Y:S02]  /*6480*/  @!P4 SHF.R.S32.HI R39, RZ, 0x1f, R37 ;  /* 0x0000001fff27c819 */ /* 0x000fe40000011425 */
[----:B------:R4:W3:Y:S01]  /*6490*/  LDS.128 R16, [R118+0x1800] ;  /* 0x0018000076107984 */ /* 0x0008e20000000c00 */
[----:B------:R-:W-:Y:S01]  /*64a0*/  @!P4 MOV R38, R37 ;  /* 0x000000250026c202 */ /* 0x000fe20000000f00 */
[----:B-1----:R-:W-:Y:S01]  /*64b0*/  IMAD R7, R3, R36, RZ ;  /* 0x0000002403077224 */ /* 0x002fe200078e02ff */
[----:B------:R-:W-:Y:S01]  /*64c0*/  SEL R11, R11, RZ, P4 ;  /* 0x000000ff0b0b7207 */ /* 0x000fe20002000000 */
[----:B------:R4:W1:Y:S01]  /*64d0*/  LDS.128 R12, [R118+0x2000] ;  /* 0x00200000760c7984 */ /* 0x0008620000000c00 */
[----:B------:R-:W-:Y:S01]  /*64e0*/  LOP3.LUT P4, RZ, R4, 0x3, RZ, 0xc0, !PT ;  /* 0x0000000304ff7812 */ /* 0x000fe2000788c0ff */
[----:B------:R-:W-:Y:S01]  /*64f0*/  IMAD.SHL.U32 R7, R7, 0x40, RZ ;  /* 0x0000004007077824 */ /* 0x000fe200078e00ff */
[----:B------:R-:W-:Y:S01]  /*6500*/  MOV R4, 0x7f800000 ;  /* 0x7f80000000047802 */ /* 0x000fe20000000f00 */
[----:B------:R4:W1:Y:S01]  /*6510*/  LDS.128 R32, [R118+0x2800] ;  /* 0x0028000076207984 */ /* 0x0008620000000c00 */
[----:B-----5:R-:W-:Y:S01]  /*6520*/  IMAD R10, R5, R10, R11 ;  /* 0x0000000a050a7224 */ /* 0x020fe200078e020b */
[----:B------:R-:W-:Y:S01]  /*6530*/  MOV R11, 0x7f800000 ;  /* 0x7f800000000b7802 */ /* 0x000fe20000000f00 */
[----:B--2---:R-:W-:-:S02]  /*6540*/  @P2 FMUL.FTZ R37, R8, 0.69314718246459960938 ;  /* 0x3f31721808252820 */ /* 0x004fc40000410000 */
[----:B------:R-:W-:Y:S01]  /*6550*/  @P3 FFMA.FTZ R4, R2, c[0x0][0x238], R9 ;  /* 0x00008e0002043a23 */ /* 0x000fe20000010009 */
[--C-:B------:R-:W-:Y:S01]  /*6560*/  IADD3 R8, P1, P0, R7, R38, R10.reuse ;  /* 0x0000002607087210 */ /* 0x100fe2000783e00a */
[----:B------:R-:W-:Y:S01]  /*6570*/  @P2 FFMA.FTZ R11, R0, c[0x0][0x238], R37 ;  /* 0x00008e00000b2a23 */ /* 0x000fe20000010025 */
        /* <DEDUP_REMOVED lines=21> */
.L_x_731:
[----:B------:R-:W-:Y:S05]  /*66d0*/  BSYNC B0 ;  /* 0x0000000000007941 */ /* 0x000fea0003800000 */
.L_x_730:
[----:B------:R-:W-:Y:S02]  /*66e0*/  SHF.R.S32.HI R0, RZ, 0x1f, R6 ;  /* 0x0000001fff007819 */ /* 0x000fe40000011406 */
[----:B------:R-:W-:Y:S02]  /*66f0*/  MOV R8, R128 ;  /* 0x0000008000087202 */ /* 0x000fe40000000f00 */
[----:B------:R-:W-:Y:S01]  /*6700*/  MOV R9, R129 ;  /* 0x0000008100097202 */ /* 0x000fe20000000f00 */
[----:B--2---:R-:W-:Y:S01]  /*6710*/  IMAD R3, R0, c[0x0][0x1e0], RZ ;  /* 0x0000780000037a24 */ /* 0x004fe200078e02ff */
[----:B------:R-:W-:-:S03]  /*6720*/  SHF.R.S32.HI R0, RZ, 0x1f, R5 ;  /* 0x0000001fff007819 */ /* 0x000fc60000011405 */
[----:B------:R-:W-:-:S04]  /*6730*/  IMAD.WIDE.U32 R8, R6, c[0x0][0x1e0], R8 ;  /* 0x0000780006087a25 */ /* 0x000fc800078e0008 */
[----:B------:R-:W-:Y:S02]  /*6740*/  IMAD R3, R6, c[0x0][0x1e4], R3 ;  /* 0x0000790006037a24 */ /* 0x000fe400078e0203 */
[----:B------:R-:W-:Y:S02]  /*6750*/  IMAD R0, R0, c[0x0][0x1f0], RZ ;  /* 0x00007c0000007a24 */ /* 0x000fe400078e02ff */
[----:B------:R-:W-:Y:S02]  /*6760*/  IMAD.IADD R9, R9, 0x1, R3 ;  /* 0x0000000109097824 */ /* 0x000fe400078e0203 */
[C---:B------:R-:W-:Y:S02]  /*6770*/  IMAD R0, R5.reuse, c[0x0][0x1f4], R0 ;  /* 0x00007d0005007a24 */ /* 0x040fe400078e0200 */
[----:B------:R-:W-:-:S04]  /*6780*/  IMAD.WIDE.U32 R8, R5, c[0x0][0x1f0], R8 ;  /* 0x00007c0005087a25 */ /* 0x000fc800078e0008 */
[----:B------:R-:W-:Y:S01]  /*6790*/  IMAD R3, R133, c[0x0][0x1e8], RZ ;  /* 0x00007a0085037a24 */ /* 0x000fe200078e02ff */
[----:B------:R-:W-:Y:S02]  /*67a0*/  IADD3 R9, R9, R0, RZ ;  /* 0x0000000009097210 */ /* 0x000fe40007ffe0ff */
[----:B------:R-:W-:Y:S01]  /*67b0*/  MOV R0, c[0x0][0x1ec] ;  /* 0x00007b0000007a02 */ /* 0x000fe20000000f00 */
[C---:B------:R-:W-:Y:S02]  /*67c0*/  IMAD R3, R132.reuse, c[0x0][0x1ec], R3 ;  /* 0x00007b0084037a24 */ /* 0x040fe400078e0203 */
[----:B------:R-:W-:-:S04]  /*67d0*/  IMAD.WIDE.U32 R132, R132, c[0x0][0x1e8], R8 ;  /* 0x00007a0084847a25 */ /* 0x000fc800078e0008 */
[----:B------:R-:W-:Y:S01]  /*67e0*/  IMAD.IADD R2, R133, 0x1, R3 ;  /* 0x0000000185027824 */ /* 0x000fe200078e0203 */
[C---:B------:R-:W-:Y:S02]  /*67f0*/  LEA R4, P0, R132.reuse, c[0x0][0x1d0], 0x1 ;  /* 0x0000740084047a11 */ /* 0x040fe400078008ff */
[----:B------:R-:W-:Y:S02]  /*6800*/  MOV R3, c[0x0][0x1e8] ;  /* 0x00007a0000037a02 */ /* 0x000fe40000000f00 */
[----:B------:R-:W-:Y:S02]  /*6810*/  LEA.HI.X R5, R132, c[0x0][0x1d4], R2, 0x1, P0 ;  /* 0x0000750084057a11 */ /* 0x000fe400000f0c02 */
[----:B------:R-:W-:-:S03]  /*6820*/  LEA R2, P0, R3, R4, 0x6 ;  /* 0x0000000403027211 */ /* 0x000fc600078030ff */
[----:B---3--:R-:W-:Y:S01]  /*6830*/  STG.E.128 [R4.64], R28 ;  /* 0x0000001c04007986 */ /* 0x008fe2000c101d14 */
[----:B------:R-:W-:-:S03]  /*6840*/  LEA.HI.X R3, R3, R5, R0, 0x6, P0 ;  /* 0x0000000503037211 */ /* 0x000fc600000f3400 */
[----:B------:R-:W-:Y:S04]  /*6850*/  STG.E.128 [R4.64+0x40], R20 ;  /* 0x0000401404007986 */ /* 0x000fe8000c101d14 */
[----:B-1----:R-:W-:Y:S04]  /*6860*/  STG.E.128 [R4.64+0x80], R12 ;  /* 0x0000800c04007986 */ /* 0x002fe8000c101d14 */
[----:B------:R-:W-:Y:S04]  /*6870*/  STG.E.128 [R2.64], R24 ;  /* 0x0000001802007986 */ /* 0x000fe8000c101d14 */
[----:B------:R-:W-:Y:S04]  /*6880*/  STG.E.128 [R2.64+0x40], R16 ;  /* 0x0000401002007986 */ /* 0x000fe8000c101d14 */
[----:B------:R-:W-:Y:S01]  /*6890*/  STG.E.128 [R2.64+0x80], R32 ;  /* 0x0000802002007986 */ /* 0x000fe2000c101d14 */
[----:B------:R-:W-:Y:S05]  /*68a0*/  EXIT ;  /* 0x000000000000794d */ /* 0x000fea0003800000 */
.L_x_724:
[----:B------:R-:W1:Y:S01]  /*68b0*/  LDC.U8 R0, c[0x0][0x329] ;  /* 0x0000ca40ff007b82 */ /* 0x000e620000000000 */
[----:B------:R-:W-:-:S02]  /*68c0*/  LEA.HI R6, R8, R81, RZ, 0x2 ;  /* 0x0000005108067211 */ /* 0x000fc400078f10ff */
[----:B------:R-:W-:Y:S02]  /*68d0*/  SHF.R.S32.HI R4, RZ, 0x1f, R9 ;  /* 0x0000001fff047819 */ /* 0x000fe40000011409 */
[----:B------:R-:W-:Y:S02]  /*68e0*/  LOP3.LUT R14, R6, 0x1ffffffc, RZ, 0xc0, !PT ;  /* 0x1ffffffc060e7812 */ /* 0x000fe400078ec0ff */
[----:B------:R-:W-:Y:S01]  /*68f0*/  SHF.R.S32.HI R5, RZ, 0x1f, R10 ;  /* 0x0000001fff057819 */ /* 0x000fe2000001140a */
[----:B------:R-:W2:Y:S01]  /*6900*/  LDC.U8 R2, c[0x0][0x328] ;  /* 0x0000ca00ff027b82 */ /* 0x000ea20000000000 */
[----:B------:R-:W-:Y:S01]  /*6910*/  IMAD R4, R4, c[0x0][0x1e0], RZ ;  /* 0x0000780004047a24 */ /* 0x000fe200078e02ff */
[----:B------:R-:W-:Y:S01]  /*6920*/  SHF.R.S32.HI R6, RZ, 0x2, R6 ;  /* 0x00000002ff067819 */ /* 0x000fe20000011406 */
[C---:B------:R-:W-:Y:S01]  /*6930*/  IMAD.IADD R14, R81.reuse, 0x1, -R14 ;  /* 0x00000001510e7824 */ /* 0x040fe200078e0a0e */
[----:B------:R-:W-:Y:S01]  /*6940*/  LOP3.LUT P4, RZ, R81, 0x3, RZ, 0xc0, !PT ;  /* 0x0000000351ff7812 */ /* 0x000fe2000788c0ff */
[----:B------:R-:W-:Y:S01]  /*6950*/  IMAD R3, R9, c[0x0][0x1e4], R4 ;  /* 0x0000790009037a24 */ /* 0x000fe200078e0204 */
[----:B------:R-:W-:Y:S01]  /*6960*/  SHF.R.S32.HI R7, RZ, 0x1f, R6 ;  /* 0x0000001fff077819 */ /* 0x000fe20000011406 */
[----:B------:R-:W-:-:S02]  /*6970*/  IMAD.SHL.U32 R14, R14, 0x8, RZ ;  /* 0x000000080e0e7824 */ /* 0x000fc400078e00ff */
[----:B------:R-:W-:Y:S02]  /*6980*/  IMAD R5, R5, c[0x0][0x1f0], RZ ;  /* 0x00007c0005057a24 */ /* 0x000fe400078e02ff */
[----:B------:R-:W-:Y:S01]  /*6990*/  IMAD.WIDE R74, R74, 0x40, R6 ;  /* 0x000000404a4a7825 */ /* 0x000fe200078e0206 */
[----:B------:R-:W-:-:S03]  /*69a0*/  SHF.R.S32.HI R15, RZ, 0x1f, R14 ;  /* 0x0000001fff0f7819 */ /* 0x000fc6000001140e */
[----:B------:R-:W-:Y:S01]  /*69b0*/  IMAD R12, R10, c[0x0][0x1f4], R5 ;  /* 0x00007d000a0c7a24 */ /* 0x000fe200078e0205 */
[----:B-1----:R-:W-:Y:S01]  /*69c0*/  ISETP.NE.AND P0, PT, R0, RZ, PT ;  /* 0x000000ff0000720c */ /* 0x002fe20003f05270 */
[----:B------:R-:W-:Y:S01]  /*69d0*/  IMAD.WIDE.U32 R14, R9, c[0x0][0x1e0], R14 ;  /* 0x00007800090e7a25 */ /* 0x000fe200078e000e */
[----:B------:R-:W-:-:S03]  /*69e0*/  IADD3 R5, -R82, c[0x0][0x214], RZ ;  /* 0x0000850052057a10 */ /* 0x000fc60007ffe1ff */
[----:B------:R-:W-:Y:S01]  /*69f0*/  IMAD.IADD R15, R3, 0x1, R15 ;  /* 0x00000001030f7824 */ /* 0x000fe200078e020f */
[----:B------:R-:W-:-:S03]  /*6a00*/  ISETP.GE.OR P3, PT, R6, R5, P4 ;  /* 0x000000050600720c */ /* 0x000fc60002766670 */
[----:B------:R-:W-:-:S04]  /*6a10*/  IMAD.WIDE.U32 R14, R10, c[0x0][0x1f0], R14 ;  /* 0x00007c000a0e7a25 */ /* 0x000fc800078e000e */
[----:B------:R-:W-:Y:S01]  /*6a20*/  @P0 IMAD.MOV.U32 R3, RZ, RZ, c[0x0][0x210] ;  /* 0x00008400ff030624 */ /* 0x000fe200078e00ff */
[----:B--2---:R-:W-:Y:S01]  /*6a30*/  @!P0 ISETP.NE.AND P1, PT, R2, RZ, PT ;  /* 0x000000ff0200820c */ /* 0x004fe20003f25270 */
[----:B------:R-:W-:Y:S02]  /*6a40*/  @!P0 IMAD.MOV.U32 R4, RZ, RZ, c[0x0][0x214] ;  /* 0x00008500ff048624 */ /* 0x000fe400078e00ff */
[----:B------:R-:W-:Y:S02]  /*6a50*/  @P0 IMAD R3, R3, c[0x0][0x214], RZ ;  /* 0x0000850003030a24 */ /* 0x000fe400078e02ff */
[----:B------:R-:W-:Y:S01]  /*6a60*/  @P0 IMAD.MOV.U32 R7, RZ, RZ, c[0x0][0x210] ;  /* 0x00008400ff070624 */ /* 0x000fe200078e00ff */
[----:B------:R-:W-:Y:S01]  /*6a70*/  @!P0 SEL R3, R4, c[0x0][0x234], !P1 ;  /* 0x00008d0004038a07 */ /* 0x000fe20004800000 */
[----:B------:R-:W-:Y:S01]  /*6a80*/  @P0 IMAD.MOV.U32 R4, RZ, RZ, 0x1 ;  /* 0x00000001ff040424 */ /* 0x000fe200078e00ff */
[----:B------:R-:W-:Y:S01]  /*6a90*/  ISETP.NE.AND P1, PT, R2, RZ, PT ;  /* 0x000000ff0200720c */ /* 0x000fe20003f25270 */
[----:B------:R-:W-:-:S02]  /*6aa0*/  IMAD.IADD R13, R12, 0x1, R15 ;  /* 0x000000010c0d7824 */ /* 0x000fc400078e020f */
[----:B------:R-:W-:Y:S01]  /*6ab0*/  @!P0 IMAD R4, R3, c[0x0][0x1c0], RZ ;  /* 0x0000700003048a24 */ /* 0x000fe200078e02ff */
[----:B------:R-:W-:Y:S01]  /*6ac0*/  ISETP.EQ.AND P1, PT, R0, RZ, P1 ;  /* 0x000000ff0000720c */ /* 0x000fe20000f22270 */
[----:B------:R-:W-:Y:S02]  /*6ad0*/  @!P0 IMAD.MOV.U32 R7, RZ, RZ, 0x1 ;  /* 0x00000001ff078424 */ /* 0x000fe400078e00ff */
[C---:B------:R-:W-:Y:S02]  /*6ae0*/  IMAD R4, R9.reuse, R4, RZ ;  /* 0x0000000409047224 */ /* 0x040fe400078e02ff */
[----:B------:R-:W-:Y:S02]  /*6af0*/  IMAD R9, R9, c[0x0][0x214], RZ ;  /* 0x0000850009097a24 */ /* 0x000fe400078e02ff */
[----:B------:R-:W-:Y:S01]  /*6b00*/  IMAD.MOV.U32 R12, RZ, RZ, R14 ;  /* 0x000000ffff0c7224 */ /* 0x000fe200078e000e */
[----:B------:R-:W-:Y:S01]  /*6b10*/  SEL R4, R4, RZ, !P1 ;  /* 0x000000ff04047207 */ /* 0x000fe20004800000 */
[----:B------:R-:W-:Y:S01]  /*6b20*/  IMAD R0, R75, c[0x0][0x1e8], RZ ;  /* 0x00007a004b007a24 */ /* 0x000fe200078e02ff */
[----:B------:R-:W-:Y:S01]  /*6b30*/  SHF.R.S32.HI R2, RZ, 0x1f, R9 ;  /* 0x0000001fff027819 */ /* 0x000fe20000011409 */
[----:B------:R-:W-:Y:S01]  /*6b40*/  IMAD.WIDE.U32 R12, R74, c[0x0][0x1e8], R12 ;  /* 0x00007a004a0c7a25 */ /* 0x000fe200078e000c */
[----:B------:R-:W-:-:S02]  /*6b50*/  SEL R9, R9, RZ, P1 ;  /* 0x000000ff09097207 */ /* 0x000fc40000800000 */
[----:B------:R-:W-:Y:S01]  /*6b60*/  SEL R2, R2, RZ, P1 ;  /* 0x000000ff02027207 */ /* 0x000fe20000800000 */
[----:B------:R-:W-:Y:S01]  /*6b70*/  IMAD R4, R10, R3, R4 ;  /* 0x000000030a047224 */ /* 0x000fe200078e0204 */
[----:B------:R-:W-:Y:S01]  /*6b80*/  LEA R10, P0, R12, c[0x0][0x1d0], 0x1 ;  /* 0x000074000c0a7a11 */ /* 0x000fe200078008ff */
[-C--:B------:R-:W-:Y:S02]  /*6b90*/  IMAD R3, R82, R7.reuse, RZ ;  /* 0x0000000752037224 */ /* 0x080fe400078e02ff */
[----:B------:R-:W-:Y:S02]  /*6ba0*/  IMAD R0, R74, c[0x0][0x1ec], R0 ;  /* 0x00007b004a007a24 */ /* 0x000fe400078e0200 */
[----:B------:R-:W-:Y:S01]  /*6bb0*/  @!P3 IMAD R8, R6, R7, RZ ;  /* 0x000000070608b224 */ /* 0x000fe200078e02ff */
[--C-:B------:R-:W-:Y:S01]  /*6bc0*/  IADD3 R9, P2, P1, R3, R9, R4.reuse ;  /* 0x0000000903097210 */ /* 0x100fe2000795e004 */
[----:B------:R-:W-:Y:S01]  /*6bd0*/  IMAD.IADD R11, R0, 0x1, R13 ;  /* 0x00000001000b7824 */ /* 0x000fe200078e020d */
[----:B------:R-:W-:Y:S01]  /*6be0*/  SHF.R.S32.HI R3, RZ, 0x1f, R3 ;  /* 0x0000001fff037819 */ /* 0x000fe20000011403 */
[----:B------:R-:W-:Y:S01]  /*6bf0*/  IMAD.MOV.U32 R13, RZ, RZ, c[0x0][0x1e8] ;  /* 0x00007a00ff0d7624 */ /* 0x000fe200078e00ff */
[----:B------:R-:W-:Y:S01]  /*6c00*/  SHF.R.S32.HI R4, RZ, 0x1f, R4 ;  /* 0x0000001fff047819 */ /* 0x000fe20000011404 */
[----:B------:R-:W-:Y:S01]  /*6c10*/  IMAD.MOV.U32 R0, RZ, RZ, c[0x0][0x1ec] ;  /* 0x00007b00ff007624 */ /* 0x000fe200078e00ff */
[----:B------:R-:W-:Y:S01]  /*6c20*/  IADD3 R6, R6, 0x20, RZ ;  /* 0x0000002006067810 */ /* 0x000fe20007ffe0ff */
[----:B------:R-:W-:Y:S01]  /*6c30*/  @!P3 IMAD.MOV.U32 R17, RZ, RZ, 0x7f800000 ;  /* 0x7f800000ff11b424 */ /* 0x000fe200078e00ff */
[----:B------:R-:W-:-:S02]  /*6c40*/  LEA.HI.X R11, R12, c[0x0][0x1d4], R11, 0x1, P0 ;  /* 0x000075000c0b7a11 */ /* 0x000fc400000f0c0b */
[----:B------:R-:W-:Y:S02]  /*6c50*/  IADD3.X R3, R3, R2, R4, P2, P1 ;  /* 0x0000000203037210 */ /* 0x000fe400017e2404 */
[----:B------:R-:W-:Y:S01]  /*6c60*/  @!P3 IADD3 R2, P0, R8, R9, RZ ;  /* 0x000000090802b210 */ /* 0x000fe20007f1e0ff */
[----:B------:R1:W-:Y:S01]  /*6c70*/  STG.E.128 [R10.64], RZ ;  /* 0x000000ff0a007986 */ /* 0x0003e2000c101d14 */
[----:B------:R-:W-:Y:S02]  /*6c80*/  ISETP.GE.OR P4, PT, R6, R5, P4 ;  /* 0x000000050600720c */ /* 0x000fe40002786670 */
[C---:B------:R-:W-:Y:S01]  /*6c90*/  LEA R12, P1, R13.reuse, R10, 0x6 ;  /* 0x0000000a0d0c7211 */ /* 0x040fe200078230ff */
[----:B------:R1:W-:Y:S01]  /*6ca0*/  STG.E.128 [R10.64+0x40], RZ ;  /* 0x000040ff0a007986 */ /* 0x0003e2000c101d14 */
[----:B------:R-:W-:Y:S02]  /*6cb0*/  @!P3 LEA.HI.X.SX32 R15, R8, R3, 0x1, P0 ;  /* 0x00000003080fb211 */ /* 0x000fe400000f0eff */
[----:B------:R-:W-:Y:S01]  /*6cc0*/  @!P3 LEA R14, P0, R2, c[0x0][0x200], 0x2 ;  /* 0x00008000020eba11 */ /* 0x000fe200078010ff */
[----:B------:R1:W-:Y:S01]  /*6cd0*/  STG.E.128 [R10.64+0x80], RZ ;  /* 0x000080ff0a007986 */ /* 0x0003e2000c101d14 */
[----:B------:R-:W-:-:S02]  /*6ce0*/  LEA.HI.X R13, R13, R11, R0, 0x6, P1 ;  /* 0x0000000b0d0d7211 */ /* 0x000fc400008f3400 */
        /* <DEDUP_REMOVED lines=14> */
.L_x_732:
        /* <DEDUP_REMOVED lines=11> */
.L_x_997:


//--------------------- .text._ZN5flash16flash_fwd_kernelI23Flash_fwd_kernel_traitsILi96ELi64ELi64ELi4ELb0ELb0EN7cutlass10bfloat16_tE19Flash_kernel_traitsILi96ELi64ELi64ELi4ES3_EELb0ELb1ELb0ELb0ELb1ELb1ELb1ELb0EEEvNS_16Flash_fwd_paramsE --------------------------
	.section	.text._ZN5flash16flash_fwd_kernelI23Flash_fwd_kernel_traitsILi96ELi64ELi64ELi4ELb0ELb0EN7cutlass10bfloat16_tE19Flash_kernel_traitsILi96ELi64ELi64ELi4ES3_EELb0ELb1ELb0ELb0ELb1ELb1ELb1ELb0EEEvNS_16Flash_fwd_paramsE,"ax",@progbits
	.sectioninfo	@"SHI_REGISTERS=168"
	.align	128
        .global         _ZN5flash16flash_fwd_kernelI23Flash_fwd_kernel_traitsILi96ELi64ELi64ELi4ELb0ELb0EN7cutlass10bfloat16_tE19Flash_kernel_traitsILi96ELi64ELi64ELi4ES3_EELb0ELb1ELb0ELb0ELb1ELb1ELb1ELb0EEEvNS_16Flash_fwd_paramsE
        .type           _ZN5flash16flash_fwd_kernelI23Flash_fwd_kernel_traitsILi96ELi64ELi64ELi4ELb0ELb0EN7cutlass10bfloat16_tE19Flash_kernel_traitsILi96ELi64ELi64ELi4ES3_EELb0ELb1ELb0ELb0ELb1ELb1ELb1ELb0EEEvNS_16Flash_fwd_paramsE,@function
        .size           _ZN5flash16flash_fwd_kernelI23Flash_fwd_kernel_traitsILi96ELi64ELi64ELi4ELb0ELb0EN7cutlass10bfloat16_tE19Flash_kernel_traitsILi96ELi64ELi64ELi4ES3_EELb0ELb1ELb0ELb0ELb1ELb1ELb1ELb0EEEvNS_16Flash_fwd_paramsE,(.L_x_998 - _ZN5flash16flash_fwd_kernelI23Flash_fwd_kernel_traitsILi96ELi64ELi64ELi4ELb0ELb0EN7cutlass10bfloat16_tE19Flash_kernel_traitsILi96ELi64ELi64ELi4ES3_EELb0ELb1ELb0ELb0ELb1ELb1ELb1ELb0EEEvNS_16Flash_fwd_paramsE)
        .other          _ZN5flash16flash_fwd_kernelI23Flash_fwd_kernel_traitsILi96ELi64ELi64ELi4ELb0ELb0EN7cutlass10bfloat16_tE19Flash_kernel_traitsILi96ELi64ELi64ELi4ES3_EELb0ELb1ELb0ELb0ELb1ELb1ELb1ELb0EEEvNS_16Flash_fwd_paramsE,@"STO_CUDA_ENTRY STV_DEFAULT"
_ZN5flash16flash_fwd_kernelI23Flash_fwd_kernel_traitsILi96ELi64ELi64ELi4ELb0ELb0EN7cutlass10bfloat16_tE19Flash_kernel_traitsILi96ELi64ELi64ELi4ES3_EELb0ELb1ELb0ELb0ELb1ELb1ELb1ELb0EEEvNS_16Flash_fwd_paramsE:
.text._ZN5flash16flash_fwd_kernelI23Flash_fwd_kernel_traitsILi96ELi64ELi64ELi4ELb0ELb0EN7cutlass10bfloat16_tE19Flash_kernel_traitsILi96ELi64ELi64ELi4ES3_EELb0ELb1ELb0ELb0ELb1ELb1ELb1ELb0EEEvNS_16Flash_fwd_paramsE:
        /* <DEDUP_REMOVED lines=47> */
[----:B------:R-:W-:Y:S02]  /*02f0*/  ISETP.GE.AND P0, PT, R2, RZ, PT ;  /* 0x000000ff0200720c */ /* 0x000fe40003f06270 */
[C---:B------:R-:W-:Y:S02]  /*0300*/  LEA.HI R20, R3.reuse, R12, RZ, 0x1 ;  /* 0x0000000c03147211 */ /* 0x040fe400078f08ff */
[--C-:B------:R-:W-:Y:S02]  /*0310*/  SHF.R.S32.HI R13, RZ, 0x1f, R12.reuse ;  /* 0x0000001fff0d7819 */ /* 0x100fe4000001140c */
[----:B------:R-:W-:Y:S01]  /*0320*/  LOP3.LUT R20, R20, 0x7fffffe, RZ, 0xc0, !PT ;  /* 0x07fffffe14147812 */ /* 0x000fe200078ec0ff */
[----:B-1----:R-:W1:Y:S01]  /*0330*/  MUFU.RCP R6, R8 ;  /* 0x0000000800067308 */ /* 0x002e620000001000 */
[----:B------:R-:W-:Y:S01]  /*0340*/  IADD3 R17, P1, R12, R21, RZ ;  /* 0x000000150c117210 */ /* 0x000fe20007f3e0ff */
[----:B------:R-:W-:Y:S01]  /*0350*/  IMAD.WIDE R144, R144, 0x40, R12 ;  /* 0x0000004090907825 */ /* 0x000fe200078e020c */
[----:B------:R-:W-:-:S02]  /*0360*/  LOP3.LUT R3, R3, 0xfffffffc, RZ, 0xc0, !PT ;  /* 0xfffffffc03037812 */ /* 0x000fc400078ec0ff */
[----:B------:R-:W-:Y:S01]  /*0370*/  SHF.R.S32.HI R4, RZ, 0x4, R5 ;  /* 0x00000004ff047819 */ /* 0x000fe20000011405 */
[----:B------:R-:W-:Y:S01]  /*0380*/  IMAD.IADD R20, R12, 0x1, -R20 ;  /* 0x000000010c147824 */ /* 0x000fe200078e0a14 */
[----:B------:R-:W-:Y:S01]  /*0390*/  IABS R12, R9 ;  /* 0x00000009000c7213 */ /* 0x000fe20000000000 */
[----:B------:R-:W-:Y:S01]  /*03a0*/  IMAD.IADD R140, R94, 0x1, -R3 ;  /* 0x000000015e8c7824 */ /* 0x000fe200078e0a03 */
[----:B------:R-:W-:Y:S02]  /*03b0*/  LEA.HI.X.SX32 R2, R21, R13, 0x1, P1 ;  /* 0x0000000d15027211 */ /* 0x000fe400008f0eff */
[C---:B------:R-:W-:Y:S01]  /*03c0*/  LEA.HI R16, R5.reuse, R4, RZ, 0x1 ;  /* 0x0000000405107211 */ /* 0x040fe200078f08ff */
        /* <DEDUP_REMOVED lines=24> */
[----:B------:R-:W-:Y:S01]  /*0550*/  IADD3 R95, R92, -0x1, RZ ;  /* 0xffffffff5c5f7810 */ /* 0x000fe20007ffe0ff */
[----:B------:R-:W-:Y:S01]  /*0560*/  IMAD R15, R15, R0, RZ ;  /* 0x000000000f0f7224 */ /* 0x000fe200078e02ff */
[----:B------:R-:W-:Y:S01]  /*0570*/  SHF.R.S32.HI R97, RZ, 0x5, R96 ;  /* 0x00000005ff617819 */ /* 0x000fe20000011460 */
        /* <DEDUP_REMOVED lines=13> */
[----:B------:R-:W-:Y:S02]  /*0650*/  IMAD R12, R3, c[0x0][0x178], RZ ;  /* 0x00005e00030c7a24 */ /* 0x000fe400078e02ff */
[----:B------:R-:W-:Y:S01]  /*0660*/  IMAD.IADD R7, R18, 0x1, -R7 ;  /* 0x0000000112077824 */ /* 0x000fe200078e0a07 */
[----:B------:R-:W-:Y:S01]  /*0670*/  ISETP.GT.U32.AND P1, PT, R0, R13, PT ;  /* 0x0000000d0000720c */ /* 0x000fe20003f24070 */
[----:B------:R-:W-:Y:S01]  /*0680*/  IMAD R12, R11, c[0x0][0x17c], R12 ;  /* 0x00005f000b0c7a24 */ /* 0x000fe200078e020c */
[----:B------:R-:W-:Y:S01]  /*0690*/  SHF.R.S32.HI R18, RZ, 0x1f, R9 ;  /* 0x0000001fff127819 */ /* 0x000fe20000011409 */
[----:B------:R-:W-:Y:S02]  /*06a0*/  IMAD R2, R17, c[0x0][0x1a4], R2 ;  /* 0x0000690011027a24 */ /* 0x000fe400078e0202 */
[----:B------:R-:W-:Y:S02]  /*06b0*/  IMAD.IADD R23, R23, 0x1, R12 ;  /* 0x0000000117177824 */ /* 0x000fe400078e020c */
[----:B------:R-:W-:-:S02]  /*06c0*/  IMAD R18, R18, c[0x0][0x1a8], RZ ;  /* 0x00006a0012127a24 */ /* 0x000fc400078e02ff */
[----:B------:R-:W-:Y:S02]  /*06d0*/  IMAD.IADD R27, R27, 0x1, R2 ;  /* 0x000000011b1b7824 */ /* 0x000fe400078e0202 */
[----:B------:R-:W-:Y:S02]  /*06e0*/  IMAD R2, R3, c[0x0][0x180], RZ ;  /* 0x0000600003027a24 */ /* 0x000fe400078e02ff */
[----:B------:R-:W-:Y:S01]  /*06f0*/  @!P1 IMAD.IADD R13, R13, 0x1, -R0 ;  /* 0x000000010d0d9824 */ /* 0x000fe200078e0a00 */
[----:B------:R-:W-:Y:S01]  /*0700*/  @!P1 IADD3 R15, R15, 0x1, RZ ;  /* 0x000000010f0f9810 */ /* 0x000fe20007ffe0ff */
[----:B------:R-:W-:Y:S01]  /*0710*/  IMAD R12, R3, c[0x0][0x188], RZ ;  /* 0x00006200030c7a24 */ /* 0x000fe200078e02ff */
[----:B------:R-:W-:Y:S01]  /*0720*/  SHF.R.S32.HI R3, RZ, 0x1, R10 ;  /* 0x00000001ff037819 */ /* 0x000fe2000001140a */
[----:B------:R-:W-:Y:S01]  /*0730*/  IMAD R14, R17, c[0x0][0x19c], R14 ;  /* 0x00006700110e7a24 */ /* 0x000fe200078e020e */
[----:B------:R-:W-:Y:S01]  /*0740*/  ISETP.GE.U32.AND P2, PT, R13, R0, PT ;  /* 0x000000000d00720c */ /* 0x000fe20003f46070 */
[----:B------:R-:W-:Y:S01]  /*0750*/  IMAD.WIDE.U32 R24, R17, c[0x0][0x198], R140 ;  /* 0x0000660011187a25 */ /* 0x000fe200078e008c */
[----:B------:R-:W-:-:S02]  /*0760*/  ISETP.NE.AND P1, PT, RZ, c[0x0][0x1c8], PT ;  /* 0x00007200ff007a0c */ /* 0x000fc40003f25270 */
[----:B------:R-:W-:Y:S01]  /*0770*/  SHF.R.S32.HI R10, RZ, 0x1f, R10 ;  /* 0x0000001fff0a7819 */ /* 0x000fe2000001140a */
[C---:B------:R-:W-:Y:S02]  /*0780*/  IMAD R18, R9.reuse, c[0x0][0x1ac], R18 ;  /* 0x00006b0009127a24 */ /* 0x040fe400078e0212 */
[----:B------:R-:W-:Y:S01]  /*0790*/  IMAD.WIDE.U32 R22, R9, c[0x0][0x1a8], R22 ;  /* 0x00006a0009167a25 */ /* 0x000fe200078e0016 */
[----:B------:R-:W-:-:S03]  /*07a0*/  LEA.HI R10, R10, R3, RZ, 0x2 ;  /* 0x000000030a0a7211 */ /* 0x000fc600078f10ff */
[----:B------:R-:W-:Y:S01]  /*07b0*/  IMAD.IADD R25, R25, 0x1, R14 ;  /* 0x0000000119197824 */ /* 0x000fe200078e020e */
[----:B------:R-:W-:Y:S01]  /*07c0*/  LOP3.LUT R14, R10, 0xfffffffc, RZ, 0xc0, !PT ;  /* 0xfffffffc0a0e7812 */ /* 0x000fe200078ec0ff */
[----:B------:R-:W-:Y:S01]  /*07d0*/  IMAD.IADD R23, R23, 0x1, R18 ;  /* 0x0000000117177824 */ /* 0x000fe200078e0212 */
[----:B------:R-:W-:Y:S01]  /*07e0*/  @P2 IADD3 R15, R15, 0x1, RZ ;  /* 0x000000010f0f2810 */ /* 0x000fe20007ffe0ff */
[----:B------:R-:W-:Y:S02]  /*07f0*/  IMAD R9, R145, c[0x0][0x190], RZ ;  /* 0x0000640091097a24 */ /* 0x000fe400078e02ff */
[C---:B------:R-:W-:Y:S02]  /*0800*/  IMAD R2, R11.reuse, c[0x0][0x184], R2 ;  /* 0x000061000b027a24 */ /* 0x040fe400078e0202 */
[C---:B------:R-:W-:Y:S02]  /*0810*/  IMAD R12, R11.reuse, c[0x0][0x18c], R12 ;  /* 0x000063000b0c7a24 */ /* 0x040fe400078e020c */
[----:B------:R-:W-:-:S04]  /*0820*/  IMAD.WIDE.U32 R134, R11, c[0x0][0x180], R24 ;  /* 0x000060000b867a25 */ /* 0x000fc800078e0018 */
[----:B------:R-:W-:-:S04]  /*0830*/  IMAD.WIDE.U32 R132, R11, c[0x0][0x188], R26 ;  /* 0x000062000b847a25 */ /* 0x000fc800078e001a */
[C---:B------:R-:W-:Y:S01]  /*0840*/  IMAD R0, R144.reuse, c[0x0][0x194], R9 ;  /* 0x0000650090007a24 */ /* 0x040fe200078e0209 */
[----:B------:R-:W-:Y:S01]  /*0850*/  SHF.R.S32.HI R9, RZ, 0x1f, R95 ;  /* 0x0000001fff097819 */ /* 0x000fe2000001145f */
[----:B------:R-:W-:-:S04]  /*0860*/  IMAD.WIDE.U32 R10, R144, c[0x0][0x190], R22 ;  /* 0x00006400900a7a25 */ /* 0x000fc800078e0016 */
[----:B------:R-:W-:Y:S01]  /*0870*/  @!P0 IMAD.MOV R15, RZ, RZ, -R15 ;  /* 0x000000ffff0f8224 */ /* 0x000fe200078e0a0f */
[----:B------:R-:W-:Y:S01]  /*0880*/  @!P1 LOP3.LUT R15, RZ, c[0x0][0x1c8], RZ, 0x33, !PT ;  /* 0x00007200ff0f9a12 */ /* 0x000fe200078e33ff */
[----:B------:R-:W-:Y:S01]  /*0890*/  IMAD.IADD R0, R11, 0x1, R0 ;  /* 0x000000010b007824 */ /* 0x000fe200078e0200 */
[C---:B------:R-:W-:Y:S01]  /*08a0*/  LEA R22, P0, R10.reuse, c[0x0][0x160], 0x1 ;  /* 0x000058000a167a11 */ /* 0x040fe200078008ff */
[----:B------:R-:W-:Y:S01]  /*08b0*/  IMAD.IADD R135, R135, 0x1, R2 ;  /* 0x0000000187877824 */ /* 0x000fe200078e0202 */
[----:B------:R-:W-:Y:S01]  /*08c0*/  SHF.R.S32.HI R13, RZ, 0x1f, R15 ;  /* 0x0000001fff0d7819 */ /* 0x000fe2000001140f */
[----:B------:R-:W-:Y:S01]  /*08d0*/  IMAD.MOV.U32 R2, RZ, RZ, c[0x0][0x198] ;  /* 0x00006600ff027624 */ /* 0x000fe200078e00ff */
[----:B------:R-:W-:Y:S01]  /*08e0*/  LEA.HI.X R23, R10, c[0x0][0x164], R0, 0x1, P0 ;  /* 0x000059000a177a11 */ /* 0x000fe200000f0c00 */
[----:B------:R-:W-:Y:S02]  /*08f0*/  IMAD.MOV.U32 R10, RZ, RZ, 0x6 ;  /* 0x00000006ff0a7424 */ /* 0x000fe400078e00ff */
[----:B------:R-:W-:-:S02]  /*0900*/  IMAD.IADD R133, R133, 0x1, R12 ;  /* 0x0000000185857824 */ /* 0x000fc400078e020c */
[----:B------:R-:W-:Y:S01]  /*0910*/  IMAD R12, R13, c[0x0][0x1b0], RZ ;  /* 0x00006c000d0c7a24 */ /* 0x000fe200078e02ff */
[-C--:B------:R-:W-:Y:S01]  /*0920*/  SHF.L.U64.HI R127, R2, R10.reuse, c[0x0][0x19c] ;  /* 0x00006700027f7619 */ /* 0x080fe2000001020a */
[----:B------:R-:W-:Y:S01]  /*0930*/  IMAD.MOV.U32 R11, RZ, RZ, c[0x0][0x190] ;  /* 0x00006400ff0b7624 */ /* 0x000fe200078e00ff */
[----:B------:R-:W-:Y:S01]  /*0940*/  SHF.L.U64.HI R129, R129, R10, c[0x0][0x1a4] ;  /* 0x0000690081817619 */ /* 0x000fe2000001020a */
[----:B------:R-:W-:-:S03]  /*0950*/  IMAD.WIDE.U32 R134, R15, c[0x0][0x1b0], R134 ;  /* 0x00006c000f867a25 */ /* 0x000fc600078e0086 */
[----:B------:R-:W-:Y:S01]  /*0960*/  LEA R18, P0, R11, R22, 0x6 ;  /* 0x000000160b127211 */ /* 0x000fe200078030ff */
[----:B------:R-:W-:Y:S02]  /*0970*/  IMAD R137, R15, c[0x0][0x1b4], R12 ;  /* 0x00006d000f897a24 */ /* 0x000fe400078e020c */
[----:B------:R-:W-:Y:S02]  /*0980*/  IMAD.MOV.U32 R0, RZ, RZ, c[0x0][0x194] ;  /* 0x00006500ff007624 */ /* 0x000fe400078e00ff */
[----:B------:R-:W-:Y:S02]  /*0990*/  IMAD.SHL.U32 R128, R2, 0x40, RZ ;  /* 0x0000004002807824 */ /* 0x000fe400078e00ff */
[----:B------:R-:W-:Y:S01]  /*09a0*/  IMAD R12, R127, R95, RZ ;  /* 0x0000005f7f0c7224 */ /* 0x000fe200078e02ff */
[----:B------:R-:W-:Y:S01]  /*09b0*/  LEA.HI.X R19, R11, R23, R0, 0x6, P0 ;  /* 0x000000170b137211 */ /* 0x000fe200000f3400 */
[----:B------:R-:W-:Y:S02]  /*09c0*/  IMAD.IADD R137, R135, 0x1, R137 ;  /* 0x0000000187897824 */ /* 0x000fe400078e0289 */
[----:B------:R-:W-:-:S02]  /*09d0*/  IMAD.MOV.U32 R136, RZ, RZ, R134 ;  /* 0x000000ffff887224 */ /* 0x000fc400078e0086 */
[----:B------:R-:W-:Y:S02]  /*09e0*/  IMAD R20, R97, 0x8, R20 ;  /* 0x0000000861147824 */ /* 0x000fe400078e0214 */
[-C--:B------:R-:W-:Y:S02]  /*09f0*/  IMAD R11, R9, R128.reuse, R12 ;  /* 0x00000080090b7224 */ /* 0x080fe400078e020c */
[----:B------:R-:W-:-:S04]  /*0a00*/  IMAD.WIDE.U32 R24, R95, R128, R136 ;  /* 0x000000805f187225 */ /* 0x000fc800078e0088 */
[----:B------:R-:W-:Y:S01]  /*0a10*/  IMAD.U32 R131, R20, 0x20, R131 ;  /* 0x0000002014837824 */ /* 0x000fe200078e0083 */
[C---:B------:R-:W-:Y:S01]  /*0a20*/  LEA R20, P0, R24.reuse, c[0x0][0x168], 0x1 ;  /* 0x00005a0018147a11 */ /* 0x040fe200078008ff */
[----:B------:R-:W-:Y:S02]  /*0a30*/  IMAD.IADD R11, R25, 0x1, R11 ;  /* 0x00000001190b7824 */ /* 0x000fe400078e020b */
        /* <DEDUP_REMOVED lines=12> */
[----:B------:R-:W-:Y:S01]  /*0b00*/  IMAD.IADD R3, R3, 0x1, -R14 ;  /* 0x0000000103037824 */ /* 0x000fe200078e0a0e */
[----:B------:R2:W-:Y:S01]  /*0b10*/  LDGSTS.E.BYPASS.LTC128B.128 [R131+0x800], [R18.64] ;  /* 0x0080000012837fae */ /* 0x0005e2000b901d46 */
[----:B------:R-:W-:Y:S01]  /*0b20*/  IMAD R11, R95, c[0x0][0x1a4], R0 ;  /* 0x000069005f0b7a24 */ /* 0x000fe200078e0200 */
[----:B------:R-:W-:Y:S01]  /*0b30*/  LOP3.LUT R9, R9, 0xc0, RZ, 0xc0, !PT ;  /* 0x000000c009097812 */ /* 0x000fe200078ec0ff */
[----:B------:R-:W-:Y:S01]  /*0b40*/  IMAD R0, R16, 0x8, R5 ;  /* 0x0000000810007824 */ /* 0x000fe200078e0205 */
[----:B------:R2:W-:Y:S01]  /*0b50*/  LDGSTS.E.BYPASS.LTC128B.128 [R131+0x1800], [R18.64+0x40] ;  /* 0x0180004012837fae */ /* 0x0005e2000b901d46 */
[----:B------:R-:W-:Y:S01]  /*0b60*/  IMAD.WIDE.U32 R12, R95, c[0x0][0x1a0], RZ ;  /* 0x000068005f0c7a25 */ /* 0x000fe200078e00ff */
[----:B------:R-:W-:-:S02]  /*0b70*/  LOP3.LUT R8, R9, 0x8, R8, 0xf8, !PT ;  /* 0x0000000809087812 */ /* 0x000fc400078ef808 */
[----:B------:R2:W-:Y:S01]  /*0b80*/  LDGSTS.E.BYPASS.LTC128B.128 [R131+0x2800], [R18.64+0x80] ;  /* 0x0280008012837fae */ /* 0x0005e2000b901d46 */
[----:B------:R-:W-:Y:S01]  /*0b90*/  IMAD.SHL.U32 R5, R3, 0x40, RZ ;  /* 0x0000004003057824 */ /* 0x000fe200078e00ff */
[----:B------:R-:W-:Y:S01]  /*0ba0*/  SHF.R.U32.HI R9, RZ, 0x3, R9 ;  /* 0x00000003ff097819 */ /* 0x000fe20000011609 */
[----:B------:R-:W-:Y:S01]  /*0bb0*/  IMAD.SHL.U32 R6, R6, 0x20, RZ ;  /* 0x0000002006067824 */ /* 0x000fe200078e00ff */
[----:B------:R1:W-:Y:S01]  /*0bc0*/  LDGSTS.E.BYPASS.LTC128B.128 [R131+0x3000], [R20.64] ;  /* 0x0300000014837fae */ /* 0x0003e2000b901d46 */
[----:B------:R-:W-:Y:S01]  /*0bd0*/  IMAD.IADD R13, R13, 0x1, R11 ;  /* 0x000000010d0d7824 */ /* 0x000fe200078e020b */
[----:B------:R-:W-:Y:S01]  /*0be0*/  LEA R11, P0, R12, R132, 0x6 ;  /* 0x000000840c0b7211 */ /* 0x000fe200078030ff */
[----:B------:R-:W-:Y:S01]  /*0bf0*/  IMAD.SHL.U32 R16, R16, 0x8, RZ ;  /* 0x0000000810107824 */ /* 0x000fe200078e00ff */
[----:B------:R1:W-:Y:S01]  /*0c00*/  LDGSTS.E.BYPASS.LTC128B.128 [R131+0x4000], [R20.64+0x40] ;  /* 0x0400004014837fae */ /* 0x0003e2000b901d46 */
[----:B------:R-:W-:Y:S01]  /*0c10*/  IMAD.IADD R126, R133, 0x1, R15 ;  /* 0x00000001857e7824 */ /* 0x000fe200078e020f */
[----:B------:R-:W-:-:S02]  /*0c20*/  LOP3.LUT R5, R5, 0xc0, RZ, 0xc0, !PT ;  /* 0x000000c005057812 */ /* 0x000fc400078ec0ff */
[----:B------:R1:W-:Y:S01]  /*0c30*/  LDGSTS.E.BYPASS.LTC128B.128 [R131+0x5000], [R20.64+0x80] ;  /* 0x0500008014837fae */ /* 0x0003e2000b901d46 */
[----:B------:R-:W-:Y:S02]  /*0c40*/  LOP3.LUT R6, R6, 0xffffff00, RZ, 0xc0, !PT ;  /* 0xffffff0006067812 */ /* 0x000fe400078ec0ff */
[----:B------:R-:W-:Y:S01]  /*0c50*/  LOP3.LUT R9, R8, R9, RZ, 0x3c, !PT ;  /* 0x0000000908097212 */ /* 0x000fe200078e3cff */
[----:B------:R3:W-:Y:S01]  /*0c60*/  LDGSTS.E.BYPASS.LTC128B.128 [R131+0x3800], [R24.64] ;  /* 0x0380000018837fae */ /* 0x0007e2000b901d46 */
[----:B------:R-:W-:Y:S01]  /*0c70*/  LEA.HI.X R8, R12, R126, R13, 0x6, P0 ;  /* 0x0000007e0c087211 */ /* 0x000fe200000f340d */
[----:B------:R-:W-:Y:S01]  /*0c80*/  IMAD R12, R97, 0x200, R6 ;  /* 0x00000200610c7824 */ /* 0x000fe200078e0206 */
[----:B------:R-:W-:Y:S01]  /*0c90*/  LOP3.LUT R16, R5, 0x8, R16, 0xf8, !PT ;  /* 0x0000000805107812 */ /* 0x000fe200078ef810 */
[----:B------:R3:W-:Y:S01]  /*0ca0*/  LDGSTS.E.BYPASS.LTC128B.128 [R131+0x4800], [R24.64+0x40] ;  /* 0x0480004018837fae */ /* 0x0007e2000b901d46 */
[----:B------:R-:W-:Y:S01]  /*0cb0*/  SHF.R.U32.HI R5, RZ, 0x3, R5 ;  /* 0x00000003ff057819 */ /* 0x000fe20000011605 */
[----:B------:R-:W-:Y:S01]  /*0cc0*/  IMAD.U32 R0, R0, 0x20, R9 ;  /* 0x0000002000007824 */ /* 0x000fe200078e0009 */
[C---:B------:R-:W-:Y:S01]  /*0cd0*/  LEA R14, P0, R11.reuse, c[0x0][0x170], 0x1 ;  /* 0x00005c000b0e7a11 */ /* 0x040fe200078008ff */
[----:B------:R3:W-:Y:S01]  /*0ce0*/  LDGSTS.E.BYPASS.LTC128B.128 [R131+0x5800], [R24.64+0x80] ;  /* 0x0580008018837fae */ /* 0x0007e2000b901d46 */
[----:B------:R-:W-:Y:S01]  /*0cf0*/  LOP3.LUT R5, R16, R5, RZ, 0x3c, !PT ;  /* 0x0000000510057212 */ /* 0x000fe200078e3cff */
[----:B------:R-:W-:Y:S01]  /*0d00*/  IMAD.SHL.U32 R99, R0, 0x2, RZ ;  /* 0x0000000200637824 */ /* 0x000fe200078e00ff */
[----:B------:R-:W-:Y:S01]  /*0d10*/  LEA.HI.X R15, R11, c[0x0][0x174], R8, 0x1, P0 ;  /* 0x00005d000b0f7a11 */ /* 0x000fe200000f0c08 */
[----:B------:R-:W0:Y:S01]  /*0d20*/  LDGDEPBAR ;  /* 0x00000000000079af */ /* 0x000e220000000000 */
[----:B------:R-:W-:Y:S01]  /*0d30*/  IMAD R8, R7, 0x20, R12 ;  /* 0x0000002007087824 */ /* 0x000fe200078e020c */
[----:B------:R-:W-:-:S02]  /*0d40*/  IADD3 R10, P0, R130, R14, RZ ;  /* 0x0000000e820a7210 */ /* 0x000fc40007f1e0ff */
[----:B------:R-:W-:Y:S01]  /*0d50*/  LOP3.LUT P1, RZ, R3, 0x2, RZ, 0xc0, !PT ;  /* 0x0000000203ff7812 */ /* 0x000fe2000782c0ff */
[----:B------:R-:W-:Y:S01]  /*0d60*/  IMAD.IADD R125, R5, 0x1, R8 ;  /* 0x00000001057d7824 */ /* 0x000fe200078e0208 */
[----:B------:R-:W-:Y:S01]  /*0d70*/  LEA R124, R0, 0x3000, 0x1 ;  /* 0x00003000007c7811 */ /* 0x000fe200078e08ff */
[----:B------:R-:W-:Y:S01]  /*0d80*/  IMAD.X R11, R129, 0x1, R15, P0 ;  /* 0x00000001810b7824 */ /* 0x000fe200000e060f */
[----:B------:R-:W-:Y:S01]  /*0d90*/  LOP3.LUT P0, RZ, R4, 0x2, RZ, 0xc0, !PT ;  /* 0x0000000204ff7812 */ /* 0x000fe2000780c0ff */
[----:B------:R-:W-:Y:S02]  /*0da0*/  IMAD.SHL.U32 R125, R125, 0x2, RZ ;  /* 0x000000027d7d7824 */ /* 0x000fe400078e00ff */
[----:B------:R-:W-:-:S05]  /*0db0*/  IMAD.MOV.U32 R4, RZ, RZ, 0x20 ;  /* 0x00000020ff047424 */ /* 0x000fca00078e00ff */
[C---:B------:R-:W-:Y:S02]  /*0dc0*/  SEL R3, R4.reuse, 0xffffffe0, !P0 ;  /* 0xffffffe004037807 */ /* 0x040fe40004000000 */
[----:B------:R-:W-:-:S03]  /*0dd0*/  SEL R4, R4, 0xffffffe0, !P1 ;  /* 0xffffffe004047807 */ /* 0x000fc60004800000 */
[----:B------:R-:W-:Y:S02]  /*0de0*/  IMAD.IADD R122, R124, 0x1, R3 ;  /* 0x000000017c7a7824 */ /* 0x000fe400078e0203 */
[----:B------:R-:W-:Y:S01]  /*0df0*/  IMAD.IADD R123, R125, 0x1, R4 ;  /* 0x000000017d7b7824 */ /* 0x000fe200078e0204 */
[----:B------:R-:W-:-:S04]  /*0e00*/  DEPBAR.LE SB0, 0x0 ;  /* 0x000080000000791a */ /* 0x000fc80000000000 */
[----:B------:R-:W-:Y:S06]  /*0e10*/  BAR.SYNC.DEFER_BLOCKING 0x0 ;  /* 0x0000000000007b1d */ /* 0x000fec0000010000 */
        /* <DEDUP_REMOVED lines=10> */
[----:B-1----:R-:W2:Y:S04]  /*0ec0*/  LDSM.16.M88.4 R20, [R99+0x3000] ;  /* 0x003000006314783b */ /* 0x002ea80000000200 */
[----:B------:R-:W-:Y:S04]  /*0ed0*/  LDSM.16.M88.4 R76, [R123] ;  /* 0x000000007b4c783b */ /* 0x000fe80000000200 */
[----:B---3--:R-:W-:Y:S04]  /*0ee0*/  LDSM.16.M88.4 R24, [R122] ;  /* 0x000000007a18783b */ /* 0x008fe80000000200 */
[----:B------:R-:W1:Y:S04]  /*0ef0*/  LDSM.16.M88.4 R36, [R99+0x3400] ;  /* 0x003400006324783b */ /* 0x000e680000000200 */
[----:B------:R-:W-:Y:S04]  /*0f00*/  LDSM.16.M88.4 R60, [R125+0x1000] ;  /* 0x001000007d3c783b */ /* 0x000fe80000000200 */
[----:B------:R-:W-:Y:S04]  /*0f10*/  LDSM.16.M88.4 R56, [R99+0x4000] ;  /* 0x004000006338783b */ /* 0x000fe80000000200 */
[----:B------:R-:W3:Y:S04]  /*0f20*/  LDSM.16.M88.4 R48, [R99+0x3800] ;  /* 0x003800006330783b */ /* 0x000ee80000000200 */
[----:B----4-:R-:W4:Y:S04]  /*0f30*/  LDSM.16.M88.4 R12, [R99+0x3c00] ;  /* 0x003c0000630c783b */ /* 0x010f280000000200 */
[----:B-----5:R-:W5:Y:S04]  /*0f40*/  LDSM.16.M88.4 R8, [R122+0x400] ;  /* 0x000400007a08783b */ /* 0x020f680000000200 */
[----:B------:R-:W-:Y:S01]  /*0f50*/  LDSM.16.M88.4 R44, [R123+0x1000] ;  /* 0x001000007b2c783b */ /* 0x000fe20000000200 */
[C---:B--2---:R-:W-:Y:S03]  /*0f60*/  HMMA.16816.F32.BF16 R16, R64.reuse, R20, RZ ;  /* 0x000000144010723c */ /* 0x044fe600000418ff */
[----:B------:R-:W2:Y:S04]  /*0f70*/  LDSM.16.M88.4 R40, [R122+0x1000] ;  /* 0x001000007a28783b */ /* 0x000ea80000000200 */
[----:B------:R-:W2:Y:S01]  /*0f80*/  LDSM.16.M88.4 R88, [R122+0x800] ;  /* 0x000800007a58783b */ /* 0x000ea20000000200 */
[C---:B------:R-:W-:Y:S03]  /*0f90*/  HMMA.16816.F32.BF16 R20, R64.reuse, R22, RZ ;  /* 0x000000164014723c */ /* 0x040fe600000418ff */
[----:B------:R-:W2:Y:S04]  /*0fa0*/  LDSM.16.M88.4 R32, [R99+0x4400] ;  /* 0x004400006320783b */ /* 0x000ea80000000200 */
[----:B------:R-:W-:Y:S01]  /*0fb0*/  LDSM.16.M88.4 R84, [R122+0x1400] ;  /* 0x001400007a54783b */ /* 0x000fe20000000200 */
[----:B-1----:R-:W-:Y:S03]  /*0fc0*/  HMMA.16816.F32.BF16 R28, R64, R36, RZ ;  /* 0x00000024401c723c */ /* 0x002fe600000418ff */
[----:B------:R-:W-:Y:S04]  /*0fd0*/  LDSM.16.M88.4 R80, [R122+0x2000] ;  /* 0x002000007a50783b */ /* 0x000fe80000000200 */
[----:B------:R-:W-:Y:S01]  /*0fe0*/  LDSM.16.M88.4 R72, [R122+0xc00] ;  /* 0x000c00007a48783b */ /* 0x000fe20000000200 */
[C---:B------:R-:W-:Y:S03]  /*0ff0*/  HMMA.16816.F32.BF16 R16, R76.reuse, R24, R16 ;  /* 0x000000184c10723c */ /* 0x040fe60000041810 */
[----:B------:R-:W0:Y:S05]  /*1000*/  LDGDEPBAR ;  /* 0x00000000000079af */ /* 0x000e2a0000000000 */
[----:B------:R-:W-:Y:S01]  /*1010*/  HMMA.16816.F32.BF16 R20, R76, R26, R20 ;  /* 0x0000001a4c14723c */ /* 0x000fe20000041814 */
[----:B------:R-:W-:Y:S07]  /*1020*/  LDSM.16.M88.4 R24, [R99+0x5000] ;  /* 0x005000006318783b */ /* 0x000fee0000000200 */
[----:B---3--:R-:W-:Y:S08]  /*1030*/  HMMA.16816.F32.BF16 R52, R64, R48, RZ ;  /* 0x000000304034723c */ /* 0x008ff000000418ff */
[----:B------:R-:W-:Y:S08]  /*1040*/  HMMA.16816.F32.BF16 R16, R60, R56, R16 ;  /* 0x000000383c10723c */ /* 0x000ff00000041810 */
[C---:B------:R-:W-:Y:S08]  /*1050*/  HMMA.16816.F32.BF16 R36, R64.reuse, R38, RZ ;  /* 0x000000264024723c */ /* 0x040ff000000418ff */
[C---:B------:R-:W-:Y:S08]  /*1060*/  HMMA.16816.F32.BF16 R48, R64.reuse, R50, RZ ;  /* 0x000000324030723c */ /* 0x040ff000000418ff */
[C---:B----4-:R-:W-:Y:S08]  /*1070*/  HMMA.16816.F32.BF16 R68, R64.reuse, R12, RZ ;  /* 0x0000000c4044723c */ /* 0x050ff000000418ff */
[----:B------:R-:W-:Y:S01]  /*1080*/  HMMA.16816.F32.BF16 R64, R64, R14, RZ ;  /* 0x0000000e4040723c */ /* 0x000fe200000418ff */
[----:B------:R-:W1:Y:S07]  /*1090*/  LDSM.16.M88.4 R12, [R125+0x2000] ;  /* 0x002000007d0c783b */ /* 0x000e6e0000000200 */
[----:B-----5:R-:W-:Y:S08]  /*10a0*/  HMMA.16816.F32.BF16 R28, R76, R8, R28 ;  /* 0x000000084c1c723c */ /* 0x020ff0000004181c */
[----:B------:R-:W-:Y:S01]  /*10b0*/  HMMA.16816.F32.BF16 R20, R60, R58, R20 ;  /* 0x0000003a3c14723c */ /* 0x000fe20000041814 */
[----:B------:R-:W3:Y:S07]  /*10c0*/  LDSM.16.M88.4 R56, [R99+0x4800] ;  /* 0x004800006338783b */ /* 0x000eee0000000200 */
[----:B--2---:R-:W-:Y:S08]  /*10d0*/  HMMA.16816.F32.BF16 R16, R44, R40, R16 ;  /* 0x000000282c10723c */ /* 0x004ff00000041810 */
[C---:B------:R-:W-:Y:S01]  /*10e0*/  HMMA.16816.F32.BF16 R36, R76.reuse, R10, R36 ;  /* 0x0000000a4c24723c */ /* 0x040fe20000041824 */
[----:B------:R-:W2:Y:S07]  /*10f0*/  LDSM.16.M88.4 R8, [R123+0x2000] ;  /* 0x002000007b08783b */ /* 0x000eae0000000200 */
[----:B------:R-:W-:Y:S08]  /*1100*/  HMMA.16816.F32.BF16 R52, R76, R88, R52 ;  /* 0x000000584c34723c */ /* 0x000ff00000041834 */
[----:B------:R-:W-:Y:S08]  /*1110*/  HMMA.16816.F32.BF16 R28, R60, R32, R28 ;  /* 0x000000203c1c723c */ /* 0x000ff0000004181c */
[----:B------:R-:W-:Y:S01]  /*1120*/  HMMA.16816.F32.BF16 R20, R44, R42, R20 ;  /* 0x0000002a2c14723c */ /* 0x000fe20000041814 */
[----:B------:R-:W-:Y:S07]  /*1130*/  LDSM.16.M88.4 R40, [R122+0x1800] ;  /* 0x001800007a28783b */ /* 0x000fee0000000200 */
[----:B-1----:R-:W-:Y:S08]  /*1140*/  HMMA.16816.F32.BF16 R16, R12, R24, R16 ;  /* 0x000000180c10723c */ /* 0x002ff00000041810 */
[----:B------:R-:W-:Y:S01]  /*1150*/  HMMA.16816.F32.BF16 R36, R60, R34, R36 ;  /* 0x000000223c24723c */ /* 0x000fe20000041824 */
[----:B------:R-:W1:Y:S07]  /*1160*/  LDSM.16.M88.4 R32, [R99+0x5400] ;  /* 0x005400006320783b */ /* 0x000e6e0000000200 */
[----:B------:R-:W-:Y:S08]  /*1170*/  HMMA.16816.F32.BF16 R28, R44, R84, R28 ;  /* 0x000000542c1c723c */ /* 0x000ff0000004181c */
[----:B---3--:R-:W-:Y:S08]  /*1180*/  HMMA.16816.F32.BF16 R52, R60, R56, R52 ;  /* 0x000000383c34723c */ /* 0x008ff00000041834 */
[----:B------:R-:W-:Y:S01]  /*1190*/  HMMA.16816.F32.BF16 R20, R12, R26, R20 ;  /* 0x0000001a0c14723c */ /* 0x000fe20000041814 */
[----:B------:R-:W3:Y:S07]  /*11a0*/  LDSM.16.M88.4 R24, [R122+0x2400] ;  /* 0x002400007a18783b */ /* 0x000eee0000000200 */
[----:B--2---:R-:W-:Y:S08]  /*11b0*/  HMMA.16816.F32.BF16 R16, R8, R80, R16 ;  /* 0x000000500810723c */ /* 0x004ff00000041810 */
[----:B------:R-:W-:Y:S08]  /*11c0*/  HMMA.16816.F32.BF16 R48, R76, R90, R48 ;  /* 0x0000005a4c30723c */ /* 0x000ff00000041830 */
[----:B-1----:R-:W-:Y:S08]  /*11d0*/  HMMA.16816.F32.BF16 R28, R12, R32, R28 ;  /* 0x000000200c1c723c */ /* 0x002ff0000004181c */
[----:B------:R-:W-:Y:S01]  /*11e0*/  HMMA.16816.F32.BF16 R52, R44, R40, R52 ;  /* 0x000000282c34723c */ /* 0x000fe20000041834 */
[----:B------:R-:W-:-:S02]  /*11f0*/  FMUL.FTZ R0, R16, c[0x0][0x2ec] ;  /* 0x0000bb0010007a20 */ /* 0x000fc40000410000 */
[----:B------:R-:W-:Y:S02]  /*1200*/  FMUL.FTZ R56, R17, c[0x0][0x2ec] ;  /* 0x0000bb0011387a20 */ /* 0x000fe40000410000 */
[----:B------:R-:W-:Y:S02]  /*1210*/  FMUL.FTZ R3, R18, c[0x0][0x2ec] ;  /* 0x0000bb0012037a20 */ /* 0x000fe40000410000 */
[----:B------:R-:W-:Y:S01]  /*1220*/  FMUL.FTZ R40, R19, c[0x0][0x2ec] ;  /* 0x0000bb0013287a20 */ /* 0x000fe20000410000 */
[----:B------:R-:W-:Y:S01]  /*1230*/  HMMA.16816.F32.BF16 R20, R8, R82, R20 ;  /* 0x000000520814723c */ /* 0x000fe20000041814 */
[----:B------:R-:W1:Y:S01]  /*1240*/  LDSM.16.M88.4 R16, [R99+0x4c00] ;  /* 0x004c00006310783b */ /* 0x000e620000000200 */
[----:B------:R-:W2:Y:S03]  /*1250*/  MUFU.TANH R56, R56 ;  /* 0x0000003800387308 */ /* 0x000ea60000002400 */
[----:B------:R-:W-:Y:S03]  /*1260*/  LDSM.16.M88.4 R80, [R99+0x5800] ;  /* 0x005800006350783b */ /* 0x000fe60000000200 */
[----:B------:R-:W-:Y:S02]  /*1270*/  HMMA.16816.F32.BF16 R36, R44, R86, R36 ;  /* 0x000000562c24723c */ /* 0x000fe40000041824 */
[----:B------:R-:W4:Y:S06]  /*1280*/  MUFU.TANH R40, R40 ;  /* 0x0000002800287308 */ /* 0x000f2c0000002400 */
[----:B------:R-:W-:Y:S02]  /*1290*/  HMMA.16816.F32.BF16 R68, R76, R72, R68 ;  /* 0x000000484c44723c */ /* 0x000fe40000041844 */
[----:B------:R-:W-:Y:S06]  /*12a0*/  MUFU.TANH R0, R0 ;  /* 0x0000000000007308 */ /* 0x000fec0000002400 */
[----:B------:R-:W-:Y:S01]  /*12b0*/  HMMA.16816.F32.BF16 R48, R60, R58, R48 ;  /* 0x0000003a3c30723c */ /* 0x000fe20000041830 */
[----:B------:R-:W-:Y:S01]  /*12c0*/  FMUL.FTZ R41, R22, c[0x0][0x2ec] ;  /* 0x0000bb0016297a20 */ /* 0x000fe20000410000 */
[----:B------:R-:W-:Y:S01]  /*12d0*/  MUFU.TANH R3, R3 ;  /* 0x0000000300037308 */ /* 0x000fe20000002400 */
[----:B------:R-:W-:-:S05]  /*12e0*/  FMUL.FTZ R57, R23, c[0x0][0x2ec] ;  /* 0x0000bb0017397a20 */ /* 0x000fca0000410000 */
[----:B---3--:R-:W-:Y:S02]  /*12f0*/  HMMA.16816.F32.BF16 R28, R8, R24, R28 ;  /* 0x00000018081c723c */ /* 0x008fe4000004181c */
[----:B------:R-:W-:Y:S05]  /*1300*/  MUFU.TANH R41, R41 ;  /* 0x0000002900297308 */ /* 0x000fea0000002400 */
[----:B------:R-:W-:Y:S01]  /*1310*/  FMUL.FTZ R24, R20, c[0x0][0x2ec] ;  /* 0x0000bb0014187a20 */ /* 0x000fe20000410000 */
[----:B------:R-:W-:Y:S01]  /*1320*/  HMMA.16816.F32.BF16 R64, R76, R74, R64 ;  /* 0x0000004a4c40723c */ /* 0x000fe20000041840 */
[----:B------:R-:W-:Y:S01]  /*1330*/  FMUL.FTZ R25, R21, c[0x0][0x2ec] ;  /* 0x0000bb0015197a20 */ /* 0x000fe20000410000 */
[----:B------:R-:W-:Y:S01]  /*1340*/  MUFU.TANH R57, R57 ;  /* 0x0000003900397308 */ /* 0x000fe20000002400 */
[----:B------:R-:W3:Y:S05]  /*1350*/  LDSM.16.M88.4 R20, [R122+0x1c00] ;  /* 0x001c00007a14783b */ /* 0x000eea0000000200 */
[----:B------:R-:W-:Y:S01]  /*1360*/  HMMA.16816.F32.BF16 R36, R12, R34, R36 ;  /* 0x000000220c24723c */ /* 0x000fe20000041824 */
[----:B------:R-:W-:Y:S01]  /*1370*/  LDSM.16.M88.4 R32, [R122+0x2800] ;  /* 0x002800007a20783b */ /* 0x000fe20000000200 */
[----:B------:R-:W5:Y:S06]  /*1380*/  MUFU.TANH R24, R24 ;  /* 0x0000001800187308 */ /* 0x000f6c0000002400 */
[----:B-1----:R-:W-:Y:S02]  /*1390*/  HMMA.16816.F32.BF16 R68, R60, R16, R68 ;  /* 0x000000103c44723c */ /* 0x002fe40000041844 */
[----:B------:R-:W1:Y:S06]  /*13a0*/  MUFU.TANH R25, R25 ;  /* 0x0000001900197308 */ /* 0x000e6c0000002400 */
[----:B------:R-:W-:Y:S08]  /*13b0*/  HMMA.16816.F32.BF16 R48, R44, R42, R48 ;  /* 0x0000002a2c30723c */ /* 0x000ff00000041830 */
[----:B------:R-:W-:Y:S01]  /*13c0*/  HMMA.16816.F32.BF16 R64, R60, R18, R64 ;  /* 0x000000123c40723c */ /* 0x000fe20000041840 */
[----:B------:R-:W1:Y:S07]  /*13d0*/  LDSM.16.M88.4 R16, [R99+0x5c00] ;  /* 0x005c00006310783b */ /* 0x000e6e0000000200 */
[----:B------:R-:W-:Y:S07]  /*13e0*/  HMMA.16816.F32.BF16 R36, R8, R26, R36 ;  /* 0x0000001a0824723c */ /* 0x000fee0000041824 */
[----:B------:R-:W-:Y:S01]  /*13f0*/  FMUL.FTZ R27, R29, c[0x0][0x2ec] ;  /* 0x0000bb001d1b7a20 */ /* 0x000fe20000410000 */
[----:B---3--:R-:W-:Y:S01]  /*1400*/  HMMA.16816.F32.BF16 R68, R44, R20, R68 ;  /* 0x000000142c44723c */ /* 0x008fe20000041844 */
[----:B------:R-:W-:-:S02]  /*1410*/  FMUL.FTZ R29, R31, c[0x0][0x2ec] ;  /* 0x0000bb001f1d7a20 */ /* 0x000fc40000410000 */
[----:B------:R-:W-:Y:S02]  /*1420*/  FMUL.FTZ R26, R28, c[0x0][0x2ec] ;  /* 0x0000bb001c1a7a20 */ /* 0x000fe40000410000 */
[----:B------:R-:W-:Y:S01]  /*1430*/  FMUL.FTZ R28, R30, c[0x0][0x2ec] ;  /* 0x0000bb001e1c7a20 */ /* 0x000fe20000410000 */
[----:B------:R-:W-:Y:S02]  /*1440*/  MUFU.TANH R27, R27 ;  /* 0x0000001b001b7308 */ /* 0x000fe40000002400 */
[----:B------:R-:W-:Y:S06]  /*1450*/  HMMA.16816.F32.BF16 R48, R12, R82, R48 ;  /* 0x000000520c30723c */ /* 0x000fec0000041830 */
[----:B------:R-:W3:Y:S02]  /*1460*/  MUFU.TANH R26, R26 ;  /* 0x0000001a001a7308 */ /* 0x000ee40000002400 */
[----:B------:R-:W-:Y:S01]  /*1470*/  HMMA.16816.F32.BF16 R64, R44, R22, R64 ;  /* 0x000000162c40723c */ /* 0x000fe20000041840 */
[----:B------:R-:W2:Y:S01]  /*1480*/  LDSM.16.M88.4 R20, [R122+0x2c00] ;  /* 0x002c00007a14783b */ /* 0x000ea20000000200 */
[----:B------:R-:W-:Y:S01]  /*1490*/  FMUL.FTZ R31, R37, c[0x0][0x2ec] ;  /* 0x0000bb00251f7a20 */ /* 0x000fe20000410000 */
[----:B------:R-:W-:Y:S01]  /*14a0*/  LOP3.LUT R37, R96, 0xffffffe0, RZ, 0xc0, !PT ;  /* 0xffffffe060257812 */ /* 0x000fe200078ec0ff */
[----:B------:R-:W-:Y:S01]  /*14b0*/  FMUL.FTZ R30, R36, c[0x0][0x2ec] ;  /* 0x0000bb00241e7a20 */ /* 0x000fe20000410000 */
[----:B------:R-:W-:Y:S01]  /*14c0*/  SHF.R.S32.HI R96, RZ, 0x1f, R96 ;  /* 0x0000001fff607819 */ /* 0x000fe20000011460 */
[----:B------:R-:W2:Y:S01]  /*14d0*/  MUFU.TANH R28, R28 ;  /* 0x0000001c001c7308 */ /* 0x000ea20000002400 */
[----:B------:R-:W-:-:S04]  /*14e0*/  DEPBAR.LE SB0, 0x0 ;  /* 0x000080000000791a */ /* 0x000fc80000000000 */
[C---:B------:R-:W-:Y:S01]  /*14f0*/  HMMA.16816.F32.BF16 R52, R12.reuse, R80, R52 ;  /* 0x000000500c34723c */ /* 0x040fe20000041834 */
[----:B------:R-:W-:Y:S01]  /*1500*/  IMAD.IADD R37, R94, 0x1, -R37 ;  /* 0x000000015e257824 */ /* 0x000fe200078e0a25 */
[----:B------:R-:W-:Y:S01]  /*1510*/  LEA.HI R96, R96, R97, RZ, 0x2 ;  /* 0x0000006160607211 */ /* 0x000fe200078f10ff */
[----:B------:R-:W-:Y:S01]  /*1520*/  IMAD.SHL.U32 R94, R94, 0x2, RZ ;  /* 0x000000025e5e7824 */ /* 0x000fe200078e00ff */
[----:B------:R-:W2:Y:S02]  /*1530*/  MUFU.TANH R29, R29 ;  /* 0x0000001d001d7308 */ /* 0x000ea40000002400 */
[----:B------:R-:W-:Y:S02]  /*1540*/  SHF.R.S32.HI R36, RZ, 0x1f, R37 ;  /* 0x0000001fff247819 */ /* 0x000fe40000011425 */
[----:B-1----:R-:W-:Y:S01]  /*1550*/  HMMA.16816.F32.BF16 R68, R12, R16, R68 ;  /* 0x000000100c44723c */ /* 0x002fe20000041844 */
[----:B------:R-:W-:Y:S02]  /*1560*/  LOP3.LUT R94, R94, 0x6, RZ, 0xc0, !PT ;  /* 0x000000065e5e7812 */ /* 0x000fe400078ec0ff */
[----:B------:R-:W-:Y:S01]  /*1570*/  LEA.HI R36, R36, R37, RZ, 0x2 ;  /* 0x0000002524247211 */ /* 0x000fe200078f10ff */
[----:B------:R-:W1:Y:S01]  /*1580*/  MUFU.TANH R30, R30 ;  /* 0x0000001e001e7308 */ /* 0x000e620000002400 */
[----:B------:R-:W-:Y:S01]  /*1590*/  LOP3.LUT R96, R96, 0xfffffffc, RZ, 0xc0, !PT ;  /* 0xfffffffc60607812 */ /* 0x000fe200078ec0ff */
[----:B------:R-:W-:Y:S01]  /*15a0*/  IMAD R95, R95, 0x40, R94 ;  /* 0x000000405f5f7824 */ /* 0x000fe200078e025e */
[----:B------:R-:W-:Y:S01]  /*15b0*/  SHF.R.S32.HI R138, RZ, 0x2, R36 ;  /* 0x00000002ff8a7819 */ /* 0x000fe20000011424 */
[----:B------:R-:W-:Y:S01]  /*15c0*/  HMMA.16816.F32.BF16 R48, R8, R34, R48 ;  /* 0x000000220830723c */ /* 0x000fe20000041830 */
[----:B------:R-:W-:-:S02]  /*15d0*/  IMAD R36, R7, 0x20, R6 ;  /* 0x0000002007247824 */ /* 0x000fc400078e0206 */
[C---:B------:R-:W-:Y:S01]  /*15e0*/  IADD3 R7, R95.reuse, 0x8, RZ ;  /* 0x000000085f077810 */ /* 0x040fe20007ffe0ff */
[----:B------:R-:W1:Y:S01]  /*15f0*/  MUFU.TANH R31, R31 ;  /* 0x0000001f001f7308 */ /* 0x000e620000002400 */
[----:B------:R-:W-:Y:S01]  /*1600*/  IADD3 R37, R95, 0x29, RZ ;  /* 0x000000295f257810 */ /* 0x000fe20007ffe0ff */
[C---:B------:R-:W-:Y:S02]  /*1610*/  IMAD.IADD R139, R97.reuse, 0x1, -R96 ;  /* 0x00000001618b7824 */ /* 0x040fe400078e0a60 */
[----:B------:R-:W-:Y:S01]  /*1620*/  IMAD R35, R97, 0x10, R98 ;  /* 0x0000001061237824 */ /* 0x000fe200078e0262 */
[----:B------:R-:W-:Y:S01]  /*1630*/  HMMA.16816.F32.BF16 R52, R8, R32, R52 ;  /* 0x000000200834723c */ /* 0x000fe20000041834 */
[----:B------:R-:W-:-:S03]  /*1640*/  IMAD.IADD R121, R5, 0x1, R36 ;  /* 0x0000000105797824 */ /* 0x000fc600078e0224 */
[----:B------:R-:W-:Y:S02]  /*1650*/  IADD3 R16, R35, 0x1, R138 ;  /* 0x0000000123107810 */ /* 0x000fe40007ffe08a */
[----:B------:R-:W-:Y:S01]  /*1660*/  IADD3 R35, R95, 0x1, RZ ;  /* 0x000000015f237810 */ /* 0x000fe20007ffe0ff */
[----:B------:R-:W-:Y:S01]  /*1670*/  FMUL.FTZ R32, R38, c[0x0][0x2ec] ;  /* 0x0000bb0026207a20 */ /* 0x000fe20000410000 */
[----:B------:R-:W-:Y:S01]  /*1680*/  HMMA.16816.F32.BF16 R64, R12, R18, R64 ;  /* 0x000000120c40723c */ /* 0x000fe20000041840 */
[----:B------:R-:W-:Y:S01]  /*1690*/  IADD3 R38, R93, -c[0x0][0x214], R16 ;  /* 0x800085005d267a10 */ /* 0x000fe20007ffe010 */
[----:B------:R-:W-:-:S03]  /*16a0*/  FMUL.FTZ R33, R39, c[0x0][0x2ec] ;  /* 0x0000bb0027217a20 */ /* 0x000fc60000410000 */
[----:B------:R-:W-:Y:S01]  /*16b0*/  IADD3 R38, R38, c[0x0][0x2e8], RZ ;  /* 0x0000ba0026267a10 */ /* 0x000fe20007ffe0ff */
[----:B------:R-:W1:Y:S01]  /*16c0*/  MUFU.TANH R32, R32 ;  /* 0x0000002000207308 */ /* 0x000e620000002400 */
[----:B------:R-:W-:Y:S01]  /*16d0*/  FMUL.FTZ R50, R50, c[0x0][0x2ec] ;  /* 0x0000bb0032327a20 */ /* 0x000fe20000410000 */
[C---:B--2---:R-:W-:Y:S01]  /*16e0*/  HMMA.16816.F32.BF16 R68, R8.reuse, R20, R68 ;  /* 0x000000140844723c */ /* 0x044fe20000041844 */
[----:B------:R-:W-:Y:S01]  /*16f0*/  IADD3 R34, R38, 0x8, RZ ;  /* 0x0000000826227810 */ /* 0x000fe20007ffe0ff */
[----:B------:R-:W-:Y:S01]  /*1700*/  FMUL.FTZ R48, R48, c[0x0][0x2ec] ;  /* 0x0000bb0030307a20 */ /* 0x000fe20000410000 */
[-C--:B------:R-:W-:Y:S01]  /*1710*/  IMNMX R38, R38, R93.reuse, PT ;  /* 0x0000005d26267217 */ /* 0x080fe20003800200 */
[----:B------:R-:W-:Y:S01]  /*1720*/  FMUL.FTZ R51, R51, c[0x0][0x2ec] ;  /* 0x0000bb0033337a20 */ /* 0x000fe20000410000 */
[----:B------:R-:W-:Y:S01]  /*1730*/  IMNMX R34, R34, R93, PT ;  /* 0x0000005d22227217 */ /* 0x000fe20003800200 */
[----:B------:R-:W2:Y:S01]  /*1740*/  MUFU.TANH R100, R50 ;  /* 0x0000003200647308 */ /* 0x000ea20000002400 */
[-C--:B------:R-:W-:Y:S01]  /*1750*/  ISETP.GE.AND P2, PT, R35, R38.reuse, PT ;  /* 0x000000262300720c */ /* 0x080fe20003f46270 */
[----:B------:R-:W-:Y:S01]  /*1760*/  FMUL.FTZ R17, R55, c[0x0][0x2ec] ;  /* 0x0000bb0037117a20 */ /* 0x000fe20000410000 */
[C---:B------:R-:W-:Y:S01]  /*1770*/  ISETP.GE.AND P5, PT, R7.reuse, R38, PT ;  /* 0x000000260700720c */ /* 0x040fe20003fa6270 */
[----:B------:R-:W-:Y:S01]  /*1780*/  FMUL.FTZ R54, R54, c[0x0][0x2ec] ;  /* 0x0000bb0036367a20 */ /* 0x000fe20000410000 */
[-C--:B------:R-:W-:Y:S01]  /*1790*/  ISETP.GE.AND P6, PT, R7, R34.reuse, PT ;  /* 0x000000220700720c */ /* 0x080fe20003fc6270 */
[----:B------:R-:W-:Y:S01]  /*17a0*/  FMUL.FTZ R20, R49, c[0x0][0x2ec] ;  /* 0x0000bb0031147a20 */ /* 0x000fe20000410000 */
[C---:B------:R-:W-:Y:S01]  /*17b0*/  IADD3 R7, R95.reuse, 0x10, RZ ;  /* 0x000000105f077810 */ /* 0x040fe20007ffe0ff */
[----:B------:R-:W-:Y:S01]  /*17c0*/  MUFU.TANH R104, R51 ;  /* 0x0000003300687308 */ /* 0x000fe20000002400 */
[----:B------:R-:W-:Y:S01]  /*17d0*/  IADD3 R21, R95, 0x9, RZ ;  /* 0x000000095f157810 */ /* 0x000fe20007ffe0ff */
[----:B------:R-:W-:Y:S01]  /*17e0*/  HMMA.16816.F32.BF16 R64, R8, R22, R64 ;  /* 0x000000160840723c */ /* 0x000fe20000041840 */
[----:B------:R-:W-:Y:S01]  /*17f0*/  FSEL R15, R56, -INF , !P2 ;  /* 0xff800000380f7808 */ /* 0x000fe20005000000 */
[----:B------:R-:W-:Y:S01]  /*1800*/  FMUL.FTZ R52, R52, c[0x0][0x2ec] ;  /* 0x0000bb0034347a20 */ /* 0x000fe20000410000 */
[----:B------:R-:W-:Y:S01]  /*1810*/  ISETP.GE.AND P1, PT, R35, R34, PT ;  /* 0x000000222300720c */ /* 0x000fe20003f26270 */
[----:B------:R-:W-:Y:S01]  /*1820*/  FMUL.FTZ R53, R53, c[0x0][0x2ec] ;  /* 0x0000bb0035357a20 */ /* 0x000fe20000410000 */
[C---:B------:R-:W-:Y:S01]  /*1830*/  ISETP.GE.AND P3, PT, R7.reuse, R38, PT ;  /* 0x000000260700720c */ /* 0x040fe20003f66270 */
[----:B------:R-:W1:Y:S01]  /*1840*/  MUFU.TANH R35, R48 ;  /* 0x0000003000237308 */ /* 0x000e620000002400 */
[----:B------:R-:W-:Y:S01]  /*1850*/  ISETP.GE.AND P2, PT, R7, R34, PT ;  /* 0x000000220700720c */ /* 0x000fe20003f46270 */
[----:B------:R-:W-:Y:S01]  /*1860*/  FMUL.FTZ R71, R71, c[0x0][0x2ec] ;  /* 0x0000bb0047477a20 */ /* 0x000fe20000410000 */
[----:B------:R-:W-:Y:S01]  /*1870*/  IADD3 R7, R95, 0x11, RZ ;  /* 0x000000115f077810 */ /* 0x000fe20007ffe0ff */
[----:B------:R-:W-:Y:S01]  /*1880*/  FMUL.FTZ R68, R68, c[0x0][0x2ec] ;  /* 0x0000bb0044447a20 */ /* 0x000fe20000410000 */
[----:B------:R-:W-:Y:S01]  /*1890*/  ISETP.GE.AND P4, PT, R21, R38, PT ;  /* 0x000000261500720c */ /* 0x000fe20003f86270 */
[----:B------:R-:W-:Y:S01]  /*18a0*/  FMUL.FTZ R69, R69, c[0x0][0x2ec] ;  /* 0x0000bb0045457a20 */ /* 0x000fe20000410000 */
[----:B------:R-:W-:Y:S01]  /*18b0*/  ISETP.GE.AND P0, PT, R21, R34, PT ;  /* 0x000000221500720c */ /* 0x000fe20003f06270 */
[----:B------:R-:W-:Y:S01]  /*18c0*/  MUFU.TANH R88, R71 ;  /* 0x0000004700587308 */ /* 0x000fe20000002400 */
[----:B----4-:R-:W-:Y:S01]  /*18d0*/  FSEL R40, R40, -INF , !P1 ;  /* 0xff80000028287808 */ /* 0x010fe20004800000 */
[----:B------:R-:W-:Y:S01]  /*18e0*/  FMUL.FTZ R70, R70, c[0x0][0x2ec] ;  /* 0x0000bb0046467a20 */ /* 0x000fe20000410000 */
[----:B-----5:R-:W-:-:S02]  /*18f0*/  FSEL R21, R24, -INF , !P5 ;  /* 0xff80000018157808 */ /* 0x020fc40006800000 */
[C---:B------:R-:W-:Y:S02]  /*1900*/  ISETP.GE.AND P1, PT, R7.reuse, R38, PT ;  /* 0x000000260700720c */ /* 0x040fe40003f26270 */
[----:B------:R-:W-:Y:S01]  /*1910*/  ISETP.GE.AND P5, PT, R7, R34, PT ;  /* 0x000000220700720c */ /* 0x000fe20003fa6270 */
[----:B------:R-:W4:Y:S01]  /*1920*/  MUFU.TANH R33, R33 ;  /* 0x0000002100217308 */ /* 0x000f220000002400 */
[C---:B------:R-:W-:Y:S01]  /*1930*/  IADD3 R7, R95.reuse, 0x18, RZ ;  /* 0x000000185f077810 */ /* 0x040fe20007ffe0ff */
[----:B------:R-:W-:Y:S01]  /*1940*/  FMUL.FTZ R24, R64, c[0x0][0x2ec] ;  /* 0x0000bb0040187a20 */ /* 0x000fe20000410000 */
[----:B------:R-:W-:Y:S01]  /*1950*/  IADD3 R13, R95, 0x19, RZ ;  /* 0x000000195f0d7810 */ /* 0x000fe20007ffe0ff */
[----:B------:R-:W-:Y:S01]  /*1960*/  FMUL.FTZ R65, R65, c[0x0][0x2ec] ;  /* 0x0000bb0041417a20 */ /* 0x000fe20000410000 */
[----:B------:R-:W-:Y:S01]  /*1970*/  FSEL R14, R41, -INF , !P6 ;  /* 0xff800000290e7808 */ /* 0x000fe20007000000 */
[----:B------:R-:W-:Y:S01]  /*1980*/  FMUL.FTZ R66, R66, c[0x0][0x2ec] ;  /* 0x0000bb0042427a20 */ /* 0x000fe20000410000 */
[----:B------:R-:W-:Y:S01]  /*1990*/  FSEL R25, R25, -INF , !P4 ;  /* 0xff80000019197808 */ /* 0x000fe20006000000 */
[----:B------:R-:W5:Y:S01]  /*19a0*/  MUFU.TANH R16, R54 ;  /* 0x0000003600107308 */ /* 0x000f620000002400 */
[----:B------:R-:W-:-:S02]  /*19b0*/  ISETP.GE.AND P6, PT, R7, R38, PT ;  /* 0x000000260700720c */ /* 0x000fc40003fc6270 */
[----:B------:R-:W-:Y:S02]  /*19c0*/  ISETP.GE.AND P4, PT, R7, R34, PT ;  /* 0x000000220700720c */ /* 0x000fe40003f86270 */
[----:B------:R-:W-:Y:S02]  /*19d0*/  IADD3 R11, R95, 0x20, RZ ;  /* 0x000000205f0b7810 */ /* 0x000fe40007ffe0ff */
[----:B------:R-:W-:Y:S01]  /*19e0*/  FSEL R6, R57, -INF , !P0 ;  /* 0xff80000039067808 */ /* 0x000fe20004000000 */
[----:B------:R-:W1:Y:S01]  /*19f0*/  MUFU.TANH R17, R17 ;  /* 0x0000001100117308 */ /* 0x000e620000002400 */
[----:B---3--:R-:W-:Y:S02]  /*1a00*/  FSEL R7, R26, -INF , !P3 ;  /* 0xff8000001a077808 */ /* 0x008fe40005800000 */
[C---:B------:R-:W-:Y:S02]  /*1a10*/  ISETP.GE.AND P0, PT, R13.reuse, R38, PT ;  /* 0x000000260d00720c */ /* 0x040fe40003f06270 */
[----:B------:R-:W-:-:S02]  /*1a20*/  ISETP.GE.AND P3, PT, R13, R34, PT ;  /* 0x000000220d00720c */ /* 0x000fc40003f66270 */
[----:B------:R-:W-:Y:S01]  /*1a30*/  IADD3 R9, R95, 0x21, RZ ;  /* 0x000000215f097810 */ /* 0x000fe20007ffe0ff */
[----:B------:R-:W3:Y:S01]  /*1a40*/  MUFU.TANH R89, R52 ;  /* 0x0000003400597308 */ /* 0x000ee20000002400 */
[----:B------:R-:W-:Y:S02]  /*1a50*/  FSEL R12, R28, -INF , !P2 ;  /* 0xff8000001c0c7808 */ /* 0x000fe40005000000 */
[----:B------:R-:W-:Y:S02]  /*1a60*/  FSEL R13, R27, -INF , !P1 ;  /* 0xff8000001b0d7808 */ /* 0x000fe40004800000 */
[C---:B------:R-:W-:Y:S02]  /*1a70*/  ISETP.GE.AND P2, PT, R11.reuse, R38, PT ;  /* 0x000000260b00720c */ /* 0x040fe40003f46270 */
[----:B------:R-:W-:Y:S01]  /*1a80*/  ISETP.GE.AND P1, PT, R11, R34, PT ;  /* 0x000000220b00720c */ /* 0x000fe20003f26270 */
[----:B------:R-:W2:Y:S01]  /*1a90*/  MUFU.TANH R20, R20 ;  /* 0x0000001400147308 */ /* 0x000ea20000002400 */
[----:B------:R-:W-:-:S02]  /*1aa0*/  IADD3 R19, R95, 0x28, RZ ;  /* 0x000000285f137810 */ /* 0x000fc40007ffe0ff */
[----:B------:R-:W-:Y:S02]  /*1ab0*/  FSEL R22, R29, -INF , !P5 ;  /* 0xff8000001d167808 */ /* 0x000fe40006800000 */
[----:B-1----:R-:W-:Y:S02]  /*1ac0*/  FSEL R11, R30, -INF , !P6 ;  /* 0xff8000001e0b7808 */ /* 0x002fe40007000000 */
[C---:B------:R-:W-:Y:S01]  /*1ad0*/  ISETP.GE.AND P5, PT, R9.reuse, R38, PT ;  /* 0x000000260900720c */ /* 0x040fe20003fa6270 */
[----:B------:R-:W1:Y:S01]  /*1ae0*/  MUFU.TANH R87, R53 ;  /* 0x0000003500577308 */ /* 0x000e620000002400 */
[-C--:B------:R-:W-:Y:S02]  /*1af0*/  ISETP.GE.AND P6, PT, R9, R34.reuse, PT ;  /* 0x000000220900720c */ /* 0x080fe40003fc6270 */
[----:B------:R-:W-:Y:S02]  /*1b00*/  FSEL R9, R31, -INF , !P0 ;  /* 0xff8000001f097808 */ /* 0x000fe40004000000 */
[----:B------:R-:W-:-:S02]  /*1b10*/  ISETP.GE.AND P0, PT, R19, R34, PT ;  /* 0x000000221300720c */ /* 0x000fc40003f06270 */
[----:B------:R-:W-:Y:S01]  /*1b20*/  FSEL R10, R32, -INF , !P4 ;  /* 0xff800000200a7808 */ /* 0x000fe20006000000 */
[----:B------:R-:W1:Y:S01]  /*1b30*/  MUFU.TANH R93, R68 ;  /* 0x00000044005d7308 */ /* 0x000e620000002400 */
[----:B------:R-:W-:Y:S02]  /*1b40*/  ISETP.GE.AND P4, PT, R19, R38, PT ;  /* 0x000000261300720c */ /* 0x000fe40003f86270 */
[----:B--2---:R-:W-:Y:S02]  /*1b50*/  FSEL R100, R100, -INF , !P0 ;  /* 0xff80000064647808 */ /* 0x004fe40004000000 */
[----:B------:R-:W-:Y:S02]  /*1b60*/  ISETP.GE.AND P0, PT, R37, R34, PT ;  /* 0x000000222500720c */ /* 0x000fe40003f06270 */
[----:B------:R-:W-:Y:S01]  /*1b70*/  IADD3 R29, R95, 0x31, RZ ;  /* 0x000000315f1d7810 */ /* 0x000fe20007ffe0ff */
[----:B------:R-:W-:Y:S01]  /*1b80*/  MUFU.TANH R91, R69 ;  /* 0x00000045005b7308 */ /* 0x000fe20000002400 */
[----:B------:R-:W-:Y:S01]  /*1b90*/  FSEL R19, R35, -INF , !P4 ;  /* 0xff80000023137808 */ /* 0x000fe20006000000 */
[----:B------:R-:W-:Y:S01]  /*1ba0*/  FMUL.FTZ R35, R67, c[0x0][0x2ec] ;  /* 0x0000bb0043237a20 */ /* 0x000fe20000410000 */
[----:B------:R-:W-:-:S02]  /*1bb0*/  FSEL R104, R104, -INF , !P0 ;  /* 0xff80000068687808 */ /* 0x000fc40004000000 */
[----:B------:R-:W-:Y:S02]  /*1bc0*/  ISETP.GE.AND P0, PT, R29, R34, PT ;  /* 0x000000221d00720c */ /* 0x000fe40003f06270 */
[----:B----4-:R-:W-:Y:S01]  /*1bd0*/  FSEL R8, R33, -INF , !P3 ;  /* 0xff80000021087808 */ /* 0x010fe20005800000 */
[----:B------:R-:W2:Y:S01]  /*1be0*/  MUFU.TANH R90, R70 ;  /* 0x00000046005a7308 */ /* 0x000ea20000002400 */
[----:B------:R-:W-:Y:S02]  /*1bf0*/  FSEL R88, R88, -INF , !P0 ;  /* 0xff80000058587808 */ /* 0x000fe40004000000 */
[----:B------:R-:W-:Y:S02]  /*1c00*/  ISETP.NE.AND P0, PT, R92, 0x1, PT ;  /* 0x000000015c00780c */ /* 0x000fe40003f05270 */
[----:B------:R-:W-:Y:S02]  /*1c10*/  ISETP.GE.AND P3, PT, R37, R38, PT ;  /* 0x000000262500720c */ /* 0x000fe40003f66270 */
[----:B------:R-:W-:Y:S01]  /*1c20*/  IADD3 R31, R95, 0x30, RZ ;  /* 0x000000305f1f7810 */ /* 0x000fe20007ffe0ff */
[----:B------:R-:W4:Y:S01]  /*1c30*/  MUFU.TANH R24, R24 ;  /* 0x0000001800187308 */ /* 0x000f220000002400 */
[----:B-----5:R-:W-:-:S02]  /*1c40*/  FSEL R18, R16, -INF , !P1 ;  /* 0xff80000010127808 */ /* 0x020fc40004800000 */
[----:B------:R-:W-:Y:S02]  /*1c50*/  FSEL R16, R17, -INF , !P6 ;  /* 0xff80000011107808 */ /* 0x000fe40007000000 */
[----:B---3--:R-:W-:Y:S02]  /*1c60*/  FSEL R89, R89, -INF , !P2 ;  /* 0xff80000059597808 */ /* 0x008fe40005000000 */
[----:B------:R-:W-:Y:S01]  /*1c70*/  FSEL R17, R20, -INF , !P3 ;  /* 0xff80000014117808 */ /* 0x000fe20005800000 */
[----:B------:R-:W-:Y:S01]  /*1c80*/  MUFU.TANH R94, R65 ;  /* 0x00000041005e7308 */ /* 0x000fe20000002400 */
[-C--:B------:R-:W-:Y:S02]  /*1c90*/  ISETP.GE.AND P2, PT, R31, R38.reuse, PT ;  /* 0x000000261f00720c */ /* 0x080fe40003f46270 */
[----:B------:R-:W-:Y:S02]  /*1ca0*/  ISETP.GE.AND P1, PT, R29, R38, PT ;  /* 0x000000261d00720c */ /* 0x000fe40003f26270 */
[----:B------:R-:W-:-:S02]  /*1cb0*/  ISETP.GE.AND P3, PT, R31, R34, PT ;  /* 0x000000221f00720c */ /* 0x000fc40003f66270 */
[C---:B------:R-:W-:Y:S01]  /*1cc0*/  IADD3 R27, R95.reuse, 0x38, RZ ;  /* 0x000000385f1b7810 */ /* 0x040fe20007ffe0ff */
[----:B------:R-:W3:Y:S01]  /*1cd0*/  MUFU.TANH R84, R66 ;  /* 0x0000004200547308 */ /* 0x000ee20000002400 */
[----:B------:R-:W-:Y:S02]  /*1ce0*/  IADD3 R23, R95, 0x39, RZ ;  /* 0x000000395f177810 */ /* 0x000fe40007ffe0ff */
[----:B-1----:R-:W-:Y:S02]  /*1cf0*/  FSEL R87, R87, -INF , !P5 ;  /* 0xff80000057577808 */ /* 0x002fe40006800000 */
[----:B------:R-:W-:Y:S02]  /*1d00*/  FSEL R93, R93, -INF , !P2 ;  /* 0xff8000005d5d7808 */ /* 0x000fe40005000000 */
[----:B--2---:R-:W-:Y:S01]  /*1d10*/  FSEL R90, R90, -INF , !P3 ;  /* 0xff8000005a5a7808 */ /* 0x004fe20005800000 */
[----:B------:R-:W1:Y:S01]  /*1d20*/  MUFU.TANH R35, R35 ;  /* 0x0000002300237308 */ /* 0x000e620000002400 */
[----:B------:R-:W-:Y:S01]  /*1d30*/  FSEL R91, R91, -INF , !P1 ;  /* 0xff8000005b5b7808 */ /* 0x000fe20004800000 */
[----:B------:R-:W-:Y:S01]  /*1d40*/  BAR.SYNC.DEFER_BLOCKING 0x0 ;  /* 0x0000000000007b1d */ /* 0x000fe20000010000 */
[----:B------:R-:W-:-:S02]  /*1d50*/  ISETP.GE.AND P5, PT, R27, R38, PT ;  /* 0x000000261b00720c */ /* 0x000fc40003fa6270 */
[-C--:B------:R-:W-:Y:S02]  /*1d60*/  ISETP.GE.AND P6, PT, R95, R38.reuse, PT ;  /* 0x000000265f00720c */ /* 0x080fe40003fc6270 */
[----:B------:R-:W-:Y:S02]  /*1d70*/  ISETP.GE.AND P4, PT, R23, R38, PT ;  /* 0x000000261700720c */ /* 0x000fe40003f86270 */
[-C--:B------:R-:W-:Y:S02]  /*1d80*/  ISETP.GE.AND P2, PT, R27, R34.reuse, PT ;  /* 0x000000221b00720c */ /* 0x080fe40003f46270 */
[-C--:B------:R-:W-:Y:S02]  /*1d90*/  ISETP.GE.AND P3, PT, R95, R34.reuse, PT ;  /* 0x000000225f00720c */ /* 0x080fe40003f66270 */
[----:B------:R-:W-:Y:S02]  /*1da0*/  ISETP.GE.AND P1, PT, R23, R34, PT ;  /* 0x000000221700720c */ /* 0x000fe40003f26270 */
[----:B----4-:R-:W-:-:S02]  /*1db0*/  FSEL R95, R24, -INF , !P5 ;  /* 0xff800000185f7808 */ /* 0x010fc40006800000 */
[----:B---3--:R-:W-:Y:S02]  /*1dc0*/  FSEL R84, R84, -INF , !P2 ;  /* 0xff80000054547808 */ /* 0x008fe40005000000 */
[----:B------:R-:W-:Y:S02]  /*1dd0*/  FSEL R0, R0, -INF , !P6 ;  /* 0xff80000000007808 */ /* 0x000fe40007000000 */
[----:B------:R-:W-:Y:S02]  /*1de0*/  FSEL R94, R94, -INF , !P4 ;  /* 0xff8000005e5e7808 */ /* 0x000fe40006000000 */
[----:B------:R-:W-:Y:S02]  /*1df0*/  FSEL R3, R3, -INF , !P3 ;  /* 0xff80000003037808 */ /* 0x000fe40005800000 */
[----:B-1----:R-:W-:Y:S01]  /*1e00*/  FSEL R35, R35, -INF , !P1 ;  /* 0xff80000023237808 */ /* 0x002fe20004800000 */
        /* <DEDUP_REMOVED lines=24> */
.L_x_734:
        /* <DEDUP_REMOVED lines=36> */
[----:B------:R-:W-:Y:S04]  /*21d0*/  LDSM.16.MT88.4 R60, [R121+0x7000] ;  /* 0x00700000793c783b */ /* 0x000fe80000004200 */
[----:B------:R-:W-:Y:S01]  /*21e0*/  LDSM.16.MT88.4 R52, [R120+0x7000] ;  /* 0x007000007834783b */ /* 0x000fe20000004200 */
[----:B--2---:R-:W-:-:S02]  /*21f0*/  FMNMX.FTZ R23, R24, R23, !PT ;  /* 0x0000001718177209 */ /* 0x004fc40007810000 */
[----:B---3--:R-:W-:-:S03]  /*2200*/  FMNMX.FTZ R20, R27, R20, !PT ;  /* 0x000000141b147209 */ /* 0x008fc60007810000 */
[----:B------:R-:W2:Y:S04]  /*2210*/  SHFL.BFLY PT, R2, R23, 0x1, 0x1f ;  /* 0x0c201f0017027f89 */ /* 0x000ea800000e0000 */
[----:B------:R-:W3:Y:S01]  /*2220*/  SHFL.BFLY PT, R5, R20, 0x1, 0x1f ;  /* 0x0c201f0014057f89 */ /* 0x000ee200000e0000 */
[----:B--2---:R-:W-:-:S04]  /*2230*/  FMNMX.FTZ R2, R23, R2, !PT ;  /* 0x0000000217027209 */ /* 0x004fc80007810000 */
[C---:B------:R-:W-:Y:S01]  /*2240*/  FSETP.NEU.FTZ.AND P1, PT, R2.reuse, -INF , PT ;  /* 0xff8000000200780b */ /* 0x040fe20003f3d000 */
[----:B------:R-:W-:-:S05]  /*2250*/  FMUL.FTZ R96, R2, c[0x0][0x23c] ;  /* 0x00008f0002607a20 */ /* 0x000fca0000410000 */
[----:B------:R-:W-:-:S05]  /*2260*/  FSEL R96, R96, RZ, P1 ;  /* 0x000000ff60607208 */ /* 0x000fca0000800000 */
[--C-:B------:R-:W-:Y:S01]  /*2270*/  FFMA.FTZ R34, R0, c[0x0][0x23c], -R96.reuse ;  /* 0x00008f0000227a23 */ /* 0x100fe20000010860 */
[----:B---3--:R-:W-:Y:S01]  /*2280*/  FMNMX.FTZ R0, R20, R5, !PT ;  /* 0x0000000514007209 */ /* 0x008fe20007810000 */
[--C-:B------:R-:W-:Y:S02]  /*2290*/  FFMA.FTZ R33, R15, c[0x0][0x23c], -R96.reuse ;  /* 0x00008f000f217a23 */ /* 0x100fe40000010860 */
[--C-:B-1----:R-:W-:Y:S01]  /*22a0*/  FFMA.FTZ R29, R21, c[0x0][0x23c], -R96.reuse ;  /* 0x00008f00151d7a23 */ /* 0x102fe20000010860 */
        /* <DEDUP_REMOVED lines=11> */
[--C-:B------:R-:W-:Y:S01]  /*2360*/  FFMA.FTZ R32, R14, c[0x0][0x23c], -R85.reuse ;  /* 0x00008f000e207a23 */ /* 0x100fe20000010855 */
[----:B------:R-:W2:Y:S01]  /*2370*/  LDSM.16.MT88.4 R40, [R121+0x8000] ;  /* 0x008000007928783b */ /* 0x000ea20000004200 */
[--C-:B------:R-:W-:Y:S01]  /*2380*/  FFMA.FTZ R27, R6, c[0x0][0x23c], -R85.reuse ;  /* 0x00008f00061b7a23 */ /* 0x100fe20000010855 */
[----:B------:R-:W-:Y:S01]  /*2390*/  MUFU.EX2 R29, R29 ;  /* 0x0000001d001d7308 */ /* 0x000fe20000000800 */
[----:B------:R-:W-:Y:S01]  /*23a0*/  FFMA.FTZ R23, R22, c[0x0][0x23c], -R85 ;  /* 0x00008f0016177a23 */ /* 0x000fe20000010855 */
[----:B------:R-:W3:Y:S01]  /*23b0*/  LDSM.16.MT88.4 R4, [R120+0x8000] ;  /* 0x008000007804783b */ /* 0x000ee20000004200 */
[----:B------:R-:W-:-:S02]  /*23c0*/  FFMA.FTZ R3, R9, c[0x0][0x23c], -R96 ;  /* 0x00008f0009037a23 */ /* 0x000fc40000010860 */
[--C-:B------:R-:W-:Y:S02]  /*23d0*/  FFMA.FTZ R25, R10, c[0x0][0x23c], -R85.reuse ;  /* 0x00008f000a197a23 */ /* 0x100fe40000010855 */
[--C-:B------:R-:W-:Y:S01]  /*23e0*/  FFMA.FTZ R22, R8, c[0x0][0x23c], -R85.reuse ;  /* 0x00008f0008167a23 */ /* 0x100fe20000010855 */
[----:B------:R-:W4:Y:S01]  /*23f0*/  MUFU.EX2 R24, R24 ;  /* 0x0000001800187308 */ /* 0x000f220000000800 */
[----:B------:R-:W5:Y:S01]  /*2400*/  LDSM.16.MT88.4 R8, [R120+0x6400] ;  /* 0x006400007808783b */ /* 0x000f620000004200 */
[----:B-1----:R-:W-:Y:S01]  /*2410*/  F2FP.BF16.PACK_AB R48, R33, R34 ;  /* 0x000000222130723e */ /* 0x002fe200000010ff */
[----:B------:R-:W-:Y:S02]  /*2420*/  FFMA.FTZ R26, R12, c[0x0][0x23c], -R85 ;  /* 0x00008f000c1a7a23 */ /* 0x000fe40000010855 */
[----:B------:R-:W1:Y:S01]  /*2430*/  LDSM.16.MT88.4 R12, [R121+0x6400] ;  /* 0x00640000790c783b */ /* 0x000e620000004200 */
[--C-:B------:R-:W-:Y:S02]  /*2440*/  FFMA.FTZ R98, R89, c[0x0][0x23c], -R96.reuse ;  /* 0x00008f0059627a23 */ /* 0x100fe40000010860 */
[----:B------:R-:W-:Y:S01]  /*2450*/  MUFU.EX2 R30, R30 ;  /* 0x0000001e001e7308 */ /* 0x000fe20000000800 */
[----:B------:R-:W-:-:S02]  /*2460*/  FFMA.FTZ R89, R87, c[0x0][0x23c], -R96 ;  /* 0x00008f0057597a23 */ /* 0x000fc40000010860 */
[--C-:B------:R-:W-:Y:S02]  /*2470*/  FFMA.FTZ R87, R19, c[0x0][0x23c], -R96.reuse ;  /* 0x00008f0013577a23 */ /* 0x100fe40000010860 */
[----:B------:R-:W-:Y:S02]  /*2480*/  FFMA.FTZ R86, R17, c[0x0][0x23c], -R96 ;  /* 0x00008f0011567a23 */ /* 0x000fe40000010860 */
[--C-:B------:R-:W-:Y:S01]  /*2490*/  FFMA.FTZ R97, R18, c[0x0][0x23c], -R85.reuse ;  /* 0x00008f0012617a23 */ /* 0x100fe20000010855 */
[----:B------:R-:W2:Y:S01]  /*24a0*/  MUFU.EX2 R31, R31 ;  /* 0x0000001f001f7308 */ /* 0x000ea20000000800 */
[----:B----4-:R-:W-:Y:S01]  /*24b0*/  F2FP.BF16.PACK_AB R50, R24, R29 ;  /* 0x0000001d1832723e */ /* 0x010fe200000010ff */
[--C-:B------:R-:W-:Y:S02]  /*24c0*/  FFMA.FTZ R102, R16, c[0x0][0x23c], -R85.reuse ;  /* 0x00008f0010667a23 */ /* 0x100fe40000010855 */
[--C-:B------:R-:W-:Y:S01]  /*24d0*/  FFMA.FTZ R100, R100, c[0x0][0x23c], -R85.reuse ;  /* 0x00008f0064647a23 */ /* 0x100fe20000010855 */
[----:B------:R-:W-:Y:S01]  /*24e0*/  LDSM.16.MT88.4 R16, [R120+0x6800] ;  /* 0x006800007810783b */ /* 0x000fe20000004200 */
[----:B------:R-:W-:-:S02]  /*24f0*/  FFMA.FTZ R99, R104, c[0x0][0x23c], -R85 ;  /* 0x00008f0068637a23 */ /* 0x000fc40000010855 */
[----:B------:R-:W-:Y:S01]  /*2500*/  MUFU.EX2 R32, R32 ;  /* 0x0000002000207308 */ /* 0x000fe20000000800 */
[--C-:B------:R-:W-:Y:S02]  /*2510*/  FFMA.FTZ R104, R91, c[0x0][0x23c], -R96.reuse ;  /* 0x00008f005b687a23 */ /* 0x100fe40000010860 */
[--C-:B------:R-:W-:Y:S02]  /*2520*/  FFMA.FTZ R91, R95, c[0x0][0x23c], -R96.reuse ;  /* 0x00008f005f5b7a23 */ /* 0x100fe40000010860 */
[--C-:B------:R-:W-:Y:S02]  /*2530*/  FFMA.FTZ R93, R93, c[0x0][0x23c], -R96.reuse ;  /* 0x00008f005d5d7a23 */ /* 0x100fe40000010860 */
[----:B------:R-:W-:Y:S01]  /*2540*/  FFMA.FTZ R94, R94, c[0x0][0x23c], -R96 ;  /* 0x00008f005e5e7a23 */ /* 0x000fe20000010860 */
[----:B------:R-:W4:Y:S01]  /*2550*/  MUFU.EX2 R27, R27 ;  /* 0x0000001b001b7308 */ /* 0x000f220000000800 */
[----:B--2---:R-:W-:Y:S01]  /*2560*/  F2FP.BF16.PACK_AB R49, R31, R30 ;  /* 0x0000001e1f31723e */ /* 0x004fe200000010ff */
        /* <DEDUP_REMOVED lines=8> */
[----:B----4-:R-:W-:Y:S01]  /*25f0*/  F2FP.BF16.PACK_AB R51, R27, R32 ;  /* 0x000000201b33723e */ /* 0x010fe200000010ff */
[----:B------:R-:W2:Y:S01]  /*2600*/  MUFU.EX2 R21, R21 ;  /* 0x0000001500157308 */ /* 0x000ea20000000800 */
[----:B------:R-:W-:-:S02]  /*2610*/  FADD.FTZ R32, R32, R31 ;  /* 0x0000001f20207221 */ /* 0x000fc40000010000 */
[----:B------:R-:W-:Y:S02]  /*2620*/  FADD.FTZ R29, R24, R29 ;  /* 0x0000001d181d7221 */ /* 0x000fe40000010000 */
[----:B------:R-:W-:Y:S01]  /*2630*/  FADD.FTZ R27, R27, R32 ;  /* 0x000000201b1b7221 */ /* 0x000fe20000010000 */
[C---:B------:R-:W-:Y:S02]  /*2640*/  HMMA.16816.F32.BF16 R72, R48.reuse, R68, RZ ;  /* 0x000000443048723c */ /* 0x040fe400000418ff */
[----:B------:R-:W-:Y:S06]  /*2650*/  MUFU.EX2 R20, R20 ;  /* 0x0000001400147308 */ /* 0x000fec0000000800 */
[C---:B------:R-:W-:Y:S02]  /*2660*/  HMMA.16816.F32.BF16 R68, R48.reuse, R70, RZ ;  /* 0x000000463044723c */ /* 0x040fe400000418ff */
[----:B------:R-:W-:Y:S06]  /*2670*/  MUFU.EX2 R3, R3 ;  /* 0x0000000300037308 */ /* 0x000fec0000000800 */
[C---:B------:R-:W-:Y:S02]  /*2680*/  HMMA.16816.F32.BF16 R80, R48.reuse, R76, RZ ;  /* 0x0000004c3050723c */ /* 0x040fe400000418ff */
[----:B------:R-:W-:Y:S06]  /*2690*/  MUFU.EX2 R26, R26 ;  /* 0x0000001a001a7308 */ /* 0x000fec0000000800 */
[C---:B------:R-:W-:Y:S02]  /*26a0*/  HMMA.16816.F32.BF16 R64, R48.reuse, R60, RZ ;  /* 0x0000003c3040723c */ /* 0x040fe400000418ff */
[----:B------:R-:W4:Y:S06]  /*26b0*/  MUFU.EX2 R23, R23 ;  /* 0x0000001700177308 */ /* 0x000f2c0000000800 */
[C---:B------:R-:W-:Y:S02]  /*26c0*/  HMMA.16816.F32.BF16 R56, R48.reuse, R52, RZ ;  /* 0x000000343038723c */ /* 0x040fe400000418ff */
[----:B------:R-:W-:Y:S06]  /*26d0*/  MUFU.EX2 R25, R25 ;  /* 0x0000001900197308 */ /* 0x000fec0000000800 */
[C---:B------:R-:W-:Y:S02]  /*26e0*/  HMMA.16816.F32.BF16 R36, R48.reuse, R40, RZ ;  /* 0x000000283024723c */ /* 0x040fe400000418ff */
[----:B------:R-:W1:Y:S06]  /*26f0*/  MUFU.EX2 R22, R22 ;  /* 0x0000001600167308 */ /* 0x000e6c0000000800 */
[C---:B------:R-:W-:Y:S02]  /*2700*/  HMMA.16816.F32.BF16 R76, R48.reuse, R78, RZ ;  /* 0x0000004e304c723c */ /* 0x040fe400000418ff */
[----:B------:R-:W-:Y:S06]  /*2710*/  MUFU.EX2 R98, R98 ;  /* 0x0000006200627308 */ /* 0x000fec0000000800 */
[C---:B------:R-:W-:Y:S02]  /*2720*/  HMMA.16816.F32.BF16 R60, R48.reuse, R62, RZ ;  /* 0x0000003e303c723c */ /* 0x040fe400000418ff */
[----:B------:R-:W1:Y:S06]  /*2730*/  MUFU.EX2 R89, R89 ;  /* 0x0000005900597308 */ /* 0x000e6c0000000800 */
[C---:B------:R-:W-:Y:S02]  /*2740*/  HMMA.16816.F32.BF16 R52, R48.reuse, R54, RZ ;  /* 0x000000363034723c */ /* 0x040fe400000418ff */
[----:B------:R-:W-:Y:S06]  /*2750*/  MUFU.EX2 R87, R87 ;  /* 0x0000005700577308 */ /* 0x000fec0000000800 */
[C---:B------:R-:W-:Y:S02]  /*2760*/  HMMA.16816.F32.BF16 R40, R48.reuse, R42, RZ ;  /* 0x0000002a3028723c */ /* 0x040fe400000418ff */
[----:B------:R-:W-:Y:S06]  /*2770*/  MUFU.EX2 R86, R86 ;  /* 0x0000005600567308 */ /* 0x000fec0000000800 */
[C---:B---3--:R-:W-:Y:S02]  /*2780*/  HMMA.16816.F32.BF16 R44, R48.reuse, R4, RZ ;  /* 0x00000004302c723c */ /* 0x048fe400000418ff */
[----:B------:R-:W-:Y:S05]  /*2790*/  MUFU.EX2 R97, R97 ;  /* 0x0000006100617308 */ /* 0x000fea0000000800 */
[----:B--2---:R-:W-:Y:S01]  /*27a0*/  F2FP.BF16.PACK_AB R4, R21, R28 ;  /* 0x0000001c1504723e */ /* 0x004fe200000010ff */
[----:B------:R-:W-:Y:S01]  /*27b0*/  HMMA.16816.F32.BF16 R48, R48, R6, RZ ;  /* 0x000000063030723c */ /* 0x000fe200000418ff */
[----:B----4-:R-:W-:Y:S01]  /*27c0*/  F2FP.BF16.PACK_AB R5, R23, R26 ;  /* 0x0000001a1705723e */ /* 0x010fe200000010ff */
[----:B------:R-:W2:Y:S01]  /*27d0*/  MUFU.EX2 R102, R102 ;  /* 0x0000006600667308 */ /* 0x000ea20000000800 */
[----:B------:R-:W-:-:S02]  /*27e0*/  FADD.FTZ R28, R28, R29 ;  /* 0x0000001d1c1c7221 */ /* 0x000fc40000010000 */
[----:B------:R-:W-:Y:S02]  /*27f0*/  FADD.FTZ R26, R26, R27 ;  /* 0x0000001b1a1a7221 */ /* 0x000fe40000010000 */
[----:B------:R-:W-:Y:S01]  /*2800*/  F2FP.BF16.PACK_AB R6, R3, R20 ;  /* 0x000000140306723e */ /* 0x000fe200000010ff */
[----:B------:R-:W-:Y:S01]  /*2810*/  FADD.FTZ R21, R21, R28 ;  /* 0x0000001c15157221 */ /* 0x000fe20000010000 */
[----:B-1----:R-:W-:Y:S01]  /*2820*/  F2FP.BF16.PACK_AB R7, R22, R25 ;  /* 0x000000191607723e */ /* 0x002fe200000010ff */
[----:B------:R-:W-:Y:S01]  /*2830*/  MUFU.EX2 R100, R100 ;  /* 0x0000006400647308 */ /* 0x000fe20000000800 */
[----:B------:R-:W-:Y:S02]  /*2840*/  FADD.FTZ R26, R23, R26 ;  /* 0x0000001a171a7221 */ /* 0x000fe40000010000 */
[----:B------:R-:W-:Y:S02]  /*2850*/  FADD.FTZ R20, R20, R21 ;  /* 0x0000001514147221 */ /* 0x000fe40000010000 */
[----:B------:R-:W-:Y:S01]  /*2860*/  FADD.FTZ R25, R25, R26 ;  /* 0x0000001a19197221 */ /* 0x000fe20000010000 */
[----:B-----5:R-:W-:Y:S01]  /*2870*/  HMMA.16816.F32.BF16 R72, R4, R8, R72 ;  /* 0x000000080448723c */ /* 0x020fe20000041848 */
[----:B------:R-:W-:Y:S01]  /*2880*/  FADD.FTZ R3, R3, R20 ;  /* 0x0000001403037221 */ /* 0x000fe20000010000 */
[----:B------:R-:W1:Y:S01]  /*2890*/  MUFU.EX2 R99, R99 ;  /* 0x0000006300637308 */ /* 0x000e620000000800 */
[----:B------:R-:W-:-:S05]  /*28a0*/  FADD.FTZ R22, R22, R25 ;  /* 0x0000001916167221 */ /* 0x000fca0000010000 */
[C---:B------:R-:W-:Y:S01]  /*28b0*/  HMMA.16816.F32.BF16 R68, R4.reuse, R10, R68 ;  /* 0x0000000a0444723c */ /* 0x040fe20000041844 */
[----:B------:R-:W3:Y:S01]  /*28c0*/  LDSM.16.MT88.4 R8, [R120+0x7400] ;  /* 0x007400007808783b */ /* 0x000ee20000004200 */
[----:B------:R-:W-:Y:S06]  /*28d0*/  MUFU.EX2 R93, R93 ;  /* 0x0000005d005d7308 */ /* 0x000fec0000000800 */
[C---:B------:R-:W-:Y:S02]  /*28e0*/  HMMA.16816.F32.BF16 R80, R4.reuse, R12, R80 ;  /* 0x0000000c0450723c */ /* 0x040fe40000041850 */
[----:B------:R-:W4:Y:S06]  /*28f0*/  MUFU.EX2 R104, R104 ;  /* 0x0000006800687308 */ /* 0x000f2c0000000800 */
[C---:B------:R-:W-:Y:S01]  /*2900*/  HMMA.16816.F32.BF16 R76, R4.reuse, R14, R76 ;  /* 0x0000000e044c723c */ /* 0x040fe2000004184c */
[----:B------:R-:W5:Y:S01]  /*2910*/  LDSM.16.MT88.4 R12, [R121+0x7400] ;  /* 0x00740000790c783b */ /* 0x000f620000004200 */
[----:B------:R-:W-:Y:S08]  /*2920*/  MUFU.EX2 R91, R91 ;  /* 0x0000005b005b7308 */ /* 0x000ff00000000800 */
[----:B------:R-:W-:Y:S08]  /*2930*/  MUFU.EX2 R94, R94 ;  /* 0x0000005e005e7308 */ /* 0x000ff00000000800 */
[----:B------:R-:W-:Y:S01]  /*2940*/  MUFU.EX2 R90, R90 ;  /* 0x0000005a005a7308 */ /* 0x000fe20000000800 */
[C---:B---3--:R-:W-:Y:S07]  /*2950*/  HMMA.16816.F32.BF16 R56, R4.reuse, R8, R56 ;  /* 0x000000080438723c */ /* 0x048fee0000041838 */
[----:B------:R-:W3:Y:S01]  /*2960*/  MUFU.EX2 R95, R95 ;  /* 0x0000005f005f7308 */ /* 0x000ee20000000800 */
[C---:B------:R-:W-:Y:S01]  /*2970*/  HMMA.16816.F32.BF16 R52, R4.reuse, R10, R52 ;  /* 0x0000000a0434723c */ /* 0x040fe20000041834 */
[----:B------:R-:W1:Y:S06]  /*2980*/  LDSM.16.MT88.4 R8, [R120+0x8400] ;  /* 0x008400007808783b */ /* 0x000e6c0000004200 */
[----:B------:R-:W-:Y:S01]  /*2990*/  MUFU.EX2 R84, R84 ;  /* 0x0000005400547308 */ /* 0x000fe20000000800 */
[C---:B-----5:R-:W-:Y:S07]  /*29a0*/  HMMA.16816.F32.BF16 R64, R4.reuse, R12, R64 ;  /* 0x0000000c0440723c */ /* 0x060fee0000041840 */
[----:B------:R-:W5:Y:S01]  /*29b0*/  MUFU.EX2 R35, R35 ;  /* 0x0000002300237308 */ /* 0x000f620000000800 */
        /* <DEDUP_REMOVED lines=21> */
[C---:B-1----:R-:W-:Y:S08]  /*2b10*/  HMMA.16816.F32.BF16 R80, R4.reuse, R8, R80 ;  /* 0x000000080450723c */ /* 0x042ff00000041850 */
[C---:B------:R-:W-:Y:S01]  /*2b20*/  HMMA.16816.F32.BF16 R76, R4.reuse, R10, R76 ;  /* 0x0000000a044c723c */ /* 0x040fe2000004184c */
[----:B------:R-:W1:Y:S07]  /*2b30*/  LDSM.16.MT88.4 R8, [R120+0x7800] ;  /* 0x007800007808783b */ /* 0x000e6e0000004200 */
[C---:B--2---:R-:W-:Y:S08]  /*2b40*/  HMMA.16816.F32.BF16 R64, R4.reuse, R12, R64 ;  /* 0x0000000c0440723c */ /* 0x044ff00000041840 */
[C---:B------:R-:W-:Y:S01]  /*2b50*/  HMMA.16816.F32.BF16 R60, R4.reuse, R14, R60 ;  /* 0x0000000e043c723c */ /* 0x040fe2000004183c */
[----:B------:R-:W2:Y:S07]  /*2b60*/  LDSM.16.MT88.4 R12, [R121+0x8800] ;  /* 0x00880000790c783b */ /* 0x000eae0000004200 */
[C---:B------:R-:W-:Y:S01]  /*2b70*/  HMMA.16816.F32.BF16 R68, R4.reuse, R18, R68 ;  /* 0x000000120444723c */ /* 0x040fe20000041844 */
[----:B------:R-:W-:Y:S07]  /*2b80*/  LDSM.16.MT88.4 R16, [R121+0x6c00] ;  /* 0x006c00007910783b */ /* 0x000fee0000004200 */
        /* <DEDUP_REMOVED lines=9> */
[----:B----4-:R-:W-:Y:S01]  /*2c20*/  F2FP.BF16.PACK_AB R4, R104, R93 ;  /* 0x0000005d6804723e */ /* 0x010fe200000010ff */
        /* <DEDUP_REMOVED lines=14> */
[C---:B--2---:R-:W-:Y:S08]  /*2d10*/  HMMA.16816.F32.BF16 R72, R4.reuse, R12, R72 ;  /* 0x0000000c0448723c */ /* 0x044ff00000041848 */
[C---:B------:R-:W-:Y:S01]  /*2d20*/  HMMA.16816.F32.BF16 R68, R4.reuse, R14, R68 ;  /* 0x0000000e0444723c */ /* 0x040fe20000041844 */
[----:B------:R-:W2:Y:S07]  /*2d30*/  LDSM.16.MT88.4 R12, [R121+0x8c00] ;  /* 0x008c0000790c783b */ /* 0x000eae0000004200 */
[C---:B-1----:R-:W-:Y:S08]  /*2d40*/  HMMA.16816.F32.BF16 R64, R4.reuse, R8, R64 ;  /* 0x000000080440723c */ /* 0x042ff00000041840 */
[C---:B------:R-:W-:Y:S01]  /*2d50*/  HMMA.16816.F32.BF16 R60, R4.reuse, R10, R60 ;  /* 0x0000000a043c723c */ /* 0x040fe2000004183c */
[----:B------:R-:W1:Y:S07]  /*2d60*/  LDSM.16.MT88.4 R8, [R120+0x8c00] ;  /* 0x008c00007808783b */ /* 0x000e6e0000004200 */
[C---:B---3--:R-:W-:Y:S08]  /*2d70*/  HMMA.16816.F32.BF16 R56, R4.reuse, R16, R56 ;  /* 0x000000100438723c */ /* 0x048ff00000041838 */
[C---:B------:R-:W-:Y:S08]  /*2d80*/  HMMA.16816.F32.BF16 R52, R4.reuse, R18, R52 ;  /* 0x000000120434723c */ /* 0x040ff00000041834 */
[C---:B--2---:R-:W-:Y:S08]  /*2d90*/  HMMA.16816.F32.BF16 R36, R4.reuse, R12, R36 ;  /* 0x0000000c0424723c */ /* 0x044ff00000041824 */
[C---:B------:R-:W-:Y:S08]  /*2da0*/  HMMA.16816.F32.BF16 R40, R4.reuse, R14, R40 ;  /* 0x0000000e0428723c */ /* 0x040ff00000041828 */
[C---:B-1----:R-:W-:Y:S08]  /*2db0*/  HMMA.16816.F32.BF16 R44, R4.reuse, R8, R44 ;  /* 0x00000008042c723c */ /* 0x042ff0000004182c */
[----:B------:R-:W-:Y:S01]  /*2dc0*/  HMMA.16816.F32.BF16 R48, R4, R10, R48 ;  /* 0x0000000a0430723c */ /* 0x000fe20000041830 */
[----:B------:R-:W-:Y:S03]  /*2dd0*/  @!UPT UIADD3 URZ, URZ, URZ, URZ ;  /* 0x0000003f3f3ff290 */ /* 0x000fe6000fffe03f */
[----:B------:R-:W-:Y:S11]  /*2de0*/  @!P0 BRA `(.L_x_735) ;  /* 0x00001e4000008947 */ /* 0x000ff60003800000 */
[----:B------:R-:W-:Y:S01]  /*2df0*/  IADD3 R142, R92, -0x2, RZ ;  /* 0xfffffffe5c8e7810 */ /* 0x000fe20007ffe0ff */
[----:B------:R-:W-:Y:S01]  /*2e00*/  IMAD.MOV.U32 R3, RZ, RZ, R0 ;  /* 0x000000ffff037224 */ /* 0x000fe200078e0000 */
[----:B------:R-:W-:Y:S01]  /*2e10*/  MOV R85, R2 ;  /* 0x0000000200557202 */ /* 0x000fe20000000f00 */
[----:B------:R-:W-:Y:S06]  /*2e20*/  BRA `(.L_x_736) ;  /* 0x0000017000007947 */ /* 0x000fec0003800000 */
.L_x_738:
        /* <DEDUP_REMOVED lines=23> */
.L_x_736:
[----:B------:R-:W-:Y:S01]  /*2fa0*/  SHF.R.S32.HI R0, RZ, 0x1f, R142 ;  /* 0x0000001fff007819 */ /* 0x000fe2000001148e */
[----:B------:R-:W-:Y:S04]  /*2fb0*/  DEPBAR.LE SB0, 0x0 ;  /* 0x000080000000791a */ /* 0x000fe80000000000 */
[----:B------:R-:W-:Y:S01]  /*2fc0*/  BAR.SYNC.DEFER_BLOCKING 0x0 ;  /* 0x0000000000007b1d */ /* 0x000fe20000010000 */
[----:B------:R-:W-:Y:S02]  /*2fd0*/  IMAD R0, R0, c[0x0][0x1a0], RZ ;  /* 0x0000680000007a24 */ /* 0x000fe400078e02ff */
[C---:B------:R-:W-:Y:S04]  /*2fe0*/  IMAD.WIDE.U32 R86, R142.reuse, c[0x0][0x1a0], RZ ;  /* 0x000068008e567a25 */ /* 0x040fe800078e00ff */
[----:B------:R-:W-:Y:S01]  /*2ff0*/  IMAD R0, R142, c[0x0][0x1a4], R0 ;  /* 0x000069008e007a24 */ /* 0x000fe200078e0200 */
[----:B------:R-:W-:Y:S04]  /*3000*/  LEA R2, P0, R86, R132, 0x6 ;  /* 0x0000008456027211 */ /* 0x000fe800078030ff */
[----:B------:R-:W-:Y:S02]  /*3010*/  IADD3 R87, R87, R0, RZ ;  /* 0x0000000057577210 */ /* 0x000fe40007ffe0ff */
[----:B------:R-:W-:Y:S02]  /*3020*/  LEA R148, P1, R2, c[0x0][0x170], 0x1 ;  /* 0x00005c0002947a11 */ /* 0x000fe400078208ff */
[----:B------:R-:W-:Y:S02]  /*3030*/  LEA.HI.X R87, R86, R126, R87, 0x6, P0 ;  /* 0x0000007e56577211 */ /* 0x000fe400000f3457 */
        /* <DEDUP_REMOVED lines=14> */
[----:B------:R-:W3:Y:S08]  /*3120*/  LDSM.16.M88.4 R92, [R124] ;  /* 0x000000007c5c783b */ /* 0x000ef00000000200 */
[----:B------:R-:W4:Y:S08]  /*3130*/  LDSM.16.M88.4 R96, [R124+0x400] ;  /* 0x000400007c60783b */ /* 0x000f300000000200 */
[----:B------:R-:W5:Y:S08]  /*3140*/  LDSM.16.M88.4 R100, [R124+0x800] ;  /* 0x000800007c64783b */ /* 0x000f700000000200 */
[----:B------:R-:W0:Y:S08]  /*3150*/  LDGDEPBAR ;  /* 0x00000000000079af */ /* 0x000e300000000000 */
[----:B------:R-:W1:Y:S01]  /*3160*/  LDSM.16.M88.4 R104, [R124+0xc00] ;  /* 0x000c00007c68783b */ /* 0x000e620000000200 */
[C---:B---3--:R-:W-:Y:S07]  /*3170*/  HMMA.16816.F32.BF16 R4, R88.reuse, R92, RZ ;  /* 0x0000005c5804723c */ /* 0x048fee00000418ff */
[----:B------:R-:W-:Y:S01]  /*3180*/  LDSM.16.M88.4 R108, [R123] ;  /* 0x000000007b6c783b */ /* 0x000fe20000000200 */
[C---:B------:R-:W-:Y:S07]  /*3190*/  HMMA.16816.F32.BF16 R8, R88.reuse, R94, RZ ;  /* 0x0000005e5808723c */ /* 0x040fee00000418ff */
[----:B------:R-:W3:Y:S01]  /*31a0*/  LDSM.16.M88.4 R112, [R122] ;  /* 0x000000007a70783b */ /* 0x000ee20000000200 */
[C---:B----4-:R-:W-:Y:S07]  /*31b0*/  HMMA.16816.F32.BF16 R12, R88.reuse, R96, RZ ;  /* 0x00000060580c723c */ /* 0x050fee00000418ff */
[----:B------:R-:W4:Y:S01]  /*31c0*/  LDSM.16.M88.4 R116, [R122+0x400] ;  /* 0x000400007a74783b */ /* 0x000f220000000200 */
[C---:B------:R-:W-:Y:S07]  /*31d0*/  HMMA.16816.F32.BF16 R16, R88.reuse, R98, RZ ;  /* 0x000000625810723c */ /* 0x040fee00000418ff */
[----:B------:R-:W-:Y:S01]  /*31e0*/  LDSM.16.M88.4 R92, [R122+0xc00] ;  /* 0x000c00007a5c783b */ /* 0x000fe20000000200 */
[C---:B-----5:R-:W-:Y:S07]  /*31f0*/  HMMA.16816.F32.BF16 R20, R88.reuse, R100, RZ ;  /* 0x000000645814723c */ /* 0x060fee00000418ff */
[----:B------:R-:W-:Y:S01]  /*3200*/  LDSM.16.M88.4 R96, [R124+0x1000] ;  /* 0x001000007c60783b */ /* 0x000fe20000000200 */
[C---:B------:R-:W-:Y:S07]  /*3210*/  HMMA.16816.F32.BF16 R24, R88.reuse, R102, RZ ;  /* 0x000000665818723c */ /* 0x040fee00000418ff */
[----:B------:R-:W-:Y:S01]  /*3220*/  LDSM.16.M88.4 R100, [R124+0x1c00] ;  /* 0x001c00007c64783b */ /* 0x000fe20000000200 */
[C---:B-1----:R-:W-:Y:S08]  /*3230*/  HMMA.16816.F32.BF16 R28, R88.reuse, R104, RZ ;  /* 0x00000068581c723c */ /* 0x042ff000000418ff */
[----:B------:R-:W-:Y:S01]  /*3240*/  HMMA.16816.F32.BF16 R32, R88, R106, RZ ;  /* 0x0000006a5820723c */ /* 0x000fe200000418ff */
[----:B------:R-:W1:Y:S07]  /*3250*/  LDSM.16.M88.4 R88, [R122+0x800] ;  /* 0x000800007a58783b */ /* 0x000e6e0000000200 */
[C---:B---3--:R-:W-:Y:S08]  /*3260*/  HMMA.16816.F32.BF16 R4, R108.reuse, R112, R4 ;  /* 0x000000706c04723c */ /* 0x048ff00000041804 */
[C---:B------:R-:W-:Y:S08]  /*3270*/  HMMA.16816.F32.BF16 R8, R108.reuse, R114, R8 ;  /* 0x000000726c08723c */ /* 0x040ff00000041808 */
[C---:B----4-:R-:W-:Y:S08]  /*3280*/  HMMA.16816.F32.BF16 R12, R108.reuse, R116, R12 ;  /* 0x000000746c0c723c */ /* 0x050ff0000004180c */
[C---:B------:R-:W-:Y:S08]  /*3290*/  HMMA.16816.F32.BF16 R16, R108.reuse, R118, R16 ;  /* 0x000000766c10723c */ /* 0x040ff00000041810 */
[C---:B-1----:R-:W-:Y:S08]  /*32a0*/  HMMA.16816.F32.BF16 R20, R108.reuse, R88, R20 ;  /* 0x000000586c14723c */ /* 0x042ff00000041814 */
[C---:B------:R-:W-:Y:S01]  /*32b0*/  HMMA.16816.F32.BF16 R24, R108.reuse, R90, R24 ;  /* 0x0000005a6c18723c */ /* 0x040fe20000041818 */
[----:B------:R-:W1:Y:S07]  /*32c0*/  LDSM.16.M88.4 R88, [R125+0x1000] ;  /* 0x001000007d58783b */ /* 0x000e6e0000000200 */
[C---:B------:R-:W-:Y:S08]  /*32d0*/  HMMA.16816.F32.BF16 R28, R108.reuse, R92, R28 ;  /* 0x0000005c6c1c723c */ /* 0x040ff0000004181c */
[----:B------:R-:W-:Y:S01]  /*32e0*/  HMMA.16816.F32.BF16 R32, R108, R94, R32 ;  /* 0x0000005e6c20723c */ /* 0x000fe20000041820 */
[----:B------:R-:W3:Y:S07]  /*32f0*/  LDSM.16.M88.4 R92, [R124+0x1400] ;  /* 0x001400007c5c783b */ /* 0x000eee0000000200 */
[C---:B-1----:R-:W-:Y:S08]  /*3300*/  HMMA.16816.F32.BF16 R4, R88.reuse, R96, R4 ;  /* 0x000000605804723c */ /* 0x042ff00000041804 */
[C---:B------:R-:W-:Y:S01]  /*3310*/  HMMA.16816.F32.BF16 R8, R88.reuse, R98, R8 ;  /* 0x000000625808723c */ /* 0x040fe20000041808 */
[----:B------:R-:W1:Y:S07]  /*3320*/  LDSM.16.M88.4 R96, [R124+0x1800] ;  /* 0x001800007c60783b */ /* 0x000e6e0000000200 */
[C---:B---3--:R-:W-:Y:S08]  /*3330*/  HMMA.16816.F32.BF16 R12, R88.reuse, R92, R12 ;  /* 0x0000005c580c723c */ /* 0x048ff0000004180c */
[C---:B------:R-:W-:Y:S01]  /*3340*/  HMMA.16816.F32.BF16 R16, R88.reuse, R94, R16 ;  /* 0x0000005e5810723c */ /* 0x040fe20000041810 */
[----:B------:R-:W-:Y:S07]  /*3350*/  LDSM.16.M88.4 R92, [R123+0x1000] ;  /* 0x001000007b5c783b */ /* 0x000fee0000000200 */
[C---:B-1----:R-:W-:Y:S08]  /*3360*/  HMMA.16816.F32.BF16 R20, R88.reuse, R96, R20 ;  /* 0x000000605814723c */ /* 0x042ff00000041814 */
[C---:B------:R-:W-:Y:S01]  /*3370*/  HMMA.16816.F32.BF16 R24, R88.reuse, R98, R24 ;  /* 0x000000625818723c */ /* 0x040fe20000041818 */
[----:B------:R-:W1:Y:S07]  /*3380*/  LDSM.16.M88.4 R96, [R122+0x1000] ;  /* 0x001000007a60783b */ /* 0x000e6e0000000200 */
[C---:B------:R-:W-:Y:S08]  /*3390*/  HMMA.16816.F32.BF16 R28, R88.reuse, R100, R28 ;  /* 0x00000064581c723c */ /* 0x040ff0000004181c */
[----:B------:R-:W-:Y:S01]  /*33a0*/  HMMA.16816.F32.BF16 R32, R88, R102, R32 ;  /* 0x000000665820723c */ /* 0x000fe20000041820 */
[----:B------:R-:W3:Y:S08]  /*33b0*/  LDSM.16.M88.4 R88, [R122+0x1400] ;  /* 0x001400007a58783b */ /* 0x000ef00000000200 */
[----:B------:R-:W-:Y:S01]  /*33c0*/  LDSM.16.M88.4 R100, [R122+0x1c00] ;  /* 0x001c00007a64783b */ /* 0x000fe20000000200 */
        /* <DEDUP_REMOVED lines=30> */
[----:B------:R-:W3:Y:S01]  /*35b0*/  LDSM.16.M88.4 R88, [R122+0x2c00] ;  /* 0x002c00007a58783b */ /* 0x000ee20000000200 */
[----:B------:R-:W-:Y:S04]  /*35c0*/  DEPBAR.LE SB0, 0x0 ;  /* 0x000080000000791a */ /* 0x000fe80000000000 */
[----:B------:R-:W-:Y:S02]  /*35d0*/  FMUL.FTZ R87, R4, c[0x0][0x2ec] ;  /* 0x0000bb0004577a20 */ /* 0x000fe40000410000 */
[----:B------:R-:W-:Y:S02]  /*35e0*/  FMUL.FTZ R86, R7, c[0x0][0x2ec] ;  /* 0x0000bb0007567a20 */ /* 0x000fe40000410000 */
[----:B------:R4:W2:Y:S01]  /*35f0*/  MUFU.TANH R119, R87 ;  /* 0x0000005700777308 */ /* 0x0008a20000002400 */
[----:B------:R-:W-:Y:S01]  /*3600*/  BAR.SYNC.DEFER_BLOCKING 0x0 ;  /* 0x0000000000007b1d */ /* 0x000fe20000010000 */
[----:B------:R-:W-:Y:S02]  /*3610*/  FMUL.FTZ R147, R9, c[0x0][0x2ec] ;  /* 0x0000bb0009937a20 */ /* 0x000fe40000410000 */
[----:B------:R-:W-:Y:S02]  /*3620*/  FMUL.FTZ R2, R5, c[0x0][0x2ec] ;  /* 0x0000bb0005027a20 */ /* 0x000fe40000410000 */
[----:B------:R-:W-:Y:S02]  /*3630*/  FMUL.FTZ R0, R6, c[0x0][0x2ec] ;  /* 0x0000bb0006007a20 */ /* 0x000fe40000410000 */
[----:B------:R-:W-:Y:S02]  /*3640*/  FMUL.FTZ R84, R8, c[0x0][0x2ec] ;  /* 0x0000bb0008547a20 */ /* 0x000fe40000410000 */
[----:B------:R5:W2:Y:S01]  /*3650*/  MUFU.TANH R113, R86 ;  /* 0x0000005600717308 */ /* 0x000aa20000002400 */
[----:B------:R-:W-:Y:S03]  /*3660*/  FMUL.FTZ R165, R15, c[0x0][0x2ec] ;  /* 0x0000bb000fa57a20 */ /* 0x000fe60000410000 */
[----:B------:R-:W-:Y:S01]  /*3670*/  FMUL.FTZ R164, R16, c[0x0][0x2ec] ;  /* 0x0000bb0010a47a20 */ /* 0x000fe20000410000 */
[C---:B-1----:R-:W-:Y:S05]  /*3680*/  HMMA.16816.F32.BF16 R20, R92.reuse, R96, R20 ;  /* 0x000000605c14723c */ /* 0x042fea0000041814 */
[----:B------:R1:W1:Y:S01]  /*3690*/  MUFU.TANH R102, R147 ;  /* 0x0000009300667308 */ /* 0x0002620000002400 */
[----:B------:R-:W-:Y:S02]  /*36a0*/  FMUL.FTZ R162, R17, c[0x0][0x2ec] ;  /* 0x0000bb0011a27a20 */ /* 0x000fe40000410000 */
[C---:B------:R-:W-:Y:S04]  /*36b0*/  HMMA.16816.F32.BF16 R24, R92.reuse, R98, R24 ;  /* 0x000000625c18723c */ /* 0x040fe80000041818 */
[----:B----4-:R-:W-:Y:S02]  /*36c0*/  FMUL.FTZ R87, R12, c[0x0][0x2ec] ;  /* 0x0000bb000c577a20 */ /* 0x010fe40000410000 */
[----:B------:R-:W-:Y:S01]  /*36d0*/  FMUL.FTZ R163, R18, c[0x0][0x2ec] ;  /* 0x0000bb0012a37a20 */ /* 0x000fe20000410000 */
[----:B------:R-:W4:Y:S01]  /*36e0*/  MUFU.TANH R117, R2 ;  /* 0x0000000200757308 */ /* 0x000f220000002400 */
[C---:B---3--:R-:W-:Y:S04]  /*36f0*/  HMMA.16816.F32.BF16 R28, R92.reuse, R88, R28 ;  /* 0x000000585c1c723c */ /* 0x048fe8000004181c */
[----:B-----5:R-:W-:Y:S02]  /*3700*/  FMUL.FTZ R86, R13, c[0x0][0x2ec] ;  /* 0x0000bb000d567a20 */ /* 0x020fe40000410000 */
[----:B------:R-:W-:Y:S02]  /*3710*/  FMUL.FTZ R161, R19, c[0x0][0x2ec] ;  /* 0x0000bb0013a17a20 */ /* 0x000fe40000410000 */
[----:B------:R-:W-:Y:S01]  /*3720*/  HMMA.16816.F32.BF16 R32, R92, R90, R32 ;  /* 0x0000005a5c20723c */ /* 0x000fe20000041820 */
[----:B------:R3:W3:Y:S03]  /*3730*/  MUFU.TANH R114, R87 ;  /* 0x0000005700727308 */ /* 0x0006e60000002400 */
[----:B------:R-:W-:Y:S02]  /*3740*/  FMUL.FTZ R148, R20, c[0x0][0x2ec] ;  /* 0x0000bb0014947a20 */ /* 0x000fe40000410000 */
[----:B--2---:R-:W-:Y:S02]  /*3750*/  FMUL.FTZ R150, R21, c[0x0][0x2ec] ;  /* 0x0000bb0015967a20 */ /* 0x004fe40000410000 */
[----:B------:R-:W-:Y:S03]  /*3760*/  FMUL.FTZ R151, R22, c[0x0][0x2ec] ;  /* 0x0000bb0016977a20 */ /* 0x000fe60000410000 */
[----:B------:R2:W2:Y:S01]  /*3770*/  MUFU.TANH R115, R0 ;  /* 0x0000000000737308 */ /* 0x0004a20000002400 */
[----:B------:R-:W-:Y:S02]  /*3780*/  FMUL.FTZ R152, R23, c[0x0][0x2ec] ;  /* 0x0000bb0017987a20 */ /* 0x000fe40000410000 */
[----:B------:R-:W-:Y:S02]  /*3790*/  FMUL.FTZ R159, R24, c[0x0][0x2ec] ;  /* 0x0000bb00189f7a20 */ /* 0x000fe40000410000 */
[----:B------:R-:W-:Y:S02]  /*37a0*/  FMUL.FTZ R160, R25, c[0x0][0x2ec] ;  /* 0x0000bb0019a07a20 */ /* 0x000fe40000410000 */
[----:B------:R-:W-:Y:S02]  /*37b0*/  FMUL.FTZ R157, R26, c[0x0][0x2ec] ;  /* 0x0000bb001a9d7a20 */ /* 0x000fe40000410000 */
[----:B------:R-:W-:Y:S01]  /*37c0*/  FMUL.FTZ R149, R27, c[0x0][0x2ec] ;  /* 0x0000bb001b957a20 */ /* 0x000fe20000410000 */
[----:B------:R5:W4:Y:S01]  /*37d0*/  MUFU.TANH R118, R84 ;  /* 0x0000005400767308 */ /* 0x000b220000002400 */
[----:B-1----:R-:W-:Y:S02]  /*37e0*/  FMUL.FTZ R147, R28, c[0x0][0x2ec] ;  /* 0x0000bb001c937a20 */ /* 0x002fe40000410000 */
[----:B------:R-:W-:Y:S02]  /*37f0*/  FMUL.FTZ R153, R29, c[0x0][0x2ec] ;  /* 0x0000bb001d997a20 */ /* 0x000fe40000410000 */
[----:B------:R-:W-:Y:S02]  /*3800*/  FMUL.FTZ R154, R30, c[0x0][0x2ec] ;  /* 0x0000bb001e9a7a20 */ /* 0x000fe40000410000 */
[----:B------:R-:W-:Y:S02]  /*3810*/  FMUL.FTZ R155, R31, c[0x0][0x2ec] ;  /* 0x0000bb001f9b7a20 */ /* 0x000fe40000410000 */
[----:B------:R-:W-:Y:S01]  /*3820*/  FMUL.FTZ R156, R32, c[0x0][0x2ec] ;  /* 0x0000bb00209c7a20 */ /* 0x000fe20000410000 */
[----:B------:R1:W1:Y:S01]  /*3830*/  MUFU.TANH R106, R86 ;  /* 0x00000056006a7308 */ /* 0x0002620000002400 */
[----:B------:R-:W-:Y:S02]  /*3840*/  FMUL.FTZ R158, R33, c[0x0][0x2ec] ;  /* 0x0000bb00219e7a20 */ /* 0x000fe40000410000 */
[----:B---3--:R-:W-:Y:S02]  /*3850*/  FMUL.FTZ R87, R34, c[0x0][0x2ec] ;  /* 0x0000bb0022577a20 */ /* 0x008fe40000410000 */
[----:B------:R-:W-:Y:S02]  /*3860*/  FMUL.FTZ R2, R10, c[0x0][0x2ec] ;  /* 0x0000bb000a027a20 */ /* 0x000fe40000410000 */
[----:B--2---:R-:W-:Y:S02]  /*3870*/  FMUL.FTZ R0, R11, c[0x0][0x2ec] ;  /* 0x0000bb000b007a20 */ /* 0x004fe40000410000 */
[----:B------:R-:W-:Y:S01]  /*3880*/  FMUL.FTZ R35, R35, c[0x0][0x2ec] ;  /* 0x0000bb0023237a20 */ /* 0x000fe20000410000 */
[----:B------:R2:W3:Y:S01]  /*3890*/  MUFU.TANH R103, R2 ;  /* 0x0000000200677308 */ /* 0x0004e20000002400 */
[----:B-----5:R-:W-:Y:S09]  /*38a0*/  FMUL.FTZ R84, R14, c[0x0][0x2ec] ;  /* 0x0000bb000e547a20 */ /* 0x020ff20000410000 */
[----:B------:R2:W1:Y:S10]  /*38b0*/  MUFU.TANH R101, R0 ;  /* 0x0000000000657308 */ /* 0x0004740000002400 */
        /* <DEDUP_REMOVED lines=21> */
[----:B------:R2:W1:Y:S02]  /*3a10*/  MUFU.TANH R86, R35 ;  /* 0x0000002300567308 */ /* 0x0004640000002400 */
[----:B-1234-:R-:W-:-:S05]  /*3a20*/  @P0 BRA `(.L_x_738) ;  /* 0xfffff40000000947 */ /* 0x01efca000383ffff */
.L_x_737:
        /* <DEDUP_REMOVED lines=33> */
[----:B------:R-:W-:Y:S03]  /*3c40*/  FMNMX.FTZ R9, R87, R0, !PT ;  /* 0x0000000057097209 */ /* 0x000fe60007810000 */
[----:B------:R-:W-:Y:S01]  /*3c50*/  SHFL.BFLY PT, R13, R6, 0x2, 0x1f ;  /* 0x0c401f00060d7f89 */ /* 0x000fe200000e0000 */
[----:B------:R-:W-:Y:S07]  /*3c60*/  FMNMX.FTZ R7, R86, R9, !PT ;  /* 0x0000000956077209 */ /* 0x000fee0007810000 */
[----:B------:R-:W1:Y:S02]  /*3c70*/  SHFL.BFLY PT, R0, R7, 0x2, 0x1f ;  /* 0x0c401f0007007f89 */ /* 0x000e6400000e0000 */
[----:B-1----:R-:W-:Y:S02]  /*3c80*/  FMNMX.FTZ R5, R7, R0, !PT ;  /* 0x0000000007057209 */ /* 0x002fe40007810000 */
[----:B------:R-:W-:Y:S04]  /*3c90*/  FMNMX.FTZ R11, R6, R13, !PT ;  /* 0x0000000d060b7209 */ /* 0x000fe80007810000 */
[----:B------:R-:W-:Y:S08]  /*3ca0*/  LDSM.16.MT88.4 R12, [R121+0x6000] ;  /* 0x00600000790c783b */ /* 0x000ff00000004200 */
[----:B------:R-:W1:Y:S08]  /*3cb0*/  SHFL.BFLY PT, R2, R11, 0x1, 0x1f ;  /* 0x0c201f000b027f89 */ /* 0x000e7000000e0000 */
[----:B------:R-:W2:Y:S01]  /*3cc0*/  SHFL.BFLY PT, R0, R5, 0x1, 0x1f ;  /* 0x0c201f0005007f89 */ /* 0x000ea200000e0000 */
        /* <DEDUP_REMOVED lines=8> */
[C---:B------:R-:W-:Y:S01]  /*3d50*/  FMUL.FTZ R104, R0.reuse, c[0x0][0x23c] ;  /* 0x00008f0000687a20 */ /* 0x040fe20000410000 */
[----:B------:R-:W-:Y:S01]  /*3d60*/  MOV R85, R2 ;  /* 0x0000000200557202 */ /* 0x000fe20000000f00 */
        /* <DEDUP_REMOVED lines=10> */
[----:B------:R-:W2:Y:S01]  /*3e10*/  MUFU.EX2 R3, R3 ;  /* 0x0000000300037308 */ /* 0x000ea20000000800 */
        /* <DEDUP_REMOVED lines=8> */
[C---:B-1----:R-:W-:Y:S02]  /*3ea0*/  FMUL.FTZ R4, R84.reuse, R80 ;  /* 0x0000005054047220 */ /* 0x042fe40000410000 */
[C---:B------:R-:W-:Y:S02]  /*3eb0*/  FMUL.FTZ R5, R84.reuse, R81 ;  /* 0x0000005154057220 */ /* 0x040fe40000410000 */
[C---:B------:R-:W-:Y:S01]  /*3ec0*/  FMUL.FTZ R8, R84.reuse, R76 ;  /* 0x0000004c54087220 */ /* 0x040fe20000410000 */
[----:B------:R-:W1:Y:S01]  /*3ed0*/  MUFU.EX2 R94, R94 ;  /* 0x0000005e005e7308 */ /* 0x000e620000000800 */
[C---:B------:R-:W-:Y:S02]  /*3ee0*/  FMUL.FTZ R9, R84.reuse, R77 ;  /* 0x0000004d54097220 */ /* 0x040fe40000410000 */
[C---:B------:R-:W-:Y:S02]  /*3ef0*/  FMUL.FTZ R16, R84.reuse, R68 ;  /* 0x0000004454107220 */ /* 0x040fe40000410000 */
[C---:B--2---:R-:W-:Y:S02]  /*3f00*/  FMUL.FTZ R6, R3.reuse, R82 ;  /* 0x0000005203067220 */ /* 0x044fe40000410000 */
[C---:B------:R-:W-:Y:S02]  /*3f10*/  FMUL.FTZ R7, R3.reuse, R83 ;  /* 0x0000005303077220 */ /* 0x040fe40000410000 */
[C---:B------:R-:W-:Y:S01]  /*3f20*/  FMUL.FTZ R10, R3.reuse, R78 ;  /* 0x0000004e030a7220 */ /* 0x040fe20000410000 */
[----:B------:R-:W-:Y:S01]  /*3f30*/  MUFU.EX2 R91, R91 ;  /* 0x0000005b005b7308 */ /* 0x000fe20000000800 */
[C---:B------:R-:W-:Y:S02]  /*3f40*/  FMUL.FTZ R11, R3.reuse, R79 ;  /* 0x0000004f030b7220 */ /* 0x040fe40000410000 */
[C---:B------:R-:W-:Y:S01]  /*3f50*/  FMUL.FTZ R17, R84.reuse, R69 ;  /* 0x0000004554117220 */ /* 0x040fe20000410000 */
[----:B------:R-:W-:Y:S01]  /*3f60*/  LDSM.16.MT88.4 R76, [R121+0x6c00] ;  /* 0x006c0000794c783b */ /* 0x000fe20000004200 */
[C---:B------:R-:W-:Y:S02]  /*3f70*/  FMUL.FTZ R18, R3.reuse, R70 ;  /* 0x0000004603127220 */ /* 0x040fe40000410000 */
[C---:B------:R-:W-:Y:S02]  /*3f80*/  FMUL.FTZ R19, R3.reuse, R71 ;  /* 0x0000004703137220 */ /* 0x040fe40000410000 */
[C---:B------:R-:W-:Y:S01]  /*3f90*/  FMUL.FTZ R24, R84.reuse, R60 ;  /* 0x0000003c54187220 */ /* 0x040fe20000410000 */
[----:B------:R-:W2:Y:S01]  /*3fa0*/  MUFU.EX2 R88, R88 ;  /* 0x0000005800587308 */ /* 0x000ea20000000800 */
[----:B------:R-:W-:Y:S01]  /*3fb0*/  FMUL.FTZ R25, R84, R61 ;  /* 0x0000003d54197220 */ /* 0x000fe20000410000 */
[----:B------:R-:W-:Y:S01]  /*3fc0*/  LDSM.16.MT88.4 R68, [R120+0x6c00] ;  /* 0x006c00007844783b */ /* 0x000fe20000004200 */
[C---:B------:R-:W-:Y:S01]  /*3fd0*/  FMUL.FTZ R26, R3.reuse, R62 ;  /* 0x0000003e031a7220 */ /* 0x040fe20000410000 */
[----:B-1----:R-:W-:Y:S01]  /*3fe0*/  F2FP.BF16.PACK_AB R80, R94, R95 ;  /* 0x0000005f5e50723e */ /* 0x002fe200000010ff */
[C---:B------:R-:W-:Y:S02]  /*3ff0*/  FMUL.FTZ R27, R3.reuse, R63 ;  /* 0x0000003f031b7220 */ /* 0x040fe40000410000 */
[C---:B------:R-:W-:Y:S02]  /*4000*/  FMUL.FTZ R32, R84.reuse, R52 ;  /* 0x0000003454207220 */ /* 0x040fe40000410000 */
[C---:B------:R-:W-:Y:S01]  /*4010*/  FMUL.FTZ R33, R84.reuse, R53 ;  /* 0x0000003554217220 */ /* 0x040fe20000410000 */
[----:B------:R-:W-:Y:S01]  /*4020*/  MUFU.EX2 R90, R90 ;  /* 0x0000005a005a7308 */ /* 0x000fe20000000800 */
[C---:B------:R-:W-:Y:S01]  /*4030*/  FMUL.FTZ R34, R3.reuse, R54 ;  /* 0x0000003603227220 */ /* 0x040fe20000410000 */
[----:B------:R-:W-:Y:S01]  /*4040*/  LDSM.16.MT88.4 R60, [R120+0x6400] ;  /* 0x00640000783c783b */ /* 0x000fe20000004200 */
[C---:B------:R-:W-:Y:S02]  /*4050*/  FMUL.FTZ R35, R3.reuse, R55 ;  /* 0x0000003703237220 */ /* 0x040fe40000410000 */
[C---:B------:R-:W-:Y:S02]  /*4060*/  FMUL.FTZ R36, R84.reuse, R36 ;  /* 0x0000002454247220 */ /* 0x040fe40000410000 */
[----:B------:R-:W-:Y:S02]  /*4070*/  FMUL.FTZ R37, R84, R37 ;  /* 0x0000002554257220 */ /* 0x000fe40000410000 */
[C---:B------:R-:W-:Y:S01]  /*4080*/  FMUL.FTZ R38, R3.reuse, R38 ;  /* 0x0000002603267220 */ /* 0x040fe20000410000 */
[----:B------:R-:W1:Y:S01]  /*4090*/  MUFU.EX2 R93, R93 ;  /* 0x0000005d005d7308 */ /* 0x000e620000000800 */
[----:B------:R-:W-:Y:S01]  /*40a0*/  LDSM.16.MT88.4 R52, [R120+0x8000] ;  /* 0x008000007834783b */ /* 0x000fe20000004200 */
[C---:B------:R-:W-:Y:S01]  /*40b0*/  FMUL.FTZ R39, R3.reuse, R39 ;  /* 0x0000002703277220 */ /* 0x040fe20000410000 */
[----:B--2---:R-:W-:Y:S01]  /*40c0*/  F2FP.BF16.PACK_AB R81, R88, R91 ;  /* 0x0000005b5851723e */ /* 0x004fe200000010ff */
[C---:B------:R-:W-:Y:S02]  /*40d0*/  FMUL.FTZ R40, R84.reuse, R40 ;  /* 0x0000002854287220 */ /* 0x040fe40000410000 */
[----:B------:R-:W-:Y:S02]  /*40e0*/  FMUL.FTZ R41, R84, R41 ;  /* 0x0000002954297220 */ /* 0x000fe40000410000 */
[C---:B------:R-:W-:Y:S02]  /*40f0*/  FMUL.FTZ R42, R3.reuse, R42 ;  /* 0x0000002a032a7220 */ /* 0x040fe40000410000 */
[----:B------:R-:W-:Y:S01]  /*4100*/  MUFU.EX2 R89, R89 ;  /* 0x0000005900597308 */ /* 0x000fe20000000800 */
[----:B------:R-:W-:Y:S02]  /*4110*/  FMUL.FTZ R43, R3, R43 ;  /* 0x0000002b032b7220 */ /* 0x000fe40000410000 */
[--C-:B------:R-:W-:Y:S02]  /*4120*/  FFMA.FTZ R100, R162, c[0x0][0x23c], -R105.reuse ;  /* 0x00008f00a2647a23 */ /* 0x100fe40000010869 */
[--C-:B------:R-:W-:Y:S02]  /*4130*/  FFMA.FTZ R102, R163, c[0x0][0x23c], -R104.reuse ;  /* 0x00008f00a3667a23 */ /* 0x100fe40000010868 */
[--C-:B------:R-:W-:Y:S02]  /*4140*/  FFMA.FTZ R103, R161, c[0x0][0x23c], -R104.reuse ;  /* 0x00008f00a1677a23 */ /* 0x100fe40000010868 */
[C---:B------:R-:W-:Y:S01]  /*4150*/  FMUL.FTZ R44, R84.reuse, R44 ;  /* 0x0000002c542c7220 */ /* 0x040fe20000410000 */
[----:B------:R-:W2:Y:S01]  /*4160*/  MUFU.EX2 R92, R92 ;  /* 0x0000005c005c7308 */ /* 0x000ea20000000800 */
[C---:B------:R-:W-:Y:S02]  /*4170*/  FMUL.FTZ R45, R84.reuse, R45 ;  /* 0x0000002d542d7220 */ /* 0x040fe40000410000 */
[----:B------:R-:W-:Y:S01]  /*4180*/  FMUL.FTZ R46, R3, R46 ;  /* 0x0000002e032e7220 */ /* 0x000fe20000410000 */
[----:B-1----:R-:W-:Y:S01]  /*4190*/  F2FP.BF16.PACK_AB R82, R93, R90 ;  /* 0x0000005a5d52723e */ /* 0x002fe200000010ff */
[C---:B------:R-:W-:Y:S02]  /*41a0*/  FMUL.FTZ R47, R3.reuse, R47 ;  /* 0x0000002f032f7220 */ /* 0x040fe40000410000 */
[C---:B------:R-:W-:Y:S02]  /*41b0*/  FMUL.FTZ R48, R84.reuse, R48 ;  /* 0x0000003054307220 */ /* 0x040fe40000410000 */
[----:B------:R-:W-:Y:S01]  /*41c0*/  FMUL.FTZ R49, R84, R49 ;  /* 0x0000003154317220 */ /* 0x000fe20000410000 */
[----:B------:R-:W-:Y:S01]  /*41d0*/  MUFU.EX2 R96, R96 ;  /* 0x0000006000607308 */ /* 0x000fe20000000800 */
[C---:B------:R-:W-:Y:S02]  /*41e0*/  FMUL.FTZ R50, R3.reuse, R50 ;  /* 0x0000003203327220 */ /* 0x040fe40000410000 */
[----:B------:R-:W-:Y:S02]  /*41f0*/  FMUL.FTZ R51, R3, R51 ;  /* 0x0000003303337220 */ /* 0x000fe40000410000 */
[--C-:B------:R-:W-:Y:S02]  /*4200*/  FFMA.FTZ R110, R148, c[0x0][0x23c], -R105.reuse ;  /* 0x00008f00946e7a23 */ /* 0x100fe40000010869 */
[--C-:B------:R-:W-:Y:S02]  /*4210*/  FFMA.FTZ R107, R150, c[0x0][0x23c], -R105.reuse ;  /* 0x00008f00966b7a23 */ /* 0x100fe40000010869 */
[--C-:B------:R-:W-:Y:S01]  /*4220*/  FFMA.FTZ R108, R151, c[0x0][0x23c], -R104.reuse ;  /* 0x00008f00976c7a23 */ /* 0x100fe20000010868 */
[----:B------:R-:W-:Y:S01]  /*4230*/  MUFU.EX2 R99, R99 ;  /* 0x0000006300637308 */ /* 0x000fe20000000800 */
[--C-:B------:R-:W-:Y:S02]  /*4240*/  FFMA.FTZ R109, R152, c[0x0][0x23c], -R104.reuse ;  /* 0x00008f00986d7a23 */ /* 0x100fe40000010868 */
[--C-:B------:R-:W-:Y:S01]  /*4250*/  FFMA.FTZ R111, R159, c[0x0][0x23c], -R105.reuse ;  /* 0x00008f009f6f7a23 */ /* 0x100fe20000010869 */
[----:B--2---:R-:W-:Y:S01]  /*4260*/  F2FP.BF16.PACK_AB R83, R92, R89 ;  /* 0x000000595c53723e */ /* 0x004fe200000010ff */
[----:B------:R-:W-:Y:S02]  /*4270*/  FFMA.FTZ R106, R160, c[0x0][0x23c], -R105 ;  /* 0x00008f00a06a7a23 */ /* 0x000fe40000010869 */
[--C-:B------:R-:W-:Y:S02]  /*4280*/  FFMA.FTZ R112, R157, c[0x0][0x23c], -R104.reuse ;  /* 0x00008f009d707a23 */ /* 0x100fe40000010868 */
[--C-:B------:R-:W-:Y:S01]  /*4290*/  FFMA.FTZ R113, R149, c[0x0][0x23c], -R104.reuse ;  /* 0x00008f0095717a23 */ /* 0x100fe20000010868 */
[----:B------:R-:W-:Y:S01]  /*42a0*/  MUFU.EX2 R110, R110 ;  /* 0x0000006e006e7308 */ /* 0x000fe20000000800 */
[C---:B------:R-:W-:Y:S05]  /*42b0*/  HMMA.16816.F32.BF16 R4, R80.reuse, R12, R4 ;  /* 0x0000000c5004723c */ /* 0x040fea0000041804 */
[C---:B------:R-:W-:Y:S02]  /*42c0*/  FFMA.FTZ R91, R3.reuse, R146, R91 ;  /* 0x00000092035b7223 */ /* 0x040fe4000001005b */
[C---:B------:R-:W-:Y:S01]  /*42d0*/  FMUL.FTZ R12, R84.reuse, R72 ;  /* 0x00000048540c7220 */ /* 0x040fe20000410000 */
[C---:B------:R-:W-:Y:S01]  /*42e0*/  HMMA.16816.F32.BF16 R8, R80.reuse, R14, R8 ;  /* 0x0000000e5008723c */ /* 0x040fe20000041808 */
[----:B------:R-:W1:Y:S03]  /*42f0*/  MUFU.EX2 R97, R97 ;  /* 0x0000006100617308 */ /* 0x000e660000000800 */
[----:B------:R-:W-:Y:S02]  /*4300*/  FMUL.FTZ R13, R84, R73 ;  /* 0x00000049540d7220 */ /* 0x000fe40000410000 */
[----:B------:R-:W-:Y:S02]  /*4310*/  FADD.FTZ R88, R88, R91 ;  /* 0x0000005b58587221 */ /* 0x000fe40000010000 */
[C---:B------:R-:W-:Y:S03]  /*4320*/  FMUL.FTZ R14, R3.reuse, R74 ;  /* 0x0000004a030e7220 */ /* 0x040fe60000410000 */
[----:B------:R-:W2:Y:S01]  /*4330*/  MUFU.EX2 R98, R98 ;  /* 0x0000006200627308 */ /* 0x000ea20000000800 */
[----:B------:R-:W-:Y:S02]  /*4340*/  FMUL.FTZ R15, R3, R75 ;  /* 0x0000004b030f7220 */ /* 0x000fe40000410000 */
[--C-:B------:R-:W-:Y:S02]  /*4350*/  FFMA.FTZ R116, R147, c[0x0][0x23c], -R105.reuse ;  /* 0x00008f0093747a23 */ /* 0x100fe40000010869 */
[--C-:B------:R-:W-:Y:S02]  /*4360*/  FFMA.FTZ R115, R153, c[0x0][0x23c], -R105.reuse ;  /* 0x00008f0099737a23 */ /* 0x100fe40000010869 */
[--C-:B------:R-:W-:Y:S01]  /*4370*/  FFMA.FTZ R114, R156, c[0x0][0x23c], -R105.reuse ;  /* 0x00008f009c727a23 */ /* 0x100fe20000010869 */
[C---:B------:R-:W-:Y:S02]  /*4380*/  HMMA.16816.F32.BF16 R12, R80.reuse, R20, R12 ;  /* 0x00000014500c723c */ /* 0x040fe4000004180c */
[----:B------:R-:W-:Y:S01]  /*4390*/  MUFU.EX2 R107, R107 ;  /* 0x0000006b006b7308 */ /* 0x000fe20000000800 */
[----:B------:R-:W-:Y:S02]  /*43a0*/  FFMA.FTZ R105, R158, c[0x0][0x23c], -R105 ;  /* 0x00008f009e697a23 */ /* 0x000fe40000010869 */
[--C-:B------:R-:W-:Y:S02]  /*43b0*/  FFMA.FTZ R154, R154, c[0x0][0x23c], -R104.reuse ;  /* 0x00008f009a9a7a23 */ /* 0x100fe40000010868 */
[C---:B------:R-:W-:Y:S01]  /*43c0*/  FMUL.FTZ R20, R84.reuse, R64 ;  /* 0x0000004054147220 */ /* 0x040fe20000410000 */
[C---:B------:R-:W-:Y:S04]  /*43d0*/  HMMA.16816.F32.BF16 R16, R80.reuse, R22, R16 ;  /* 0x000000165010723c */ /* 0x040fe80000041810 */
[----:B------:R-:W-:Y:S01]  /*43e0*/  FMUL.FTZ R21, R84, R65 ;  /* 0x0000004154157220 */ /* 0x000fe20000410000 */
[----:B------:R-:W-:Y:S01]  /*43f0*/  MUFU.EX2 R101, R101 ;  /* 0x0000006500657308 */ /* 0x000fe20000000800 */
[--C-:B------:R-:W-:Y:S02]  /*4400*/  FFMA.FTZ R155, R155, c[0x0][0x23c], -R104.reuse ;  /* 0x00008f009b9b7a23 */ /* 0x100fe40000010868 */
[C---:B------:R-:W-:Y:S04]  /*4410*/  FMUL.FTZ R22, R3.reuse, R66 ;  /* 0x0000004203167220 */ /* 0x040fe80000410000 */
[----:B------:R-:W-:Y:S02]  /*4420*/  FMUL.FTZ R23, R3, R67 ;  /* 0x0000004303177220 */ /* 0x000fe40000410000 */
[----:B------:R-:W3:Y:S01]  /*4430*/  LDSM.16.MT88.4 R64, [R120+0x7000] ;  /* 0x007000007840783b */ /* 0x000ee20000004200 */
[----:B------:R-:W-:Y:S01]  /*4440*/  MUFU.EX2 R108, R108 ;  /* 0x0000006c006c7308 */ /* 0x000fe20000000800 */
[--C-:B------:R-:W-:Y:S02]  /*4450*/  FFMA.FTZ R117, R87, c[0x0][0x23c], -R104.reuse ;  /* 0x00008f0057757a23 */ /* 0x100fe40000010868 */
[----:B------:R-:W-:Y:S01]  /*4460*/  FFMA.FTZ R104, R86, c[0x0][0x23c], -R104 ;  /* 0x00008f0056687a23 */ /* 0x000fe20000010868 */
[C---:B------:R-:W-:Y:S03]  /*4470*/  HMMA.16816.F32.BF16 R20, R80.reuse, R28, R20 ;  /* 0x0000001c5014723c */ /* 0x040fe60000041814 */
[C---:B------:R-:W-:Y:S03]  /*4480*/  FFMA.FTZ R95, R84.reuse, R143, R95 ;  /* 0x0000008f545f7223 */ /* 0x040fe6000001005f */
[----:B------:R-:W-:Y:S01]  /*4490*/  MUFU.EX2 R109, R109 ;  /* 0x0000006d006d7308 */ /* 0x000fe20000000800 */
[C---:B------:R-:W-:Y:S01]  /*44a0*/  FMUL.FTZ R28, R84.reuse, R56 ;  /* 0x00000038541c7220 */ /* 0x040fe20000410000 */
[C---:B------:R-:W-:Y:S04]  /*44b0*/  HMMA.16816.F32.BF16 R24, R80.reuse, R30, R24 ;  /* 0x0000001e5018723c */ /* 0x040fe80000041818 */
[----:B------:R-:W-:Y:S02]  /*44c0*/  FMUL.FTZ R29, R84, R57 ;  /* 0x00000039541d7220 */ /* 0x000fe40000410000 */
[----:B------:R-:W-:Y:S02]  /*44d0*/  FADD.FTZ R95, R94, R95 ;  /* 0x0000005f5e5f7221 */ /* 0x000fe40000010000 */
[C---:B------:R-:W-:Y:S01]  /*44e0*/  FMUL.FTZ R30, R3.reuse, R58 ;  /* 0x0000003a031e7220 */ /* 0x040fe20000410000 */
[----:B------:R-:W4:Y:S03]  /*44f0*/  MUFU.EX2 R100, R100 ;  /* 0x0000006400647308 */ /* 0x000f260000000800 */
[----:B------:R-:W-:Y:S02]  /*4500*/  FMUL.FTZ R31, R3, R59 ;  /* 0x0000003b031f7220 */ /* 0x000fe40000410000 */
[----:B------:R-:W5:Y:S01]  /*4510*/  LDSM.16.MT88.4 R56, [R121+0x8000] ;  /* 0x008000007938783b */ /* 0x000f620000004200 */
[----:B------:R-:W-:Y:S02]  /*4520*/  FADD.FTZ R84, R90, R95 ;  /* 0x0000005f5a547221 */ /* 0x000fe40000010000 */
[----:B------:R-:W-:Y:S02]  /*4530*/  FADD.FTZ R3, R89, R88 ;  /* 0x0000005859037221 */ /* 0x000fe40000010000 */
[----:B------:R-:W-:Y:S01]  /*4540*/  MUFU.EX2 R111, R111 ;  /* 0x0000006f006f7308 */ /* 0x000fe20000000800 */
[----:B------:R-:W-:Y:S02]  /*4550*/  FADD.FTZ R93, R93, R84 ;  /* 0x000000545d5d7221 */ /* 0x000fe40000010000 */
[----:B------:R-:W-:Y:S04]  /*4560*/  FADD.FTZ R92, R92, R3 ;  /* 0x000000035c5c7221 */ /* 0x000fe80000010000 */
[----:B-1----:R-:W-:Y:S01]  /*4570*/  FADD.FTZ R3, R97, R92 ;  /* 0x0000005c61037221 */ /* 0x002fe20000010000 */
[C---:B---3--:R-:W-:Y:S02]  /*4580*/  HMMA.16816.F32.BF16 R28, R80.reuse, R64, R28 ;  /* 0x00000040501c723c */ /* 0x048fe4000004181c */
[----:B------:R-:W-:Y:S01]  /*4590*/  MUFU.EX2 R106, R106 ;  /* 0x0000006a006a7308 */ /* 0x000fe20000000800 */
[C---:B--2---:R-:W-:Y:S05]  /*45a0*/  FADD.FTZ R3, R98.reuse, R3 ;  /* 0x0000000362037221 */ /* 0x044fea0000010000 */
[C---:B------:R-:W-:Y:S04]  /*45b0*/  HMMA.16816.F32.BF16 R32, R80.reuse, R66, R32 ;  /* 0x000000425020723c */ /* 0x040fe80000041820 */
[----:B------:R-:W-:Y:S10]  /*45c0*/  MUFU.EX2 R112, R112 ;  /* 0x0000007000707308 */ /* 0x000ff40000000800 */
[----:B------:R-:W-:Y:S01]  /*45d0*/  MUFU.EX2 R113, R113 ;  /* 0x0000007100717308 */ /* 0x000fe20000000800 */
[C---:B-----5:R-:W-:Y:S09]  /*45e0*/  HMMA.16816.F32.BF16 R36, R80.reuse, R56, R36 ;  /* 0x000000385024723c */ /* 0x060ff20000041824 */
[----:B------:R-:W-:Y:S01]  /*45f0*/  MUFU.EX2 R102, R102 ;  /* 0x0000006600667308 */ /* 0x000fe20000000800 */
[C---:B------:R-:W-:Y:S01]  /*4600*/  HMMA.16816.F32.BF16 R40, R80.reuse, R58, R40 ;  /* 0x0000003a5028723c */ /* 0x040fe20000041828 */
[----:B------:R-:W1:Y:S08]  /*4610*/  LDSM.16.MT88.4 R56, [R121+0x6400] ;  /* 0x006400007938783b */ /* 0x000e700000004200 */
[----:B------:R-:W2:Y:S01]  /*4620*/  MUFU.EX2 R103, R103 ;  /* 0x0000006700677308 */ /* 0x000ea20000000800 */
[C---:B------:R-:W-:Y:S07]  /*4630*/  HMMA.16816.F32.BF16 R44, R80.reuse, R52, R44 ;  /* 0x00000034502c723c */ /* 0x040fee000004182c */
[C---:B------:R-:W-:Y:S01]  /*4640*/  F2FP.BF16.PACK_AB R52, R99.reuse, R96 ;  /* 0x000000606334723e */ /* 0x040fe200000010ff */
[----:B------:R-:W-:Y:S01]  /*4650*/  HMMA.16816.F32.BF16 R48, R80, R54, R48 ;  /* 0x000000365030723c */ /* 0x000fe20000041830 */
[----:B------:R-:W-:Y:S03]  /*4660*/  MUFU.EX2 R116, R116 ;  /* 0x0000007400747308 */ /* 0x000fe60000000800 */
[----:B------:R-:W-:Y:S01]  /*4670*/  F2FP.BF16.PACK_AB R53, R98, R97 ;  /* 0x000000616235723e */ /* 0x000fe200000010ff */
[----:B------:R-:W-:Y:S02]  /*4680*/  FADD.FTZ R96, R96, R93 ;  /* 0x0000005d60607221 */ /* 0x000fe40000010000 */
[----:B----4-:R-:W-:Y:S02]  /*4690*/  F2FP.BF16.PACK_AB R54, R100, R101 ;  /* 0x000000656436723e */ /* 0x010fe400000010ff */
[----:B------:R-:W-:Y:S02]  /*46a0*/  FADD.FTZ R96, R99, R96 ;  /* 0x0000006063607221 */ /* 0x000fe40000010000 */
[----:B------:R-:W3:Y:S02]  /*46b0*/  MUFU.EX2 R115, R115 ;  /* 0x0000007300737308 */ /* 0x000ee40000000800 */
[----:B------:R-:W-:Y:S01]  /*46c0*/  FADD.FTZ R101, R101, R96 ;  /* 0x0000006065657221 */ /* 0x000fe20000010000 */
[C---:B--2---:R-:W-:Y:S01]  /*46d0*/  F2FP.BF16.PACK_AB R55, R103.reuse, R102 ;  /* 0x000000666737723e */ /* 0x044fe200000010ff */
[----:B------:R-:W-:Y:S01]  /*46e0*/  FADD.FTZ R102, R102, R3 ;  /* 0x0000000366667221 */ /* 0x000fe20000010000 */
[----:B------:R-:W-:Y:S01]  /*46f0*/  MOV R3, R0 ;  /* 0x0000000000037202 */ /* 0x000fe20000000f00 */
[----:B------:R-:W-:Y:S02]  /*4700*/  FADD.FTZ R101, R100, R101 ;  /* 0x0000006564657221 */ /* 0x000fe40000010000 */
[----:B------:R-:W-:Y:S02]  /*4710*/  FADD.FTZ R103, R103, R102 ;  /* 0x0000006667677221 */ /* 0x000fe40000010000 */
[----:B------:R-:W-:Y:S01]  /*4720*/  MUFU.EX2 R87, R154 ;  /* 0x0000009a00577308 */ /* 0x000fe20000000800 */
[C---:B-1----:R-:W-:Y:S09]  /*4730*/  HMMA.16816.F32.BF16 R4, R52.reuse, R56, R4 ;  /* 0x000000383404723c */ /* 0x042ff20000041804 */
[----:B------:R-:W1:Y:S01]  /*4740*/  MUFU.EX2 R86, R155 ;  /* 0x0000009b00567308 */ /* 0x000e620000000800 */
[C---:B------:R-:W-:Y:S01]  /*4750*/  HMMA.16816.F32.BF16 R8, R52.reuse, R58, R8 ;  /* 0x0000003a3408723c */ /* 0x040fe20000041808 */
[----:B------:R-:W2:Y:S02]  /*4760*/  LDSM.16.MT88.4 R56, [R121+0x7400] ;  /* 0x007400007938783b */ /* 0x000ea40000004200 */
[----:B---3--:R-:W-:Y:S05]  /*4770*/  F2FP.BF16.PACK_AB R88, R115, R116 ;  /* 0x000000747358723e */ /* 0x008fea00000010ff */
[C---:B------:R-:W-:Y:S01]  /*4780*/  HMMA.16816.F32.BF16 R12, R52.reuse, R60, R12 ;  /* 0x0000003c340c723c */ /* 0x040fe2000004180c */
[----:B------:R-:W-:Y:S07]  /*4790*/  MUFU.EX2 R114, R114 ;  /* 0x0000007200727308 */ /* 0x000fee0000000800 */
[C---:B------:R-:W-:Y:S01]  /*47a0*/  HMMA.16816.F32.BF16 R16, R52.reuse, R62, R16 ;  /* 0x0000003e3410723c */ /* 0x040fe20000041810 */
[----:B------:R-:W3:Y:S02]  /*47b0*/  LDSM.16.MT88.4 R60, [R120+0x7400] ;  /* 0x00740000783c783b */ /* 0x000ee40000004200 */
[----:B------:R-:W4:Y:S01]  /*47c0*/  MUFU.EX2 R105, R105 ;  /* 0x0000006900697308 */ /* 0x000f220000000800 */
[----:B-1----:R-:W-:Y:S09]  /*47d0*/  F2FP.BF16.PACK_AB R89, R86, R87 ;  /* 0x000000575659723e */ /* 0x002ff200000010ff */
[----:B------:R-:W-:Y:S10]  /*47e0*/  MUFU.EX2 R117, R117 ;  /* 0x0000007500757308 */ /* 0x000ff40000000800 */
[----:B------:R-:W1:Y:S01]  /*47f0*/  MUFU.EX2 R104, R104 ;  /* 0x0000006800687308 */ /* 0x000e620000000800 */
[C---:B--2---:R-:W-:Y:S03]  /*4800*/  HMMA.16816.F32.BF16 R20, R52.reuse, R56, R20 ;  /* 0x000000383414723c */ /* 0x044fe60000041814 */
[----:B----4-:R-:W-:Y:S05]  /*4810*/  F2FP.BF16.PACK_AB R90, R105, R114 ;  /* 0x00000072695a723e */ /* 0x010fea00000010ff */
[C---:B------:R-:W-:Y:S01]  /*4820*/  HMMA.16816.F32.BF16 R24, R52.reuse, R58, R24 ;  /* 0x0000003a3418723c */ /* 0x040fe20000041818 */
[----:B------:R-:W2:Y:S07]  /*4830*/  LDSM.16.MT88.4 R56, [R121+0x8400] ;  /* 0x008400007938783b */ /* 0x000eae0000004200 */
[C---:B---3--:R-:W-:Y:S04]  /*4840*/  HMMA.16816.F32.BF16 R28, R52.reuse, R60, R28 ;  /* 0x0000003c341c723c */ /* 0x048fe8000004181c */
[----:B-1----:R-:W-:Y:S04]  /*4850*/  F2FP.BF16.PACK_AB R91, R104, R117 ;  /* 0x00000075685b723e */ /* 0x002fe800000010ff */
        /* <DEDUP_REMOVED lines=16> */
[----:B------:R-:W-:Y:S04]  /*4960*/  FADD.FTZ R111, R111, R110 ;  /* 0x0000006e6f6f7221 */ /* 0x000fe80000010000 */
[----:B------:R-:W-:Y:S01]  /*4970*/  FADD.FTZ R111, R106, R111 ;  /* 0x0000006f6a6f7221 */ /* 0x000fe20000010000 */
[C---:B--2---:R-:W-:Y:S03]  /*4980*/  HMMA.16816.F32.BF16 R4, R52.reuse, R56, R4 ;  /* 0x000000383404723c */ /* 0x044fe60000041804 */
[----:B------:R-:W-:Y:S04]  /*4990*/  FADD.FTZ R116, R116, R111 ;  /* 0x0000006f74747221 */ /* 0x000fe80000010000 */
[----:B------:R-:W-:Y:S01]  /*49a0*/  FADD.FTZ R115, R115, R116 ;  /* 0x0000007473737221 */ /* 0x000fe20000010000 */
[C---:B------:R-:W-:Y:S01]  /*49b0*/  HMMA.16816.F32.BF16 R8, R52.reuse, R58, R8 ;  /* 0x0000003a3408723c */ /* 0x040fe20000041808 */
[----:B------:R-:W2:Y:S03]  /*49c0*/  LDSM.16.MT88.4 R56, [R121+0x7800] ;  /* 0x007800007938783b */ /* 0x000ea60000004200 */
[----:B------:R-:W-:Y:S04]  /*49d0*/  FADD.FTZ R114, R114, R115 ;  /* 0x0000007372727221 */ /* 0x000fe80000010000 */
[C---:B-1----:R-:W-:Y:S04]  /*49e0*/  HMMA.16816.F32.BF16 R12, R52.reuse, R60, R12 ;  /* 0x0000003c340c723c */ /* 0x042fe8000004180c */
[----:B------:R-:W-:Y:S04]  /*49f0*/  FADD.FTZ R143, R105, R114 ;  /* 0x00000072698f7221 */ /* 0x000fe80000010000 */
        /* <DEDUP_REMOVED lines=14> */
[C---:B------:R-:W-:Y:S01]  /*4ae0*/  HMMA.16816.F32.BF16 R80, R88.reuse, R76, R4 ;  /* 0x0000004c5850723c */ /* 0x040fe20000041804 */
[----:B------:R-:W3:Y:S07]  /*4af0*/  LDSM.16.MT88.4 R4, [R121+0x8c00] ;  /* 0x008c00007904783b */ /* 0x000eee0000004200 */
[C---:B------:R-:W-:Y:S01]  /*4b00*/  HMMA.16816.F32.BF16 R76, R88.reuse, R78, R8 ;  /* 0x0000004e584c723c */ /* 0x040fe20000041808 */
[----:B------:R-:W4:Y:S07]  /*4b10*/  LDSM.16.MT88.4 R8, [R120+0x8c00] ;  /* 0x008c00007808783b */ /* 0x000f2e0000004200 */
[C---:B------:R-:W-:Y:S08]  /*4b20*/  HMMA.16816.F32.BF16 R72, R88.reuse, R68, R12 ;  /* 0x000000445848723c */ /* 0x040ff0000004180c */
[C---:B------:R-:W-:Y:S08]  /*4b30*/  HMMA.16816.F32.BF16 R68, R88.reuse, R70, R16 ;  /* 0x000000465844723c */ /* 0x040ff00000041810 */
[C---:B--2---:R-:W-:Y:S08]  /*4b40*/  HMMA.16816.F32.BF16 R64, R88.reuse, R56, R20 ;  /* 0x000000385840723c */ /* 0x044ff00000041814 */
[C---:B------:R-:W-:Y:S08]  /*4b50*/  HMMA.16816.F32.BF16 R60, R88.reuse, R58, R24 ;  /* 0x0000003a583c723c */ /* 0x040ff00000041818 */
[C---:B-1----:R-:W-:Y:S08]  /*4b60*/  HMMA.16816.F32.BF16 R56, R88.reuse, R52, R28 ;  /* 0x000000345838723c */ /* 0x042ff0000004181c */
[C---:B------:R-:W-:Y:S08]  /*4b70*/  HMMA.16816.F32.BF16 R52, R88.reuse, R54, R32 ;  /* 0x000000365834723c */ /* 0x040ff00000041820 */
[C---:B---3--:R-:W-:Y:S07]  /*4b80*/  HMMA.16816.F32.BF16 R36, R88.reuse, R4, R36 ;  /* 0x000000045824723c */ /* 0x048fee0000041824 */
[----:B------:R-:W-:Y:S01]  /*4b90*/  FADD.FTZ R4, R112, R109 ;  /* 0x0000006d70047221 */ /* 0x000fe20000010000 */
[C---:B------:R-:W-:Y:S04]  /*4ba0*/  HMMA.16816.F32.BF16 R40, R88.reuse, R6, R40 ;  /* 0x000000065828723c */ /* 0x040fe80000041828 */
[----:B------:R-:W-:Y:S04]  /*4bb0*/  FADD.FTZ R4, R113, R4 ;  /* 0x0000000471047221 */ /* 0x000fe80000010000 */
[C---:B----4-:R-:W-:Y:S04]  /*4bc0*/  HMMA.16816.F32.BF16 R44, R88.reuse, R8, R44 ;  /* 0x00000008582c723c */ /* 0x050fe8000004182c */
[----:B------:R-:W-:Y:S04]  /*4bd0*/  FADD.FTZ R87, R87, R4 ;  /* 0x0000000457577221 */ /* 0x000fe80000010000 */
[----:B------:R-:W-:Y:S04]  /*4be0*/  HMMA.16816.F32.BF16 R48, R88, R10, R48 ;  /* 0x0000000a5830723c */ /* 0x000fe80000041830 */
[----:B------:R-:W-:Y:S04]  /*4bf0*/  FADD.FTZ R86, R86, R87 ;  /* 0x0000005756567221 */ /* 0x000fe80000010000 */
[----:B------:R-:W-:Y:S04]  /*4c00*/  FADD.FTZ R117, R117, R86 ;  /* 0x0000005675757221 */ /* 0x000fe80000010000 */
[----:B------:R-:W-:Y:S01]  /*4c10*/  FADD.FTZ R146, R104, R117 ;  /* 0x0000007568927221 */ /* 0x000fe20000010000 */
[----:B------:R-:W-:-:S05]  /*4c20*/  @P0 BRA `(.L_x_736) ;  /* 0xffffe37000000947 */ /* 0x000fca000383ffff */
.L_x_735:
        /* <DEDUP_REMOVED lines=111> */
[----:B------:R-:W2:Y:S01]  /*5320*/  S2R R6, SR_CTAID.Y ;  /* 0x0000000000067919 */ /* 0x000ea20000002600 */
        /* <DEDUP_REMOVED lines=20> */
[----:B-1----:R-:W-:Y:S01]  /*5470*/  @P3 FMUL.FTZ R9, R9, 0.69314718246459960938 ;  /* 0x3f31721809093820 */ /* 0x002fe20000410000 */
[----:B------:R-:W-:Y:S01]  /*5480*/  ISETP.NE.AND P1, PT, RZ, UR5, PT ;  /* 0x00000005ff007c0c */ /* 0x000fe2000bf25270 */
[----:B------:R-:W-:Y:S03]  /*5490*/  STS [R11+0x200], R78 ;  /* 0x0002004e0b007388 */ /* 0x000fe60000000800 */
[----:B------:R-:W-:Y:S01]  /*54a0*/  ISETP.NE.OR P4, PT, RZ, UR4, !P1 ;  /* 0x00000004ff007c0c */ /* 0x000fe2000cf85670 */
        /* <DEDUP_REMOVED lines=18> */
[----:B------:R4:W-:Y:S01]  /*55d0*/  STS [R15+0x2000], R48 ;  /* 0x002000300f007388 */ /* 0x0009e20000000800 */
[----:B-1----:R-:W-:Y:S01]  /*55e0*/  LOP3.LUT R36, R5, 0xffffffe0, RZ, 0xc0, !PT ;  /* 0xffffffe005247812 */ /* 0x002fe200078ec0ff */
[----:B--2---:R-:W-:-:S02]  /*55f0*/  @!P4 IMAD R5, R6, c[0x0][0x214], RZ ;  /* 0x000085000605ca24 */ /* 0x004fc400078e02ff */
[----:B------:R1:W-:Y:S01]  /*5600*/  STS [R15+0x2200], R50 ;  /* 0x002200320f007388 */ /* 0x0003e20000000800 */
[----:B---3--:R-:W-:Y:S01]  /*5610*/  CS2R R38, SRZ ;  /* 0x0000000000267805 */ /* 0x008fe2000001ff00 */
[----:B------:R-:W-:Y:S01]  /*5620*/  IMAD.IADD R36, R7, 0x1, -R36 ;  /* 0x0000000107247824 */ /* 0x000fe200078e0a24 */
[----:B------:R-:W-:Y:S01]  /*5630*/  @!P4 SHF.R.S32.HI R39, RZ, 0x1f, R5 ;  /* 0x0000001fff27c819 */ /* 0x000fe20000011405 */
[----:B------:R-:W-:Y:S01]  /*5640*/  BAR.SYNC.DEFER_BLOCKING 0x0 ;  /* 0x0000000000007b1d */ /* 0x000fe20000010000 */
[----:B------:R-:W-:Y:S02]  /*5650*/  @!P4 MOV R38, R5 ;  /* 0x000000050026c202 */ /* 0x000fe40000000f00 */
[----:B------:R-:W-:Y:S01]  /*5660*/  MOV R5, 0x7f800000 ;  /* 0x7f80000000057802 */ /* 0x000fe20000000f00 */
[----:B------:R-:W-:Y:S02]  /*5670*/  @P3 FFMA.FTZ R5, R2, c[0x0][0x238], R9 ;  /* 0x00008e0002053a23 */ /* 0x000fe40000010009 */
[----:B------:R-:W2:Y:S01]  /*5680*/  S2R R3, SR_CTAID.X ;  /* 0x0000000000037919 */ /* 0x000ea20000002500 */
[----:B----4-:R-:W-:Y:S01]  /*5690*/  @P0 IMAD R11, R12, c[0x0][0x214], RZ ;  /* 0x000085000c0b0a24 */ /* 0x010fe200078e02ff */
[----:B------:R-:W-:-:S02]  /*56a0*/  @!P0 SEL R11, R10, c[0x0][0x234], !P1 ;  /* 0x00008d000a0b8a07 */ /* 0x000fc40004800000 */
[----:B------:R-:W3:Y:S01]  /*56b0*/  S2R R4, SR_CTAID.Z ;  /* 0x0000000000047919 */ /* 0x000ee20000002700 */
[----:B------:R-:W-:Y:S02]  /*56c0*/  @P0 MOV R10, c[0x0][0x210] ;  /* 0x00008400000a0a02 */ /* 0x000fe40000000f00 */
[----:B------:R-:W-:Y:S01]  /*56d0*/  @!P0 IMAD R37, R11, c[0x0][0x1c0], RZ ;  /* 0x000070000b258a24 */ /* 0x000fe200078e02ff */
[----:B------:R-:W-:-:S03]  /*56e0*/  @!P0 MOV R10, 0x1 ;  /* 0x00000001000a8802 */ /* 0x000fc60000000f00 */
[----:B------:R-:W-:-:S05]  /*56f0*/  IMAD R37, R6, R37, RZ ;  /* 0x0000002506257224 */ /* 0x000fca00078e02ff */
[----:B------:R-:W-:Y:S01]  /*5700*/  SEL R37, R37, RZ, P4 ;  /* 0x000000ff25257207 */ /* 0x000fe20002000000 */
[----:B------:R1:W4:Y:S01]  /*5710*/  LDS.128 R28, [R131] ;  /* 0x00000000831c7984 */ /* 0x0003220000000c00 */
[----:B------:R-:W-:-:S03]  /*5720*/  LOP3.LUT P4, RZ, R36, 0x3, RZ, 0xc0, !PT ;  /* 0x0000000324ff7812 */ /* 0x000fc6000788c0ff */
[----:B------:R1:W1:Y:S01]  /*5730*/  LDS.128 R24, [R131+0x800] ;  /* 0x0008000083187984 */ /* 0x0002620000000c00 */
[----:B--2---:R-:W-:-:S03]  /*5740*/  IMAD R7, R3, R10, RZ ;  /* 0x0000000a03077224 */ /* 0x004fc600078e02ff */
[----:B------:R2:W1:Y:S01]  /*5750*/  LDS.128 R20, [R131+0x1000] ;  /* 0x0010000083147984 */ /* 0x0004620000000c00 */
[----:B---3--:R-:W-:-:S03]  /*5760*/  IMAD R11, R4, R11, R37 ;  /* 0x0000000b040b7224 */ /* 0x008fc600078e0225 */
[----:B------:R2:W3:Y:S01]  /*5770*/  LDS.128 R16, [R131+0x1800] ;  /* 0x0018000083107984 */ /* 0x0004e20000000c00 */
        /* <DEDUP_REMOVED lines=28> */
.L_x_740:
[----:B------:R-:W-:Y:S05]  /*5940*/  BSYNC B0 ;  /* 0x0000000000007941 */ /* 0x000fea0003800000 */
.L_x_739:
[----:B--2---:R-:W-:Y:S02]  /*5950*/  SHF.R.S32.HI R3, RZ, 0x1f, R6 ;  /* 0x0000001fff037819 */ /* 0x004fe40000011406 */
        /* <DEDUP_REMOVED lines=23> */
[----:B------:R-:W-:Y:S04]  /*5ad0*/  STG.E.128 [R2.64], R24 ;  /* 0x0000001802007986 */ /* 0x000fe8000c101d06 */
[----:B---3--:R-:W-:Y:S04]  /*5ae0*/  STG.E.128 [R2.64+0x40], R16 ;  /* 0x0000401002007986 */ /* 0x008fe8000c101d06 */
[----:B------:R-:W-:Y:S01]  /*5af0*/  STG.E.128 [R2.64+0x80], R32 ;  /* 0x0000802002007986 */ /* 0x000fe2000c101d06 */
[----:B------:R-:W-:Y:S05]  /*5b00*/  EXIT ;  /* 0x000000000000794d */ /* 0x000fea0003800000 */
.L_x_733:
        /* <DEDUP_REMOVED lines=83> */
.L_x_741:
        /* <DEDUP_REMOVED lines=12> */
.L_x_998:


//--------------------- .text._ZN5flash16flash_fwd_kernelI23Flash_fwd_kernel_traitsILi96ELi64ELi64ELi4ELb0ELb0EN7cutlass10bfloat16_tE19Flash_kernel_traitsILi96ELi64ELi64ELi4ES3_EELb1ELb1ELb0ELb0ELb0ELb1ELb0ELb0EEEvNS_16Flash_fwd_paramsE --------------------------
	.section	.text._ZN5flash16flash_fwd_kernelI23Flash_fwd_kernel_traitsILi96ELi64ELi64ELi4ELb0ELb0EN7cutlass10bfloat16_tE19Flash_kernel_traitsILi96ELi64ELi64ELi4ES3_EELb1ELb1ELb0ELb0ELb0ELb1ELb0ELb0EEEvNS_16Flash_fwd_paramsE,"ax",@progbits
	.sectioninfo	@"SHI_REGISTERS=164"
	.align	128
        .global         _ZN5flash16flash_fwd_kernelI23Flash_fwd_kernel_traitsILi96ELi64ELi64ELi4ELb0ELb0EN7cutlass10bfloat16_tE19Flash_kernel_traitsILi96ELi64ELi64ELi4ES3_EELb1ELb1ELb0ELb0ELb0ELb1ELb0ELb0EEEvNS_16Flash_fwd_paramsE
        .type           _ZN5flash16flash_fwd_kernelI23Flash_fwd_kernel_traitsILi96ELi64ELi64ELi4ELb0ELb0EN7cutlass10bfloat16_tE19Flash_kernel_traitsILi96ELi64ELi64ELi4ES3_EELb1ELb1ELb0ELb0ELb0ELb1ELb0ELb0EEEvNS_16Flash_fwd_paramsE,@function
        .size           _ZN5flash16flash_fwd_kernelI23Flash_fwd_kernel_traitsILi96ELi64ELi64ELi4ELb0ELb0EN7cutlass10bfloat16_tE19Flash_kernel_traitsILi96ELi64ELi64ELi4ES3_EELb1ELb1ELb0ELb0ELb0ELb1ELb0ELb0EEEvNS_16Flash_fwd_paramsE,(.L_x_999 - _ZN5flash16flash_fwd_kernelI23Flash_fwd_kernel_traitsILi96ELi64ELi64ELi4ELb0ELb0EN7cutlass10bfloat16_tE19Flash_kernel_traitsILi96ELi64ELi64ELi4ES3_EELb1ELb1ELb0ELb0ELb0ELb1ELb0ELb0EEEvNS_16Flash_fwd_paramsE)
        .other          _ZN5flash16flash_fwd_kernelI23Flash_fwd_kernel_traitsILi96ELi64ELi64ELi4ELb0ELb0EN7cutlass10bfloat16_tE19Flash_kernel_traitsILi96ELi64ELi64ELi4ES3_EELb1ELb1ELb0ELb0ELb0ELb1ELb0ELb0EEEvNS_16Flash_fwd_paramsE,@"STO_CUDA_ENTRY STV_DEFAULT"
_ZN5flash16flash_fwd_kernelI23Flash_fwd_kernel_traitsILi96ELi64ELi64ELi4ELb0ELb0EN7cutlass10bfloat16_tE19Flash_kernel_traitsILi96ELi64ELi64ELi4ES3_EELb1ELb1ELb0ELb0ELb0ELb1ELb0ELb0EEEvNS_16Flash_fwd_paramsE:
.text._ZN5flash16flash_fwd_kernelI23Flash_fwd_kernel_traitsILi96ELi64ELi64ELi4ELb0ELb0EN7cutlass10bfloat16_tE19Flash_kernel_traitsILi96ELi64ELi64ELi4ES3_EELb1ELb1ELb0ELb0ELb0ELb1ELb0ELb0EEEvNS_16Flash_fwd_paramsE:
[----:B------:R-:W-:Y:S02]  /*0000*/  MOV R1, c[0x0][0x28] ;  /* 0x00000a0000017a02 */ /* 0x000fe40000000f00 */
[----:B------:R-:W-:Y:S02]  /*0010*/  ULDC.U8 UR4, c[0x0][0x304] ;  /* 0x0000c10000047ab9 */ /* 0x000fe40000000000 */
[----:B------:R-:W-:Y:S01]  /*0020*/  ISETP.NE.AND P1, PT, RZ, UR4, PT ;  /* 0x00000004ff007c0c */ /* 0x000fe2000bf25270 */
[----:B------:R-:W-:Y:S02]  /*0030*/  ULDC.64 UR26, c[0x0][0x2f0] ;  /* 0x0000bc00001a7ab9 */ /* 0x000fe40000000a00 */
[----:B------:R-:W-:Y:S01]  /*0040*/  IMAD.U32 R6, RZ, RZ, UR26 ;  /* 0x0000001aff067e24 */ /* 0x000fe2000f8e00ff */
[----:B------:R-:W-:Y:S01]  /*0050*/  ULDC.64 UR24, c[0x0][0x118] ;  /* 0x0000460000187ab9 */ /* 0x000fe20000000a00 */
[----:B------:R-:W-:Y:S02]  /*0060*/  IMAD.U32 R7, RZ, RZ, UR27 ;  /* 0x0000001bff077e24 */ /* 0x000fe4000f8e00ff */
[----:B------:R-:W-:-:S06]  /*0070*/  IMAD.MOV.U32 R92, RZ, RZ, c[0x0][0x2f8] ;  /* 0x0000be00ff5c7624 */ /* 0x000fcc00078e00ff */
[----:B------:R-:W2:Y:S01]  /*0080*/  @P1 LDG.E.64 R6, [R6.64] ;  /* 0x0000001806061981 */ /* 0x000ea2000c1e1b00 */
[----:B------:R-:W-:Y:S02]  /*0090*/  IMAD.MOV.U32 R9, RZ, RZ, c[0x0][0x2fc] ;  /* 0x0000bf00ff097624 */ /* 0x000fe400078e00ff */
[----:B------:R-:W-:-:S05]  /*00a0*/  @P1 IMAD.MOV.U32 R8, RZ, RZ, R92 ;  /* 0x000000ffff081224 */ /* 0x000fca00078e005c */
[----:B------:R-:W3:Y:S01]  /*00b0*/  @P1 LDG.E.64 R4, [R8.64] ;  /* 0x0000001808041981 */ /* 0x000ee2000c1e1b00 */
[----:B------:R-:W-:Y:S01]  /*00c0*/  ISETP.NE.U32.AND P3, PT, RZ, c[0x0][0x240], PT ;  /* 0x00009000ff007a0c */ /* 0x000fe20003f65070 */
[----:B------:R-:W1:Y:S01]  /*00d0*/  LDC.U8 R0, c[0x0][0x312] ;  /* 0x0000c480ff007b82 */ /* 0x000e620000000000 */
[----:B------:R-:W-:Y:S01]  /*00e0*/  MOV R119, 0xffffffff ;  /* 0xffffffff00777802 */ /* 0x000fe20000000f00 */
[----:B------:R-:W4:Y:S01]  /*00f0*/  S2R R80, SR_CTAID.X ;  /* 0x0000000000507919 */ /* 0x000f220000002500 */
[----:B------:R-:W-:-:S03]  /*0100*/  ISETP.NE.AND.EX P3, PT, RZ, c[0x0][0x244], PT, P3 ;  /* 0x00009100ff007a0c */ /* 0x000fc60003f65330 */
[----:B------:R-:W4:Y:S04]  /*0110*/  S2R R2, SR_CTAID.Y ;  /* 0x0000000000027919 */ /* 0x000f280000002600 */
[----:B------:R-:W4:Y:S04]  /*0120*/  S2R R15, SR_CTAID.Z ;  /* 0x00000000000f7919 */ /* 0x000f280000002700 */
[----:B------:R-:W4:Y:S01]  /*0130*/  S2R R82, SR_TID.X ;  /* 0x0000000000527919 */ /* 0x000f220000002100 */
[----:B-1----:R-:W-:Y:S02]  /*0140*/  ISETP.NE.AND P4, PT, R0, RZ, PT ;  /* 0x000000ff0000720c */ /* 0x002fe40003f85270 */
[----:B----4-:R-:W-:-:S04]  /*0150*/  LOP3.LUT R3, R15, R80, R2, 0xfe, !PT ;  /* 0x000000500f037212 */ /* 0x010fc800078efe02 */
[----:B------:R-:W-:-:S13]  /*0160*/  LOP3.LUT P2, RZ, R3, R82, RZ, 0xfc, !PT ;  /* 0x0000005203ff7212 */ /* 0x000fda000784fcff */
[----:B------:R-:W-:Y:S02]  /*0170*/  @!P2 IMAD.MOV.U32 R12, RZ, RZ, c[0x0][0x308] ;  /* 0x0000c200ff0ca624 */ /* 0x000fe400078e00ff */
[----:B------:R-:W-:Y:S01]  /*0180*/  @!P2 IMAD.MOV.U32 R13, RZ, RZ, c[0x0][0x30c] ;  /* 0x0000c300ff0da624 */ /* 0x000fe200078e00ff */
[----:B--2---:R-:W1:Y:S08]  /*0190*/  @P1 R2UR UR26, R6 ;  /* 0x00000000061a13c2 */ /* 0x004e7000000e0000 */
[----:B------:R-:W2:Y:S01]  /*01a0*/  @P1 R2UR UR27, R7 ;  /* 0x00000000071b13c2 */ /* 0x000ea200000e0000 */
[----:B---3--:R-:W-:-:S05]  /*01b0*/  @P1 IADD3 R92, P0, R4, c[0x0][0x300], RZ ;  /* 0x0000c000045c1a10 */ /* 0x008fca0007f1e0ff */
[----:B------:R-:W-:Y:S01]  /*01c0*/  @P1 IMAD.X R9, RZ, RZ, R5, P0 ;  /* 0x000000ffff091224 */ /* 0x000fe200000e0605 */
[----:B------:R-:W-:Y:S02]  /*01d0*/  MOV R5, 0x4 ;  /* 0x0000000400057802 */ /* 0x000fe40000000f00 */
[----:B------:R-:W-:Y:S01]  /*01e0*/  ISETP.NE.U32.AND P0, PT, RZ, c[0x0][0x250], PT ;  /* 0x00009400ff007a0c */ /* 0x000fe20003f05070 */
[----:B------:R-:W-:Y:S01]  /*01f0*/  @!P2 IMAD.MOV.U32 R93, RZ, RZ, R9 ;  /* 0x000000ffff5da224 */ /* 0x000fe200078e0009 */
[----:B------:R-:W-:Y:S01]  /*0200*/  ISETP.EQ.U32.AND P1, PT, RZ, c[0x0][0x248], PT ;  /* 0x00009200ff007a0c */ /* 0x000fe20003f22070 */
[----:B------:R-:W-:Y:S01]  /*0210*/  IMAD.WIDE R18, R2, R5, c[0x0][0x240] ;  /* 0x0000900002127625 */ /* 0x000fe200078e0205 */
[----:B------:R-:W-:Y:S02]  /*0220*/  ISETP.NE.AND.EX P0, PT, RZ, c[0x0][0x254], PT, P0 ;  /* 0x00009500ff007a0c */ /* 0x000fe40003f05300 */
[----:B------:R-:W-:Y:S01]  /*0230*/  @!P2 STG.E.64 [R12.64+0x8], R92 ;  /* 0x0000085c0c00a986 */ /* 0x000fe2000c101b18 */
[----:B-1----:R-:W-:Y:S01]  /*0240*/  IMAD.U32 R10, RZ, RZ, UR26 ;  /* 0x0000001aff0a7e24 */ /* 0x002fe2000f8e00ff */
[----:B------:R-:W-:-:S02]  /*0250*/  SHF.R.S32.HI R21, RZ, 0x1f, R82 ;  /* 0x0000001fff157819 */ /* 0x000fc40000011452 */
[----:B------:R-:W-:Y:S01]  /*0260*/  ISETP.EQ.OR.EX P1, PT, RZ, c[0x0][0x24c], !P4, P1 ;  /* 0x00009300ff007a0c */ /* 0x000fe20006722710 */
[----:B--2---:R-:W-:-:S05]  /*0270*/  IMAD.U32 R11, RZ, RZ, UR27 ;  /* 0x0000001bff0b7e24 */ /* 0x004fca000f8e00ff */
[----:B------:R1:W-:Y:S04]  /*0280*/  @!P2 STG.E.64 [R12.64], R10 ;  /* 0x0000000a0c00a986 */ /* 0x0003e8000c101b18 */
[----:B------:R-:W2:Y:S04]  /*0290*/  @P3 LDG.E R119, [R18.64] ;  /* 0x0000001812773981 */ /* 0x000ea8000c1e1900 */
[----:B------:R-:W2:Y:S01]  /*02a0*/  @P3 LDG.E R122, [R18.64+0x4] ;  /* 0x00000418127a3981 */ /* 0x000ea2000c1e1900 */
[----:B------:R-:W-:Y:S01]  /*02b0*/  ISETP.NE.U32.AND P2, PT, RZ, c[0x0][0x248], PT ;  /* 0x00009200ff007a0c */ /* 0x000fe20003f45070 */
[----:B------:R-:W-:Y:S01]  /*02c0*/  IMAD.MOV.U32 R3, RZ, RZ, RZ ;  /* 0x000000ffff037224 */ /* 0x000fe200078e00ff */
[----:B------:R-:W-:Y:S01]  /*02d0*/  LEA.HI R81, R21, R82, RZ, 0x5 ;  /* 0x0000005215517211 */ /* 0x000fe200078f28ff */
[----:B------:R-:W-:Y:S01]  /*02e0*/  IMAD.MOV.U32 R8, RZ, RZ, -0x1 ;  /* 0xffffffffff087424 */ /* 0x000fe200078e00ff */
[----:B------:R-:W-:Y:S01]  /*02f0*/  ISETP.NE.AND.EX P2, PT, RZ, c[0x0][0x24c], PT, P2 ;  /* 0x00009300ff007a0c */ /* 0x000fe20003f45320 */
[----:B------:R-:W-:-:S04]  /*0300*/  @P0 IMAD.WIDE R16, R2, R5, c[0x0][0x250] ;  /* 0x0000940002100625 */ /* 0x000fc800078e0205 */
[C---:B------:R-:W-:Y:S01]  /*0310*/  IMAD.WIDE R6, R2.reuse, R5, c[0x0][0x248] ;  /* 0x0000920002067625 */ /* 0x040fe200078e0205 */
[----:B------:R3:W5:Y:S04]  /*0320*/  @P0 LDG.E R3, [R16.64] ;  /* 0x0000001810030981 */ /* 0x000768000c1e1900 */
[----:B------:R3:W5:Y:S01]  /*0330*/  @!P1 LDG.E R8, [R6.64] ;  /* 0x0000001806089981 */ /* 0x000762000c1e1900 */
[----:B-1----:R-:W-:Y:S01]  /*0340*/  IMAD R11, R2, c[0x0][0x1c0], R15 ;  /* 0x00007000020b7a24 */ /* 0x002fe200078e020f */
[----:B------:R-:W-:-:S03]  /*0350*/  LOP3.LUT R13, R81, 0xffffffe0, RZ, 0xc0, !PT ;  /* 0xffffffe0510d7812 */ /* 0x000fc600078ec0ff */
[----:B------:R-:W-:Y:S01]  /*0360*/  IMAD.SHL.U32 R11, R11, 0x20, RZ ;  /* 0x000000200b0b7824 */ /* 0x000fe200078e00ff */
[----:B------:R-:W-:-:S04]  /*0370*/  IADD3 R84, -R13, R82, RZ ;  /* 0x000000520d547210 */ /* 0x000fc80007ffe1ff */
[--C-:B------:R-:W-:Y:S02]  /*0380*/  IADD3 R92, P1, P0, R11, R92, R84.reuse ;  /* 0x0000005c0b5c7210 */ /* 0x100fe4000783e054 */
[----:B------:R-:W-:Y:S02]  /*0390*/  SHF.R.S32.HI R0, RZ, 0x1f, R11 ;  /* 0x0000001fff007819 */ /* 0x000fe4000001140b */
[----:B------:R-:W-:-:S04]  /*03a0*/  SHF.R.S32.HI R4, RZ, 0x1f, R84 ;  /* 0x0000001fff047819 */ /* 0x000fc80000011454 */
[----:B------:R-:W-:Y:S01]  /*03b0*/  IADD3.X R0, R0, R9, R4, P1, P0 ;  /* 0x0000000900007210 */ /* 0x000fe20000fe0404 */
[----:B--2---:R-:W-:Y:S02]  /*03c0*/  @P3 IMAD.IADD R122, R122, 0x1, -R119 ;  /* 0x000000017a7a3824 */ /* 0x004fe400078e0a77 */
[----:B------:R-:W-:Y:S01]  /*03d0*/  @!P3 IMAD.MOV.U32 R122, RZ, RZ, c[0x0][0x214] ;  /* 0x00008500ff7ab624 */ /* 0x000fe200078e00ff */
[----:B------:R-:W-:Y:S05]  /*03e0*/  @!P2 BRA `(.L_x_742) ;  /* 0x000000400000a947 */ /* 0x000fea0003800000 */
[----:B---3--:R-:W2:Y:S02]  /*03f0*/  @P4 LDG.E R9, [R6.64+0x4] ;  /* 0x0000041806094981 */ /* 0x008ea4000c1e1900 */
[----:B--2--5:R-:W-:-:S06]  /*0400*/  @P4 IADD3 R4, R9, -R8, RZ ;  /* 0x8000000809044210 */ /* 0x024fcc0007ffe0ff */
[----:B------:R1:W5:Y:S01]  /*0410*/  @!P4 LDG.E R4, [R6.64] ;  /* 0x000000180604c981 */ /* 0x000362000c1e1900 */
[----:B------:R-:W-:Y:S05]  /*0420*/  BRA `(.L_x_743) ;  /* 0x0000001000007947 */ /* 0x000fea0003800000 */
.L_x_742:
[----:B---3--:R-:W-:Y:S02]  /*0430*/  MOV R4, c[0x0][0x218] ;  /* 0x0000860000047a02 */ /* 0x008fe40000000f00 */
.L_x_743:
[----:B------:R-:W-:-:S04]  /*0440*/  ISETP.NE.U32.AND P2, PT, RZ, c[0x0][0x258], PT ;  /* 0x00009600ff007a0c */ /* 0x000fc80003f45070 */
[----:B------:R-:W-:-:S13]  /*0450*/  ISETP.NE.AND.EX P2, PT, RZ, c[0x0][0x25c], PT, P2 ;  /* 0x00009700ff007a0c */ /* 0x000fda0003f45320 */
[----:B-1----:R-:W-:-:S06]  /*0460*/  @P2 IMAD.WIDE R6, R2, R5, c[0x0][0x258] ;  /* 0x0000960002062625 */ /* 0x002fcc00078e0205 */
        /* <DEDUP_REMOVED lines=27> */
[----:B------:R-:W-:Y:S01]  /*0620*/  @!P1 IMAD R5, R5, c[0x0][0x178], RZ ;  /* 0x00005e0005059a24 */ /* 0x000fe200078e02ff */
[----:B------:R-:W-:Y:S01]  /*0630*/  @P1 MOV R20, R6 ;  /* 0x0000000600141202 */ /* 0x000fe20000000f00 */
[----:B------:R-:W-:Y:S02]  /*0640*/  @P1 IMAD R19, R119, c[0x0][0x194], R7 ;  /* 0x0000650077131a24 */ /* 0x000fe400078e0207 */
[----:B------:R-:W-:-:S04]  /*0650*/  @!P1 IMAD.WIDE.U32 R6, R2, c[0x0][0x178], RZ ;  /* 0x00005e0002069a25 */ /* 0x000fc800078e00ff */
[----:B------:R-:W-:Y:S01]  /*0660*/  @!P1 IMAD R4, R2, c[0x0][0x17c], R5 ;  /* 0x00005f0002049a24 */ /* 0x000fe200078e0205 */
[----:B------:R-:W-:Y:S01]  /*0670*/  @!P1 MOV R20, R6 ;  /* 0x0000000600149202 */ /* 0x000fe20000000f00 */
[----:B------:R-:W-:-:S03]  /*0680*/  @P0 IMAD.WIDE.U32 R124, R11, c[0x0][0x198], RZ ;  /* 0x000066000b7c0a25 */ /* 0x000fc600078e00ff */
        /* <DEDUP_REMOVED lines=13> */
.L_x_745:
[----:B-1----:R-:W-:Y:S02]  /*0760*/  IABS R6, c[0x0][0x1c8] ;  /* 0x0000720000067a13 */ /* 0x002fe40000000000 */
        /* <DEDUP_REMOVED lines=19> */
[----:B------:R-:W-:Y:S01]  /*08a0*/  ISETP.GE.U32.AND P3, PT, R5, R6, PT ;  /* 0x000000060500720c */ /* 0x000fe20003f66070 */
[----:B------:R-:W-:-:S04]  /*08b0*/  @P0 IMAD.IADD R5, R3, 0x1, R8 ;  /* 0x0000000103050824 */ /* 0x000fc800078e0208 */
[----:B------:R-:W-:-:S04]  /*08c0*/  @P0 IMAD.WIDE.U32 R22, R5, c[0x0][0x1a0], RZ ;  /* 0x0000680005160a25 */ /* 0x000fc800078e00ff */
[----:B------:R-:W-:-:S04]  /*08d0*/  @P0 IMAD R5, R5, c[0x0][0x1a4], R23 ;  /* 0x0000690005050a24 */ /* 0x000fc800078e0217 */
        /* <DEDUP_REMOVED lines=14> */
.L_x_746:
[-C--:B------:R-:W-:Y:S01]  /*09c0*/  LEA.HI R17, R21, R82.reuse, RZ, 0x2 ;  /* 0x0000005215117211 */ /* 0x080fe200078f10ff */
[----:B------:R-:W-:Y:S01]  /*09d0*/  IMAD R10, R10, c[0x0][0x1a8], RZ ;  /* 0x00006a000a0a7a24 */ /* 0x000fe200078e02ff */
[----:B------:R-:W-:Y:S01]  /*09e0*/  IADD3 R98, R95, -0x1, RZ ;  /* 0xffffffff5f627810 */ /* 0x000fe20007ffe0ff */
[----:B------:R-:W-:Y:S01]  /*09f0*/  IMAD.IADD R118, R122, 0x1, -R83 ;  /* 0x000000017a767824 */ /* 0x000fe200078e0a53 */
[----:B------:R-:W-:Y:S01]  /*0a00*/  SHF.R.S32.HI R132, RZ, 0x2, R17 ;  /* 0x00000002ff847819 */ /* 0x000fe20000011411 */
[----:B------:R-:W-:Y:S01]  /*0a10*/  IMAD R10, R15, c[0x0][0x1ac], R10 ;  /* 0x00006b000f0a7a24 */ /* 0x000fe200078e020a */
[CC--:B------:R-:W-:Y:S01]  /*0a20*/  LEA.HI R6, R21.reuse, R82.reuse, RZ, 0x4 ;  /* 0x0000005215067211 */ /* 0x0c0fe200078f20ff */
[----:B------:R-:W-:Y:S01]  /*0a30*/  IMAD R3, R98, -0x40, R77 ;  /* 0xffffffc062037824 */ /* 0x000fe200078e024d */
[----:B------:R-:W-:Y:S01]  /*0a40*/  LEA.HI R21, R21, R82, RZ, 0x3 ;  /* 0x0000005215157211 */ /* 0x000fe200078f18ff */
[----:B------:R-:W-:Y:S01]  /*0a50*/  UMOV UR21, 0x6 ;  /* 0x0000000600157882 */ /* 0x000fe20000000000 */
[C---:B------:R-:W-:Y:S01]  /*0a60*/  IADD3 R121, R132.reuse, 0x20, RZ ;  /* 0x0000002084797810 */ /* 0x040fe20007ffe0ff */
[----:B------:R-:W-:Y:S01]  /*0a70*/  ULDC.64 UR4, c[0x0][0x198] ;  /* 0x0000660000047ab9 */ /* 0x000fe20000000a00 */
[----:B------:R-:W-:Y:S01]  /*0a80*/  SHF.R.S32.HI R13, RZ, 0x3, R21 ;  /* 0x00000003ff0d7819 */ /* 0x000fe20000011415 */
[----:B------:R-:W-:Y:S01]  /*0a90*/  USHF.L.U64.HI UR21, UR4, UR21, UR5 ;  /* 0x0000001504157299 */ /* 0x000fe20008010205 */
[----:B------:R-:W-:Y:S01]  /*0aa0*/  SHF.R.S32.HI R2, RZ, 0x4, R6 ;  /* 0x00000004ff027819 */ /* 0x000fe20000011406 */
[----:B------:R-:W-:Y:S01]  /*0ab0*/  USHF.L.U32 UR22, UR4, 0x6, URZ ;  /* 0x0000000604167899 */ /* 0x000fe2000800063f */
[CC--:B------:R-:W-:Y:S01]  /*0ac0*/  ISETP.GE.AND P6, PT, R132.reuse, R3.reuse, PT ;  /* 0x000000038400720c */ /* 0x0c0fe20003fc6270 */
[----:B------:R-:W-:Y:S01]  /*0ad0*/  IMAD.SHL.U32 R7, R13, 0x40, RZ ;  /* 0x000000400d077824 */ /* 0x000fe200078e00ff */
[-C--:B------:R-:W-:Y:S01]  /*0ae0*/  ISETP.GE.AND P4, PT, R132, R3.reuse, PT ;  /* 0x000000038400720c */ /* 0x080fe20003f86270 */
[----:B------:R-:W-:Y:S01]  /*0af0*/  USHF.L.U32 UR6, UR4, 0x5, URZ ;  /* 0x0000000504067899 */ /* 0x000fe2000800063f */
[CC--:B------:R-:W-:Y:S01]  /*0b00*/  ISETP.GE.AND P5, PT, R121.reuse, R3.reuse, PT ;  /* 0x000000037900720c */ /* 0x0c0fe20003fa6270 */
[----:B------:R-:W-:Y:S01]  /*0b10*/  UMOV UR7, 0x5 ;  /* 0x0000000500077882 */ /* 0x000fe20000000000 */
[----:B------:R-:W-:Y:S01]  /*0b20*/  ISETP.GE.AND P3, PT, R121, R3, PT ;  /* 0x000000037900720c */ /* 0x000fe20003f66270 */
[----:B------:R-:W-:Y:S01]  /*0b30*/  USHF.L.U64.HI UR7, UR4, UR7, UR5 ;  /* 0x0000000704077299 */ /* 0x000fe20008010205 */
[----:B------:R-:W-:Y:S01]  /*0b40*/  LOP3.LUT R21, R21, 0xfffffff8, RZ, 0xc0, !PT ;  /* 0xfffffff815157812 */ /* 0x000fe200078ec0ff */
[----:B------:R-:W-:Y:S01]  /*0b50*/  IMAD.SHL.U32 R13, R13, 0x8, RZ ;  /* 0x000000080d0d7824 */ /* 0x000fe200078e00ff */
[----:B------:R-:W-:Y:S01]  /*0b60*/  LOP3.LUT R3, R17, 0xfffffffc, RZ, 0xc0, !PT ;  /* 0xfffffffc11037812 */ /* 0x000fe200078ec0ff */
[----:B------:R-:W-:Y:S01]  /*0b70*/  IMAD.SHL.U32 R101, R82, 0x2, RZ ;  /* 0x0000000252657824 */ /* 0x000fe200078e00ff */
[----:B------:R-:W-:Y:S01]  /*0b80*/  LEA.HI R9, R6, R2, RZ, 0x1 ;  /* 0x0000000206097211 */ /* 0x000fe200078f08ff */
[C---:B------:R-:W-:Y:S01]  /*0b90*/  IMAD.IADD R21, R82.reuse, 0x1, -R21 ;  /* 0x0000000152157824 */ /* 0x040fe200078e0a15 */
[----:B------:R-:W-:Y:S01]  /*0ba0*/  LOP3.LUT R7, R7, 0xc0, RZ, 0xc0, !PT ;  /* 0x000000c007077812 */ /* 0x000fe200078ec0ff */
[----:B------:R-:W-:Y:S01]  /*0bb0*/  IMAD.IADD R134, R82, 0x1, -R3 ;  /* 0x0000000152867824 */ /* 0x000fe200078e0a03 */
[----:B------:R-:W-:Y:S01]  /*0bc0*/  LOP3.LUT R9, R9, 0xfffffffe, RZ, 0xc0, !PT ;  /* 0xfffffffe09097812 */ /* 0x000fe200078ec0ff */
[----:B------:R-:W-:Y:S01]  /*0bd0*/  UIADD3 UR18, UR27, 0x646e171e, URZ ;  /* 0x646e171e1b127890 */ /* 0x000fe2000fffe03f */
[----:B------:R-:W-:Y:S01]  /*0be0*/  LEA.HI R3, R21, R21, RZ, 0x1 ;  /* 0x0000001515037211 */ /* 0x000fe200078f08ff */
[----:B------:R-:W-:Y:S01]  /*0bf0*/  IMAD.SHL.U32 R134, R134, 0x8, RZ ;  /* 0x0000000886867824 */ /* 0x000fe200078e00ff */
[----:B------:R-:W-:Y:S01]  /*0c00*/  SHF.R.S32.HI R133, RZ, 0x1f, R132 ;  /* 0x0000001fff857819 */ /* 0x000fe20000011484 */
[----:B------:R-:W-:Y:S01]  /*0c10*/  IMAD.IADD R9, R2, 0x1, -R9 ;  /* 0x0000000102097824 */ /* 0x000fe200078e0a09 */
[----:B------:R-:W-:-:S02]  /*0c20*/  LOP3.LUT R2, R3, 0x3fffffe, RZ, 0xc0, !PT ;  /* 0x03fffffe03027812 */ /* 0x000fc400078ec0ff */
[----:B------:R-:W-:Y:S01]  /*0c30*/  IADD3 R20, P0, R134, R20, RZ ;  /* 0x0000001486147210 */ /* 0x000fe20007f1e0ff */
[----:B------:R-:W-:Y:S01]  /*0c40*/  IMAD.WIDE R138, R80, 0x40, R132 ;  /* 0x00000040508a7825 */ /* 0x000fe200078e0284 */
[--C-:B------:R-:W-:Y:S02]  /*0c50*/  SHF.R.S32.HI R135, RZ, 0x1f, R134.reuse ;  /* 0x0000001fff877819 */ /* 0x100fe40000011486 */
[----:B------:R-:W-:Y:S01]  /*0c60*/  LOP3.LUT R4, R7, 0x18, R134, 0xf8, !PT ;  /* 0x0000001807047812 */ /* 0x000fe200078ef886 */
[----:B------:R-:W-:Y:S01]  /*0c70*/  IMAD.IADD R2, R21, 0x1, -R2 ;  /* 0x0000000115027824 */ /* 0x000fe200078e0a02 */
[----:B------:R-:W-:Y:S01]  /*0c80*/  SHF.R.U32.HI R7, RZ, 0x3, R7 ;  /* 0x00000003ff077819 */ /* 0x000fe20000011607 */
[----:B------:R-:W-:Y:S01]  /*0c90*/  IMAD.X R21, R135, 0x1, R19, P0 ;  /* 0x0000000187157824 */ /* 0x000fe200000e0613 */
[----:B------:R-:W-:Y:S01]  /*0ca0*/  ISETP.GE.AND P1, PT, R132, R118, PT ;  /* 0x000000768400720c */ /* 0x000fe20003f26270 */
[----:B------:R-:W-:Y:S01]  /*0cb0*/  IMAD R19, R133, c[0x0][0x198], RZ ;  /* 0x0000660085137a24 */ /* 0x000fe200078e02ff */
[----:B------:R-:W-:Y:S01]  /*0cc0*/  LOP3.LUT R7, R4, R7, RZ, 0x3c, !PT ;  /* 0x0000000704077212 */ /* 0x000fe200078e3cff */
[----:B------:R-:W-:Y:S01]  /*0cd0*/  IMAD.WIDE.U32 R24, R132, c[0x0][0x198], R134 ;  /* 0x0000660084187a25 */ /* 0x000fe200078e0086 */
[----:B------:R-:W-:-:S02]  /*0ce0*/  LEA.HI R17, R17, R132, RZ, 0x1 ;  /* 0x0000008411117211 */ /* 0x000fc400078f08ff */
[----:B------:R-:W-:Y:S01]  /*0cf0*/  SHF.R.S32.HI R81, RZ, 0x5, R81 ;  /* 0x00000005ff517819 */ /* 0x000fe20000011451 */
[----:B------:R-:W-:Y:S01]  /*0d00*/  IMAD R4, R132, c[0x0][0x19c], R19 ;  /* 0x0000670084047a24 */ /* 0x000fe200078e0213 */
[----:B------:R-:W-:Y:S01]  /*0d10*/  IADD3 R124, P0, R124, R24, RZ ;  /* 0x000000187c7c7210 */ /* 0x000fe20007f1e0ff */
[----:B------:R-:W-:Y:S01]  /*0d20*/  IMAD.WIDE.U32 R14, R15, c[0x0][0x1a8], R20 ;  /* 0x00006a000f0e7a25 */ /* 0x000fe200078e0014 */
[----:B------:R-:W-:Y:S02]  /*0d30*/  SHF.R.S32.HI R127, RZ, 0x1f, R96 ;  /* 0x0000001fff7f7819 */ /* 0x000fe40000011460 */
[----:B------:R-:W-:Y:S01]  /*0d40*/  IADD3.X R125, R11, R25, R4, P0, !PT ;  /* 0x000000190b7d7210 */ /* 0x000fe200007fe404 */
[----:B------:R-:W-:Y:S01]  /*0d50*/  IMAD R19, R133, c[0x0][0x1a0], RZ ;  /* 0x0000680085137a24 */ /* 0x000fe200078e02ff */
[----:B------:R-:W-:Y:S01]  /*0d60*/  LOP3.LUT R11, R6, 0xfffffff0, RZ, 0xc0, !PT ;  /* 0xfffffff0060b7812 */ /* 0x000fe200078ec0ff */
[----:B------:R-:W-:Y:S01]  /*0d70*/  IMAD.WIDE.U32 R20, R132, c[0x0][0x1a0], R134 ;  /* 0x0000680084147a25 */ /* 0x000fe200078e0086 */
[----:B------:R-:W-:-:S02]  /*0d80*/  ISETP.GE.AND P0, PT, R121, R118, PT ;  /* 0x000000767900720c */ /* 0x000fc40003f06270 */
[----:B------:R-:W-:Y:S01]  /*0d90*/  SHF.R.S32.HI R3, RZ, 0x1, R3 ;  /* 0x00000001ff037819 */ /* 0x000fe20000011403 */
[----:B------:R-:W-:Y:S01]  /*0da0*/  IMAD R4, R132, c[0x0][0x1a4], R19 ;  /* 0x0000690084047a24 */ /* 0x000fe200078e0213 */
[----:B------:R-:W-:Y:S01]  /*0db0*/  IADD3 R22, P2, R22, R20, RZ ;  /* 0x0000001416167210 */ /* 0x000fe20007f5e0ff */
[----:B------:R-:W-:Y:S01]  /*0dc0*/  IMAD.IADD R12, R82, 0x1, -R11 ;  /* 0x00000001520c7824 */ /* 0x000fe200078e0a0b */
[----:B------:R-:W-:Y:S01]  /*0dd0*/  LOP3.LUT R11, R17, 0x7fffffe, RZ, 0xc0, !PT ;  /* 0x07fffffe110b7812 */ /* 0x000fe200078ec0ff */
[----:B------:R-:W-:Y:S01]  /*0de0*/  IMAD.IADD R15, R15, 0x1, R10 ;  /* 0x000000010f0f7824 */ /* 0x000fe200078e020a */
[----:B------:R-:W-:Y:S01]  /*0df0*/  IADD3.X R23, R5, R21, R4, P2, !PT ;  /* 0x0000001505177210 */ /* 0x000fe200017fe404 */
[----:B------:R-:W-:Y:S01]  /*0e00*/  IMAD R129, R127, c[0x0][0x1b0], RZ ;  /* 0x00006c007f817a24 */ /* 0x000fe200078e02ff */
[----:B------:R-:W-:Y:S01]  /*0e10*/  SHF.R.S32.HI R5, RZ, 0x1f, R12 ;  /* 0x0000001fff057819 */ /* 0x000fe2000001140c */
[----:B------:R-:W-:Y:S01]  /*0e20*/  IMAD.IADD R120, R132, 0x1, -R11 ;  /* 0x0000000184787824 */ /* 0x000fe200078e0a0b */
[-C--:B------:R-:W-:Y:S01]  /*0e30*/  LEA.HI R4, R12, R12.reuse, RZ, 0x1 ;  /* 0x0000000c0c047211 */ /* 0x080fe200078f08ff */
[----:B------:R-:W-:Y:S01]  /*0e40*/  @!P1 IMAD.WIDE.U32 R10, R138, c[0x0][0x190], R14 ;  /* 0x000064008a0a9a25 */ /* 0x000fe200078e000e */
[----:B------:R-:W-:-:S02]  /*0e50*/  LEA.HI R8, R5, R12, RZ, 0x3 ;  /* 0x0000000c05087211 */ /* 0x000fc400078f18ff */
[----:B------:R-:W-:Y:S01]  /*0e60*/  @!P0 IADD3 R20, P2, R138, 0x20, RZ ;  /* 0x000000208a148810 */ /* 0x000fe20007f5e0ff */
[----:B------:R-:W-:Y:S01]  /*0e70*/  @!P1 IMAD R5, R139, c[0x0][0x190], RZ ;  /* 0x000064008b059a24 */ /* 0x000fe200078e02ff */
[----:B------:R-:W-:Y:S01]  /*0e80*/  LOP3.LUT R79, R4, 0x7fffffe, RZ, 0xc0, !PT ;  /* 0x07fffffe044f7812 */ /* 0x000fe200078ec0ff */
[----:B------:R-:W-:Y:S01]  /*0e90*/  IMAD R120, R81, 0x8, R120 ;  /* 0x0000000851787824 */ /* 0x000fe200078e0278 */
[----:B------:R-:W-:Y:S01]  /*0ea0*/  LOP3.LUT R101, R101, 0x6, RZ, 0xc0, !PT ;  /* 0x0000000665657812 */ /* 0x000fe200078ec0ff */
[----:B------:R-:W-:Y:S02]  /*0eb0*/  @!P1 IMAD R5, R138, c[0x0][0x194], R5 ;  /* 0x000065008a059a24 */ /* 0x000fe400078e0205 */
[----:B------:R-:W-:Y:S01]  /*0ec0*/  @!P0 IMAD.X R6, RZ, RZ, R139, P2 ;  /* 0x000000ffff068224 */ /* 0x000fe200010e068b */
[----:B------:R-:W-:Y:S01]  /*0ed0*/  @!P1 LEA R24, P2, R10, c[0x0][0x160], 0x1 ;  /* 0x000058000a189a11 */ /* 0x000fe200078408ff */
[----:B------:R-:W-:Y:S02]  /*0ee0*/  IMAD.U32 R120, R120, 0x20, R7 ;  /* 0x0000002078787824 */ /* 0x000fe400078e0007 */
[----:B------:R-:W-:Y:S01]  /*0ef0*/  @!P1 IMAD.IADD R5, R11, 0x1, R5 ;  /* 0x000000010b059824 */ /* 0x000fe200078e0205 */
[----:B------:R-:W-:Y:S01]  /*0f00*/  SHF.R.S32.HI R11, RZ, 0x1f, R98 ;  /* 0x0000001fff0b7819 */ /* 0x000fe20000011462 */
[----:B------:R-:W-:-:S02]  /*0f10*/  @!P0 IMAD R7, R6, c[0x0][0x190], RZ ;  /* 0x0000640006078a24 */ /* 0x000fc400078e02ff */
[----:B------:R-:W-:Y:S01]  /*0f20*/  IMAD R129, R96, c[0x0][0x1b4], R129 ;  /* 0x00006d0060817a24 */ /* 0x000fe200078e0281 */
[----:B------:R-:W-:Y:S01]  /*0f30*/  @!P1 LEA.HI.X R25, R10, c[0x0][0x164], R5, 0x1, P2 ;  /* 0x000059000a199a11 */ /* 0x000fe200010f0c05 */
[----:B------:R-:W-:-:S04]  /*0f40*/  IMAD.WIDE.U32 R124, R96, c[0x0][0x1b0], R124 ;  /* 0x00006c00607c7a25 */ /* 0x000fc800078e007c */
[C---:B------:R-:W-:Y:S02]  /*0f50*/  @!P0 IMAD R6, R20.reuse, c[0x0][0x194], R7 ;  /* 0x0000650014068a24 */ /* 0x040fe400078e0207 */
[----:B------:R-:W-:-:S04]  /*0f60*/  @!P0 IMAD.WIDE.U32 R20, R20, c[0x0][0x190], R14 ;  /* 0x0000640014148a25 */ /* 0x000fc800078e000e */
[----:B------:R-:W-:Y:S01]  /*0f70*/  IMAD R10, R98, UR21, RZ ;  /* 0x00000015620a7c24 */ /* 0x000fe2000f8e02ff */
[----:B------:R-:W-:Y:S01]  /*0f80*/  @!P0 LEA R18, P2, R20, c[0x0][0x160], 0x1 ;  /* 0x0000580014128a11 */ /* 0x000fe200078408ff */
[----:B------:R-:W-:Y:S02]  /*0f90*/  IMAD.IADD R129, R125, 0x1, R129 ;  /* 0x000000017d817824 */ /* 0x000fe400078e0281 */
[----:B------:R-:W-:Y:S02]  /*0fa0*/  IMAD.MOV.U32 R128, RZ, RZ, R124 ;  /* 0x000000ffff807224 */ /* 0x000fe400078e007c */
[----:B------:R-:W-:Y:S02]  /*0fb0*/  IMAD.SHL.U32 R120, R120, 0x2, RZ ;  /* 0x0000000278787824 */ /* 0x000fe400078e00ff */
[----:B------:R-:W-:Y:S02]  /*0fc0*/  IMAD R5, R11, UR22, R10 ;  /* 0x000000160b057c24 */ /* 0x000fe4000f8e020a */
[----:B------:R-:W-:Y:S01]  /*0fd0*/  IMAD.WIDE.U32 R14, R98, UR22, R128 ;  /* 0x00000016620e7c25 */ /* 0x000fe2000f8e0080 */
[----:B------:R-:W-:Y:S01]  /*0fe0*/  @!PT LDS RZ, [RZ] ;  /* 0x00000000fffff984 */ /* 0x000fe20000000800 */
[----:B------:R-:W-:Y:S01]  /*0ff0*/  @!PT LDS RZ, [RZ] ;  /* 0x00000000fffff984 */ /* 0x000fe20000000800 */
[----:B------:R-:W-:Y:S01]  /*1000*/  @!PT LDS RZ, [RZ] ;  /* 0x00000000fffff984 */ /* 0x000fe20000000800 */
[----:B------:R1:W-:Y:S03]  /*1010*/  @!P1 LDGSTS.E.BYPASS.LTC128B.128 [R120], [R24.64] ;  /* 0x0000000018789fae */ /* 0x0003e6000b901d58 */
[----:B------:R-:W-:Y:S01]  /*1020*/  @!P0 IMAD.IADD R6, R21, 0x1, R6 ;  /* 0x0000000115068824 */ /* 0x000fe200078e0206 */
[----:B------:R1:W-:Y:S01]  /*1030*/  @!P1 LDGSTS.E.BYPASS.LTC128B.128 [R120+0x1000], [R24.64+0x40] ;  /* 0x0100004018789fae */ /* 0x0003e2000b901d58 */
[----:B------:R-:W-:Y:S01]  /*1040*/  IMAD.IADD R5, R15, 0x1, R5 ;  /* 0x000000010f057824 */ /* 0x000fe200078e0205 */
[----:B------:R-:W-:Y:S01]  /*1050*/  SHF.R.S32.HI R15, RZ, 0x1, R4 ;  /* 0x00000001ff0f7819 */ /* 0x000fe20000011404 */
[----:B------:R-:W-:Y:S01]  /*1060*/  IMAD R127, R127, c[0x0][0x1b8], RZ ;  /* 0x00006e007f7f7a24 */ /* 0x000fe200078e02ff */
[----:B------:R1:W-:Y:S01]  /*1070*/  @!P1 LDGSTS.E.BYPASS.LTC128B.128 [R120+0x2000], [R24.64+0x80] ;  /* 0x0200008018789fae */ /* 0x0003e2000b901d58 */
[----:B------:R-:W-:Y:S01]  /*1080*/  @!P6 LEA R16, P1, R14, c[0x0][0x168], 0x1 ;  /* 0x00005a000e10ea11 */ /* 0x000fe200078208ff */
[----:B------:R-:W-:Y:S01]  /*1090*/  IMAD R11, R11, c[0x0][0x1a0], RZ ;  /* 0x000068000b0b7a24 */ /* 0x000fe200078e02ff */
[----:B------:R-:W-:Y:S01]  /*10a0*/  @!P0 LEA.HI.X R19, R20, c[0x0][0x164], R6, 0x1, P2 ;  /* 0x0000590014138a11 */ /* 0x000fe200010f0c06 */
[----:B------:R-:W-:Y:S01]  /*10b0*/  IMAD R127, R96, c[0x0][0x1bc], R127 ;  /* 0x00006f00607f7a24 */ /* 0x000fe200078e027f */
[----:B------:R-:W-:Y:S01]  /*10c0*/  @!P5 IADD3 R10, P2, R14, UR6, RZ ;  /* 0x000000060e0adc10 */ /* 0x000fe2000ff5e0ff */
[----:B------:R-:W-:Y:S01]  /*10d0*/  IMAD.WIDE.U32 R96, R96, c[0x0][0x1b8], R22 ;  /* 0x00006e0060607a25 */ /* 0x000fe200078e0016 */
[----:B------:R-:W-:Y:S01]  /*10e0*/  @!P6 LEA.HI.X R17, R14, c[0x0][0x16c], R5, 0x1, P1 ;  /* 0x00005b000e11ea11 */ /* 0x000fe200008f0c05 */
[----:B------:R2:W-:Y:S01]  /*10f0*/  @!P0 LDGSTS.E.BYPASS.LTC128B.128 [R120+0x800], [R18.64] ;  /* 0x0080000012788fae */ /* 0x0005e2000b901d58 */
[----:B------:R-:W-:Y:S01]  /*1100*/  @!P5 IADD3.X R5, R5, UR7, RZ, P2, !PT ;  /* 0x000000070505dc10 */ /* 0x000fe200097fe4ff */
[----:B------:R-:W-:Y:S01]  /*1110*/  IMAD.WIDE.U32 R6, R98, c[0x0][0x1a0], RZ ;  /* 0x0000680062067a25 */ /* 0x000fe200078e00ff */
[C---:B------:R-:W-:Y:S01]  /*1120*/  @!P5 LEA R20, P2, R10.reuse, c[0x0][0x168], 0x1 ;  /* 0x00005a000a14da11 */ /* 0x040fe200078408ff */
[----:B------:R2:W-:Y:S01]  /*1130*/  @!P0 LDGSTS.E.BYPASS.LTC128B.128 [R120+0x1800], [R18.64+0x40] ;  /* 0x0180004012788fae */ /* 0x0005e2000b901d58 */
[----:B------:R-:W-:Y:S01]  /*1140*/  SHF.R.S32.HI R4, RZ, 0x1f, R4 ;  /* 0x0000001fff047819 */ /* 0x000fe20000011404 */
[----:B------:R-:W-:Y:S01]  /*1150*/  IMAD.SHL.U32 R116, R3, 0x40, RZ ;  /* 0x0000004003747824 */ /* 0x000fe200078e00ff */
[----:B------:R-:W-:Y:S01]  /*1160*/  @!P5 LEA.HI.X R21, R10, c[0x0][0x16c], R5, 0x1, P2 ;  /* 0x00005b000a15da11 */ /* 0x000fe200010f0c05 */
[----:B------:R2:W-:Y:S01]  /*1170*/  @!P0 LDGSTS.E.BYPASS.LTC128B.128 [R120+0x2800], [R18.64+0x80] ;  /* 0x0280008012788fae */ /* 0x0005e2000b901d58 */
[----:B------:R-:W-:Y:S01]  /*1180*/  LEA.HI R4, R4, R15, RZ, 0x2 ;  /* 0x0000000f04047211 */ /* 0x000fe200078f10ff */
[----:B------:R-:W-:Y:S01]  /*1190*/  IMAD R11, R98, c[0x0][0x1a4], R11 ;  /* 0x00006900620b7a24 */ /* 0x000fe200078e020b */
[----:B------:R-:W-:Y:S01]  /*11a0*/  LOP3.LUT R116, R116, 0xc0, RZ, 0xc0, !PT ;  /* 0x000000c074747812 */ /* 0x000fe200078ec0ff */
[----:B------:R3:W-:Y:S01]  /*11b0*/  @!P6 LDGSTS.E.BYPASS.LTC128B.128 [R120+0x3000], [R16.64] ;  /* 0x030000001078efae */ /* 0x0007e2000b901d58 */
[----:B------:R-:W-:Y:S01]  /*11c0*/  LOP3.LUT R4, R4, 0xfffffffc, RZ, 0xc0, !PT ;  /* 0xfffffffc04047812 */ /* 0x000fe200078ec0ff */
[----:B------:R-:W-:Y:S01]  /*11d0*/  IMAD.IADD R11, R7, 0x1, R11 ;  /* 0x00000001070b7824 */ /* 0x000fe200078e020b */
[----:B------:R-:W-:Y:S01]  /*11e0*/  LEA R7, P1, R6, R96, 0x6 ;  /* 0x0000006006077211 */ /* 0x000fe200078230ff */
[----:B------:R3:W-:Y:S01]  /*11f0*/  @!P6 LDGSTS.E.BYPASS.LTC128B.128 [R120+0x4000], [R16.64+0x40] ;  /* 0x040000401078efae */ /* 0x0007e2000b901d58 */
[----:B------:R-:W-:Y:S01]  /*1200*/  IMAD.IADD R127, R97, 0x1, R127 ;  /* 0x00000001617f7824 */ /* 0x000fe200078e027f */
[----:B------:R-:W-:Y:S01]  /*1210*/  LOP3.LUT R13, R116, 0x8, R13, 0xf8, !PT ;  /* 0x00000008740d7812 */ /* 0x000fe200078ef80d */
[----:B------:R-:W-:Y:S01]  /*1220*/  IMAD.IADD R4, R15, 0x1, -R4 ;  /* 0x000000010f047824 */ /* 0x000fe200078e0a04 */
[----:B------:R3:W-:Y:S01]  /*1230*/  @!P6 LDGSTS.E.BYPASS.LTC128B.128 [R120+0x5000], [R16.64+0x80] ;  /* 0x050000801078efae */ /* 0x0007e2000b901d58 */
[----:B------:R-:W-:Y:S01]  /*1240*/  IMAD.MOV.U32 R5, RZ, RZ, 0x20 ;  /* 0x00000020ff057424 */ /* 0x000fe200078e00ff */
[----:B------:R-:W-:Y:S01]  /*1250*/  LEA.HI.X R6, R6, R127, R11, 0x6, P1 ;  /* 0x0000007f06067211 */ /* 0x000fe200008f340b */
[----:B------:R-:W-:Y:S01]  /*1260*/  IMAD.SHL.U32 R10, R4, 0x40, RZ ;  /* 0x00000040040a7824 */ /* 0x000fe200078e00ff */
[----:B------:R4:W-:Y:S01]  /*1270*/  @!P5 LDGSTS.E.BYPASS.LTC128B.128 [R120+0x3800], [R20.64] ;  /* 0x038000001478dfae */ /* 0x0009e2000b901d58 */
[----:B------:R-:W-:Y:S01]  /*1280*/  IMAD.SHL.U32 R8, R8, 0x20, RZ ;  /* 0x0000002008087824 */ /* 0x000fe200078e00ff */
[----:B------:R-:W-:Y:S01]  /*1290*/  SHF.R.U32.HI R116, RZ, 0x3, R116 ;  /* 0x00000003ff747819 */ /* 0x000fe20000011674 */
[C---:B------:R-:W-:Y:S01]  /*12a0*/  IMAD R11, R9.reuse, 0x8, R2 ;  /* 0x00000008090b7824 */ /* 0x040fe200078e0202 */
[----:B------:R4:W-:Y:S01]  /*12b0*/  @!P5 LDGSTS.E.BYPASS.LTC128B.128 [R120+0x4800], [R20.64+0x40] ;  /* 0x048000401478dfae */ /* 0x0009e2000b901d58 */
[----:B------:R-:W-:Y:S01]  /*12c0*/  IMAD.SHL.U32 R15, R9, 0x8, RZ ;  /* 0x00000008090f7824 */ /* 0x000fe200078e00ff */
[----:B------:R-:W-:Y:S01]  /*12d0*/  LOP3.LUT R2, R10, 0xc0, RZ, 0xc0, !PT ;  /* 0x000000c00a027812 */ /* 0x000fe200078ec0ff */
[----:B------:R-:W-:Y:S01]  /*12e0*/  IMAD.IADD R79, R12, 0x1, -R79 ;  /* 0x000000010c4f7824 */ /* 0x000fe200078e0a4f */
[----:B------:R4:W-:Y:S01]  /*12f0*/  @!P5 LDGSTS.E.BYPASS.LTC128B.128 [R120+0x5800], [R20.64+0x80] ;  /* 0x058000801478dfae */ /* 0x0009e2000b901d58 */
[----:B------:R-:W-:Y:S01]  /*1300*/  LOP3.LUT R78, R8, 0xffffff00, RZ, 0xc0, !PT ;  /* 0xffffff00084e7812 */ /* 0x000fe200078ec0ff */
[----:B------:R-:W-:Y:S01]  /*1310*/  IMAD R83, R81, 0x10, R83 ;  /* 0x0000001051537824 */ /* 0x000fe200078e0253 */
[----:B------:R-:W-:Y:S01]  /*1320*/  LOP3.LUT R116, R13, R116, RZ, 0x3c, !PT ;  /* 0x000000740d747212 */ /* 0x000fe200078e3cff */
[----:B------:R-:W0:Y:S01]  /*1330*/  LDGDEPBAR ;  /* 0x00000000000079af */ /* 0x000e220000000000 */
[----:B--2---:R-:W-:Y:S01]  /*1340*/  IMAD.WIDE.U32 R18, R5, c[0x0][0x1a0], RZ ;  /* 0x0000680005127a25 */ /* 0x004fe200078e00ff */
[----:B------:R-:W-:-:S02]  /*1350*/  LOP3.LUT R15, R2, 0x8, R15, 0xf8, !PT ;  /* 0x00000008020f7812 */ /* 0x000fc400078ef80f */
[----:B------:R-:W-:Y:S01]  /*1360*/  SHF.R.U32.HI R2, RZ, 0x3, R2 ;  /* 0x00000003ff027819 */ /* 0x000fe20000011602 */
[----:B------:R-:W-:Y:S01]  /*1370*/  IMAD R13, R5, c[0x0][0x1a4], RZ ;  /* 0x00006900050d7a24 */ /* 0x000fe200078e02ff */
[----:B------:R-:W-:Y:S01]  /*1380*/  @!P3 IADD3 R9, P0, R7, R18, RZ ;  /* 0x000000120709b210 */ /* 0x000fe20007f1e0ff */
[----:B------:R-:W-:Y:S01]  /*1390*/  IMAD R10, R81, 0x200, R78 ;  /* 0x00000200510a7824 */ /* 0x000fe200078e024e */
[----:B------:R-:W-:Y:S01]  /*13a0*/  @!P4 LEA R12, P1, R7, c[0x0][0x170], 0x1 ;  /* 0x00005c00070cca11 */ /* 0x000fe200078208ff */
[----:B------:R-:W-:Y:S01]  /*13b0*/  IMAD.U32 R116, R11, 0x20, R116 ;  /* 0x000000200b747824 */ /* 0x000fe200078e0074 */
[----:B------:R-:W-:Y:S01]  /*13c0*/  LOP3.LUT R2, R15, R2, RZ, 0x3c, !PT ;  /* 0x000000020f027212 */ /* 0x000fe200078e3cff */
[----:B------:R-:W-:Y:S01]  /*13d0*/  IMAD R117, R79, 0x20, R10 ;  /* 0x000000204f757824 */ /* 0x000fe200078e020a */
[----:B------:R-:W-:Y:S01]  /*13e0*/  @!P3 IADD3.X R8, R6, R19, R13, P0, !PT ;  /* 0x000000130608b210 */ /* 0x000fe200007fe40d */
[----:B------:R-:W-:Y:S01]  /*13f0*/  IMAD.SHL.U32 R116, R116, 0x2, RZ ;  /* 0x0000000274747824 */ /* 0x000fe200078e00ff */
[----:B------:R-:W-:Y:S01]  /*1400*/  @!P4 LEA.HI.X R13, R7, c[0x0][0x174], R6, 0x1, P1 ;  /* 0x00005d00070dca11 */ /* 0x000fe200008f0c06 */
[----:B------:R-:W-:Y:S01]  /*1410*/  IMAD.IADD R117, R2, 0x1, R117 ;  /* 0x0000000102757824 */ /* 0x000fe200078e0275 */
[----:B------:R-:W-:Y:S01]  /*1420*/  @!P3 LEA R6, P0, R9, c[0x0][0x170], 0x1 ;  /* 0x00005c000906ba11 */ /* 0x000fe200078008ff */
[----:B------:R-:W-:Y:S01]  /*1430*/  IMAD R79, R79, 0x20, R78 ;  /* 0x000000204f4f7824 */ /* 0x000fe200078e024e */
[----:B------:R-:W-:Y:S01]  /*1440*/  LOP3.LUT P1, RZ, R4, 0x2, RZ, 0xc0, !PT ;  /* 0x0000000204ff7812 */ /* 0x000fe2000782c0ff */
[----:B------:R-:W-:Y:S01]  /*1450*/  IMAD.SHL.U32 R117, R117, 0x2, RZ ;  /* 0x0000000275757824 */ /* 0x000fe200078e00ff */
[----:B------:R-:W-:Y:S01]  /*1460*/  @!P3 LEA.HI.X R7, R9, c[0x0][0x174], R8, 0x1, P0 ;  /* 0x00005d000907ba11 */ /* 0x000fe200000f0c08 */
[----:B------:R-:W-:Y:S01]  /*1470*/  IMAD.MOV.U32 R4, RZ, RZ, 0x10 ;  /* 0x00000010ff047424 */ /* 0x000fe200078e00ff */
[----:B------:R-:W-:Y:S01]  /*1480*/  LOP3.LUT P0, RZ, R3, 0x2, RZ, 0xc0, !PT ;  /* 0x0000000203ff7812 */ /* 0x000fe2000780c0ff */
[----:B------:R-:W-:Y:S01]  /*1490*/  IMAD R94, R80, 0x4, R81 ;  /* 0x00000004505e7824 */ /* 0x000fe200078e0251 */
[----:B------:R-:W-:-:S04]  /*14a0*/  DEPBAR.LE SB0, 0x0 ;  /* 0x000080000000791a */ /* 0x000fc80000000000 */
[----:B------:R-:W-:Y:S01]  /*14b0*/  BAR.SYNC.DEFER_BLOCKING 0x0 ;  /* 0x0000000000007b1d */ /* 0x000fe20000010000 */
[----:B------:R-:W-:Y:S02]  /*14c0*/  SEL R3, R4, 0xfffffff0, !P1 ;  /* 0xfffffff004037807 */ /* 0x000fe40004800000 */
[----:B------:R-:W-:-:S03]  /*14d0*/  SEL R5, R5, 0xffffffe0, !P0 ;  /* 0xffffffe005057807 */ /* 0x000fc60004000000 */
[----:B------:R-:W-:Y:S02]  /*14e0*/  IMAD R115, R3, 0x2, R117 ;  /* 0x0000000203737824 */ /* 0x000fe400078e0275 */
[----:B------:R-:W-:Y:S01]  /*14f0*/  IMAD.IADD R113, R116, 0x1, R5 ;  /* 0x0000000174717824 */ /* 0x000fe200078e0205 */
        /* <DEDUP_REMOVED lines=21> */
[----:B------:R-:W1:Y:S04]  /*1650*/  LDSM.16.M88.4 R36, [R116+0x3000] ;  /* 0x003000007424783b */ /* 0x000e680000000200 */
[----:B------:R-:W1:Y:S04]  /*1660*/  LDSM.16.M88.4 R28, [R116+0x3400] ;  /* 0x00340000741c783b */ /* 0x000e680000000200 */
[----:B----4-:R-:W4:Y:S04]  /*1670*/  LDSM.16.M88.4 R20, [R116+0x3800] ;  /* 0x003800007414783b */ /* 0x010f280000000200 */
[----:B------:R-:W4:Y:S04]  /*1680*/  LDSM.16.M88.4 R8, [R116+0x3c00] ;  /* 0x003c00007408783b */ /* 0x000f280000000200 */
[----:B--2---:R-:W-:Y:S04]  /*1690*/  LDSM.16.M88.4 R12, [R115] ;  /* 0x00000000730c783b */ /* 0x004fe80000000200 */
[----:B-----5:R-:W2:Y:S04]  /*16a0*/  LDSM.16.M88.4 R4, [R113+0x3000] ;  /* 0x003000007104783b */ /* 0x020ea80000000200 */
[----:B------:R-:W5:Y:S04]  /*16b0*/  LDSM.16.M88.4 R44, [R113+0x3400] ;  /* 0x00340000712c783b */ /* 0x000f680000000200 */
[----:B---3--:R-:W3:Y:S04]  /*16c0*/  LDSM.16.M88.4 R16, [R113+0x3800] ;  /* 0x003800007110783b */ /* 0x008ee80000000200 */
[----:B------:R-:W2:Y:S04]  /*16d0*/  LDSM.16.M88.4 R52, [R113+0x3c00] ;  /* 0x003c00007134783b */ /* 0x000ea80000000200 */
[----:B------:R-:W-:Y:S01]  /*16e0*/  LDSM.16.M88.4 R48, [R116+0x4400] ;  /* 0x004400007430783b */ /* 0x000fe20000000200 */
[C---:B-1----:R-:W-:Y:S03]  /*16f0*/  HMMA.16816.F32.BF16 R40, R56.reuse, R36, RZ ;  /* 0x000000243828723c */ /* 0x042fe600000418ff */
[----:B------:R-:W-:Y:S04]  /*1700*/  LDSM.16.M88.4 R68, [R115+0x1000] ;  /* 0x001000007344783b */ /* 0x000fe80000000200 */
[----:B------:R-:W-:Y:S01]  /*1710*/  LDSM.16.M88.4 R72, [R113+0x4800] ;  /* 0x004800007148783b */ /* 0x000fe20000000200 */
[C---:B------:R-:W-:Y:S03]  /*1720*/  HMMA.16816.F32.BF16 R36, R56.reuse, R38, RZ ;  /* 0x000000263824723c */ /* 0x040fe600000418ff */
[----:B------:R-:W-:Y:S04]  /*1730*/  LDSM.16.M88.4 R64, [R113+0x4c00] ;  /* 0x004c00007140783b */ /* 0x000fe80000000200 */
[----:B------:R-:W0:Y:S01]  /*1740*/  LDGDEPBAR ;  /* 0x00000000000079af */ /* 0x000e220000000000 */
[C---:B------:R-:W-:Y:S08]  /*1750*/  HMMA.16816.F32.BF16 R32, R56.reuse, R28, RZ ;  /* 0x0000001c3820723c */ /* 0x040ff000000418ff */
[C---:B------:R-:W-:Y:S08]  /*1760*/  HMMA.16816.F32.BF16 R28, R56.reuse, R30, RZ ;  /* 0x0000001e381c723c */ /* 0x040ff000000418ff */
[C---:B----4-:R-:W-:Y:S08]  /*1770*/  HMMA.16816.F32.BF16 R24, R56.reuse, R20, RZ ;  /* 0x000000143818723c */ /* 0x050ff000000418ff */
[C---:B------:R-:W-:Y:S08]  /*1780*/  HMMA.16816.F32.BF16 R20, R56.reuse, R22, RZ ;  /* 0x000000163814723c */ /* 0x040ff000000418ff */
[C---:B------:R-:W-:Y:S08]  /*1790*/  HMMA.16816.F32.BF16 R60, R56.reuse, R8, RZ ;  /* 0x00000008383c723c */ /* 0x040ff000000418ff */
[----:B------:R-:W-:Y:S01]  /*17a0*/  HMMA.16816.F32.BF16 R56, R56, R10, RZ ;  /* 0x0000000a3838723c */ /* 0x000fe200000418ff */
[----:B------:R-:W-:Y:S07]  /*17b0*/  LDSM.16.M88.4 R8, [R117+0x1000] ;  /* 0x001000007508783b */ /* 0x000fee0000000200 */
[C---:B--2---:R-:W-:Y:S08]  /*17c0*/  HMMA.16816.F32.BF16 R40, R12.reuse, R4, R40 ;  /* 0x000000040c28723c */ /* 0x044ff00000041828 */
[C---:B------:R-:W-:Y:S01]  /*17d0*/  HMMA.16816.F32.BF16 R36, R12.reuse, R6, R36 ;  /* 0x000000060c24723c */ /* 0x040fe20000041824 */
[----:B------:R-:W1:Y:S07]  /*17e0*/  LDSM.16.M88.4 R4, [R116+0x4000] ;  /* 0x004000007404783b */ /* 0x000e6e0000000200 */
[C---:B-----5:R-:W-:Y:S08]  /*17f0*/  HMMA.16816.F32.BF16 R32, R12.reuse, R44, R32 ;  /* 0x0000002c0c20723c */ /* 0x060ff00000041820 */
[C---:B------:R-:W-:Y:S01]  /*1800*/  HMMA.16816.F32.BF16 R28, R12.reuse, R46, R28 ;  /* 0x0000002e0c1c723c */ /* 0x040fe2000004181c */
[----:B------:R-:W2:Y:S07]  /*1810*/  LDSM.16.M88.4 R44, [R116+0x4800] ;  /* 0x00480000742c783b */ /* 0x000eae0000000200 */
[C---:B---3--:R-:W-:Y:S08]  /*1820*/  HMMA.16816.F32.BF16 R24, R12.reuse, R16, R24 ;  /* 0x000000100c18723c */ /* 0x048ff00000041818 */
[C---:B------:R-:W-:Y:S01]  /*1830*/  HMMA.16816.F32.BF16 R20, R12.reuse, R18, R20 ;  /* 0x000000120c14723c */ /* 0x040fe20000041814 */
[----:B------:R-:W3:Y:S07]  /*1840*/  LDSM.16.M88.4 R16, [R116+0x4c00] ;  /* 0x004c00007410783b */ /* 0x000eee0000000200 */
[C---:B------:R-:W-:Y:S08]  /*1850*/  HMMA.16816.F32.BF16 R60, R12.reuse, R52, R60 ;  /* 0x000000340c3c723c */ /* 0x040ff0000004183c */
[----:B------:R-:W-:Y:S01]  /*1860*/  HMMA.16816.F32.BF16 R56, R12, R54, R56 ;  /* 0x000000360c38723c */ /* 0x000fe20000041838 */
[----:B------:R-:W4:Y:S04]  /*1870*/  LDSM.16.M88.4 R12, [R113+0x4000] ;  /* 0x00400000710c783b */ /* 0x000f280000000200 */
[----:B------:R-:W-:Y:S03]  /*1880*/  LDSM.16.M88.4 R52, [R116+0x5000] ;  /* 0x005000007434783b */ /* 0x000fe60000000200 */
[C---:B-1----:R-:W-:Y:S08]  /*1890*/  HMMA.16816.F32.BF16 R40, R8.reuse, R4, R40 ;  /* 0x000000040828723c */ /* 0x042ff00000041828 */
[C---:B------:R-:W-:Y:S01]  /*18a0*/  HMMA.16816.F32.BF16 R36, R8.reuse, R6, R36 ;  /* 0x000000060824723c */ /* 0x040fe20000041824 */
[----:B------:R-:W1:Y:S07]  /*18b0*/  LDSM.16.M88.4 R4, [R113+0x4400] ;  /* 0x004400007104783b */ /* 0x000e6e0000000200 */
[C---:B------:R-:W-:Y:S08]  /*18c0*/  HMMA.16816.F32.BF16 R32, R8.reuse, R48, R32 ;  /* 0x000000300820723c */ /* 0x040ff00000041820 */
[C---:B------:R-:W-:Y:S01]  /*18d0*/  HMMA.16816.F32.BF16 R28, R8.reuse, R50, R28 ;  /* 0x00000032081c723c */ /* 0x040fe2000004181c */
[----:B------:R-:W-:Y:S07]  /*18e0*/  LDSM.16.M88.4 R48, [R116+0x5400] ;  /* 0x005400007430783b */ /* 0x000fee0000000200 */
[C---:B--2---:R-:W-:Y:S08]  /*18f0*/  HMMA.16816.F32.BF16 R24, R8.reuse, R44, R24 ;  /* 0x0000002c0818723c */ /* 0x044ff00000041818 */
[C---:B------:R-:W-:Y:S01]  /*1900*/  HMMA.16816.F32.BF16 R20, R8.reuse, R46, R20 ;  /* 0x0000002e0814723c */ /* 0x040fe20000041814 */
[----:B------:R-:W-:Y:S07]  /*1910*/  LDSM.16.M88.4 R44, [R116+0x5800] ;  /* 0x00580000742c783b */ /* 0x000fee0000000200 */
[C---:B---3--:R-:W-:Y:S08]  /*1920*/  HMMA.16816.F32.BF16 R60, R8.reuse, R16, R60 ;  /* 0x00000010083c723c */ /* 0x048ff0000004183c */
[----:B------:R-:W-:Y:S01]  /*1930*/  HMMA.16816.F32.BF16 R56, R8, R18, R56 ;  /* 0x000000120838723c */ /* 0x000fe20000041838 */
[----:B------:R-:W2:Y:S04]  /*1940*/  LDSM.16.M88.4 R8, [R117+0x2000] ;  /* 0x002000007508783b */ /* 0x000ea80000000200 */
[----:B------:R-:W-:Y:S03]  /*1950*/  LDSM.16.M88.4 R16, [R113+0x5000] ;  /* 0x005000007110783b */ /* 0x000fe60000000200 */
[C---:B----4-:R-:W-:Y:S08]  /*1960*/  HMMA.16816.F32.BF16 R40, R68.reuse, R12, R40 ;  /* 0x0000000c4428723c */ /* 0x050ff00000041828 */
[C---:B------:R-:W-:Y:S01]  /*1970*/  HMMA.16816.F32.BF16 R36, R68.reuse, R14, R36 ;  /* 0x0000000e4424723c */ /* 0x040fe20000041824 */
[----:B------:R-:W3:Y:S07]  /*1980*/  LDSM.16.M88.4 R12, [R116+0x5c00] ;  /* 0x005c0000740c783b */ /* 0x000eee0000000200 */
[C---:B-1----:R-:W-:Y:S08]  /*1990*/  HMMA.16816.F32.BF16 R32, R68.reuse, R4, R32 ;  /* 0x000000044420723c */ /* 0x042ff00000041820 */
[C---:B------:R-:W-:Y:S01]  /*19a0*/  HMMA.16816.F32.BF16 R28, R68.reuse, R6, R28 ;  /* 0x00000006441c723c */ /* 0x040fe2000004181c */
[----:B------:R-:W1:Y:S07]  /*19b0*/  LDSM.16.M88.4 R4, [R115+0x2000] ;  /* 0x002000007304783b */ /* 0x000e6e0000000200 */
[C---:B------:R-:W-:Y:S08]  /*19c0*/  HMMA.16816.F32.BF16 R24, R68.reuse, R72, R24 ;  /* 0x000000484418723c */ /* 0x040ff00000041818 */
[C---:B------:R-:W-:Y:S08]  /*19d0*/  HMMA.16816.F32.BF16 R20, R68.reuse, R74, R20 ;  /* 0x0000004a4414723c */ /* 0x040ff00000041814 */
[C---:B------:R-:W-:Y:S08]  /*19e0*/  HMMA.16816.F32.BF16 R60, R68.reuse, R64, R60 ;  /* 0x00000040443c723c */ /* 0x040ff0000004183c */
[----:B------:R-:W-:Y:S08]  /*19f0*/  HMMA.16816.F32.BF16 R56, R68, R66, R56 ;  /* 0x000000424438723c */ /* 0x000ff00000041838 */
[C---:B--2---:R-:W-:Y:S08]  /*1a00*/  HMMA.16816.F32.BF16 R32, R8.reuse, R48, R32 ;  /* 0x000000300820723c */ /* 0x044ff00000041820 */
[C---:B------:R-:W-:Y:S01]  /*1a10*/  HMMA.16816.F32.BF16 R28, R8.reuse, R50, R28 ;  /* 0x00000032081c723c */ /* 0x040fe2000004181c */
[----:B------:R-:W2:Y:S07]  /*1a20*/  LDSM.16.M88.4 R48, [R113+0x5400] ;  /* 0x005400007130783b */ /* 0x000eae0000000200 */
[C---:B------:R-:W-:Y:S07]  /*1a30*/  HMMA.16816.F32.BF16 R24, R8.reuse, R44, R24 ;  /* 0x0000002c0818723c */ /* 0x040fee0000041818 */
[----:B------:R-:W-:Y:S01]  /*1a40*/  SHF.R.S32.HI R45, RZ, 0x1f, R84 ;  /* 0x0000001fff2d7819 */ /* 0x000fe20000011454 */
[----:B------:R-:W-:Y:S03]  /*1a50*/  HMMA.16816.F32.BF16 R40, R8, R52, R40 ;  /* 0x000000340828723c */ /* 0x000fe60000041828 */
[----:B------:R-:W-:-:S04]  /*1a60*/  LEA.HI R45, R45, R84, RZ, 0x2 ;  /* 0x000000542d2d7211 */ /* 0x000fc800078f10ff */
[----:B------:R-:W-:Y:S01]  /*1a70*/  SHF.R.S32.HI R130, RZ, 0x2, R45 ;  /* 0x00000002ff827819 */ /* 0x000fe2000001142d */
[C---:B------:R-:W-:Y:S01]  /*1a80*/  HMMA.16816.F32.BF16 R20, R8.reuse, R46, R20 ;  /* 0x0000002e0814723c */ /* 0x040fe20000041814 */
[----:B------:R-:W4:Y:S07]  /*1a90*/  LDSM.16.M88.4 R44, [R113+0x5800] ;  /* 0x00580000712c783b */ /* 0x000f2e0000000200 */
[C---:B------:R-:W-:Y:S08]  /*1aa0*/  HMMA.16816.F32.BF16 R36, R8.reuse, R54, R36 ;  /* 0x000000360824723c */ /* 0x040ff00000041824 */
[C---:B---3--:R-:W-:Y:S07]  /*1ab0*/  HMMA.16816.F32.BF16 R60, R8.reuse, R12, R60 ;  /* 0x0000000c083c723c */ /* 0x048fee000004183c */
[----:B------:R-:W-:Y:S01]  /*1ac0*/  IADD3 R13, R83, 0x1, R130 ;  /* 0x00000001530d7810 */ /* 0x000fe20007ffe082 */
[----:B------:R-:W-:Y:S01]  /*1ad0*/  HMMA.16816.F32.BF16 R56, R8, R14, R56 ;  /* 0x0000000e0838723c */ /* 0x000fe20000041838 */
[----:B------:R-:W3:Y:S01]  /*1ae0*/  LDSM.16.M88.4 R8, [R113+0x5c00] ;  /* 0x005c00007108783b */ /* 0x000ee20000000200 */
[----:B------:R-:W-:Y:S01]  /*1af0*/  SHF.R.S32.HI R12, RZ, 0x1f, R81 ;  /* 0x0000001fff0c7819 */ /* 0x000fe20000011451 */
[----:B------:R-:W-:-:S04]  /*1b00*/  DEPBAR.LE SB0, 0x0 ;  /* 0x000080000000791a */ /* 0x000fc80000000000 */
[----:B------:R-:W-:Y:S01]  /*1b10*/  IADD3 R13, R77, R13, -R122 ;  /* 0x0000000d4d0d7210 */ /* 0x000fe20007ffe87a */
[C---:B-1----:R-:W-:Y:S01]  /*1b20*/  HMMA.16816.F32.BF16 R40, R4.reuse, R16, R40 ;  /* 0x000000100428723c */ /* 0x042fe20000041828 */
[----:B------:R-:W-:Y:S02]  /*1b30*/  LEA.HI R12, R12, R81, RZ, 0x2 ;  /* 0x000000510c0c7211 */ /* 0x000fe400078f10ff */
[----:B------:R-:W-:Y:S01]  /*1b40*/  IADD3 R100, R13, c[0x0][0x2e8], RZ ;  /* 0x0000ba000d647a10 */ /* 0x000fe20007ffe0ff */
[----:B------:R-:W-:Y:S01]  /*1b50*/  IMAD R13, R98, 0x40, R101 ;  /* 0x00000040620d7824 */ /* 0x000fe200078e0265 */
[----:B------:R-:W-:Y:S02]  /*1b60*/  LOP3.LUT R12, R12, 0xfffffffc, RZ, 0xc0, !PT ;  /* 0xfffffffc0c0c7812 */ /* 0x000fe400078ec0ff */
[C---:B------:R-:W-:Y:S01]  /*1b70*/  IADD3 R16, R100.reuse, 0x8, RZ ;  /* 0x0000000864107810 */ /* 0x040fe20007ffe0ff */
[----:B------:R-:W-:Y:S01]  /*1b80*/  HMMA.16816.F32.BF16 R36, R4, R18, R36 ;  /* 0x000000120424723c */ /* 0x000fe20000041824 */
[----:B------:R-:W-:Y:S01]  /*1b90*/  IMNMX R100, R100, R77, PT ;  /* 0x0000004d64647217 */ /* 0x000fe20003800200 */
[----:B------:R-:W-:Y:S01]  /*1ba0*/  IMAD.IADD R123, R81, 0x1, -R12 ;  /* 0x00000001517b7824 */ /* 0x000fe200078e0a0c */
[----:B------:R-:W-:-:S02]  /*1bb0*/  IADD3 R12, R13, 0x1, RZ ;  /* 0x000000010d0c7810 */ /* 0x000fc40007ffe0ff */
[----:B------:R-:W-:Y:S02]  /*1bc0*/  IMNMX R99, R16, R77, PT ;  /* 0x0000004d10637217 */ /* 0x000fe40003800200 */
[C---:B------:R-:W-:Y:S01]  /*1bd0*/  ISETP.GE.AND P0, PT, R12.reuse, R100, PT ;  /* 0x000000640c00720c */ /* 0x040fe20003f06270 */
[C---:B--2---:R-:W-:Y:S01]  /*1be0*/  HMMA.16816.F32.BF16 R32, R4.reuse, R48, R32 ;  /* 0x000000300420723c */ /* 0x044fe20000041820 */
[----:B------:R-:W-:Y:S02]  /*1bf0*/  ISETP.GE.AND P3, PT, R12, R99, PT ;  /* 0x000000630c00720c */ /* 0x000fe40003f66270 */
[C---:B------:R-:W-:Y:S02]  /*1c00*/  IADD3 R17, R13.reuse, 0x8, RZ ;  /* 0x000000080d117810 */ /* 0x040fe40007ffe0ff */
[C---:B------:R-:W-:Y:S02]  /*1c10*/  IADD3 R12, R13.reuse, 0x10, RZ ;  /* 0x000000100d0c7810 */ /* 0x040fe40007ffe0ff */
[----:B------:R-:W-:Y:S01]  /*1c20*/  IADD3 R16, R13, 0x9, RZ ;  /* 0x000000090d107810 */ /* 0x000fe20007ffe0ff */
[----:B------:R-:W-:Y:S01]  /*1c30*/  HMMA.16816.F32.BF16 R28, R4, R50, R28 ;  /* 0x00000032041c723c */ /* 0x000fe2000004181c */
[----:B------:R-:W-:-:S02]  /*1c40*/  FSEL R41, R41, -INF , !P0 ;  /* 0xff80000029297808 */ /* 0x000fc40004000000 */
[-C--:B------:R-:W-:Y:S02]  /*1c50*/  ISETP.GE.AND P4, PT, R17, R100.reuse, PT ;  /* 0x000000641100720c */ /* 0x080fe40003f86270 */
[CC--:B------:R-:W-:Y:S02]  /*1c60*/  ISETP.GE.AND P1, PT, R12.reuse, R100.reuse, PT ;  /* 0x000000640c00720c */ /* 0x0c0fe40003f26270 */
[-C--:B------:R-:W-:Y:S01]  /*1c70*/  ISETP.GE.AND P0, PT, R12, R99.reuse, PT ;  /* 0x000000630c00720c */ /* 0x080fe20003f06270 */
[----:B----4-:R-:W-:Y:S01]  /*1c80*/  HMMA.16816.F32.BF16 R24, R4, R44, R24 ;  /* 0x0000002c0418723c */ /* 0x010fe20000041818 */
[----:B------:R-:W-:Y:S02]  /*1c90*/  IADD3 R12, R13, 0x11, RZ ;  /* 0x000000110d0c7810 */ /* 0x000fe40007ffe0ff */
[----:B------:R-:W-:Y:S02]  /*1ca0*/  ISETP.GE.AND P6, PT, R17, R99, PT ;  /* 0x000000631100720c */ /* 0x000fe40003fc6270 */
[----:B------:R-:W-:-:S02]  /*1cb0*/  ISETP.GE.AND P2, PT, R16, R100, PT ;  /* 0x000000641000720c */ /* 0x000fc40003f46270 */
[-C--:B------:R-:W-:Y:S01]  /*1cc0*/  ISETP.GE.AND P5, PT, R16, R99.reuse, PT ;  /* 0x000000631000720c */ /* 0x080fe20003fa6270 */
[C---:B------:R-:W-:Y:S01]  /*1cd0*/  HMMA.16816.F32.BF16 R20, R4.reuse, R46, R20 ;  /* 0x0000002e0414723c */ /* 0x040fe20000041814 */
[----:B------:R-:W-:Y:S02]  /*1ce0*/  IADD3 R14, R13, 0x18, RZ ;  /* 0x000000180d0e7810 */ /* 0x000fe40007ffe0ff */
[----:B------:R-:W-:Y:S02]  /*1cf0*/  FSEL R16, R43, -INF , !P3 ;  /* 0xff8000002b107808 */ /* 0x000fe40005800000 */
[----:B------:R-:W-:Y:S02]  /*1d00*/  FSEL R15, R36, -INF , !P4 ;  /* 0xff800000240f7808 */ /* 0x000fe40006000000 */
[C---:B------:R-:W-:Y:S01]  /*1d10*/  ISETP.GE.AND P3, PT, R12.reuse, R100, PT ;  /* 0x000000640c00720c */ /* 0x040fe20003f66270 */
[----:B---3--:R-:W-:Y:S01]  /*1d20*/  HMMA.16816.F32.BF16 R60, R4, R8, R60 ;  /* 0x00000008043c723c */ /* 0x008fe2000004183c */
[----:B------:R-:W-:-:S02]  /*1d30*/  ISETP.GE.AND P4, PT, R12, R99, PT ;  /* 0x000000630c00720c */ /* 0x000fc40003f86270 */
[----:B------:R-:W-:Y:S02]  /*1d40*/  FSEL R38, R38, -INF , !P6 ;  /* 0xff80000026267808 */ /* 0x000fe40007000000 */
[----:B------:R-:W-:Y:S02]  /*1d50*/  FSEL R37, R37, -INF , !P2 ;  /* 0xff80000025257808 */ /* 0x000fe40005000000 */
[C---:B------:R-:W-:Y:S01]  /*1d60*/  IADD3 R12, R13.reuse, 0x19, RZ ;  /* 0x000000190d0c7810 */ /* 0x040fe20007ffe0ff */
[----:B------:R-:W-:Y:S01]  /*1d70*/  HMMA.16816.F32.BF16 R56, R4, R10, R56 ;  /* 0x0000000a0438723c */ /* 0x000fe20000041838 */
        /* <DEDUP_REMOVED lines=15> */
[CC--:B------:R-:W-:Y:S02]  /*1e70*/  ISETP.GE.AND P4, PT, R18.reuse, R100.reuse, PT ;  /* 0x000000641200720c */ /* 0x0c0fe40003f86270 */
[----:B------:R-:W-:Y:S02]  /*1e80*/  ISETP.GE.AND P6, PT, R18, R99, PT ;  /* 0x000000631200720c */ /* 0x000fe40003fc6270 */
[----:B------:R-:W-:Y:S02]  /*1e90*/  FSEL R18, R30, -INF , !P2 ;  /* 0xff8000001e127808 */ /* 0x000fe40005000000 */
[----:B------:R-:W-:Y:S02]  /*1ea0*/  ISETP.GE.AND P2, PT, R32, R100, PT ;  /* 0x000000642000720c */ /* 0x000fe40003f46270 */
[----:B------:R-:W-:Y:S02]  /*1eb0*/  IADD3 R9, R13, 0x31, RZ ;  /* 0x000000310d097810 */ /* 0x000fe40007ffe0ff */
[----:B------:R-:W-:-:S02]  /*1ec0*/  FSEL R30, R26, -INF , !P3 ;  /* 0xff8000001a1e7808 */ /* 0x000fc40005800000 */
[----:B------:R-:W-:Y:S02]  /*1ed0*/  FSEL R26, R20, -INF , !P2 ;  /* 0xff800000141a7808 */ /* 0x000fe40005000000 */
[----:B------:R-:W-:Y:S02]  /*1ee0*/  ISETP.GE.AND P2, PT, R9, R99, PT ;  /* 0x000000630900720c */ /* 0x000fe40003f46270 */
[----:B------:R-:W-:Y:S02]  /*1ef0*/  IADD3 R28, R13, 0x29, RZ ;  /* 0x000000290d1c7810 */ /* 0x000fe40007ffe0ff */
[----:B------:R-:W-:Y:S02]  /*1f00*/  FSEL R87, R63, -INF , !P2 ;  /* 0xff8000003f577808 */ /* 0x000fe40005000000 */
[----:B------:R-:W-:Y:S02]  /*1f10*/  FSEL R36, R31, -INF , !P1 ;  /* 0xff8000001f247808 */ /* 0x000fe40004800000 */
[----:B------:R-:W-:-:S02]  /*1f20*/  FSEL R24, R24, -INF , !P0 ;  /* 0xff80000018187808 */ /* 0x000fc40004000000 */
[----:B------:R-:W-:Y:S01]  /*1f30*/  ISETP.GE.AND P2, PT, R95, 0x2, PT ;  /* 0x000000025f00780c */ /* 0x000fe20003f46270 */
[----:B------:R-:W-:Y:S01]  /*1f40*/  BAR.SYNC.DEFER_BLOCKING 0x0 ;  /* 0x0000000000007b1d */ /* 0x000fe20000010000 */
[C---:B------:R-:W-:Y:S02]  /*1f50*/  ISETP.GE.AND P1, PT, R28.reuse, R100, PT ;  /* 0x000000641c00720c */ /* 0x040fe40003f26270 */
[----:B------:R-:W-:Y:S02]  /*1f60*/  ISETP.GE.AND P0, PT, R28, R99, PT ;  /* 0x000000631c00720c */ /* 0x000fe40003f06270 */
[----:B------:R-:W-:Y:S02]  /*1f70*/  IADD3 R28, R13, 0x30, RZ ;  /* 0x000000300d1c7810 */ /* 0x000fe40007ffe0ff */
[----:B------:R-:W-:Y:S02]  /*1f80*/  FSEL R39, R29, -INF , !P5 ;  /* 0xff8000001d277808 */ /* 0x000fe40006800000 */
[----:B------:R-:W-:-:S02]  /*1f90*/  FSEL R25, R25, -INF , !P4 ;  /* 0xff80000019197808 */ /* 0x000fc40006000000 */
[----:B------:R-:W-:Y:S02]  /*1fa0*/  FSEL R33, R23, -INF , !P0 ;  /* 0xff80000017217808 */ /* 0x000fe40004000000 */
[-C--:B------:R-:W-:Y:S02]  /*1fb0*/  ISETP.GE.AND P5, PT, R32, R99.reuse, PT ;  /* 0x000000632000720c */ /* 0x080fe40003fa6270 */
[CC--:B------:R-:W-:Y:S02]  /*1fc0*/  ISETP.GE.AND P3, PT, R28.reuse, R100.reuse, PT ;  /* 0x000000641c00720c */ /* 0x0c0fe40003f66270 */
[----:B------:R-:W-:Y:S02]  /*1fd0*/  ISETP.GE.AND P4, PT, R28, R99, PT ;  /* 0x000000631c00720c */ /* 0x000fe40003f86270 */
[C---:B------:R-:W-:Y:S02]  /*1fe0*/  ISETP.GE.AND P0, PT, R13.reuse, R100, PT ;  /* 0x000000640d00720c */ /* 0x040fe40003f06270 */
[----:B------:R-:W-:-:S02]  /*1ff0*/  IADD3 R8, R13, 0x38, RZ ;  /* 0x000000380d087810 */ /* 0x000fc40007ffe0ff */
[----:B------:R-:W-:Y:S02]  /*2000*/  IADD3 R4, R13, 0x39, RZ ;  /* 0x000000390d047810 */ /* 0x000fe40007ffe0ff */
[----:B------:R-:W-:Y:S02]  /*2010*/  FSEL R31, R27, -INF , !P6 ;  /* 0xff8000001b1f7808 */ /* 0x000fe40007000000 */
[----:B------:R-:W-:Y:S02]  /*2020*/  FSEL R32, R22, -INF , !P5 ;  /* 0xff80000016207808 */ /* 0x000fe40006800000 */
[----:B------:R-:W-:Y:S02]  /*2030*/  FSEL R27, R21, -INF , !P1 ;  /* 0xff800000151b7808 */ /* 0x000fe40004800000 */
[----:B------:R-:W-:Y:S02]  /*2040*/  FSEL R28, R60, -INF , !P3 ;  /* 0xff8000003c1c7808 */ /* 0x000fe40005800000 */
[----:B------:R-:W-:-:S02]  /*2050*/  FSEL R86, R62, -INF , !P4 ;  /* 0xff8000003e567808 */ /* 0x000fc40006000000 */
[----:B------:R-:W-:Y:S02]  /*2060*/  FSEL R40, R40, -INF , !P0 ;  /* 0xff80000028287808 */ /* 0x000fe40004000000 */
[-C--:B------:R-:W-:Y:S02]  /*2070*/  ISETP.GE.AND P6, PT, R9, R100.reuse, PT ;  /* 0x000000640900720c */ /* 0x080fe40003fc6270 */
[CC--:B------:R-:W-:Y:S02]  /*2080*/  ISETP.GE.AND P5, PT, R8.reuse, R100.reuse, PT ;  /* 0x000000640800720c */ /* 0x0c0fe40003fa6270 */
[-C--:B------:R-:W-:Y:S02]  /*2090*/  ISETP.GE.AND P1, PT, R8, R99.reuse, PT ;  /* 0x000000630800720c */ /* 0x080fe40003f26270 */
[----:B------:R-:W-:Y:S02]  /*20a0*/  ISETP.GE.AND P3, PT, R13, R99, PT ;  /* 0x000000630d00720c */ /* 0x000fe40003f66270 */
[----:B------:R-:W-:-:S02]  /*20b0*/  ISETP.GE.AND P4, PT, R4, R100, PT ;  /* 0x000000640400720c */ /* 0x000fc40003f86270 */
[----:B------:R-:W-:Y:S01]  /*20c0*/  ISETP.GE.AND P0, PT, R4, R99, PT ;  /* 0x000000630400720c */ /* 0x000fe20003f06270 */
[----:B------:R-:W-:Y:S01]  /*20d0*/  IMAD.IADD R4, R2, 0x1, R79 ;  /* 0x0000000102047824 */ /* 0x000fe200078e024f */
        /* <DEDUP_REMOVED lines=9> */
[C---:B------:R-:W-:Y:S02]  /*2170*/  IMAD R2, R7.reuse, UR21, RZ ;  /* 0x0000001507027c24 */ /* 0x040fe4000f8e02ff */
[----:B------:R-:W-:-:S04]  /*2180*/  IMAD.WIDE.U32 R8, R7, UR22, R128 ;  /* 0x0000001607087c25 */ /* 0x000fc8000f8e0080 */
        /* <DEDUP_REMOVED lines=18> */
.L_x_747:
[----:B------:R-:W-:Y:S01]  /*22b0*/  FMNMX.FTZ R2, R40, R41, !PT ;  /* 0x0000002928027209 */ /* 0x000fe20007810000 */
[----:B------:R-:W-:Y:S01]  /*22c0*/  IMAD.WIDE.U32 R62, R94, -0x326172a9, RZ ;  /* 0xcd9e8d575e3e7825 */ /* 0x000fe200078e00ff */
[----:B------:R-:W-:Y:S01]  /*22d0*/  FMNMX.FTZ R7, R6, R16, !PT ;  /* 0x0000001006077209 */ /* 0x000fe20007810000 */
[----:B------:R-:W-:Y:S01]  /*22e0*/  UIADD3 UR15, UR27, -0x4498517b, URZ ;  /* 0xbb67ae851b0f7890 */ /* 0x000fe2000fffe03f */
[----:B------:R-:W-:Y:S01]  /*22f0*/  FMNMX.FTZ R2, R15, R2, !PT ;  /* 0x000000020f027209 */ /* 0x000fe20007810000 */
[----:B------:R-:W-:Y:S01]  /*2300*/  IMAD.SHL.U32 R60, R98, 0x2, RZ ;  /* 0x00000002623c7824 */ /* 0x000fe200078e00ff */
[----:B------:R-:W-:Y:S01]  /*2310*/  FMNMX.FTZ R7, R38, R7, !PT ;  /* 0x0000000726077209 */ /* 0x000fe20007810000 */
[----:B------:R-:W-:Y:S01]  /*2320*/  IMAD.WIDE.U32 R84, R92, -0x2daee0ad, RZ ;  /* 0xd2511f535c547825 */ /* 0x000fe200078e00ff */
[----:B------:R-:W-:Y:S01]  /*2330*/  FMNMX.FTZ R2, R37, R2, !PT ;  /* 0x0000000225027209 */ /* 0x000fe20007810000 */
[----:B------:R-:W-:Y:S01]  /*2340*/  UIADD3 UR16, UR26, -0x61c88647, URZ ;  /* 0x9e3779b91a107890 */ /* 0x000fe2000fffe03f */
        /* <DEDUP_REMOVED lines=15> */
[----:B------:R-:W-:Y:S01]  /*2440*/  UIADD3 UR8, UR26, 0x1715609d, URZ ;  /* 0x1715609d1a087890 */ /* 0x000fe2000fffe03f */
[----:B------:R-:W-:Y:S01]  /*2450*/  FMNMX.FTZ R7, R36, R7, !PT ;  /* 0x0000000724077209 */ /* 0x000fe20007810000 */
[----:B------:R-:W-:Y:S01]  /*2460*/  UIADD3 UR17, UR26, -0x4ab325aa, URZ ;  /* 0xb54cda561a117890 */ /* 0x000fe2000fffe03f */
[----:B------:R-:W-:Y:S01]  /*2470*/  FMNMX.FTZ R2, R24, R5, !PT ;  /* 0x0000000518027209 */ /* 0x000fe20007810000 */
[----:B------:R-:W-:Y:S01]  /*2480*/  IMAD.SHL.U32 R114, R4, 0x2, RZ ;  /* 0x0000000204727824 */ /* 0x000fe200078e00ff */
[----:B------:R-:W-:Y:S01]  /*2490*/  FMNMX.FTZ R8, R30, R7, !PT ;  /* 0x000000071e087209 */ /* 0x000fe20007810000 */
[----:B------:R-:W-:Y:S01]  /*24a0*/  IMAD R76, R76, 0x10000, R76 ;  /* 0x000100004c4c7824 */ /* 0x000fe200078e024c */
[----:B------:R-:W-:Y:S01]  /*24b0*/  FMNMX.FTZ R5, R25, R2, !PT ;  /* 0x0000000219057209 */ /* 0x000fe20007810000 */
[----:B------:R-:W-:Y:S01]  /*24c0*/  IMAD R112, R3, 0x2, R114 ;  /* 0x0000000203707824 */ /* 0x000fe200078e0272 */
        /* <DEDUP_REMOVED lines=9> */
[----:B------:R-:W-:Y:S02]  /*2560*/  LOP3.LUT R93, R0, UR26, RZ, 0x3c, !PT ;  /* 0x0000001a005d7c12 */ /* 0x000fe4000f8e3cff */
[----:B------:R-:W-:-:S02]  /*2570*/  FMNMX.FTZ R5, R29, R2, !PT ;  /* 0x000000021d057209 */ /* 0x000fc40007810000 */
[----:B------:R-:W-:Y:S02]  /*2580*/  FMNMX.FTZ R0, R86, R7, !PT ;  /* 0x0000000756007209 */ /* 0x000fe40007810000 */
[----:B-1----:R-:W-:Y:S02]  /*2590*/  FMNMX.FTZ R10, R34, R5, !PT ;  /* 0x00000005220a7209 */ /* 0x002fe40007810000 */
[----:B------:R-:W-:Y:S02]  /*25a0*/  FMNMX.FTZ R7, R87, R0, !PT ;  /* 0x0000000057077209 */ /* 0x000fe40007810000 */
[----:B------:R-:W-:Y:S02]  /*25b0*/  FMNMX.FTZ R10, R35, R10, !PT ;  /* 0x0000000a230a7209 */ /* 0x000fe40007810000 */
[----:B------:R-:W-:Y:S02]  /*25c0*/  FMNMX.FTZ R8, R88, R7, !PT ;  /* 0x0000000758087209 */ /* 0x000fe40007810000 */
[----:B------:R-:W-:Y:S01]  /*25d0*/  LOP3.LUT R74, R63, R93, RZ, 0x3c, !PT ;  /* 0x0000005d3f4a7212 */ /* 0x000fe200078e3cff */
[----:B------:R-:W1:Y:S01]  /*25e0*/  SHFL.BFLY PT, R5, R10, 0x2, 0x1f ;  /* 0x0c401f000a057f89 */ /* 0x000e6200000e0000 */
[----:B------:R-:W-:-:S02]  /*25f0*/  FMNMX.FTZ R8, R89, R8, !PT ;  /* 0x0000000859087209 */ /* 0x000fc40007810000 */
[----:B------:R-:W-:Y:S01]  /*2600*/  LOP3.LUT R0, R85, UR27, R60, 0x96, !PT ;  /* 0x0000001b55007c12 */ /* 0x000fe2000f8e963c */
[----:B------:R-:W-:-:S05]  /*2610*/  IMAD.WIDE.U32 R74, R74, -0x2daee0ad, RZ ;  /* 0xd2511f534a4a7825 */ /* 0x000fca00078e00ff */
[----:B------:R-:W-:-:S05]  /*2620*/  LOP3.LUT R72, R75, UR15, R84, 0x96, !PT ;  /* 0x0000000f4b487c12 */ /* 0x000fca000f8e9654 */
[----:B------:R-:W-:Y:S01]  /*2630*/  IMAD.WIDE.U32 R72, R72, -0x326172a9, RZ ;  /* 0xcd9e8d5748487825 */ /* 0x000fe200078e00ff */
[----:B-1----:R-:W-:-:S03]  /*2640*/  FMNMX.FTZ R5, R10, R5, !PT ;  /* 0x000000050a057209 */ /* 0x002fc60007810000 */
[----:B------:R-:W-:Y:S02]  /*2650*/  IMAD.WIDE.U32 R10, R0, -0x326172a9, RZ ;  /* 0xcd9e8d57000a7825 */ /* 0x000fe400078e00ff */
[----:B------:R-:W1:Y:S03]  /*2660*/  SHFL.BFLY PT, R2, R5, 0x1, 0x1f ;  /* 0x0c201f0005027f89 */ /* 0x000e6600000e0000 */
[----:B------:R-:W-:Y:S02]  /*2670*/  LOP3.LUT R0, R11, UR16, R62, 0x96, !PT ;  /* 0x000000100b007c12 */ /* 0x000fe4000f8e963e */
[----:B------:R-:W-:-:S03]  /*2680*/  LOP3.LUT R10, R73, UR14, R10, 0x96, !PT ;  /* 0x0000000e490a7c12 */ /* 0x000fc6000f8e960a */
[----:B------:R-:W-:-:S04]  /*2690*/  IMAD.WIDE.U32 R20, R0, -0x2daee0ad, RZ ;  /* 0xd2511f5300147825 */ /* 0x000fc800078e00ff */
[----:B------:R-:W-:Y:S01]  /*26a0*/  IMAD.WIDE.U32 R10, R10, -0x2daee0ad, RZ ;  /* 0xd2511f530a0a7825 */ /* 0x000fe200078e00ff */
[----:B------:R-:W-:-:S04]  /*26b0*/  LOP3.LUT R7, R21, UR13, R74, 0x96, !PT ;  /* 0x0000000d15077c12 */ /* 0x000fc8000f8e964a */
[----:B------:R-:W-:-:S05]  /*26c0*/  LOP3.LUT R0, R11, UR11, R20, 0x96, !PT ;  /* 0x0000000b0b007c12 */ /* 0x000fca000f8e9614 */
[----:B------:R-:W-:Y:S01]  /*26d0*/  IMAD.WIDE.U32 R22, R0, -0x326172a9, RZ ;  /* 0xcd9e8d5700167825 */ /* 0x000fe200078e00ff */
[----:B-1----:R-:W-:Y:S02]  /*26e0*/  FMNMX.FTZ R2, R5, R2, !PT ;  /* 0x0000000205027209 */ /* 0x002fe40007810000 */
[----:B------:R-:W1:Y:S02]  /*26f0*/  SHFL.BFLY PT, R5, R8, 0x2, 0x1f ;  /* 0x0c401f0008057f89 */ /* 0x000e6400000e0000 */
[C---:B------:R-:W-:Y:S01]  /*2700*/  FSETP.NEU.FTZ.AND P0, PT, R2.reuse, -INF , PT ;  /* 0xff8000000200780b */ /* 0x040fe20003f1d000 */
[----:B------:R-:W-:-:S05]  /*2710*/  FMUL.FTZ R78, R2, c[0x0][0x23c] ;  /* 0x00008f00024e7a20 */ /* 0x000fca0000410000 */
[----:B------:R-:W-:-:S05]  /*2720*/  FSEL R78, R78, RZ, P0 ;  /* 0x000000ff4e4e7208 */ /* 0x000fca0000000000 */
[--C-:B------:R-:W-:Y:S02]  /*2730*/  FFMA.FTZ R70, R40, c[0x0][0x23c], -R78.reuse ;  /* 0x00008f0028467a23 */ /* 0x100fe4000001084e */
[--C-:B------:R-:W-:Y:S02]  /*2740*/  FFMA.FTZ R69, R41, c[0x0][0x23c], -R78.reuse ;  /* 0x00008f0029457a23 */ /* 0x100fe4000001084e */
[----:B------:R-:W-:Y:S02]  /*2750*/  IMAD.WIDE.U32 R40, R7, -0x326172a9, RZ ;  /* 0xcd9e8d5707287825 */ /* 0x000fe400078e00ff */
[----:B------:R-:W-:Y:S02]  /*2760*/  MUFU.EX2 R70, R70 ;  /* 0x0000004600467308 */ /* 0x000fe40000000800 */
[----:B------:R-:W-:Y:S01]  /*2770*/  FFMA.FTZ R103, R17, c[0x0][0x23c], -R78 ;  /* 0x00008f0011677a23 */ /* 0x000fe2000001084e */
[----:B------:R-:W-:Y:S01]  /*2780*/  LOP3.LUT R7, R41, UR12, R72, 0x96, !PT ;  /* 0x0000000c29077c12 */ /* 0x000fe2000f8e9648 */
[--C-:B------:R-:W-:Y:S01]  /*2790*/  FFMA.FTZ R68, R15, c[0x0][0x23c], -R78.reuse ;  /* 0x00008f000f447a23 */ /* 0x100fe2000001084e */
[----:B-1----:R-:W-:Y:S01]  /*27a0*/  FMNMX.FTZ R5, R8, R5, !PT ;  /* 0x0000000508057209 */ /* 0x002fe20007810000 */
[----:B------:R-:W-:Y:S01]  /*27b0*/  FFMA.FTZ R21, R43, c[0x0][0x23c], -R78 ;  /* 0x00008f002b157a23 */ /* 0x000fe2000001084e */
[----:B------:R-:W-:Y:S01]  /*27c0*/  LOP3.LUT R40, R23, UR10, R40, 0x96, !PT ;  /* 0x0000000a17287c12 */ /* 0x000fe2000f8e9628 */
[----:B------:R-:W-:Y:S01]  /*27d0*/  IMAD.WIDE.U32 R46, R7, -0x2daee0ad, RZ ;  /* 0xd2511f53072e7825 */ /* 0x000fe200078e00ff */
[----:B------:R-:W1:Y:S01]  /*27e0*/  MUFU.EX2 R69, R69 ;  /* 0x0000004500457308 */ /* 0x000e620000000800 */
[----:B------:R-:W2:Y:S02]  /*27f0*/  SHFL.BFLY PT, R0, R5, 0x1, 0x1f ;  /* 0x0c201f0005007f89 */ /* 0x000ea400000e0000 */
        /* <DEDUP_REMOVED lines=10> */
[----:B------:R-:W-:Y:S01]  /*28a0*/  IMAD.WIDE.U32 R22, R22, -0x2daee0ad, RZ ;  /* 0xd2511f5316167825 */ /* 0x000fe200078e00ff */
[--C-:B------:R-:W-:Y:S01]  /*28b0*/  SHF.R.U32.HI R8, RZ, 0x10, R46.reuse ;  /* 0x00000010ff087819 */ /* 0x100fe2000001162e */
[----:B------:R-:W-:Y:S01]  /*28c0*/  MUFU.EX2 R20, R20 ;  /* 0x0000001400147308 */ /* 0x000fe20000000800 */
[----:B------:R-:W-:Y:S01]  /*28d0*/  SHF.R.U32.HI R83, RZ, 0x18, R46 ;  /* 0x00000018ff537819 */ /* 0x000fe2000001162e */
[--C-:B------:R-:W-:Y:S01]  /*28e0*/  FFMA.FTZ R77, R37, c[0x0][0x23c], -R78.reuse ;  /* 0x00008f00254d7a23 */ /* 0x100fe2000001084e */
[----:B------:R-:W-:Y:S01]  /*28f0*/  LOP3.LUT R8, R8, 0xff, RZ, 0xc0, !PT ;  /* 0x000000ff08087812 */ /* 0x000fe200078ec0ff */
[--C-:B------:R-:W-:Y:S01]  /*2900*/  FFMA.FTZ R106, R25, c[0x0][0x23c], -R78.reuse ;  /* 0x00008f00196a7a23 */ /* 0x100fe2000001084e */
[----:B--2---:R-:W-:Y:S01]  /*2910*/  FMNMX.FTZ R0, R5, R0, !PT ;  /* 0x0000000005007209 */ /* 0x004fe20007810000 */
[--C-:B------:R-:W-:Y:S01]  /*2920*/  FFMA.FTZ R27, R27, c[0x0][0x23c], -R78.reuse ;  /* 0x00008f001b1b7a23 */ /* 0x100fe2000001084e */
[----:B------:R-:W-:Y:S01]  /*2930*/  LOP3.LUT R10, R46, 0xffff, RZ, 0xc0, !PT ;  /* 0x0000ffff2e0a7812 */ /* 0x000fe200078ec0ff */
[----:B------:R-:W-:Y:S01]  /*2940*/  MUFU.EX2 R103, R103 ;  /* 0x0000006700677308 */ /* 0x000fe20000000800 */
[C---:B------:R-:W-:Y:S01]  /*2950*/  FSETP.NEU.FTZ.AND P0, PT, R0.reuse, -INF , PT ;  /* 0xff8000000000780b */ /* 0x040fe20003f1d000 */
[----:B------:R-:W-:Y:S01]  /*2960*/  FMUL.FTZ R91, R0, c[0x0][0x23c] ;  /* 0x00008f00005b7a20 */ /* 0x000fe20000410000 */
[----:B------:R-:W-:Y:S01]  /*2970*/  LOP3.LUT R17, R9, 0xffff, RZ, 0xc0, !PT ;  /* 0x0000ffff09117812 */ /* 0x000fe200078ec0ff */
[--C-:B------:R-:W-:Y:S01]  /*2980*/  FFMA.FTZ R25, R29, c[0x0][0x23c], -R78.reuse ;  /* 0x00008f001d197a23 */ /* 0x100fe2000001084e */
[----:B------:R-:W-:Y:S01]  /*2990*/  PRMT R83, R8, 0x5410, R83 ;  /* 0x0000541008537816 */ /* 0x000fe20000000053 */
[----:B------:R-:W-:Y:S01]  /*29a0*/  FFMA.FTZ R109, R35, c[0x0][0x23c], -R78 ;  /* 0x00008f00236d7a23 */ /* 0x000fe2000001084e */
[----:B------:R-:W-:Y:S01]  /*29b0*/  FSEL R91, R91, RZ, P0 ;  /* 0x000000ff5b5b7208 */ /* 0x000fe20000000000 */
[----:B------:R-:W-:Y:S01]  /*29c0*/  MUFU.EX2 R90, R90 ;  /* 0x0000005a005a7308 */ /* 0x000fe20000000800 */
[----:B------:R-:W-:Y:S01]  /*29d0*/  LOP3.LUT R11, R46, 0xff, RZ, 0xc0, !PT ;  /* 0x000000ff2e0b7812 */ /* 0x000fe200078ec0ff */
[--C-:B------:R-:W-:Y:S01]  /*29e0*/  HSET2.LE.AND R83, R83, R76.reuse, PT ;  /* 0x0000004c53537233 */ /* 0x100fe20003803000 */
[----:B------:R-:W-:Y:S01]  /*29f0*/  SHF.R.U32.HI R10, RZ, 0x8, R10 ;  /* 0x00000008ff0a7819 */ /* 0x000fe2000001160a */
[--C-:B------:R-:W-:Y:S01]  /*2a00*/  FFMA.FTZ R84, R38, c[0x0][0x23c], -R91.reuse ;  /* 0x00008f0026547a23 */ /* 0x100fe2000001085b */
[----:B------:R-:W-:Y:S01]  /*2a10*/  LOP3.LUT R8, R9, 0xff, RZ, 0xc0, !PT ;  /* 0x000000ff09087812 */ /* 0x000fe200078ec0ff */
[----:B------:R-:W-:Y:S01]  /*2a20*/  FFMA.FTZ R79, R44, c[0x0][0x23c], -R91 ;  /* 0x00008f002c4f7a23 */ /* 0x000fe2000001085b */
[----:B------:R-:W-:Y:S01]  /*2a30*/  SHF.R.U32.HI R17, RZ, 0x8, R17 ;  /* 0x00000008ff117819 */ /* 0x000fe20000011611 */
[----:B------:R-:W-:Y:S01]  /*2a40*/  FFMA.FTZ R71, R6, c[0x0][0x23c], -R91 ;  /* 0x00008f0006477a23 */ /* 0x000fe2000001085b */
[----:B------:R-:W-:Y:S01]  /*2a50*/  PRMT R11, R11, 0x5410, R10 ;  /* 0x000054100b0b7816 */ /* 0x000fe2000000000a */
[----:B------:R-:W-:Y:S01]  /*2a60*/  MUFU.EX2 R84, R84 ;  /* 0x0000005400547308 */ /* 0x000fe20000000800 */
[----:B------:R-:W-:Y:S01]  /*2a70*/  PRMT R3, R8, 0x5410, R17 ;  /* 0x0000541008037816 */ /* 0x000fe20000000011 */
[----:B------:R-:W-:Y:S01]  /*2a80*/  FFMA.FTZ R102, R12, c[0x0][0x23c], -R91 ;  /* 0x00008f000c667a23 */ /* 0x000fe2000001085b */
[----:B------:R-:W-:Y:S01]  /*2a90*/  SHF.R.U32.HI R10, RZ, 0x10, R9 ;  /* 0x00000010ff0a7819 */ /* 0x000fe20000011609 */
[----:B------:R-:W-:Y:S01]  /*2aa0*/  FFMA.FTZ R104, R16, c[0x0][0x23c], -R91 ;  /* 0x00008f0010687a23 */ /* 0x000fe2000001085b */
[----:B------:R-:W-:Y:S01]  /*2ab0*/  SHF.R.U32.HI R6, RZ, 0x18, R9 ;  /* 0x00000018ff067819 */ /* 0x000fe20000011609 */
[--C-:B------:R-:W-:Y:S01]  /*2ac0*/  HSET2.LE.AND R80, R3, R76.reuse, PT ;  /* 0x0000004c03507233 */ /* 0x100fe20003803000 */
[----:B------:R-:W-:Y:S01]  /*2ad0*/  LOP3.LUT R9, R10, 0xff, RZ, 0xc0, !PT ;  /* 0x000000ff0a097812 */ /* 0x000fe200078ec0ff */
[----:B------:R-:W2:Y:S01]  /*2ae0*/  MUFU.EX2 R79, R79 ;  /* 0x0000004f004f7308 */ /* 0x000ea20000000800 */
[----:B-1----:R-:W-:Y:S01]  /*2af0*/  F2FP.BF16.PACK_AB R3, R69, R70 ;  /* 0x000000464503723e */ /* 0x002fe200000010ff */
[--C-:B------:R-:W-:Y:S01]  /*2b00*/  HSET2.LE.AND R82, R11, R76.reuse, PT ;  /* 0x0000004c0b527233 */ /* 0x100fe20003803000 */
[----:B------:R-:W-:Y:S01]  /*2b10*/  PRMT R9, R9, 0x5410, R6 ;  /* 0x0000541009097816 */ /* 0x000fe20000000006 */
[----:B------:R-:W-:Y:S01]  /*2b20*/  FADD.FTZ R69, R70, R69 ;  /* 0x0000004546457221 */ /* 0x000fe20000010000 */
[----:B------:R-:W-:Y:S01]  /*2b30*/  LOP3.LUT R5, R23, UR18, R40, 0x96, !PT ;  /* 0x0000001217057c12 */ /* 0x000fe2000f8e9628 */
[--C-:B------:R-:W-:Y:S01]  /*2b40*/  FFMA.FTZ R35, R32, c[0x0][0x23c], -R91.reuse ;  /* 0x00008f0020237a23 */ /* 0x100fe2000001085b */
[----:B------:R-:W-:Y:S01]  /*2b50*/  LOP3.LUT R4, R22, 0xffff, RZ, 0xc0, !PT ;  /* 0x0000ffff16047812 */ /* 0x000fe200078ec0ff */
[--C-:B------:R-:W-:Y:S01]  /*2b60*/  FFMA.FTZ R23, R14, c[0x0][0x23c], -R91.reuse ;  /* 0x00008f000e177a23 */ /* 0x100fe2000001085b */
[----:B------:R-:W-:Y:S01]  /*2b70*/  LOP3.LUT R13, R22, 0xff, RZ, 0xc0, !PT ;  /* 0x000000ff160d7812 */ /* 0x000fe200078ec0ff */
[----:B------:R-:W-:Y:S01]  /*2b80*/  MUFU.EX2 R102, R102 ;  /* 0x0000006600667308 */ /* 0x000fe20000000800 */
[--C-:B------:R-:W-:Y:S01]  /*2b90*/  SHF.R.U32.HI R7, RZ, 0x10, R22.reuse ;  /* 0x00000010ff077819 */ /* 0x100fe20000011616 */
[--C-:B------:R-:W-:Y:S01]  /*2ba0*/  HSET2.LE.AND R9, R9, R76.reuse, PT ;  /* 0x0000004c09097233 */ /* 0x100fe20003803000 */
[----:B------:R-:W-:Y:S01]  /*2bb0*/  SHF.R.U32.HI R15, RZ, 0x18, R22 ;  /* 0x00000018ff0f7819 */ /* 0x000fe20000011616 */
[--C-:B------:R-:W-:Y:S01]  /*2bc0*/  FFMA.FTZ R22, R18, c[0x0][0x23c], -R91.reuse ;  /* 0x00008f0012167a23 */ /* 0x100fe2000001085b */
[----:B------:R-:W-:Y:S01]  /*2bd0*/  LOP3.LUT R80, R80, R3, RZ, 0xc0, !PT ;  /* 0x0000000350507212 */ /* 0x000fe200078ec0ff */
[--C-:B------:R-:W-:Y:S01]  /*2be0*/  FFMA.FTZ R3, R36, c[0x0][0x23c], -R91.reuse ;  /* 0x00008f0024037a23 */ /* 0x100fe2000001085b */
[----:B--2---:R-:W-:Y:S01]  /*2bf0*/  F2FP.BF16.PACK_AB R6, R79, R84 ;  /* 0x000000544f06723e */ /* 0x004fe200000010ff */
[----:B------:R-:W1:Y:S01]  /*2c00*/  MUFU.EX2 R23, R23 ;  /* 0x0000001700177308 */ /* 0x000e620000000800 */
[----:B------:R-:W-:Y:S01]  /*2c10*/  LOP3.LUT R8, R5, 0xffff, RZ, 0xc0, !PT ;  /* 0x0000ffff05087812 */ /* 0x000fe200078ec0ff */
[----:B------:R-:W-:Y:S01]  /*2c20*/  LDSM.16.MT88.4 R40, [R114+0x6000] ;  /* 0x006000007228783b */ /* 0x000fe20000004200 */
[----:B------:R-:W-:Y:S01]  /*2c30*/  LOP3.LUT R83, R83, R6, RZ, 0xc0, !PT ;  /* 0x0000000653537212 */ /* 0x000fe200078ec0ff */
[--C-:B------:R-:W-:Y:S01]  /*2c40*/  FFMA.FTZ R32, R33, c[0x0][0x23c], -R91.reuse ;  /* 0x00008f0021207a23 */ /* 0x100fe2000001085b */
[----:B------:R-:W-:Y:S01]  /*2c50*/  SHF.R.U32.HI R6, RZ, 0x8, R4 ;  /* 0x00000008ff067819 */ /* 0x000fe20000011604 */
[----:B------:R-:W-:Y:S01]  /*2c60*/  LDSM.16.MT88.4 R16, [R114+0x6400] ;  /* 0x006400007210783b */ /* 0x000fe20000004200 */
[----:B------:R-:W-:Y:S01]  /*2c70*/  LOP3.LUT R4, R7, 0xff, RZ, 0xc0, !PT ;  /* 0x000000ff07047812 */ /* 0x000fe200078ec0ff */
[----:B------:R-:W-:Y:S01]  /*2c80*/  MUFU.EX2 R22, R22 ;  /* 0x0000001600167308 */ /* 0x000fe20000000800 */
[----:B------:R-:W-:Y:S01]  /*2c90*/  PRMT R13, R13, 0x5410, R6 ;  /* 0x000054100d0d7816 */ /* 0x000fe20000000006 */
[----:B------:R-:W-:Y:S01]  /*2ca0*/  FFMA.FTZ R33, R86, c[0x0][0x23c], -R91 ;  /* 0x00008f0056217a23 */ /* 0x000fe2000001085b */
[----:B------:R-:W-:Y:S01]  /*2cb0*/  SHF.R.U32.HI R6, RZ, 0x10, R5 ;  /* 0x00000010ff067819 */ /* 0x000fe20000011605 */
[----:B------:R-:W-:Y:S01]  /*2cc0*/  FFMA.FTZ R108, R89, c[0x0][0x23c], -R91 ;  /* 0x00008f00596c7a23 */ /* 0x000fe2000001085b */
[----:B------:R-:W-:Y:S01]  /*2cd0*/  PRMT R15, R4, 0x5410, R15 ;  /* 0x00005410040f7816 */ /* 0x000fe2000000000f */
[--C-:B------:R-:W-:Y:S01]  /*2ce0*/  HSET2.LE.AND R14, R13, R76.reuse, PT ;  /* 0x0000004c0d0e7233 */ /* 0x100fe20003803000 */
[----:B------:R-:W-:Y:S01]  /*2cf0*/  LOP3.LUT R7, R5, 0xff, RZ, 0xc0, !PT ;  /* 0x000000ff05077812 */ /* 0x000fe200078ec0ff */
[----:B------:R-:W2:Y:S01]  /*2d00*/  MUFU.EX2 R3, R3 ;  /* 0x0000000300037308 */ /* 0x000ea20000000800 */
[----:B------:R-:W-:Y:S01]  /*2d10*/  SHF.R.U32.HI R4, RZ, 0x18, R5 ;  /* 0x00000018ff047819 */ /* 0x000fe20000011605 */
[----:B------:R-:W-:Y:S01]  /*2d20*/  HSET2.LE.AND R15, R15, R76, PT ;  /* 0x0000004c0f0f7233 */ /* 0x000fe20003803000 */
[----:B------:R-:W-:-:S02]  /*2d30*/  SHF.R.U32.HI R8, RZ, 0x8, R8 ;  /* 0x00000008ff087819 */ /* 0x000fc40000011608 */
[----:B------:R-:W-:Y:S02]  /*2d40*/  LOP3.LUT R5, R6, 0xff, RZ, 0xc0, !PT ;  /* 0x000000ff06057812 */ /* 0x000fe400078ec0ff */
[----:B------:R-:W-:Y:S01]  /*2d50*/  PRMT R7, R7, 0x5410, R8 ;  /* 0x0000541007077816 */ /* 0x000fe20000000008 */
[----:B------:R-:W-:Y:S01]  /*2d60*/  MUFU.EX2 R68, R68 ;  /* 0x0000004400447308 */ /* 0x000fe20000000800 */
[----:B------:R-:W-:Y:S02]  /*2d70*/  PRMT R5, R5, 0x5410, R4 ;  /* 0x0000541005057816 */ /* 0x000fe40000000004 */
[----:B------:R-:W-:Y:S01]  /*2d80*/  F2FP.BF16.PACK_AB R13, R20, R21 ;  /* 0x00000015140d723e */ /* 0x000fe200000010ff */
[--C-:B------:R-:W-:Y:S01]  /*2d90*/  HSET2.LE.AND R7, R7, R76.reuse, PT ;  /* 0x0000004c07077233 */ /* 0x100fe20003803000 */
[----:B-1----:R-:W-:Y:S01]  /*2da0*/  F2FP.BF16.PACK_AB R4, R23, R102 ;  /* 0x000000661704723e */ /* 0x002fe200000010ff */
[----:B------:R-:W-:Y:S01]  /*2db0*/  HSET2.LE.AND R5, R5, R76, PT ;  /* 0x0000004c05057233 */ /* 0x000fe20003803000 */
[----:B------:R-:W-:Y:S01]  /*2dc0*/  F2FP.BF16.PACK_AB R12, R90, R103 ;  /* 0x000000675a0c723e */ /* 0x000fe200000010ff */
[----:B------:R-:W1:Y:S01]  /*2dd0*/  MUFU.EX2 R77, R77 ;  /* 0x0000004d004d7308 */ /* 0x000e620000000800 */
[----:B--2---:R-:W-:-:S02]  /*2de0*/  F2FP.BF16.PACK_AB R6, R3, R22 ;  /* 0x000000160306723e */ /* 0x004fc400000010ff */
[----:B------:R-:W-:Y:S02]  /*2df0*/  LOP3.LUT R14, R14, R13, RZ, 0xc0, !PT ;  /* 0x0000000d0e0e7212 */ /* 0x000fe400078ec0ff */
[----:B------:R-:W-:Y:S02]  /*2e00*/  LOP3.LUT R15, R15, R6, RZ, 0xc0, !PT ;  /* 0x000000060f0f7212 */ /* 0x000fe400078ec0ff */
[----:B------:R-:W-:Y:S01]  /*2e10*/  LOP3.LUT R12, R7, R12, RZ, 0xc0, !PT ;  /* 0x0000000c070c7212 */ /* 0x000fe200078ec0ff */
[----:B------:R-:W-:Y:S01]  /*2e20*/  MUFU.EX2 R71, R71 ;  /* 0x0000004700477308 */ /* 0x000fe20000000800 */
[----:B------:R-:W-:Y:S02]  /*2e30*/  LOP3.LUT R13, R5, R4, RZ, 0xc0, !PT ;  /* 0x00000004050d7212 */ /* 0x000fe400078ec0ff */
[----:B------:R-:W2:Y:S05]  /*2e40*/  LDSM.16.MT88.4 R4, [R114+0x7400] ;  /* 0x007400007204783b */ /* 0x000eaa0000004200 */
[----:B------:R-:W3:Y:S01]  /*2e50*/  MUFU.EX2 R104, R104 ;  /* 0x0000006800687308 */ /* 0x000ee20000000800 */
[----:B-1----:R-:W-:-:S04]  /*2e60*/  F2FP.BF16.PACK_AB R11, R77, R68 ;  /* 0x000000444d0b723e */ /* 0x002fc800000010ff */
[----:B------:R-:W-:-:S03]  /*2e70*/  LOP3.LUT R82, R82, R11, RZ, 0xc0, !PT ;  /* 0x0000000b52527212 */ /* 0x000fc600078ec0ff */
[----:B------:R-:W-:Y:S01]  /*2e80*/  MUFU.EX2 R29, R106 ;  /* 0x0000006a001d7308 */ /* 0x000fe20000000800 */
[----:B---3--:R-:W-:-:S07]  /*2e90*/  F2FP.BF16.PACK_AB R10, R104, R71 ;  /* 0x00000047680a723e */ /* 0x008fce00000010ff */
[----:B------:R-:W-:Y:S01]  /*2ea0*/  MUFU.EX2 R27, R27 ;  /* 0x0000001b001b7308 */ /* 0x000fe20000000800 */
[----:B------:R-:W-:Y:S02]  /*2eb0*/  LOP3.LUT R81, R9, R10, RZ, 0xc0, !PT ;  /* 0x0000000a09517212 */ /* 0x000fe400078ec0ff */
[----:B------:R-:W1:Y:S05]  /*2ec0*/  LDSM.16.MT88.4 R8, [R112+0x6400] ;  /* 0x006400007008783b */ /* 0x000e6a0000004200 */
[----:B------:R-:W-:Y:S01]  /*2ed0*/  MUFU.EX2 R35, R35 ;  /* 0x0000002300237308 */ /* 0x000fe20000000800 */
[C---:B------:R-:W-:Y:S07]  /*2ee0*/  HMMA.16816.F32.BF16 R52, R80.reuse, R56, RZ ;  /* 0x000000385034723c */ /* 0x040fee00000418ff */
[----:B------:R-:W-:Y:S01]  /*2ef0*/  MUFU.EX2 R32, R32 ;  /* 0x0000002000207308 */ /* 0x000fe20000000800 */
[C---:B------:R-:W-:Y:S07]  /*2f00*/  HMMA.16816.F32.BF16 R44, R80.reuse, R48, RZ ;  /* 0x00000030502c723c */ /* 0x040fee00000418ff */
[----:B------:R-:W-:Y:S01]  /*2f10*/  MUFU.EX2 R25, R25 ;  /* 0x0000001900197308 */ /* 0x000fe20000000800 */
[C---:B------:R-:W-:Y:S07]  /*2f20*/  HMMA.16816.F32.BF16 R48, R80.reuse, R50, RZ ;  /* 0x000000325030723c */ /* 0x040fee00000418ff */
[----:B------:R-:W-:Y:S01]  /*2f30*/  MUFU.EX2 R109, R109 ;  /* 0x0000006d006d7308 */ /* 0x000fe20000000800 */
[----:B------:R-:W-:Y:S07]  /*2f40*/  HMMA.16816.F32.BF16 R56, R80, R58, RZ ;  /* 0x0000003a5038723c */ /* 0x000fee00000418ff */
[----:B------:R-:W-:Y:S01]  /*2f50*/  MUFU.EX2 R33, R33 ;  /* 0x0000002100217308 */ /* 0x000fe20000000800 */
[C---:B--2---:R-:W-:Y:S07]  /*2f60*/  HMMA.16816.F32.BF16 R52, R12.reuse, R4, R52 ;  /* 0x000000040c34723c */ /* 0x044fee0000041834 */
[----:B------:R-:W-:Y:S01]  /*2f70*/  MUFU.EX2 R108, R108 ;  /* 0x0000006c006c7308 */ /* 0x000fe20000000800 */
[----:B------:R-:W-:Y:S01]  /*2f80*/  IADD3 R5, R60, 0x1, RZ ;  /* 0x000000013c057810 */ /* 0x000fe20007ffe0ff */
[----:B-1----:R-:W-:Y:S03]  /*2f90*/  HMMA.16816.F32.BF16 R48, R12, R10, R48 ;  /* 0x0000000a0c30723c */ /* 0x002fe60000041830 */
[----:B------:R-:W-:-:S05]  /*2fa0*/  LOP3.LUT R85, R85, UR27, R5, 0x96, !PT ;  /* 0x0000001b55557c12 */ /* 0x000fca000f8e9605 */
[----:B------:R-:W-:Y:S01]  /*2fb0*/  IMAD.WIDE.U32 R10, R85, -0x326172a9, RZ ;  /* 0xcd9e8d57550a7825 */ /* 0x000fe200078e00ff */
[----:B------:R-:W-:Y:S01]  /*2fc0*/  HMMA.16816.F32.BF16 R56, R12, R6, R56 ;  /* 0x000000060c38723c */ /* 0x000fe20000041838 */
[----:B------:R-:W1:Y:S03]  /*2fd0*/  LDSM.16.MT88.4 R4, [R112+0x7400] ;  /* 0x007400007004783b */ /* 0x000e660000004200 */
[----:B------:R-:W-:-:S04]  /*2fe0*/  LOP3.LUT R10, R73, UR14, R10, 0x96, !PT ;  /* 0x0000000e490a7c12 */ /* 0x000fc8000f8e960a */
[----:B------:R-:W-:Y:S08]  /*2ff0*/  HMMA.16816.F32.BF16 R36, R80, R40, RZ ;  /* 0x000000285024723c */ /* 0x000ff000000418ff */
[----:B------:R-:W-:Y:S07]  /*3000*/  HMMA.16816.F32.BF16 R44, R12, R8, R44 ;  /* 0x000000080c2c723c */ /* 0x000fee000004182c */
[----:B------:R-:W-:Y:S01]  /*3010*/  LOP3.LUT R8, R11, UR16, R62, 0x96, !PT ;  /* 0x000000100b087c12 */ /* 0x000fe2000f8e963e */
[----:B------:R-:W-:Y:S01]  /*3020*/  IMAD.WIDE.U32 R10, R10, -0x2daee0ad, RZ ;  /* 0xd2511f530a0a7825 */ /* 0x000fe200078e00ff */
[----:B------:R-:W-:Y:S03]  /*3030*/  HMMA.16816.F32.BF16 R60, R80, R64, RZ ;  /* 0x00000040503c723c */ /* 0x000fe600000418ff */
[----:B------:R-:W-:-:S05]  /*3040*/  IMAD.WIDE.U32 R8, R8, -0x2daee0ad, RZ ;  /* 0xd2511f5308087825 */ /* 0x000fca00078e00ff */
[----:B------:R-:W-:Y:S01]  /*3050*/  LOP3.LUT R74, R9, UR13, R74, 0x96, !PT ;  /* 0x0000000d094a7c12 */ /* 0x000fe2000f8e964a */
[----:B------:R-:W-:Y:S01]  /*3060*/  HMMA.16816.F32.BF16 R36, R12, R16, R36 ;  /* 0x000000100c24723c */ /* 0x000fe20000041824 */
[----:B------:R-:W-:-:S03]  /*3070*/  LOP3.LUT R8, R11, UR11, R8, 0x96, !PT ;  /* 0x0000000b0b087c12 */ /* 0x000fc6000f8e9608 */
[----:B------:R-:W-:-:S04]  /*3080*/  IMAD.WIDE.U32 R74, R74, -0x326172a9, RZ ;  /* 0xcd9e8d574a4a7825 */ /* 0x000fc800078e00ff */
[----:B------:R-:W-:Y:S01]  /*3090*/  HMMA.16816.F32.BF16 R40, R80, R42, RZ ;  /* 0x0000002a5028723c */ /* 0x000fe200000418ff */
[----:B------:R-:W-:Y:S01]  /*30a0*/  LOP3.LUT R72, R75, UR12, R72, 0x96, !PT ;  /* 0x0000000c4b487c12 */ /* 0x000fe2000f8e9648 */
[----:B------:R-:W-:-:S04]  /*30b0*/  IMAD.WIDE.U32 R16, R8, -0x326172a9, RZ ;  /* 0xcd9e8d5708107825 */ /* 0x000fc800078e00ff */
[----:B------:R-:W-:Y:S01]  /*30c0*/  IMAD.WIDE.U32 R72, R72, -0x2daee0ad, RZ ;  /* 0xd2511f5348487825 */ /* 0x000fe200078e00ff */
[----:B------:R-:W-:Y:S01]  /*30d0*/  LOP3.LUT R8, R17, UR10, R74, 0x96, !PT ;  /* 0x0000000a11087c12 */ /* 0x000fe2000f8e964a */
[----:B------:R-:W-:Y:S03]  /*30e0*/  HMMA.16816.F32.BF16 R64, R80, R66, RZ ;  /* 0x000000425040723c */ /* 0x000fe600000418ff */
[----:B------:R-:W-:Y:S01]  /*30f0*/  LOP3.LUT R10, R73, UR9, R10, 0x96, !PT ;  /* 0x00000009490a7c12 */ /* 0x000fe2000f8e960a */
[----:B------:R-:W-:-:S04]  /*3100*/  IMAD.WIDE.U32 R8, R8, -0x2daee0ad, RZ ;  /* 0xd2511f5308087825 */ /* 0x000fc800078e00ff */
[----:B------:R-:W-:Y:S01]  /*3110*/  IMAD.WIDE.U32 R10, R10, -0x326172a9, RZ ;  /* 0xcd9e8d570a0a7825 */ /* 0x000fe200078e00ff */
[----:B-1----:R-:W-:Y:S04]  /*3120*/  HMMA.16816.F32.BF16 R60, R12, R4, R60 ;  /* 0x000000040c3c723c */ /* 0x002fe8000004183c */
[----:B------:R-:W-:-:S03]  /*3130*/  LOP3.LUT R17, R11, UR8, R16, 0x96, !PT ;  /* 0x000000080b117c12 */ /* 0x000fc6000f8e9610 */
[----:B------:R-:W-:Y:S01]  /*3140*/  LOP3.LUT R4, R9, UR7, R72, 0x96, !PT ;  /* 0x0000000709047c12 */ /* 0x000fe2000f8e9648 */
[----:B------:R-:W-:Y:S01]  /*3150*/  HMMA.16816.F32.BF16 R40, R12, R18, R40 ;  /* 0x000000120c28723c */ /* 0x000fe20000041828 */
[----:B------:R-:W-:-:S04]  /*3160*/  IMAD.WIDE.U32 R72, R17, -0x2daee0ad, RZ ;  /* 0xd2511f5311487825 */ /* 0x000fc800078e00ff */
[----:B------:R-:W-:Y:S01]  /*3170*/  IMAD.WIDE.U32 R4, R4, -0x326172a9, RZ ;  /* 0xcd9e8d5704047825 */ /* 0x000fe200078e00ff */
[----:B------:R-:W-:Y:S02]  /*3180*/  LOP3.LUT R17, R72, 0xff, RZ, 0xc0, !PT ;  /* 0x000000ff48117812 */ /* 0x000fe400078ec0ff */
[----:B------:R-:W-:Y:S02]  /*3190*/  HMMA.16816.F32.BF16 R64, R12, R6, R64 ;  /* 0x000000060c40723c */ /* 0x000fe40000041840 */
[C---:B------:R-:W-:Y:S02]  /*31a0*/  LOP3.LUT R18, R4.reuse, 0xffff, RZ, 0xc0, !PT ;  /* 0x0000ffff04127812 */ /* 0x040fe400078ec0ff */
[----:B------:R-:W-:Y:S02]  /*31b0*/  LOP3.LUT R105, R4, 0xff, RZ, 0xc0, !PT ;  /* 0x000000ff04697812 */ /* 0x000fe400078ec0ff */
[--C-:B------:R-:W-:Y:S02]  /*31c0*/  SHF.R.U32.HI R11, RZ, 0x10, R4.reuse ;  /* 0x00000010ff0b7819 */ /* 0x100fe40000011604 */
[----:B------:R-:W-:-:S02]  /*31d0*/  SHF.R.U32.HI R16, RZ, 0x18, R4 ;  /* 0x00000018ff107819 */ /* 0x000fc40000011604 */
[----:B------:R-:W-:Y:S02]  /*31e0*/  LOP3.LUT R4, R73, UR18, R8, 0x96, !PT ;  /* 0x0000001249047c12 */ /* 0x000fe4000f8e9608 */
[----:B------:R-:W-:Y:S02]  /*31f0*/  LOP3.LUT R6, R72, 0xffff, RZ, 0xc0, !PT ;  /* 0x0000ffff48067812 */ /* 0x000fe400078ec0ff */
[--C-:B------:R-:W-:Y:S02]  /*3200*/  SHF.R.U32.HI R7, RZ, 0x10, R72.reuse ;  /* 0x00000010ff077819 */ /* 0x100fe40000011648 */
[----:B------:R-:W-:Y:S02]  /*3210*/  SHF.R.U32.HI R8, RZ, 0x18, R72 ;  /* 0x00000018ff087819 */ /* 0x000fe40000011648 */
[----:B------:R-:W1:Y:S01]  /*3220*/  LDSM.16.MT88.4 R72, [R114+0x8000] ;  /* 0x008000007248783b */ /* 0x000e620000004200 */
[----:B------:R-:W-:Y:S02]  /*3230*/  SHF.R.U32.HI R6, RZ, 0x8, R6 ;  /* 0x00000008ff067819 */ /* 0x000fe40000011606 */
[----:B------:R-:W-:-:S02]  /*3240*/  LOP3.LUT R10, R5, UR17, R10, 0x96, !PT ;  /* 0x00000011050a7c12 */ /* 0x000fc4000f8e960a */
[----:B------:R-:W-:Y:S02]  /*3250*/  LOP3.LUT R11, R11, 0xff, RZ, 0xc0, !PT ;  /* 0x000000ff0b0b7812 */ /* 0x000fe400078ec0ff */
[----:B------:R-:W-:Y:S02]  /*3260*/  SHF.R.U32.HI R5, RZ, 0x10, R4 ;  /* 0x00000010ff057819 */ /* 0x000fe40000011604 */
[----:B------:R-:W-:Y:S02]  /*3270*/  PRMT R17, R17, 0x5410, R6 ;  /* 0x0000541011117816 */ /* 0x000fe40000000006 */
[----:B------:R-:W-:Y:S02]  /*3280*/  PRMT R11, R11, 0x5410, R16 ;  /* 0x000054100b0b7816 */ /* 0x000fe40000000010 */
[C---:B------:R-:W-:Y:S01]  /*3290*/  LOP3.LUT R6, R4.reuse, 0xffff, RZ, 0xc0, !PT ;  /* 0x0000ffff04067812 */ /* 0x040fe200078ec0ff */
[--C-:B------:R-:W-:Y:S01]  /*32a0*/  HSET2.LE.AND R17, R17, R76.reuse, PT ;  /* 0x0000004c11117233 */ /* 0x100fe20003803000 */
[----:B------:R-:W-:Y:S01]  /*32b0*/  LOP3.LUT R19, R4, 0xff, RZ, 0xc0, !PT ;  /* 0x000000ff04137812 */ /* 0x000fe200078ec0ff */
[----:B------:R-:W-:Y:S01]  /*32c0*/  HSET2.LE.AND R11, R11, R76, PT ;  /* 0x0000004c0b0b7233 */ /* 0x000fe20003803000 */
[----:B------:R-:W-:-:S02]  /*32d0*/  LOP3.LUT R16, R10, 0xffff, RZ, 0xc0, !PT ;  /* 0x0000ffff0a107812 */ /* 0x000fc400078ec0ff */
[----:B------:R-:W-:Y:S02]  /*32e0*/  SHF.R.U32.HI R4, RZ, 0x18, R4 ;  /* 0x00000018ff047819 */ /* 0x000fe40000011604 */
[----:B------:R-:W-:Y:S02]  /*32f0*/  LOP3.LUT R7, R7, 0xff, RZ, 0xc0, !PT ;  /* 0x000000ff07077812 */ /* 0x000fe400078ec0ff */
[----:B------:R-:W-:Y:S02]  /*3300*/  LOP3.LUT R5, R5, 0xff, RZ, 0xc0, !PT ;  /* 0x000000ff05057812 */ /* 0x000fe400078ec0ff */
[----:B------:R-:W-:Y:S02]  /*3310*/  SHF.R.U32.HI R18, RZ, 0x8, R18 ;  /* 0x00000008ff127819 */ /* 0x000fe40000011612 */
[----:B------:R-:W-:Y:S02]  /*3320*/  LOP3.LUT R85, R10, 0xff, RZ, 0xc0, !PT ;  /* 0x000000ff0a557812 */ /* 0x000fe400078ec0ff */
[----:B------:R-:W-:-:S02]  /*3330*/  SHF.R.U32.HI R16, RZ, 0x8, R16 ;  /* 0x00000008ff107819 */ /* 0x000fc40000011610 */
[----:B------:R-:W-:Y:S02]  /*3340*/  SHF.R.U32.HI R6, RZ, 0x8, R6 ;  /* 0x00000008ff067819 */ /* 0x000fe40000011606 */
[----:B------:R-:W-:Y:S02]  /*3350*/  PRMT R7, R7, 0x5410, R8 ;  /* 0x0000541007077816 */ /* 0x000fe40000000008 */
[----:B------:R-:W-:Y:S02]  /*3360*/  PRMT R5, R5, 0x5410, R4 ;  /* 0x0000541005057816 */ /* 0x000fe40000000004 */
[----:B------:R-:W-:Y:S02]  /*3370*/  PRMT R105, R105, 0x5410, R18 ;  /* 0x0000541069697816 */ /* 0x000fe40000000012 */
[----:B------:R-:W-:Y:S01]  /*3380*/  PRMT R85, R85, 0x5410, R16 ;  /* 0x0000541055557816 */ /* 0x000fe20000000010 */
[--C-:B------:R-:W-:Y:S01]  /*3390*/  HSET2.LE.AND R16, R7, R76.reuse, PT ;  /* 0x0000004c07107233 */ /* 0x100fe20003803000 */
[----:B------:R-:W-:Y:S01]  /*33a0*/  PRMT R19, R19, 0x5410, R6 ;  /* 0x0000541013137816 */ /* 0x000fe20000000006 */
[--C-:B------:R-:W-:Y:S01]  /*33b0*/  HSET2.LE.AND R18, R5, R76.reuse, PT ;  /* 0x0000004c05127233 */ /* 0x100fe20003803000 */
[--C-:B------:R-:W-:Y:S01]  /*33c0*/  SHF.R.U32.HI R9, RZ, 0x10, R10.reuse ;  /* 0x00000010ff097819 */ /* 0x100fe2000001160a */
[----:B------:R-:W2:Y:S01]  /*33d0*/  LDSM.16.MT88.4 R4, [R114+0x8400] ;  /* 0x008400007204783b */ /* 0x000ea20000004200 */
[----:B------:R-:W-:Y:S01]  /*33e0*/  SHF.R.U32.HI R10, RZ, 0x18, R10 ;  /* 0x00000018ff0a7819 */ /* 0x000fe2000001160a */
[--C-:B------:R-:W-:Y:S01]  /*33f0*/  HSET2.LE.AND R8, R85, R76.reuse, PT ;  /* 0x0000004c55087233 */ /* 0x100fe20003803000 */
[----:B------:R-:W-:Y:S01]  /*3400*/  LOP3.LUT R9, R9, 0xff, RZ, 0xc0, !PT ;  /* 0x000000ff09097812 */ /* 0x000fe200078ec0ff */
[----:B------:R-:W-:Y:S01]  /*3410*/  HSET2.LE.AND R19, R19, R76, PT ;  /* 0x0000004c13137233 */ /* 0x000fe20003803000 */
[----:B------:R-:W-:-:S02]  /*3420*/  FADD.FTZ R85, R71, R104 ;  /* 0x0000006847557221 */ /* 0x000fc40000010000 */
[----:B------:R-:W-:Y:S01]  /*3430*/  PRMT R9, R9, 0x5410, R10 ;  /* 0x0000541009097816 */ /* 0x000fe2000000000a */
[----:B------:R-:W-:-:S04]  /*3440*/  HSET2.LE.AND R10, R105, R76, PT ;  /* 0x0000004c690a7233 */ /* 0x000fc80003803000 */
[----:B------:R-:W-:Y:S01]  /*3450*/  HSET2.LE.AND R9, R9, R76, PT ;  /* 0x0000004c09097233 */ /* 0x000fe20003803000 */
[----:B------:R-:W-:Y:S02]  /*3460*/  FADD.FTZ R76, R68, R69 ;  /* 0x00000045444c7221 */ /* 0x000fe40000010000 */
[----:B-1----:R-:W-:Y:S02]  /*3470*/  HMMA.16816.F32.BF16 R68, R80, R72, RZ ;  /* 0x000000485044723c */ /* 0x002fe400000418ff */
[----:B------:R-:W-:-:S04]  /*3480*/  FADD.FTZ R104, R77, R76 ;  /* 0x0000004c4d687221 */ /* 0x000fc80000010000 */
[----:B------:R-:W-:Y:S02]  /*3490*/  FADD.FTZ R103, R103, R104 ;  /* 0x0000006867677221 */ /* 0x000fe40000010000 */
[----:B------:R-:W-:Y:S11]  /*34a0*/  HMMA.16816.F32.BF16 R72, R80, R74, RZ ;  /* 0x0000004a5048723c */ /* 0x000ff600000418ff */
[----:B------:R-:W-:Y:S05]  /*34b0*/  @!UPT UIADD3 URZ, URZ, URZ, URZ ;  /* 0x0000003f3f3ff290 */ /* 0x000fea000fffe03f */
[C---:B--2---:R-:W-:Y:S07]  /*34c0*/  HMMA.16816.F32.BF16 R68, R12.reuse, R4, R68 ;  /* 0x000000040c44723c */ /* 0x044fee0000041844 */
[----:B------:R-:W-:Y:S01]  /*34d0*/  FADD.FTZ R4, R84, R85 ;  /* 0x0000005554047221 */ /* 0x000fe20000010000 */
[----:B------:R-:W-:Y:S01]  /*34e0*/  HMMA.16816.F32.BF16 R72, R12, R6, R72 ;  /* 0x000000060c48723c */ /* 0x000fe20000041848 */
[----:B------:R-:W-:Y:S02]  /*34f0*/  FFMA.FTZ R85, R24, c[0x0][0x23c], -R78 ;  /* 0x00008f0018557a23 */ /* 0x000fe4000001084e */
[----:B------:R-:W-:-:S02]  /*3500*/  FADD.FTZ R105, R79, R4 ;  /* 0x000000044f697221 */ /* 0x000fc40000010000 */
[----:B------:R-:W1:Y:S01]  /*3510*/  LDSM.16.MT88.4 R4, [R112+0x8000] ;  /* 0x008000007004783b */ /* 0x000e620000004200 */
[--C-:B------:R-:W-:Y:S02]  /*3520*/  FFMA.FTZ R84, R26, c[0x0][0x23c], -R78.reuse ;  /* 0x00008f001a547a23 */ /* 0x100fe4000001084e */
[--C-:B------:R-:W-:Y:S02]  /*3530*/  FFMA.FTZ R26, R28, c[0x0][0x23c], -R78.reuse ;  /* 0x00008f001c1a7a23 */ /* 0x100fe4000001084e */
[----:B------:R-:W-:Y:S01]  /*3540*/  FFMA.FTZ R24, R34, c[0x0][0x23c], -R78 ;  /* 0x00008f0022187a23 */ /* 0x000fe2000001084e */
[----:B------:R-:W-:Y:S01]  /*3550*/  MUFU.EX2 R28, R84 ;  /* 0x00000054001c7308 */ /* 0x000fe20000000800 */
[----:B------:R-:W-:-:S04]  /*3560*/  FADD.FTZ R86, R102, R105 ;  /* 0x0000006966567221 */ /* 0x000fc80000010000 */
[----:B------:R-:W-:-:S03]  /*3570*/  FADD.FTZ R23, R23, R86 ;  /* 0x0000005617177221 */ /* 0x000fc60000010000 */
[----:B------:R-:W-:Y:S01]  /*3580*/  MUFU.EX2 R34, R85 ;  /* 0x0000005500227308 */ /* 0x000fe20000000800 */
[----:B------:R-:W-:-:S04]  /*3590*/  FADD.FTZ R22, R22, R23 ;  /* 0x0000001716167221 */ /* 0x000fc80000010000 */
[----:B------:R-:W-:-:S03]  /*35a0*/  FADD.FTZ R22, R3, R22 ;  /* 0x0000001603167221 */ /* 0x000fc60000010000 */
[----:B------:R-:W-:Y:S08]  /*35b0*/  MUFU.EX2 R26, R26 ;  /* 0x0000001a001a7308 */ /* 0x000ff00000000800 */
[----:B------:R-:W2:Y:S01]  /*35c0*/  MUFU.EX2 R24, R24 ;  /* 0x0000001800187308 */ /* 0x000ea20000000800 */
[C---:B-1----:R-:W-:Y:S07]  /*35d0*/  HMMA.16816.F32.BF16 R76, R80.reuse, R4, RZ ;  /* 0x00000004504c723c */ /* 0x042fee00000418ff */
[--C-:B------:R-:W-:Y:S01]  /*35e0*/  FFMA.FTZ R5, R30, c[0x0][0x23c], -R91.reuse ;  /* 0x00008f001e057a23 */ /* 0x100fe2000001085b */
[----:B------:R-:W-:Y:S01]  /*35f0*/  HMMA.16816.F32.BF16 R80, R80, R6, RZ ;  /* 0x000000065050723c */ /* 0x000fe200000418ff */
[----:B------:R-:W-:-:S02]  /*3600*/  FFMA.FTZ R4, R31, c[0x0][0x23c], -R91 ;  /* 0x00008f001f047a23 */ /* 0x000fc4000001085b */
[----:B------:R1:W-:Y:S01]  /*3610*/  MUFU.EX2 R85, R5 ;  /* 0x0000000500557308 */ /* 0x0003e20000000800 */
[--C-:B------:R-:W-:Y:S02]  /*3620*/  FFMA.FTZ R30, R87, c[0x0][0x23c], -R91.reuse ;  /* 0x00008f00571e7a23 */ /* 0x100fe4000001085b */
[----:B------:R-:W-:Y:S01]  /*3630*/  FFMA.FTZ R31, R88, c[0x0][0x23c], -R91 ;  /* 0x00008f00581f7a23 */ /* 0x000fe2000001085b */
[----:B--2---:R-:W-:Y:S01]  /*3640*/  F2FP.BF16.PACK_AB R6, R109, R24 ;  /* 0x000000186d06723e */ /* 0x004fe200000010ff */
[----:B------:R-:W-:-:S03]  /*3650*/  FADD.FTZ R88, R90, R103 ;  /* 0x000000675a587221 */ /* 0x000fc60000010000 */
[----:B------:R-:W2:Y:S01]  /*3660*/  MUFU.EX2 R84, R4 ;  /* 0x0000000400547308 */ /* 0x000ea20000000800 */
[----:B------:R-:W-:Y:S01]  /*3670*/  LOP3.LUT R6, R17, R6, RZ, 0xc0, !PT ;  /* 0x0000000611067212 */ /* 0x000fe200078ec0ff */
[----:B------:R-:W-:-:S04]  /*3680*/  FADD.FTZ R21, R21, R88 ;  /* 0x0000005815157221 */ /* 0x000fc80000010000 */
[----:B------:R-:W-:Y:S02]  /*3690*/  FADD.FTZ R21, R20, R21 ;  /* 0x0000001514157221 */ /* 0x000fe40000010000 */
[----:B------:R-:W3:Y:S01]  /*36a0*/  MUFU.EX2 R30, R30 ;  /* 0x0000001e001e7308 */ /* 0x000ee20000000800 */
[----:B-1----:R-:W-:Y:S01]  /*36b0*/  F2FP.BF16.PACK_AB R5, R29, R34 ;  /* 0x000000221d05723e */ /* 0x002fe200000010ff */
[----:B------:R-:W-:-:S03]  /*36c0*/  FADD.FTZ R34, R34, R21 ;  /* 0x0000001522227221 */ /* 0x000fc60000010000 */
[----:B------:R-:W-:Y:S01]  /*36d0*/  LOP3.LUT R8, R8, R5, RZ, 0xc0, !PT ;  /* 0x0000000508087212 */ /* 0x000fe200078ec0ff */
[----:B------:R-:W-:Y:S01]  /*36e0*/  FADD.FTZ R29, R29, R34 ;  /* 0x000000221d1d7221 */ /* 0x000fe20000010000 */
[----:B------:R-:W-:Y:S01]  /*36f0*/  F2FP.BF16.PACK_AB R5, R27, R28 ;  /* 0x0000001c1b05723e */ /* 0x000fe200000010ff */
[----:B------:R-:W1:Y:S01]  /*3700*/  MUFU.EX2 R31, R31 ;  /* 0x0000001f001f7308 */ /* 0x000e620000000800 */
[----:B--2---:R-:W-:Y:S01]  /*3710*/  F2FP.BF16.PACK_AB R4, R84, R85 ;  /* 0x000000555404723e */ /* 0x004fe200000010ff */
[----:B------:R-:W-:Y:S01]  /*3720*/  FADD.FTZ R85, R85, R22 ;  /* 0x0000001655557221 */ /* 0x000fe20000010000 */
[----:B------:R-:W-:Y:S01]  /*3730*/  LOP3.LUT R10, R10, R5, RZ, 0xc0, !PT ;  /* 0x000000050a0a7212 */ /* 0x000fe200078ec0ff */
[----:B------:R-:W-:Y:S01]  /*3740*/  FADD.FTZ R28, R28, R29 ;  /* 0x0000001d1c1c7221 */ /* 0x000fe20000010000 */
[----:B------:R-:W-:Y:S01]  /*3750*/  LOP3.LUT R9, R9, R4, RZ, 0xc0, !PT ;  /* 0x0000000409097212 */ /* 0x000fe200078ec0ff */
[----:B------:R-:W-:Y:S01]  /*3760*/  FADD.FTZ R84, R84, R85 ;  /* 0x0000005554547221 */ /* 0x000fe20000010000 */
[----:B------:R-:W-:Y:S01]  /*3770*/  F2FP.BF16.PACK_AB R4, R32, R35 ;  /* 0x000000232004723e */ /* 0x000fe200000010ff */
[----:B------:R-:W-:Y:S01]  /*3780*/  FADD.FTZ R27, R27, R28 ;  /* 0x0000001c1b1b7221 */ /* 0x000fe20000010000 */
[----:B---3--:R-:W-:Y:S01]  /*3790*/  F2FP.BF16.PACK_AB R5, R30, R33 ;  /* 0x000000211e05723e */ /* 0x008fe200000010ff */
[----:B------:R-:W-:Y:S01]  /*37a0*/  FADD.FTZ R35, R35, R84 ;  /* 0x0000005423237221 */ /* 0x000fe20000010000 */
[----:B------:R-:W-:-:S02]  /*37b0*/  LOP3.LUT R11, R11, R4, RZ, 0xc0, !PT ;  /* 0x000000040b0b7212 */ /* 0x000fc400078ec0ff */
[----:B------:R-:W-:Y:S01]  /*37c0*/  F2FP.BF16.PACK_AB R4, R25, R26 ;  /* 0x0000001a1904723e */ /* 0x000fe200000010ff */
[----:B------:R-:W-:Y:S01]  /*37d0*/  FADD.FTZ R32, R32, R35 ;  /* 0x0000002320207221 */ /* 0x000fe20000010000 */
[----:B------:R-:W-:Y:S01]  /*37e0*/  LOP3.LUT R5, R18, R5, RZ, 0xc0, !PT ;  /* 0x0000000512057212 */ /* 0x000fe200078ec0ff */
[----:B------:R-:W-:Y:S01]  /*37f0*/  FADD.FTZ R26, R26, R27 ;  /* 0x0000001b1a1a7221 */ /* 0x000fe20000010000 */
[----:B-1----:R-:W-:Y:S01]  /*3800*/  F2FP.BF16.PACK_AB R7, R108, R31 ;  /* 0x0000001f6c07723e */ /* 0x002fe200000010ff */
[----:B------:R-:W-:Y:S01]  /*3810*/  FADD.FTZ R33, R33, R32 ;  /* 0x0000002021217221 */ /* 0x000fe20000010000 */
[----:B------:R-:W-:Y:S01]  /*3820*/  LOP3.LUT R4, R19, R4, RZ, 0xc0, !PT ;  /* 0x0000000413047212 */ /* 0x000fe200078ec0ff */
        /* <DEDUP_REMOVED lines=29> */
[----:B------:R-:W2:Y:S04]  /*3a00*/  LDSM.16.MT88.4 R12, [R112+0x6c00] ;  /* 0x006c0000700c783b */ /* 0x000ea80000004200 */
[----:B------:R-:W3:Y:S03]  /*3a10*/  LDSM.16.MT88.4 R8, [R114+0x7c00] ;  /* 0x007c00007208783b */ /* 0x000ee60000004200 */
[C---:B-1----:R-:W-:Y:S08]  /*3a20*/  HMMA.16816.F32.BF16 R36, R4.reuse, R16, R36 ;  /* 0x000000100424723c */ /* 0x042ff00000041824 */
[C---:B------:R-:W-:Y:S01]  /*3a30*/  HMMA.16816.F32.BF16 R40, R4.reuse, R18, R40 ;  /* 0x000000120428723c */ /* 0x040fe20000041828 */
[----:B------:R-:W1:Y:S07]  /*3a40*/  LDSM.16.MT88.4 R16, [R112+0x7c00] ;  /* 0x007c00007010783b */ /* 0x000e6e0000004200 */
[C---:B--2---:R-:W-:Y:S08]  /*3a50*/  HMMA.16816.F32.BF16 R44, R4.reuse, R12, R44 ;  /* 0x0000000c042c723c */ /* 0x044ff0000004182c */
[C---:B------:R-:W-:Y:S01]  /*3a60*/  HMMA.16816.F32.BF16 R48, R4.reuse, R14, R48 ;  /* 0x0000000e0430723c */ /* 0x040fe20000041830 */
[----:B------:R-:W2:Y:S07]  /*3a70*/  LDSM.16.MT88.4 R12, [R114+0x8c00] ;  /* 0x008c0000720c783b */ /* 0x000eae0000004200 */
[C---:B---3--:R-:W-:Y:S08]  /*3a80*/  HMMA.16816.F32.BF16 R52, R4.reuse, R8, R52 ;  /* 0x000000080434723c */ /* 0x048ff00000041834 */
[C---:B------:R-:W-:Y:S01]  /*3a90*/  HMMA.16816.F32.BF16 R56, R4.reuse, R10, R56 ;  /* 0x0000000a0438723c */ /* 0x040fe20000041838 */
[----:B------:R-:W3:Y:S07]  /*3aa0*/  LDSM.16.MT88.4 R8, [R112+0x8c00] ;  /* 0x008c00007008783b */ /* 0x000eee0000004200 */
[C---:B-1----:R-:W-:Y:S08]  /*3ab0*/  HMMA.16816.F32.BF16 R60, R4.reuse, R16, R60 ;  /* 0x00000010043c723c */ /* 0x042ff0000004183c */
[C---:B------:R-:W-:Y:S08]  /*3ac0*/  HMMA.16816.F32.BF16 R64, R4.reuse, R18, R64 ;  /* 0x000000120440723c */ /* 0x040ff00000041840 */
[C---:B--2---:R-:W-:Y:S08]  /*3ad0*/  HMMA.16816.F32.BF16 R68, R4.reuse, R12, R68 ;  /* 0x0000000c0444723c */ /* 0x044ff00000041844 */
[C---:B------:R-:W-:Y:S08]  /*3ae0*/  HMMA.16816.F32.BF16 R72, R4.reuse, R14, R72 ;  /* 0x0000000e0448723c */ /* 0x040ff00000041848 */
[C---:B---3--:R-:W-:Y:S08]  /*3af0*/  HMMA.16816.F32.BF16 R76, R4.reuse, R8, R76 ;  /* 0x00000008044c723c */ /* 0x048ff0000004184c */
        /* <DEDUP_REMOVED lines=11> */
[----:B------:R-:W-:Y:S01]  /*3bb0*/  IMAD.MOV.U32 R3, RZ, RZ, 0x40 ;  /* 0x00000040ff037424 */ /* 0x000fe200078e00ff */
[----:B------:R-:W-:Y:S01]  /*3bc0*/  LEA R12, P1, R5, c[0x0][0x170], 0x1 ;  /* 0x00005c00050c7a11 */ /* 0x000fe200078208ff */
[----:B------:R-:W-:Y:S02]  /*3bd0*/  IMAD.IADD R7, R7, 0x1, R4 ;  /* 0x0000000107077824 */ /* 0x000fe400078e0204 */
[----:B------:R-:W-:-:S03]  /*3be0*/  IMAD.WIDE.U32 R8, R3, c[0x0][0x1a0], RZ ;  /* 0x0000680003087a25 */ /* 0x000fc600078e00ff */
[----:B------:R-:W-:Y:S01]  /*3bf0*/  LEA.HI.X R4, R6, R127, R7, 0x6, P0 ;  /* 0x0000007f06047211 */ /* 0x000fe200000f3407 */
[----:B------:R-:W-:Y:S01]  /*3c00*/  IMAD R3, R3, c[0x0][0x1a4], RZ ;  /* 0x0000690003037a24 */ /* 0x000fe200078e02ff */
[----:B------:R-:W-:Y:S02]  /*3c10*/  IADD3 R14, P0, R8, R12, RZ ;  /* 0x0000000c080e7210 */ /* 0x000fe40007f1e0ff */
[----:B------:R-:W-:-:S04]  /*3c20*/  LEA.HI.X R13, R5, c[0x0][0x174], R4, 0x1, P1 ;  /* 0x00005d00050d7a11 */ /* 0x000fc800008f0c04 */
[----:B------:R-:W-:Y:S01]  /*3c30*/  IADD3.X R15, R13, R9, R3, P0, !PT ;  /* 0x000000090d0f7210 */ /* 0x000fe200007fe403 */
        /* <DEDUP_REMOVED lines=90> */
[----:B------:R-:W-:Y:S01]  /*41e0*/  IADD3 R84, R95, -0x2, RZ ;  /* 0xfffffffe5f547810 */ /* 0x000fe20007ffe0ff */
[----:B------:R-:W-:Y:S04]  /*41f0*/  HMMA.16816.F32.BF16 R4, R88, R86, R4 ;  /* 0x000000565804723c */ /* 0x000fe80000041804 */
[----:B------:R-:W-:-:S05]  /*4200*/  IMAD R3, R84, 0x40, R101 ;  /* 0x0000004054037824 */ /* 0x000fca00078e0265 */
[C---:B------:R-:W-:Y:S01]  /*4210*/  IADD3 R84, R3.reuse, 0x1, RZ ;  /* 0x0000000103547810 */ /* 0x040fe20007ffe0ff */
[----:B------:R-:W-:Y:S03]  /*4220*/  BAR.SYNC.DEFER_BLOCKING 0x0 ;  /* 0x0000000000007b1d */ /* 0x000fe60000010000 */
[C---:B------:R-:W-:Y:S02]  /*4230*/  ISETP.GE.AND P0, PT, R84.reuse, R100, PT ;  /* 0x000000645400720c */ /* 0x040fe40003f06270 */
[----:B------:R-:W-:Y:S02]  /*4240*/  ISETP.GE.AND P4, PT, R84, R99, PT ;  /* 0x000000635400720c */ /* 0x000fe40003f86270 */
[----:B------:R-:W-:Y:S02]  /*4250*/  IADD3 R84, R3, 0x8, RZ ;  /* 0x0000000803547810 */ /* 0x000fe40007ffe0ff */
[----:B------:R-:W-:-:S02]  /*4260*/  FSEL R33, R33, -INF , !P0 ;  /* 0xff80000021217808 */ /* 0x000fc40004000000 */
[CC--:B------:R-:W-:Y:S02]  /*4270*/  ISETP.GE.AND P5, PT, R84.reuse, R100.reuse, PT ;  /* 0x000000645400720c */ /* 0x0c0fe40003fa6270 */
[-C--:B------:R-:W-:Y:S02]  /*4280*/  ISETP.GE.AND P1, PT, R84, R99.reuse, PT ;  /* 0x000000635400720c */ /* 0x080fe40003f26270 */
[----:B------:R-:W-:Y:S02]  /*4290*/  IADD3 R84, R3, 0x9, RZ ;  /* 0x0000000903547810 */ /* 0x000fe40007ffe0ff */
[----:B------:R-:W-:Y:S02]  /*42a0*/  FSEL R101, R30, -INF , !P1 ;  /* 0xff8000001e657808 */ /* 0x000fe40004800000 */
[C---:B------:R-:W-:Y:S02]  /*42b0*/  ISETP.GE.AND P3, PT, R84.reuse, R100, PT ;  /* 0x000000645400720c */ /* 0x040fe40003f66270 */
[----:B------:R-:W-:-:S02]  /*42c0*/  ISETP.GE.AND P6, PT, R84, R99, PT ;  /* 0x000000635400720c */ /* 0x000fc40003fc6270 */
[C---:B------:R-:W-:Y:S02]  /*42d0*/  IADD3 R84, R3.reuse, 0x10, RZ ;  /* 0x0000001003547810 */ /* 0x040fe40007ffe0ff */
[C---:B------:R-:W-:Y:S02]  /*42e0*/  IADD3 R30, R3.reuse, 0x19, RZ ;  /* 0x00000019031e7810 */ /* 0x040fe40007ffe0ff */
[C---:B------:R-:W-:Y:S02]  /*42f0*/  ISETP.GE.AND P2, PT, R84.reuse, R100, PT ;  /* 0x000000645400720c */ /* 0x040fe40003f46270 */
[----:B------:R-:W-:Y:S02]  /*4300*/  ISETP.GE.AND P0, PT, R84, R99, PT ;  /* 0x000000635400720c */ /* 0x000fe40003f06270 */
[----:B------:R-:W-:Y:S02]  /*4310*/  IADD3 R84, R3, 0x11, RZ ;  /* 0x0000001103547810 */ /* 0x000fe40007ffe0ff */
[----:B------:R-:W-:-:S02]  /*4320*/  FSEL R35, R35, -INF , !P4 ;  /* 0xff80000023237808 */ /* 0x000fc40006000000 */
[----:B------:R-:W-:Y:S02]  /*4330*/  FSEL R28, R28, -INF , !P5 ;  /* 0xff8000001c1c7808 */ /* 0x000fe40006800000 */
[C---:B------:R-:W-:Y:S02]  /*4340*/  ISETP.GE.AND P4, PT, R84.reuse, R100, PT ;  /* 0x000000645400720c */ /* 0x040fe40003f86270 */
[----:B------:R-:W-:Y:S02]  /*4350*/  ISETP.GE.AND P5, PT, R84, R99, PT ;  /* 0x000000635400720c */ /* 0x000fe40003fa6270 */
[----:B------:R-:W-:Y:S02]  /*4360*/  FSEL R90, R24, -INF , !P2 ;  /* 0xff800000185a7808 */ /* 0x000fe40005000000 */
[----:B------:R-:W-:Y:S02]  /*4370*/  IADD3 R84, R3, 0x18, RZ ;  /* 0x0000001803547810 */ /* 0x000fe40007ffe0ff */
[----:B------:R-:W-:-:S02]  /*4380*/  FSEL R103, R31, -INF , !P6 ;  /* 0xff8000001f677808 */ /* 0x000fc40007000000 */
[----:B------:R-:W-:Y:S02]  /*4390*/  IADD3 R24, R3, 0x20, RZ ;  /* 0x0000002003187810 */ /* 0x000fe40007ffe0ff */
[-C--:B------:R-:W-:Y:S02]  /*43a0*/  ISETP.GE.AND P6, PT, R30, R100.reuse, PT ;  /* 0x000000641e00720c */ /* 0x080fe40003fc6270 */
[----:B------:R-:W-:Y:S02]  /*43b0*/  FSEL R29, R29, -INF , !P3 ;  /* 0xff8000001d1d7808 */ /* 0x000fe40005800000 */
[----:B------:R-:W-:Y:S02]  /*43c0*/  FSEL R85, R26, -INF , !P0 ;  /* 0xff8000001a557808 */ /* 0x000fe40004000000 */
[----:B------:R-:W-:Y:S02]  /*43d0*/  FSEL R88, R25, -INF , !P4 ;  /* 0xff80000019587808 */ /* 0x000fe40006000000 */
[----:B------:R-:W-:-:S02]  /*43e0*/  ISETP.GE.AND P1, PT, R84, R100, PT ;  /* 0x000000645400720c */ /* 0x000fc40003f26270 */
[-C--:B------:R-:W-:Y:S02]  /*43f0*/  ISETP.GE.AND P3, PT, R84, R99.reuse, PT ;  /* 0x000000635400720c */ /* 0x080fe40003f66270 */
[C---:B------:R-:W-:Y:S02]  /*4400*/  ISETP.GE.AND P0, PT, R24.reuse, R100, PT ;  /* 0x000000641800720c */ /* 0x040fe40003f06270 */
[-C--:B------:R-:W-:Y:S02]  /*4410*/  ISETP.GE.AND P4, PT, R24, R99.reuse, PT ;  /* 0x000000631800720c */ /* 0x080fe40003f86270 */
        /* <DEDUP_REMOVED lines=8> */
[----:B------:R-:W-:-:S02]  /*44a0*/  FSEL R91, R23, -INF , !P2 ;  /* 0xff800000175b7808 */ /* 0x000fc40005000000 */
[-C--:B------:R-:W-:Y:S02]  /*44b0*/  ISETP.GE.AND P0, PT, R21, R99.reuse, PT ;  /* 0x000000631500720c */ /* 0x080fe40003f06270 */
[----:B------:R-:W-:Y:S02]  /*44c0*/  IADD3 R22, R3, 0x30, RZ ;  /* 0x0000003003167810 */ /* 0x000fe40007ffe0ff */
[----:B------:R-:W-:Y:S02]  /*44d0*/  FSEL R20, R20, -INF , !P1 ;  /* 0xff80000014147808 */ /* 0x000fe40004800000 */
[----:B------:R-:W-:Y:S02]  /*44e0*/  ISETP.GE.AND P2, PT, R21, R100, PT ;  /* 0x000000641500720c */ /* 0x000fe40003f46270 */
[----:B------:R-:W-:Y:S02]  /*44f0*/  ISETP.GE.AND P1, PT, R24, R99, PT ;  /* 0x000000631800720c */ /* 0x000fe40003f26270 */
[----:B------:R-:W-:-:S02]  /*4500*/  FSEL R21, R18, -INF , !P4 ;  /* 0xff80000012157808 */ /* 0x000fc40006000000 */
[----:B------:R-:W-:Y:S02]  /*4510*/  IADD3 R24, R3, 0x28, RZ ;  /* 0x0000002803187810 */ /* 0x000fe40007ffe0ff */
[----:B------:R-:W-:Y:S02]  /*4520*/  FSEL R18, R17, -INF , !P5 ;  /* 0xff80000011127808 */ /* 0x000fe40006800000 */
[----:B------:R-:W-:Y:S02]  /*4530*/  ISETP.GE.AND P5, PT, R22, R99, PT ;  /* 0x000000631600720c */ /* 0x000fe40003fa6270 */
[----:B------:R-:W-:Y:S02]  /*4540*/  FSEL R15, R15, -INF , !P0 ;  /* 0xff8000000f0f7808 */ /* 0x000fe40004000000 */
[-C--:B------:R-:W-:Y:S02]  /*4550*/  ISETP.GE.AND P0, PT, R3, R100.reuse, PT ;  /* 0x000000640300720c */ /* 0x080fe40003f06270 */
[----:B------:R-:W-:-:S02]  /*4560*/  ISETP.GE.AND P3, PT, R24, R100, PT ;  /* 0x000000641800720c */ /* 0x000fc40003f66270 */
[----:B------:R-:W-:Y:S02]  /*4570*/  ISETP.GE.AND P6, PT, R24, R99, PT ;  /* 0x000000631800720c */ /* 0x000fe40003fc6270 */
[----:B------:R-:W-:Y:S02]  /*4580*/  FSEL R24, R10, -INF , !P5 ;  /* 0xff8000000a187808 */ /* 0x000fe40006800000 */
[----:B------:R-:W-:Y:S02]  /*4590*/  FSEL R10, R32, -INF , !P0 ;  /* 0xff800000200a7808 */ /* 0x000fe40004000000 */
[----:B------:R-:W-:Y:S02]  /*45a0*/  ISETP.NE.AND P0, PT, R95, 0x2, PT ;  /* 0x000000025f00780c */ /* 0x000fe40003f05270 */
[----:B------:R-:W-:Y:S02]  /*45b0*/  IADD3 R17, R3, 0x31, RZ ;  /* 0x0000003103117810 */ /* 0x000fe40007ffe0ff */
[----:B------:R-:W-:-:S02]  /*45c0*/  ISETP.GE.AND P4, PT, R22, R100, PT ;  /* 0x000000641600720c */ /* 0x000fc40003f86270 */
[----:B------:R-:W-:Y:S02]  /*45d0*/  FSEL R19, R19, -INF , !P1 ;  /* 0xff80000013137808 */ /* 0x000fe40004800000 */
[----:B------:R-:W-:Y:S02]  /*45e0*/  ISETP.GE.AND P1, PT, R17, R100, PT ;  /* 0x000000641100720c */ /* 0x000fe40003f26270 */
[----:B------:R-:W-:Y:S02]  /*45f0*/  FSEL R22, R13, -INF , !P2 ;  /* 0xff8000000d167808 */ /* 0x000fe40005000000 */
[C---:B------:R-:W-:Y:S02]  /*4600*/  IADD3 R23, R3.reuse, 0x38, RZ ;  /* 0x0000003803177810 */ /* 0x040fe40007ffe0ff */
[----:B------:R-:W-:Y:S02]  /*4610*/  IADD3 R13, R3, 0x39, RZ ;  /* 0x00000039030d7810 */ /* 0x000fe40007ffe0ff */
[----:B------:R-:W-:-:S02]  /*4620*/  FSEL R12, R12, -INF , !P3 ;  /* 0xff8000000c0c7808 */ /* 0x000fc40005800000 */
[-C--:B------:R-:W-:Y:S02]  /*4630*/  ISETP.GE.AND P3, PT, R17, R99.reuse, PT ;  /* 0x000000631100720c */ /* 0x080fe40003f66270 */
[----:B------:R-:W-:Y:S02]  /*4640*/  FSEL R17, R14, -INF , !P6 ;  /* 0xff8000000e117808 */ /* 0x000fe40007000000 */
[----:B------:R-:W-:Y:S02]  /*4650*/  FSEL R8, R8, -INF , !P4 ;  /* 0xff80000008087808 */ /* 0x000fe40006000000 */
[----:B------:R-:W-:Y:S02]  /*4660*/  FSEL R30, R9, -INF , !P1 ;  /* 0xff800000091e7808 */ /* 0x000fe40004800000 */
[C---:B------:R-:W-:Y:S02]  /*4670*/  ISETP.GE.AND P6, PT, R23.reuse, R100, PT ;  /* 0x000000641700720c */ /* 0x040fe40003fc6270 */
[----:B------:R-:W-:-:S02]  /*4680*/  ISETP.GE.AND P2, PT, R23, R99, PT ;  /* 0x000000631700720c */ /* 0x000fc40003f46270 */
[-C--:B------:R-:W-:Y:S02]  /*4690*/  ISETP.GE.AND P4, PT, R3, R99.reuse, PT ;  /* 0x000000630300720c */ /* 0x080fe40003f86270 */
        /* <DEDUP_REMOVED lines=10> */
[----:B------:R-:W-:-:S05]  /*4740*/  SHF.R.S32.HI R7, RZ, 0x1f, R6 ;  /* 0x0000001fff077819 */ /* 0x000fca0000011406 */
[----:B------:R-:W-:-:S04]  /*4750*/  IMAD R7, R7, c[0x0][0x198], RZ ;  /* 0x0000660007077a24 */ /* 0x000fc800078e02ff */
[C---:B------:R-:W-:Y:S02]  /*4760*/  IMAD R4, R6.reuse, c[0x0][0x19c], R7 ;  /* 0x0000670006047a24 */ /* 0x040fe400078e0207 */
[----:B------:R-:W-:-:S04]  /*4770*/  IMAD.WIDE.U32 R6, R6, c[0x0][0x198], RZ ;  /* 0x0000660006067a25 */ /* 0x000fc800078e00ff */
[----:B------:R-:W-:Y:S01]  /*4780*/  IMAD.IADD R7, R7, 0x1, R4 ;  /* 0x0000000107077824 */ /* 0x000fe200078e0204 */
[----:B------:R-:W-:-:S04]  /*4790*/  LEA R4, P0, R6, R124, 0x6 ;  /* 0x0000007c06047211 */ /* 0x000fc800078030ff */
[----:B------:R-:W-:Y:S02]  /*47a0*/  LEA.HI.X R7, R6, R129, R7, 0x6, P0 ;  /* 0x0000008106077211 */ /* 0x000fe400000f3407 */
[----:B------:R-:W-:-:S04]  /*47b0*/  LEA R6, P0, R4, c[0x0][0x168], 0x1 ;  /* 0x00005a0004067a11 */ /* 0x000fc800078008ff */
[----:B------:R-:W-:Y:S02]  /*47c0*/  LEA.HI.X R7, R4, c[0x0][0x16c], R7, 0x1, P0 ;  /* 0x00005b0004077a11 */ /* 0x000fe400000f0c07 */
[----:B------:R-:W-:-:S03]  /*47d0*/  IADD3 R104, P0, R6, UR22, RZ ;  /* 0x0000001606687c10 */ /* 0x000fc6000ff1e0ff */
[----:B------:R-:W-:Y:S01]  /*47e0*/  @!PT LDS RZ, [RZ] ;  /* 0x00000000fffff984 */ /* 0x000fe20000000800 */
[----:B------:R-:W-:Y:S01]  /*47f0*/  @!PT LDS RZ, [RZ] ;  /* 0x00000000fffff984 */ /* 0x000fe20000000800 */
[----:B------:R-:W-:Y:S01]  /*4800*/  @!PT LDS RZ, [RZ] ;  /* 0x00000000fffff984 */ /* 0x000fe20000000800 */
[----:B------:R1:W-:Y:S01]  /*4810*/  LDGSTS.E.BYPASS.LTC128B.128 [R120+0x3000], [R6.64] ;  /* 0x0300000006787fae */ /* 0x0003e2000b901d58 */
[----:B------:R-:W-:-:S03]  /*4820*/  IADD3.X R105, R7, UR21, RZ, P0, !PT ;  /* 0x0000001507697c10 */ /* 0x000fc600087fe4ff */
[----:B------:R1:W-:Y:S04]  /*4830*/  LDGSTS.E.BYPASS.LTC128B.128 [R120+0x4000], [R6.64+0x40] ;  /* 0x0400004006787fae */ /* 0x0003e8000b901d58 */
[----:B------:R1:W-:Y:S04]  /*4840*/  LDGSTS.E.BYPASS.LTC128B.128 [R120+0x5000], [R6.64+0x80] ;  /* 0x0500008006787fae */ /* 0x0003e8000b901d58 */
[----:B------:R1:W-:Y:S04]  /*4850*/  LDGSTS.E.BYPASS.LTC128B.128 [R120+0x3800], [R104.64] ;  /* 0x0380000068787fae */ /* 0x0003e8000b901d58 */
[----:B------:R1:W-:Y:S04]  /*4860*/  LDGSTS.E.BYPASS.LTC128B.128 [R120+0x4800], [R104.64+0x40] ;  /* 0x0480004068787fae */ /* 0x0003e8000b901d58 */
[----:B------:R1:W-:Y:S04]  /*4870*/  LDGSTS.E.BYPASS.LTC128B.128 [R120+0x5800], [R104.64+0x80] ;  /* 0x0580008068787fae */ /* 0x0003e8000b901d58 */
[----:B------:R-:W0:Y:S02]  /*4880*/  LDGDEPBAR ;  /* 0x00000000000079af */ /* 0x000e240000000000 */
.L_x_749:
[----:B------:R-:W-:Y:S02]  /*4890*/  FMNMX.FTZ R4, R2, R10, !PT ;  /* 0x0000000a02047209 */ /* 0x000fe40007810000 */
[----:B-1----:R-:W-:-:S02]  /*48a0*/  FMNMX.FTZ R6, R0, R9, !PT ;  /* 0x0000000900067209 */ /* 0x002fc40007810000 */
        /* <DEDUP_REMOVED lines=22> */
[----:B------:R-:W-:Y:S02]  /*4a10*/  FMNMX.FTZ R4, R30, R7, !PT ;  /* 0x000000071e047209 */ /* 0x000fe40007810000 */
[----:B------:R-:W-:Y:S02]  /*4a20*/  FMNMX.FTZ R7, R15, R6, !PT ;  /* 0x000000060f077209 */ /* 0x000fe40007810000 */
[----:B------:R-:W-:Y:S02]  /*4a30*/  FMNMX.FTZ R4, R3, R4, !PT ;  /* 0x0000000403047209 */ /* 0x000fe40007810000 */
[----:B------:R-:W-:Y:S02]  /*4a40*/  FMNMX.FTZ R6, R24, R7, !PT ;  /* 0x0000000718067209 */ /* 0x000fe40007810000 */
[----:B------:R-:W-:Y:S02]  /*4a50*/  FMNMX.FTZ R4, R5, R4, !PT ;  /* 0x0000000405047209 */ /* 0x000fe40007810000 */
[----:B------:R-:W-:-:S03]  /*4a60*/  FMNMX.FTZ R7, R25, R6, !PT ;  /* 0x0000000619077209 */ /* 0x000fc60007810000 */
[----:B------:R-:W1:Y:S01]  /*4a70*/  SHFL.BFLY PT, R13, R4, 0x2, 0x1f ;  /* 0x0c401f00040d7f89 */ /* 0x000e6200000e0000 */
        /* <DEDUP_REMOVED lines=14> */
[--C-:B------:R-:W-:Y:S02]  /*4b60*/  FFMA.FTZ R7, R28, c[0x0][0x23c], -R23.reuse ;  /* 0x00008f001c077a23 */ /* 0x100fe40000010817 */
[--C-:B------:R-:W-:Y:S01]  /*4b70*/  FFMA.FTZ R28, R5, c[0x0][0x23c], -R23.reuse ;  /* 0x00008f00051c7a23 */ /* 0x100fe20000010817 */
[----:B------:R-:W-:Y:S01]  /*4b80*/  FSEL R5, R32, RZ, P0 ;  /* 0x000000ff20057208 */ /* 0x000fe20000000000 */
[--C-:B------:R-:W-:Y:S01]  /*4b90*/  FFMA.FTZ R31, R8, c[0x0][0x23c], -R23.reuse ;  /* 0x00008f00081f7a23 */ /* 0x100fe20000010817 */
[C---:B------:R-:W-:Y:S01]  /*4ba0*/  FSETP.NEU.FTZ.AND P0, PT, R3.reuse, -INF , PT ;  /* 0xff8000000300780b */ /* 0x040fe20003f1d000 */
[----:B------:R-:W-:Y:S01]  /*4bb0*/  FFMA.FTZ R10, R10, c[0x0][0x23c], -R23 ;  /* 0x00008f000a0a7a23 */ /* 0x000fe20000010817 */
[----:B------:R-:W-:Y:S01]  /*4bc0*/  MUFU.EX2 R7, R7 ;  /* 0x0000000700077308 */ /* 0x000fe20000000800 */
[----:B------:R-:W-:Y:S01]  /*4bd0*/  FADD.FTZ R8, R2, -R5 ;  /* 0x8000000502087221 */ /* 0x000fe20000010000 */
[----:B------:R-:W-:Y:S01]  /*4be0*/  FSEL R5, R3, RZ, P0 ;  /* 0x000000ff03057208 */ /* 0x000fe20000000000 */
[----:B------:R-:W-:-:S02]  /*4bf0*/  FFMA.FTZ R4, R33, c[0x0][0x23c], -R23 ;  /* 0x00008f0021047a23 */ /* 0x000fc40000010817 */
[----:B------:R-:W-:Y:S02]  /*4c00*/  FMUL.FTZ R8, R8, c[0x0][0x23c] ;  /* 0x00008f0008087a20 */ /* 0x000fe40000410000 */
[----:B------:R-:W-:Y:S01]  /*4c10*/  FADD.FTZ R5, R0, -R5 ;  /* 0x8000000500057221 */ /* 0x000fe20000010000 */
[----:B------:R1:W-:Y:S01]  /*4c20*/  MUFU.EX2 R2, R10 ;  /* 0x0000000a00027308 */ /* 0x0003e20000000800 */
[----:B------:R-:W-:Y:S02]  /*4c30*/  FMUL.FTZ R0, R3, c[0x0][0x23c] ;  /* 0x00008f0003007a20 */ /* 0x000fe40000410000 */
[----:B------:R-:W-:Y:S02]  /*4c40*/  FMUL.FTZ R5, R5, c[0x0][0x23c] ;  /* 0x00008f0005057a20 */ /* 0x000fe40000410000 */
[--C-:B------:R-:W-:Y:S01]  /*4c50*/  FFMA.FTZ R13, R12, c[0x0][0x23c], -R23.reuse ;  /* 0x00008f000c0d7a23 */ /* 0x100fe20000010817 */
[----:B------:R-:W-:Y:S01]  /*4c60*/  FSEL R0, R0, RZ, P0 ;  /* 0x000000ff00007208 */ /* 0x000fe20000000000 */
[--C-:B------:R-:W-:Y:S01]  /*4c70*/  FFMA.FTZ R90, R90, c[0x0][0x23c], -R23.reuse ;  /* 0x00008f005a5a7a23 */ /* 0x100fe20000010817 */
[----:B------:R-:W2:Y:S01]  /*4c80*/  MUFU.EX2 R8, R8 ;  /* 0x0000000800087308 */ /* 0x000ea20000000800 */
[----:B------:R-:W-:Y:S01]  /*4c90*/  FFMA.FTZ R88, R88, c[0x0][0x23c], -R23 ;  /* 0x00008f0058587a23 */ /* 0x000fe20000010817 */
[----:B------:R-:W-:Y:S01]  /*4ca0*/  ISETP.GE.AND P0, PT, R95, 0x3, PT ;  /* 0x000000035f00780c */ /* 0x000fe20003f06270 */
[----:B------:R-:W-:-:S02]  /*4cb0*/  FFMA.FTZ R6, R9, c[0x0][0x23c], -R0 ;  /* 0x00008f0009067a23 */ /* 0x000fc40000010800 */
[----:B------:R-:W-:Y:S02]  /*4cc0*/  IMAD.SHL.U32 R9, R98, 0x2, RZ ;  /* 0x0000000262097824 */ /* 0x000fe400078e00ff */
[----:B------:R-:W-:Y:S01]  /*4cd0*/  FFMA.FTZ R86, R20, c[0x0][0x23c], -R23 ;  /* 0x00008f0014567a23 */ /* 0x000fe20000010817 */
[----:B------:R-:W3:Y:S01]  /*4ce0*/  MUFU.EX2 R5, R5 ;  /* 0x0000000500057308 */ /* 0x000ee20000000800 */
[----:B-1----:R-:W-:-:S04]  /*4cf0*/  IMAD.WIDE.U32 R10, R94, -0x326172a9, RZ ;  /* 0xcd9e8d575e0a7825 */ /* 0x002fc800078e00ff */
[--C-:B------:R-:W-:Y:S01]  /*4d00*/  FFMA.FTZ R84, R84, c[0x0][0x23c], -R23.reuse ;  /* 0x00008f0054547a23 */ /* 0x100fe20000010817 */
[----:B------:R-:W-:Y:S01]  /*4d10*/  LOP3.LUT R110, R11, R93, RZ, 0x3c, !PT ;  /* 0x0000005d0b6e7212 */ /* 0x000fe200078e3cff */
[--C-:B------:R-:W-:Y:S01]  /*4d20*/  FFMA.FTZ R16, R16, c[0x0][0x23c], -R23.reuse ;  /* 0x00008f0010107a23 */ /* 0x100fe20000010817 */
[----:B------:R-:W1:Y:S01]  /*4d30*/  MUFU.EX2 R6, R6 ;  /* 0x0000000600067308 */ /* 0x000e620000000800 */
[--C-:B------:R-:W-:Y:S01]  /*4d40*/  FFMA.FTZ R14, R18, c[0x0][0x23c], -R23.reuse ;  /* 0x00008f00120e7a23 */ /* 0x100fe20000010817 */
[----:B------:R-:W-:Y:S01]  /*4d50*/  @P0 IADD3 R137, R95, -0x3, RZ ;  /* 0xfffffffd5f890810 */ /* 0x000fe20007ffe0ff */
[--C-:B------:R-:W-:Y:S02]  /*4d60*/  FFMA.FTZ R12, R22, c[0x0][0x23c], -R23.reuse ;  /* 0x00008f00160c7a23 */ /* 0x100fe40000010817 */
[----:B------:R-:W-:Y:S02]  /*4d70*/  FFMA.FTZ R30, R30, c[0x0][0x23c], -R23 ;  /* 0x00008f001e1e7a23 */ /* 0x000fe40000010817 */
[----:B------:R-:W-:Y:S01]  /*4d80*/  IMAD.WIDE.U32 R22, R92, -0x2daee0ad, RZ ;  /* 0xd2511f535c167825 */ /* 0x000fe200078e00ff */
[----:B------:R-:W4:Y:S03]  /*4d90*/  MUFU.EX2 R4, R4 ;  /* 0x0000000400047308 */ /* 0x000f260000000800 */
[----:B--2---:R-:W-:-:S02]  /*4da0*/  FFMA.FTZ R109, R109, R8, R2 ;  /* 0x000000086d6d7223 */ /* 0x004fc40000010002 */
[-C--:B------:R-:W-:Y:S02]  /*4db0*/  FMUL.FTZ R36, R36, R8.reuse ;  /* 0x0000000824247220 */ /* 0x080fe40000410000 */
[-C--:B------:R-:W-:Y:S01]  /*4dc0*/  FMUL.FTZ R37, R37, R8.reuse ;  /* 0x0000000825257220 */ /* 0x080fe20000410000 */
[----:B------:R-:W-:Y:S01]  /*4dd0*/  MUFU.EX2 R107, R107 ;  /* 0x0000006b006b7308 */ /* 0x000fe20000000800 */
        /* <DEDUP_REMOVED lines=23> */
[----:B------:R-:W-:Y:S01]  /*4f50*/  FMUL.FTZ R81, R81, R8 ;  /* 0x0000000851517220 */ /* 0x000fe20000410000 */
[----:B------:R-:W-:Y:S01]  /*4f60*/  IADD3 R8, R9, 0x1, RZ ;  /* 0x0000000109087810 */ /* 0x000fe20007ffe0ff */
[----:B------:R-:W-:Y:S01]  /*4f70*/  IMAD.WIDE.U32 R110, R110, -0x2daee0ad, RZ ;  /* 0xd2511f536e6e7825 */ /* 0x000fe200078e00ff */
[----:B------:R-:W-:-:S02]  /*4f80*/  LOP3.LUT R9, R23, UR27, R9, 0x96, !PT ;  /* 0x0000001b17097c12 */ /* 0x000fc4000f8e9609 */
[----:B------:R-:W-:Y:S01]  /*4f90*/  LOP3.LUT R8, R23, UR27, R8, 0x96, !PT ;  /* 0x0000001b17087c12 */ /* 0x000fe2000f8e9608 */
[----:B------:R-:W-:Y:S01]  /*4fa0*/  FFMA.FTZ R11, R35, c[0x0][0x23c], -R0 ;  /* 0x00008f00230b7a23 */ /* 0x000fe20000010800 */
[----:B------:R-:W-:Y:S01]  /*4fb0*/  LOP3.LUT R22, R111, UR15, R22, 0x96, !PT ;  /* 0x0000000f6f167c12 */ /* 0x000fe2000f8e9616 */
[----:B------:R-:W-:-:S04]  /*4fc0*/  IMAD.WIDE.U32 R34, R9, -0x326172a9, RZ ;  /* 0xcd9e8d5709227825 */ /* 0x000fc800078e00ff */
[----:B------:R-:W-:Y:S01]  /*4fd0*/  IMAD.WIDE.U32 R8, R8, -0x326172a9, RZ ;  /* 0xcd9e8d5708087825 */ /* 0x000fe200078e00ff */
[----:B------:R-:W2:Y:S01]  /*4fe0*/  MUFU.EX2 R11, R11 ;  /* 0x0000000b000b7308 */ /* 0x000ea20000000800 */
[----:B------:R-:W-:Y:S02]  /*4ff0*/  LOP3.LUT R104, R35, UR16, R10, 0x96, !PT ;  /* 0x0000001023687c12 */ /* 0x000fe4000f8e960a */
[-C--:B---3--:R-:W-:Y:S02]  /*5000*/  FMUL.FTZ R38, R38, R5.reuse ;  /* 0x0000000526267220 */ /* 0x088fe40000410000 */
        /* <DEDUP_REMOVED lines=23> */
[----:B-1----:R-:W-:Y:S01]  /*5180*/  FFMA.FTZ R100, R108, R5, R6 ;  /* 0x000000056c647223 */ /* 0x002fe20000010006 */
[----:B----4-:R-:W-:Y:S01]  /*5190*/  F2FP.BF16.PACK_AB R5, R4, R2 ;  /* 0x000000020405723e */ /* 0x010fe200000010ff */
[----:B------:R-:W-:Y:S01]  /*51a0*/  IMAD.WIDE.U32 R22, R22, -0x326172a9, RZ ;  /* 0xcd9e8d5716167825 */ /* 0x000fe200078e00ff */
[----:B------:R-:W-:-:S03]  /*51b0*/  LOP3.LUT R2, R9, UR16, R10, 0x96, !PT ;  /* 0x0000001009027c12 */ /* 0x000fc6000f8e960a */
[----:B------:R-:W-:Y:S01]  /*51c0*/  FADD.FTZ R102, R4, R109 ;  /* 0x0000006d04667221 */ /* 0x000fe20000010000 */
[C---:B------:R-:W-:Y:S01]  /*51d0*/  LOP3.LUT R9, R23.reuse, UR14, R8, 0x96, !PT ;  /* 0x0000000e17097c12 */ /* 0x040fe2000f8e9608 */
[----:B------:R-:W-:Y:S01]  /*51e0*/  IMAD.WIDE.U32 R104, R104, -0x2daee0ad, RZ ;  /* 0xd2511f5368687825 */ /* 0x000fe200078e00ff */
[----:B------:R-:W-:Y:S02]  /*51f0*/  LOP3.LUT R4, R23, UR14, R34, 0x96, !PT ;  /* 0x0000000e17047c12 */ /* 0x000fe4000f8e9622 */
[----:B--2---:R-:W-:Y:S01]  /*5200*/  F2FP.BF16.PACK_AB R8, R11, R6 ;  /* 0x000000060b08723e */ /* 0x004fe200000010ff */
[----:B------:R-:W-:Y:S01]  /*5210*/  IMAD.WIDE.U32 R108, R2, -0x2daee0ad, RZ ;  /* 0xd2511f53026c7825 */ /* 0x000fe200078e00ff */
[----:B------:R-:W-:-:S03]  /*5220*/  LOP3.LUT R10, R105, UR13, R110, 0x96, !PT ;  /* 0x0000000d690a7c12 */ /* 0x000fc6000f8e966e */
[----:B------:R-:W-:Y:S01]  /*5230*/  IMAD.WIDE.U32 R34, R9, -0x2daee0ad, RZ ;  /* 0xd2511f5309227825 */ /* 0x000fe200078e00ff */
[----:B------:R-:W-:-:S03]  /*5240*/  LOP3.LUT R2, R109, UR13, R110, 0x96, !PT ;  /* 0x0000000d6d027c12 */ /* 0x000fc6000f8e966e */
[----:B------:R-:W-:Y:S01]  /*5250*/  FADD.FTZ R100, R11, R100 ;  /* 0x000000640b647221 */ /* 0x000fe20000010000 */
[----:B------:R-:W-:Y:S01]  /*5260*/  LOP3.LUT R6, R35, UR11, R108, 0x96, !PT ;  /* 0x0000000b23067c12 */ /* 0x000fe2000f8e966c */
[----:B------:R-:W-:-:S04]  /*5270*/  IMAD.WIDE.U32 R10, R10, -0x326172a9, RZ ;  /* 0xcd9e8d570a0a7825 */ /* 0x000fc800078e00ff */
[----:B------:R-:W-:Y:S01]  /*5280*/  IMAD.WIDE.U32 R108, R2, -0x326172a9, RZ ;  /* 0xcd9e8d57026c7825 */ /* 0x000fe200078e00ff */
[----:B------:R-:W-:-:S03]  /*5290*/  LOP3.LUT R2, R11, UR12, R22, 0x96, !PT ;  /* 0x0000000c0b027c12 */ /* 0x000fc6000f8e9616 */
[----:B------:R-:W-:Y:S01]  /*52a0*/  IMAD.WIDE.U32 R110, R6, -0x326172a9, RZ ;  /* 0xcd9e8d57066e7825 */ /* 0x000fe200078e00ff */
[----:B------:R-:W-:-:S03]  /*52b0*/  LOP3.LUT R22, R109, UR12, R22, 0x96, !PT ;  /* 0x0000000c6d167c12 */ /* 0x000fc6000f8e9616 */
[----:B------:R-:W-:Y:S02]  /*52c0*/  FFMA.FTZ R101, R101, c[0x0][0x23c], -R0 ;  /* 0x00008f0065657a23 */ /* 0x000fe40000010800 */
[----:B------:R-:W-:-:S04]  /*52d0*/  IMAD.WIDE.U32 R22, R22, -0x2daee0ad, RZ ;  /* 0xd2511f5316167825 */ /* 0x000fc800078e00ff */
[----:B------:R-:W-:Y:S01]  /*52e0*/  FADD.FTZ R102, R7, R102 ;  /* 0x0000006607667221 */ /* 0x000fe20000010000 */
[----:B------:R-:W-:Y:S01]  /*52f0*/  LOP3.LUT R9, R23, UR9, R34, 0x96, !PT ;  /* 0x0000000917097c12 */ /* 0x000fe2000f8e9622 */
[----:B------:R-:W-:Y:S01]  /*5300*/  FFMA.FTZ R87, R87, c[0x0][0x23c], -R0 ;  /* 0x00008f0057577a23 */ /* 0x000fe20000010800 */
[----:B------:R-:W-:Y:S01]  /*5310*/  LOP3.LUT R34, R111, UR10, R108, 0x96, !PT ;  /* 0x0000000a6f227c12 */ /* 0x000fe2000f8e966c */
[--C-:B------:R-:W-:Y:S02]  /*5320*/  FFMA.FTZ R17, R17, c[0x0][0x23c], -R0.reuse ;  /* 0x00008f0011117a23 */ /* 0x100fe40000010800 */
[--C-:B------:R-:W-:Y:S02]  /*5330*/  FFMA.FTZ R15, R15, c[0x0][0x23c], -R0.reuse ;  /* 0x00008f000f0f7a23 */ /* 0x100fe40000010800 */
[----:B------:R-:W-:Y:S01]  /*5340*/  IMAD.WIDE.U32 R34, R34, -0x2daee0ad, RZ ;  /* 0xd2511f5322227825 */ /* 0x000fe200078e00ff */
[----:B------:R-:W-:Y:S03]  /*5350*/  MUFU.EX2 R87, R87 ;  /* 0x0000005700577308 */ /* 0x000fe60000000800 */
[----:B------:R-:W-:Y:S01]  /*5360*/  FFMA.FTZ R19, R19, c[0x0][0x23c], -R0 ;  /* 0x00008f0013137a23 */ /* 0x000fe20000010800 */
[----:B------:R-:W-:Y:S01]  /*5370*/  LOP3.LUT R6, R35, UR7, R22, 0x96, !PT ;  /* 0x0000000723067c12 */ /* 0x000fe2000f8e9616 */
[----:B------:R-:W-:-:S04]  /*5380*/  IMAD.WIDE.U32 R22, R9, -0x326172a9, RZ ;  /* 0xcd9e8d5709167825 */ /* 0x000fc800078e00ff */
[----:B------:R-:W-:Y:S01]  /*5390*/  IMAD.WIDE.U32 R108, R6, -0x326172a9, RZ ;  /* 0xcd9e8d57066c7825 */ /* 0x000fe200078e00ff */
[----:B------:R-:W-:-:S03]  /*53a0*/  LOP3.LUT R33, R23, UR8, R110, 0x96, !PT ;  /* 0x0000000817217c12 */ /* 0x000fc6000f8e966e */
[----:B------:R-:W-:Y:S01]  /*53b0*/  FFMA.FTZ R35, R103, c[0x0][0x23c], -R0 ;  /* 0x00008f0067237a23 */ /* 0x000fe20000010800 */
[----:B------:R-:W-:Y:S01]  /*53c0*/  LOP3.LUT R22, R109, UR17, R22, 0x96, !PT ;  /* 0x000000116d167c12 */ /* 0x000fe2000f8e9616 */
[----:B------:R-:W1:Y:S01]  /*53d0*/  MUFU.EX2 R103, R101 ;  /* 0x0000006500677308 */ /* 0x000e620000000800 */
[C---:B------:R-:W-:Y:S02]  /*53e0*/  LOP3.LUT R6, R108.reuse, 0xffff, RZ, 0xc0, !PT ;  /* 0x0000ffff6c067812 */ /* 0x040fe400078ec0ff */
[----:B------:R-:W-:Y:S02]  /*53f0*/  LOP3.LUT R23, R108, 0xff, RZ, 0xc0, !PT ;  /* 0x000000ff6c177812 */ /* 0x000fe400078ec0ff */
[--C-:B------:R-:W-:Y:S02]  /*5400*/  SHF.R.U32.HI R20, RZ, 0x10, R108.reuse ;  /* 0x00000010ff147819 */ /* 0x100fe4000001166c */
[----:B------:R-:W-:Y:S01]  /*5410*/  SHF.R.U32.HI R18, RZ, 0x18, R108 ;  /* 0x00000018ff127819 */ /* 0x000fe2000001166c */
[----:B------:R-:W-:Y:S01]  /*5420*/  IMAD.WIDE.U32 R108, R4, -0x2daee0ad, RZ ;  /* 0xd2511f53046c7825 */ /* 0x000fe200078e00ff */
[----:B------:R-:W-:Y:S01]  /*5430*/  SHF.R.U32.HI R6, RZ, 0x8, R6 ;  /* 0x00000008ff067819 */ /* 0x000fe20000011606 */
[----:B------:R-:W2:Y:S03]  /*5440*/  MUFU.EX2 R35, R35 ;  /* 0x0000002300237308 */ /* 0x000ea60000000800 */
[----:B------:R-:W-:Y:S01]  /*5450*/  LOP3.LUT R4, R109, UR11, R104, 0x96, !PT ;  /* 0x0000000b6d047c12 */ /* 0x000fe2000f8e9668 */
[----:B------:R-:W-:Y:S01]  /*5460*/  IMAD.WIDE.U32 R104, R2, -0x2daee0ad, RZ ;  /* 0xd2511f5302687825 */ /* 0x000fe200078e00ff */
[----:B------:R-:W-:-:S03]  /*5470*/  PRMT R23, R23, 0x5410, R6 ;  /* 0x0000541017177816 */ /* 0x000fc60000000006 */
[----:B------:R-:W-:Y:S01]  /*5480*/  IMAD.WIDE.U32 R110, R4, -0x326172a9, RZ ;  /* 0xcd9e8d57046e7825 */ /* 0x000fe200078e00ff */
[----:B------:R-:W-:Y:S01]  /*5490*/  LOP3.LUT R2, R105, UR9, R108, 0x96, !PT ;  /* 0x0000000969027c12 */ /* 0x000fe2000f8e966c */
[----:B------:R-:W-:Y:S02]  /*54a0*/  MUFU.EX2 R101, R84 ;  /* 0x0000005400657308 */ /* 0x000fe40000000800 */
[----:B-1----:R-:W-:Y:S01]  /*54b0*/  FADD.FTZ R100, R103, R100 ;  /* 0x0000006467647221 */ /* 0x002fe20000010000 */
[----:B------:R-:W-:Y:S01]  /*54c0*/  LOP3.LUT R10, R111, UR10, R10, 0x96, !PT ;  /* 0x0000000a6f0a7c12 */ /* 0x000fe2000f8e960a */
[----:B------:R-:W-:-:S04]  /*54d0*/  IMAD.WIDE.U32 R108, R2, -0x326172a9, RZ ;  /* 0xcd9e8d57026c7825 */ /* 0x000fc800078e00ff */
[----:B------:R-:W-:Y:S01]  /*54e0*/  IMAD.WIDE.U32 R10, R10, -0x2daee0ad, RZ ;  /* 0xd2511f530a0a7825 */ /* 0x000fe200078e00ff */
[----:B------:R-:W-:Y:S01]  /*54f0*/  LOP3.LUT R110, R109, UR8, R110, 0x96, !PT ;  /* 0x000000086d6e7c12 */ /* 0x000fe2000f8e966e */
[----:B------:R-:W-:Y:S03]  /*5500*/  MUFU.EX2 R84, R12 ;  /* 0x0000000c00547308 */ /* 0x000fe60000000800 */
[----:B------:R-:W-:Y:S01]  /*5510*/  LOP3.LUT R104, R11, UR7, R104, 0x96, !PT ;  /* 0x000000070b687c12 */ /* 0x000fe2000f8e9668 */
[----:B------:R-:W-:-:S04]  /*5520*/  IMAD.WIDE.U32 R110, R110, -0x2daee0ad, RZ ;  /* 0xd2511f536e6e7825 */ /* 0x000fc800078e00ff */
[----:B------:R-:W-:Y:S01]  /*5530*/  IMAD.WIDE.U32 R104, R104, -0x326172a9, RZ ;  /* 0xcd9e8d5768687825 */ /* 0x000fe200078e00ff */
[----:B------:R1:W-:Y:S04]  /*5540*/  MUFU.EX2 R109, R88 ;  /* 0x00000058006d7308 */ /* 0x0003e80000000800 */
[----:B------:R-:W-:Y:S01]  /*5550*/  LOP3.LUT R6, R105, UR17, R108, 0x96, !PT ;  /* 0x0000001169067c12 */ /* 0x000fe2000f8e966c */
[----:B------:R-:W-:-:S03]  /*5560*/  FFMA.FTZ R108, R27, c[0x0][0x23c], -R0 ;  /* 0x00008f001b6c7a23 */ /* 0x000fc60000010800 */
[C---:B------:R-:W-:Y:S02]  /*5570*/  LOP3.LUT R2, R6.reuse, 0xffff, RZ, 0xc0, !PT ;  /* 0x0000ffff06027812 */ /* 0x040fe400078ec0ff */
[----:B------:R-:W-:Y:S01]  /*5580*/  LOP3.LUT R9, R6, 0xff, RZ, 0xc0, !PT ;  /* 0x000000ff06097812 */ /* 0x000fe200078ec0ff */
[----:B------:R-:W-:Y:S01]  /*5590*/  MUFU.EX2 R108, R108 ;  /* 0x0000006c006c7308 */ /* 0x000fe20000000800 */
[----:B------:R-:W-:-:S04]  /*55a0*/  SHF.R.U32.HI R2, RZ, 0x8, R2 ;  /* 0x00000008ff027819 */ /* 0x000fc80000011602 */
[----:B------:R-:W-:Y:S01]  /*55b0*/  PRMT R9, R9, 0x5410, R2 ;  /* 0x0000541009097816 */ /* 0x000fe20000000002 */
[----:B-1----:R-:W-:Y:S01]  /*55c0*/  FFMA.FTZ R88, R89, c[0x0][0x23c], -R0 ;  /* 0x00008f0059587a23 */ /* 0x002fe20000010800 */
[----:B------:R-:W1:Y:S01]  /*55d0*/  LDC.U8 R2, c[0x0][0x2d8] ;  /* 0x0000b600ff027b82 */ /* 0x000e620000000000 */
[----:B------:R-:W-:Y:S08]  /*55e0*/  MUFU.EX2 R89, R14 ;  /* 0x0000000e00597308 */ /* 0x000ff00000000800 */
[----:B------:R-:W-:Y:S01]  /*55f0*/  MUFU.EX2 R88, R88 ;  /* 0x0000005800587308 */ /* 0x000fe20000000800 */
[----:B-1----:R-:W-:-:S05]  /*5600*/  PRMT R2, R2, 0x7054, R2 ;  /* 0x0000705402027816 */ /* 0x002fca0000000002 */
[----:B------:R-:W-:Y:S01]  /*5610*/  HSET2.LE.AND R4, R9, R2, PT ;  /* 0x0000000209047233 */ /* 0x000fe20003803000 */
[----:B------:R-:W-:-:S04]  /*5620*/  LOP3.LUT R9, R104, 0xff, RZ, 0xc0, !PT ;  /* 0x000000ff68097812 */ /* 0x000fc800078ec0ff */
[----:B------:R-:W-:Y:S02]  /*5630*/  LOP3.LUT R4, R4, R5, RZ, 0xc0, !PT ;  /* 0x0000000504047212 */ /* 0x000fe400078ec0ff */
[--C-:B------:R-:W-:Y:S02]  /*5640*/  SHF.R.U32.HI R5, RZ, 0x10, R6.reuse ;  /* 0x00000010ff057819 */ /* 0x100fe40000011606 */
[----:B------:R-:W-:Y:S02]  /*5650*/  SHF.R.U32.HI R6, RZ, 0x18, R6 ;  /* 0x00000018ff067819 */ /* 0x000fe40000011606 */
[----:B------:R-:W-:-:S04]  /*5660*/  LOP3.LUT R5, R5, 0xff, RZ, 0xc0, !PT ;  /* 0x000000ff05057812 */ /* 0x000fc800078ec0ff */
[----:B------:R-:W-:Y:S02]  /*5670*/  PRMT R5, R5, 0x5410, R6 ;  /* 0x0000541005057816 */ /* 0x000fe40000000006 */
[----:B------:R-:W-:-:S03]  /*5680*/  LOP3.LUT R6, R104, 0xffff, RZ, 0xc0, !PT ;  /* 0x0000ffff68067812 */ /* 0x000fc600078ec0ff */
[----:B------:R-:W-:Y:S01]  /*5690*/  HSET2.LE.AND R5, R5, R2, PT ;  /* 0x0000000205057233 */ /* 0x000fe20003803000 */
[----:B------:R-:W-:-:S04]  /*56a0*/  SHF.R.U32.HI R6, RZ, 0x8, R6 ;  /* 0x00000008ff067819 */ /* 0x000fc80000011606 */
[----:B------:R-:W-:Y:S02]  /*56b0*/  PRMT R9, R9, 0x5410, R6 ;  /* 0x0000541009097816 */ /* 0x000fe40000000006 */
[----:B------:R-:W-:Y:S02]  /*56c0*/  LOP3.LUT R5, R5, R8, RZ, 0xc0, !PT ;  /* 0x0000000805057212 */ /* 0x000fe400078ec0ff */
[----:B------:R-:W-:Y:S01]  /*56d0*/  F2FP.BF16.PACK_AB R6, R107, R7 ;  /* 0x000000076b06723e */ /* 0x000fe200000010ff */
[----:B------:R-:W-:Y:S01]  /*56e0*/  HSET2.LE.AND R9, R9, R2, PT ;  /* 0x0000000209097233 */ /* 0x000fe20003803000 */
[----:B------:R-:W-:Y:S01]  /*56f0*/  LOP3.LUT R8, R111, UR18, R10, 0x96, !PT ;  /* 0x000000126f087c12 */ /* 0x000fe2000f8e960a */
[----:B------:R-:W-:Y:S01]  /*5700*/  FADD.FTZ R107, R107, R102 ;  /* 0x000000666b6b7221 */ /* 0x000fe20000010000 */
[----:B------:R-:W-:Y:S01]  /*5710*/  SHF.R.U32.HI R7, RZ, 0x10, R104 ;  /* 0x00000010ff077819 */ /* 0x000fe20000011668 */
[----:B------:R-:W-:Y:S01]  /*5720*/  MUFU.EX2 R102, R16 ;  /* 0x0000001000667308 */ /* 0x000fe20000000800 */
[----:B------:R-:W-:-:S02]  /*5730*/  SHF.R.U32.HI R99, RZ, 0x10, R8 ;  /* 0x00000010ff637819 */ /* 0x000fc40000011608 */
[----:B------:R-:W-:Y:S02]  /*5740*/  SHF.R.U32.HI R104, RZ, 0x18, R104 ;  /* 0x00000018ff687819 */ /* 0x000fe40000011668 */
[----:B------:R-:W-:Y:S02]  /*5750*/  LOP3.LUT R7, R7, 0xff, RZ, 0xc0, !PT ;  /* 0x000000ff07077812 */ /* 0x000fe400078ec0ff */
[C---:B------:R-:W-:Y:S02]  /*5760*/  LOP3.LUT R10, R8.reuse, 0xffff, RZ, 0xc0, !PT ;  /* 0x0000ffff080a7812 */ /* 0x040fe400078ec0ff */
[----:B------:R-:W-:Y:S02]  /*5770*/  LOP3.LUT R105, R8, 0xff, RZ, 0xc0, !PT ;  /* 0x000000ff08697812 */ /* 0x000fe400078ec0ff */
[----:B------:R-:W-:Y:S02]  /*5780*/  SHF.R.U32.HI R8, RZ, 0x18, R8 ;  /* 0x00000018ff087819 */ /* 0x000fe40000011608 */
[----:B------:R-:W-:-:S02]  /*5790*/  LOP3.LUT R99, R99, 0xff, RZ, 0xc0, !PT ;  /* 0x000000ff63637812 */ /* 0x000fc400078ec0ff */
[----:B------:R-:W-:Y:S01]  /*57a0*/  PRMT R7, R7, 0x5410, R104 ;  /* 0x0000541007077816 */ /* 0x000fe20000000068 */
[----:B------:R-:W-:Y:S01]  /*57b0*/  FFMA.FTZ R104, R85, c[0x0][0x23c], -R0 ;  /* 0x00008f0055687a23 */ /* 0x000fe20000010800 */
[----:B------:R-:W-:Y:S01]  /*57c0*/  PRMT R99, R99, 0x5410, R8 ;  /* 0x0000541063637816 */ /* 0x000fe20000000008 */
[----:B------:R-:W-:Y:S01]  /*57d0*/  FFMA.FTZ R85, R91, c[0x0][0x23c], -R0 ;  /* 0x00008f005b557a23 */ /* 0x000fe20000010800 */
[----:B------:R-:W-:Y:S01]  /*57e0*/  SHF.R.U32.HI R10, RZ, 0x8, R10 ;  /* 0x00000008ff0a7819 */ /* 0x000fe2000001160a */
[----:B------:R-:W-:Y:S01]  /*57f0*/  HSET2.LE.AND R7, R7, R2, PT ;  /* 0x0000000207077233 */ /* 0x000fe20003803000 */
[----:B--2---:R-:W-:Y:S01]  /*5800*/  F2FP.BF16.PACK_AB R8, R35, R103 ;  /* 0x000000672308723e */ /* 0x004fe200000010ff */
[----:B------:R-:W-:Y:S01]  /*5810*/  MUFU.EX2 R104, R104 ;  /* 0x0000006800687308 */ /* 0x000fe20000000800 */
[----:B------:R-:W-:Y:S01]  /*5820*/  LOP3.LUT R6, R9, R6, RZ, 0xc0, !PT ;  /* 0x0000000609067212 */ /* 0x000fe200078ec0ff */
[----:B------:R-:W-:Y:S01]  /*5830*/  FADD.FTZ R35, R35, R100 ;  /* 0x0000006423237221 */ /* 0x000fe20000010000 */
[----:B------:R-:W-:-:S02]  /*5840*/  PRMT R105, R105, 0x5410, R10 ;  /* 0x0000541069697816 */ /* 0x000fc4000000000a */
[----:B------:R-:W-:Y:S02]  /*5850*/  LOP3.LUT R7, R7, R8, RZ, 0xc0, !PT ;  /* 0x0000000807077212 */ /* 0x000fe400078ec0ff */
[----:B------:R-:W1:Y:S01]  /*5860*/  LDSM.16.MT88.4 R8, [R114+0x6000] ;  /* 0x006000007208783b */ /* 0x000e620000004200 */
[----:B------:R-:W2:Y:S08]  /*5870*/  MUFU.EX2 R85, R85 ;  /* 0x0000005500557308 */ /* 0x000eb00000000800 */
[----:B------:R-:W3:Y:S08]  /*5880*/  MUFU.EX2 R91, R13 ;  /* 0x0000000d005b7308 */ /* 0x000ef00000000800 */
        /* <DEDUP_REMOVED lines=18> */
[----:B------:R-:W-:Y:S01]  /*59b0*/  HMMA.16816.F32.BF16 R80, R4, R10, R80 ;  /* 0x0000000a0450723c */ /* 0x000fe20000041850 */
[----:B--2---:R-:W-:-:S06]  /*59c0*/  F2FP.BF16.PACK_AB R8, R85, R88 ;  /* 0x000000585508723e */ /* 0x004fcc00000010ff */
[C---:B------:R-:W-:Y:S02]  /*59d0*/  LOP3.LUT R4, R110.reuse, 0xffff, RZ, 0xc0, !PT ;  /* 0x0000ffff6e047812 */ /* 0x040fe400078ec0ff */
[----:B------:R-:W-:Y:S02]  /*59e0*/  LOP3.LUT R7, R110, 0xff, RZ, 0xc0, !PT ;  /* 0x000000ff6e077812 */ /* 0x000fe400078ec0ff */
[----:B------:R-:W-:Y:S02]  /*59f0*/  SHF.R.U32.HI R4, RZ, 0x8, R4 ;  /* 0x00000008ff047819 */ /* 0x000fe40000011604 */
[----:B------:R-:W-:Y:S01]  /*5a00*/  F2FP.BF16.PACK_AB R5, R109, R90 ;  /* 0x0000005a6d05723e */ /* 0x000fe200000010ff */
[----:B------:R-:W-:Y:S01]  /*5a10*/  FADD.FTZ R90, R90, R107 ;  /* 0x0000006b5a5a7221 */ /* 0x000fe20000010000 */
[----:B------:R-:W-:Y:S02]  /*5a20*/  PRMT R7, R7, 0x5410, R4 ;  /* 0x0000541007077816 */ /* 0x000fe40000000004 */
[----:B------:R-:W-:Y:S01]  /*5a30*/  SHF.R.U32.HI R4, RZ, 0x10, R110 ;  /* 0x00000010ff047819 */ /* 0x000fe2000001166e */
[----:B------:R-:W-:Y:S01]  /*5a40*/  FADD.FTZ R109, R109, R90 ;  /* 0x0000005a6d6d7221 */ /* 0x000fe20000010000 */
[----:B------:R-:W-:Y:S01]  /*5a50*/  F2FP.BF16.PACK_AB R6, R87, R104 ;  /* 0x000000685706723e */ /* 0x000fe200000010ff */
[----:B------:R-:W-:Y:S01]  /*5a60*/  FADD.FTZ R104, R104, R35 ;  /* 0x0000002368687221 */ /* 0x000fe20000010000 */
[----:B------:R-:W-:Y:S01]  /*5a70*/  LOP3.LUT R4, R4, 0xff, RZ, 0xc0, !PT ;  /* 0x000000ff04047812 */ /* 0x000fe200078ec0ff */
[----:B------:R3:W-:Y:S01]  /*5a80*/  MUFU.EX2 R35, R15 ;  /* 0x0000000f00237308 */ /* 0x0007e20000000800 */
[----:B------:R-:W-:-:S02]  /*5a90*/  FFMA.FTZ R90, R21, c[0x0][0x23c], -R0 ;  /* 0x00008f00155a7a23 */ /* 0x000fc40000010800 */
[----:B------:R-:W-:Y:S01]  /*5aa0*/  PRMT R9, R4, 0x5410, R9 ;  /* 0x0000541004097816 */ /* 0x000fe20000000009 */
[----:B------:R-:W-:Y:S01]  /*5ab0*/  HSET2.LE.AND R4, R105, R2, PT ;  /* 0x0000000269047233 */ /* 0x000fe20003803000 */
[----:B------:R-:W-:-:S03]  /*5ac0*/  FADD.FTZ R87, R87, R104 ;  /* 0x0000006857577221 */ /* 0x000fc60000010000 */
[----:B------:R-:W-:Y:S01]  /*5ad0*/  MUFU.EX2 R90, R90 ;  /* 0x0000005a005a7308 */ /* 0x000fe20000000800 */
[----:B------:R-:W-:Y:S01]  /*5ae0*/  LOP3.LUT R4, R4, R5, RZ, 0xc0, !PT ;  /* 0x0000000504047212 */ /* 0x000fe200078ec0ff */
[----:B------:R-:W-:Y:S01]  /*5af0*/  HSET2.LE.AND R5, R99, R2, PT ;  /* 0x0000000263057233 */ /* 0x000fe20003803000 */
[----:B------:R-:W-:-:S04]  /*5b00*/  FADD.FTZ R88, R88, R87 ;  /* 0x0000005758587221 */ /* 0x000fc80000010000 */
[----:B------:R-:W-:Y:S01]  /*5b10*/  LOP3.LUT R5, R5, R6, RZ, 0xc0, !PT ;  /* 0x0000000605057212 */ /* 0x000fe200078ec0ff */
[--C-:B------:R-:W-:Y:S01]  /*5b20*/  HSET2.LE.AND R6, R7, R2.reuse, PT ;  /* 0x0000000207067233 */ /* 0x100fe20003803000 */
[C---:B------:R-:W-:Y:S01]  /*5b30*/  F2FP.BF16.PACK_AB R7, R101.reuse, R86 ;  /* 0x000000566507723e */ /* 0x040fe200000010ff */
[----:B------:R-:W1:Y:S01]  /*5b40*/  MUFU.EX2 R87, R19 ;  /* 0x0000001300577308 */ /* 0x000e620000000800 */
[----:B---3--:R-:W-:Y:S01]  /*5b50*/  F2FP.BF16.PACK_AB R15, R84, R91 ;  /* 0x0000005b540f723e */ /* 0x008fe200000010ff */
[----:B------:R-:W-:Y:S01]  /*5b60*/  FADD.FTZ R86, R86, R109 ;  /* 0x0000006d56567221 */ /* 0x000fe20000010000 */
[----:B------:R-:W-:Y:S01]  /*5b70*/  LOP3.LUT R6, R6, R7, RZ, 0xc0, !PT ;  /* 0x0000000706067212 */ /* 0x000fe200078ec0ff */
[----:B------:R-:W-:Y:S02]  /*5b80*/  HSET2.LE.AND R7, R9, R2, PT ;  /* 0x0000000209077233 */ /* 0x000fe40003803000 */
[----:B------:R-:W-:Y:S02]  /*5b90*/  FADD.FTZ R101, R101, R86 ;  /* 0x0000005665657221 */ /* 0x000fe40000010000 */
[----:B------:R-:W-:Y:S01]  /*5ba0*/  MUFU.EX2 R86, R30 ;  /* 0x0000001e00567308 */ /* 0x000fe20000000800 */
[----:B------:R-:W-:-:S02]  /*5bb0*/  LOP3.LUT R7, R7, R8, RZ, 0xc0, !PT ;  /* 0x0000000807077212 */ /* 0x000fc400078ec0ff */
[----:B------:R-:W2:Y:S01]  /*5bc0*/  LDSM.16.MT88.4 R8, [R114+0x6400] ;  /* 0x006400007208783b */ /* 0x000ea20000004200 */
[----:B-1----:R-:W-:-:S04]  /*5bd0*/  F2FP.BF16.PACK_AB R12, R87, R90 ;  /* 0x0000005a570c723e */ /* 0x002fc800000010ff */
        /* <DEDUP_REMOVED lines=19> */
[----:B------:R-:W-:-:S02]  /*5d10*/  F2FP.BF16.PACK_AB R8, R35, R100 ;  /* 0x000000642308723e */ /* 0x000fc400000010ff */
[----:B------:R-:W-:-:S04]  /*5d20*/  LOP3.LUT R9, R9, 0xff, RZ, 0xc0, !PT ;  /* 0x000000ff09097812 */ /* 0x000fc800078ec0ff */
[C---:B------:R-:W-:Y:S01]  /*5d30*/  LOP3.LUT R4, R22.reuse, 0xffff, RZ, 0xc0, !PT ;  /* 0x0000ffff16047812 */ /* 0x040fe200078ec0ff */
[----:B------:R-:W-:Y:S01]  /*5d40*/  HSET2.LE.AND R10, R23, R2, PT ;  /* 0x00000002170a7233 */ /* 0x000fe20003803000 */
[----:B------:R-:W-:Y:S02]  /*5d50*/  LOP3.LUT R5, R22, 0xff, RZ, 0xc0, !PT ;  /* 0x000000ff16057812 */ /* 0x000fe400078ec0ff */
[----:B------:R-:W-:Y:S02]  /*5d60*/  SHF.R.U32.HI R4, RZ, 0x8, R4 ;  /* 0x00000008ff047819 */ /* 0x000fe40000011604 */
[----:B------:R-:W-:Y:S02]  /*5d70*/  LOP3.LUT R11, R20, 0xff, RZ, 0xc0, !PT ;  /* 0x000000ff140b7812 */ /* 0x000fe400078ec0ff */
[----:B------:R-:W-:Y:S02]  /*5d80*/  PRMT R13, R5, 0x5410, R4 ;  /* 0x00005410050d7816 */ /* 0x000fe40000000004 */
[----:B------:R-:W1:Y:S01]  /*5d90*/  LDSM.16.MT88.4 R4, [R114+0x6800] ;  /* 0x006800007204783b */ /* 0x000e620000004200 */
[----:B------:R-:W-:-:S02]  /*5da0*/  PRMT R11, R11, 0x5410, R18 ;  /* 0x000054100b0b7816 */ /* 0x000fc40000000012 */
[----:B------:R-:W-:Y:S01]  /*5db0*/  SHF.R.U32.HI R22, RZ, 0x18, R22 ;  /* 0x00000018ff167819 */ /* 0x000fe20000011616 */
[----:B------:R-:W2:Y:S01]  /*5dc0*/  LDSM.16.MT88.4 R16, [R114+0x7800] ;  /* 0x007800007210783b */ /* 0x000ea20000004200 */
[----:B------:R-:W-:Y:S01]  /*5dd0*/  LOP3.LUT R10, R10, R15, RZ, 0xc0, !PT ;  /* 0x0000000f0a0a7212 */ /* 0x000fe200078ec0ff */
[--C-:B------:R-:W-:Y:S01]  /*5de0*/  HSET2.LE.AND R11, R11, R2.reuse, PT ;  /* 0x000000020b0b7233 */ /* 0x100fe20003803000 */
[----:B------:R-:W-:Y:S02]  /*5df0*/  PRMT R9, R9, 0x5410, R22 ;  /* 0x0000541009097816 */ /* 0x000fe40000000016 */
[----:B------:R-:W-:Y:S02]  /*5e00*/  LDSM.16.MT88.4 R20, [R112+0x6800] ;  /* 0x006800007014783b */ /* 0x000fe40000004200 */
[----:B------:R-:W-:Y:S01]  /*5e10*/  LOP3.LUT R11, R11, R8, RZ, 0xc0, !PT ;  /* 0x000000080b0b7212 */ /* 0x000fe200078ec0ff */
[--C-:B------:R-:W-:Y:S01]  /*5e20*/  HSET2.LE.AND R8, R13, R2.reuse, PT ;  /* 0x000000020d087233 */ /* 0x100fe20003803000 */
[----:B------:R-:W-:Y:S01]  /*5e30*/  F2FP.BF16.PACK_AB R13, R89, R102 ;  /* 0x00000066590d723e */ /* 0x000fe200000010ff */
[----:B------:R-:W-:Y:S01]  /*5e40*/  HSET2.LE.AND R9, R9, R2, PT ;  /* 0x0000000209097233 */ /* 0x000fe20003803000 */
[----:B------:R-:W-:-:S02]  /*5e50*/  FADD.FTZ R102, R102, R101 ;  /* 0x0000006566667221 */ /* 0x000fc40000010000 */
[----:B------:R-:W-:Y:S02]  /*5e60*/  LOP3.LUT R8, R8, R13, RZ, 0xc0, !PT ;  /* 0x0000000d08087212 */ /* 0x000fe400078ec0ff */
[----:B------:R-:W-:Y:S01]  /*5e70*/  LOP3.LUT R9, R9, R12, RZ, 0xc0, !PT ;  /* 0x0000000c09097212 */ /* 0x000fe200078ec0ff */
[----:B------:R-:W-:Y:S01]  /*5e80*/  FADD.FTZ R102, R89, R102 ;  /* 0x0000006659667221 */ /* 0x000fe20000010000 */
[----:B------:R-:W3:Y:S03]  /*5e90*/  LDSM.16.MT88.4 R12, [R112+0x7800] ;  /* 0x00780000700c783b */ /* 0x000ee60000004200 */
[----:B------:R-:W-:-:S04]  /*5ea0*/  FADD.FTZ R91, R91, R102 ;  /* 0x000000665b5b7221 */ /* 0x000fc80000010000 */
[----:B------:R-:W-:Y:S01]  /*5eb0*/  FADD.FTZ R84, R84, R91 ;  /* 0x0000005b54547221 */ /* 0x000fe20000010000 */
[C---:B-1----:R-:W-:Y:S08]  /*5ec0*/  HMMA.16816.F32.BF16 R36, R8.reuse, R4, R36 ;  /* 0x000000040824723c */ /* 0x042ff00000041824 */
[C---:B------:R-:W-:Y:S01]  /*5ed0*/  HMMA.16816.F32.BF16 R40, R8.reuse, R6, R40 ;  /* 0x000000060828723c */ /* 0x040fe20000041828 */
[----:B------:R-:W1:Y:S07]  /*5ee0*/  LDSM.16.MT88.4 R4, [R114+0x8800] ;  /* 0x008800007204783b */ /* 0x000e6e0000004200 */
[C---:B--2---:R-:W-:Y:S07]  /*5ef0*/  HMMA.16816.F32.BF16 R56, R8.reuse, R18, R56 ;  /* 0x000000120838723c */ /* 0x044fee0000041838 */
[----:B------:R-:W-:Y:S01]  /*5f00*/  IMAD.WIDE.U32 R18, R33, -0x2daee0ad, RZ ;  /* 0xd2511f5321127825 */ /* 0x000fe200078e00ff */
[C---:B---3--:R-:W-:Y:S01]  /*5f10*/  HMMA.16816.F32.BF16 R64, R8.reuse, R14, R64 ;  /* 0x0000000e0840723c */ /* 0x048fe20000041840 */
[----:B------:R-:W-:Y:S06]  /*5f20*/  MUFU.EX2 R33, R31 ;  /* 0x0000001f00217308 */ /* 0x000fec0000000800 */
[----:B------:R-:W-:Y:S01]  /*5f30*/  LOP3.LUT R14, R18, 0xffff, RZ, 0xc0, !PT ;  /* 0x0000ffff120e7812 */ /* 0x000fe200078ec0ff */
[----:B------:R-:W-:Y:S03]  /*5f40*/  HMMA.16816.F32.BF16 R60, R8, R12, R60 ;  /* 0x0000000c083c723c */ /* 0x000fe6000004183c */
[----:B------:R-:W-:-:S04]  /*5f50*/  SHF.R.U32.HI R14, RZ, 0x8, R14 ;  /* 0x00000008ff0e7819 */ /* 0x000fc8000001160e */
[----:B------:R-:W-:Y:S01]  /*5f60*/  SHF.R.U32.HI R12, RZ, 0x10, R18 ;  /* 0x00000010ff0c7819 */ /* 0x000fe20000011612 */
[C---:B------:R-:W-:Y:S07]  /*5f70*/  HMMA.16816.F32.BF16 R52, R8.reuse, R16, R52 ;  /* 0x000000100834723c */ /* 0x040fee0000041834 */
[----:B------:R-:W-:Y:S01]  /*5f80*/  LOP3.LUT R17, R18, 0xff, RZ, 0xc0, !PT ;  /* 0x000000ff12117812 */ /* 0x000fe200078ec0ff */
[----:B------:R-:W-:Y:S01]  /*5f90*/  HMMA.16816.F32.BF16 R44, R8, R20, R44 ;  /* 0x00000014082c723c */ /* 0x000fe2000004182c */
[----:B------:R-:W-:-:S02]  /*5fa0*/  LOP3.LUT R16, R19, UR18, R34, 0x96, !PT ;  /* 0x0000001213107c12 */ /* 0x000fc4000f8e9622 */
[----:B------:R-:W-:Y:S01]  /*5fb0*/  PRMT R17, R17, 0x5410, R14 ;  /* 0x0000541011117816 */ /* 0x000fe2000000000e */
[----:B------:R2:W3:Y:S01]  /*5fc0*/  MUFU.EX2 R34, R29 ;  /* 0x0000001d00227308 */ /* 0x0004e20000000800 */
[----:B------:R-:W-:Y:S02]  /*5fd0*/  SHF.R.U32.HI R18, RZ, 0x18, R18 ;  /* 0x00000018ff127819 */ /* 0x000fe40000011612 */
[----:B------:R-:W-:Y:S01]  /*5fe0*/  LOP3.LUT R21, R16, 0xffff, RZ, 0xc0, !PT ;  /* 0x0000ffff10157812 */ /* 0x000fe200078ec0ff */
[----:B-1----:R-:W-:Y:S01]  /*5ff0*/  HMMA.16816.F32.BF16 R68, R8, R4, R68 ;  /* 0x000000040844723c */ /* 0x002fe20000041844 */
[----:B------:R-:W-:Y:S02]  /*6000*/  SHF.R.U32.HI R19, RZ, 0x18, R16 ;  /* 0x00000018ff137819 */ /* 0x000fe40000011610 */
[----:B------:R-:W-:-:S04]  /*6010*/  SHF.R.U32.HI R21, RZ, 0x8, R21 ;  /* 0x00000008ff157819 */ /* 0x000fc80000011615 */
[----:B------:R-:W-:Y:S01]  /*6020*/  LOP3.LUT R5, R12, 0xff, RZ, 0xc0, !PT ;  /* 0x000000ff0c057812 */ /* 0x000fe200078ec0ff */
[C---:B------:R-:W-:Y:S01]  /*6030*/  HMMA.16816.F32.BF16 R48, R8.reuse, R22, R48 ;  /* 0x000000160830723c */ /* 0x040fe20000041830 */
[----:B------:R-:W1:Y:S01]  /*6040*/  LDSM.16.MT88.4 R12, [R112+0x8800] ;  /* 0x00880000700c783b */ /* 0x000e620000004200 */
[----:B------:R-:W-:Y:S02]  /*6050*/  LOP3.LUT R4, R16, 0xff, RZ, 0xc0, !PT ;  /* 0x000000ff10047812 */ /* 0x000fe400078ec0ff */
[----:B------:R-:W-:Y:S01]  /*6060*/  PRMT R5, R5, 0x5410, R18 ;  /* 0x0000541005057816 */ /* 0x000fe20000000012 */
[----:B--2---:R-:W2:Y:S01]  /*6070*/  LDSM.16.MT88.4 R28, [R114+0x6c00] ;  /* 0x006c0000721c783b */ /* 0x004ea20000004200 */
[----:B------:R-:W-:Y:S01]  /*6080*/  PRMT R21, R4, 0x5410, R21 ;  /* 0x0000541004157816 */ /* 0x000fe20000000015 */
[----:B------:R-:W-:Y:S01]  /*6090*/  FADD.FTZ R23, R85, R88 ;  /* 0x0000005855177221 */ /* 0x000fe20000010000 */
[----:B------:R-:W-:Y:S01]  /*60a0*/  SHF.R.U32.HI R4, RZ, 0x10, R16 ;  /* 0x00000010ff047819 */ /* 0x000fe20000011610 */
[----:B------:R-:W-:Y:S01]  /*60b0*/  HMMA.16816.F32.BF16 R72, R8, R6, R72 ;  /* 0x000000060848723c */ /* 0x000fe20000041848 */
[--C-:B------:R-:W-:Y:S01]  /*60c0*/  FFMA.FTZ R85, R24, c[0x0][0x23c], -R0.reuse ;  /* 0x00008f0018557a23 */ /* 0x100fe20000010800 */
[----:B---3--:R-:W-:Y:S01]  /*60d0*/  F2FP.BF16.PACK_AB R89, R109, R34 ;  /* 0x000000226d59723e */ /* 0x008fe200000010ff */
[----:B------:R-:W-:Y:S01]  /*60e0*/  FADD.FTZ R90, R90, R23 ;  /* 0x000000175a5a7221 */ /* 0x000fe20000010000 */
[----:B------:R-:W-:Y:S01]  /*60f0*/  LOP3.LUT R4, R4, 0xff, RZ, 0xc0, !PT ;  /* 0x000000ff04047812 */ /* 0x000fe200078ec0ff */
[----:B------:R-:W-:-:S02]  /*6100*/  FFMA.FTZ R88, R25, c[0x0][0x23c], -R0 ;  /* 0x00008f0019587a23 */ /* 0x000fc40000010800 */
[----:B------:R-:W-:Y:S01]  /*6110*/  FADD.FTZ R7, R87, R90 ;  /* 0x0000005a57077221 */ /* 0x000fe20000010000 */
[----:B------:R-:W-:Y:S01]  /*6120*/  PRMT R19, R4, 0x5410, R19 ;  /* 0x0000541004137816 */ /* 0x000fe20000000013 */
[--C-:B------:R-:W-:Y:S01]  /*6130*/  HSET2.LE.AND R4, R21, R2.reuse, PT ;  /* 0x0000000215047233 */ /* 0x100fe20003803000 */
[----:B------:R-:W-:Y:S01]  /*6140*/  FFMA.FTZ R87, R26, c[0x0][0x23c], -R0 ;  /* 0x00008f001a577a23 */ /* 0x000fe20000010800 */
[--C-:B------:R-:W-:Y:S01]  /*6150*/  HSET2.LE.AND R6, R17, R2.reuse, PT ;  /* 0x0000000211067233 */ /* 0x100fe20003803000 */
[----:B------:R-:W-:Y:S01]  /*6160*/  FADD.FTZ R100, R100, R7 ;  /* 0x0000000764647221 */ /* 0x000fe20000010000 */
[--C-:B------:R-:W-:Y:S01]  /*6170*/  HSET2.LE.AND R7, R5, R2.reuse, PT ;  /* 0x0000000205077233 */ /* 0x100fe20003803000 */
[----:B------:R-:W3:Y:S01]  /*6180*/  LDSM.16.MT88.4 R24, [R112+0x6c00] ;  /* 0x006c00007018783b */ /* 0x000ee20000004200 */
[----:B------:R-:W-:Y:S01]  /*6190*/  HSET2.LE.AND R2, R19, R2, PT ;  /* 0x0000000213027233 */ /* 0x000fe20003803000 */
[----:B------:R-:W-:Y:S01]  /*61a0*/  MUFU.EX2 R85, R85 ;  /* 0x0000005500557308 */ /* 0x000fe20000000800 */
[----:B------:R-:W-:Y:S01]  /*61b0*/  FADD.FTZ R100, R35, R100 ;  /* 0x0000006423647221 */ /* 0x000fe20000010000 */
[----:B------:R-:W4:Y:S01]  /*61c0*/  LDSM.16.MT88.4 R20, [R114+0x7c00] ;  /* 0x007c00007214783b */ /* 0x000f220000004200 */
[----:B------:R-:W-:-:S03]  /*61d0*/  LOP3.LUT R6, R6, R89, RZ, 0xc0, !PT ;  /* 0x0000005906067212 */ /* 0x000fc600078ec0ff */
[----:B------:R-:W5:Y:S02]  /*61e0*/  LDSM.16.MT88.4 R16, [R112+0x7c00] ;  /* 0x007c00007010783b */ /* 0x000f640000004200 */
[----:B------:R-:W2:Y:S01]  /*61f0*/  MUFU.EX2 R88, R88 ;  /* 0x0000005800587308 */ /* 0x000ea20000000800 */
[C---:B-1----:R-:W-:Y:S07]  /*6200*/  HMMA.16816.F32.BF16 R76, R8.reuse, R12, R76 ;  /* 0x0000000c084c723c */ /* 0x042fee000004184c */
[----:B------:R-:W1:Y:S01]  /*6210*/  MUFU.EX2 R87, R87 ;  /* 0x0000005700577308 */ /* 0x000e620000000800 */
[----:B------:R-:W-:Y:S01]  /*6220*/  F2FP.BF16.PACK_AB R13, R86, R33 ;  /* 0x00000021560d723e */ /* 0x000fe200000010ff */
[----:B------:R-:W-:Y:S01]  /*6230*/  HMMA.16816.F32.BF16 R80, R8, R14, R80 ;  /* 0x0000000e0850723c */ /* 0x000fe20000041850 */
[----:B------:R-:W-:Y:S01]  /*6240*/  LDSM.16.MT88.4 R8, [R112+0x8c00] ;  /* 0x008c00007008783b */ /* 0x000fe20000004200 */
[----:B--2---:R-:W-:Y:S01]  /*6250*/  F2FP.BF16.PACK_AB R5, R88, R85 ;  /* 0x000000555805723e */ /* 0x004fe200000010ff */
[----:B------:R-:W-:Y:S01]  /*6260*/  FADD.FTZ R33, R33, R84 ;  /* 0x0000005421217221 */ /* 0x000fe20000010000 */
[----:B------:R-:W-:Y:S01]  /*6270*/  LOP3.LUT R4, R4, R13, RZ, 0xc0, !PT ;  /* 0x0000000d04047212 */ /* 0x000fe200078ec0ff */
[----:B------:R-:W-:Y:S01]  /*6280*/  FADD.FTZ R85, R85, R100 ;  /* 0x0000006455557221 */ /* 0x000fe20000010000 */
[----:B------:R-:W2:Y:S01]  /*6290*/  LDSM.16.MT88.4 R12, [R114+0x8c00] ;  /* 0x008c0000720c783b */ /* 0x000ea20000004200 */
[----:B------:R-:W-:Y:S01]  /*62a0*/  LOP3.LUT R5, R2, R5, RZ, 0xc0, !PT ;  /* 0x0000000502057212 */ /* 0x000fe200078ec0ff */
[----:B------:R-:W-:Y:S01]  /*62b0*/  FADD.FTZ R33, R86, R33 ;  /* 0x0000002156217221 */ /* 0x000fe20000010000 */
[----:B-1----:R-:W-:Y:S01]  /*62c0*/  F2FP.BF16.PACK_AB R0, R108, R87 ;  /* 0x000000576c00723e */ /* 0x002fe200000010ff */
[----:B------:R-:W-:-:S02]  /*62d0*/  FADD.FTZ R88, R88, R85 ;  /* 0x0000005558587221 */ /* 0x000fc40000010000 */
[----:B------:R-:W-:Y:S01]  /*62e0*/  FADD.FTZ R34, R34, R33 ;  /* 0x0000002122227221 */ /* 0x000fe20000010000 */
[----:B------:R-:W-:Y:S01]  /*62f0*/  LOP3.LUT R7, R7, R0, RZ, 0xc0, !PT ;  /* 0x0000000007077212 */ /* 0x000fe200078ec0ff */
[----:B------:R-:W-:Y:S02]  /*6300*/  FADD.FTZ R87, R87, R88 ;  /* 0x0000005857577221 */ /* 0x000fe40000010000 */
[--C-:B------:R-:W-:Y:S02]  /*6310*/  IMAD.MOV.U32 R0, RZ, RZ, R3.reuse ;  /* 0x000000ffff007224 */ /* 0x100fe400078e0003 */
[--C-:B------:R-:W-:Y:S02]  /*6320*/  IMAD.MOV.U32 R2, RZ, RZ, R32.reuse ;  /* 0x000000ffff027224 */ /* 0x100fe400078e0020 */
[----:B------:R-:W-:Y:S01]  /*6330*/  HMMA.16816.F32.BF16 R36, R4, R28, R36 ;  /* 0x0000001c0424723c */ /* 0x000fe20000041824 */
[----:B------:R-:W-:Y:S02]  /*6340*/  @P0 IMAD.MOV.U32 R0, RZ, RZ, R3 ;  /* 0x000000ffff000224 */ /* 0x000fe400078e0003 */
[----:B------:R-:W-:-:S02]  /*6350*/  @P0 IMAD.MOV.U32 R2, RZ, RZ, R32 ;  /* 0x000000ffff020224 */ /* 0x000fc400078e0020 */
[----:B------:R-:W-:Y:S02]  /*6360*/  FADD.FTZ R109, R109, R34 ;  /* 0x000000226d6d7221 */ /* 0x000fe40000010000 */
[----:B------:R-:W-:Y:S01]  /*6370*/  FADD.FTZ R108, R108, R87 ;  /* 0x000000576c6c7221 */ /* 0x000fe20000010000 */
[C---:B------:R-:W-:Y:S08]  /*6380*/  HMMA.16816.F32.BF16 R40, R4.reuse, R30, R40 ;  /* 0x0000001e0428723c */ /* 0x040ff00000041828 */
[C---:B---3--:R-:W-:Y:S08]  /*6390*/  HMMA.16816.F32.BF16 R44, R4.reuse, R24, R44 ;  /* 0x00000018042c723c */ /* 0x048ff0000004182c */
[C---:B------:R-:W-:Y:S08]  /*63a0*/  HMMA.16816.F32.BF16 R48, R4.reuse, R26, R48 ;  /* 0x0000001a0430723c */ /* 0x040ff00000041830 */
[C---:B----4-:R-:W-:Y:S08]  /*63b0*/  HMMA.16816.F32.BF16 R52, R4.reuse, R20, R52 ;  /* 0x000000140434723c */ /* 0x050ff00000041834 */
[C---:B------:R-:W-:Y:S08]  /*63c0*/  HMMA.16816.F32.BF16 R56, R4.reuse, R22, R56 ;  /* 0x000000160438723c */ /* 0x040ff00000041838 */
[C---:B-----5:R-:W-:Y:S08]  /*63d0*/  HMMA.16816.F32.BF16 R60, R4.reuse, R16, R60 ;  /* 0x00000010043c723c */ /* 0x060ff0000004183c */
[C---:B------:R-:W-:Y:S08]  /*63e0*/  HMMA.16816.F32.BF16 R64, R4.reuse, R18, R64 ;  /* 0x000000120440723c */ /* 0x040ff00000041840 */
[C---:B--2---:R-:W-:Y:S08]  /*63f0*/  HMMA.16816.F32.BF16 R68, R4.reuse, R12, R68 ;  /* 0x0000000c0444723c */ /* 0x044ff00000041844 */
[C---:B------:R-:W-:Y:S08]  /*6400*/  HMMA.16816.F32.BF16 R72, R4.reuse, R14, R72 ;  /* 0x0000000e0448723c */ /* 0x040ff00000041848 */
[C---:B------:R-:W-:Y:S08]  /*6410*/  HMMA.16816.F32.BF16 R76, R4.reuse, R8, R76 ;  /* 0x00000008044c723c */ /* 0x040ff0000004184c */
[----:B------:R-:W-:Y:S01]  /*6420*/  HMMA.16816.F32.BF16 R80, R4, R10, R80 ;  /* 0x0000000a0450723c */ /* 0x000fe20000041850 */
[----:B------:R-:W-:Y:S05]  /*6430*/  @!UPT UIADD3 URZ, URZ, URZ, URZ ;  /* 0x0000003f3f3ff290 */ /* 0x000fea000fffe03f */
[----:B------:R-:W-:Y:S11]  /*6440*/  @P0 BRA `(.L_x_750) ;  /* 0x0000001000000947 */ /* 0x000ff60003800000 */
.L_x_748:
[----:B------:R-:W-:-:S07]  /*6450*/  IADD3 R137, R98, -0x1, RZ ;  /* 0xffffffff62897810 */ /* 0x000fce0007ffe0ff */
.L_x_750:
[----:B------:R-:W-:-:S13]  /*6460*/  ISETP.GE.AND P0, PT, R137, RZ, PT ;  /* 0x000000ff8900720c */ /* 0x000fda0003f06270 */
[----:B------:R-:W-:Y:S05]  /*6470*/  @!P0 BRA `(.L_x_751) ;  /* 0x0000241000008947 */ /* 0x000fea0003800000 */
[----:B------:R-:W1:Y:S01]  /*6480*/  LDC.U8 R131, c[0x0][0x2d8] ;  /* 0x0000b600ff837b82 */ /* 0x000e620000000000 */
[----:B------:R-:W-:Y:S01]  /*6490*/  IMAD.WIDE.U32 R142, R94, -0x326172a9, RZ ;  /* 0xcd9e8d575e8e7825 */ /* 0x000fe200078e00ff */
[----:B------:R-:W-:Y:S01]  /*64a0*/  UMOV UR19, 0x5 ;  /* 0x0000000500137882 */ /* 0x000fe20000000000 */
[----:B------:R-:W-:Y:S01]  /*64b0*/  MOV R3, R0 ;  /* 0x0000000000037202 */ /* 0x000fe20000000f00 */
[----:B------:R-:W-:Y:S01]  /*64c0*/  ULDC.64 UR4, c[0x0][0x1a0] ;  /* 0x0000680000047ab9 */ /* 0x000fe20000000a00 */
[----:B------:R-:W-:Y:S01]  /*64d0*/  MOV R85, R2 ;  /* 0x0000000200557202 */ /* 0x000fe20000000f00 */
[----:B------:R-:W-:Y:S01]  /*64e0*/  USHF.L.U64.HI UR19, UR4, UR19, UR5 ;  /* 0x0000001304137299 */ /* 0x000fe20008010205 */
[----:B------:R-:W-:Y:S01]  /*64f0*/  LOP3.LUT R140, R143, R93, RZ, 0x3c, !PT ;  /* 0x0000005d8f8c7212 */ /* 0x000fe200078e3cff */
[----:B------:R-:W-:Y:S01]  /*6500*/  USHF.L.U32 UR20, UR4, 0x5, URZ ;  /* 0x0000000504147899 */ /* 0x000fe2000800063f */
[----:B------:R-:W-:Y:S01]  /*6510*/  IMAD.WIDE.U32 R144, R92, -0x2daee0ad, RZ ;  /* 0xd2511f535c907825 */ /* 0x000fe200078e00ff */
[----:B------:R-:W-:Y:S01]  /*6520*/  UMOV UR6, 0x6 ;  /* 0x0000000600067882 */ /* 0x000fe20000000000 */
[----:B------:R-:W-:Y:S01]  /*6530*/  MOV R126, R96 ;  /* 0x00000060007e7202 */ /* 0x000fe20000000f00 */
[----:B------:R-:W-:Y:S01]  /*6540*/  USHF.L.U64.HI UR6, UR4, UR6, UR5 ;  /* 0x0000000604067299 */ /* 0x000fe20008010205 */
[----:B------:R-:W-:Y:S01]  /*6550*/  IMAD.WIDE.U32 R140, R140, -0x2daee0ad, RZ ;  /* 0xd2511f538c8c7825 */ /* 0x000fe200078e00ff */
[----:B------:R-:W-:-:S02]  /*6560*/  USHF.L.U64.HI UR19, UR20, 0x1, UR19 ;  /* 0x0000000114137899 */ /* 0x000fc40008010213 */
[----:B------:R-:W-:Y:S02]  /*6570*/  USHF.L.U32 UR4, UR4, 0x6, URZ ;  /* 0x0000000604047899 */ /* 0x000fe4000800063f */
[----:B------:R-:W-:Y:S01]  /*6580*/  USHF.L.U32 UR20, UR20, 0x1, URZ ;  /* 0x0000000114147899 */ /* 0x000fe2000800063f */
[----:B-1----:R-:W-:Y:S01]  /*6590*/  PRMT R131, R131, 0x7054, R131 ;  /* 0x0000705483837816 */ /* 0x002fe20000000083 */
[----:B------:R-:W-:Y:S05]  /*65a0*/  BRA `(.L_x_752) ;  /* 0x0000017000007947 */ /* 0x000fea0003800000 */
.L_x_754:
        /* <DEDUP_REMOVED lines=23> */
.L_x_752:
        /* <DEDUP_REMOVED lines=103> */
.L_x_753:
[----:B------:R-:W-:Y:S01]  /*6d90*/  FMNMX.FTZ R0, R4, R85, !PT ;  /* 0x0000005504007209 */ /* 0x000fe20007810000 */
[----:B------:R-:W-:Y:S01]  /*6da0*/  IMAD.SHL.U32 R101, R137, 0x2, RZ ;  /* 0x0000000289657824 */ /* 0x000fe200078e00ff */
        /* <DEDUP_REMOVED lines=30> */
[----:B------:R-:W-:Y:S02]  /*6f90*/  FMNMX.FTZ R0, R34, R91, !PT ;  /* 0x0000005b22007209 */ /* 0x000fe40007810000 */
[----:B------:R-:W-:Y:S01]  /*6fa0*/  IADD3 R101, R101, 0x1, RZ ;  /* 0x0000000165657810 */ /* 0x000fe20007ffe0ff */
[----:B------:R-:W-:Y:S01]  /*6fb0*/  SHFL.BFLY PT, R91, R88, 0x2, 0x1f ;  /* 0x0c401f00585b7f89 */ /* 0x000fe200000e0000 */
[----:B------:R-:W-:Y:S02]  /*6fc0*/  FMNMX.FTZ R89, R35, R0, !PT ;  /* 0x0000000023597209 */ /* 0x000fe40007810000 */
[----:B------:R-:W-:Y:S05]  /*6fd0*/  IADD3 R137, R137, -0x1, RZ ;  /* 0xffffffff89897810 */ /* 0x000fea0007ffe0ff */
[----:B------:R-:W1:Y:S02]  /*6fe0*/  SHFL.BFLY PT, R0, R89, 0x2, 0x1f ;  /* 0x0c401f0059007f89 */ /* 0x000e6400000e0000 */
[----:B-1----:R-:W-:Y:S02]  /*6ff0*/  FMNMX.FTZ R87, R89, R0, !PT ;  /* 0x0000000059577209 */ /* 0x002fe40007810000 */
[----:B------:R-:W-:Y:S04]  /*7000*/  FMNMX.FTZ R93, R88, R91, !PT ;  /* 0x0000005b585d7209 */ /* 0x000fe80007810000 */
[----:B------:R-:W1:Y:S08]  /*7010*/  SHFL.BFLY PT, R0, R87, 0x1, 0x1f ;  /* 0x0c201f0057007f89 */ /* 0x000e7000000e0000 */
[----:B------:R-:W2:Y:S01]  /*7020*/  SHFL.BFLY PT, R2, R93, 0x1, 0x1f ;  /* 0x0c201f005d027f89 */ /* 0x000ea200000e0000 */
[----:B-1----:R-:W-:Y:S05]  /*7030*/  FMNMX.FTZ R0, R87, R0, !PT ;  /* 0x0000000057007209 */ /* 0x002fea0007810000 */
[----:B------:R-:W-:Y:S01]  /*7040*/  FMUL.FTZ R89, R0, c[0x0][0x23c] ;  /* 0x00008f0000597a20 */ /* 0x000fe20000410000 */
[----:B--2---:R-:W-:Y:S01]  /*7050*/  FMNMX.FTZ R2, R93, R2, !PT ;  /* 0x000000025d027209 */ /* 0x004fe20007810000 */
[----:B------:R-:W-:Y:S03]  /*7060*/  IMAD.WIDE.U32 R92, R92, -0x326172a9, RZ ;  /* 0xcd9e8d575c5c7825 */ /* 0x000fe600078e00ff */
        /* <DEDUP_REMOVED lines=9> */
[--C-:B------:R-:W-:Y:S02]  /*7100*/  FFMA.FTZ R88, R4, c[0x0][0x23c], -R100.reuse ;  /* 0x00008f0004587a23 */ /* 0x100fe40000010864 */
[--C-:B------:R-:W-:Y:S02]  /*7110*/  FFMA.FTZ R87, R5, c[0x0][0x23c], -R100.reuse ;  /* 0x00008f0005577a23 */ /* 0x100fe40000010864 */
[--C-:B------:R-:W-:Y:S02]  /*7120*/  FFMA.FTZ R102, R16, c[0x0][0x23c], -R100.reuse ;  /* 0x00008f0010667a23 */ /* 0x100fe40000010864 */
[----:B------:R-:W3:Y:S01]  /*7130*/  MUFU.EX2 R88, R88 ;  /* 0x0000005800587308 */ /* 0x000ee20000000800 */
[--C-:B------:R-:W-:Y:S02]  /*7140*/  FFMA.FTZ R105, R17, c[0x0][0x23c], -R100.reuse ;  /* 0x00008f0011697a23 */ /* 0x100fe40000010864 */
[--C-:B------:R-:W-:Y:S02]  /*7150*/  FFMA.FTZ R155, R20, c[0x0][0x23c], -R100.reuse ;  /* 0x00008f00149b7a23 */ /* 0x100fe40000010864 */
[--C-:B------:R-:W-:Y:S02]  /*7160*/  FFMA.FTZ R148, R25, c[0x0][0x23c], -R100.reuse ;  /* 0x00008f0019947a23 */ /* 0x100fe40000010864 */
[--C-:B------:R-:W-:Y:S02]  /*7170*/  FFMA.FTZ R152, R33, c[0x0][0x23c], -R100.reuse ;  /* 0x00008f0021987a23 */ /* 0x100fe40000010864 */
[----:B------:R-:W-:Y:S01]  /*7180*/  FFMA.FTZ R153, R28, c[0x0][0x23c], -R100 ;  /* 0x00008f001c997a23 */ /* 0x000fe20000010864 */
[----:B------:R-:W-:Y:S01]  /*7190*/  MUFU.EX2 R3, R3 ;  /* 0x0000000300037308 */ /* 0x000fe20000000800 */
[----:B------:R-:W-:Y:S01]  /*71a0*/  IMAD.MOV.U32 R85, RZ, RZ, R2 ;  /* 0x000000ffff557224 */ /* 0x000fe200078e0002 */
[----:B-1----:R-:W-:Y:S01]  /*71b0*/  FSEL R86, R89, RZ, P1 ;  /* 0x000000ff59567208 */ /* 0x002fe20000800000 */
[C---:B--2---:R-:W-:Y:S02]  /*71c0*/  FMUL.FTZ R36, R84.reuse, R36 ;  /* 0x0000002454247220 */ /* 0x044fe40000410000 */
[----:B------:R-:W-:Y:S02]  /*71d0*/  FMUL.FTZ R37, R84, R37 ;  /* 0x0000002554257220 */ /* 0x000fe40000410000 */
[--C-:B------:R-:W-:Y:S03]  /*71e0*/  FFMA.FTZ R90, R6, c[0x0][0x23c], -R86.reuse ;  /* 0x00008f00065a7a23 */ /* 0x100fe60000010856 */
[----:B------:R-:W-:Y:S01]  /*71f0*/  MUFU.EX2 R87, R87 ;  /* 0x0000005700577308 */ /* 0x000fe20000000800 */
[----:B------:R-:W-:Y:S02]  /*7200*/  FFMA.FTZ R91, R7, c[0x0][0x23c], -R86 ;  /* 0x00008f00075b7a23 */ /* 0x000fe40000010856 */
[C---:B------:R-:W-:Y:S02]  /*7210*/  FMUL.FTZ R40, R84.reuse, R40 ;  /* 0x0000002854287220 */ /* 0x040fe40000410000 */
[C---:B------:R-:W-:Y:S02]  /*7220*/  FMUL.FTZ R41, R84.reuse, R41 ;  /* 0x0000002954297220 */ /* 0x040fe40000410000 */
[C---:B------:R-:W-:Y:S02]  /*7230*/  FMUL.FTZ R44, R84.reuse, R44 ;  /* 0x0000002c542c7220 */ /* 0x040fe40000410000 */
[C---:B------:R-:W-:Y:S01]  /*7240*/  FMUL.FTZ R45, R84.reuse, R45 ;  /* 0x0000002d542d7220 */ /* 0x040fe20000410000 */
[----:B------:R3:W1:Y:S01]  /*7250*/  MUFU.EX2 R89, R90 ;  /* 0x0000005a00597308 */ /* 0x0006620000000800 */
        /* <DEDUP_REMOVED lines=21> */
[----:B---3--:R-:W-:Y:S01]  /*73b0*/  FFMA.FTZ R90, R84, R109, R88 ;  /* 0x0000006d545a7223 */ /* 0x008fe20000010058 */
[----:B------:R-:W-:Y:S01]  /*73c0*/  LOP3.LUT R109, R141, UR15, R144, 0x96, !PT ;  /* 0x0000000f8d6d7c12 */ /* 0x000fe2000f8e9690 */
[----:B-1----:R-:W-:Y:S01]  /*73d0*/  FFMA.FTZ R107, R3, R108, R89 ;  /* 0x0000006c036b7223 */ /* 0x002fe20000010059 */
[----:B------:R1:W2:Y:S01]  /*73e0*/  MUFU.EX2 R84, R91 ;  /* 0x0000005b00547308 */ /* 0x0002a20000000800 */
[C---:B------:R-:W-:Y:S01]  /*73f0*/  F2FP.BF16.PACK_AB R88, R87.reuse, R88 ;  /* 0x000000585758723e */ /* 0x040fe200000010ff */
[----:B------:R-:W-:Y:S02]  /*7400*/  FADD.FTZ R90, R87, R90 ;  /* 0x0000005a575a7221 */ /* 0x000fe40000010000 */
[----:B------:R-:W-:Y:S04]  /*7410*/  IMAD.WIDE.U32 R108, R109, -0x326172a9, RZ ;  /* 0xcd9e8d576d6c7825 */ /* 0x000fe800078e00ff */
[----:B------:R-:W-:Y:S01]  /*7420*/  FFMA.FTZ R106, R11, c[0x0][0x23c], -R86 ;  /* 0x00008f000b6a7a23 */ /* 0x000fe20000010856 */
[----:B------:R-:W-:Y:S01]  /*7430*/  LOP3.LUT R87, R109, UR14, R92, 0x96, !PT ;  /* 0x0000000e6d577c12 */ /* 0x000fe2000f8e965c */
[--C-:B------:R-:W-:Y:S01]  /*7440*/  FFMA.FTZ R103, R18, c[0x0][0x23c], -R86.reuse ;  /* 0x00008f0012677a23 */ /* 0x100fe20000010856 */
[----:B------:R-:W-:Y:S01]  /*7450*/  MUFU.EX2 R148, R148 ;  /* 0x0000009400947308 */ /* 0x000fe20000000800 */
[----:B------:R-:W-:Y:S02]  /*7460*/  FFMA.FTZ R104, R19, c[0x0][0x23c], -R86 ;  /* 0x00008f0013687a23 */ /* 0x000fe40000010856 */
[C---:B------:R-:W-:Y:S02]  /*7470*/  FMUL.FTZ R38, R3.reuse, R38 ;  /* 0x0000002603267220 */ /* 0x040fe40000410000 */
[C---:B------:R-:W-:Y:S02]  /*7480*/  FMUL.FTZ R39, R3.reuse, R39 ;  /* 0x0000002703277220 */ /* 0x040fe40000410000 */
[C---:B------:R-:W-:Y:S02]  /*7490*/  FMUL.FTZ R42, R3.reuse, R42 ;  /* 0x0000002a032a7220 */ /* 0x040fe40000410000 */
[C---:B------:R-:W-:Y:S01]  /*74a0*/  FMUL.FTZ R43, R3.reuse, R43 ;  /* 0x0000002b032b7220 */ /* 0x040fe20000410000 */
[----:B------:R-:W-:Y:S01]  /*74b0*/  MUFU.EX2 R106, R106 ;  /* 0x0000006a006a7308 */ /* 0x000fe20000000800 */
[----:B------:R-:W-:Y:S01]  /*74c0*/  FMUL.FTZ R46, R3, R46 ;  /* 0x0000002e032e7220 */ /* 0x000fe20000410000 */
[----:B-1----:R-:W-:Y:S01]  /*74d0*/  LOP3.LUT R91, R93, UR16, R142, 0x96, !PT ;  /* 0x000000105d5b7c12 */ /* 0x002fe2000f8e968e */
[----:B------:R-:W-:Y:S01]  /*74e0*/  IMAD.WIDE.U32 R92, R87, -0x2daee0ad, RZ ;  /* 0xd2511f53575c7825 */ /* 0x000fe200078e00ff */
[C---:B--2---:R-:W-:Y:S03]  /*74f0*/  F2FP.BF16.PACK_AB R89, R84.reuse, R89 ;  /* 0x000000595459723e */ /* 0x044fe600000010ff */
[----:B------:R-:W-:Y:S03]  /*7500*/  IMAD.WIDE.U32 R94, R91, -0x2daee0ad, RZ ;  /* 0xd2511f535b5e7825 */ /* 0x000fe600078e00ff */
[----:B------:R-:W-:Y:S01]  /*7510*/  MUFU.EX2 R103, R103 ;  /* 0x0000006700677308 */ /* 0x000fe20000000800 */
[----:B------:R-:W-:Y:S01]  /*7520*/  FADD.FTZ R107, R84, R107 ;  /* 0x0000006b546b7221 */ /* 0x000fe20000010000 */
[----:B------:R-:W-:Y:S01]  /*7530*/  LOP3.LUT R84, R95, UR13, R140, 0x96, !PT ;  /* 0x0000000d5f547c12 */ /* 0x000fe2000f8e968c */
[----:B------:R-:W-:Y:S01]  /*7540*/  FMUL.FTZ R47, R3, R47 ;  /* 0x0000002f032f7220 */ /* 0x000fe20000410000 */
[----:B------:R-:W-:Y:S01]  /*7550*/  LOP3.LUT R87, R93, UR11, R94, 0x96, !PT ;  /* 0x0000000b5d577c12 */ /* 0x000fe2000f8e965e */
[----:B------:R-:W-:Y:S02]  /*7560*/  FMUL.FTZ R50, R3, R50 ;  /* 0x0000003203327220 */ /* 0x000fe40000410000 */
[----:B------:R-:W-:Y:S03]  /*7570*/  IMAD.WIDE.U32 R96, R84, -0x326172a9, RZ ;  /* 0xcd9e8d5754607825 */ /* 0x000fe600078e00ff */
[----:B------:R-:W-:Y:S01]  /*7580*/  MUFU.EX2 R104, R104 ;  /* 0x0000006800687308 */ /* 0x000fe20000000800 */
[----:B------:R-:W-:Y:S01]  /*7590*/  IMAD.WIDE.U32 R94, R87, -0x326172a9, RZ ;  /* 0xcd9e8d57575e7825 */ /* 0x000fe200078e00ff */
[----:B------:R-:W-:Y:S03]  /*75a0*/  LOP3.LUT R84, R97, UR12, R108, 0x96, !PT ;  /* 0x0000000c61547c12 */ /* 0x000fe6000f8e966c */
[----:B------:R-:W-:Y:S01]  /*75b0*/  FMUL.FTZ R51, R3, R51 ;  /* 0x0000003303337220 */ /* 0x000fe20000410000 */
[----:B------:R-:W-:Y:S01]  /*75c0*/  LOP3.LUT R96, R95, UR10, R96, 0x96, !PT ;  /* 0x0000000a5f607c12 */ /* 0x000fe2000f8e9660 */
[----:B------:R-:W-:Y:S03]  /*75d0*/  IMAD.WIDE.U32 R98, R84, -0x2daee0ad, RZ ;  /* 0xd2511f5354627825 */ /* 0x000fe600078e00ff */
[----:B------:R-:W-:Y:S01]  /*75e0*/  MUFU.EX2 R153, R153 ;  /* 0x0000009900997308 */ /* 0x000fe20000000800 */
[----:B------:R-:W-:Y:S01]  /*75f0*/  IMAD.WIDE.U32 R96, R96, -0x2daee0ad, RZ ;  /* 0xd2511f5360607825 */ /* 0x000fe200078e00ff */
[----:B------:R-:W-:Y:S03]  /*7600*/  LOP3.LUT R84, R99, UR9, R92, 0x96, !PT ;  /* 0x0000000963547c12 */ /* 0x000fe6000f8e965c */
[----:B------:R-:W-:Y:S01]  /*7610*/  FFMA.FTZ R95, R8, c[0x0][0x23c], -R100 ;  /* 0x00008f00085f7a23 */ /* 0x000fe20000010864 */
[----:B------:R-:W-:Y:S01]  /*7620*/  LOP3.LUT R98, R97, UR7, R98, 0x96, !PT ;  /* 0x0000000761627c12 */ /* 0x000fe2000f8e9662 */
[----:B------:R-:W-:Y:S03]  /*7630*/  IMAD.WIDE.U32 R92, R84, -0x326172a9, RZ ;  /* 0xcd9e8d57545c7825 */ /* 0x000fe600078e00ff */
[----:B------:R-:W-:Y:S01]  /*7640*/  MUFU.EX2 R152, R152 ;  /* 0x0000009800987308 */ /* 0x000fe20000000800 */
[----:B------:R-:W-:Y:S01]  /*7650*/  IMAD.WIDE.U32 R98, R98, -0x326172a9, RZ ;  /* 0xcd9e8d5762627825 */ /* 0x000fe200078e00ff */
[----:B------:R-:W-:Y:S03]  /*7660*/  LOP3.LUT R94, R93, UR8, R94, 0x96, !PT ;  /* 0x000000085d5e7c12 */ /* 0x000fe6000f8e965e */
[----:B------:R-:W-:Y:S01]  /*7670*/  FFMA.FTZ R93, R9, c[0x0][0x23c], -R100 ;  /* 0x00008f00095d7a23 */ /* 0x000fe20000010864 */
[----:B------:R-:W-:Y:S01]  /*7680*/  LOP3.LUT R87, R98, 0xffff, RZ, 0xc0, !PT ;  /* 0x0000ffff62577812 */ /* 0x000fe200078ec0ff */
[----:B------:R-:W-:Y:S01]  /*7690*/  IMAD.WIDE.U32 R110, R94, -0x2daee0ad, RZ ;  /* 0xd2511f535e6e7825 */ /* 0x000fe200078e00ff */
[----:B------:R-:W-:Y:S02]  /*76a0*/  LOP3.LUT R84, R98, 0xff, RZ, 0xc0, !PT ;  /* 0x000000ff62547812 */ /* 0x000fe400078ec0ff */
[----:B------:R-:W-:Y:S01]  /*76b0*/  SHF.R.U32.HI R87, RZ, 0x8, R87 ;  /* 0x00000008ff577819 */ /* 0x000fe20000011657 */
[----:B------:R-:W-:Y:S01]  /*76c0*/  MUFU.EX2 R93, R93 ;  /* 0x0000005d005d7308 */ /* 0x000fe20000000800 */
[----:B------:R-:W-:Y:S01]  /*76d0*/  SHF.R.U32.HI R91, RZ, 0x10, R98 ;  /* 0x00000010ff5b7819 */ /* 0x000fe20000011662 */
[C---:B------:R-:W-:Y:S01]  /*76e0*/  FMUL.FTZ R54, R3.reuse, R54 ;  /* 0x0000003603367220 */ /* 0x040fe20000410000 */
[----:B------:R-:W-:Y:S01]  /*76f0*/  PRMT R84, R84, 0x5410, R87 ;  /* 0x0000541054547816 */ /* 0x000fe20000000057 */
[----:B------:R-:W-:Y:S01]  /*7700*/  FMUL.FTZ R55, R3, R55 ;  /* 0x0000003703377220 */ /* 0x000fe20000410000 */
[----:B------:R-:W-:Y:S01]  /*7710*/  LOP3.LUT R92, R99, UR17, R92, 0x96, !PT ;  /* 0x00000011635c7c12 */ /* 0x000fe2000f8e965c */
[----:B------:R-:W-:Y:S01]  /*7720*/  FMUL.FTZ R58, R3, R58 ;  /* 0x0000003a033a7220 */ /* 0x000fe20000410000 */
[----:B------:R-:W-:Y:S01]  /*7730*/  LOP3.LUT R94, R111, UR18, R96, 0x96, !PT ;  /* 0x000000126f5e7c12 */ /* 0x000fe2000f8e9660 */
[C---:B------:R-:W-:Y:S02]  /*7740*/  FMUL.FTZ R59, R3.reuse, R59 ;  /* 0x0000003b033b7220 */ /* 0x040fe40000410000 */
[----:B------:R-:W1:Y:S01]  /*7750*/  MUFU.EX2 R87, R95 ;  /* 0x0000005f00577308 */ /* 0x000e620000000800 */
        /* <DEDUP_REMOVED lines=12> */
[----:B-1----:R-:W-:Y:S01]  /*7820*/  FADD.FTZ R146, R87, R90 ;  /* 0x0000005a57927221 */ /* 0x002fe20000010000 */
[--C-:B------:R-:W-:Y:S01]  /*7830*/  HSET2.LE.AND R90, R84, R131.reuse, PT ;  /* 0x00000083545a7233 */ /* 0x100fe20003803000 */
[----:B------:R-:W-:Y:S01]  /*7840*/  FFMA.FTZ R84, R10, c[0x0][0x23c], -R86 ;  /* 0x00008f000a547a23 */ /* 0x000fe20000010856 */
[C---:B------:R-:W-:Y:S01]  /*7850*/  F2FP.BF16.PACK_AB R87, R93.reuse, R87 ;  /* 0x000000575d57723e */ /* 0x040fe200000010ff */
[----:B------:R-:W-:Y:S02]  /*7860*/  FADD.FTZ R146, R93, R146 ;  /* 0x000000925d927221 */ /* 0x000fe40000010000 */
[----:B------:R-:W-:Y:S01]  /*7870*/  FFMA.FTZ R147, R14, c[0x0][0x23c], -R86 ;  /* 0x00008f000e937a23 */ /* 0x000fe20000010856 */
[----:B------:R-:W-:Y:S01]  /*7880*/  LOP3.LUT R90, R90, R87, RZ, 0xc0, !PT ;  /* 0x000000575a5a7212 */ /* 0x000fe200078ec0ff */
[----:B------:R-:W1:Y:S01]  /*7890*/  MUFU.EX2 R84, R84 ;  /* 0x0000005400547308 */ /* 0x000e620000000800 */
[----:B------:R-:W-:Y:S01]  /*78a0*/  SHF.R.U32.HI R87, RZ, 0x18, R98 ;  /* 0x00000018ff577819 */ /* 0x000fe20000011662 */
[--C-:B------:R-:W-:Y:S01]  /*78b0*/  FFMA.FTZ R136, R15, c[0x0][0x23c], -R86.reuse ;  /* 0x00008f000f887a23 */ /* 0x100fe20000010856 */
[----:B------:R-:W-:Y:S01]  /*78c0*/  LOP3.LUT R98, R91, 0xff, RZ, 0xc0, !PT ;  /* 0x000000ff5b627812 */ /* 0x000fe200078ec0ff */
[--C-:B------:R-:W-:Y:S02]  /*78d0*/  FFMA.FTZ R149, R26, c[0x0][0x23c], -R86.reuse ;  /* 0x00008f001a957a23 */ /* 0x100fe40000010856 */
[----:B------:R-:W-:Y:S01]  /*78e0*/  FFMA.FTZ R154, R34, c[0x0][0x23c], -R86 ;  /* 0x00008f00229a7a23 */ /* 0x000fe20000010856 */
[----:B------:R-:W-:Y:S01]  /*78f0*/  PRMT R98, R98, 0x5410, R87 ;  /* 0x0000541062627816 */ /* 0x000fe20000000057 */
[----:B------:R-:W-:Y:S01]  /*7900*/  IMAD.MOV.U32 R3, RZ, RZ, R0 ;  /* 0x000000ffff037224 */ /* 0x000fe200078e0000 */
[----:B------:R-:W-:Y:S01]  /*7910*/  LOP3.LUT R87, R110, 0xff, RZ, 0xc0, !PT ;  /* 0x000000ff6e577812 */ /* 0x000fe200078ec0ff */
[----:B------:R-:W-:Y:S02]  /*7920*/  MUFU.EX2 R147, R147 ;  /* 0x0000009300937308 */ /* 0x000fe40000000800 */
[--C-:B------:R-:W-:Y:S08]  /*7930*/  HSET2.LE.AND R91, R98, R131.reuse, PT ;  /* 0x00000083625b7233 */ /* 0x100ff00003803000 */
[----:B------:R-:W-:Y:S01]  /*7940*/  MUFU.EX2 R136, R136 ;  /* 0x0000008800887308 */ /* 0x000fe20000000800 */
[----:B-1----:R-:W-:Y:S01]  /*7950*/  FADD.FTZ R107, R84, R107 ;  /* 0x0000006b546b7221 */ /* 0x002fe20000010000 */
[C---:B------:R-:W-:Y:S03]  /*7960*/  F2FP.BF16.PACK_AB R84, R106.reuse, R84 ;  /* 0x000000546a54723e */ /* 0x040fe600000010ff */
[----:B------:R-:W-:Y:S01]  /*7970*/  FADD.FTZ R106, R106, R107 ;  /* 0x0000006b6a6a7221 */ /* 0x000fe20000010000 */
[----:B------:R-:W-:Y:S01]  /*7980*/  LOP3.LUT R91, R91, R84, RZ, 0xc0, !PT ;  /* 0x000000545b5b7212 */ /* 0x000fe200078ec0ff */
[--C-:B------:R-:W-:Y:S01]  /*7990*/  FFMA.FTZ R107, R29, c[0x0][0x23c], -R100.reuse ;  /* 0x00008f001d6b7a23 */ /* 0x100fe20000010864 */
[----:B------:R-:W-:Y:S01]  /*79a0*/  LOP3.LUT R84, R110, 0xffff, RZ, 0xc0, !PT ;  /* 0x0000ffff6e547812 */ /* 0x000fe200078ec0ff */
[----:B------:R-:W-:Y:S01]  /*79b0*/  FFMA.FTZ R111, R12, c[0x0][0x23c], -R100 ;  /* 0x00008f000c6f7a23 */ /* 0x000fe20000010864 */
[----:B------:R-:W-:Y:S02]  /*79c0*/  MUFU.EX2 R149, R149 ;  /* 0x0000009500957308 */ /* 0x000fe40000000800 */
[----:B------:R-:W-:Y:S04]  /*79d0*/  SHF.R.U32.HI R84, RZ, 0x8, R84 ;  /* 0x00000008ff547819 */ /* 0x000fe80000011654 */
[----:B------:R-:W-:Y:S02]  /*79e0*/  PRMT R84, R87, 0x5410, R84 ;  /* 0x0000541057547816 */ /* 0x000fe40000000054 */
[----:B------:R-:W-:Y:S02]  /*79f0*/  F2FP.BF16.PACK_AB R87, R105, R102 ;  /* 0x000000666957723e */ /* 0x000fe400000010ff */
[----:B------:R-:W-:Y:S01]  /*7a00*/  MUFU.EX2 R111, R111 ;  /* 0x0000006f006f7308 */ /* 0x000fe20000000800 */
[--C-:B------:R-:W-:Y:S01]  /*7a10*/  HSET2.LE.AND R98, R84, R131.reuse, PT ;  /* 0x0000008354627233 */ /* 0x100fe20003803000 */
[--C-:B------:R-:W-:Y:S04]  /*7a20*/  SHF.R.U32.HI R84, RZ, 0x10, R110.reuse ;  /* 0x00000010ff547819 */ /* 0x100fe8000001166e */
[----:B------:R-:W-:Y:S02]  /*7a30*/  LOP3.LUT R98, R98, R87, RZ, 0xc0, !PT ;  /* 0x0000005762627212 */ /* 0x000fe400078ec0ff */
[----:B------:R-:W-:Y:S01]  /*7a40*/  SHF.R.U32.HI R87, RZ, 0x18, R110 ;  /* 0x00000018ff577819 */ /* 0x000fe2000001166e */
[----:B------:R-:W-:Y:S01]  /*7a50*/  FFMA.FTZ R110, R13, c[0x0][0x23c], -R100 ;  /* 0x00008f000d6e7a23 */ /* 0x000fe20000010864 */
[----:B------:R-:W-:Y:S01]  /*7a60*/  LOP3.LUT R84, R84, 0xff, RZ, 0xc0, !PT ;  /* 0x000000ff54547812 */ /* 0x000fe200078ec0ff */
[----:B------:R-:W-:Y:S03]  /*7a70*/  MUFU.EX2 R154, R154 ;  /* 0x0000009a009a7308 */ /* 0x000fe60000000800 */
[----:B------:R-:W-:Y:S02]  /*7a80*/  PRMT R84, R84, 0x5410, R87 ;  /* 0x0000541054547816 */ /* 0x000fe40000000057 */
[----:B------:R-:W-:Y:S03]  /*7a90*/  LOP3.LUT R87, R92, 0xff, RZ, 0xc0, !PT ;  /* 0x000000ff5c577812 */ /* 0x000fe600078ec0ff */
[--C-:B------:R-:W-:Y:S01]  /*7aa0*/  HSET2.LE.AND R99, R84, R131.reuse, PT ;  /* 0x0000008354637233 */ /* 0x100fe20003803000 */
[----:B------:R-:W-:Y:S01]  /*7ab0*/  F2FP.BF16.PACK_AB R84, R104, R103 ;  /* 0x000000676854723e */ /* 0x000fe200000010ff */
[----:B------:R-:W1:Y:S03]  /*7ac0*/  MUFU.EX2 R110, R110 ;  /* 0x0000006e006e7308 */ /* 0x000e660000000800 */
[----:B------:R-:W-:Y:S02]  /*7ad0*/  LOP3.LUT R99, R99, R84, RZ, 0xc0, !PT ;  /* 0x0000005463637212 */ /* 0x000fe400078ec0ff */
[----:B------:R-:W-:Y:S04]  /*7ae0*/  LOP3.LUT R84, R92, 0xffff, RZ, 0xc0, !PT ;  /* 0x0000ffff5c547812 */ /* 0x000fe800078ec0ff */
[----:B------:R-:W-:Y:S04]  /*7af0*/  SHF.R.U32.HI R84, RZ, 0x8, R84 ;  /* 0x00000008ff547819 */ /* 0x000fe80000011654 */
[----:B------:R-:W-:Y:S05]  /*7b00*/  PRMT R84, R87, 0x5410, R84 ;  /* 0x0000541057547816 */ /* 0x000fea0000000054 */
[--C-:B------:R-:W-:Y:S01]  /*7b10*/  HSET2.LE.AND R87, R84, R131.reuse, PT ;  /* 0x0000008354577233 */ /* 0x100fe20003803000 */
[--C-:B------:R-:W-:Y:S02]  /*7b20*/  SHF.R.U32.HI R84, RZ, 0x10, R92.reuse ;  /* 0x00000010ff547819 */ /* 0x100fe4000001165c */
[----:B------:R-:W-:Y:S02]  /*7b30*/  SHF.R.U32.HI R92, RZ, 0x18, R92 ;  /* 0x00000018ff5c7819 */ /* 0x000fe4000001165c */
[----:B------:R-:W-:Y:S02]  /*7b40*/  LOP3.LUT R88, R87, R88, RZ, 0xc0, !PT ;  /* 0x0000005857587212 */ /* 0x000fe400078ec0ff */
[----:B------:R-:W-:Y:S04]  /*7b50*/  LOP3.LUT R87, R84, 0xff, RZ, 0xc0, !PT ;  /* 0x000000ff54577812 */ /* 0x000fe800078ec0ff */
[----:B------:R-:W-:Y:S02]  /*7b60*/  PRMT R84, R87, 0x5410, R92 ;  /* 0x0000541057547816 */ /* 0x000fe4000000005c */
[----:B------:R-:W-:Y:S03]  /*7b70*/  LOP3.LUT R87, R94, 0xff, RZ, 0xc0, !PT ;  /* 0x000000ff5e577812 */ /* 0x000fe600078ec0ff */
[--C-:B------:R-:W-:Y:S05]  /*7b80*/  HSET2.LE.AND R84, R84, R131.reuse, PT ;  /* 0x0000008354547233 */ /* 0x100fea0003803000 */
[----:B------:R-:W-:Y:S02]  /*7b90*/  LOP3.LUT R89, R84, R89, RZ, 0xc0, !PT ;  /* 0x0000005954597212 */ /* 0x000fe400078ec0ff */
[----:B------:R-:W-:Y:S04]  /*7ba0*/  LOP3.LUT R84, R94, 0xffff, RZ, 0xc0, !PT ;  /* 0x0000ffff5e547812 */ /* 0x000fe800078ec0ff */
[----:B------:R-:W-:Y:S04]  /*7bb0*/  SHF.R.U32.HI R84, RZ, 0x8, R84 ;  /* 0x00000008ff547819 */ /* 0x000fe80000011654 */
[----:B------:R-:W-:Y:S02]  /*7bc0*/  PRMT R84, R87, 0x5410, R84 ;  /* 0x0000541057547816 */ /* 0x000fe40000000054 */
[----:B-1----:R-:W-:Y:S03]  /*7bd0*/  F2FP.BF16.PACK_AB R87, R110, R111 ;  /* 0x0000006f6e57723e */ /* 0x002fe600000010ff */
[--C-:B------:R-:W-:Y:S01]  /*7be0*/  HSET2.LE.AND R96, R84, R131.reuse, PT ;  /* 0x0000008354607233 */ /* 0x100fe20003803000 */
[--C-:B------:R-:W-:Y:S02]  /*7bf0*/  SHF.R.U32.HI R84, RZ, 0x10, R94.reuse ;  /* 0x00000010ff547819 */ /* 0x100fe4000001165e */
[----:B------:R-:W-:Y:S02]  /*7c00*/  SHF.R.U32.HI R94, RZ, 0x18, R94 ;  /* 0x00000018ff5e7819 */ /* 0x000fe4000001165e */
[----:B------:R-:W-:Y:S02]  /*7c10*/  LOP3.LUT R96, R96, R87, RZ, 0xc0, !PT ;  /* 0x0000005760607212 */ /* 0x000fe400078ec0ff */
[----:B------:R-:W-:Y:S02]  /*7c20*/  LOP3.LUT R87, R84, 0xff, RZ, 0xc0, !PT ;  /* 0x000000ff54577812 */ /* 0x000fe400078ec0ff */
[C---:B------:R-:W-:Y:S01]  /*7c30*/  F2FP.BF16.PACK_AB R84, R136.reuse, R147 ;  /* 0x000000938854723e */ /* 0x040fe200000010ff */
[----:B------:R-:W-:Y:S01]  /*7c40*/  FADD.FTZ R147, R147, R106 ;  /* 0x0000006a93937221 */ /* 0x000fe20000010000 */
[----:B------:R-:W-:Y:S03]  /*7c50*/  PRMT R94, R87, 0x5410, R94 ;  /* 0x00005410575e7816 */ /* 0x000fe6000000005e */
[----:B------:R-:W-:Y:S02]  /*7c60*/  FADD.FTZ R136, R136, R147 ;  /* 0x0000009388887221 */ /* 0x000fe40000010000 */
[--C-:B------:R-:W-:Y:S01]  /*7c70*/  HSET2.LE.AND R97, R94, R131.reuse, PT ;  /* 0x000000835e617233 */ /* 0x100fe20003803000 */
[----:B------:R-:W-:Y:S01]  /*7c80*/  FFMA.FTZ R147, R30, c[0x0][0x23c], -R86 ;  /* 0x00008f001e937a23 */ /* 0x000fe20000010856 */
[----:B------:R-:W1:Y:S03]  /*7c90*/  LDSM.16.MT88.4 R92, [R114+0x6000] ;  /* 0x00600000725c783b */ /* 0x000e660000004200 */
[----:B------:R-:W-:Y:S02]  /*7ca0*/  LOP3.LUT R97, R97, R84, RZ, 0xc0, !PT ;  /* 0x0000005461617212 */ /* 0x000fe400078ec0ff */
[----:B------:R-:W-:Y:S01]  /*7cb0*/  LOP3.LUT R84, R145, UR27, R101, 0x96, !PT ;  /* 0x0000001b91547c12 */ /* 0x000fe2000f8e9665 */
        /* <DEDUP_REMOVED lines=18> */
[----:B------:R-:W1:Y:S08]  /*7de0*/  LDSM.16.MT88.4 R88, [R114+0x6400] ;  /* 0x006400007258783b */ /* 0x000e700000004200 */
[----:B------:R-:W-:Y:S01]  /*7df0*/  LDSM.16.MT88.4 R92, [R114+0x6800] ;  /* 0x00680000725c783b */ /* 0x000fe20000004200 */
        /* <DEDUP_REMOVED lines=18> */
[----:B------:R-:W-:Y:S01]  /*7f20*/  LOP3.LUT R84, R109, UR14, R88, 0x96, !PT ;  /* 0x0000000e6d547c12 */ /* 0x000fe2000f8e9658 */
[----:B------:R-:W-:Y:S01]  /*7f30*/  FFMA.FTZ R88, R24, c[0x0][0x23c], -R100 ;  /* 0x00008f0018587a23 */ /* 0x000fe20000010864 */
[----:B------:R-:W-:Y:S01]  /*7f40*/  LOP3.LUT R87, R89, UR16, R142, 0x96, !PT ;  /* 0x0000001059577c12 */ /* 0x000fe2000f8e968e */
[--C-:B------:R-:W-:Y:S02]  /*7f50*/  FFMA.FTZ R89, R22, c[0x0][0x23c], -R86.reuse ;  /* 0x00008f0016597a23 */ /* 0x100fe40000010856 */
[----:B------:R-:W-:Y:S04]  /*7f60*/  IMAD.WIDE.U32 R160, R84, -0x2daee0ad, RZ ;  /* 0xd2511f5354a07825 */ /* 0x000fe800078e00ff */
[----:B------:R-:W-:Y:S04]  /*7f70*/  IMAD.WIDE.U32 R158, R87, -0x2daee0ad, RZ ;  /* 0xd2511f53579e7825 */ /* 0x000fe800078e00ff */
[----:B------:R-:W-:Y:S01]  /*7f80*/  FFMA.FTZ R109, R23, c[0x0][0x23c], -R86 ;  /* 0x00008f00176d7a23 */ /* 0x000fe20000010856 */
[----:B------:R-:W-:Y:S01]  /*7f90*/  LOP3.LUT R87, R159, UR13, R140, 0x96, !PT ;  /* 0x0000000d9f577c12 */ /* 0x000fe2000f8e968c */
[----:B------:R-:W-:Y:S01]  /*7fa0*/  FFMA.FTZ R84, R21, c[0x0][0x23c], -R100 ;  /* 0x00008f0015547a23 */ /* 0x000fe20000010864 */
[----:B------:R-:W-:Y:S03]  /*7fb0*/  LOP3.LUT R158, R161, UR11, R158, 0x96, !PT ;  /* 0x0000000ba19e7c12 */ /* 0x000fe6000f8e969e */
[----:B------:R-:W-:Y:S01]  /*7fc0*/  IMAD.WIDE.U32 R156, R87, -0x326172a9, RZ ;  /* 0xcd9e8d57579c7825 */ /* 0x000fe200078e00ff */
[----:B------:R-:W-:Y:S03]  /*7fd0*/  MUFU.EX2 R109, R109 ;  /* 0x0000006d006d7308 */ /* 0x000fe60000000800 */
[----:B------:R-:W-:Y:S01]  /*7fe0*/  IMAD.WIDE.U32 R158, R158, -0x326172a9, RZ ;  /* 0xcd9e8d579e9e7825 */ /* 0x000fe200078e00ff */
[----:B------:R-:W-:Y:S04]  /*7ff0*/  LOP3.LUT R108, R157, UR12, R108, 0x96, !PT ;  /* 0x0000000c9d6c7c12 */ /* 0x000fe8000f8e966c */
[----:B------:R-:W-:Y:S01]  /*8000*/  LOP3.LUT R156, R159, UR10, R156, 0x96, !PT ;  /* 0x0000000a9f9c7c12 */ /* 0x000fe2000f8e969c */
[----:B------:R-:W-:Y:S01]  /*8010*/  IMAD.WIDE.U32 R90, R108, -0x2daee0ad, RZ ;  /* 0xd2511f536c5a7825 */ /* 0x000fe200078e00ff */
[----:B------:R-:W-:Y:S03]  /*8020*/  MUFU.EX2 R84, R84 ;  /* 0x0000005400547308 */ /* 0x000fe60000000800 */
[----:B------:R-:W-:Y:S01]  /*8030*/  IMAD.WIDE.U32 R156, R156, -0x2daee0ad, RZ ;  /* 0xd2511f539c9c7825 */ /* 0x000fe200078e00ff */
[----:B------:R-:W-:Y:S04]  /*8040*/  LOP3.LUT R160, R91, UR9, R160, 0x96, !PT ;  /* 0x000000095ba07c12 */ /* 0x000fe8000f8e96a0 */
[----:B------:R-:W-:Y:S01]  /*8050*/  LOP3.LUT R87, R157, UR7, R90, 0x96, !PT ;  /* 0x000000079d577c12 */ /* 0x000fe2000f8e965a */
[----:B------:R-:W-:Y:S01]  /*8060*/  IMAD.WIDE.U32 R160, R160, -0x326172a9, RZ ;  /* 0xcd9e8d57a0a07825 */ /* 0x000fe200078e00ff */
[----:B------:R1:W2:Y:S03]  /*8070*/  MUFU.EX2 R108, R89 ;  /* 0x00000059006c7308 */ /* 0x0002a60000000800 */
[----:B------:R-:W-:Y:S01]  /*8080*/  IMAD.WIDE.U32 R150, R87, -0x326172a9, RZ ;  /* 0xcd9e8d5757967825 */ /* 0x000fe200078e00ff */
[----:B------:R-:W-:Y:S04]  /*8090*/  LOP3.LUT R158, R161, UR8, R158, 0x96, !PT ;  /* 0x00000008a19e7c12 */ /* 0x000fe8000f8e969e */
[--C-:B------:R-:W-:Y:S01]  /*80a0*/  SHF.R.U32.HI R91, RZ, 0x10, R150.reuse ;  /* 0x00000010ff5b7819 */ /* 0x100fe20000011696 */
[----:B------:R-:W-:Y:S01]  /*80b0*/  IMAD.WIDE.U32 R158, R158, -0x2daee0ad, RZ ;  /* 0xd2511f539e9e7825 */ /* 0x000fe200078e00ff */
[----:B------:R3:W4:Y:S01]  /*80c0*/  MUFU.EX2 R157, R88 ;  /* 0x00000058009d7308 */ /* 0x0007220000000800 */
[C---:B------:R-:W-:Y:S02]  /*80d0*/  LOP3.LUT R87, R150.reuse, 0xffff, RZ, 0xc0, !PT ;  /* 0x0000ffff96577812 */ /* 0x040fe400078ec0ff */
[----:B------:R-:W-:Y:S02]  /*80e0*/  LOP3.LUT R91, R91, 0xff, RZ, 0xc0, !PT ;  /* 0x000000ff5b5b7812 */ /* 0x000fe400078ec0ff */
[----:B------:R-:W-:Y:S02]  /*80f0*/  LOP3.LUT R90, R150, 0xff, RZ, 0xc0, !PT ;  /* 0x000000ff965a7812 */ /* 0x000fe400078ec0ff */
[----:B------:R-:W-:Y:S02]  /*8100*/  SHF.R.U32.HI R150, RZ, 0x18, R150 ;  /* 0x00000018ff967819 */ /* 0x000fe40000011696 */
[----:B------:R-:W-:Y:S01]  /*8110*/  LOP3.LUT R96, R151, UR17, R160, 0x96, !PT ;  /* 0x0000001197607c12 */ /* 0x000fe2000f8e96a0 */
[----:B------:R-:W-:Y:S01]  /*8120*/  FFMA.FTZ R151, R32, c[0x0][0x23c], -R100 ;  /* 0x00008f0020977a23 */ /* 0x000fe20000010864 */
[----:B------:R-:W-:Y:S01]  /*8130*/  PRMT R150, R91, 0x5410, R150 ;  /* 0x000054105b967816 */ /* 0x000fe20000000096 */
[----:B------:R-:W-:Y:S01]  /*8140*/  FADD.FTZ R91, R111, R146 ;  /* 0x000000926f5b7221 */ /* 0x000fe20000010000 */
[----:B------:R-:W-:Y:S01]  /*8150*/  SHF.R.U32.HI R87, RZ, 0x8, R87 ;  /* 0x00000008ff577819 */ /* 0x000fe20000011657 */
[----:B------:R-:W-:Y:S01]  /*8160*/  FFMA.FTZ R146, R27, c[0x0][0x23c], -R86 ;  /* 0x00008f001b927a23 */ /* 0x000fe20000010856 */
[----:B-1----:R-:W-:Y:S01]  /*8170*/  LOP3.LUT R89, R96, 0xffff, RZ, 0xc0, !PT ;  /* 0x0000ffff60597812 */ /* 0x002fe200078ec0ff */
[----:B------:R-:W-:Y:S01]  /*8180*/  FADD.FTZ R91, R110, R91 ;  /* 0x0000005b6e5b7221 */ /* 0x000fe20000010000 */
[----:B------:R-:W-:Y:S01]  /*8190*/  PRMT R90, R90, 0x5410, R87 ;  /* 0x000054105a5a7816 */ /* 0x000fe20000000057 */
[----:B------:R-:W-:Y:S01]  /*81a0*/  MUFU.EX2 R151, R151 ;  /* 0x0000009700977308 */ /* 0x000fe20000000800 */
[----:B------:R-:W-:Y:S01]  /*81b0*/  SHF.R.U32.HI R87, RZ, 0x10, R96 ;  /* 0x00000010ff577819 */ /* 0x000fe20000011660 */
[----:B------:R-:W-:Y:S01]  /*81c0*/  FADD.FTZ R106, R102, R91 ;  /* 0x0000005b666a7221 */ /* 0x000fe20000010000 */
[----:B------:R-:W-:Y:S01]  /*81d0*/  SHF.R.U32.HI R89, RZ, 0x8, R89 ;  /* 0x00000008ff597819 */ /* 0x000fe20000011659 */
[--C-:B------:R-:W-:Y:S01]  /*81e0*/  HSET2.LE.AND R90, R90, R131.reuse, PT ;  /* 0x000000835a5a7233 */ /* 0x100fe20003803000 */
[----:B------:R-:W-:Y:S01]  /*81f0*/  LOP3.LUT R87, R87, 0xff, RZ, 0xc0, !PT ;  /* 0x000000ff57577812 */ /* 0x000fe200078ec0ff */
[--C-:B------:R-:W-:Y:S01]  /*8200*/  HSET2.LE.AND R91, R150, R131.reuse, PT ;  /* 0x00000083965b7233 */ /* 0x100fe20003803000 */
[----:B---3--:R-:W-:Y:S01]  /*8210*/  LOP3.LUT R88, R96, 0xff, RZ, 0xc0, !PT ;  /* 0x000000ff60587812 */ /* 0x008fe200078ec0ff */
[----:B------:R-:W-:Y:S01]  /*8220*/  FADD.FTZ R106, R105, R106 ;  /* 0x0000006a696a7221 */ /* 0x000fe20000010000 */
[----:B------:R-:W-:Y:S01]  /*8230*/  SHF.R.U32.HI R96, RZ, 0x18, R96 ;  /* 0x00000018ff607819 */ /* 0x000fe20000011660 */
[----:B------:R-:W1:Y:S01]  /*8240*/  MUFU.EX2 R146, R146 ;  /* 0x0000009200927308 */ /* 0x000e620000000800 */
[----:B------:R-:W-:Y:S01]  /*8250*/  PRMT R88, R88, 0x5410, R89 ;  /* 0x0000541058587816 */ /* 0x000fe20000000059 */
[----:B------:R-:W-:Y:S01]  /*8260*/  FFMA.FTZ R150, R31, c[0x0][0x23c], -R86 ;  /* 0x00008f001f967a23 */ /* 0x000fe20000010856 */
[----:B------:R-:W-:Y:S01]  /*8270*/  PRMT R96, R87, 0x5410, R96 ;  /* 0x0000541057607816 */ /* 0x000fe20000000060 */
[----:B------:R-:W-:Y:S01]  /*8280*/  FFMA.FTZ R86, R35, c[0x0][0x23c], -R86 ;  /* 0x00008f0023567a23 */ /* 0x000fe20000010856 */
[----:B--2---:R-:W-:Y:S01]  /*8290*/  F2FP.BF16.PACK_AB R32, R109, R108 ;  /* 0x0000006c6d20723e */ /* 0x004fe200000010ff */
[--C-:B------:R-:W-:Y:S01]  /*82a0*/  HSET2.LE.AND R88, R88, R131.reuse, PT ;  /* 0x0000008358587233 */ /* 0x100fe20003803000 */
[----:B------:R-:W-:Y:S01]  /*82b0*/  F2FP.BF16.PACK_AB R87, R84, R155 ;  /* 0x0000009b5457723e */ /* 0x000fe200000010ff */
[--C-:B------:R-:W-:Y:S01]  /*82c0*/  HSET2.LE.AND R89, R96, R131.reuse, PT ;  /* 0x0000008360597233 */ /* 0x100fe20003803000 */
[----:B----4-:R-:W-:Y:S01]  /*82d0*/  F2FP.BF16.PACK_AB R33, R148, R157 ;  /* 0x0000009d9421723e */ /* 0x010fe200000010ff */
[----:B------:R-:W2:Y:S01]  /*82e0*/  LDSM.16.MT88.4 R96, [R112+0x6800] ;  /* 0x006800007060783b */ /* 0x000ea20000004200 */
[----:B------:R-:W-:Y:S01]  /*82f0*/  LOP3.LUT R88, R88, R87, RZ, 0xc0, !PT ;  /* 0x0000005758587212 */ /* 0x000fe200078ec0ff */
[----:B------:R-:W-:Y:S01]  /*8300*/  FADD.FTZ R35, R155, R106 ;  /* 0x0000006a9b237221 */ /* 0x000fe20000010000 */
[----:B------:R-:W-:Y:S01]  /*8310*/  LOP3.LUT R89, R89, R32, RZ, 0xc0, !PT ;  /* 0x0000002059597212 */ /* 0x000fe200078ec0ff */
[----:B------:R-:W-:Y:S01]  /*8320*/  MUFU.EX2 R155, R86 ;  /* 0x00000056009b7308 */ /* 0x000fe20000000800 */
[----:B------:R-:W-:Y:S01]  /*8330*/  LOP3.LUT R90, R90, R33, RZ, 0xc0, !PT ;  /* 0x000000215a5a7212 */ /* 0x000fe200078ec0ff */
[----:B------:R-:W-:Y:S01]  /*8340*/  FADD.FTZ R33, R103, R136 ;  /* 0x0000008867217221 */ /* 0x000fe20000010000 */
[----:B------:R-:W-:Y:S01]  /*8350*/  LOP3.LUT R156, R159, UR18, R156, 0x96, !PT ;  /* 0x000000129f9c7c12 */ /* 0x000fe2000f8e969c */
[----:B------:R-:W-:Y:S01]  /*8360*/  LDSM.16.MT88.4 R100, [R112+0x8800] ;  /* 0x008800007064783b */ /* 0x000fe20000004200 */
[----:B------:R-:W-:Y:S01]  /*8370*/  LOP3.LUT R87, R158, 0xffff, RZ, 0xc0, !PT ;  /* 0x0000ffff9e577812 */ /* 0x000fe200078ec0ff */
[----:B------:R-:W-:Y:S01]  /*8380*/  FADD.FTZ R33, R104, R33 ;  /* 0x0000002168217221 */ /* 0x000fe20000010000 */
[----:B------:R-:W-:Y:S02]  /*8390*/  LOP3.LUT R34, R158, 0xff, RZ, 0xc0, !PT ;  /* 0x000000ff9e227812 */ /* 0x000fe400078ec0ff */
[----:B------:R-:W-:Y:S01]  /*83a0*/  SHF.R.U32.HI R87, RZ, 0x8, R87 ;  /* 0x00000008ff577819 */ /* 0x000fe20000011657 */
[----:B------:R3:W4:Y:S01]  /*83b0*/  MUFU.EX2 R136, R107 ;  /* 0x0000006b00887308 */ /* 0x0007220000000800 */
[----:B-1----:R-:W-:Y:S01]  /*83c0*/  F2FP.BF16.PACK_AB R32, R146, R149 ;  /* 0x000000959220723e */ /* 0x002fe200000010ff */
[----:B------:R-:W-:Y:S01]  /*83d0*/  FADD.FTZ R108, R108, R33 ;  /* 0x000000216c6c7221 */ /* 0x000fe20000010000 */
[----:B------:R-:W-:Y:S02]  /*83e0*/  PRMT R34, R34, 0x5410, R87 ;  /* 0x0000541022227816 */ /* 0x000fe40000000057 */
[----:B------:R-:W-:Y:S02]  /*83f0*/  LOP3.LUT R91, R91, R32, RZ, 0xc0, !PT ;  /* 0x000000205b5b7212 */ /* 0x000fe400078ec0ff */
[----:B------:R-:W-:Y:S01]  /*8400*/  SHF.R.U32.HI R87, RZ, 0x10, R156 ;  /* 0x00000010ff577819 */ /* 0x000fe2000001169c */
[--C-:B------:R-:W-:Y:S01]  /*8410*/  HSET2.LE.AND R34, R34, R131.reuse, PT ;  /* 0x0000008322227233 */ /* 0x100fe20003803000 */
[--C-:B------:R-:W-:Y:S01]  /*8420*/  SHF.R.U32.HI R32, RZ, 0x10, R158.reuse ;  /* 0x00000010ff207819 */ /* 0x100fe2000001169e */
[----:B------:R-:W1:Y:S01]  /*8430*/  MUFU.EX2 R150, R150 ;  /* 0x0000009600967308 */ /* 0x000e620000000800 */
[----:B------:R-:W-:Y:S01]  /*8440*/  LOP3.LUT R87, R87, 0xff, RZ, 0xc0, !PT ;  /* 0x000000ff57577812 */ /* 0x000fe200078ec0ff */
[C---:B------:R-:W-:Y:S01]  /*8450*/  HMMA.16816.F32.BF16 R36, R88.reuse, R92, R36 ;  /* 0x0000005c5824723c */ /* 0x040fe20000041824 */
[----:B------:R-:W-:Y:S02]  /*8460*/  SHF.R.U32.HI R31, RZ, 0x18, R158 ;  /* 0x00000018ff1f7819 */ /* 0x000fe4000001169e */
[----:B------:R-:W-:Y:S04]  /*8470*/  LOP3.LUT R32, R32, 0xff, RZ, 0xc0, !PT ;  /* 0x000000ff20207812 */ /* 0x000fe800078ec0ff */
[----:B------:R-:W-:Y:S01]  /*8480*/  PRMT R32, R32, 0x5410, R31 ;  /* 0x0000541020207816 */ /* 0x000fe2000000001f */
[C---:B------:R-:W-:Y:S01]  /*8490*/  HMMA.16816.F32.BF16 R40, R88.reuse, R94, R40 ;  /* 0x0000005e5828723c */ /* 0x040fe20000041828 */
[----:B------:R-:W5:Y:S03]  /*84a0*/  LDSM.16.MT88.4 R92, [R114+0x7800] ;  /* 0x00780000725c783b */ /* 0x000f660000004200 */
[----:B------:R-:W-:Y:S04]  /*84b0*/  F2FP.BF16.PACK_AB R31, R152, R151 ;  /* 0x00000097981f723e */ /* 0x000fe800000010ff */
[C---:B--2---:R-:W-:Y:S01]  /*84c0*/  HMMA.16816.F32.BF16 R44, R88.reuse, R96, R44 ;  /* 0x00000060582c723c */ /* 0x044fe2000004182c */
[----:B---3--:R-:W-:Y:S03]  /*84d0*/  LDSM.16.MT88.4 R104, [R114+0x8c00] ;  /* 0x008c00007268783b */ /* 0x008fe60000004200 */
[----:B------:R-:W-:Y:S04]  /*84e0*/  LOP3.LUT R34, R34, R31, RZ, 0xc0, !PT ;  /* 0x0000001f22227212 */ /* 0x000fe800078ec0ff */
[C---:B------:R-:W-:Y:S01]  /*84f0*/  HMMA.16816.F32.BF16 R48, R88.reuse, R98, R48 ;  /* 0x000000625830723c */ /* 0x040fe20000041830 */
[----:B------:R-:W2:Y:S07]  /*8500*/  LDSM.16.MT88.4 R96, [R112+0x7800] ;  /* 0x007800007060783b */ /* 0x000eae0000004200 */
[C---:B-----5:R-:W-:Y:S08]  /*8510*/  HMMA.16816.F32.BF16 R52, R88.reuse, R92, R52 ;  /* 0x0000005c5834723c */ /* 0x060ff00000041834 */
[C---:B------:R-:W-:Y:S01]  /*8520*/  HMMA.16816.F32.BF16 R56, R88.reuse, R94, R56 ;  /* 0x0000005e5838723c */ /* 0x040fe20000041838 */
[----:B------:R-:W3:Y:S07]  /*8530*/  LDSM.16.MT88.4 R92, [R114+0x8800] ;  /* 0x00880000725c783b */ /* 0x000eee0000004200 */
[C---:B--2---:R-:W-:Y:S08]  /*8540*/  HMMA.16816.F32.BF16 R60, R88.reuse, R96, R60 ;  /* 0x00000060583c723c */ /* 0x044ff0000004183c */
[C---:B------:R-:W-:Y:S01]  /*8550*/  HMMA.16816.F32.BF16 R64, R88.reuse, R98, R64 ;  /* 0x000000625840723c */ /* 0x040fe20000041840 */
[----:B------:R-:W2:Y:S07]  /*8560*/  LDSM.16.MT88.4 R96, [R114+0x6c00] ;  /* 0x006c00007260783b */ /* 0x000eae0000004200 */
[C---:B---3--:R-:W-:Y:S07]  /*8570*/  HMMA.16816.F32.BF16 R68, R88.reuse, R92, R68 ;  /* 0x0000005c5844723c */ /* 0x048fee0000041844 */
[C---:B------:R-:W-:Y:S01]  /*8580*/  LOP3.LUT R92, R156.reuse, 0xff, RZ, 0xc0, !PT ;  /* 0x000000ff9c5c7812 */ /* 0x040fe200078ec0ff */
[C---:B------:R-:W-:Y:S01]  /*8590*/  HMMA.16816.F32.BF16 R72, R88.reuse, R94, R72 ;  /* 0x0000005e5848723c */ /* 0x040fe20000041848 */
[----:B------:R-:W-:Y:S03]  /*85a0*/  LOP3.LUT R93, R156, 0xffff, RZ, 0xc0, !PT ;  /* 0x0000ffff9c5d7812 */ /* 0x000fe600078ec0ff */
[----:B------:R-:W-:Y:S02]  /*85b0*/  SHF.R.U32.HI R156, RZ, 0x18, R156 ;  /* 0x00000018ff9c7819 */ /* 0x000fe4000001169c */
[----:B------:R-:W-:Y:S01]  /*85c0*/  SHF.R.U32.HI R93, RZ, 0x8, R93 ;  /* 0x00000008ff5d7819 */ /* 0x000fe2000001165d */
[----:B------:R-:W-:Y:S01]  /*85d0*/  FADD.FTZ R94, R84, R35 ;  /* 0x00000023545e7221 */ /* 0x000fe20000010000 */
[C---:B------:R-:W-:Y:S01]  /*85e0*/  HMMA.16816.F32.BF16 R76, R88.reuse, R100, R76 ;  /* 0x00000064584c723c */ /* 0x040fe2000004184c */
[----:B------:R-:W-:Y:S03]  /*85f0*/  PRMT R84, R87, 0x5410, R156 ;  /* 0x0000541057547816 */ /* 0x000fe6000000009c */
[----:B------:R-:W-:Y:S01]  /*8600*/  PRMT R86, R92, 0x5410, R93 ;  /* 0x000054105c567816 */ /* 0x000fe2000000005d */
[----:B------:R-:W-:Y:S01]  /*8610*/  FADD.FTZ R157, R157, R94 ;  /* 0x0000005e9d9d7221 */ /* 0x000fe20000010000 */
[----:B----4-:R-:W-:Y:S01]  /*8620*/  F2FP.BF16.PACK_AB R87, R136, R153 ;  /* 0x000000998857723e */ /* 0x010fe200000010ff */
[----:B------:R-:W-:Y:S01]  /*8630*/  LDSM.16.MT88.4 R92, [R114+0x7c00] ;  /* 0x007c0000725c783b */ /* 0x000fe20000004200 */
[----:B------:R-:W-:Y:S01]  /*8640*/  HMMA.16816.F32.BF16 R80, R88, R102, R80 ;  /* 0x000000665850723c */ /* 0x000fe20000041850 */
[--C-:B------:R-:W-:Y:S03]  /*8650*/  HSET2.LE.AND R35, R32, R131.reuse, PT ;  /* 0x0000008320237233 */ /* 0x100fe60003803000 */
[--C-:B------:R-:W-:Y:S01]  /*8660*/  HSET2.LE.AND R32, R86, R131.reuse, PT ;  /* 0x0000008356207233 */ /* 0x100fe20003803000 */
[----:B-1----:R-:W-:Y:S01]  /*8670*/  F2FP.BF16.PACK_AB R86, R150, R147 ;  /* 0x000000939656723e */ /* 0x002fe200000010ff */
[----:B------:R-:W-:Y:S01]  /*8680*/  HSET2.LE.AND R33, R84, R131, PT ;  /* 0x0000008354217233 */ /* 0x000fe20003803000 */
[----:B------:R-:W1:Y:S01]  /*8690*/  LDSM.16.MT88.4 R88, [R112+0x6c00] ;  /* 0x006c00007058783b */ /* 0x000e620000004200 */
[----:B------:R-:W-:Y:S01]  /*86a0*/  F2FP.BF16.PACK_AB R84, R155, R154 ;  /* 0x0000009a9b54723e */ /* 0x000fe200000010ff */
[----:B------:R-:W-:Y:S03]  /*86b0*/  FADD.FTZ R156, R109, R108 ;  /* 0x0000006c6d9c7221 */ /* 0x000fe60000010000 */
[----:B------:R-:W-:Y:S01]  /*86c0*/  LOP3.LUT R32, R32, R87, RZ, 0xc0, !PT ;  /* 0x0000005720207212 */ /* 0x000fe200078ec0ff */
[----:B------:R-:W-:Y:S01]  /*86d0*/  FADD.FTZ R149, R149, R156 ;  /* 0x0000009c95957221 */ /* 0x000fe20000010000 */
[----:B------:R-:W-:Y:S01]  /*86e0*/  LOP3.LUT R33, R33, R86, RZ, 0xc0, !PT ;  /* 0x0000005621217212 */ /* 0x000fe200078ec0ff */
[----:B------:R-:W3:Y:S01]  /*86f0*/  LDSM.16.MT88.4 R100, [R112+0x7c00] ;  /* 0x007c00007064783b */ /* 0x000ee20000004200 */
[----:B------:R-:W-:Y:S01]  /*8700*/  LOP3.LUT R35, R35, R84, RZ, 0xc0, !PT ;  /* 0x0000005423237212 */ /* 0x000fe200078ec0ff */
[----:B------:R-:W-:Y:S02]  /*8710*/  FADD.FTZ R148, R148, R157 ;  /* 0x0000009d94947221 */ /* 0x000fe40000010000 */
[----:B------:R-:W-:Y:S02]  /*8720*/  FADD.FTZ R146, R146, R149 ;  /* 0x0000009592927221 */ /* 0x000fe40000010000 */
[----:B------:R-:W-:Y:S02]  /*8730*/  FADD.FTZ R153, R153, R148 ;  /* 0x0000009499997221 */ /* 0x000fe40000010000 */
[C---:B--2---:R-:W-:Y:S01]  /*8740*/  HMMA.16816.F32.BF16 R36, R32.reuse, R96, R36 ;  /* 0x000000602024723c */ /* 0x044fe20000041824 */
[----:B------:R-:W2:Y:S01]  /*8750*/  LDSM.16.MT88.4 R108, [R112+0x8c00] ;  /* 0x008c0000706c783b */ /* 0x000ea20000004200 */
[----:B------:R-:W-:Y:S02]  /*8760*/  FADD.FTZ R147, R147, R146 ;  /* 0x0000009293937221 */ /* 0x000fe40000010000 */
[----:B------:R-:W-:Y:S02]  /*8770*/  FADD.FTZ R136, R136, R153 ;  /* 0x0000009988887221 */ /* 0x000fe40000010000 */
[----:B------:R-:W-:Y:S02]  /*8780*/  FADD.FTZ R147, R150, R147 ;  /* 0x0000009396937221 */ /* 0x000fe40000010000 */
[C---:B------:R-:W-:Y:S08]  /*8790*/  HMMA.16816.F32.BF16 R40, R32.reuse, R98, R40 ;  /* 0x000000622028723c */ /* 0x040ff00000041828 */
[C---:B-1----:R-:W-:Y:S08]  /*87a0*/  HMMA.16816.F32.BF16 R44, R32.reuse, R88, R44 ;  /* 0x00000058202c723c */ /* 0x042ff0000004182c */
[C---:B------:R-:W-:Y:S08]  /*87b0*/  HMMA.16816.F32.BF16 R48, R32.reuse, R90, R48 ;  /* 0x0000005a2030723c */ /* 0x040ff00000041830 */
[C---:B------:R-:W-:Y:S08]  /*87c0*/  HMMA.16816.F32.BF16 R52, R32.reuse, R92, R52 ;  /* 0x0000005c2034723c */ /* 0x040ff00000041834 */
[C---:B------:R-:W-:Y:S08]  /*87d0*/  HMMA.16816.F32.BF16 R56, R32.reuse, R94, R56 ;  /* 0x0000005e2038723c */ /* 0x040ff00000041838 */
[C---:B---3--:R-:W-:Y:S08]  /*87e0*/  HMMA.16816.F32.BF16 R60, R32.reuse, R100, R60 ;  /* 0x00000064203c723c */ /* 0x048ff0000004183c */
[C---:B------:R-:W-:Y:S08]  /*87f0*/  HMMA.16816.F32.BF16 R64, R32.reuse, R102, R64 ;  /* 0x000000662040723c */ /* 0x040ff00000041840 */
[C---:B------:R-:W-:Y:S08]  /*8800*/  HMMA.16816.F32.BF16 R68, R32.reuse, R104, R68 ;  /* 0x000000682044723c */ /* 0x040ff00000041844 */
[C---:B------:R-:W-:Y:S08]  /*8810*/  HMMA.16816.F32.BF16 R72, R32.reuse, R106, R72 ;  /* 0x0000006a2048723c */ /* 0x040ff00000041848 */
[C---:B--2---:R-:W-:Y:S07]  /*8820*/  HMMA.16816.F32.BF16 R76, R32.reuse, R108, R76 ;  /* 0x0000006c204c723c */ /* 0x044fee000004184c */
[----:B------:R-:W-:Y:S01]  /*8830*/  FADD.FTZ R109, R151, R136 ;  /* 0x00000088976d7221 */ /* 0x000fe20000010000 */
[----:B------:R-:W-:Y:S01]  /*8840*/  HMMA.16816.F32.BF16 R80, R32, R110, R80 ;  /* 0x0000006e2050723c */ /* 0x000fe20000041850 */
[----:B------:R-:W-:Y:S03]  /*8850*/  FADD.FTZ R108, R154, R147 ;  /* 0x000000939a6c7221 */ /* 0x000fe60000010000 */
[----:B------:R-:W-:Y:S02]  /*8860*/  FADD.FTZ R109, R152, R109 ;  /* 0x0000006d986d7221 */ /* 0x000fe40000010000 */
[----:B------:R-:W-:Y:S01]  /*8870*/  FADD.FTZ R108, R155, R108 ;  /* 0x0000006c9b6c7221 */ /* 0x000fe20000010000 */
[----:B------:R-:W-:-:S05]  /*8880*/  @P0 BRA `(.L_x_752) ;  /* 0xffffde9000000947 */ /* 0x000fca000383ffff */
.L_x_751:
[----:B------:R-:W1:Y:S01]  /*8890*/  SHFL.BFLY PT, R4, R109, 0x2, 0x1f ;  /* 0x0c401f006d047f89 */ /* 0x000e6200000e0000 */
[----:B------:R-:W-:Y:S01]  /*88a0*/  MOV R10, 0x3f800000 ;  /* 0x3f800000000a7802 */ /* 0x000fe20000000f00 */
[----:B------:R-:W-:Y:S01]  /*88b0*/  IMAD.MOV.U32 R11, RZ, RZ, 0x3f800000 ;  /* 0x3f800000ff0b7424 */ /* 0x000fe200078e00ff */
[----:B------:R-:W-:Y:S01]  /*88c0*/  BSSY B0, `(.L_x_755) ;  /* 0x00000db000007945 */ /* 0x000fe20003800000 */
[----:B------:R-:W2:Y:S01]  /*88d0*/  SHFL.BFLY PT, R3, R108, 0x2, 0x1f ;  /* 0x0c401f006c037f89 */ /* 0x000ea200000e0000 */
[----:B------:R-:W-:-:S03]  /*88e0*/  IMAD R12, R123, 0x10, R130 ;  /* 0x000000107b0c7824 */ /* 0x000fc600078e0282 */
[----:B------:R-:W3:Y:S01]  /*88f0*/  S2R R7, SR_TID.X ;  /* 0x0000000000077919 */ /* 0x000ee20000002100 */
[----:B-1----:R-:W-:Y:S02]  /*8900*/  FADD.FTZ R5, R4, R109 ;  /* 0x0000006d04057221 */ /* 0x002fe40000010000 */
[----:B--2---:R-:W-:-:S03]  /*8910*/  FADD.FTZ R3, R3, R108 ;  /* 0x0000006c03037221 */ /* 0x004fc60000010000 */
[----:B------:R-:W1:Y:S04]  /*8920*/  SHFL.BFLY PT, R4, R5, 0x1, 0x1f ;  /* 0x0c201f0005047f89 */ /* 0x000e6800000e0000 */
[----:B------:R-:W2:Y:S01]  /*8930*/  SHFL.BFLY PT, R8, R3, 0x1, 0x1f ;  /* 0x0c201f0003087f89 */ /* 0x000ea200000e0000 */
[----:B-1----:R-:W-:Y:S01]  /*8940*/  FADD.FTZ R9, R5, R4 ;  /* 0x0000000405097221 */ /* 0x002fe20000010000 */
[----:B---3--:R-:W-:Y:S01]  /*8950*/  SHF.R.S32.HI R4, RZ, 0x1f, R7 ;  /* 0x0000001fff047819 */ /* 0x008fe20000011407 */
[----:B--2---:R-:W-:-:S03]  /*8960*/  FADD.FTZ R8, R3, R8 ;  /* 0x0000000803087221 */ /* 0x004fc60000010000 */
[CC--:B------:R-:W-:Y:S02]  /*8970*/  LEA.HI R5, R4.reuse, R7.reuse, RZ, 0x2 ;  /* 0x0000000704057211 */ /* 0x0c0fe400078f10ff */
[----:B------:R-:W-:Y:S02]  /*8980*/  FSETP.NE.FTZ.AND P4, PT, R9, RZ, PT ;  /* 0x000000ff0900720b */ /* 0x000fe40003f95000 */
[-C--:B------:R-:W-:Y:S02]  /*8990*/  LEA.HI R4, R4, R7.reuse, RZ, 0x5 ;  /* 0x0000000704047211 */ /* 0x080fe400078f28ff */
[----:B------:R-:W-:Y:S02]  /*89a0*/  LOP3.LUT R6, R5, 0xfffffffc, RZ, 0xc0, !PT ;  /* 0xfffffffc05067812 */ /* 0x000fe400078ec0ff */
[----:B------:R-:W-:Y:S02]  /*89b0*/  SHF.R.S32.HI R3, RZ, 0x5, R4 ;  /* 0x00000005ff037819 */ /* 0x000fe40000011404 */
[----:B------:R-:W-:-:S02]  /*89c0*/  IADD3 R6, -R6, R7, RZ ;  /* 0x0000000706067210 */ /* 0x000fc40007ffe1ff */
[----:B------:R-:W-:Y:S02]  /*89d0*/  SHF.R.S32.HI R5, RZ, 0x2, R5 ;  /* 0x00000002ff057819 */ /* 0x000fe40000011405 */
[----:B------:R-:W-:Y:S01]  /*89e0*/  LEA R3, R3, R6, 0x8 ;  /* 0x0000000603037211 */ /* 0x000fe200078e40ff */
[----:B------:R-:W1:Y:S01]  /*89f0*/  @P4 MUFU.RCP R10, R9 ;  /* 0x00000009000a4308 */ /* 0x000e620000001000 */
[----:B------:R-:W-:Y:S02]  /*8a00*/  SHF.R.S32.HI R6, RZ, 0x1f, R5 ;  /* 0x0000001fff067819 */ /* 0x000fe40000011405 */
[----:B------:R-:W-:Y:S02]  /*8a10*/  FSETP.NE.FTZ.AND P3, PT, R8, RZ, PT ;  /* 0x000000ff0800720b */ /* 0x000fe40003f75000 */
[----:B------:R-:W-:Y:S02]  /*8a20*/  LEA.HI R6, R6, R5, RZ, 0x3 ;  /* 0x0000000506067211 */ /* 0x000fe400078f18ff */
[----:B------:R-:W-:Y:S01]  /*8a30*/  LOP3.LUT R4, R4, 0xffffffe0, RZ, 0xc0, !PT ;  /* 0xffffffe004047812 */ /* 0x000fe200078ec0ff */
[----:B------:R-:W-:Y:S01]  /*8a40*/  @P4 MUFU.LG2 R9, R9 ;  /* 0x0000000900094308 */ /* 0x000fe20000000c00 */
[----:B------:R-:W-:-:S03]  /*8a50*/  LOP3.LUT R6, R6, 0xfffffff8, RZ, 0xc0, !PT ;  /* 0xfffffff806067812 */ /* 0x000fc600078ec0ff */
[----:B------:R-:W-:Y:S02]  /*8a60*/  IMAD.IADD R4, R7, 0x1, -R4 ;  /* 0x0000000107047824 */ /* 0x000fe400078e0a04 */
[----:B------:R-:W-:Y:S02]  /*8a70*/  IMAD.IADD R6, R5, 0x1, -R6 ;  /* 0x0000000105067824 */ /* 0x000fe400078e0a06 */
[----:B-1----:R-:W-:Y:S01]  /*8a80*/  FMUL.FTZ R10, R10, c[0x0][0x2dc] ;  /* 0x0000b7000a0a7a20 */ /* 0x002fe20000410000 */
[----:B------:R-:W1:Y:S02]  /*8a90*/  @P3 MUFU.RCP R11, R8 ;  /* 0x00000008000b3308 */ /* 0x000e640000001000 */
[----:B------:R-:W-:Y:S01]  /*8aa0*/  LEA.HI R5, R6, R6, RZ, 0x1 ;  /* 0x0000000606057211 */ /* 0x000fe200078f08ff */
[C---:B------:R-:W-:Y:S02]  /*8ab0*/  FMUL.FTZ R36, R10.reuse, R36 ;  /* 0x000000240a247220 */ /* 0x040fe40000410000 */
[----:B------:R-:W-:-:S02]  /*8ac0*/  FMUL.FTZ R37, R10, R37 ;  /* 0x000000250a257220 */ /* 0x000fc40000410000 */
[C---:B------:R-:W-:Y:S01]  /*8ad0*/  FMUL.FTZ R40, R10.reuse, R40 ;  /* 0x000000280a287220 */ /* 0x040fe20000410000 */
[----:B------:R-:W2:Y:S01]  /*8ae0*/  @P3 MUFU.LG2 R8, R8 ;  /* 0x0000000800083308 */ /* 0x000ea20000000c00 */
        /* <DEDUP_REMOVED lines=32> */
[----:B-1----:R-:W-:Y:S01]  /*8cf0*/  FMUL.FTZ R11, R11, c[0x0][0x2dc] ;  /* 0x0000b7000b0b7a20 */ /* 0x002fe20000410000 */
[----:B------:R-:W-:Y:S01]  /*8d00*/  LOP3.LUT R5, R5, 0x3fffffe, RZ, 0xc0, !PT ;  /* 0x03fffffe05057812 */ /* 0x000fe200078ec0ff */
[----:B------:R-:W-:Y:S01]  /*8d10*/  @P4 FMUL.FTZ R9, R9, 0.69314718246459960938 ;  /* 0x3f31721809094820 */ /* 0x000fe20000410000 */
[C---:B------:R-:W-:Y:S01]  /*8d20*/  SHF.L.U32 R13, R10.reuse, 0x6, RZ ;  /* 0x000000060a0d7819 */ /* 0x040fe200000006ff */
[----:B------:R-:W-:Y:S01]  /*8d30*/  FMUL.FTZ R38, R11, R38 ;  /* 0x000000260b267220 */ /* 0x000fe20000410000 */
[----:B------:R-:W-:Y:S01]  /*8d40*/  LOP3.LUT P0, RZ, R10, 0x2, RZ, 0xc0, !PT ;  /* 0x000000020aff7812 */ /* 0x000fe2000780c0ff */
[----:B------:R-:W-:Y:S01]  /*8d50*/  IMAD.IADD R6, R6, 0x1, -R5 ;  /* 0x0000000106067824 */ /* 0x000fe200078e0a05 */
[----:B------:R-:W-:Y:S01]  /*8d60*/  LOP3.LUT R13, R13, 0xc0, RZ, 0xc0, !PT ;  /* 0x000000c00d0d7812 */ /* 0x000fe200078ec0ff */
[C---:B------:R-:W-:Y:S01]  /*8d70*/  FMUL.FTZ R39, R11.reuse, R39 ;  /* 0x000000270b277220 */ /* 0x040fe20000410000 */
[----:B------:R-:W-:Y:S01]  /*8d80*/  LOP3.LUT R5, R10, 0x1, RZ, 0xc0, !PT ;  /* 0x000000010a057812 */ /* 0x000fe200078ec0ff */
[C---:B------:R-:W-:Y:S01]  /*8d90*/  FMUL.FTZ R42, R11.reuse, R42 ;  /* 0x0000002a0b2a7220 */ /* 0x040fe20000410000 */
[----:B------:R-:W-:Y:S01]  /*8da0*/  LEA R3, R6, R3, 0x4 ;  /* 0x0000000306037211 */ /* 0x000fe200078e20ff */
[----:B------:R-:W-:Y:S01]  /*8db0*/  FMUL.FTZ R43, R11, R43 ;  /* 0x0000002b0b2b7220 */ /* 0x000fe20000410000 */
        /* <DEDUP_REMOVED lines=11> */
[C---:B------:R-:W-:Y:S01]  /*8e70*/  FMUL.FTZ R54, R11.reuse, R54 ;  /* 0x000000360b367220 */ /* 0x040fe20000410000 */
[----:B------:R-:W-:Y:S01]  /*8e80*/  MOV R3, 0x20 ;  /* 0x0000002000037802 */ /* 0x000fe20000000f00 */
[----:B------:R-:W-:Y:S01]  /*8e90*/  FMUL.FTZ R55, R11, R55 ;  /* 0x000000370b377220 */ /* 0x000fe20000410000 */
[----:B------:R-:W-:Y:S01]  /*8ea0*/  IADD3 R17, R15, -0x10, RZ ;  /* 0xfffffff00f117810 */ /* 0x000fe20007ffe0ff */
[----:B------:R-:W-:Y:S01]  /*8eb0*/  FMUL.FTZ R58, R11, R58 ;  /* 0x0000003a0b3a7220 */ /* 0x000fe20000410000 */
[----:B------:R-:W-:Y:S01]  /*8ec0*/  SEL R10, R3, 0xffffffe0, !P0 ;  /* 0xffffffe0030a7807 */ /* 0x000fe20004000000 */
[----:B------:R-:W-:Y:S01]  /*8ed0*/  FMUL.FTZ R59, R11, R59 ;  /* 0x0000003b0b3b7220 */ /* 0x000fe20000410000 */
[----:B------:R-:W-:Y:S01]  /*8ee0*/  @P1 IADD3 R17, R15, 0x10, RZ ;  /* 0x000000100f111810 */ /* 0x000fe20007ffe0ff */
        /* <DEDUP_REMOVED lines=8> */
[C---:B------:R-:W-:Y:S01]  /*8f70*/  FMUL.FTZ R70, R11.reuse, R70 ;  /* 0x000000460b467220 */ /* 0x040fe20000410000 */
[----:B------:R-:W3:Y:S01]  /*8f80*/  LDC.U8 R6, c[0x0][0x328] ;  /* 0x0000ca00ff067b82 */ /* 0x000ee20000000000 */
        /* <DEDUP_REMOVED lines=11> */
[----:B------:R4:W-:Y:S01]  /*9040*/  STS [R17], R40 ;  /* 0x0000002811007388 */ /* 0x0009e20000000800 */
[----:B------:R-:W-:Y:S01]  /*9050*/  FMUL.FTZ R11, R11, R83 ;  /* 0x000000530b0b7220 */ /* 0x000fe20000410000 */
[----:B------:R-:W-:-:S02]  /*9060*/  F2FP.BF16.PACK_AB R70, R71, R70 ;  /* 0x000000464746723e */ /* 0x000fc400000010ff */
[----:B------:R5:W-:Y:S01]  /*9070*/  STS [R17+0x200], R42 ;  /* 0x0002002a11007388 */ /* 0x000be20000000800 */
[----:B------:R-:W-:Y:S02]  /*9080*/  F2FP.BF16.PACK_AB R74, R75, R74 ;  /* 0x0000004a4b4a723e */ /* 0x000fe400000010ff */
[----:B------:R-:W-:Y:S01]  /*9090*/  F2FP.BF16.PACK_AB R82, R11, R82 ;  /* 0x000000520b52723e */ /* 0x000fe200000010ff */
[----:B------:R-:W-:Y:S01]  /*90a0*/  IMAD.IADD R11, R15, 0x1, R10 ;  /* 0x000000010f0b7824 */ /* 0x000fe200078e020a */
[----:B------:R-:W-:Y:S01]  /*90b0*/  F2FP.BF16.PACK_AB R76, R77, R76 ;  /* 0x0000004c4d4c723e */ /* 0x000fe200000010ff */
[----:B------:R-:W2:Y:S01]  /*90c0*/  S2R R3, SR_CTAID.Y ;  /* 0x0000000000037919 */ /* 0x000ea20000002600 */
[----:B------:R-:W-:Y:S02]  /*90d0*/  F2FP.BF16.PACK_AB R78, R79, R78 ;  /* 0x0000004e4f4e723e */ /* 0x000fe400000010ff */
[----:B------:R-:W-:Y:S01]  /*90e0*/  F2FP.BF16.PACK_AB R80, R81, R80 ;  /* 0x000000505150723e */ /* 0x000fe200000010ff */
[----:B------:R5:W-:Y:S01]  /*90f0*/  STS [R11], R44 ;  /* 0x0000002c0b007388 */ /* 0x000be20000000800 */
[----:B-1----:R-:W-:-:S02]  /*9100*/  ISETP.NE.AND P5, PT, R5, RZ, PT ;  /* 0x000000ff0500720c */ /* 0x002fc40003fa5270 */
[C---:B---3--:R-:W-:Y:S01]  /*9110*/  ISETP.NE.AND P1, PT, R6.reuse, RZ, PT ;  /* 0x000000ff0600720c */ /* 0x048fe20003f25270 */
[----:B------:R-:W-:Y:S01]  /*9120*/  STS [R11+0x200], R46 ;  /* 0x0002002e0b007388 */ /* 0x000fe20000000800 */
[----:B------:R-:W-:Y:S02]  /*9130*/  ISETP.NE.AND P0, PT, R119, -0x1, PT ;  /* 0xffffffff7700780c */ /* 0x000fe40003f05270 */
[----:B------:R-:W-:Y:S01]  /*9140*/  ISETP.EQ.AND P1, PT, R5, RZ, P1 ;  /* 0x000000ff0500720c */ /* 0x000fe20000f22270 */
[----:B------:R-:W-:Y:S04]  /*9150*/  STS [R19], R48 ;  /* 0x0000003013007388 */ /* 0x000fe80000000800 */
[----:B------:R-:W-:Y:S02]  /*9160*/  STS [R19+0x200], R50 ;  /* 0x0002003213007388 */ /* 0x000fe40000000800 */
[----:B------:R-:W-:Y:S01]  /*9170*/  @P5 MOV R13, c[0x0][0x210] ;  /* 0x00008400000d5a02 */ /* 0x000fe20000000f00 */
[----:B------:R-:W-:Y:S01]  /*9180*/  @!P5 IMAD.MOV.U32 R5, RZ, RZ, c[0x0][0x214] ;  /* 0x00008500ff05d624 */ /* 0x000fe200078e00ff */
[----:B------:R-:W-:Y:S01]  /*9190*/  STS [R15+0x1000], R52 ;  /* 0x001000340f007388 */ /* 0x000fe20000000800 */
[----:B------:R-:W-:Y:S01]  /*91a0*/  @!P5 ISETP.NE.AND P2, PT, R6, RZ, PT ;  /* 0x000000ff0600d20c */ /* 0x000fe20003f45270 */
[----:B----4-:R-:W-:Y:S01]  /*91b0*/  @P0 IMAD.WIDE.U32 R40, R119, c[0x0][0x1e8], RZ ;  /* 0x00007a0077280a25 */ /* 0x010fe200078e00ff */
[----:B------:R-:W-:Y:S01]  /*91c0*/  @P5 MOV R10, 0x1 ;  /* 0x00000001000a5802 */ /* 0x000fe20000000f00 */
[----:B------:R-:W-:Y:S01]  /*91d0*/  STS [R15+0x1200], R54 ;  /* 0x001200360f007388 */ /* 0x000fe20000000800 */
[----:B--2---:R-:W-:Y:S01]  /*91e0*/  @!P0 SHF.R.S32.HI R7, RZ, 0x1f, R3 ;  /* 0x0000001fff078819 */ /* 0x004fe20000011403 */
[----:B------:R-:W-:Y:S01]  /*91f0*/  @P5 IMAD R13, R13, c[0x0][0x214], RZ ;  /* 0x000085000d0d5a24 */ /* 0x000fe200078e02ff */
[----:B------:R-:W-:Y:S01]  /*9200*/  @!P5 SEL R13, R5, c[0x0][0x234], !P2 ;  /* 0x00008d00050dda07 */ /* 0x000fe20005000000 */
[----:B------:R-:W-:Y:S01]  /*9210*/  STS [R17+0x1000], R56 ;  /* 0x0010003811007388 */ /* 0x000fe20000000800 */
[C---:B------:R-:W-:Y:S01]  /*9220*/  @P1 IMAD R14, R3.reuse, c[0x0][0x214], RZ ;  /* 0x00008500030e1a24 */ /* 0x040fe200078e02ff */
[----:B-----5:R-:W-:Y:S01]  /*9230*/  @!P1 CS2R R42, SRZ ;  /* 0x00000000002a9805 */ /* 0x020fe2000001ff00 */
[----:B------:R-:W-:Y:S01]  /*9240*/  @!P0 IMAD.WIDE.U32 R44, R3, c[0x0][0x1e0], RZ ;  /* 0x00007800032c8a25 */ /* 0x000fe200078e00ff */
[----:B------:R-:W-:Y:S03]  /*9250*/  STS [R17+0x1200], R58 ;  /* 0x0012003a11007388 */ /* 0x000fe60000000800 */
[----:B------:R-:W-:Y:S01]  /*9260*/  @!P5 IMAD R10, R13, c[0x0][0x1c0], RZ ;  /* 0x000070000d0ada24 */ /* 0x000fe200078e02ff */
[----:B------:R-:W-:Y:S03]  /*9270*/  STS [R11+0x1000], R60 ;  /* 0x0010003c0b007388 */ /* 0x000fe60000000800 */
[----:B------:R-:W-:Y:S01]  /*9280*/  IMAD R10, R3, R10, RZ ;  /* 0x0000000a030a7224 */ /* 0x000fe200078e02ff */
[----:B------:R-:W-:Y:S04]  /*9290*/  STS [R11+0x1200], R62 ;  /* 0x0012003e0b007388 */ /* 0x000fe80000000800 */
[----:B------:R-:W-:Y:S01]  /*92a0*/  STS [R19+0x1000], R64 ;  /* 0x0010004013007388 */ /* 0x000fe20000000800 */
[----:B------:R-:W-:-:S03]  /*92b0*/  SEL R10, R10, RZ, !P1 ;  /* 0x000000ff0a0a7207 */ /* 0x000fc60004800000 */
        /* <DEDUP_REMOVED lines=8> */
[----:B------:R3:W-:Y:S01]  /*9340*/  STS [R19+0x2200], R82 ;  /* 0x0022005213007388 */ /* 0x0007e20000000800 */
[----:B-1----:R-:W-:Y:S01]  /*9350*/  @P0 MOV R15, R40 ;  /* 0x00000028000f0202 */ /* 0x002fe20000000f00 */
[----:B------:R-:W-:Y:S01]  /*9360*/  @!P0 IMAD R40, R7, c[0x0][0x1e0], RZ ;  /* 0x0000780007288a24 */ /* 0x000fe200078e02ff */
[----:B------:R-:W-:Y:S01]  /*9370*/  MOV R7, 0x7f800000 ;  /* 0x7f80000000077802 */ /* 0x000fe20000000f00 */
[----:B------:R-:W-:Y:S01]  /*9380*/  BAR.SYNC.DEFER_BLOCKING 0x0 ;  /* 0x0000000000007b1d */ /* 0x000fe20000010000 */
[----:B------:R-:W-:Y:S01]  /*9390*/  @!P0 MOV R15, R44 ;  /* 0x0000002c000f8202 */ /* 0x000fe20000000f00 */
[----:B------:R-:W-:Y:S01]  /*93a0*/  @!P0 IMAD R40, R3, c[0x0][0x1e4], R40 ;  /* 0x0000790003288a24 */ /* 0x000fe200078e0228 */
[----:B------:R-:W-:Y:S01]  /*93b0*/  MOV R3, 0x7f800000 ;  /* 0x7f80000000037802 */ /* 0x000fe20000000f00 */
[----:B------:R-:W-:-:S02]  /*93c0*/  @P4 FFMA.FTZ R3, R2, c[0x0][0x238], R9 ;  /* 0x00008e0002034a23 */ /* 0x000fc40000010009 */
[----:B------:R-:W1:Y:S04]  /*93d0*/  S2R R5, SR_CTAID.X ;  /* 0x0000000000057919 */ /* 0x000e680000002500 */
[----:B------:R-:W4:Y:S01]  /*93e0*/  S2R R6, SR_CTAID.Z ;  /* 0x0000000000067919 */ /* 0x000f220000002700 */
[----:B--2---:R-:W-:Y:S01]  /*93f0*/  @P0 IMAD R11, R119, c[0x0][0x1ec], R41 ;  /* 0x00007b00770b0a24 */ /* 0x004fe200078e0229 */
[----:B------:R-:W-:Y:S01]  /*9400*/  @P1 SEL R119, R14, R119, !P0 ;  /* 0x000000770e771207 */ /* 0x000fe20004000000 */
[----:B------:R-:W-:Y:S01]  /*9410*/  @P3 FMUL.FTZ R41, R8, 0.69314718246459960938 ;  /* 0x3f31721808293820 */ /* 0x000fe20000410000 */
[----:B------:R-:W-:Y:S02]  /*9420*/  @P5 MOV R14, c[0x0][0x210] ;  /* 0x00008400000e5a02 */ /* 0x000fe40000000f00 */
[----:B------:R-:W-:Y:S01]  /*9430*/  @!P5 MOV R14, 0x1 ;  /* 0x00000001000ed802 */ /* 0x000fe20000000f00 */
[----:B------:R-:W-:Y:S01]  /*9440*/  @P1 IMAD.MOV.U32 R42, RZ, RZ, R119 ;  /* 0x000000ffff2a1224 */ /* 0x000fe200078e0077 */
[----:B------:R-:W-:Y:S01]  /*9450*/  LOP3.LUT P5, RZ, R4, 0x3, RZ, 0xc0, !PT ;  /* 0x0000000304ff7812 */ /* 0x000fe200078ac0ff */
[----:B------:R-:W-:Y:S01]  /*9460*/  @P3 FFMA.FTZ R7, R0, c[0x0][0x238], R41 ;  /* 0x00008e0000073a23 */ /* 0x000fe20000010029 */
[----:B------:R-:W-:Y:S01]  /*9470*/  @P1 SHF.R.S32.HI R43, RZ, 0x1f, R119 ;  /* 0x0000001fff2b1819 */ /* 0x000fe20000011477 */
[----:B------:R3:W2:Y:S01]  /*9480*/  LDS.128 R32, [R120] ;  /* 0x0000000078207984 */ /* 0x0006a20000000c00 */
[----:B------:R-:W-:-:S03]  /*9490*/  @!P0 IADD3 R11, R45, R40, RZ ;  /* 0x000000282d0b8210 */ /* 0x000fc60007ffe0ff */
[----:B------:R3:W2:Y:S01]  /*94a0*/  LDS.128 R28, [R120+0x800] ;  /* 0x00080000781c7984 */ /* 0x0006a20000000c00 */
[----:B-1----:R-:W-:-:S03]  /*94b0*/  IMAD R4, R5, R14, RZ ;  /* 0x0000000e05047224 */ /* 0x002fc600078e02ff */
[----:B------:R3:W1:Y:S01]  /*94c0*/  LDS.128 R24, [R120+0x1000] ;  /* 0x0010000078187984 */ /* 0x0006620000000c00 */
[----:B----4-:R-:W-:-:S03]  /*94d0*/  IMAD R10, R6, R13, R10 ;  /* 0x0000000d060a7224 */ /* 0x010fc600078e020a */
[----:B------:R3:W4:Y:S01]  /*94e0*/  LDS.128 R20, [R120+0x1800] ;  /* 0x0018000078147984 */ /* 0x0007220000000c00 */
[----:B------:R-:W-:-:S03]  /*94f0*/  IMAD.SHL.U32 R13, R4, 0x40, RZ ;  /* 0x00000040040d7824 */ /* 0x000fc600078e00ff */
        /* <DEDUP_REMOVED lines=23> */
.L_x_756:
[----:B------:R-:W-:Y:S05]  /*9670*/  BSYNC B0 ;  /* 0x0000000000007941 */ /* 0x000fea0003800000 */
.L_x_755:
[----:B------:R-:W-:Y:S01]  /*9680*/  IADD3 R4, P0, R134, R15, RZ ;  /* 0x0000000f86047210 */ /* 0x000fe20007f1e0ff */
[----:B------:R-:W-:Y:S01]  /*9690*/  BSSY B0, `(.L_x_757) ;  /* 0x0000013000007945 */ /* 0x000fe20003800000 */
[----:B------:R-:W-:Y:S02]  /*96a0*/  SHF.R.S32.HI R0, RZ, 0x1f, R6 ;  /* 0x0000001fff007819 */ /* 0x000fe40000011406 */
[----:B------:R-:W-:Y:S02]  /*96b0*/  IADD3.X R5, R135, R11, RZ, P0, !PT ;  /* 0x0000000b87057210 */ /* 0x000fe400007fe4ff */
[----:B------:R-:W-:Y:S01]  /*96c0*/  ISETP.GE.AND P0, PT, R132, R118, PT ;  /* 0x000000768400720c */ /* 0x000fe20003f06270 */
[----:B---3--:R-:W-:-:S02]  /*96d0*/  IMAD R3, R0, c[0x0][0x1f0], RZ ;  /* 0x00007c0000037a24 */ /* 0x008fc400078e02ff */
        /* <DEDUP_REMOVED lines=11> */
[----:B--2---:R2:W-:Y:S04]  /*9790*/  STG.E.128 [R2.64], R32 ;  /* 0x0000002002007986 */ /* 0x0045e8000c101d18 */
[----:B-1----:R2:W-:Y:S04]  /*97a0*/  STG.E.128 [R2.64+0x40], R24 ;  /* 0x0000401802007986 */ /* 0x0025e8000c101d18 */
[----:B------:R2:W-:Y:S02]  /*97b0*/  STG.E.128 [R2.64+0x80], R16 ;  /* 0x0000801002007986 */ /* 0x0005e4000c101d18 */
.L_x_758:
[----:B------:R-:W-:Y:S05]  /*97c0*/  BSYNC B0 ;  /* 0x0000000000007941 */ /* 0x000fea0003800000 */
.L_x_757:
        /* <DEDUP_REMOVED lines=11> */
[----:B------:R-:W-:Y:S04]  /*9880*/  STG.E.128 [R2.64], R28 ;  /* 0x0000001c02007986 */ /* 0x000fe8000c101d18 */
[----:B----4-:R-:W-:Y:S04]  /*9890*/  STG.E.128 [R2.64+0x40], R20 ;  /* 0x0000401402007986 */ /* 0x010fe8000c101d18 */
[----:B-1----:R-:W-:Y:S01]  /*98a0*/  STG.E.128 [R2.64+0x80], R36 ;  /* 0x0000802402007986 */ /* 0x002fe2000c101d18 */
[----:B------:R-:W-:Y:S05]  /*98b0*/  EXIT ;  /* 0x000000000000794d */ /* 0x000fea0003800000 */
.L_x_744:
[----:B------:R-:W1:Y:S01]  /*98c0*/  LDC.U8 R5, c[0x0][0x329] ;  /* 0x0000ca40ff057b82 */ /* 0x000e620000000000 */
[----:B------:R-:W-:Y:S01]  /*98d0*/  ISETP.NE.AND P4, PT, R119, -0x1, PT ;  /* 0xffffffff7700780c */ /* 0x000fe20003f85270 */
[----:B------:R-:W-:Y:S01]  /*98e0*/  BSSY B0, `(.L_x_759) ;  /* 0x000003f000007945 */ /* 0x000fe20003800000 */
[----:B------:R-:W-:-:S02]  /*98f0*/  LEA.HI R21, R21, R82, RZ, 0x2 ;  /* 0x0000005215157211 */ /* 0x000fc400078f10ff */
[----:B------:R-:W-:-:S03]  /*9900*/  IADD3 R122, -R83, R122, RZ ;  /* 0x0000007a537a7210 */ /* 0x000fc60007ffe1ff */
[----:B------:R-:W2:Y:S06]  /*9910*/  LDC.U8 R3, c[0x0][0x328] ;  /* 0x0000ca00ff037b82 */ /* 0x000eac0000000000 */
[----:B------:R-:W-:-:S04]  /*9920*/  @P4 IMAD.WIDE.U32 R6, R119, c[0x0][0x1e8], RZ ;  /* 0x00007a0077064a25 */ /* 0x000fc800078e00ff */
[----:B------:R-:W-:Y:S01]  /*9930*/  @P4 IMAD R0, R119, c[0x0][0x1ec], R7 ;  /* 0x00007b0077004a24 */ /* 0x000fe200078e0207 */
[----:B------:R-:W-:Y:S01]  /*9940*/  LOP3.LUT R7, R21, 0x1ffffffc, RZ, 0xc0, !PT ;  /* 0x1ffffffc15077812 */ /* 0x000fe200078ec0ff */
[----:B------:R-:W-:Y:S02]  /*9950*/  @P4 IMAD.MOV.U32 R4, RZ, RZ, R6 ;  /* 0x000000ffff044224 */ /* 0x000fe400078e0006 */
[----:B------:R-:W-:Y:S01]  /*9960*/  @!P4 IMAD.WIDE.U32 R8, R2, c[0x0][0x1e0], RZ ;  /* 0x000078000208ca25 */ /* 0x000fe200078e00ff */
[----:B------:R-:W-:Y:S02]  /*9970*/  IADD3 R7, -R7, R82, RZ ;  /* 0x0000005207077210 */ /* 0x000fe40007ffe1ff */
[----:B-1----:R-:W-:Y:S01]  /*9980*/  ISETP.NE.AND P3, PT, R5, RZ, PT ;  /* 0x000000ff0500720c */ /* 0x002fe20003f65270 */
[----:B------:R-:W-:Y:S02]  /*9990*/  @!P4 IMAD.MOV.U32 R4, RZ, RZ, R8 ;  /* 0x000000ffff04c224 */ /* 0x000fe400078e0008 */
[----:B------:R-:W-:Y:S01]  /*99a0*/  IMAD.SHL.U32 R7, R7, 0x8, RZ ;  /* 0x0000000807077824 */ /* 0x000fe200078e00ff */
[----:B--2---:R-:W-:-:S04]  /*99b0*/  ISETP.NE.AND P2, PT, R3, RZ, PT ;  /* 0x000000ff0300720c */ /* 0x004fc80003f45270 */
[----:B------:R-:W-:-:S05]  /*99c0*/  ISETP.EQ.AND P2, PT, R5, RZ, P2 ;  /* 0x000000ff0500720c */ /* 0x000fca0001742270 */
[----:B------:R-:W-:Y:S01]  /*99d0*/  @!P3 ISETP.NE.AND P1, PT, R3, RZ, PT ;  /* 0x000000ff0300b20c */ /* 0x000fe20003f25270 */
[----:B------:R-:W-:Y:S01]  /*99e0*/  @P3 IMAD.MOV.U32 R6, RZ, RZ, c[0x0][0x210] ;  /* 0x00008400ff063624 */ /* 0x000fe200078e00ff */
[----:B------:R-:W-:Y:S01]  /*99f0*/  @!P4 SHF.R.S32.HI R5, RZ, 0x1f, R2 ;  /* 0x0000001fff05c819 */ /* 0x000fe20000011402 */
[----:B------:R-:W-:Y:S01]  /*9a00*/  @!P3 IMAD.MOV.U32 R3, RZ, RZ, c[0x0][0x214] ;  /* 0x00008500ff03b624 */ /* 0x000fe200078e00ff */
[----:B------:R-:W-:Y:S01]  /*9a10*/  ISETP.NE.OR P0, PT, R119, -0x1, !P2 ;  /* 0xffffffff7700780c */ /* 0x000fe20005705670 */
[----:B------:R-:W-:Y:S02]  /*9a20*/  @P3 IMAD R6, R6, c[0x0][0x214], RZ ;  /* 0x0000850006063a24 */ /* 0x000fe400078e02ff */
[----:B------:R-:W-:Y:S01]  /*9a30*/  @!P4 IMAD R5, R5, c[0x0][0x1e0], RZ ;  /* 0x000078000505ca24 */ /* 0x000fe200078e02ff */
[----:B------:R-:W-:Y:S02]  /*9a40*/  @!P3 SEL R6, R3, c[0x0][0x234], !P1 ;  /* 0x00008d000306ba07 */ /* 0x000fe40004800000 */
[----:B------:R-:W-:Y:S01]  /*9a50*/  @P3 MOV R3, 0x1 ;  /* 0x0000000100033802 */ /* 0x000fe20000000f00 */
[----:B------:R-:W-:Y:S01]  /*9a60*/  @!P4 IMAD R5, R2, c[0x0][0x1e4], R5 ;  /* 0x000079000205ca24 */ /* 0x000fe200078e0205 */
[----:B------:R-:W-:Y:S01]  /*9a70*/  IADD3 R8, P1, R7, R4, RZ ;  /* 0x0000000407087210 */ /* 0x000fe20007f3e0ff */
[----:B------:R-:W-:Y:S01]  /*9a80*/  @!P3 IMAD R3, R6, c[0x0][0x1c0], RZ ;  /* 0x000070000603ba24 */ /* 0x000fe200078e02ff */
[----:B------:R-:W-:Y:S01]  /*9a90*/  @!P2 CS2R R10, SRZ ;  /* 0x00000000000aa805 */ /* 0x000fe2000001ff00 */
[----:B------:R-:W-:Y:S01]  /*9aa0*/  @!P4 IMAD.IADD R0, R9, 0x1, R5 ;  /* 0x000000010900c824 */ /* 0x000fe200078e0205 */
[----:B------:R-:W-:Y:S01]  /*9ab0*/  SHF.R.S32.HI R4, RZ, 0x1f, R15 ;  /* 0x0000001fff047819 */ /* 0x000fe2000001140f */
[----:B------:R-:W-:-:S02]  /*9ac0*/  @!P0 IMAD R119, R2, c[0x0][0x214], RZ ;  /* 0x0000850002778a24 */ /* 0x000fc400078e02ff */
[----:B------:R-:W-:Y:S01]  /*9ad0*/  IMAD R3, R2, R3, RZ ;  /* 0x0000000302037224 */ /* 0x000fe200078e02ff */
[----:B------:R-:W-:Y:S01]  /*9ae0*/  SHF.R.S32.HI R2, RZ, 0x2, R21 ;  /* 0x00000002ff027819 */ /* 0x000fe20000011415 */
[--C-:B------:R-:W-:Y:S01]  /*9af0*/  @P2 IMAD.MOV.U32 R10, RZ, RZ, R119.reuse ;  /* 0x000000ffff0a2224 */ /* 0x100fe200078e0077 */
[----:B------:R-:W-:Y:S01]  /*9b00*/  LEA.HI.X.SX32 R9, R7, R0, 0x1, P1 ;  /* 0x0000000007097211 */ /* 0x000fe200008f0eff */
[----:B------:R-:W-:Y:S01]  /*9b10*/  @P3 IMAD.MOV.U32 R0, RZ, RZ, c[0x0][0x210] ;  /* 0x00008400ff003624 */ /* 0x000fe200078e00ff */
[----:B------:R-:W-:Y:S01]  /*9b20*/  SEL R3, R3, RZ, !P2 ;  /* 0x000000ff03037207 */ /* 0x000fe20005000000 */
[----:B------:R-:W-:Y:S01]  /*9b30*/  @!P3 IMAD.MOV.U32 R0, RZ, RZ, 0x1 ;  /* 0x00000001ff00b424 */ /* 0x000fe200078e00ff */
[----:B------:R-:W-:Y:S01]  /*9b40*/  @P2 SHF.R.S32.HI R11, RZ, 0x1f, R119 ;  /* 0x0000001fff0b2819 */ /* 0x000fe20000011477 */
[----:B------:R-:W-:Y:S01]  /*9b50*/  IMAD R4, R4, c[0x0][0x1f0], RZ ;  /* 0x00007c0004047a24 */ /* 0x000fe200078e02ff */
[----:B------:R-:W-:Y:S01]  /*9b60*/  ISETP.GE.AND P2, PT, R2, R122, PT ;  /* 0x0000007a0200720c */ /* 0x000fe20003f46270 */
[----:B------:R-:W-:-:S02]  /*9b70*/  IMAD R83, R83, R0, RZ ;  /* 0x0000000053537224 */ /* 0x000fc400078e02ff */
[C---:B------:R-:W-:Y:S01]  /*9b80*/  IMAD R6, R15.reuse, R6, R3 ;  /* 0x000000060f067224 */ /* 0x040fe200078e0203 */
[----:B------:R-:W-:Y:S01]  /*9b90*/  SHF.R.S32.HI R3, RZ, 0x1f, R2 ;  /* 0x0000001fff037819 */ /* 0x000fe20000011402 */
[C---:B------:R-:W-:Y:S01]  /*9ba0*/  IMAD R4, R15.reuse, c[0x0][0x1f4], R4 ;  /* 0x00007d000f047a24 */ /* 0x040fe200078e0204 */
[----:B------:R-:W-:Y:S01]  /*9bb0*/  SHF.R.S32.HI R5, RZ, 0x1f, R83 ;  /* 0x0000001fff057819 */ /* 0x000fe20000011453 */
[----:B------:R-:W-:Y:S01]  /*9bc0*/  IMAD.WIDE.U32 R8, R15, c[0x0][0x1f0], R8 ;  /* 0x00007c000f087a25 */ /* 0x000fe200078e0008 */
[--C-:B------:R-:W-:Y:S02]  /*9bd0*/  IADD3 R83, P1, P0, R83, R10, R6.reuse ;  /* 0x0000000a53537210 */ /* 0x100fe4000783e006 */
[----:B------:R-:W-:Y:S01]  /*9be0*/  SHF.R.S32.HI R10, RZ, 0x1f, R6 ;  /* 0x0000001fff0a7819 */ /* 0x000fe20000011406 */
[----:B------:R-:W-:Y:S01]  /*9bf0*/  IMAD.WIDE R80, R80, 0x40, R2 ;  /* 0x0000004050507825 */ /* 0x000fe200078e0202 */
[----:B------:R-:W-:Y:S02]  /*9c00*/  IADD3 R13, R4, R9, RZ ;  /* 0x00000009040d7210 */ /* 0x000fe40007ffe0ff */
        /* <DEDUP_REMOVED lines=12> */
.L_x_760:
[----:B------:R-:W-:Y:S05]  /*9cd0*/  BSYNC B0 ;  /* 0x0000000000007941 */ /* 0x000fea0003800000 */
.L_x_759:
[----:B------:R-:W-:Y:S01]  /*9ce0*/  IADD3 R5, R2, 0x20, RZ ;  /* 0x0000002002057810 */ /* 0x000fe20007ffe0ff */
[----:B------:R-:W-:Y:S03]  /*9cf0*/  BSSY B0, `(.L_x_761) ;  /* 0x000000f000007945 */ /* 0x000fe60003800000 */
[----:B------:R-:W-:-:S13]  /*9d00*/  ISETP.GE.AND P0, PT, R5, R122, PT ;  /* 0x0000007a0500720c */ /* 0x000fda0003f06270 */
[----:B------:R-:W-:Y:S05]  /*9d10*/  @P0 BRA `(.L_x_762) ;  /* 0x000000c000000947 */ /* 0x000fea0003800000 */
[----:B------:R-:W-:Y:S02]  /*9d20*/  IADD3 R4, P0, R80, 0x20, RZ ;  /* 0x0000002050047810 */ /* 0x000fe40007f1e0ff */
[----:B------:R-:W-:Y:S02]  /*9d30*/  MOV R9, R13 ;  /* 0x0000000d00097202 */ /* 0x000fe40000000f00 */
[----:B------:R-:W-:-:S03]  /*9d40*/  IADD3.X R7, RZ, R81, RZ, P0, !PT ;  /* 0x00000051ff077210 */ /* 0x000fc600007fe4ff */
        /* <DEDUP_REMOVED lines=9> */
.L_x_762:
[----:B------:R-:W-:Y:S05]  /*9de0*/  BSYNC B0 ;  /* 0x0000000000007941 */ /* 0x000fea0003800000 */
.L_x_761:
        /* <DEDUP_REMOVED lines=12> */
[----:B------:R-:W-:-:S03]  /*9eb0*/  IMAD.MOV.U32 R5, RZ, RZ, 0x7f800000 ;  /* 0x7f800000ff057424 */ /* 0x000fc600078e00ff */
[----:B------:R-:W-:-:S04]  /*9ec0*/  IADD3 R83, P0, R0, R83, RZ ;  /* 0x0000005300537210 */ /* 0x000fc80007f1e0ff */
[----:B------:R-:W-:Y:S02]  /*9ed0*/  LEA.HI.X.SX32 R0, R0, R10, 0x1, P0 ;  /* 0x0000000a00007211 */ /* 0x000fe400000f0eff */
[----:B------:R-:W-:-:S04]  /*9ee0*/  LEA R2, P0, R83, c[0x0][0x200], 0x2 ;  /* 0x0000800053027a11 */ /* 0x000fc800078010ff */
[----:B--2---:R-:W-:-:S05]  /*9ef0*/  LEA.HI.X R3, R83, c[0x0][0x204], R0, 0x2, P0 ;  /* 0x0000810053037a11 */ /* 0x004fca00000f1400 */
[----:B------:R-:W-:Y:S01]  /*9f00*/  STG.E [R2.64], R5 ;  /* 0x0000000502007986 */ /* 0x000fe2000c101918 */
[----:B------:R-:W-:Y:S05]  /*9f10*/  EXIT ;  /* 0x000000000000794d */ /* 0x000fea0003800000 */
.L_x_763:
        /* <DEDUP_REMOVED lines=14> */
.L_x_999:


//--------------------- .text._ZN5flash16flash_fwd_kernelI23Flash_fwd_kernel_traitsILi96ELi64ELi64ELi4ELb0ELb0EN7cutlass10bfloat16_tE19Flash_kernel_traitsILi96ELi64ELi64ELi4ES3_EELb0ELb1ELb0ELb0ELb0ELb1ELb1ELb0EEEvNS_16Flash_fwd_paramsE --------------------------
	.section	.text._ZN5flash16flash_fwd_kernelI23Flash_fwd_kernel_traitsILi96ELi64ELi64ELi4ELb0ELb0EN7cutlass10bfloat16_tE19Flash_kernel_traitsILi96ELi64ELi64ELi4ES3_EELb0ELb1ELb0ELb0ELb0ELb1ELb1ELb0EEEvNS_16Flash_fwd_paramsE,"ax",@progbits
	.sectioninfo	@"SHI_REGISTERS=168"
	.align	128
        .global         _ZN5flash16flash_fwd_kernelI23Flash_fwd_kernel_traitsILi96ELi64ELi64ELi4ELb0ELb0EN7cutlass10bfloat16_tE19Flash_kernel_traitsILi96ELi64ELi64ELi4ES3_EELb0ELb1ELb0ELb0ELb0ELb1ELb1ELb0EEEvNS_16Flash_fwd_paramsE
        .type           _ZN5flash16flash_fwd_kernelI23Flash_fwd_kernel_traitsILi96ELi64ELi64ELi4ELb0ELb0EN7cutlass10bfloat16_tE19Flash_kernel_traitsILi96ELi64ELi64ELi4ES3_EELb0ELb1ELb0ELb0ELb0ELb1ELb1ELb0EEEvNS_16Flash_fwd_paramsE,@function
        .size           _ZN5flash16flash_fwd_kernelI23Flash_fwd_kernel_traitsILi96ELi64ELi64ELi4ELb0ELb0EN7cutlass10bfloat16_tE19Flash_kernel_traitsILi96ELi64ELi64ELi4ES3_EELb0ELb1ELb0ELb0ELb0ELb1ELb1ELb0EEEvNS_16Flash_fwd_paramsE,(.L_x_1000 - _ZN5flash16flash_fwd_kernelI23Flash_fwd_kernel_traitsILi96ELi64ELi64ELi4ELb0ELb0EN7cutlass10bfloat16_tE19Flash_kernel_traitsILi96ELi64ELi64ELi4ES3_EELb0ELb1ELb0ELb0ELb0ELb1ELb1ELb0EEEvNS_16Flash_fwd_paramsE)
        .other          _ZN5flash16flash_fwd_kernelI23Flash_fwd_kernel_traitsILi96ELi64ELi64ELi4ELb0ELb0EN7cutlass10bfloat16_tE19Flash_kernel_traitsILi96ELi64ELi64ELi4ES3_EELb0ELb1ELb0ELb0ELb0ELb1ELb1ELb0EEEvNS_16Flash_fwd_paramsE,@"STO_CUDA_ENTRY STV_DEFAULT"
_ZN5flash16flash_fwd_kernelI23Flash_fwd_kernel_traitsILi96ELi64ELi64ELi4ELb0ELb0EN7cutlass10bfloat16_tE19Flash_kernel_traitsILi96ELi64ELi64ELi4ES3_EELb0ELb1ELb0ELb0ELb0ELb1ELb1ELb0EEEvNS_16Flash_fwd_paramsE:
.text._ZN5flash16flash_fwd_kernelI23Flash_fwd_kernel_traitsILi96ELi64ELi64ELi4ELb0ELb0EN7cutlass10bfloat16_tE19Flash_kernel_traitsILi96ELi64ELi64ELi4ES3_EELb0ELb1ELb0ELb0ELb0ELb1ELb1ELb0EEEvNS_16Flash_fwd_paramsE:
        /* <DEDUP_REMOVED lines=33> */
.L_x_764:
[----:B-1-34-:R-:W-:Y:S02]  /*0210*/  MOV R4, c[0x0][0x218] ;  /* 0x0000860000047a02 */ /* 0x01afe40000000f00 */
.L_x_765:
        /* <DEDUP_REMOVED lines=49> */
.L_x_767:
[----:B------:R-:W-:Y:S01]  /*0530*/  IABS R5, c[0x0][0x1c8] ;  /* 0x0000720000057a13 */ /* 0x000fe20000000000 */
[----:B------:R-:W-:-:S03]  /*0540*/  @P0 IMAD.IADD R7, R2, 0x1, R7 ;  /* 0x0000000102070824 */ /* 0x000fc600078e0207 */
[----:B------:R-:W1:Y:S01]  /*0550*/  I2F.RP R6, R5 ;  /* 0x0000000500067306 */ /* 0x000e620000209400 */
[----:B------:R-:W-:-:S04]  /*0560*/  @P0 IMAD.WIDE.U32 R16, R7, c[0x0][0x1a0], RZ ;  /* 0x0000680007100a25 */ /* 0x000fc800078e00ff */
[----:B------:R-:W-:-:S03]  /*0570*/  @P0 IMAD R7, R7, c[0x0][0x1a4], R17 ;  /* 0x0000690007070a24 */ /* 0x000fc600078e0211 */
        /* <DEDUP_REMOVED lines=17> */
[----:B------:R-:W-:Y:S02]  /*0690*/  ISETP.GE.U32.AND P3, PT, R4, R5, PT ;  /* 0x000000050400720c */ /* 0x000fe40003f66070 */
[----:B------:R-:W-:-:S11]  /*06a0*/  SHF.R.S32.HI R5, RZ, 0x1f, R18 ;  /* 0x0000001fff057819 */ /* 0x000fd60000011412 */
        /* <DEDUP_REMOVED lines=14> */
.L_x_768:
[----:B------:R-:W-:Y:S01]  /*0790*/  SHF.R.S32.HI R8, RZ, 0x1f, R93 ;  /* 0x0000001fff087819 */ /* 0x000fe2000001145d */
[----:B------:R-:W-:Y:S01]  /*07a0*/  IMAD.IADD R113, R119, 0x1, -R100 ;  /* 0x0000000177717824 */ /* 0x000fe200078e0a64 */
[----:B------:R-:W-:Y:S01]  /*07b0*/  IADD3 R99, R84, -0x1, RZ ;  /* 0xffffffff54637810 */ /* 0x000fe20007ffe0ff */
[----:B------:R-:W-:Y:S01]  /*07c0*/  IMAD R5, R5, c[0x0][0x1a8], RZ ;  /* 0x00006a0005057a24 */ /* 0x000fe200078e02ff */
[CC--:B------:R-:W-:Y:S01]  /*07d0*/  LEA.HI R117, R8.reuse, R93.reuse, RZ, 0x2 ;  /* 0x0000005d08757211 */ /* 0x0c0fe200078f10ff */
[----:B------:R-:W-:Y:S01]  /*07e0*/  IMAD.MOV.U32 R87, RZ, RZ, c[0x0][0x198] ;  /* 0x00006600ff577624 */ /* 0x000fe200078e00ff */
[-C--:B------:R-:W-:Y:S01]  /*07f0*/  LEA.HI R9, R8, R93.reuse, RZ, 0x4 ;  /* 0x0000005d08097211 */ /* 0x080fe200078f20ff */
[----:B------:R-:W-:Y:S01]  /*0800*/  IMAD R3, R99, -0x40, R94 ;  /* 0xffffffc063037824 */ /* 0x000fe200078e025e */
[----:B------:R-:W-:Y:S01]  /*0810*/  LOP3.LUT R130, R117, 0xfffffffc, RZ, 0xc0, !PT ;  /* 0xfffffffc75827812 */ /* 0x000fe200078ec0ff */
[----:B------:R-:W-:Y:S01]  /*0820*/  IMAD R14, R18, c[0x0][0x1ac], R5 ;  /* 0x00006b00120e7a24 */ /* 0x000fe200078e0205 */
[----:B------:R-:W-:Y:S01]  /*0830*/  SHF.R.S32.HI R6, RZ, 0x4, R9 ;  /* 0x00000004ff067819 */ /* 0x000fe20000011409 */
[----:B------:R-:W-:Y:S01]  /*0840*/  IMAD.MOV.U32 R114, RZ, RZ, 0x6 ;  /* 0x00000006ff727424 */ /* 0x000fe200078e00ff */
[----:B------:R-:W-:Y:S01]  /*0850*/  SHF.R.S32.HI R128, RZ, 0x2, R117 ;  /* 0x00000002ff807819 */ /* 0x000fe20000011475 */
[----:B------:R-:W-:Y:S01]  /*0860*/  IMAD.IADD R130, R93, 0x1, -R130 ;  /* 0x000000015d827824 */ /* 0x000fe200078e0a82 */
[----:B------:R-:W-:Y:S01]  /*0870*/  LEA.HI R0, R8, R93, RZ, 0x3 ;  /* 0x0000005d08007211 */ /* 0x000fe200078f18ff */
[----:B------:R-:W-:Y:S01]  /*0880*/  IMAD.SHL.U32 R115, R87, 0x40, RZ ;  /* 0x0000004057737824 */ /* 0x000fe200078e00ff */
[----:B------:R-:W-:Y:S01]  /*0890*/  LEA.HI R11, R9, R6, RZ, 0x1 ;  /* 0x00000006090b7211 */ /* 0x000fe200078f08ff */
[----:B------:R-:W-:Y:S01]  /*08a0*/  IMAD.SHL.U32 R130, R130, 0x8, RZ ;  /* 0x0000000882827824 */ /* 0x000fe200078e00ff */
[----:B------:R-:W-:-:S02]  /*08b0*/  SHF.R.S32.HI R129, RZ, 0x1f, R128 ;  /* 0x0000001fff817819 */ /* 0x000fc40000011480 */
[C---:B------:R-:W-:Y:S02]  /*08c0*/  IADD3 R118, R128.reuse, 0x20, RZ ;  /* 0x0000002080767810 */ /* 0x040fe40007ffe0ff */
[----:B------:R-:W-:Y:S01]  /*08d0*/  SHF.R.S32.HI R131, RZ, 0x1f, R130 ;  /* 0x0000001fff837819 */ /* 0x000fe20000011482 */
[----:B------:R-:W-:Y:S01]  /*08e0*/  IMAD.WIDE R136, R137, 0x40, R128 ;  /* 0x0000004089887825 */ /* 0x000fe200078e0280 */
[----:B------:R-:W-:Y:S02]  /*08f0*/  SHF.R.S32.HI R4, RZ, 0x3, R0 ;  /* 0x00000003ff047819 */ /* 0x000fe40000011400 */
[----:B------:R-:W-:Y:S01]  /*0900*/  LOP3.LUT R11, R11, 0xfffffffe, RZ, 0xc0, !PT ;  /* 0xfffffffe0b0b7812 */ /* 0x000fe200078ec0ff */
[C---:B------:R-:W-:Y:S01]  /*0910*/  IMAD.WIDE.U32 R22, R128.reuse, c[0x0][0x198], R130 ;  /* 0x0000660080167a25 */ /* 0x040fe200078e0082 */
[----:B------:R-:W-:Y:S02]  /*0920*/  LOP3.LUT R2, R9, 0xfffffff0, RZ, 0xc0, !PT ;  /* 0xfffffff009027812 */ /* 0x000fe400078ec0ff */
[CC--:B------:R-:W-:Y:S01]  /*0930*/  ISETP.GE.AND P6, PT, R128.reuse, R3.reuse, PT ;  /* 0x000000038000720c */ /* 0x0c0fe20003fc6270 */
[----:B------:R-:W-:Y:S01]  /*0940*/  IMAD R9, R129, c[0x0][0x198], RZ ;  /* 0x0000660081097a24 */ /* 0x000fe200078e02ff */
[-C--:B------:R-:W-:Y:S01]  /*0950*/  ISETP.GE.AND P4, PT, R128, R3.reuse, PT ;  /* 0x000000038000720c */ /* 0x080fe20003f86270 */
[----:B------:R-:W-:Y:S01]  /*0960*/  IMAD.IADD R11, R6, 0x1, -R11 ;  /* 0x00000001060b7824 */ /* 0x000fe200078e0a0b */
[-C--:B------:R-:W-:Y:S01]  /*0970*/  ISETP.GE.AND P5, PT, R118, R3.reuse, PT ;  /* 0x000000037600720c */ /* 0x080fe20003fa6270 */
[----:B------:R-:W-:Y:S01]  /*0980*/  IMAD R6, R128, c[0x0][0x19c], R9 ;  /* 0x0000670080067a24 */ /* 0x000fe200078e0209 */
[----:B------:R-:W-:Y:S01]  /*0990*/  ISETP.GE.AND P3, PT, R118, R3, PT ;  /* 0x000000037600720c */ /* 0x000fe20003f66270 */
[----:B------:R-:W-:Y:S01]  /*09a0*/  IMAD.SHL.U32 R3, R4, 0x40, RZ ;  /* 0x0000004004037824 */ /* 0x000fe200078e00ff */
[----:B------:R-:W-:Y:S01]  /*09b0*/  IADD3 R120, P0, R120, R22, RZ ;  /* 0x0000001678787210 */ /* 0x000fe20007f1e0ff */
[----:B------:R-:W-:Y:S01]  /*09c0*/  IMAD.IADD R17, R93, 0x1, -R2 ;  /* 0x000000015d117824 */ /* 0x000fe200078e0a02 */
[----:B------:R-:W-:Y:S01]  /*09d0*/  LOP3.LUT R0, R0, 0xfffffff8, RZ, 0xc0, !PT ;  /* 0xfffffff800007812 */ /* 0x000fe200078ec0ff */
[----:B------:R-:W-:Y:S01]  /*09e0*/  IMAD.SHL.U32 R4, R4, 0x8, RZ ;  /* 0x0000000804047824 */ /* 0x000fe200078e00ff */
[----:B------:R-:W-:-:S02]  /*09f0*/  LOP3.LUT R3, R3, 0xc0, RZ, 0xc0, !PT ;  /* 0x000000c003037812 */ /* 0x000fc400078ec0ff */
[----:B------:R-:W-:Y:S01]  /*0a00*/  IADD3.X R121, R13, R23, R6, P0, !PT ;  /* 0x000000170d797210 */ /* 0x000fe200007fe406 */
[----:B------:R-:W-:Y:S01]  /*0a10*/  IMAD.IADD R5, R93, 0x1, -R0 ;  /* 0x000000015d057824 */ /* 0x000fe200078e0a00 */
[----:B------:R-:W-:Y:S01]  /*0a20*/  IADD3 R20, P1, R130, R20, RZ ;  /* 0x0000001482147210 */ /* 0x000fe20007f3e0ff */
[----:B------:R-:W-:Y:S01]  /*0a30*/  IMAD R13, R129, c[0x0][0x1a0], RZ ;  /* 0x00006800810d7a24 */ /* 0x000fe200078e02ff */
[----:B------:R-:W-:Y:S01]  /*0a40*/  ISETP.GE.AND P0, PT, R118, R113, PT ;  /* 0x000000717600720c */ /* 0x000fe20003f06270 */
[C---:B------:R-:W-:Y:S01]  /*0a50*/  IMAD.WIDE.U32 R22, R128.reuse, c[0x0][0x1a0], R130 ;  /* 0x0000680080167a25 */ /* 0x040fe200078e0082 */
[----:B------:R-:W-:Y:S02]  /*0a60*/  LOP3.LUT R19, R3, 0x18, R130, 0xf8, !PT ;  /* 0x0000001803137812 */ /* 0x000fe400078ef882 */
[----:B------:R-:W-:Y:S01]  /*0a70*/  SHF.R.U32.HI R2, RZ, 0x3, R3 ;  /* 0x00000003ff027819 */ /* 0x000fe20000011603 */
[----:B------:R-:W-:Y:S01]  /*0a80*/  IMAD.X R21, R131, 0x1, R15, P1 ;  /* 0x0000000183157824 */ /* 0x000fe200008e060f */
[----:B------:R-:W-:Y:S01]  /*0a90*/  LEA.HI R3, R17, R17, RZ, 0x1 ;  /* 0x0000001111037211 */ /* 0x000fe200078f08ff */
[C---:B------:R-:W-:Y:S01]  /*0aa0*/  IMAD R6, R128.reuse, c[0x0][0x1a4], R13 ;  /* 0x0000690080067a24 */ /* 0x040fe200078e020d */
[----:B------:R-:W-:Y:S01]  /*0ab0*/  ISETP.GE.AND P1, PT, R128, R113, PT ;  /* 0x000000718000720c */ /* 0x000fe20003f26270 */
[----:B------:R-:W-:Y:S01]  /*0ac0*/  IMAD.WIDE.U32 R120, R96, c[0x0][0x1b0], R120 ;  /* 0x00006c0060787a25 */ /* 0x000fe200078e0078 */
[----:B------:R-:W-:-:S02]  /*0ad0*/  LOP3.LUT R86, R3, 0x7fffffe, RZ, 0xc0, !PT ;  /* 0x07fffffe03567812 */ /* 0x000fc400078ec0ff */
[----:B------:R-:W-:Y:S01]  /*0ae0*/  SHF.R.S32.HI R10, RZ, 0x1f, R17 ;  /* 0x0000001fff0a7819 */ /* 0x000fe20000011411 */
[----:B------:R-:W-:Y:S01]  /*0af0*/  IMAD.MOV.U32 R124, RZ, RZ, R120 ;  /* 0x000000ffff7c7224 */ /* 0x000fe200078e0078 */
[----:B------:R-:W-:Y:S01]  /*0b00*/  LEA.HI R117, R117, R128, RZ, 0x1 ;  /* 0x0000008075757211 */ /* 0x000fe200078f08ff */
[----:B------:R-:W-:Y:S01]  /*0b10*/  IMAD.IADD R86, R17, 0x1, -R86 ;  /* 0x0000000111567824 */ /* 0x000fe200078e0a56 */
[----:B------:R-:W-:Y:S02]  /*0b20*/  LEA.HI R0, R5, R5, RZ, 0x1 ;  /* 0x0000000505007211 */ /* 0x000fe400078f08ff */
[----:B------:R-:W-:Y:S02]  /*0b30*/  IADD3 R16, P2, R16, R22, RZ ;  /* 0x0000001610107210 */ /* 0x000fe40007f5e0ff */
[----:B------:R-:W-:Y:S02]  /*0b40*/  LEA.HI R9, R10, R17, RZ, 0x3 ;  /* 0x000000110a097211 */ /* 0x000fe400078f18ff */
[----:B------:R-:W-:-:S02]  /*0b50*/  LEA.HI R95, R8, R93, RZ, 0x5 ;  /* 0x0000005d085f7211 */ /* 0x000fc400078f28ff */
[----:B------:R-:W-:Y:S01]  /*0b60*/  LOP3.LUT R2, R19, R2, RZ, 0x3c, !PT ;  /* 0x0000000213027212 */ /* 0x000fe200078e3cff */
[----:B------:R-:W-:Y:S01]  /*0b70*/  IMAD.WIDE.U32 R18, R18, c[0x0][0x1a8], R20 ;  /* 0x00006a0012127a25 */ /* 0x000fe200078e0014 */
[----:B------:R-:W-:Y:S02]  /*0b80*/  LOP3.LUT R117, R117, 0x7fffffe, RZ, 0xc0, !PT ;  /* 0x07fffffe75757812 */ /* 0x000fe400078ec0ff */
[----:B------:R-:W-:Y:S01]  /*0b90*/  IADD3.X R17, R7, R23, R6, P2, !PT ;  /* 0x0000001707117210 */ /* 0x000fe200017fe406 */
[----:B------:R-:W-:Y:S01]  /*0ba0*/  IMAD.IADD R15, R19, 0x1, R14 ;  /* 0x00000001130f7824 */ /* 0x000fe200078e020e */
[----:B------:R-:W-:Y:S01]  /*0bb0*/  LOP3.LUT R8, R0, 0x7fffffe, RZ, 0xc0, !PT ;  /* 0x07fffffe00087812 */ /* 0x000fe200078ec0ff */
[----:B------:R-:W-:Y:S01]  /*0bc0*/  IMAD.IADD R117, R128, 0x1, -R117 ;  /* 0x0000000180757824 */ /* 0x000fe200078e0a75 */
[----:B------:R-:W-:Y:S01]  /*0bd0*/  @!P0 IADD3 R12, P2, R136, 0x20, RZ ;  /* 0x00000020880c8810 */ /* 0x000fe20007f5e0ff */
[----:B------:R-:W-:Y:S01]  /*0be0*/  @!P1 IMAD.MOV.U32 R14, RZ, RZ, R18 ;  /* 0x000000ffff0e9224 */ /* 0x000fe200078e0012 */
[----:B------:R-:W-:Y:S01]  /*0bf0*/  SHF.R.S32.HI R98, RZ, 0x5, R95 ;  /* 0x00000005ff627819 */ /* 0x000fe2000001145f */
[----:B------:R-:W-:Y:S01]  /*0c00*/  IMAD.IADD R8, R5, 0x1, -R8 ;  /* 0x0000000105087824 */ /* 0x000fe200078e0a08 */
[----:B------:R-:W-:Y:S01]  /*0c10*/  SHF.R.S32.HI R123, RZ, 0x1f, R96 ;  /* 0x0000001fff7b7819 */ /* 0x000fe20000011460 */
[----:B------:R-:W-:Y:S01]  /*0c20*/  @!P0 IMAD.X R7, RZ, RZ, R137, P2 ;  /* 0x000000ffff078224 */ /* 0x000fe200010e0689 */
[----:B------:R-:W-:Y:S01]  /*0c30*/  SHF.L.U64.HI R114, R87, R114, c[0x0][0x19c] ;  /* 0x0000670057727619 */ /* 0x000fe20000010272 */
[----:B------:R-:W-:Y:S01]  /*0c40*/  @!P1 IMAD R5, R137, c[0x0][0x190], RZ ;  /* 0x0000640089059a24 */ /* 0x000fe200078e02ff */
[----:B------:R-:W-:Y:S01]  /*0c50*/  SHF.R.S32.HI R0, RZ, 0x1, R0 ;  /* 0x00000001ff007819 */ /* 0x000fe20000011400 */
[----:B------:R-:W-:Y:S01]  /*0c60*/  IMAD R117, R98, 0x8, R117 ;  /* 0x0000000862757824 */ /* 0x000fe200078e0275 */
[----:B------:R-:W-:Y:S01]  /*0c70*/  SHF.R.S32.HI R10, RZ, 0x1f, R99 ;  /* 0x0000001fff0a7819 */ /* 0x000fe20000011463 */
[----:B------:R-:W-:-:S02]  /*0c80*/  @!P0 IMAD.MOV.U32 R19, RZ, RZ, R15 ;  /* 0x000000ffff138224 */ /* 0x000fc400078e000f */
[----:B------:R-:W-:Y:S02]  /*0c90*/  @!P0 IMAD R7, R7, c[0x0][0x190], RZ ;  /* 0x0000640007078a24 */ /* 0x000fe400078e02ff */
[C---:B------:R-:W-:Y:S02]  /*0ca0*/  @!P1 IMAD R5, R136.reuse, c[0x0][0x194], R5 ;  /* 0x0000650088059a24 */ /* 0x040fe400078e0205 */
[----:B------:R-:W-:-:S04]  /*0cb0*/  @!P1 IMAD.WIDE.U32 R14, R136, c[0x0][0x190], R14 ;  /* 0x00006400880e9a25 */ /* 0x000fc800078e000e */
[----:B------:R-:W-:Y:S01]  /*0cc0*/  IMAD.U32 R117, R117, 0x20, R2 ;  /* 0x0000002075757824 */ /* 0x000fe200078e0002 */
[----:B------:R-:W-:Y:S01]  /*0cd0*/  @!P1 LEA R6, P2, R14, c[0x0][0x160], 0x1 ;  /* 0x000058000e069a11 */ /* 0x000fe200078408ff */
[C---:B------:R-:W-:Y:S02]  /*0ce0*/  @!P0 IMAD R2, R12.reuse, c[0x0][0x194], R7 ;  /* 0x000065000c028a24 */ /* 0x040fe400078e0207 */
[----:B------:R-:W-:Y:S02]  /*0cf0*/  @!P1 IMAD.IADD R5, R15, 0x1, R5 ;  /* 0x000000010f059824 */ /* 0x000fe400078e0205 */
[----:B------:R-:W-:-:S03]  /*0d00*/  @!P0 IMAD.WIDE.U32 R12, R12, c[0x0][0x190], R18 ;  /* 0x000064000c0c8a25 */ /* 0x000fc600078e0012 */
[----:B------:R-:W-:Y:S01]  /*0d10*/  @!P1 LEA.HI.X R7, R14, c[0x0][0x164], R5, 0x1, P2 ;  /* 0x000059000e079a11 */ /* 0x000fe200010f0c05 */
[----:B------:R-:W-:Y:S01]  /*0d20*/  IMAD R125, R123, c[0x0][0x1b0], RZ ;  /* 0x00006c007b7d7a24 */ /* 0x000fe200078e02ff */
[----:B------:R-:W-:Y:S01]  /*0d30*/  @!P0 LEA R18, P2, R12, c[0x0][0x160], 0x1 ;  /* 0x000058000c128a11 */ /* 0x000fe200078408ff */
[----:B------:R-:W-:Y:S02]  /*0d40*/  @!P0 IMAD.IADD R2, R13, 0x1, R2 ;  /* 0x000000010d028824 */ /* 0x000fe400078e0202 */
[----:B------:R-:W-:Y:S02]  /*0d50*/  IMAD R125, R96, c[0x0][0x1b4], R125 ;  /* 0x00006d00607d7a24 */ /* 0x000fe400078e027d */
[----:B------:R-:W-:Y:S01]  /*0d60*/  IMAD.SHL.U32 R117, R117, 0x2, RZ ;  /* 0x0000000275757824 */ /* 0x000fe200078e00ff */
[----:B------:R-:W-:Y:S01]  /*0d70*/  @!P0 LEA.HI.X R19, R12, c[0x0][0x164], R2, 0x1, P2 ;  /* 0x000059000c138a11 */ /* 0x000fe200010f0c02 */
[----:B------:R-:W-:Y:S02]  /*0d80*/  IMAD.MOV.U32 R2, RZ, RZ, 0x5 ;  /* 0x00000005ff027424 */ /* 0x000fe400078e00ff */
[----:B------:R-:W-:Y:S01]  /*0d90*/  IMAD R15, R114, R99, RZ ;  /* 0x00000063720f7224 */ /* 0x000fe200078e02ff */
[----:B------:R-:W-:Y:S01]  /*0da0*/  @!PT LDS RZ, [RZ] ;  /* 0x00000000fffff984 */ /* 0x000fe20000000800 */
[----:B------:R-:W-:Y:S01]  /*0db0*/  @!PT LDS RZ, [RZ] ;  /* 0x00000000fffff984 */ /* 0x000fe20000000800 */
[----:B------:R-:W-:Y:S01]  /*0dc0*/  @!PT LDS RZ, [RZ] ;  /* 0x00000000fffff984 */ /* 0x000fe20000000800 */
[----:B------:R1:W-:Y:S01]  /*0dd0*/  @!P1 LDGSTS.E.BYPASS.LTC128B.128 [R117], [R6.64] ;  /* 0x0000000006759fae */ /* 0x0003e2000b901d48 */
[----:B------:R-:W-:Y:S01]  /*0de0*/  IMAD.IADD R125, R121, 0x1, R125 ;  /* 0x00000001797d7824 */ /* 0x000fe200078e027d */
[----:B------:R-:W-:Y:S01]  /*0df0*/  SHF.L.U64.HI R2, R87, R2, c[0x0][0x19c] ;  /* 0x0000670057027619 */ /* 0x000fe20000010202 */
[----:B------:R-:W-:Y:S01]  /*0e00*/  IMAD R123, R123, c[0x0][0x1b8], RZ ;  /* 0x00006e007b7b7a24 */ /* 0x000fe200078e02ff */
[----:B------:R1:W-:Y:S01]  /*0e10*/  @!P1 LDGSTS.E.BYPASS.LTC128B.128 [R117+0x1000], [R6.64+0x40] ;  /* 0x0100004006759fae */ /* 0x0003e2000b901d48 */
[----:B------:R-:W-:-:S02]  /*0e20*/  IMAD.SHL.U32 R111, R0, 0x40, RZ ;  /* 0x00000040006f7824 */ /* 0x000fc400078e00ff */
[----:B------:R-:W-:Y:S01]  /*0e30*/  IMAD.SHL.U32 R87, R87, 0x20, RZ ;  /* 0x0000002057577824 */ /* 0x000fe200078e00ff */
[----:B------:R1:W-:Y:S01]  /*0e40*/  @!P1 LDGSTS.E.BYPASS.LTC128B.128 [R117+0x2000], [R6.64+0x80] ;  /* 0x0200008006759fae */ /* 0x0003e2000b901d48 */
[C---:B------:R-:W-:Y:S01]  /*0e50*/  IMAD R15, R10.reuse, R115, R15 ;  /* 0x000000730a0f7224 */ /* 0x040fe200078e020f */
[----:B------:R-:W-:Y:S01]  /*0e60*/  LOP3.LUT R111, R111, 0xc0, RZ, 0xc0, !PT ;  /* 0x000000c06f6f7812 */ /* 0x000fe200078ec0ff */
[----:B------:R-:W-:Y:S01]  /*0e70*/  IMAD R10, R10, c[0x0][0x1a0], RZ ;  /* 0x000068000a0a7a24 */ /* 0x000fe200078e02ff */
[----:B------:R2:W-:Y:S01]  /*0e80*/  @!P0 LDGSTS.E.BYPASS.LTC128B.128 [R117+0x800], [R18.64] ;  /* 0x0080000012758fae */ /* 0x0005e2000b901d48 */
[C---:B------:R-:W-:Y:S01]  /*0e90*/  IMAD R123, R96.reuse, c[0x0][0x1bc], R123 ;  /* 0x00006f00607b7a24 */ /* 0x040fe200078e027b */
[----:B------:R-:W-:Y:S01]  /*0ea0*/  LOP3.LUT R4, R111, 0x8, R4, 0xf8, !PT ;  /* 0x000000086f047812 */ /* 0x000fe200078ef804 */
[----:B------:R-:W-:Y:S01]  /*0eb0*/  IMAD.WIDE.U32 R96, R96, c[0x0][0x1b8], R16 ;  /* 0x00006e0060607a25 */ /* 0x000fe200078e0010 */
[----:B------:R-:W-:Y:S01]  /*0ec0*/  SHF.R.U32.HI R111, RZ, 0x3, R111 ;  /* 0x00000003ff6f7819 */ /* 0x000fe2000001166f */
[----:B------:R2:W-:Y:S02]  /*0ed0*/  @!P0 LDGSTS.E.BYPASS.LTC128B.128 [R117+0x1800], [R18.64+0x40] ;  /* 0x0180004012758fae */ /* 0x0005e4000b901d48 */
[C---:B------:R-:W-:Y:S01]  /*0ee0*/  IMAD.WIDE.U32 R20, R99.reuse, c[0x0][0x1a0], RZ ;  /* 0x0000680063147a25 */ /* 0x040fe200078e00ff */
[----:B------:R-:W-:Y:S01]  /*0ef0*/  LOP3.LUT R111, R4, R111, RZ, 0x3c, !PT ;  /* 0x0000006f046f7212 */ /* 0x000fe200078e3cff */
[----:B------:R2:W-:Y:S02]  /*0f00*/  @!P0 LDGSTS.E.BYPASS.LTC128B.128 [R117+0x2800], [R18.64+0x80] ;  /* 0x0280008012758fae */ /* 0x0005e4000b901d48 */
[----:B------:R-:W-:Y:S01]  /*0f10*/  IMAD R13, R99, c[0x0][0x1a4], R10 ;  /* 0x00006900630d7a24 */ /* 0x000fe200078e020a */
[----:B------:R-:W-:Y:S01]  /*0f20*/  SHF.R.S32.HI R10, RZ, 0x1, R3 ;  /* 0x00000001ff0a7819 */ /* 0x000fe20000011403 */
[----:B------:R-:W-:Y:S01]  /*0f30*/  IMAD.IADD R123, R97, 0x1, R123 ;  /* 0x00000001617b7824 */ /* 0x000fe200078e027b */
[----:B------:R-:W-:Y:S01]  /*0f40*/  SHF.R.S32.HI R3, RZ, 0x1f, R3 ;  /* 0x0000001fff037819 */ /* 0x000fe20000011403 */
[----:B------:R-:W-:-:S02]  /*0f50*/  IMAD.IADD R13, R21, 0x1, R13 ;  /* 0x00000001150d7824 */ /* 0x000fc400078e020d */
[----:B------:R-:W-:Y:S01]  /*0f60*/  IMAD R8, R11, 0x8, R8 ;  /* 0x000000080b087824 */ /* 0x000fe200078e0208 */
[----:B------:R-:W-:Y:S01]  /*0f70*/  LEA.HI R3, R3, R10, RZ, 0x2 ;  /* 0x0000000a03037211 */ /* 0x000fe200078f10ff */
[----:B------:R-:W-:Y:S02]  /*0f80*/  IMAD.SHL.U32 R11, R11, 0x8, RZ ;  /* 0x000000080b0b7824 */ /* 0x000fe400078e00ff */
[----:B------:R-:W-:Y:S01]  /*0f90*/  IMAD.SHL.U32 R85, R9, 0x20, RZ ;  /* 0x0000002009557824 */ /* 0x000fe200078e00ff */
[----:B------:R-:W-:Y:S01]  /*0fa0*/  LOP3.LUT R3, R3, 0xfffffffc, RZ, 0xc0, !PT ;  /* 0xfffffffc03037812 */ /* 0x000fe200078ec0ff */
[----:B-1----:R-:W-:-:S03]  /*0fb0*/  IMAD.WIDE.U32 R6, R99, R115, R124 ;  /* 0x0000007363067225 */ /* 0x002fc600078e007c */
[----:B------:R-:W-:Y:S01]  /*0fc0*/  LOP3.LUT R85, R85, 0xffffff00, RZ, 0xc0, !PT ;  /* 0xffffff0055557812 */ /* 0x000fe200078ec0ff */
[----:B------:R-:W-:Y:S01]  /*0fd0*/  IMAD.IADD R15, R7, 0x1, R15 ;  /* 0x00000001070f7824 */ /* 0x000fe200078e020f */
[----:B------:R-:W-:Y:S01]  /*0fe0*/  @!P6 LEA R16, P1, R6, c[0x0][0x168], 0x1 ;  /* 0x00005a000610ea11 */ /* 0x000fe200078208ff */
[----:B------:R-:W-:Y:S01]  /*0ff0*/  IMAD.IADD R3, R10, 0x1, -R3 ;  /* 0x000000010a037824 */ /* 0x000fe200078e0a03 */
[----:B------:R-:W-:Y:S01]  /*1000*/  @!P5 IADD3 R7, P2, R87, R6, RZ ;  /* 0x000000065707d210 */ /* 0x000fe20007f5e0ff */
[----:B------:R-:W-:Y:S01]  /*1010*/  @!P3 IMAD.MOV.U32 R10, RZ, RZ, c[0x0][0x1a0] ;  /* 0x00006800ff0ab624 */ /* 0x000fe200078e00ff */
[--C-:B------:R-:W-:Y:S01]  /*1020*/  @!P6 LEA.HI.X R17, R6, c[0x0][0x16c], R15.reuse, 0x1, P1 ;  /* 0x00005b000611ea11 */ /* 0x100fe200008f0c0f */
[----:B------:R-:W-:Y:S01]  /*1030*/  IMAD.SHL.U32 R92, R3, 0x40, RZ ;  /* 0x00000040035c7824 */ /* 0x000fe200078e00ff */
[----:B------:R-:W-:Y:S01]  /*1040*/  LEA R5, P1, R20, R96, 0x6 ;  /* 0x0000006014057211 */ /* 0x000fe200078230ff */
[----:B------:R-:W-:Y:S01]  /*1050*/  @!P5 IMAD.X R6, R2, 0x1, R15, P2 ;  /* 0x000000010206d824 */ /* 0x000fe200010e060f */
[C---:B------:R-:W-:Y:S01]  /*1060*/  @!P5 LEA R12, P2, R7.reuse, c[0x0][0x168], 0x1 ;  /* 0x00005a00070cda11 */ /* 0x040fe200078408ff */
[----:B------:R2:W-:Y:S01]  /*1070*/  @!P6 LDGSTS.E.BYPASS.LTC128B.128 [R117+0x3000], [R16.64] ;  /* 0x030000001075efae */ /* 0x0005e2000b901d48 */
[----:B------:R-:W-:Y:S01]  /*1080*/  LEA.HI.X R4, R20, R123, R13, 0x6, P1 ;  /* 0x0000007b14047211 */ /* 0x000fe200008f340d */
[----:B------:R-:W-:Y:S01]  /*1090*/  IMAD.U32 R111, R8, 0x20, R111 ;  /* 0x00000020086f7824 */ /* 0x000fe200078e006f */
[----:B------:R-:W-:Y:S01]  /*10a0*/  @!P5 LEA.HI.X R13, R7, c[0x0][0x16c], R6, 0x1, P2 ;  /* 0x00005b00070dda11 */ /* 0x000fe200010f0c06 */
[----:B------:R2:W-:Y:S01]  /*10b0*/  @!P6 LDGSTS.E.BYPASS.LTC128B.128 [R117+0x4000], [R16.64+0x40] ;  /* 0x040000401075efae */ /* 0x0005e2000b901d48 */
[----:B------:R-:W-:Y:S01]  /*10c0*/  LOP3.LUT R92, R92, 0xc0, RZ, 0xc0, !PT ;  /* 0x000000c05c5c7812 */ /* 0x000fe200078ec0ff */
[----:B------:R-:W-:Y:S01]  /*10d0*/  @!P3 IMAD.MOV.U32 R7, RZ, RZ, c[0x0][0x1a4] ;  /* 0x00006900ff07b624 */ /* 0x000fe200078e00ff */
[----:B------:R-:W-:Y:S01]  /*10e0*/  @!P3 LEA R6, P0, R10, R5, 0x5 ;  /* 0x000000050a06b211 */ /* 0x000fe200078028ff */
[----:B------:R2:W-:Y:S01]  /*10f0*/  @!P6 LDGSTS.E.BYPASS.LTC128B.128 [R117+0x5000], [R16.64+0x80] ;  /* 0x050000801075efae */ /* 0x0005e2000b901d48 */
[----:B------:R-:W-:Y:S01]  /*1100*/  LOP3.LUT R9, R92, 0x8, R11, 0xf8, !PT ;  /* 0x000000085c097812 */ /* 0x000fe200078ef80b */
[----:B------:R-:W-:Y:S01]  /*1110*/  IMAD.SHL.U32 R111, R111, 0x2, RZ ;  /* 0x000000026f6f7824 */ /* 0x000fe200078e00ff */
[----:B------:R-:W-:Y:S01]  /*1120*/  SHF.R.U32.HI R92, RZ, 0x3, R92 ;  /* 0x00000003ff5c7819 */ /* 0x000fe2000001165c */
[----:B------:R1:W-:Y:S01]  /*1130*/  @!P5 LDGSTS.E.BYPASS.LTC128B.128 [R117+0x3800], [R12.64] ;  /* 0x038000000c75dfae */ /* 0x0003e2000b901d48 */
[----:B------:R-:W-:Y:S01]  /*1140*/  @!P3 LEA.HI.X R7, R10, R4, R7, 0x5, P0 ;  /* 0x000000040a07b211 */ /* 0x000fe200000f2c07 */
[C---:B------:R-:W-:Y:S01]  /*1150*/  IMAD R100, R98.reuse, 0x10, R100 ;  /* 0x0000001062647824 */ /* 0x040fe200078e0264 */
[----:B------:R-:W-:Y:S01]  /*1160*/  LOP3.LUT R92, R9, R92, RZ, 0x3c, !PT ;  /* 0x0000005c095c7212 */ /* 0x000fe200078e3cff */
[----:B------:R1:W-:Y:S01]  /*1170*/  @!P5 LDGSTS.E.BYPASS.LTC128B.128 [R117+0x4800], [R12.64+0x40] ;  /* 0x048000400c75dfae */ /* 0x0003e2000b901d48 */
[--C-:B------:R-:W-:Y:S01]  /*1180*/  IMAD R9, R98, 0x200, R85.reuse ;  /* 0x0000020062097824 */ /* 0x100fe200078e0255 */
[----:B------:R-:W-:Y:S01]  /*1190*/  @!P3 LEA R10, P0, R6, c[0x0][0x170], 0x1 ;  /* 0x00005c00060aba11 */ /* 0x000fe200078008ff */
[C---:B------:R-:W-:Y:S01]  /*11a0*/  IMAD R109, R86.reuse, 0x20, R85 ;  /* 0x00000020566d7824 */ /* 0x040fe200078e0255 */
[----:B------:R1:W-:Y:S01]  /*11b0*/  @!P5 LDGSTS.E.BYPASS.LTC128B.128 [R117+0x5800], [R12.64+0x80] ;  /* 0x058000800c75dfae */ /* 0x0003e2000b901d48 */
[----:B------:R-:W-:Y:S01]  /*11c0*/  IMAD R9, R86, 0x20, R9 ;  /* 0x0000002056097824 */ /* 0x000fe200078e0209 */
[----:B------:R-:W-:Y:S01]  /*11d0*/  @!P3 LEA.HI.X R11, R6, c[0x0][0x174], R7, 0x1, P0 ;  /* 0x00005d00060bba11 */ /* 0x000fe200000f0c07 */
[C---:B------:R-:W-:Y:S01]  /*11e0*/  IMAD.IADD R109, R92.reuse, 0x1, R109 ;  /* 0x000000015c6d7824 */ /* 0x040fe200078e026d */
[----:B------:R-:W0:Y:S01]  /*11f0*/  LDGDEPBAR ;  /* 0x00000000000079af */ /* 0x000e220000000000 */
[----:B------:R-:W-:Y:S01]  /*1200*/  IMAD.IADD R112, R92, 0x1, R9 ;  /* 0x000000015c707824 */ /* 0x000fe200078e0209 */
[----:B------:R-:W-:-:S03]  /*1210*/  LOP3.LUT P0, RZ, R0, 0x2, RZ, 0xc0, !PT ;  /* 0x0000000200ff7812 */ /* 0x000fc6000780c0ff */
[----:B------:R-:W-:Y:S01]  /*1220*/  IMAD.SHL.U32 R112, R112, 0x2, RZ ;  /* 0x0000000270707824 */ /* 0x000fe200078e00ff */
[----:B-1----:R-:W-:Y:S01]  /*1230*/  @!P4 LEA R12, P1, R5, c[0x0][0x170], 0x1 ;  /* 0x00005c00050cca11 */ /* 0x002fe200078208ff */
[----:B------:R-:W-:-:S04]  /*1240*/  DEPBAR.LE SB0, 0x0 ;  /* 0x000080000000791a */ /* 0x000fc80000000000 */
[----:B------:R-:W-:Y:S01]  /*1250*/  BAR.SYNC.DEFER_BLOCKING 0x0 ;  /* 0x0000000000007b1d */ /* 0x000fe20000010000 */
[----:B------:R-:W-:Y:S01]  /*1260*/  @!P4 LEA.HI.X R13, R5, c[0x0][0x174], R4, 0x1, P1 ;  /* 0x00005d00050dca11 */ /* 0x000fe200008f0c04 */
[----:B------:R-:W-:Y:S01]  /*1270*/  IMAD.MOV.U32 R4, RZ, RZ, 0x10 ;  /* 0x00000010ff047424 */ /* 0x000fe200078e00ff */
[----:B------:R-:W-:-:S04]  /*1280*/  LOP3.LUT P1, RZ, R3, 0x2, RZ, 0xc0, !PT ;  /* 0x0000000203ff7812 */ /* 0x000fc8000782c0ff */
[C---:B------:R-:W-:Y:S02]  /*1290*/  SEL R3, R4.reuse, 0xfffffff0, !P1 ;  /* 0xfffffff004037807 */ /* 0x040fe40004800000 */
[----:B------:R-:W-:-:S03]  /*12a0*/  SEL R0, R4, 0xfffffff0, !P0 ;  /* 0xfffffff004007807 */ /* 0x000fc60004000000 */
[----:B------:R-:W-:Y:S02]  /*12b0*/  IMAD R110, R3, 0x2, R112 ;  /* 0x00000002036e7824 */ /* 0x000fe400078e0270 */
[----:B------:R-:W-:Y:S01]  /*12c0*/  IMAD R108, R0, 0x2, R111 ;  /* 0x00000002006c7824 */ /* 0x000fe200078e026f */
        /* <DEDUP_REMOVED lines=21> */
[----:B------:R-:W2:Y:S04]  /*1420*/  LDSM.16.M88.4 R20, [R111+0x3000] ;  /* 0x003000006f14783b */ /* 0x000ea80000000200 */
[----:B------:R-:W-:Y:S04]  /*1430*/  LDSM.16.M88.4 R72, [R110] ;  /* 0x000000006e48783b */ /* 0x000fe80000000200 */
[----:B------:R-:W-:Y:S04]  /*1440*/  LDSM.16.M88.4 R4, [R108+0x3000] ;  /* 0x003000006c04783b */ /* 0x000fe80000000200 */
[----:B------:R-:W-:Y:S04]  /*1450*/  LDSM.16.M88.4 R56, [R112+0x1000] ;  /* 0x001000007038783b */ /* 0x000fe80000000200 */
[----:B------:R-:W-:Y:S04]  /*1460*/  LDSM.16.M88.4 R64, [R111+0x4000] ;  /* 0x004000006f40783b */ /* 0x000fe80000000200 */
[----:B------:R-:W4:Y:S04]  /*1470*/  LDSM.16.M88.4 R36, [R111+0x3400] ;  /* 0x003400006f24783b */ /* 0x000f280000000200 */
[----:B------:R-:W5:Y:S04]  /*1480*/  LDSM.16.M88.4 R44, [R111+0x3800] ;  /* 0x003800006f2c783b */ /* 0x000f680000000200 */
[----:B-1----:R-:W-:Y:S04]  /*1490*/  LDSM.16.M88.4 R12, [R110+0x1000] ;  /* 0x001000006e0c783b */ /* 0x002fe80000000200 */
[----:B------:R-:W1:Y:S04]  /*14a0*/  LDSM.16.M88.4 R40, [R108+0x4000] ;  /* 0x004000006c28783b */ /* 0x000e680000000200 */
[----:B------:R-:W1:Y:S01]  /*14b0*/  LDSM.16.M88.4 R52, [R108+0x3400] ;  /* 0x003400006c34783b */ /* 0x000e620000000200 */
[C---:B--2---:R-:W-:Y:S03]  /*14c0*/  HMMA.16816.F32.BF16 R16, R60.reuse, R20, RZ ;  /* 0x000000143c10723c */ /* 0x044fe600000418ff */
[----:B------:R-:W-:Y:S04]  /*14d0*/  LDSM.16.M88.4 R88, [R108+0x3800] ;  /* 0x003800006c58783b */ /* 0x000fe80000000200 */
[----:B---3--:R-:W-:Y:S01]  /*14e0*/  LDSM.16.M88.4 R8, [R112+0x2000] ;  /* 0x002000007008783b */ /* 0x008fe20000000200 */
[C---:B------:R-:W-:Y:S03]  /*14f0*/  HMMA.16816.F32.BF16 R20, R60.reuse, R22, RZ ;  /* 0x000000163c14723c */ /* 0x040fe600000418ff */
[----:B------:R-:W-:Y:S04]  /*1500*/  LDSM.16.M88.4 R24, [R111+0x5000] ;  /* 0x005000006f18783b */ /* 0x000fe80000000200 */
[----:B------:R-:W-:Y:S04]  /*1510*/  LDSM.16.M88.4 R32, [R111+0x4400] ;  /* 0x004400006f20783b */ /* 0x000fe80000000200 */
[----:B------:R-:W-:Y:S01]  /*1520*/  LDSM.16.M88.4 R76, [R108+0x5000] ;  /* 0x005000006c4c783b */ /* 0x000fe20000000200 */
[----:B----4-:R-:W-:Y:S03]  /*1530*/  HMMA.16816.F32.BF16 R28, R60, R36, RZ ;  /* 0x000000243c1c723c */ /* 0x010fe600000418ff */
[----:B------:R-:W-:Y:S04]  /*1540*/  LDSM.16.M88.4 R68, [R108+0x3c00] ;  /* 0x003c00006c44783b */ /* 0x000fe80000000200 */
[----:B------:R-:W-:Y:S01]  /*1550*/  LDSM.16.M88.4 R80, [R108+0x4400] ;  /* 0x004400006c50783b */ /* 0x000fe20000000200 */
[C---:B------:R-:W-:Y:S03]  /*1560*/  HMMA.16816.F32.BF16 R16, R72.reuse, R4, R16 ;  /* 0x000000044810723c */ /* 0x040fe60000041810 */
[----:B------:R-:W0:Y:S05]  /*1570*/  LDGDEPBAR ;  /* 0x00000000000079af */ /* 0x000e2a0000000000 */
[----:B------:R-:W-:Y:S01]  /*1580*/  HMMA.16816.F32.BF16 R20, R72, R6, R20 ;  /* 0x000000064814723c */ /* 0x000fe20000041814 */
[----:B------:R-:W2:Y:S07]  /*1590*/  LDSM.16.M88.4 R4, [R111+0x3c00] ;  /* 0x003c00006f04783b */ /* 0x000eae0000000200 */
[----:B------:R-:W-:Y:S08]  /*15a0*/  HMMA.16816.F32.BF16 R36, R60, R38, RZ ;  /* 0x000000263c24723c */ /* 0x000ff000000418ff */
[C---:B------:R-:W-:Y:S08]  /*15b0*/  HMMA.16816.F32.BF16 R16, R56.reuse, R64, R16 ;  /* 0x000000403810723c */ /* 0x040ff00000041810 */
[----:B------:R-:W-:Y:S08]  /*15c0*/  HMMA.16816.F32.BF16 R20, R56, R66, R20 ;  /* 0x000000423814723c */ /* 0x000ff00000041814 */
[----:B-----5:R-:W-:Y:S08]  /*15d0*/  HMMA.16816.F32.BF16 R48, R60, R44, RZ ;  /* 0x0000002c3c30723c */ /* 0x020ff000000418ff */
[C---:B-1----:R-:W-:Y:S08]  /*15e0*/  HMMA.16816.F32.BF16 R16, R12.reuse, R40, R16 ;  /* 0x000000280c10723c */ /* 0x042ff00000041810 */
[----:B------:R-:W-:Y:S01]  /*15f0*/  HMMA.16816.F32.BF16 R20, R12, R42, R20 ;  /* 0x0000002a0c14723c */ /* 0x000fe20000041814 */
[----:B------:R-:W-:Y:S07]  /*1600*/  LDSM.16.M88.4 R40, [R108+0x4800] ;  /* 0x004800006c28783b */ /* 0x000fee0000000200 */
[----:B------:R-:W-:Y:S08]  /*1610*/  HMMA.16816.F32.BF16 R28, R72, R52, R28 ;  /* 0x00000034481c723c */ /* 0x000ff0000004181c */
[C---:B------:R-:W-:Y:S08]  /*1620*/  HMMA.16816.F32.BF16 R44, R60.reuse, R46, RZ ;  /* 0x0000002e3c2c723c */ /* 0x040ff000000418ff */
[----:B--2---:R-:W-:Y:S08]  /*1630*/  HMMA.16816.F32.BF16 R64, R60, R4, RZ ;  /* 0x000000043c40723c */ /* 0x004ff000000418ff */
[----:B------:R-:W-:Y:S01]  /*1640*/  HMMA.16816.F32.BF16 R36, R72, R54, R36 ;  /* 0x000000364824723c */ /* 0x000fe20000041824 */
[----:B------:R-:W1:Y:S07]  /*1650*/  LDSM.16.M88.4 R52, [R111+0x4800] ;  /* 0x004800006f34783b */ /* 0x000e6e0000000200 */
[----:B------:R-:W-:Y:S01]  /*1660*/  HMMA.16816.F32.BF16 R60, R60, R6, RZ ;  /* 0x000000063c3c723c */ /* 0x000fe200000418ff */
[----:B------:R-:W2:Y:S07]  /*1670*/  LDSM.16.M88.4 R4, [R110+0x2000] ;  /* 0x002000006e04783b */ /* 0x000eae0000000200 */
[----:B------:R-:W-:Y:S08]  /*1680*/  HMMA.16816.F32.BF16 R48, R72, R88, R48 ;  /* 0x000000584830723c */ /* 0x000ff00000041830 */
[C---:B------:R-:W-:Y:S08]  /*1690*/  HMMA.16816.F32.BF16 R16, R8.reuse, R24, R16 ;  /* 0x000000180810723c */ /* 0x040ff00000041810 */
[----:B------:R-:W-:Y:S01]  /*16a0*/  HMMA.16816.F32.BF16 R20, R8, R26, R20 ;  /* 0x0000001a0814723c */ /* 0x000fe20000041814 */
[----:B------:R-:W-:Y:S07]  /*16b0*/  LDSM.16.M88.4 R24, [R108+0x5400] ;  /* 0x005400006c18783b */ /* 0x000fee0000000200 */
[C---:B------:R-:W-:Y:S08]  /*16c0*/  HMMA.16816.F32.BF16 R36, R56.reuse, R34, R36 ;  /* 0x000000223824723c */ /* 0x040ff00000041824 */
[C---:B-1----:R-:W-:Y:S08]  /*16d0*/  HMMA.16816.F32.BF16 R48, R56.reuse, R52, R48 ;  /* 0x000000343830723c */ /* 0x042ff00000041830 */
[----:B------:R-:W-:Y:S01]  /*16e0*/  HMMA.16816.F32.BF16 R28, R56, R32, R28 ;  /* 0x00000020381c723c */ /* 0x000fe2000004181c */
[----:B------:R-:W1:Y:S07]  /*16f0*/  LDSM.16.M88.4 R32, [R111+0x5400] ;  /* 0x005400006f20783b */ /* 0x000e6e0000000200 */
[C---:B--2---:R-:W-:Y:S08]  /*1700*/  HMMA.16816.F32.BF16 R16, R4.reuse, R76, R16 ;  /* 0x0000004c0410723c */ /* 0x044ff00000041810 */
[----:B------:R-:W-:Y:S08]  /*1710*/  HMMA.16816.F32.BF16 R20, R4, R78, R20 ;  /* 0x0000004e0414723c */ /* 0x000ff00000041814 */
[C---:B------:R-:W-:Y:S01]  /*1720*/  HMMA.16816.F32.BF16 R76, R72.reuse, R68, R64 ;  /* 0x00000044484c723c */ /* 0x040fe20000041840 */
[----:B------:R-:W2:Y:S07]  /*1730*/  LDSM.16.M88.4 R64, [R111+0x5800] ;  /* 0x005800006f40783b */ /* 0x000eae0000000200 */
[----:B------:R-:W-:Y:S01]  /*1740*/  HMMA.16816.F32.BF16 R44, R72, R90, R44 ;  /* 0x0000005a482c723c */ /* 0x000fe2000004182c */
[----:B------:R-:W-:-:S02]  /*1750*/  FMUL.FTZ R0, R16, c[0x0][0x2ec] ;  /* 0x0000bb0010007a20 */ /* 0x000fc40000410000 */
[----:B------:R-:W-:-:S04]  /*1760*/  FMUL.FTZ R52, R17, c[0x0][0x2ec] ;  /* 0x0000bb0011347a20 */ /* 0x000fc80000410000 */
[----:B------:R-:W-:Y:S01]  /*1770*/  MUFU.TANH R0, R0 ;  /* 0x0000000000007308 */ /* 0x000fe20000002400 */
[----:B------:R-:W-:Y:S01]  /*1780*/  HMMA.16816.F32.BF16 R36, R12, R82, R36 ;  /* 0x000000520c24723c */ /* 0x000fe20000041824 */
[----:B------:R-:W-:-:S06]  /*1790*/  FMUL.FTZ R20, R20, c[0x0][0x2ec] ;  /* 0x0000bb0014147a20 */ /* 0x000fcc0000410000 */
[----:B------:R3:W-:Y:S01]  /*17a0*/  MUFU.TANH R53, R20 ;  /* 0x0000001400357308 */ /* 0x0007e20000002400 */
[C---:B------:R-:W-:Y:S07]  /*17b0*/  HMMA.16816.F32.BF16 R48, R12.reuse, R40, R48 ;  /* 0x000000280c30723c */ /* 0x040fee0000041830 */
[----:B------:R-:W-:Y:S01]  /*17c0*/  FMUL.FTZ R40, R18, c[0x0][0x2ec] ;  /* 0x0000bb0012287a20 */ /* 0x000fe20000410000 */
[----:B------:R-:W-:Y:S01]  /*17d0*/  HMMA.16816.F32.BF16 R28, R12, R80, R28 ;  /* 0x000000500c1c723c */ /* 0x000fe2000004181c */
[----:B------:R-:W-:Y:S01]  /*17e0*/  FMUL.FTZ R41, R19, c[0x0][0x2ec] ;  /* 0x0000bb0013297a20 */ /* 0x000fe20000410000 */
[----:B------:R-:W4:Y:S01]  /*17f0*/  MUFU.TANH R52, R52 ;  /* 0x0000003400347308 */ /* 0x000f220000002400 */
[----:B------:R-:W5:Y:S05]  /*1800*/  LDSM.16.M88.4 R16, [R111+0x4c00] ;  /* 0x004c00006f10783b */ /* 0x000f6a0000000200 */
[----:B-1----:R-:W-:Y:S02]  /*1810*/  HMMA.16816.F32.BF16 R36, R8, R34, R36 ;  /* 0x000000220824723c */ /* 0x002fe40000041824 */
[----:B------:R-:W-:Y:S06]  /*1820*/  MUFU.TANH R41, R41 ;  /* 0x0000002900297308 */ /* 0x000fec0000002400 */
[----:B------:R-:W-:Y:S02]  /*1830*/  HMMA.16816.F32.BF16 R44, R56, R54, R44 ;  /* 0x00000036382c723c */ /* 0x000fe4000004182c */
[----:B------:R-:W-:Y:S05]  /*1840*/  MUFU.TANH R40, R40 ;  /* 0x0000002800287308 */ /* 0x000fea0000002400 */
[----:B------:R-:W-:Y:S01]  /*1850*/  FMUL.FTZ R54, R21, c[0x0][0x2ec] ;  /* 0x0000bb0015367a20 */ /* 0x000fe20000410000 */
[----:B--2---:R-:W-:Y:S01]  /*1860*/  HMMA.16816.F32.BF16 R48, R8, R64, R48 ;  /* 0x000000400830723c */ /* 0x004fe20000041830 */
[----:B------:R-:W-:-:S04]  /*1870*/  FMUL.FTZ R55, R22, c[0x0][0x2ec] ;  /* 0x0000bb0016377a20 */ /* 0x000fc80000410000 */
[----:B------:R-:W-:Y:S02]  /*1880*/  MUFU.TANH R54, R54 ;  /* 0x0000003600367308 */ /* 0x000fe40000002400 */
[----:B------:R-:W-:Y:S01]  /*1890*/  FMUL.FTZ R64, R23, c[0x0][0x2ec] ;  /* 0x0000bb0017407a20 */ /* 0x000fe20000410000 */
[----:B------:R-:W-:Y:S01]  /*18a0*/  HMMA.16816.F32.BF16 R28, R8, R32, R28 ;  /* 0x00000020081c723c */ /* 0x000fe2000004181c */
[----:B---3--:R-:W1:Y:S04]  /*18b0*/  LDSM.16.M88.4 R20, [R108+0x4c00] ;  /* 0x004c00006c14783b */ /* 0x008e680000000200 */
[----:B------:R-:W2:Y:S01]  /*18c0*/  LDSM.16.M88.4 R32, [R108+0x5800] ;  /* 0x005800006c20783b */ /* 0x000ea20000000200 */
[----:B------:R-:W-:Y:S02]  /*18d0*/  MUFU.TANH R55, R55 ;  /* 0x0000003700377308 */ /* 0x000fe40000002400 */
[----:B------:R-:W-:Y:S06]  /*18e0*/  HMMA.16816.F32.BF16 R60, R72, R70, R60 ;  /* 0x00000046483c723c */ /* 0x000fec000004183c */
[----:B------:R-:W-:Y:S02]  /*18f0*/  MUFU.TANH R64, R64 ;  /* 0x0000004000407308 */ /* 0x000fe40000002400 */
[----:B-----5:R-:W-:Y:S07]  /*1900*/  HMMA.16816.F32.BF16 R76, R56, R16, R76 ;  /* 0x00000010384c723c */ /* 0x020fee000004184c */
[----:B------:R-:W-:Y:S01]  /*1910*/  LOP3.LUT R16, R95, 0xffffffe0, RZ, 0xc0, !PT ;  /* 0xffffffe05f107812 */ /* 0x000fe200078ec0ff */
[C---:B------:R-:W-:Y:S08]  /*1920*/  HMMA.16816.F32.BF16 R36, R4.reuse, R26, R36 ;  /* 0x0000001a0424723c */ /* 0x040ff00000041824 */
[----:B------:R-:W-:Y:S01]  /*1930*/  HMMA.16816.F32.BF16 R28, R4, R24, R28 ;  /* 0x00000018041c723c */ /* 0x000fe2000004181c */
[----:B------:R-:W3:Y:S07]  /*1940*/  LDSM.16.M88.4 R24, [R111+0x5c00] ;  /* 0x005c00006f18783b */ /* 0x000eee0000000200 */
[----:B------:R-:W-:Y:S08]  /*1950*/  HMMA.16816.F32.BF16 R44, R12, R42, R44 ;  /* 0x0000002a0c2c723c */ /* 0x000ff0000004182c */
[----:B------:R-:W-:Y:S08]  /*1960*/  HMMA.16816.F32.BF16 R60, R56, R18, R60 ;  /* 0x00000012383c723c */ /* 0x000ff0000004183c */
[----:B-1----:R-:W-:Y:S01]  /*1970*/  HMMA.16816.F32.BF16 R76, R12, R20, R76 ;  /* 0x000000140c4c723c */ /* 0x002fe2000004184c */
[----:B------:R-:W-:-:S02]  /*1980*/  FMUL.FTZ R30, R30, c[0x0][0x2ec] ;  /* 0x0000bb001e1e7a20 */ /* 0x000fc40000410000 */
[----:B------:R-:W-:Y:S02]  /*1990*/  FMUL.FTZ R28, R28, c[0x0][0x2ec] ;  /* 0x0000bb001c1c7a20 */ /* 0x000fe40000410000 */
[----:B------:R-:W-:Y:S02]  /*19a0*/  FMUL.FTZ R29, R29, c[0x0][0x2ec] ;  /* 0x0000bb001d1d7a20 */ /* 0x000fe40000410000 */
[----:B------:R-:W1:Y:S01]  /*19b0*/  MUFU.TANH R30, R30 ;  /* 0x0000001e001e7308 */ /* 0x000e620000002400 */
[----:B--2---:R-:W-:Y:S01]  /*19c0*/  HMMA.16816.F32.BF16 R48, R4, R32, R48 ;  /* 0x000000200430723c */ /* 0x004fe20000041830 */
[----:B------:R-:W-:Y:S02]  /*19d0*/  FMUL.FTZ R20, R38, c[0x0][0x2ec] ;  /* 0x0000bb0026147a20 */ /* 0x000fe40000410000 */
[----:B------:R-:W-:Y:S02]  /*19e0*/  FMUL.FTZ R21, R39, c[0x0][0x2ec] ;  /* 0x0000bb0027157a20 */ /* 0x000fe40000410000 */
[----:B------:R-:W-:-:S02]  /*19f0*/  FMUL.FTZ R31, R31, c[0x0][0x2ec] ;  /* 0x0000bb001f1f7a20 */ /* 0x000fc40000410000 */
[----:B------:R-:W-:Y:S01]  /*1a00*/  FMUL.FTZ R32, R36, c[0x0][0x2ec] ;  /* 0x0000bb0024207a20 */ /* 0x000fe20000410000 */
[----:B------:R-:W-:Y:S01]  /*1a10*/  HMMA.16816.F32.BF16 R44, R8, R66, R44 ;  /* 0x00000042082c723c */ /* 0x000fe2000004182c */
[----:B------:R-:W-:Y:S01]  /*1a20*/  IMAD.IADD R36, R93, 0x1, -R16 ;  /* 0x000000015d247824 */ /* 0x000fe200078e0a10 */
[----:B------:R-:W2:Y:S01]  /*1a30*/  MUFU.TANH R28, R28 ;  /* 0x0000001c001c7308 */ /* 0x000ea20000002400 */
[----:B------:R-:W5:Y:S01]  /*1a40*/  LDSM.16.M88.4 R16, [R108+0x5c00] ;  /* 0x005c00006c10783b */ /* 0x000f620000000200 */
[----:B------:R-:W-:Y:S01]  /*1a50*/  FMUL.FTZ R33, R37, c[0x0][0x2ec] ;  /* 0x0000bb0025217a20 */ /* 0x000fe20000410000 */
[----:B------:R-:W-:-:S04]  /*1a60*/  DEPBAR.LE SB0, 0x0 ;  /* 0x000080000000791a */ /* 0x000fc80000000000 */
[----:B------:R-:W-:Y:S01]  /*1a70*/  HMMA.16816.F32.BF16 R60, R12, R22, R60 ;  /* 0x000000160c3c723c */ /* 0x000fe2000004183c */
[----:B------:R-:W-:Y:S01]  /*1a80*/  SHF.R.S32.HI R37, RZ, 0x1f, R36 ;  /* 0x0000001fff257819 */ /* 0x000fe20000011424 */
[----:B------:R-:W-:Y:S01]  /*1a90*/  IMAD.SHL.U32 R93, R93, 0x2, RZ ;  /* 0x000000025d5d7824 */ /* 0x000fe200078e00ff */
[----:B------:R-:W1:Y:S02]  /*1aa0*/  MUFU.TANH R29, R29 ;  /* 0x0000001d001d7308 */ /* 0x000e640000002400 */
[----:B------:R-:W-:Y:S02]  /*1ab0*/  LEA.HI R37, R37, R36, RZ, 0x2 ;  /* 0x0000002425257211 */ /* 0x000fe400078f10ff */
[----:B------:R-:W-:Y:S01]  /*1ac0*/  FMUL.FTZ R48, R48, c[0x0][0x2ec] ;  /* 0x0000bb0030307a20 */ /* 0x000fe20000410000 */
[----:B---3--:R-:W-:Y:S01]  /*1ad0*/  HMMA.16816.F32.BF16 R76, R8, R24, R76 ;  /* 0x00000018084c723c */ /* 0x008fe2000004184c */
[----:B------:R-:W-:Y:S01]  /*1ae0*/  SHF.R.S32.HI R127, RZ, 0x2, R37 ;  /* 0x00000002ff7f7819 */ /* 0x000fe20000011425 */
[----:B------:R-:W-:Y:S01]  /*1af0*/  FMUL.FTZ R49, R49, c[0x0][0x2ec] ;  /* 0x0000bb0031317a20 */ /* 0x000fe20000410000 */
[----:B------:R-:W-:Y:S01]  /*1b00*/  MUFU.TANH R33, R33 ;  /* 0x0000002100217308 */ /* 0x000fe20000002400 */
[----:B------:R-:W-:Y:S01]  /*1b10*/  FMUL.FTZ R50, R50, c[0x0][0x2ec] ;  /* 0x0000bb0032327a20 */ /* 0x000fe20000410000 */
[----:B------:R-:W-:Y:S01]  /*1b20*/  IADD3 R100, R100, 0x1, R127 ;  /* 0x0000000164647810 */ /* 0x000fe20007ffe07f */
[----:B------:R-:W-:-:S02]  /*1b30*/  FMUL.FTZ R51, R51, c[0x0][0x2ec] ;  /* 0x0000bb0033337a20 */ /* 0x000fc40000410000 */
[----:B------:R-:W-:Y:S01]  /*1b40*/  HMMA.16816.F32.BF16 R44, R4, R34, R44 ;  /* 0x00000022042c723c */ /* 0x000fe2000004182c */
[----:B------:R-:W-:Y:S02]  /*1b50*/  IADD3 R25, R94, R100, -R119 ;  /* 0x000000645e197210 */ /* 0x000fe40007ffe877 */
[----:B------:R-:W3:Y:S02]  /*1b60*/  MUFU.TANH R20, R20 ;  /* 0x0000001400147308 */ /* 0x000ee40000002400 */
[----:B------:R-:W-:Y:S02]  /*1b70*/  IADD3 R25, R25, c[0x0][0x2e8], RZ ;  /* 0x0000ba0019197a10 */ /* 0x000fe40007ffe0ff */
[----:B------:R-:W-:Y:S01]  /*1b80*/  SHF.R.S32.HI R35, RZ, 0x1f, R98 ;  /* 0x0000001fff237819 */ /* 0x000fe20000011462 */
[----:B------:R-:W-:Y:S01]  /*1b90*/  HMMA.16816.F32.BF16 R60, R8, R26, R60 ;  /* 0x0000001a083c723c */ /* 0x000fe2000004183c */
[----:B------:R-:W-:Y:S02]  /*1ba0*/  IADD3 R85, R25, 0x8, RZ ;  /* 0x0000000819557810 */ /* 0x000fe40007ffe0ff */
[----:B------:R-:W-:Y:S01]  /*1bb0*/  LEA.HI R35, R35, R98, RZ, 0x2 ;  /* 0x0000006223237211 */ /* 0x000fe200078f10ff */
[----:B------:R-:W1:Y:S01]  /*1bc0*/  MUFU.TANH R21, R21 ;  /* 0x0000001500157308 */ /* 0x000e620000002400 */
[----:B------:R-:W-:-:S02]  /*1bd0*/  IMNMX R86, R25, R94, PT ;  /* 0x0000005e19567217 */ /* 0x000fc40003800200 */
[----:B------:R-:W-:Y:S02]  /*1be0*/  LOP3.LUT R35, R35, 0xfffffffc, RZ, 0xc0, !PT ;  /* 0xfffffffc23237812 */ /* 0x000fe400078ec0ff */
[----:B------:R-:W-:Y:S01]  /*1bf0*/  IMNMX R85, R85, R94, PT ;  /* 0x0000005e55557217 */ /* 0x000fe20003800200 */
[----:B-----5:R-:W-:Y:S02]  /*1c00*/  HMMA.16816.F32.BF16 R76, R4, R16, R76 ;  /* 0x00000010044c723c */ /* 0x020fe4000004184c */
[----:B------:R-:W-:Y:S01]  /*1c10*/  IMAD.IADD R126, R98, 0x1, -R35 ;  /* 0x00000001627e7824 */ /* 0x000fe200078e0a23 */
[----:B------:R-:W-:Y:S01]  /*1c20*/  LOP3.LUT R98, R93, 0x6, RZ, 0xc0, !PT ;  /* 0x000000065d627812 */ /* 0x000fe200078ec0ff */
[----:B------:R-:W5:Y:S02]  /*1c30*/  MUFU.TANH R34, R48 ;  /* 0x0000003000227308 */ /* 0x000f640000002400 */
[----:B------:R-:W-:Y:S02]  /*1c40*/  FMUL.FTZ R44, R44, c[0x0][0x2ec] ;  /* 0x0000bb002c2c7a20 */ /* 0x000fe40000410000 */
[----:B------:R-:W-:-:S02]  /*1c50*/  IMAD R24, R99, 0x40, R98 ;  /* 0x0000004063187824 */ /* 0x000fc400078e0262 */
[----:B------:R-:W-:Y:S02]  /*1c60*/  FMUL.FTZ R45, R45, c[0x0][0x2ec] ;  /* 0x0000bb002d2d7a20 */ /* 0x000fe40000410000 */
[----:B------:R-:W1:Y:S01]  /*1c70*/  MUFU.TANH R31, R31 ;  /* 0x0000001f001f7308 */ /* 0x000e620000002400 */
[C---:B------:R-:W-:Y:S01]  /*1c80*/  IADD3 R12, R24.reuse, 0x1, RZ ;  /* 0x00000001180c7810 */ /* 0x040fe20007ffe0ff */
[----:B------:R-:W-:Y:S01]  /*1c90*/  HMMA.16816.F32.BF16 R60, R4, R18, R60 ;  /* 0x00000012043c723c */ /* 0x000fe2000004183c */
[----:B------:R-:W-:Y:S01]  /*1ca0*/  IADD3 R13, R24, 0x8, RZ ;  /* 0x00000008180d7810 */ /* 0x000fe20007ffe0ff */
[----:B------:R-:W-:Y:S01]  /*1cb0*/  FMUL.FTZ R46, R46, c[0x0][0x2ec] ;  /* 0x0000bb002e2e7a20 */ /* 0x000fe20000410000 */
[-C--:B------:R-:W-:Y:S01]  /*1cc0*/  ISETP.GE.AND P6, PT, R12, R86.reuse, PT ;  /* 0x000000560c00720c */ /* 0x080fe20003fc6270 */
[----:B------:R-:W-:Y:S01]  /*1cd0*/  FMUL.FTZ R47, R47, c[0x0][0x2ec] ;  /* 0x0000bb002f2f7a20 */ /* 0x000fe20000410000 */
[C---:B------:R-:W-:Y:S01]  /*1ce0*/  ISETP.GE.AND P4, PT, R13.reuse, R86, PT ;  /* 0x000000560d00720c */ /* 0x040fe20003f86270 */
[----:B------:R-:W1:Y:S01]  /*1cf0*/  MUFU.TANH R32, R32 ;  /* 0x0000002000207308 */ /* 0x000e620000002400 */
[----:B------:R-:W-:-:S02]  /*1d00*/  ISETP.GE.AND P1, PT, R13, R85, PT ;  /* 0x000000550d00720c */ /* 0x000fc40003f26270 */
[----:B------:R-:W-:Y:S01]  /*1d10*/  IADD3 R13, R24, 0x10, RZ ;  /* 0x00000010180d7810 */ /* 0x000fe20007ffe0ff */
[----:B------:R-:W-:Y:S01]  /*1d20*/  FMUL.FTZ R76, R76, c[0x0][0x2ec] ;  /* 0x0000bb004c4c7a20 */ /* 0x000fe20000410000 */
[-C--:B------:R-:W-:Y:S01]  /*1d30*/  ISETP.GE.AND P3, PT, R12, R85.reuse, PT ;  /* 0x000000550c00720c */ /* 0x080fe20003f66270 */
[----:B------:R-:W-:Y:S01]  /*1d40*/  FMUL.FTZ R77, R77, c[0x0][0x2ec] ;  /* 0x0000bb004d4d7a20 */ /* 0x000fe20000410000 */
[----:B------:R-:W-:Y:S01]  /*1d50*/  IADD3 R12, R24, 0x9, RZ ;  /* 0x00000009180c7810 */ /* 0x000fe20007ffe0ff */
[----:B------:R-:W2:Y:S01]  /*1d60*/  MUFU.TANH R94, R44 ;  /* 0x0000002c005e7308 */ /* 0x000ea20000002400 */
[----:B----4-:R-:W-:Y:S02]  /*1d70*/  FSEL R52, R52, -INF , !P6 ;  /* 0xff80000034347808 */ /* 0x010fe40007000000 */
[----:B------:R-:W-:Y:S02]  /*1d80*/  ISETP.GE.AND P6, PT, R13, R85, PT ;  /* 0x000000550d00720c */ /* 0x000fe40003fc6270 */
[----:B------:R-:W-:-:S02]  /*1d90*/  IADD3 R8, R24, 0x11, RZ ;  /* 0x0000001118087810 */ /* 0x000fc40007ffe0ff */
[C---:B------:R-:W-:Y:S01]  /*1da0*/  ISETP.GE.AND P0, PT, R12.reuse, R86, PT ;  /* 0x000000560c00720c */ /* 0x040fe20003f06270 */
[----:B------:R-:W-:Y:S01]  /*1db0*/  MUFU.TANH R142, R49 ;  /* 0x00000031008e7308 */ /* 0x000fe20000002400 */
[----:B------:R-:W-:Y:S01]  /*1dc0*/  ISETP.GE.AND P5, PT, R12, R85, PT ;  /* 0x000000550c00720c */ /* 0x000fe20003fa6270 */
[----:B------:R-:W-:Y:S01]  /*1dd0*/  FMUL.FTZ R60, R60, c[0x0][0x2ec] ;  /* 0x0000bb003c3c7a20 */ /* 0x000fe20000410000 */
[----:B------:R-:W-:Y:S01]  /*1de0*/  IADD3 R9, R24, 0x18, RZ ;  /* 0x0000001818097810 */ /* 0x000fe20007ffe0ff */
[----:B------:R-:W-:Y:S01]  /*1df0*/  FMUL.FTZ R61, R61, c[0x0][0x2ec] ;  /* 0x0000bb003d3d7a20 */ /* 0x000fe20000410000 */
[----:B-1----:R-:W-:Y:S01]  /*1e00*/  FSEL R12, R30, -INF , !P6 ;  /* 0xff8000001e0c7808 */ /* 0x002fe20007000000 */
[----:B------:R-:W-:Y:S01]  /*1e10*/  FMUL.FTZ R30, R79, c[0x0][0x2ec] ;  /* 0x0000bb004f1e7a20 */ /* 0x000fe20000410000 */
[----:B------:R-:W-:Y:S01]  /*1e20*/  FSEL R10, R41, -INF , !P3 ;  /* 0xff800000290a7808 */ /* 0x000fe20005800000 */
[----:B------:R-:W-:Y:S01]  /*1e30*/  MUFU.TANH R138, R50 ;  /* 0x00000032008a7308 */ /* 0x000fe20000002400 */
[----:B------:R-:W-:-:S02]  /*1e40*/  FSEL R14, R53, -INF , !P4 ;  /* 0xff800000350e7808 */ /* 0x000fc40006000000 */
[CC--:B------:R-:W-:Y:S02]  /*1e50*/  ISETP.GE.AND P3, PT, R8.reuse, R86.reuse, PT ;  /* 0x000000560800720c */ /* 0x0c0fe40003f66270 */
[----:B------:R-:W-:Y:S02]  /*1e60*/  ISETP.GE.AND P4, PT, R8, R85, PT ;  /* 0x000000550800720c */ /* 0x000fe40003f86270 */
[----:B------:R-:W-:Y:S01]  /*1e70*/  FSEL R8, R55, -INF , !P1 ;  /* 0xff80000037087808 */ /* 0x000fe20004800000 */
[----:B------:R-:W1:Y:S01]  /*1e80*/  MUFU.TANH R30, R30 ;  /* 0x0000001e001e7308 */ /* 0x000e620000002400 */
[----:B------:R-:W-:Y:S02]  /*1e90*/  FSEL R54, R54, -INF , !P0 ;  /* 0xff80000036367808 */ /* 0x000fe40004000000 */
[----:B------:R-:W-:Y:S02]  /*1ea0*/  IADD3 R11, R24, 0x19, RZ ;  /* 0x00000019180b7810 */ /* 0x000fe40007ffe0ff */
[----:B------:R-:W-:-:S02]  /*1eb0*/  ISETP.GE.AND P2, PT, R13, R86, PT ;  /* 0x000000560d00720c */ /* 0x000fc40003f46270 */
[CC--:B------:R-:W-:Y:S01]  /*1ec0*/  ISETP.GE.AND P1, PT, R9.reuse, R86.reuse, PT ;  /* 0x000000560900720c */ /* 0x0c0fe20003f26270 */
[----:B------:R-:W4:Y:S01]  /*1ed0*/  MUFU.TANH R134, R51 ;  /* 0x0000003300867308 */ /* 0x000f220000002400 */
[----:B------:R-:W-:Y:S02]  /*1ee0*/  ISETP.GE.AND P0, PT, R9, R85, PT ;  /* 0x000000550900720c */ /* 0x000fe40003f06270 */
[----:B------:R-:W-:Y:S02]  /*1ef0*/  IADD3 R9, R24, 0x20, RZ ;  /* 0x0000002018097810 */ /* 0x000fe40007ffe0ff */
[----:B------:R-:W-:Y:S02]  /*1f00*/  FSEL R64, R64, -INF , !P5 ;  /* 0xff80000040407808 */ /* 0x000fe40006800000 */
[----:B------:R-:W-:Y:S01]  /*1f10*/  ISETP.GE.AND P5, PT, R11, R86, PT ;  /* 0x000000560b00720c */ /* 0x000fe20003fa6270 */
[----:B------:R-:W-:Y:S01]  /*1f20*/  MUFU.TANH R140, R45 ;  /* 0x0000002d008c7308 */ /* 0x000fe20000002400 */
[----:B--2---:R-:W-:-:S02]  /*1f30*/  FSEL R28, R28, -INF , !P2 ;  /* 0xff8000001c1c7808 */ /* 0x004fc40005000000 */
[C---:B------:R-:W-:Y:S02]  /*1f40*/  IADD3 R4, R24.reuse, 0x28, RZ ;  /* 0x0000002818047810 */ /* 0x040fe40007ffe0ff */
[----:B------:R-:W-:Y:S02]  /*1f50*/  ISETP.GE.AND P2, PT, R11, R85, PT ;  /* 0x000000550b00720c */ /* 0x000fe40003f46270 */
[----:B------:R-:W-:Y:S01]  /*1f60*/  ISETP.GE.AND P6, PT, R9, R86, PT ;  /* 0x000000560900720c */ /* 0x000fe20003fc6270 */
[----:B------:R-:W2:Y:S01]  /*1f70*/  MUFU.TANH R104, R46 ;  /* 0x0000002e00687308 */ /* 0x000ea20000002400 */
[----:B------:R-:W-:Y:S02]  /*1f80*/  IADD3 R7, R24, 0x29, RZ ;  /* 0x0000002918077810 */ /* 0x000fe40007ffe0ff */
[----:B------:R-:W-:Y:S01]  /*1f90*/  FSEL R22, R29, -INF , !P3 ;  /* 0xff8000001d167808 */ /* 0x000fe20005800000 */
[----:B------:R-:W-:Y:S01]  /*1fa0*/  FMUL.FTZ R29, R78, c[0x0][0x2ec] ;  /* 0x0000bb004e1d7a20 */ /* 0x000fe20000410000 */
[----:B---3--:R-:W-:-:S02]  /*1fb0*/  FSEL R6, R20, -INF , !P0 ;  /* 0xff80000014067808 */ /* 0x008fc40004000000 */
[----:B------:R-:W-:Y:S01]  /*1fc0*/  FSEL R18, R33, -INF , !P5 ;  /* 0xff80000021127808 */ /* 0x000fe20006800000 */
[----:B------:R-:W3:Y:S01]  /*1fd0*/  MUFU.TANH R90, R47 ;  /* 0x0000002f005a7308 */ /* 0x000ee20000002400 */
[CC--:B------:R-:W-:Y:S02]  /*1fe0*/  ISETP.GE.AND P0, PT, R4.reuse, R86.reuse, PT ;  /* 0x000000560400720c */ /* 0x0c0fe40003f06270 */
[----:B------:R-:W-:Y:S02]  /*1ff0*/  ISETP.GE.AND P5, PT, R4, R85, PT ;  /* 0x000000550400720c */ /* 0x000fe40003fa6270 */
[----:B------:R-:W-:Y:S02]  /*2000*/  FSEL R4, R21, -INF , !P2 ;  /* 0xff80000015047808 */ /* 0x000fe40005000000 */
[----:B-----5:R-:W-:Y:S01]  /*2010*/  FSEL R100, R34, -INF , !P6 ;  /* 0xff80000022647808 */ /* 0x020fe20007000000 */
[----:B------:R-:W5:Y:S01]  /*2020*/  MUFU.TANH R103, R76 ;  /* 0x0000004c00677308 */ /* 0x000f620000002400 */
[----:B------:R-:W-:-:S02]  /*2030*/  ISETP.GE.AND P2, PT, R7, R86, PT ;  /* 0x000000560700720c */ /* 0x000fc40003f46270 */
[----:B------:R-:W-:Y:S02]  /*2040*/  ISETP.GE.AND P6, PT, R7, R85, PT ;  /* 0x000000550700720c */ /* 0x000fe40003fc6270 */
[C---:B------:R-:W-:Y:S02]  /*2050*/  IADD3 R7, R24.reuse, 0x31, RZ ;  /* 0x0000003118077810 */ /* 0x040fe40007ffe0ff */
[----:B------:R-:W-:Y:S01]  /*2060*/  IADD3 R5, R24, 0x21, RZ ;  /* 0x0000002118057810 */ /* 0x000fe20007ffe0ff */
[----:B------:R-:W-:Y:S01]  /*2070*/  MUFU.TANH R102, R77 ;  /* 0x0000004d00667308 */ /* 0x000fe20000002400 */
[----:B------:R-:W-:Y:S01]  /*2080*/  FSEL R16, R31, -INF , !P4 ;  /* 0xff8000001f107808 */ /* 0x000fe20006000000 */
[----:B------:R-:W-:Y:S01]  /*2090*/  FMUL.FTZ R31, R63, c[0x0][0x2ec] ;  /* 0x0000bb003f1f7a20 */ /* 0x000fe20000410000 */
[----:B------:R-:W-:Y:S01]  /*20a0*/  FSEL R36, R32, -INF , !P1 ;  /* 0xff80000020247808 */ /* 0x000fe20004800000 */
[----:B------:R-:W-:Y:S01]  /*20b0*/  FMUL.FTZ R32, R62, c[0x0][0x2ec] ;  /* 0x0000bb003e207a20 */ /* 0x000fe20000410000 */
[----:B------:R-:W-:-:S02]  /*20c0*/  FSEL R94, R94, -INF , !P0 ;  /* 0xff8000005e5e7808 */ /* 0x000fc40004000000 */
[-C--:B------:R-:W-:Y:S01]  /*20d0*/  ISETP.GE.AND P0, PT, R7, R85.reuse, PT ;  /* 0x000000550700720c */ /* 0x080fe20003f06270 */
[----:B------:R-:W2:Y:S01]  /*20e0*/  MUFU.TANH R29, R29 ;  /* 0x0000001d001d7308 */ /* 0x000ea20000002400 */
[-C--:B------:R-:W-:Y:S02]  /*20f0*/  ISETP.GE.AND P3, PT, R9, R85.reuse, PT ;  /* 0x000000550900720c */ /* 0x080fe40003f66270 */
[C---:B------:R-:W-:Y:S02]  /*2100*/  ISETP.GE.AND P4, PT, R5.reuse, R86, PT ;  /* 0x000000560500720c */ /* 0x040fe40003f86270 */
[----:B------:R-:W-:Y:S02]  /*2110*/  ISETP.GE.AND P1, PT, R5, R85, PT ;  /* 0x000000550500720c */ /* 0x000fe40003f26270 */
[----:B------:R-:W-:Y:S01]  /*2120*/  IADD3 R5, R24, 0x30, RZ ;  /* 0x0000003018057810 */ /* 0x000fe20007ffe0ff */
[----:B------:R-:W2:Y:S01]  /*2130*/  MUFU.TANH R106, R60 ;  /* 0x0000003c006a7308 */ /* 0x000ea20000002400 */
[----:B-1----:R-:W-:-:S02]  /*2140*/  FSEL R30, R30, -INF , !P0 ;  /* 0xff8000001e1e7808 */ /* 0x002fc40004000000 */
[----:B------:R-:W-:Y:S02]  /*2150*/  FSEL R138, R138, -INF , !P3 ;  /* 0xff8000008a8a7808 */ /* 0x000fe40005800000 */
[----:B------:R-:W-:Y:S02]  /*2160*/  FSEL R142, R142, -INF , !P4 ;  /* 0xff8000008e8e7808 */ /* 0x000fe40006000000 */
[----:B------:R-:W-:Y:S01]  /*2170*/  ISETP.GE.AND P0, PT, R84, 0x2, PT ;  /* 0x000000025400780c */ /* 0x000fe20003f06270 */
[----:B------:R-:W-:Y:S01]  /*2180*/  MUFU.TANH R105, R61 ;  /* 0x0000003d00697308 */ /* 0x000fe20000002400 */
[C---:B------:R-:W-:Y:S02]  /*2190*/  ISETP.GE.AND P3, PT, R5.reuse, R86, PT ;  /* 0x000000560500720c */ /* 0x040fe40003f66270 */
[----:B------:R-:W-:Y:S02]  /*21a0*/  ISETP.GE.AND P4, PT, R5, R85, PT ;  /* 0x000000550500720c */ /* 0x000fe40003f86270 */
[----:B------:R-:W-:-:S02]  /*21b0*/  IADD3 R5, R24, 0x38, RZ ;  /* 0x0000003818057810 */ /* 0x000fc40007ffe0ff */
[----:B----4-:R-:W-:Y:S01]  /*21c0*/  FSEL R134, R134, -INF , !P1 ;  /* 0xff80000086867808 */ /* 0x010fe20004800000 */
[----:B------:R-:W1:Y:S01]  /*21d0*/  MUFU.TANH R32, R32 ;  /* 0x0000002000207308 */ /* 0x000e620000002400 */
[----:B--2---:R-:W-:Y:S02]  /*21e0*/  FSEL R104, R104, -INF , !P5 ;  /* 0xff80000068687808 */ /* 0x004fe40006800000 */
[----:B------:R-:W-:Y:S01]  /*21f0*/  FSEL R140, R140, -INF , !P2 ;  /* 0xff8000008c8c7808 */ /* 0x000fe20005000000 */
[----:B------:R-:W-:Y:S01]  /*2200*/  BAR.SYNC.DEFER_BLOCKING 0x0 ;  /* 0x0000000000007b1d */ /* 0x000fe20000010000 */
[-C--:B------:R-:W-:Y:S02]  /*2210*/  ISETP.GE.AND P1, PT, R7, R86.reuse, PT ;  /* 0x000000560700720c */ /* 0x080fe40003f26270 */
[C---:B------:R-:W-:Y:S02]  /*2220*/  ISETP.GE.AND P5, PT, R5.reuse, R86, PT ;  /* 0x000000560500720c */ /* 0x040fe40003fa6270 */
[----:B------:R-:W-:Y:S01]  /*2230*/  ISETP.GE.AND P2, PT, R5, R85, PT ;  /* 0x000000550500720c */ /* 0x000fe20003f46270 */
[----:B------:R-:W2:Y:S01]  /*2240*/  MUFU.TANH R31, R31 ;  /* 0x0000001f001f7308 */ /* 0x000ea20000002400 */
        /* <DEDUP_REMOVED lines=10> */
[----:B-1----:R-:W-:Y:S02]  /*22f0*/  FSEL R32, R32, -INF , !P2 ;  /* 0xff80000020207808 */ /* 0x002fe40005000000 */
[----:B------:R-:W-:Y:S02]  /*2300*/  FSEL R0, R0, -INF , !P6 ;  /* 0xff80000000007808 */ /* 0x000fe40007000000 */
[----:B------:R-:W-:-:S02]  /*2310*/  FSEL R40, R40, -INF , !P3 ;  /* 0xff80000028287808 */ /* 0x000fc40005800000 */
[----:B------:R-:W-:Y:S02]  /*2320*/  FSEL R105, R105, -INF , !P4 ;  /* 0xff80000069697808 */ /* 0x000fe40006000000 */
[----:B--2---:R-:W-:Y:S01]  /*2330*/  FSEL R31, R31, -INF , !P1 ;  /* 0xff8000001f1f7808 */ /* 0x004fe20004800000 */
        /* <DEDUP_REMOVED lines=21> */
.L_x_769:
[----:B------:R-:W-:Y:S01]  /*2490*/  FMNMX.FTZ R7, R0, R52, !PT ;  /* 0x0000003400077209 */ /* 0x000fe20007810000 */
[----:B------:R-:W-:Y:S01]  /*24a0*/  ULDC UR4, c[0x0][0x1a0] ;  /* 0x0000680000047ab9 */ /* 0x000fe20000000800 */
        /* <DEDUP_REMOVED lines=30> */
[----:B-1----:R-:W-:Y:S02]  /*2690*/  FMNMX.FTZ R20, R32, R5, !PT ;  /* 0x0000000520147209 */ /* 0x002fe40007810000 */
[----:B------:R-:W-:Y:S01]  /*26a0*/  LEA R87, R3, R109, 0x1 ;  /* 0x0000006d03577211 */ /* 0x000fe200078e08ff */
[----:B------:R-:W1:Y:S01]  /*26b0*/  SHFL.BFLY PT, R7, R24, 0x2, 0x1f ;  /* 0x0c401f0018077f89 */ /* 0x000e6200000e0000 */
[----:B------:R-:W-:-:S03]  /*26c0*/  FMNMX.FTZ R20, R31, R20, !PT ;  /* 0x000000141f147209 */ /* 0x000fc60007810000 */
[----:B------:R-:W-:Y:S04]  /*26d0*/  LDSM.16.MT88.4 R68, [R87+0x6000] ;  /* 0x006000005744783b */ /* 0x000fe80000004200 */
[----:B------:R-:W2:Y:S01]  /*26e0*/  SHFL.BFLY PT, R5, R20, 0x2, 0x1f ;  /* 0x0c401f0014057f89 */ /* 0x000ea200000e0000 */
[----:B-1----:R-:W-:-:S05]  /*26f0*/  FMNMX.FTZ R7, R24, R7, !PT ;  /* 0x0000000718077209 */ /* 0x002fca0007810000 */
[----:B------:R-:W1:Y:S01]  /*2700*/  SHFL.BFLY PT, R2, R7, 0x1, 0x1f ;  /* 0x0c201f0007027f89 */ /* 0x000e6200000e0000 */
[----:B--2---:R-:W-:Y:S02]  /*2710*/  FMNMX.FTZ R5, R20, R5, !PT ;  /* 0x0000000514057209 */ /* 0x004fe40007810000 */
[----:B-1----:R-:W-:-:S04]  /*2720*/  FMNMX.FTZ R2, R7, R2, !PT ;  /* 0x0000000207027209 */ /* 0x002fc80007810000 */
[C---:B------:R-:W-:Y:S01]  /*2730*/  FSETP.NEU.FTZ.AND P1, PT, R2.reuse, -INF , PT ;  /* 0xff8000000200780b */ /* 0x040fe20003f3d000 */
[----:B------:R-:W-:-:S05]  /*2740*/  FMUL.FTZ R133, R2, c[0x0][0x23c] ;  /* 0x00008f0002857a20 */ /* 0x000fca0000410000 */
[----:B------:R-:W-:-:S05]  /*2750*/  FSEL R133, R133, RZ, P1 ;  /* 0x000000ff85857208 */ /* 0x000fca0000800000 */
[--C-:B------:R-:W-:Y:S02]  /*2760*/  FFMA.FTZ R132, R0, c[0x0][0x23c], -R133.reuse ;  /* 0x00008f0000847a23 */ /* 0x100fe40000010885 */
[----:B------:R-:W1:Y:S01]  /*2770*/  SHFL.BFLY PT, R0, R5, 0x1, 0x1f ;  /* 0x0c201f0005007f89 */ /* 0x000e6200000e0000 */
[--C-:B------:R-:W-:Y:S02]  /*2780*/  FFMA.FTZ R107, R52, c[0x0][0x23c], -R133.reuse ;  /* 0x00008f00346b7a23 */ /* 0x100fe40000010885 */
[--C-:B------:R-:W-:Y:S01]  /*2790*/  FFMA.FTZ R35, R14, c[0x0][0x23c], -R133.reuse ;  /* 0x00008f000e237a23 */ /* 0x100fe20000010885 */
[----:B------:R-:W-:Y:S01]  /*27a0*/  MUFU.EX2 R132, R132 ;  /* 0x0000008400847308 */ /* 0x000fe20000000800 */
[--C-:B------:R-:W-:Y:S02]  /*27b0*/  FFMA.FTZ R26, R54, c[0x0][0x23c], -R133.reuse ;  /* 0x00008f00361a7a23 */ /* 0x100fe40000010885 */
[--C-:B------:R-:W-:Y:S01]  /*27c0*/  FFMA.FTZ R25, R28, c[0x0][0x23c], -R133.reuse ;  /* 0x00008f001c197a23 */ /* 0x100fe20000010885 */
[----:B------:R-:W2:Y:S01]  /*27d0*/  LDSM.16.MT88.4 R52, [R87+0x7000] ;  /* 0x007000005734783b */ /* 0x000ea20000004200 */
[----:B------:R-:W-:-:S02]  /*27e0*/  FFMA.FTZ R22, R22, c[0x0][0x23c], -R133 ;  /* 0x00008f0016167a23 */ /* 0x000fc40000010885 */
[--C-:B------:R-:W-:Y:S01]  /*27f0*/  FFMA.FTZ R21, R36, c[0x0][0x23c], -R133.reuse ;  /* 0x00008f0024157a23 */ /* 0x100fe20000010885 */
[----:B------:R-:W3:Y:S01]  /*2800*/  MUFU.EX2 R107, R107 ;  /* 0x0000006b006b7308 */ /* 0x000ee20000000800 */
[--C-:B------:R-:W-:Y:S02]  /*2810*/  FFMA.FTZ R20, R18, c[0x0][0x23c], -R133.reuse ;  /* 0x00008f0012147a23 */ /* 0x100fe40000010885 */
[--C-:B------:R-:W-:Y:S02]  /*2820*/  FFMA.FTZ R100, R100, c[0x0][0x23c], -R133.reuse ;  /* 0x00008f0064647a23 */ /* 0x100fe40000010885 */
[--C-:B------:R-:W-:Y:S02]  /*2830*/  FFMA.FTZ R95, R142, c[0x0][0x23c], -R133.reuse ;  /* 0x00008f008e5f7a23 */ /* 0x100fe40000010885 */
[--C-:B------:R-:W-:Y:S01]  /*2840*/  FFMA.FTZ R94, R94, c[0x0][0x23c], -R133.reuse ;  /* 0x00008f005e5e7a23 */ /* 0x100fe20000010885 */
[----:B------:R-:W-:Y:S01]  /*2850*/  MUFU.EX2 R35, R35 ;  /* 0x0000002300237308 */ /* 0x000fe20000000800 */
[----:B------:R-:W-:-:S02]  /*2860*/  FFMA.FTZ R91, R140, c[0x0][0x23c], -R133 ;  /* 0x00008f008c5b7a23 */ /* 0x000fc40000010885 */
[--C-:B------:R-:W-:Y:S01]  /*2870*/  FFMA.FTZ R103, R103, c[0x0][0x23c], -R133.reuse ;  /* 0x00008f0067677a23 */ /* 0x100fe20000010885 */
[----:B-1----:R-:W-:Y:S01]  /*2880*/  FMNMX.FTZ R0, R5, R0, !PT ;  /* 0x0000000005007209 */ /* 0x002fe20007810000 */
[--C-:B------:R-:W-:Y:S02]  /*2890*/  FFMA.FTZ R102, R102, c[0x0][0x23c], -R133.reuse ;  /* 0x00008f0066667a23 */ /* 0x100fe40000010885 */
[--C-:B------:R-:W-:Y:S01]  /*28a0*/  FFMA.FTZ R106, R106, c[0x0][0x23c], -R133.reuse ;  /* 0x00008f006a6a7a23 */ /* 0x100fe20000010885 */
[C---:B------:R-:W-:Y:S01]  /*28b0*/  FSETP.NEU.FTZ.AND P1, PT, R0.reuse, -INF , PT ;  /* 0xff8000000000780b */ /* 0x040fe20003f3d000 */
[----:B------:R-:W-:Y:S01]  /*28c0*/  FMUL.FTZ R33, R0, c[0x0][0x23c] ;  /* 0x00008f0000217a20 */ /* 0x000fe20000410000 */
[----:B------:R-:W1:Y:S01]  /*28d0*/  MUFU.EX2 R26, R26 ;  /* 0x0000001a001a7308 */ /* 0x000e620000000800 */
[----:B---3--:R-:W-:Y:S01]  /*28e0*/  F2FP.BF16.PACK_AB R48, R107, R132 ;  /* 0x000000846b30723e */ /* 0x008fe200000010ff */
[----:B------:R-:W-:Y:S02]  /*28f0*/  FFMA.FTZ R105, R105, c[0x0][0x23c], -R133 ;  /* 0x00008f0069697a23 */ /* 0x000fe40000010885 */
[----:B------:R-:W-:Y:S01]  /*2900*/  FSEL R33, R33, RZ, P1 ;  /* 0x000000ff21217208 */ /* 0x000fe20000800000 */
[----:B------:R-:W-:-:S03]  /*2910*/  FADD.FTZ R132, R132, R107 ;  /* 0x0000006b84847221 */ /* 0x000fc60000010000 */
[----:B------:R-:W-:Y:S01]  /*2920*/  MUFU.EX2 R25, R25 ;  /* 0x0000001900197308 */ /* 0x000fe20000000800 */
[--C-:B------:R-:W-:Y:S02]  /*2930*/  FFMA.FTZ R89, R40, c[0x0][0x23c], -R33.reuse ;  /* 0x00008f0028597a23 */ /* 0x100fe40000010821 */
[--C-:B------:R-:W-:Y:S01]  /*2940*/  FFMA.FTZ R88, R10, c[0x0][0x23c], -R33.reuse ;  /* 0x00008f000a587a23 */ /* 0x100fe20000010821 */
[----:B------:R-:W3:Y:S01]  /*2950*/  LDSM.16.MT88.4 R40, [R109+0x8000] ;  /* 0x008000006d28783b */ /* 0x000ee20000004200 */
[--C-:B------:R-:W-:Y:S02]  /*2960*/  FFMA.FTZ R34, R8, c[0x0][0x23c], -R33.reuse ;  /* 0x00008f0008227a23 */ /* 0x100fe40000010821 */
[--C-:B------:R-:W-:Y:S01]  /*2970*/  FFMA.FTZ R27, R64, c[0x0][0x23c], -R33.reuse ;  /* 0x00008f00401b7a23 */ /* 0x100fe20000010821 */
[----:B------:R-:W-:Y:S01]  /*2980*/  MUFU.EX2 R89, R89 ;  /* 0x0000005900597308 */ /* 0x000fe20000000800 */
[----:B------:R-:W4:Y:S01]  /*2990*/  LDSM.16.MT88.4 R8, [R87+0x6400] ;  /* 0x006400005708783b */ /* 0x000f220000004200 */
[----:B-1----:R-:W-:Y:S01]  /*29a0*/  F2FP.BF16.PACK_AB R50, R26, R35 ;  /* 0x000000231a32723e */ /* 0x002fe200000010ff */
[----:B------:R-:W-:-:S02]  /*29b0*/  FFMA.FTZ R28, R12, c[0x0][0x23c], -R33 ;  /* 0x00008f000c1c7a23 */ /* 0x000fc40000010821 */
[--C-:B------:R-:W-:Y:S01]  /*29c0*/  FFMA.FTZ R23, R16, c[0x0][0x23c], -R33.reuse ;  /* 0x00008f0010177a23 */ /* 0x100fe20000010821 */
[----:B------:R-:W1:Y:S01]  /*29d0*/  LDSM.16.MT88.4 R12, [R109+0x7400] ;  /* 0x007400006d0c783b */ /* 0x000e620000004200 */
[--C-:B------:R-:W-:Y:S01]  /*29e0*/  FFMA.FTZ R24, R6, c[0x0][0x23c], -R33.reuse ;  /* 0x00008f0006187a23 */ /* 0x100fe20000010821 */
[----:B------:R-:W5:Y:S01]  /*29f0*/  MUFU.EX2 R88, R88 ;  /* 0x0000005800587308 */ /* 0x000f620000000800 */
[--C-:B------:R-:W-:Y:S01]  /*2a00*/  FFMA.FTZ R3, R4, c[0x0][0x23c], -R33.reuse ;  /* 0x00008f0004037a23 */ /* 0x100fe20000010821 */
[----:B------:R-:W1:Y:S01]  /*2a10*/  LDSM.16.MT88.4 R16, [R109+0x6400] ;  /* 0x006400006d10783b */ /* 0x000e620000004200 */
        /* <DEDUP_REMOVED lines=8> */
[----:B------:R-:W2:Y:S01]  /*2aa0*/  MUFU.EX2 R27, R27 ;  /* 0x0000001b001b7308 */ /* 0x000ea20000000800 */
[----:B-----5:R-:W-:Y:S01]  /*2ab0*/  F2FP.BF16.PACK_AB R49, R88, R89 ;  /* 0x000000595831723e */ /* 0x020fe200000010ff */
[----:B------:R-:W-:Y:S02]  /*2ac0*/  FFMA.FTZ R32, R32, c[0x0][0x23c], -R33 ;  /* 0x00008f0020207a23 */ /* 0x000fe40000010821 */
[----:B------:R-:W-:Y:S02]  /*2ad0*/  FADD.FTZ R89, R89, R88 ;  /* 0x0000005859597221 */ /* 0x000fe40000010000 */
[----:B------:R-:W-:-:S02]  /*2ae0*/  FADD.FTZ R35, R35, R132 ;  /* 0x0000008423237221 */ /* 0x000fc40000010000 */
[----:B------:R-:W5:Y:S02]  /*2af0*/  MUFU.EX2 R22, R22 ;  /* 0x0000001600167308 */ /* 0x000f640000000800 */
[----:B------:R-:W-:Y:S01]  /*2b00*/  FADD.FTZ R26, R26, R35 ;  /* 0x000000231a1a7221 */ /* 0x000fe20000010000 */
[----:B--2---:R-:W-:-:S05]  /*2b10*/  F2FP.BF16.PACK_AB R51, R27, R34 ;  /* 0x000000221b33723e */ /* 0x004fca00000010ff */
[----:B------:R-:W-:Y:S01]  /*2b20*/  MUFU.EX2 R21, R21 ;  /* 0x0000001500157308 */ /* 0x000fe20000000800 */
[----:B------:R-:W-:-:S04]  /*2b30*/  FADD.FTZ R34, R34, R89 ;  /* 0x0000005922227221 */ /* 0x000fc80000010000 */
[----:B------:R-:W-:Y:S01]  /*2b40*/  FADD.FTZ R27, R27, R34 ;  /* 0x000000221b1b7221 */ /* 0x000fe20000010000 */
[----:B------:R-:W-:Y:S01]  /*2b50*/  HMMA.16816.F32.BF16 R72, R48, R68, RZ ;  /* 0x000000443048723c */ /* 0x000fe200000418ff */
[----:B-----5:R-:W-:Y:S01]  /*2b60*/  F2FP.BF16.PACK_AB R4, R22, R25 ;  /* 0x000000191604723e */ /* 0x020fe200000010ff */
[----:B------:R-:W2:Y:S01]  /*2b70*/  MUFU.EX2 R20, R20 ;  /* 0x0000001400147308 */ /* 0x000ea20000000800 */
[----:B------:R-:W-:-:S04]  /*2b80*/  FADD.FTZ R25, R25, R26 ;  /* 0x0000001a19197221 */ /* 0x000fc80000010000 */
[----:B------:R-:W-:Y:S01]  /*2b90*/  FADD.FTZ R22, R22, R25 ;  /* 0x0000001916167221 */ /* 0x000fe20000010000 */
[C---:B------:R-:W-:Y:S02]  /*2ba0*/  HMMA.16816.F32.BF16 R68, R48.reuse, R70, RZ ;  /* 0x000000463044723c */ /* 0x040fe400000418ff */
[----:B------:R-:W-:Y:S06]  /*2bb0*/  MUFU.EX2 R28, R28 ;  /* 0x0000001c001c7308 */ /* 0x000fec0000000800 */
[----:B------:R-:W-:Y:S02]  /*2bc0*/  HMMA.16816.F32.BF16 R56, R48, R52, RZ ;  /* 0x000000343038723c */ /* 0x000fe400000418ff */
[----:B------:R-:W5:Y:S01]  /*2bd0*/  MUFU.EX2 R23, R23 ;  /* 0x0000001700177308 */ /* 0x000f620000000800 */
[----:B--2---:R-:W-:Y:S01]  /*2be0*/  F2FP.BF16.PACK_AB R6, R20, R21 ;  /* 0x000000151406723e */ /* 0x004fe200000010ff */
[----:B------:R-:W-:-:S04]  /*2bf0*/  FADD.FTZ R21, R21, R22 ;  /* 0x0000001615157221 */ /* 0x000fc80000010000 */
[C---:B------:R-:W-:Y:S01]  /*2c00*/  HMMA.16816.F32.BF16 R52, R48.reuse, R54, RZ ;  /* 0x000000363034723c */ /* 0x040fe200000418ff */
[----:B------:R-:W-:Y:S01]  /*2c10*/  FADD.FTZ R21, R20, R21 ;  /* 0x0000001514157221 */ /* 0x000fe20000010000 */
[----:B------:R-:W-:Y:S06]  /*2c20*/  MUFU.EX2 R24, R24 ;  /* 0x0000001800187308 */ /* 0x000fec0000000800 */
[----:B------:R-:W-:Y:S02]  /*2c30*/  HMMA.16816.F32.BF16 R80, R48, R76, RZ ;  /* 0x0000004c3050723c */ /* 0x000fe400000418ff */
[----:B------:R-:W2:Y:S01]  /*2c40*/  MUFU.EX2 R3, R3 ;  /* 0x0000000300037308 */ /* 0x000ea20000000800 */
[----:B-----5:R-:W-:Y:S01]  /*2c50*/  F2FP.BF16.PACK_AB R5, R23, R28 ;  /* 0x0000001c1705723e */ /* 0x020fe200000010ff */
[----:B------:R-:W-:-:S04]  /*2c60*/  FADD.FTZ R28, R28, R27 ;  /* 0x0000001b1c1c7221 */ /* 0x000fc80000010000 */
[C---:B------:R-:W-:Y:S01]  /*2c70*/  HMMA.16816.F32.BF16 R64, R48.reuse, R60, RZ ;  /* 0x0000003c3040723c */ /* 0x040fe200000418ff */
[----:B------:R-:W-:Y:S01]  /*2c80*/  FADD.FTZ R23, R23, R28 ;  /* 0x0000001c17177221 */ /* 0x000fe20000010000 */
[----:B------:R-:W-:Y:S06]  /*2c90*/  MUFU.EX2 R100, R100 ;  /* 0x0000006400647308 */ /* 0x000fec0000000800 */
[----:B---3--:R-:W-:Y:S01]  /*2ca0*/  HMMA.16816.F32.BF16 R36, R48, R40, RZ ;  /* 0x000000283024723c */ /* 0x008fe200000418ff */
[----:B--2---:R-:W-:Y:S01]  /*2cb0*/  F2FP.BF16.PACK_AB R7, R3, R24 ;  /* 0x000000180307723e */ /* 0x004fe200000010ff */
[----:B------:R-:W2:Y:S01]  /*2cc0*/  MUFU.EX2 R95, R95 ;  /* 0x0000005f005f7308 */ /* 0x000ea20000000800 */
[----:B------:R-:W-:-:S05]  /*2cd0*/  FADD.FTZ R24, R24, R23 ;  /* 0x0000001718187221 */ /* 0x000fca0000010000 */
[----:B------:R-:W-:Y:S01]  /*2ce0*/  HMMA.16816.F32.BF16 R76, R48, R78, RZ ;  /* 0x0000004e304c723c */ /* 0x000fe200000418ff */
[----:B------:R-:W-:Y:S01]  /*2cf0*/  FADD.FTZ R24, R3, R24 ;  /* 0x0000001803187221 */ /* 0x000fe20000010000 */
[----:B------:R-:W-:Y:S01]  /*2d00*/  MOV R3, c[0x0][0x1a4] ;  /* 0x0000690000037a02 */ /* 0x000fe20000000f00 */
[----:B------:R-:W-:Y:S05]  /*2d10*/  MUFU.EX2 R94, R94 ;  /* 0x0000005e005e7308 */ /* 0x000fea0000000800 */
[C---:B----4-:R-:W-:Y:S03]  /*2d20*/  HMMA.16816.F32.BF16 R72, R4.reuse, R8, R72 ;  /* 0x000000080448723c */ /* 0x050fe60000041848 */
[----:B------:R-:W-:Y:S05]  /*2d30*/  MUFU.EX2 R91, R91 ;  /* 0x0000005b005b7308 */ /* 0x000fea0000000800 */
[----:B------:R-:W-:Y:S01]  /*2d40*/  HMMA.16816.F32.BF16 R68, R4, R10, R68 ;  /* 0x0000000a0444723c */ /* 0x000fe20000041844 */
[----:B------:R-:W3:Y:S02]  /*2d50*/  LDSM.16.MT88.4 R8, [R87+0x7400] ;  /* 0x007400005708783b */ /* 0x000ee40000004200 */
[----:B------:R-:W-:Y:S05]  /*2d60*/  MUFU.EX2 R101, R101 ;  /* 0x0000006500657308 */ /* 0x000fea0000000800 */
[C---:B------:R-:W-:Y:S03]  /*2d70*/  HMMA.16816.F32.BF16 R60, R48.reuse, R62, RZ ;  /* 0x0000003e303c723c */ /* 0x040fe600000418ff */
[----:B------:R-:W4:Y:S05]  /*2d80*/  MUFU.EX2 R92, R92 ;  /* 0x0000005c005c7308 */ /* 0x000f2a0000000800 */
[----:B------:R-:W-:Y:S03]  /*2d90*/  HMMA.16816.F32.BF16 R40, R48, R42, RZ ;  /* 0x0000002a3028723c */ /* 0x000fe600000418ff */
[----:B------:R-:W-:Y:S05]  /*2da0*/  MUFU.EX2 R93, R93 ;  /* 0x0000005d005d7308 */ /* 0x000fea0000000800 */
[C---:B-1----:R-:W-:Y:S03]  /*2db0*/  HMMA.16816.F32.BF16 R64, R4.reuse, R12, R64 ;  /* 0x0000000c0440723c */ /* 0x042fe60000041840 */
[----:B------:R-:W1:Y:S05]  /*2dc0*/  MUFU.EX2 R90, R90 ;  /* 0x0000005a005a7308 */ /* 0x000e6a0000000800 */
[C---:B------:R-:W-:Y:S01]  /*2dd0*/  HMMA.16816.F32.BF16 R60, R4.reuse, R14, R60 ;  /* 0x0000000e043c723c */ /* 0x040fe2000004183c */
[----:B------:R-:W5:Y:S02]  /*2de0*/  LDSM.16.MT88.4 R12, [R109+0x8400] ;  /* 0x008400006d0c783b */ /* 0x000f640000004200 */
[----:B------:R-:W-:Y:S05]  /*2df0*/  MUFU.EX2 R103, R103 ;  /* 0x0000006700677308 */ /* 0x000fea0000000800 */
[C---:B------:R-:W-:Y:S03]  /*2e00*/  HMMA.16816.F32.BF16 R80, R4.reuse, R16, R80 ;  /* 0x000000100450723c */ /* 0x040fe60000041850 */
[----:B------:R-:W1:Y:S05]  /*2e10*/  MUFU.EX2 R102, R102 ;  /* 0x0000006600667308 */ /* 0x000e6a0000000800 */
[C---:B---3--:R-:W-:Y:S03]  /*2e20*/  HMMA.16816.F32.BF16 R56, R4.reuse, R8, R56 ;  /* 0x000000080438723c */ /* 0x048fe60000041838 */
[----:B------:R-:W-:Y:S05]  /*2e30*/  MUFU.EX2 R106, R106 ;  /* 0x0000006a006a7308 */ /* 0x000fea0000000800 */
[C---:B------:R-:W-:Y:S01]  /*2e40*/  HMMA.16816.F32.BF16 R52, R4.reuse, R10, R52 ;  /* 0x0000000a0434723c */ /* 0x040fe20000041834 */
[----:B------:R-:W3:Y:S02]  /*2e50*/  LDSM.16.MT88.4 R8, [R87+0x8000] ;  /* 0x008000005708783b */ /* 0x000ee40000004200 */
[----:B------:R-:W-:Y:S05]  /*2e60*/  MUFU.EX2 R105, R105 ;  /* 0x0000006900697308 */ /* 0x000fea0000000800 */
[C---:B------:R-:W-:Y:S01]  /*2e70*/  HMMA.16816.F32.BF16 R76, R4.reuse, R18, R76 ;  /* 0x00000012044c723c */ /* 0x040fe2000004184c */
[----:B------:R-:W-:Y:S02]  /*2e80*/  LDSM.16.MT88.4 R16, [R109+0x6c00] ;  /* 0x006c00006d10783b */ /* 0x000fe40000004200 */
[----:B------:R-:W-:Y:S05]  /*2e90*/  MUFU.EX2 R29, R29 ;  /* 0x0000001d001d7308 */ /* 0x000fea0000000800 */
[C---:B-----5:R-:W-:Y:S03]  /*2ea0*/  HMMA.16816.F32.BF16 R36, R4.reuse, R12, R36 ;  /* 0x0000000c0424723c */ /* 0x060fe60000041824 */
[----:B------:R-:W5:Y:S05]  /*2eb0*/  MUFU.EX2 R30, R30 ;  /* 0x0000001e001e7308 */ /* 0x000f6a0000000800 */
[----:B------:R-:W-:Y:S01]  /*2ec0*/  HMMA.16816.F32.BF16 R40, R4, R14, R40 ;  /* 0x0000000e0428723c */ /* 0x000fe20000041828 */
[----:B------:R-:W-:Y:S02]  /*2ed0*/  LDSM.16.MT88.4 R12, [R87+0x6c00] ;  /* 0x006c0000570c783b */ /* 0x000fe40000004200 */
[----:B------:R-:W-:Y:S08]  /*2ee0*/  MUFU.EX2 R31, R32 ;  /* 0x00000020001f7308 */ /* 0x000ff00000000800 */
[----:B------:R-:W1:Y:S01]  /*2ef0*/  MUFU.EX2 R134, R134 ;  /* 0x0000008600867308 */ /* 0x000e620000000800 */
[C---:B---3--:R-:W-:Y:S08]  /*2f00*/  HMMA.16816.F32.BF16 R44, R48.reuse, R8, RZ ;  /* 0x00000008302c723c */ /* 0x048ff000000418ff */
[----:B------:R-:W-:Y:S01]  /*2f10*/  HMMA.16816.F32.BF16 R48, R48, R10, RZ ;  /* 0x0000000a3030723c */ /* 0x000fe200000418ff */
[----:B------:R-:W3:Y:S11]  /*2f20*/  LDSM.16.MT88.4 R8, [R87+0x8400] ;  /* 0x008400005708783b */ /* 0x000ef60000004200 */
[----:B------:R-:W-:Y:S04]  /*2f30*/  @!UPT UIADD3 URZ, URZ, URZ, URZ ;  /* 0x0000003f3f3ff290 */ /* 0x000fe8000fffe03f */
[C---:B---3--:R-:W-:Y:S08]  /*2f40*/  HMMA.16816.F32.BF16 R44, R4.reuse, R8, R44 ;  /* 0x00000008042c723c */ /* 0x048ff0000004182c */
[----:B------:R-:W-:Y:S01]  /*2f50*/  HMMA.16816.F32.BF16 R48, R4, R10, R48 ;  /* 0x0000000a0430723c */ /* 0x000fe20000041830 */
[----:B------:R-:W3:Y:S06]  /*2f60*/  LDSM.16.MT88.4 R8, [R109+0x6800] ;  /* 0x006800006d08783b */ /* 0x000eec0000004200 */
[----:B--2---:R-:W-:Y:S01]  /*2f70*/  F2FP.BF16.PACK_AB R4, R95, R100 ;  /* 0x000000645f04723e */ /* 0x004fe200000010ff */
[----:B------:R-:W-:Y:S01]  /*2f80*/  FADD.FTZ R100, R100, R21 ;  /* 0x0000001564647221 */ /* 0x000fe20000010000 */
[----:B----4-:R-:W-:Y:S01]  /*2f90*/  F2FP.BF16.PACK_AB R5, R92, R101 ;  /* 0x000000655c05723e */ /* 0x010fe200000010ff */
[----:B------:R-:W-:Y:S01]  /*2fa0*/  FADD.FTZ R101, R101, R24 ;  /* 0x0000001865657221 */ /* 0x000fe20000010000 */
[----:B------:R-:W-:Y:S01]  /*2fb0*/  F2FP.BF16.PACK_AB R6, R91, R94 ;  /* 0x0000005e5b06723e */ /* 0x000fe200000010ff */
[----:B------:R-:W-:Y:S01]  /*2fc0*/  FADD.FTZ R95, R95, R100 ;  /* 0x000000645f5f7221 */ /* 0x000fe20000010000 */
[----:B-1----:R-:W-:Y:S01]  /*2fd0*/  F2FP.BF16.PACK_AB R7, R90, R93 ;  /* 0x0000005d5a07723e */ /* 0x002fe200000010ff */
[----:B------:R-:W-:-:S02]  /*2fe0*/  FADD.FTZ R92, R92, R101 ;  /* 0x000000655c5c7221 */ /* 0x000fc40000010000 */
[----:B------:R-:W-:Y:S02]  /*2ff0*/  FADD.FTZ R94, R94, R95 ;  /* 0x0000005f5e5e7221 */ /* 0x000fe40000010000 */
[----:B------:R-:W-:Y:S02]  /*3000*/  FADD.FTZ R93, R93, R92 ;  /* 0x0000005c5d5d7221 */ /* 0x000fe40000010000 */
[----:B------:R-:W-:Y:S02]  /*3010*/  FADD.FTZ R94, R91, R94 ;  /* 0x0000005e5b5e7221 */ /* 0x000fe40000010000 */
[----:B------:R-:W-:Y:S01]  /*3020*/  FADD.FTZ R90, R90, R93 ;  /* 0x0000005d5a5a7221 */ /* 0x000fe20000010000 */
[C---:B---3--:R-:W-:Y:S08]  /*3030*/  HMMA.16816.F32.BF16 R80, R4.reuse, R8, R80 ;  /* 0x000000080450723c */ /* 0x048ff00000041850 */
        /* <DEDUP_REMOVED lines=142> */
[----:B------:R-:W-:Y:S01]  /*3920*/  HMMA.16816.F32.BF16 R28, R92, R90, R28 ;  /* 0x0000005a5c1c723c */ /* 0x000fe2000004181c */
[----:B------:R-:W1:Y:S11]  /*3930*/  LDSM.16.M88.4 R88, [R108+0x5400] ;  /* 0x005400006c58783b */ /* 0x000e760000000200 */
[----:B------:R-:W-:Y:S04]  /*3940*/  @!UPT UIADD3 URZ, URZ, URZ, URZ ;  /* 0x0000003f3f3ff290 */ /* 0x000fe8000fffe03f */
[----:B------:R-:W-:-:S04]  /*3950*/  FMUL.FTZ R35, R35, c[0x0][0x2ec] ;  /* 0x0000bb0023237a20 */ /* 0x000fc80000410000 */
[----:B------:R-:W2:Y:S04]  /*3960*/  MUFU.TANH R148, R35 ;  /* 0x0000002300947308 */ /* 0x000ea80000002400 */
[----:B------:R-:W-:Y:S02]  /*3970*/  FMUL.FTZ R150, R28, c[0x0][0x2ec] ;  /* 0x0000bb001c967a20 */ /* 0x000fe40000410000 */
[----:B------:R-:W-:Y:S02]  /*3980*/  FMUL.FTZ R30, R30, c[0x0][0x2ec] ;  /* 0x0000bb001e1e7a20 */ /* 0x000fe40000410000 */
[----:B------:R-:W-:Y:S02]  /*3990*/  FMUL.FTZ R28, R29, c[0x0][0x2ec] ;  /* 0x0000bb001d1c7a20 */ /* 0x000fe40000410000 */
[----:B------:R-:W3:Y:S01]  /*39a0*/  MUFU.TANH R150, R150 ;  /* 0x0000009600967308 */ /* 0x000ee20000002400 */
[----:B------:R-:W-:-:S07]  /*39b0*/  FMUL.FTZ R31, R31, c[0x0][0x2ec] ;  /* 0x0000bb001f1f7a20 */ /* 0x000fce0000410000 */
[----:B------:R-:W4:Y:S01]  /*39c0*/  MUFU.TANH R146, R30 ;  /* 0x0000001e00927308 */ /* 0x000f220000002400 */
[C---:B-1----:R-:W-:Y:S07]  /*39d0*/  HMMA.16816.F32.BF16 R24, R92.reuse, R88, R24 ;  /* 0x000000585c18723c */ /* 0x042fee0000041818 */
[----:B------:R-:W-:Y:S01]  /*39e0*/  MUFU.TANH R28, R28 ;  /* 0x0000001c001c7308 */ /* 0x000fe20000002400 */
[----:B------:R-:W-:Y:S01]  /*39f0*/  HMMA.16816.F32.BF16 R20, R92, R90, R20 ;  /* 0x0000005a5c14723c */ /* 0x000fe20000041814 */
[----:B------:R-:W1:Y:S06]  /*3a00*/  LDSM.16.M88.4 R88, [R108+0x5800] ;  /* 0x005800006c58783b */ /* 0x000e6c0000000200 */
[----:B------:R-:W5:Y:S09]  /*3a10*/  MUFU.TANH R144, R31 ;  /* 0x0000001f00907308 */ /* 0x000f720000002400 */
[----:B------:R-:W-:-:S02]  /*3a20*/  FMUL.FTZ R27, R27, c[0x0][0x2ec] ;  /* 0x0000bb001b1b7a20 */ /* 0x000fc40000410000 */
[----:B------:R-:W-:Y:S02]  /*3a30*/  FMUL.FTZ R24, R24, c[0x0][0x2ec] ;  /* 0x0000bb0018187a20 */ /* 0x000fe40000410000 */
[----:B------:R-:W-:Y:S01]  /*3a40*/  MUFU.TANH R106, R27 ;  /* 0x0000001b006a7308 */ /* 0x000fe20000002400 */
[----:B------:R-:W-:Y:S02]  /*3a50*/  FMUL.FTZ R132, R26, c[0x0][0x2ec] ;  /* 0x0000bb001a847a20 */ /* 0x000fe40000410000 */
[----:B------:R-:W-:Y:S02]  /*3a60*/  FMUL.FTZ R25, R25, c[0x0][0x2ec] ;  /* 0x0000bb0019197a20 */ /* 0x000fe40000410000 */
[----:B------:R-:W-:Y:S02]  /*3a70*/  FMUL.FTZ R104, R22, c[0x0][0x2ec] ;  /* 0x0000bb0016687a20 */ /* 0x000fe40000410000 */
[----:B------:R-:W-:Y:S01]  /*3a80*/  IMAD R22, R99, 0x40, R98 ;  /* 0x0000004063167824 */ /* 0x000fe200078e0262 */
[----:B------:R-:W2:Y:S01]  /*3a90*/  MUFU.TANH R100, R24 ;  /* 0x0000001800647308 */ /* 0x000ea20000002400 */
[----:B------:R-:W-:-:S02]  /*3aa0*/  FMUL.FTZ R140, R20, c[0x0][0x2ec] ;  /* 0x0000bb00148c7a20 */ /* 0x000fc40000410000 */
[----:B------:R-:W-:Y:S02]  /*3ab0*/  FMUL.FTZ R21, R21, c[0x0][0x2ec] ;  /* 0x0000bb0015157a20 */ /* 0x000fe40000410000 */
[----:B------:R-:W-:-:S03]  /*3ac0*/  FMUL.FTZ R23, R23, c[0x0][0x2ec] ;  /* 0x0000bb0017177a20 */ /* 0x000fc60000410000 */
[----:B------:R-:W2:Y:S01]  /*3ad0*/  MUFU.TANH R140, R140 ;  /* 0x0000008c008c7308 */ /* 0x000ea20000002400 */
[C---:B-1----:R-:W-:Y:S07]  /*3ae0*/  HMMA.16816.F32.BF16 R16, R92.reuse, R88, R16 ;  /* 0x000000585c10723c */ /* 0x042fee0000041810 */
[----:B------:R-:W-:Y:S01]  /*3af0*/  MUFU.TANH R104, R104 ;  /* 0x0000006800687308 */ /* 0x000fe20000002400 */
[----:B------:R-:W-:Y:S01]  /*3b00*/  HMMA.16816.F32.BF16 R12, R92, R90, R12 ;  /* 0x0000005a5c0c723c */ /* 0x000fe2000004180c */
[----:B------:R-:W1:Y:S01]  /*3b10*/  LDSM.16.M88.4 R88, [R108+0x5c00] ;  /* 0x005c00006c58783b */ /* 0x000e620000000200 */
[----:B------:R-:W-:-:S05]  /*3b20*/  DEPBAR.LE SB0, 0x0 ;  /* 0x000080000000791a */ /* 0x000fca0000000000 */
[----:B------:R-:W-:Y:S08]  /*3b30*/  MUFU.TANH R132, R132 ;  /* 0x0000008400847308 */ /* 0x000ff00000002400 */
[----:B------:R1:W-:Y:S01]  /*3b40*/  MUFU.TANH R26, R21 ;  /* 0x00000015001a7308 */ /* 0x0003e20000002400 */
[----:B------:R-:W-:Y:S01]  /*3b50*/  FMUL.FTZ R20, R16, c[0x0][0x2ec] ;  /* 0x0000bb0010147a20 */ /* 0x000fe20000410000 */
[----:B------:R-:W-:Y:S01]  /*3b60*/  IADD3 R16, R22, 0x1, RZ ;  /* 0x0000000116107810 */ /* 0x000fe20007ffe0ff */
[----:B------:R-:W-:-:S03]  /*3b70*/  FMUL.FTZ R19, R19, c[0x0][0x2ec] ;  /* 0x0000bb0013137a20 */ /* 0x000fc60000410000 */
[CC--:B------:R-:W-:Y:S02]  /*3b80*/  ISETP.GE.AND P6, PT, R16.reuse, R86.reuse, PT ;  /* 0x000000561000720c */ /* 0x0c0fe40003fc6270 */
[----:B------:R-:W-:Y:S01]  /*3b90*/  MUFU.TANH R142, R25 ;  /* 0x00000019008e7308 */ /* 0x000fe20000002400 */
[----:B------:R-:W-:Y:S01]  /*3ba0*/  BAR.SYNC.DEFER_BLOCKING 0x0 ;  /* 0x0000000000007b1d */ /* 0x000fe20000010000 */
[-C--:B------:R-:W-:Y:S01]  /*3bb0*/  ISETP.GE.AND P3, PT, R16, R85.reuse, PT ;  /* 0x000000551000720c */ /* 0x080fe20003f66270 */
[----:B------:R-:W-:Y:S01]  /*3bc0*/  FMUL.FTZ R13, R13, c[0x0][0x2ec] ;  /* 0x0000bb000d0d7a20 */ /* 0x000fe20000410000 */
[----:B------:R-:W-:Y:S01]  /*3bd0*/  IADD3 R16, R22, 0x8, RZ ;  /* 0x0000000816107810 */ /* 0x000fe20007ffe0ff */
[----:B------:R-:W-:Y:S01]  /*3be0*/  FMUL.FTZ R14, R14, c[0x0][0x2ec] ;  /* 0x0000bb000e0e7a20 */ /* 0x000fe20000410000 */
[----:B--2---:R-:W-:Y:S02]  /*3bf0*/  FSEL R148, R148, -INF , !P3 ;  /* 0xff80000094947808 */ /* 0x004fe40005800000 */
[C---:B------:R-:W-:Y:S01]  /*3c00*/  ISETP.GE.AND P4, PT, R16.reuse, R86, PT ;  /* 0x000000561000720c */ /* 0x040fe20003f86270 */
[----:B------:R-:W-:Y:S01]  /*3c10*/  MUFU.TANH R102, R23 ;  /* 0x0000001700667308 */ /* 0x000fe20000002400 */
[----:B------:R-:W-:-:S02]  /*3c20*/  ISETP.GE.AND P1, PT, R16, R85, PT ;  /* 0x000000551000720c */ /* 0x000fc40003f26270 */
[----:B------:R-:W-:Y:S02]  /*3c30*/  IADD3 R16, R22, 0x9, RZ ;  /* 0x0000000916107810 */ /* 0x000fe40007ffe0ff */
[----:B---3--:R-:W-:Y:S02]  /*3c40*/  FSEL R150, R150, -INF , !P4 ;  /* 0xff80000096967808 */ /* 0x008fe40006000000 */
[C---:B------:R-:W-:Y:S01]  /*3c50*/  ISETP.GE.AND P0, PT, R16.reuse, R86, PT ;  /* 0x000000561000720c */ /* 0x040fe20003f06270 */
[----:B------:R-:W-:Y:S01]  /*3c60*/  MUFU.TANH R20, R20 ;  /* 0x0000001400147308 */ /* 0x000fe20000002400 */
[----:B------:R-:W-:Y:S01]  /*3c70*/  ISETP.GE.AND P5, PT, R16, R85, PT ;  /* 0x000000551000720c */ /* 0x000fe20003fa6270 */
[----:B-1----:R-:W-:Y:S01]  /*3c80*/  HMMA.16816.F32.BF16 R8, R92, R88, R8 ;  /* 0x000000585c08723c */ /* 0x002fe20000041808 */
[----:B------:R-:W-:Y:S02]  /*3c90*/  IADD3 R16, R22, 0x10, RZ ;  /* 0x0000001016107810 */ /* 0x000fe40007ffe0ff */
[----:B----4-:R-:W-:-:S02]  /*3ca0*/  FSEL R146, R146, -INF , !P1 ;  /* 0xff80000092927808 */ /* 0x010fc40004800000 */
[----:B------:R-:W-:Y:S01]  /*3cb0*/  ISETP.GE.AND P2, PT, R16, R86, PT ;  /* 0x000000561000720c */ /* 0x000fe20003f46270 */
[----:B------:R1:W-:Y:S01]  /*3cc0*/  MUFU.TANH R98, R13 ;  /* 0x0000000d00627308 */ /* 0x0003e20000002400 */
[----:B------:R-:W-:Y:S01]  /*3cd0*/  FMUL.FTZ R89, R32, c[0x0][0x2ec] ;  /* 0x0000bb0020597a20 */ /* 0x000fe20000410000 */
[----:B------:R-:W-:Y:S01]  /*3ce0*/  HMMA.16816.F32.BF16 R4, R92, R90, R4 ;  /* 0x0000005a5c04723c */ /* 0x000fe20000041804 */
[----:B------:R-:W-:Y:S01]  /*3cf0*/  FMUL.FTZ R32, R33, c[0x0][0x2ec] ;  /* 0x0000bb0021207a20 */ /* 0x000fe20000410000 */
[----:B-----5:R-:W-:Y:S01]  /*3d00*/  FSEL R144, R144, -INF , !P5 ;  /* 0xff80000090907808 */ /* 0x020fe20006800000 */
[----:B------:R-:W-:Y:S01]  /*3d10*/  FMUL.FTZ R33, R34, c[0x0][0x2ec] ;  /* 0x0000bb0022217a20 */ /* 0x000fe20000410000 */
[----:B------:R-:W-:Y:S01]  /*3d20*/  FSEL R100, R100, -INF , !P2 ;  /* 0xff80000064647808 */ /* 0x000fe20005000000 */
[----:B------:R-:W-:Y:S01]  /*3d30*/  FMUL.FTZ R88, R17, c[0x0][0x2ec] ;  /* 0x0000bb0011587a20 */ /* 0x000fe20000410000 */
[----:B------:R-:W-:Y:S01]  /*3d40*/  MUFU.TANH R90, R19 ;  /* 0x00000013005a7308 */ /* 0x000fe20000002400 */
[----:B------:R-:W-:Y:S01]  /*3d50*/  FMUL.FTZ R92, R12, c[0x0][0x2ec] ;  /* 0x0000bb000c5c7a20 */ /* 0x000fe20000410000 */
[----:B------:R-:W-:Y:S01]  /*3d60*/  IADD3 R12, R22, 0x11, RZ ;  /* 0x00000011160c7810 */ /* 0x000fe20007ffe0ff */
[----:B------:R-:W-:-:S03]  /*3d70*/  FMUL.FTZ R17, R18, c[0x0][0x2ec] ;  /* 0x0000bb0012117a20 */ /* 0x000fc60000410000 */
[CC--:B------:R-:W-:Y:S02]  /*3d80*/  ISETP.GE.AND P3, PT, R12.reuse, R86.reuse, PT ;  /* 0x000000560c00720c */ /* 0x0c0fe40003f66270 */
[----:B------:R-:W2:Y:S01]  /*3d90*/  MUFU.TANH R32, R32 ;  /* 0x0000002000207308 */ /* 0x000ea20000002400 */
[-C--:B------:R-:W-:Y:S01]  /*3da0*/  ISETP.GE.AND P4, PT, R12, R85.reuse, PT ;  /* 0x000000550c00720c */ /* 0x080fe20003f86270 */
[----:B------:R-:W-:Y:S01]  /*3db0*/  FMUL.FTZ R21, R8, c[0x0][0x2ec] ;  /* 0x0000bb0008157a20 */ /* 0x000fe20000410000 */
[C---:B------:R-:W-:Y:S01]  /*3dc0*/  IADD3 R12, R22.reuse, 0x18, RZ ;  /* 0x00000018160c7810 */ /* 0x040fe20007ffe0ff */
[----:B------:R-:W-:Y:S01]  /*3dd0*/  FMUL.FTZ R11, R11, c[0x0][0x2ec] ;  /* 0x0000bb000b0b7a20 */ /* 0x000fe20000410000 */
[----:B------:R-:W-:Y:S01]  /*3de0*/  IADD3 R8, R22, 0x21, RZ ;  /* 0x0000002116087810 */ /* 0x000fe20007ffe0ff */
[----:B-1----:R-:W-:Y:S01]  /*3df0*/  FMUL.FTZ R13, R15, c[0x0][0x2ec] ;  /* 0x0000bb000f0d7a20 */ /* 0x002fe20000410000 */
[-C--:B------:R-:W-:Y:S01]  /*3e00*/  ISETP.GE.AND P1, PT, R12, R86.reuse, PT ;  /* 0x000000560c00720c */ /* 0x080fe20003f26270 */
[----:B------:R-:W1:Y:S01]  /*3e10*/  MUFU.TANH R92, R92 ;  /* 0x0000005c005c7308 */ /* 0x000e620000002400 */
[----:B------:R-:W-:Y:S01]  /*3e20*/  FSEL R106, R106, -INF , !P4 ;  /* 0xff8000006a6a7808 */ /* 0x000fe20006000000 */
[----:B------:R-:W-:Y:S01]  /*3e30*/  FMUL.FTZ R10, R10, c[0x0][0x2ec] ;  /* 0x0000bb000a0a7a20 */ /* 0x000fe20000410000 */
[----:B------:R-:W-:Y:S01]  /*3e40*/  FSEL R140, R140, -INF , !P1 ;  /* 0xff8000008c8c7808 */ /* 0x000fe20004800000 */
[----:B------:R-:W-:Y:S01]  /*3e50*/  FMUL.FTZ R5, R5, c[0x0][0x2ec] ;  /* 0x0000bb0005057a20 */ /* 0x000fe20000410000 */
[----:B------:R-:W-:Y:S01]  /*3e60*/  ISETP.GE.AND P4, PT, R8, R86, PT ;  /* 0x000000560800720c */ /* 0x000fe20003f86270 */
[----:B------:R-:W-:Y:S01]  /*3e70*/  FMUL.FTZ R6, R6, c[0x0][0x2ec] ;  /* 0x0000bb0006067a20 */ /* 0x000fe20000410000 */
[-C--:B------:R-:W-:Y:S01]  /*3e80*/  ISETP.GE.AND P1, PT, R8, R85.reuse, PT ;  /* 0x000000550800720c */ /* 0x080fe20003f26270 */
[----:B------:R-:W3:Y:S01]  /*3e90*/  MUFU.TANH R23, R11 ;  /* 0x0000000b00177308 */ /* 0x000ee20000002400 */
[----:B--2---:R-:W-:Y:S01]  /*3ea0*/  FSEL R34, R32, -INF , !P6 ;  /* 0xff80000020227808 */ /* 0x004fe20007000000 */
[----:B------:R-:W-:Y:S01]  /*3eb0*/  FMUL.FTZ R8, R9, c[0x0][0x2ec] ;  /* 0x0000bb0009087a20 */ /* 0x000fe20000410000 */
[-C--:B------:R-:W-:Y:S01]  /*3ec0*/  ISETP.GE.AND P6, PT, R16, R85.reuse, PT ;  /* 0x000000551000720c */ /* 0x080fe20003fc6270 */
[----:B------:R-:W-:Y:S01]  /*3ed0*/  FMUL.FTZ R32, R4, c[0x0][0x2ec] ;  /* 0x0000bb0004207a20 */ /* 0x000fe20000410000 */
[----:B------:R-:W-:Y:S01]  /*3ee0*/  FSEL R16, R28, -INF , !P0 ;  /* 0xff8000001c107808 */ /* 0x000fe20004000000 */
[----:B------:R-:W-:Y:S01]  /*3ef0*/  FMUL.FTZ R7, R7, c[0x0][0x2ec] ;  /* 0x0000bb0007077a20 */ /* 0x000fe20000410000 */
[----:B------:R-:W-:Y:S01]  /*3f00*/  ISETP.GE.AND P0, PT, R12, R85, PT ;  /* 0x000000550c00720c */ /* 0x000fe20003f06270 */
[----:B------:R-:W2:Y:S01]  /*3f10*/  MUFU.TANH R17, R17 ;  /* 0x0000001100117308 */ /* 0x000ea20000002400 */
[----:B------:R-:W-:-:S02]  /*3f20*/  IADD3 R12, R22, 0x19, RZ ;  /* 0x00000019160c7810 */ /* 0x000fc40007ffe0ff */
[----:B------:R-:W-:Y:S02]  /*3f30*/  IADD3 R9, R22, 0x28, RZ ;  /* 0x0000002816097810 */ /* 0x000fe40007ffe0ff */
[CC--:B------:R-:W-:Y:S02]  /*3f40*/  ISETP.GE.AND P5, PT, R12.reuse, R86.reuse, PT ;  /* 0x000000560c00720c */ /* 0x0c0fe40003fa6270 */
[----:B------:R-:W-:Y:S01]  /*3f50*/  ISETP.GE.AND P2, PT, R12, R85, PT ;  /* 0x000000550c00720c */ /* 0x000fe20003f46270 */
[----:B------:R-:W4:Y:S01]  /*3f60*/  MUFU.TANH R88, R88 ;  /* 0x0000005800587308 */ /* 0x000f220000002400 */
[----:B------:R-:W-:Y:S02]  /*3f70*/  FSEL R104, R104, -INF , !P0 ;  /* 0xff80000068687808 */ /* 0x000fe40004000000 */
[----:B------:R-:W-:Y:S02]  /*3f80*/  IADD3 R12, R22, 0x20, RZ ;  /* 0x00000020160c7810 */ /* 0x000fe40007ffe0ff */
[----:B------:R-:W-:-:S02]  /*3f90*/  ISETP.GE.AND P0, PT, R9, R86, PT ;  /* 0x000000560900720c */ /* 0x000fc40003f06270 */
[----:B------:R-:W-:Y:S01]  /*3fa0*/  IADD3 R4, R22, 0x31, RZ ;  /* 0x0000003116047810 */ /* 0x000fe20007ffe0ff */
[----:B------:R2:W5:Y:S01]  /*3fb0*/  MUFU.TANH R94, R14 ;  /* 0x0000000e005e7308 */ /* 0x0005620000002400 */
[----:B------:R-:W-:Y:S02]  /*3fc0*/  FSEL R132, R132, -INF , !P6 ;  /* 0xff80000084847808 */ /* 0x000fe40007000000 */
[----:B------:R-:W-:Y:S02]  /*3fd0*/  FSEL R26, R26, -INF , !P5 ;  /* 0xff8000001a1a7808 */ /* 0x000fe40006800000 */
[----:B------:R-:W-:Y:S02]  /*3fe0*/  ISETP.GE.AND P6, PT, R12, R86, PT ;  /* 0x000000560c00720c */ /* 0x000fe40003fc6270 */
[----:B------:R-:W-:Y:S01]  /*3ff0*/  ISETP.GE.AND P5, PT, R9, R85, PT ;  /* 0x000000550900720c */ /* 0x000fe20003fa6270 */
[----:B------:R-:W2:Y:S01]  /*4000*/  MUFU.TANH R13, R13 ;  /* 0x0000000d000d7308 */ /* 0x000ea20000002400 */
[----:B-1----:R-:W-:-:S02]  /*4010*/  FSEL R92, R92, -INF , !P0 ;  /* 0xff8000005c5c7808 */ /* 0x002fc40004000000 */
[----:B------:R-:W-:Y:S02]  /*4020*/  IADD3 R9, R22, 0x29, RZ ;  /* 0x0000002916097810 */ /* 0x000fe40007ffe0ff */
[-C--:B------:R-:W-:Y:S02]  /*4030*/  ISETP.GE.AND P0, PT, R4, R85.reuse, PT ;  /* 0x000000550400720c */ /* 0x080fe40003f06270 */
[----:B------:R-:W-:Y:S01]  /*4040*/  FSEL R142, R142, -INF , !P3 ;  /* 0xff8000008e8e7808 */ /* 0x000fe20005800000 */
[----:B------:R-:W1:Y:S01]  /*4050*/  MUFU.TANH R21, R21 ;  /* 0x0000001500157308 */ /* 0x000e620000002400 */
[----:B------:R-:W-:Y:S02]  /*4060*/  ISETP.GE.AND P3, PT, R12, R85, PT ;  /* 0x000000550c00720c */ /* 0x000fe40003f66270 */
[----:B------:R-:W-:Y:S02]  /*4070*/  FSEL R102, R102, -INF , !P2 ;  /* 0xff80000066667808 */ /* 0x000fe40005000000 */
[----:B------:R-:W-:-:S02]  /*4080*/  FSEL R12, R20, -INF , !P6 ;  /* 0xff800000140c7808 */ /* 0x000fc40007000000 */
[C---:B------:R-:W-:Y:S01]  /*4090*/  ISETP.GE.AND P2, PT, R9.reuse, R86, PT ;  /* 0x000000560900720c */ /* 0x040fe20003f46270 */
[----:B------:R-:W-:Y:S01]  /*40a0*/  MUFU.TANH R8, R8 ;  /* 0x0000000800087308 */ /* 0x000fe20000002400 */
[----:B------:R-:W-:Y:S02]  /*40b0*/  ISETP.GE.AND P6, PT, R9, R85, PT ;  /* 0x000000550900720c */ /* 0x000fe40003fc6270 */
[----:B---3--:R-:W-:Y:S02]  /*40c0*/  FSEL R23, R23, -INF , !P0 ;  /* 0xff80000017177808 */ /* 0x008fe40004000000 */
[----:B------:R-:W-:Y:S02]  /*40d0*/  IADD3 R9, R22, 0x30, RZ ;  /* 0x0000003016097810 */ /* 0x000fe40007ffe0ff */
[----:B------:R-:W-:Y:S01]  /*40e0*/  FSEL R90, R90, -INF , !P1 ;  /* 0xff8000005a5a7808 */ /* 0x000fe20004800000 */
[----:B------:R-:W3:Y:S01]  /*40f0*/  MUFU.TANH R18, R10 ;  /* 0x0000000a00127308 */ /* 0x000ee20000002400 */
[----:B------:R-:W-:-:S02]  /*4100*/  ISETP.NE.AND P0, PT, R84, 0x2, PT ;  /* 0x000000025400780c */ /* 0x000fc40003f05270 */
[-C--:B------:R-:W-:Y:S02]  /*4110*/  ISETP.GE.AND P1, PT, R4, R86.reuse, PT ;  /* 0x000000560400720c */ /* 0x080fe40003f26270 */
[----:B------:R-:W-:Y:S02]  /*4120*/  IADD3 R4, R22, 0x38, RZ ;  /* 0x0000003816047810 */ /* 0x000fe40007ffe0ff */
[----:B--2---:R-:W-:Y:S01]  /*4130*/  FSEL R14, R17, -INF , !P3 ;  /* 0xff800000110e7808 */ /* 0x004fe20005800000 */
[----:B------:R-:W-:Y:S01]  /*4140*/  MUFU.TANH R89, R89 ;  /* 0x0000005900597308 */ /* 0x000fe20000002400 */
[----:B------:R-:W-:Y:S02]  /*4150*/  ISETP.GE.AND P3, PT, R9, R86, PT ;  /* 0x000000560900720c */ /* 0x000fe40003f66270 */
[----:B----4-:R-:W-:Y:S02]  /*4160*/  FSEL R88, R88, -INF , !P4 ;  /* 0xff80000058587808 */ /* 0x010fe40006000000 */
[----:B-----5:R-:W-:-:S02]  /*4170*/  FSEL R94, R94, -INF , !P5 ;  /* 0xff8000005e5e7808 */ /* 0x020fc40006800000 */
[----:B------:R-:W-:Y:S01]  /*4180*/  FSEL R98, R98, -INF , !P2 ;  /* 0xff80000062627808 */ /* 0x000fe20005000000 */
[----:B------:R-:W-:Y:S01]  /*4190*/  MUFU.TANH R33, R33 ;  /* 0x0000002100217308 */ /* 0x000fe20000002400 */
[-C--:B------:R-:W-:Y:S02]  /*41a0*/  ISETP.GE.AND P4, PT, R9, R85.reuse, PT ;  /* 0x000000550900720c */ /* 0x080fe40003f86270 */
[C---:B------:R-:W-:Y:S02]  /*41b0*/  ISETP.GE.AND P5, PT, R4.reuse, R86, PT ;  /* 0x000000560400720c */ /* 0x040fe40003fa6270 */
[----:B------:R-:W-:Y:S02]  /*41c0*/  ISETP.GE.AND P2, PT, R4, R85, PT ;  /* 0x000000550400720c */ /* 0x000fe40003f46270 */
[----:B------:R-:W-:Y:S01]  /*41d0*/  IADD3 R4, R22, 0x39, RZ ;  /* 0x0000003916047810 */ /* 0x000fe20007ffe0ff */
[----:B------:R-:W2:Y:S01]  /*41e0*/  MUFU.TANH R32, R32 ;  /* 0x0000002000207308 */ /* 0x000ea20000002400 */
[----:B------:R-:W-:-:S02]  /*41f0*/  FSEL R20, R13, -INF , !P6 ;  /* 0xff8000000d147808 */ /* 0x000fc40007000000 */
[----:B-1----:R-:W-:Y:S02]  /*4200*/  FSEL R21, R21, -INF , !P3 ;  /* 0xff80000015157808 */ /* 0x002fe40005800000 */
[CC--:B------:R-:W-:Y:S02]  /*4210*/  ISETP.GE.AND P6, PT, R22.reuse, R86.reuse, PT ;  /* 0x000000561600720c */ /* 0x0c0fe40003fc6270 */
[----:B------:R-:W-:Y:S01]  /*4220*/  ISETP.GE.AND P3, PT, R22, R85, PT ;  /* 0x000000551600720c */ /* 0x000fe20003f66270 */
[----:B------:R-:W1:Y:S01]  /*4230*/  MUFU.TANH R31, R5 ;  /* 0x00000005001f7308 */ /* 0x000e620000002400 */
[----:B---3--:R-:W-:Y:S02]  /*4240*/  FSEL R18, R18, -INF , !P4 ;  /* 0xff80000012127808 */ /* 0x008fe40006000000 */
[----:B------:R-:W-:Y:S02]  /*4250*/  FSEL R22, R8, -INF , !P1 ;  /* 0xff80000008167808 */ /* 0x000fe40004800000 */
[----:B------:R-:W-:-:S02]  /*4260*/  ISETP.GE.AND P4, PT, R4, R86, PT ;  /* 0x000000560400720c */ /* 0x000fc40003f86270 */
[----:B------:R-:W-:Y:S01]  /*4270*/  ISETP.GE.AND P1, PT, R4, R85, PT ;  /* 0x000000550400720c */ /* 0x000fe20003f26270 */
[----:B------:R-:W3:Y:S01]  /*4280*/  MUFU.TANH R30, R6 ;  /* 0x00000006001e7308 */ /* 0x000ee20000002400 */
[----:B--2---:R-:W-:Y:S02]  /*4290*/  FSEL R32, R32, -INF , !P5 ;  /* 0xff80000020207808 */ /* 0x004fe40006800000 */
[----:B------:R-:W-:Y:S02]  /*42a0*/  FSEL R89, R89, -INF , !P6 ;  /* 0xff80000059597808 */ /* 0x000fe40007000000 */
[----:B------:R-:W-:-:S03]  /*42b0*/  FSEL R33, R33, -INF , !P3 ;  /* 0xff80000021217808 */ /* 0x000fc60005800000 */
[----:B------:R-:W2:Y:S01]  /*42c0*/  MUFU.TANH R28, R7 ;  /* 0x00000007001c7308 */ /* 0x000ea20000002400 */
[----:B-1----:R-:W-:Y:S02]  /*42d0*/  FSEL R31, R31, -INF , !P4 ;  /* 0xff8000001f1f7808 */ /* 0x002fe40006000000 */
[----:B---3--:R-:W-:Y:S02]  /*42e0*/  FSEL R30, R30, -INF , !P2 ;  /* 0xff8000001e1e7808 */ /* 0x008fe40005000000 */
[----:B--2---:R-:W-:Y:S01]  /*42f0*/  FSEL R28, R28, -INF , !P1 ;  /* 0xff8000001c1c7808 */ /* 0x004fe20004800000 */
        /* <DEDUP_REMOVED lines=23> */
.L_x_771:
[----:B-1----:R-:W-:Y:S01]  /*4470*/  FMNMX.FTZ R7, R2, R89, !PT ;  /* 0x0000005902077209 */ /* 0x002fe20007810000 */
        /* <DEDUP_REMOVED lines=38> */
[----:B-1----:R-:W-:Y:S02]  /*46e0*/  FMNMX.FTZ R25, R4, R25, !PT ;  /* 0x0000001904197209 */ /* 0x002fe40007810000 */
[----:B--2---:R-:W-:-:S03]  /*46f0*/  FMNMX.FTZ R24, R5, R24, !PT ;  /* 0x0000001805187209 */ /* 0x004fc60007810000 */
[C---:B------:R-:W-:Y:S01]  /*4700*/  FMUL.FTZ R85, R25.reuse, c[0x0][0x23c] ;  /* 0x00008f0019557a20 */ /* 0x040fe20000410000 */
[C---:B------:R-:W-:Y:S02]  /*4710*/  FSETP.NEU.FTZ.AND P1, PT, R25.reuse, -INF , PT ;  /* 0xff8000001900780b */ /* 0x040fe40003f3d000 */
[C---:B------:R-:W-:Y:S01]  /*4720*/  FSETP.NEU.FTZ.AND P0, PT, R24.reuse, -INF , PT ;  /* 0xff8000001800780b */ /* 0x040fe20003f1d000 */
[C---:B------:R-:W-:Y:S01]  /*4730*/  FMUL.FTZ R35, R24.reuse, c[0x0][0x23c] ;  /* 0x00008f0018237a20 */ /* 0x040fe20000410000 */
[----:B------:R-:W-:Y:S02]  /*4740*/  FSEL R95, R25, RZ, P1 ;  /* 0x000000ff195f7208 */ /* 0x000fe40000800000 */
[----:B------:R-:W-:Y:S02]  /*4750*/  FSEL R93, R24, RZ, P0 ;  /* 0x000000ff185d7208 */ /* 0x000fe40000000000 */
[----:B------:R-:W-:Y:S01]  /*4760*/  FSEL R35, R35, RZ, P0 ;  /* 0x000000ff23237208 */ /* 0x000fe20000000000 */
[----:B------:R-:W-:Y:S01]  /*4770*/  FADD.FTZ R95, R2, -R95 ;  /* 0x8000005f025f7221 */ /* 0x000fe20000010000 */
[----:B------:R-:W-:Y:S01]  /*4780*/  FSEL R85, R85, RZ, P1 ;  /* 0x000000ff55557208 */ /* 0x000fe20000800000 */
[----:B------:R-:W-:Y:S01]  /*4790*/  FADD.FTZ R93, R0, -R93 ;  /* 0x8000005d005d7221 */ /* 0x000fe20000010000 */
[----:B------:R-:W-:Y:S01]  /*47a0*/  ISETP.GE.AND P0, PT, R84, 0x3, PT ;  /* 0x000000035400780c */ /* 0x000fe20003f06270 */
[----:B------:R-:W-:-:S02]  /*47b0*/  FFMA.FTZ R13, R33, c[0x0][0x23c], -R35 ;  /* 0x00008f00210d7a23 */ /* 0x000fc40000010823 */
[--C-:B------:R-:W-:Y:S02]  /*47c0*/  FFMA.FTZ R15, R89, c[0x0][0x23c], -R85.reuse ;  /* 0x00008f00590f7a23 */ /* 0x100fe40000010855 */
[--C-:B------:R-:W-:Y:S02]  /*47d0*/  FFMA.FTZ R34, R34, c[0x0][0x23c], -R85.reuse ;  /* 0x00008f0022227a23 */ /* 0x100fe40000010855 */
[--C-:B------:R-:W-:Y:S01]  /*47e0*/  FFMA.FTZ R17, R150, c[0x0][0x23c], -R85.reuse ;  /* 0x00008f0096117a23 */ /* 0x100fe20000010855 */
[----:B------:R-:W-:Y:S01]  /*47f0*/  MUFU.EX2 R13, R13 ;  /* 0x0000000d000d7308 */ /* 0x000fe20000000800 */
[----:B------:R-:W-:Y:S02]  /*4800*/  FFMA.FTZ R16, R16, c[0x0][0x23c], -R85 ;  /* 0x00008f0010107a23 */ /* 0x000fe40000010855 */
[--C-:B------:R-:W-:Y:S02]  /*4810*/  FFMA.FTZ R33, R148, c[0x0][0x23c], -R35.reuse ;  /* 0x00008f0094217a23 */ /* 0x100fe40000010823 */
[----:B------:R-:W-:Y:S01]  /*4820*/  FMUL.FTZ R95, R95, c[0x0][0x23c] ;  /* 0x00008f005f5f7a20 */ /* 0x000fe20000410000 */
[----:B------:R-:W-:Y:S01]  /*4830*/  @P0 IADD3 R135, R84, -0x3, RZ ;  /* 0xfffffffd54870810 */ /* 0x000fe20007ffe0ff */
[----:B------:R-:W-:Y:S01]  /*4840*/  FMUL.FTZ R93, R93, c[0x0][0x23c] ;  /* 0x00008f005d5d7a20 */ /* 0x000fe20000410000 */
[----:B------:R-:W-:Y:S01]  /*4850*/  MUFU.EX2 R15, R15 ;  /* 0x0000000f000f7308 */ /* 0x000fe20000000800 */
[----:B------:R-:W-:-:S02]  /*4860*/  FFMA.FTZ R19, R144, c[0x0][0x23c], -R35 ;  /* 0x00008f0090137a23 */ /* 0x000fc40000010823 */
[----:B------:R-:W-:Y:S02]  /*4870*/  FFMA.FTZ R146, R146, c[0x0][0x23c], -R35 ;  /* 0x00008f0092927a23 */ /* 0x000fe40000010823 */
[--C-:B------:R-:W-:Y:S02]  /*4880*/  FFMA.FTZ R100, R100, c[0x0][0x23c], -R85.reuse ;  /* 0x00008f0064647a23 */ /* 0x100fe40000010855 */
[--C-:B------:R-:W-:Y:S01]  /*4890*/  FFMA.FTZ R91, R142, c[0x0][0x23c], -R85.reuse ;  /* 0x00008f008e5b7a23 */ /* 0x100fe20000010855 */
[----:B------:R-:W1:Y:S01]  /*48a0*/  MUFU.EX2 R34, R34 ;  /* 0x0000002200227308 */ /* 0x000e620000000800 */
[--C-:B------:R-:W-:Y:S02]  /*48b0*/  FFMA.FTZ R29, R140, c[0x0][0x23c], -R85.reuse ;  /* 0x00008f008c1d7a23 */ /* 0x100fe40000010855 */
[----:B------:R-:W-:Y:S02]  /*48c0*/  FFMA.FTZ R26, R26, c[0x0][0x23c], -R85 ;  /* 0x00008f001a1a7a23 */ /* 0x000fe40000010855 */
[----:B------:R-:W-:-:S02]  /*48d0*/  FFMA.FTZ R89, R132, c[0x0][0x23c], -R35 ;  /* 0x00008f0084597a23 */ /* 0x000fc40000010823 */
[--C-:B------:R-:W-:Y:S01]  /*48e0*/  FFMA.FTZ R86, R106, c[0x0][0x23c], -R35.reuse ;  /* 0x00008f006a567a23 */ /* 0x100fe20000010823 */
[----:B------:R-:W-:Y:S01]  /*48f0*/  MUFU.EX2 R17, R17 ;  /* 0x0000001100117308 */ /* 0x000fe20000000800 */
[--C-:B------:R-:W-:Y:S02]  /*4900*/  FFMA.FTZ R27, R104, c[0x0][0x23c], -R35.reuse ;  /* 0x00008f00681b7a23 */ /* 0x100fe40000010823 */
[----:B------:R-:W-:Y:S02]  /*4910*/  FFMA.FTZ R0, R102, c[0x0][0x23c], -R35 ;  /* 0x00008f0066007a23 */ /* 0x000fe40000010823 */
[----:B------:R-:W-:Y:S02]  /*4920*/  FFMA.FTZ R102, R12, c[0x0][0x23c], -R85 ;  /* 0x00008f000c667a23 */ /* 0x000fe40000010855 */
[--C-:B------:R-:W-:Y:S01]  /*4930*/  FFMA.FTZ R103, R14, c[0x0][0x23c], -R35.reuse ;  /* 0x00008f000e677a23 */ /* 0x100fe20000010823 */
[----:B------:R-:W2:Y:S01]  /*4940*/  MUFU.EX2 R16, R16 ;  /* 0x0000001000107308 */ /* 0x000ea20000000800 */
[----:B-1----:R-:W-:Y:S01]  /*4950*/  F2FP.BF16.PACK_AB R4, R34, R15 ;  /* 0x0000000f2204723e */ /* 0x002fe200000010ff */
[----:B------:R-:W-:-:S02]  /*4960*/  FFMA.FTZ R101, R94, c[0x0][0x23c], -R35 ;  /* 0x00008f005e657a23 */ /* 0x000fc40000010823 */
[--C-:B------:R-:W-:Y:S02]  /*4970*/  FFMA.FTZ R23, R23, c[0x0][0x23c], -R35.reuse ;  /* 0x00008f0017177a23 */ /* 0x100fe40000010823 */
[----:B------:R-:W-:Y:S02]  /*4980*/  FFMA.FTZ R30, R30, c[0x0][0x23c], -R35 ;  /* 0x00008f001e1e7a23 */ /* 0x000fe40000010823 */
[----:B------:R-:W1:Y:S01]  /*4990*/  MUFU.EX2 R33, R33 ;  /* 0x0000002100217308 */ /* 0x000e620000000800 */
[--C-:B------:R-:W-:Y:S02]  /*49a0*/  FFMA.FTZ R94, R21, c[0x0][0x23c], -R85.reuse ;  /* 0x00008f00155e7a23 */ /* 0x100fe40000010855 */
[----:B------:R-:W-:-:S05]  /*49b0*/  FFMA.FTZ R22, R22, c[0x0][0x23c], -R85 ;  /* 0x00008f0016167a23 */ /* 0x000fca0000010855 */
[----:B------:R-:W-:Y:S01]  /*49c0*/  MUFU.EX2 R2, R146 ;  /* 0x0000009200027308 */ /* 0x000fe20000000800 */
[----:B--2---:R-:W-:-:S07]  /*49d0*/  F2FP.BF16.PACK_AB R6, R16, R17 ;  /* 0x000000111006723e */ /* 0x004fce00000010ff */
[----:B------:R-:W2:Y:S01]  /*49e0*/  MUFU.EX2 R95, R95 ;  /* 0x0000005f005f7308 */ /* 0x000ea20000000800 */
[----:B-1----:R-:W-:-:S07]  /*49f0*/  F2FP.BF16.PACK_AB R5, R33, R13 ;  /* 0x0000000d2105723e */ /* 0x002fce00000010ff */
[----:B------:R-:W1:Y:S08]  /*4a00*/  MUFU.EX2 R93, R93 ;  /* 0x0000005d005d7308 */ /* 0x000e700000000800 */
[----:B------:R-:W3:Y:S01]  /*4a10*/  MUFU.EX2 R19, R19 ;  /* 0x0000001300137308 */ /* 0x000ee20000000800 */
[-C--:B--2---:R-:W-:Y:S02]  /*4a20*/  FMUL.FTZ R80, R80, R95.reuse ;  /* 0x0000005f50507220 */ /* 0x084fe40000410000 */
[----:B------:R-:W-:-:S02]  /*4a30*/  FMUL.FTZ R81, R81, R95 ;  /* 0x0000005f51517220 */ /* 0x000fc40000410000 */
[-C--:B------:R-:W-:Y:S02]  /*4a40*/  FMUL.FTZ R76, R76, R95.reuse ;  /* 0x0000005f4c4c7220 */ /* 0x080fe40000410000 */
[----:B------:R-:W-:Y:S01]  /*4a50*/  FMUL.FTZ R77, R77, R95 ;  /* 0x0000005f4d4d7220 */ /* 0x000fe20000410000 */
[----:B------:R-:W-:Y:S01]  /*4a60*/  MUFU.EX2 R100, R100 ;  /* 0x0000006400647308 */ /* 0x000fe20000000800 */
[-C--:B-1----:R-:W-:Y:S02]  /*4a70*/  FMUL.FTZ R82, R82, R93.reuse ;  /* 0x0000005d52527220 */ /* 0x082fe40000410000 */
[-C--:B------:R-:W-:Y:S02]  /*4a80*/  FMUL.FTZ R83, R83, R93.reuse ;  /* 0x0000005d53537220 */ /* 0x080fe40000410000 */
[-C--:B------:R-:W-:Y:S02]  /*4a90*/  FMUL.FTZ R78, R78, R93.reuse ;  /* 0x0000005d4e4e7220 */ /* 0x080fe40000410000 */
[----:B------:R-:W-:Y:S01]  /*4aa0*/  FMUL.FTZ R79, R79, R93 ;  /* 0x0000005d4f4f7220 */ /* 0x000fe20000410000 */
[----:B---3--:R-:W-:Y:S01]  /*4ab0*/  F2FP.BF16.PACK_AB R7, R19, R2 ;  /* 0x000000021307723e */ /* 0x008fe200000010ff */
[-C--:B------:R-:W-:Y:S01]  /*4ac0*/  FMUL.FTZ R72, R72, R95.reuse ;  /* 0x0000005f48487220 */ /* 0x080fe20000410000 */
[----:B------:R-:W1:Y:S01]  /*4ad0*/  MUFU.EX2 R91, R91 ;  /* 0x0000005b005b7308 */ /* 0x000e620000000800 */
[----:B------:R-:W-:-:S02]  /*4ae0*/  FMUL.FTZ R73, R73, R95 ;  /* 0x0000005f49497220 */ /* 0x000fc40000410000 */
[-C--:B------:R-:W-:Y:S02]  /*4af0*/  FMUL.FTZ R74, R74, R93.reuse ;  /* 0x0000005d4a4a7220 */ /* 0x080fe40000410000 */
[C---:B------:R-:W-:Y:S01]  /*4b00*/  HMMA.16816.F32.BF16 R80, R4.reuse, R8, R80 ;  /* 0x000000080450723c */ /* 0x040fe20000041850 */
[----:B------:R-:W-:Y:S02]  /*4b10*/  FMUL.FTZ R75, R75, R93 ;  /* 0x0000005d4b4b7220 */ /* 0x000fe40000410000 */
[-C--:B------:R-:W-:Y:S01]  /*4b20*/  FMUL.FTZ R68, R68, R95.reuse ;  /* 0x0000005f44447220 */ /* 0x080fe20000410000 */
[----:B------:R-:W-:Y:S01]  /*4b30*/  MUFU.EX2 R29, R29 ;  /* 0x0000001d001d7308 */ /* 0x000fe20000000800 */
[----:B------:R-:W-:Y:S02]  /*4b40*/  FMUL.FTZ R69, R69, R95 ;  /* 0x0000005f45457220 */ /* 0x000fe40000410000 */
[-C--:B------:R-:W-:Y:S01]  /*4b50*/  FMUL.FTZ R70, R70, R93.reuse ;  /* 0x0000005d46467220 */ /* 0x080fe20000410000 */
[----:B------:R-:W-:Y:S01]  /*4b60*/  HMMA.16816.F32.BF16 R76, R4, R10, R76 ;  /* 0x0000000a044c723c */ /* 0x000fe2000004184c */
[----:B------:R-:W2:Y:S01]  /*4b70*/  LDSM.16.MT88.4 R8, [R87+0x6000] ;  /* 0x006000005708783b */ /* 0x000ea20000004200 */
[----:B------:R-:W-:-:S02]  /*4b80*/  FMUL.FTZ R71, R71, R93 ;  /* 0x0000005d47477220 */ /* 0x000fc40000410000 */
[-C--:B------:R-:W-:Y:S01]  /*4b90*/  FMUL.FTZ R64, R64, R95.reuse ;  /* 0x0000005f40407220 */ /* 0x080fe20000410000 */
[----:B------:R-:W-:Y:S01]  /*4ba0*/  MUFU.EX2 R26, R26 ;  /* 0x0000001a001a7308 */ /* 0x000fe20000000800 */
[----:B------:R-:W-:Y:S02]  /*4bb0*/  FMUL.FTZ R65, R65, R95 ;  /* 0x0000005f41417220 */ /* 0x000fe40000410000 */
[-C--:B------:R-:W-:Y:S02]  /*4bc0*/  FMUL.FTZ R66, R66, R93.reuse ;  /* 0x0000005d42427220 */ /* 0x080fe40000410000 */
[----:B------:R-:W-:Y:S02]  /*4bd0*/  FMUL.FTZ R67, R67, R93 ;  /* 0x0000005d43437220 */ /* 0x000fe40000410000 */
[-C--:B------:R-:W-:Y:S01]  /*4be0*/  FMUL.FTZ R60, R60, R95.reuse ;  /* 0x0000005f3c3c7220 */ /* 0x080fe20000410000 */
[----:B------:R-:W-:Y:S01]  /*4bf0*/  MUFU.EX2 R89, R89 ;  /* 0x0000005900597308 */ /* 0x000fe20000000800 */
[----:B------:R-:W-:-:S02]  /*4c00*/  FMUL.FTZ R61, R61, R95 ;  /* 0x0000005f3d3d7220 */ /* 0x000fc40000410000 */
[-C--:B------:R-:W-:Y:S02]  /*4c10*/  FMUL.FTZ R62, R62, R93.reuse ;  /* 0x0000005d3e3e7220 */ /* 0x080fe40000410000 */
[----:B------:R-:W-:Y:S02]  /*4c20*/  FMUL.FTZ R63, R63, R93 ;  /* 0x0000005d3f3f7220 */ /* 0x000fe40000410000 */
[-C--:B------:R-:W-:Y:S01]  /*4c30*/  FMUL.FTZ R56, R56, R95.reuse ;  /* 0x0000005f38387220 */ /* 0x080fe20000410000 */
[----:B------:R-:W3:Y:S01]  /*4c40*/  MUFU.EX2 R86, R86 ;  /* 0x0000005600567308 */ /* 0x000ee20000000800 */
[----:B------:R-:W-:Y:S02]  /*4c50*/  FMUL.FTZ R57, R57, R95 ;  /* 0x0000005f39397220 */ /* 0x000fe40000410000 */
[-C--:B------:R-:W-:Y:S02]  /*4c60*/  FMUL.FTZ R58, R58, R93.reuse ;  /* 0x0000005d3a3a7220 */ /* 0x080fe40000410000 */
[----:B------:R-:W-:-:S02]  /*4c70*/  FMUL.FTZ R59, R59, R93 ;  /* 0x0000005d3b3b7220 */ /* 0x000fc40000410000 */
[-C--:B------:R-:W-:Y:S01]  /*4c80*/  FMUL.FTZ R52, R52, R95.reuse ;  /* 0x0000005f34347220 */ /* 0x080fe20000410000 */
[----:B------:R-:W-:Y:S01]  /*4c90*/  MUFU.EX2 R27, R27 ;  /* 0x0000001b001b7308 */ /* 0x000fe20000000800 */
[----:B------:R-:W-:Y:S02]  /*4ca0*/  FMUL.FTZ R53, R53, R95 ;  /* 0x0000005f35357220 */ /* 0x000fe40000410000 */
[-C--:B------:R-:W-:Y:S02]  /*4cb0*/  FMUL.FTZ R54, R54, R93.reuse ;  /* 0x0000005d36367220 */ /* 0x080fe40000410000 */
[----:B------:R-:W-:Y:S02]  /*4cc0*/  FMUL.FTZ R55, R55, R93 ;  /* 0x0000005d37377220 */ /* 0x000fe40000410000 */
[-C--:B------:R-:W-:Y:S01]  /*4cd0*/  FMUL.FTZ R36, R36, R95.reuse ;  /* 0x0000005f24247220 */ /* 0x080fe20000410000 */
[----:B------:R-:W4:Y:S01]  /*4ce0*/  MUFU.EX2 R0, R0 ;  /* 0x0000000000007308 */ /* 0x000f220000000800 */
[----:B------:R-:W-:-:S02]  /*4cf0*/  FMUL.FTZ R37, R37, R95 ;  /* 0x0000005f25257220 */ /* 0x000fc40000410000 */
[-C--:B------:R-:W-:Y:S01]  /*4d00*/  FMUL.FTZ R38, R38, R93.reuse ;  /* 0x0000005d26267220 */ /* 0x080fe20000410000 */
[C---:B--2---:R-:W-:Y:S01]  /*4d10*/  HMMA.16816.F32.BF16 R72, R4.reuse, R8, R72 ;  /* 0x000000080448723c */ /* 0x044fe20000041848 */
        /* <DEDUP_REMOVED lines=18> */
[----:B------:R-:W-:Y:S01]  /*4e40*/  FFMA.FTZ R105, R138, R95, R15 ;  /* 0x0000005f8a697223 */ /* 0x000fe2000001000f */
[----:B------:R-:W-:Y:S01]  /*4e50*/  MUFU.EX2 R30, R30 ;  /* 0x0000001e001e7308 */ /* 0x000fe20000000800 */
[----:B------:R-:W-:Y:S02]  /*4e60*/  FFMA.FTZ R134, R134, R93, R13 ;  /* 0x0000005d86867223 */ /* 0x000fe4000001000d */
[----:B------:R-:W-:Y:S01]  /*4e70*/  LDSM.16.MT88.4 R12, [R109+0x6800] ;  /* 0x006800006d0c783b */ /* 0x000fe20000004200 */
[--C-:B------:R-:W-:Y:S02]  /*4e80*/  FFMA.FTZ R95, R92, c[0x0][0x23c], -R85.reuse ;  /* 0x00008f005c5f7a23 */ /* 0x100fe40000010855 */
[----:B------:R-:W-:-:S02]  /*4e90*/  FFMA.FTZ R93, R88, c[0x0][0x23c], -R85 ;  /* 0x00008f00585d7a23 */ /* 0x000fc40000010855 */
[----:B------:R-:W-:Y:S02]  /*4ea0*/  FFMA.FTZ R92, R90, c[0x0][0x23c], -R35 ;  /* 0x00008f005a5c7a23 */ /* 0x000fe40000010823 */
[----:B------:R-:W-:Y:S01]  /*4eb0*/  FFMA.FTZ R88, R98, c[0x0][0x23c], -R85 ;  /* 0x00008f0062587a23 */ /* 0x000fe20000010855 */
[----:B------:R-:W-:Y:S01]  /*4ec0*/  MUFU.EX2 R95, R95 ;  /* 0x0000005f005f7308 */ /* 0x000fe20000000800 */
[----:B------:R-:W-:Y:S02]  /*4ed0*/  FFMA.FTZ R90, R20, c[0x0][0x23c], -R35 ;  /* 0x00008f00145a7a23 */ /* 0x000fe40000010823 */
[----:B------:R-:W-:Y:S02]  /*4ee0*/  FFMA.FTZ R20, R32, c[0x0][0x23c], -R85 ;  /* 0x00008f0020147a23 */ /* 0x000fe40000010855 */
[----:B------:R-:W-:Y:S02]  /*4ef0*/  FFMA.FTZ R32, R18, c[0x0][0x23c], -R35 ;  /* 0x00008f0012207a23 */ /* 0x000fe40000010823 */
[----:B------:R-:W-:Y:S01]  /*4f00*/  FFMA.FTZ R138, R31, c[0x0][0x23c], -R85 ;  /* 0x00008f001f8a7a23 */ /* 0x000fe20000010855 */
[----:B------:R-:W5:Y:S01]  /*4f10*/  MUFU.EX2 R93, R93 ;  /* 0x0000005d005d7308 */ /* 0x000f620000000800 */
[----:B--2---:R-:W-:Y:S01]  /*4f20*/  HMMA.16816.F32.BF16 R64, R4, R8, R64 ;  /* 0x000000080440723c */ /* 0x004fe20000041840 */
[----:B------:R-:W-:-:S02]  /*4f30*/  FFMA.FTZ R35, R28, c[0x0][0x23c], -R35 ;  /* 0x00008f001c237a23 */ /* 0x000fc40000010823 */
[----:B------:R-:W-:Y:S02]  /*4f40*/  FADD.FTZ R21, R33, R134 ;  /* 0x0000008621157221 */ /* 0x000fe40000010000 */
[----:B------:R-:W-:Y:S02]  /*4f50*/  FADD.FTZ R34, R34, R105 ;  /* 0x0000006922227221 */ /* 0x000fe40000010000 */
[----:B------:R-:W-:Y:S01]  /*4f60*/  MUFU.EX2 R88, R88 ;  /* 0x0000005800587308 */ /* 0x000fe20000000800 */
[----:B------:R-:W-:Y:S01]  /*4f70*/  HMMA.16816.F32.BF16 R60, R4, R10, R60 ;  /* 0x0000000a043c723c */ /* 0x000fe2000004183c */
[----:B------:R-:W2:Y:S01]  /*4f80*/  LDSM.16.MT88.4 R8, [R87+0x7000] ;  /* 0x007000005708783b */ /* 0x000ea20000004200 */
[----:B------:R-:W-:Y:S02]  /*4f90*/  FADD.FTZ R17, R17, R34 ;  /* 0x0000002211117221 */ /* 0x000fe40000010000 */
[----:B------:R-:W-:Y:S02]  /*4fa0*/  FADD.FTZ R2, R2, R21 ;  /* 0x0000001502027221 */ /* 0x000fe40000010000 */
[----:B------:R-:W-:Y:S01]  /*4fb0*/  FADD.FTZ R17, R16, R17 ;  /* 0x0000001110117221 */ /* 0x000fe20000010000 */
[----:B------:R-:W1:Y:S01]  /*4fc0*/  MUFU.EX2 R92, R92 ;  /* 0x0000005c005c7308 */ /* 0x000e620000000800 */
[----:B------:R-:W-:-:S07]  /*4fd0*/  FADD.FTZ R2, R19, R2 ;  /* 0x0000000213027221 */ /* 0x000fce0000010000 */
[----:B------:R-:W1:Y:S08]  /*4fe0*/  MUFU.EX2 R90, R90 ;  /* 0x0000005a005a7308 */ /* 0x000e700000000800 */
[----:B------:R-:W-:Y:S08]  /*4ff0*/  MUFU.EX2 R28, R94 ;  /* 0x0000005e001c7308 */ /* 0x000ff00000000800 */
[----:B------:R-:W1:Y:S08]  /*5000*/  MUFU.EX2 R33, R22 ;  /* 0x0000001600217308 */ /* 0x000e700000000800 */
[----:B------:R-:W-:Y:S01]  /*5010*/  MUFU.EX2 R31, R20 ;  /* 0x00000014001f7308 */ /* 0x000fe20000000800 */
[C---:B--2---:R-:W-:Y:S07]  /*5020*/  HMMA.16816.F32.BF16 R56, R4.reuse, R8, R56 ;  /* 0x000000080438723c */ /* 0x044fee0000041838 */
[----:B------:R-:W-:Y:S01]  /*5030*/  MUFU.EX2 R138, R138 ;  /* 0x0000008a008a7308 */ /* 0x000fe20000000800 */
[C---:B------:R-:W-:Y:S01]  /*5040*/  HMMA.16816.F32.BF16 R52, R4.reuse, R10, R52 ;  /* 0x0000000a0434723c */ /* 0x040fe20000041834 */
[----:B------:R-:W2:Y:S06]  /*5050*/  LDSM.16.MT88.4 R8, [R109+0x8000] ;  /* 0x008000006d08783b */ /* 0x000eac0000004200 */
[----:B------:R-:W-:Y:S08]  /*5060*/  MUFU.EX2 R32, R32 ;  /* 0x0000002000207308 */ /* 0x000ff00000000800 */
[----:B------:R1:W1:Y:S08]  /*5070*/  MUFU.EX2 R85, R23 ;  /* 0x0000001700557308 */ /* 0x0002700000000800 */
[----:B------:R-:W2:Y:S01]  /*5080*/  MUFU.EX2 R35, R35 ;  /* 0x0000002300237308 */ /* 0x000ea20000000800 */
[----:B-1----:R-:W-:Y:S01]  /*5090*/  LDSM.16.MT88.4 R20, [R109+0x7c00] ;  /* 0x007c00006d14783b */ /* 0x002fe20000004200 */
[C---:B--2---:R-:W-:Y:S08]  /*50a0*/  HMMA.16816.F32.BF16 R36, R4.reuse, R8, R36 ;  /* 0x000000080424723c */ /* 0x044ff00000041824 */
[C---:B------:R-:W-:Y:S01]  /*50b0*/  HMMA.16816.F32.BF16 R40, R4.reuse, R10, R40 ;  /* 0x0000000a0428723c */ /* 0x040fe20000041828 */
[----:B------:R-:W1:Y:S07]  /*50c0*/  LDSM.16.MT88.4 R8, [R87+0x8000] ;  /* 0x008000005708783b */ /* 0x000e6e0000004200 */
        /* <DEDUP_REMOVED lines=8> */
[----:B------:R-:W-:Y:S01]  /*5150*/  LDSM.16.MT88.4 R16, [R87+0x7c00] ;  /* 0x007c00005710783b */ /* 0x000fe20000004200 */
[----:B----4-:R-:W-:Y:S01]  /*5160*/  F2FP.BF16.PACK_AB R7, R0, R27 ;  /* 0x0000001b0007723e */ /* 0x010fe200000010ff */
[----:B------:R-:W-:-:S02]  /*5170*/  FADD.FTZ R2, R91, R100 ;  /* 0x000000645b027221 */ /* 0x000fc40000010000 */
[----:B------:R-:W-:Y:S02]  /*5180*/  FADD.FTZ R86, R86, R89 ;  /* 0x0000005956567221 */ /* 0x000fe40000010000 */
[----:B------:R-:W-:Y:S01]  /*5190*/  FADD.FTZ R29, R29, R2 ;  /* 0x000000021d1d7221 */ /* 0x000fe20000010000 */
[-C--:B------:R-:W-:Y:S01]  /*51a0*/  MOV R2, R25.reuse ;  /* 0x0000001900027202 */ /* 0x080fe20000000f00 */
[----:B------:R-:W-:Y:S01]  /*51b0*/  FADD.FTZ R27, R27, R86 ;  /* 0x000000561b1b7221 */ /* 0x000fe20000010000 */
[----:B------:R-:W-:Y:S01]  /*51c0*/  @P0 MOV R2, R25 ;  /* 0x0000001900020202 */ /* 0x000fe20000000f00 */
        /* <DEDUP_REMOVED lines=27> */
[----:B------:R-:W-:Y:S01]  /*5380*/  FADD.FTZ R92, R92, R103 ;  /* 0x000000675c5c7221 */ /* 0x000fe20000010000 */
[-C--:B------:R-:W-:Y:S01]  /*5390*/  MOV R0, R24.reuse ;  /* 0x0000001800007202 */ /* 0x080fe20000000f00 */
[----:B------:R-:W-:Y:S01]  /*53a0*/  FADD.FTZ R95, R95, R102 ;  /* 0x000000665f5f7221 */ /* 0x000fe20000010000 */
[----:B------:R-:W-:Y:S01]  /*53b0*/  @P0 MOV R0, R24 ;  /* 0x0000001800000202 */ /* 0x000fe20000000f00 */
[----:B------:R-:W-:-:S02]  /*53c0*/  FADD.FTZ R101, R101, R92 ;  /* 0x0000005c65657221 */ /* 0x000fc40000010000 */
        /* <DEDUP_REMOVED lines=48> */
.L_x_770:
[----:B------:R-:W-:-:S07]  /*56d0*/  IADD3 R135, R99, -0x1, RZ ;  /* 0xffffffff63877810 */ /* 0x000fce0007ffe0ff */
.L_x_772:
        /* <DEDUP_REMOVED lines=15> */
.L_x_776:
        /* <DEDUP_REMOVED lines=23> */
.L_x_774:
[----:B------:R-:W-:Y:S04]  /*5940*/  DEPBAR.LE SB0, 0x0 ;  /* 0x000080000000791a */ /* 0x000fe80000000000 */
[----:B------:R-:W-:Y:S01]  /*5950*/  BAR.SYNC.DEFER_BLOCKING 0x0 ;  /* 0x0000000000007b1d */ /* 0x000fe20000010000 */
[----:B------:R-:W-:Y:S01]  /*5960*/  SHF.R.S32.HI R139, RZ, 0x1f, R135 ;  /* 0x0000001fff8b7819 */ /* 0x000fe20000011487 */
[----:B------:R-:W-:Y:S02]  /*5970*/  IMAD R0, R132, R135, RZ ;  /* 0x0000008784007224 */ /* 0x000fe400078e02ff */
[----:B------:R-:W-:Y:S04]  /*5980*/  IMAD.WIDE.U32 R140, R135, UR6, R122 ;  /* 0x00000006878c7c25 */ /* 0x000fe8000f8e007a */
[----:B------:R-:W-:Y:S01]  /*5990*/  IMAD R0, R139, UR6, R0 ;  /* 0x000000068b007c24 */ /* 0x000fe2000f8e0200 */
[----:B------:R-:W-:Y:S04]  /*59a0*/  LEA R142, P1, R140, c[0x0][0x170], 0x1 ;  /* 0x00005c008c8e7a11 */ /* 0x000fe800078208ff */
[----:B------:R-:W-:Y:S02]  /*59b0*/  IADD3 R0, R141, R0, RZ ;  /* 0x000000008d007210 */ /* 0x000fe40007ffe0ff */
[----:B------:R-:W-:Y:S02]  /*59c0*/  IADD3 R144, P0, R142, UR5, RZ ;  /* 0x000000058e907c10 */ /* 0x000fe4000ff1e0ff */
[----:B------:R-:W-:Y:S04]  /*59d0*/  LEA.HI.X R143, R140, c[0x0][0x174], R0, 0x1, P1 ;  /* 0x00005d008c8f7a11 */ /* 0x000fe800008f0c00 */
[----:B------:R-:W-:Y:S02]  /*59e0*/  IADD3.X R145, R133, R143, RZ, P0, !PT ;  /* 0x0000008f85917210 */ /* 0x000fe400007fe4ff */
[----:B------:R-:W-:Y:S01]  /*59f0*/  ISETP.GT.AND P0, PT, R135, RZ, PT ;  /* 0x000000ff8700720c */ /* 0x000fe20003f04270 */
[----:B------:R-:W-:Y:S01]  /*5a00*/  @!PT LDS RZ, [RZ] ;  /* 0x00000000fffff984 */ /* 0x000fe20000000800 */
[----:B------:R-:W-:Y:S01]  /*5a10*/  @!PT LDS RZ, [RZ] ;  /* 0x00000000fffff984 */ /* 0x000fe20000000800 */
[----:B------:R-:W-:Y:S01]  /*5a20*/  @!PT LDS RZ, [RZ] ;  /* 0x00000000fffff984 */ /* 0x000fe20000000800 */
[----:B------:R1:W-:Y:S08]  /*5a30*/  LDGSTS.E.BYPASS.LTC128B.128 [R117+0x6000], [R142.64] ;  /* 0x060000008e757fae */ /* 0x0003f0000b901d48 */
[----:B------:R1:W-:Y:S08]  /*5a40*/  LDGSTS.E.BYPASS.LTC128B.128 [R117+0x7000], [R142.64+0x40] ;  /* 0x070000408e757fae */ /* 0x0003f0000b901d48 */
[----:B------:R1:W-:Y:S08]  /*5a50*/  LDGSTS.E.BYPASS.LTC128B.128 [R117+0x8000], [R142.64+0x80] ;  /* 0x080000808e757fae */ /* 0x0003f0000b901d48 */
[----:B------:R2:W-:Y:S08]  /*5a60*/  LDGSTS.E.BYPASS.LTC128B.128 [R117+0x6800], [R144.64] ;  /* 0x0680000090757fae */ /* 0x0005f0000b901d48 */
[----:B------:R2:W-:Y:S08]  /*5a70*/  LDGSTS.E.BYPASS.LTC128B.128 [R117+0x7800], [R144.64+0x40] ;  /* 0x0780004090757fae */ /* 0x0005f0000b901d48 */
[----:B------:R2:W-:Y:S08]  /*5a80*/  LDGSTS.E.BYPASS.LTC128B.128 [R117+0x8800], [R144.64+0x80] ;  /* 0x0880008090757fae */ /* 0x0005f0000b901d48 */
[----:B------:R-:W-:Y:S08]  /*5a90*/  LDSM.16.M88.4 R88, [R112] ;  /* 0x000000007058783b */ /* 0x000ff00000000200 */
[----:B------:R-:W3:Y:S08]  /*5aa0*/  LDSM.16.M88.4 R92, [R111+0x3000] ;  /* 0x003000006f5c783b */ /* 0x000ef00000000200 */
[----:B------:R-:W4:Y:S08]  /*5ab0*/  LDSM.16.M88.4 R96, [R111+0x3400] ;  /* 0x003400006f60783b */ /* 0x000f300000000200 */
[----:B------:R-:W5:Y:S08]  /*5ac0*/  LDSM.16.M88.4 R100, [R111+0x3800] ;  /* 0x003800006f64783b */ /* 0x000f700000000200 */
[----:B------:R-:W0:Y:S08]  /*5ad0*/  LDGDEPBAR ;  /* 0x00000000000079af */ /* 0x000e300000000000 */
[----:B------:R-:W1:Y:S01]  /*5ae0*/  LDSM.16.M88.4 R104, [R111+0x3c00] ;  /* 0x003c00006f68783b */ /* 0x000e620000000200 */
[C---:B---3--:R-:W-:Y:S08]  /*5af0*/  HMMA.16816.F32.BF16 R4, R88.reuse, R92, RZ ;  /* 0x0000005c5804723c */ /* 0x048ff000000418ff */
[C---:B------:R-:W-:Y:S01]  /*5b00*/  HMMA.16816.F32.BF16 R8, R88.reuse, R94, RZ ;  /* 0x0000005e5808723c */ /* 0x040fe200000418ff */
[----:B------:R-:W-:Y:S07]  /*5b10*/  LDSM.16.M88.4 R92, [R110] ;  /* 0x000000006e5c783b */ /* 0x000fee0000000200 */
[C---:B----4-:R-:W-:Y:S08]  /*5b20*/  HMMA.16816.F32.BF16 R12, R88.reuse, R96, RZ ;  /* 0x00000060580c723c */ /* 0x050ff000000418ff */
[C---:B------:R-:W-:Y:S08]  /*5b30*/  HMMA.16816.F32.BF16 R16, R88.reuse, R98, RZ ;  /* 0x000000625810723c */ /* 0x040ff000000418ff */
[C---:B-----5:R-:W-:Y:S08]  /*5b40*/  HMMA.16816.F32.BF16 R20, R88.reuse, R100, RZ ;  /* 0x000000645814723c */ /* 0x060ff000000418ff */
[C---:B------:R-:W-:Y:S08]  /*5b50*/  HMMA.16816.F32.BF16 R24, R88.reuse, R102, RZ ;  /* 0x000000665818723c */ /* 0x040ff000000418ff */
[C---:B-1----:R-:W-:Y:S08]  /*5b60*/  HMMA.16816.F32.BF16 R28, R88.reuse, R104, RZ ;  /* 0x00000068581c723c */ /* 0x042ff000000418ff */
[----:B------:R-:W-:Y:S01]  /*5b70*/  HMMA.16816.F32.BF16 R32, R88, R106, RZ ;  /* 0x0000006a5820723c */ /* 0x000fe200000418ff */
        /* <DEDUP_REMOVED lines=12> */
[----:B------:R-:W-:Y:S08]  /*5c40*/  LDSM.16.M88.4 R88, [R112+0x1000] ;  /* 0x001000007058783b */ /* 0x000ff00000000200 */
[----:B------:R-:W1:Y:S02]  /*5c50*/  LDSM.16.M88.4 R92, [R111+0x4000] ;  /* 0x004000006f5c783b */ /* 0x000e640000000200 */
        /* <DEDUP_REMOVED lines=41> */
[----:B------:R-:W1:Y:S11]  /*5ef0*/  LDSM.16.M88.4 R92, [R108+0x5400] ;  /* 0x005400006c5c783b */ /* 0x000e760000000200 */
[----:B------:R-:W-:Y:S04]  /*5f00*/  @!UPT UIADD3 URZ, URZ, URZ, URZ ;  /* 0x0000003f3f3ff290 */ /* 0x000fe8000fffe03f */
[----:B------:R-:W-:Y:S02]  /*5f10*/  FMUL.FTZ R163, R4, c[0x0][0x2ec] ;  /* 0x0000bb0004a37a20 */ /* 0x000fe40000410000 */
[----:B------:R-:W-:Y:S02]  /*5f20*/  FMUL.FTZ R161, R5, c[0x0][0x2ec] ;  /* 0x0000bb0005a17a20 */ /* 0x000fe40000410000 */
[----:B------:R-:W-:Y:S02]  /*5f30*/  FMUL.FTZ R164, R6, c[0x0][0x2ec] ;  /* 0x0000bb0006a47a20 */ /* 0x000fe40000410000 */
[----:B------:R-:W3:Y:S01]  /*5f40*/  MUFU.TANH R163, R163 ;  /* 0x000000a300a37308 */ /* 0x000ee20000002400 */
[----:B------:R-:W-:Y:S02]  /*5f50*/  FMUL.FTZ R162, R7, c[0x0][0x2ec] ;  /* 0x0000bb0007a27a20 */ /* 0x000fe40000410000 */
[----:B------:R-:W-:Y:S02]  /*5f60*/  FMUL.FTZ R84, R9, c[0x0][0x2ec] ;  /* 0x0000bb0009547a20 */ /* 0x000fe40000410000 */
[----:B------:R-:W-:Y:S02]  /*5f70*/  FMUL.FTZ R165, R11, c[0x0][0x2ec] ;  /* 0x0000bb000ba57a20 */ /* 0x000fe40000410000 */
[----:B------:R-:W-:Y:S02]  /*5f80*/  FMUL.FTZ R0, R8, c[0x0][0x2ec] ;  /* 0x0000bb0008007a20 */ /* 0x000fe40000410000 */
[----:B------:R-:W-:Y:S01]  /*5f90*/  FMUL.FTZ R2, R10, c[0x0][0x2ec] ;  /* 0x0000bb000a027a20 */ /* 0x000fe20000410000 */
[----:B------:R-:W4:Y:S01]  /*5fa0*/  MUFU.TANH R161, R161 ;  /* 0x000000a100a17308 */ /* 0x000f220000002400 */
[C---:B-1----:R-:W-:Y:S09]  /*5fb0*/  HMMA.16816.F32.BF16 R12, R88.reuse, R92, R12 ;  /* 0x0000005c580c723c */ /* 0x042ff2000004180c */
[----:B------:R-:W1:Y:S01]  /*5fc0*/  MUFU.TANH R164, R164 ;  /* 0x000000a400a47308 */ /* 0x000e620000002400 */
[C---:B------:R-:W-:Y:S01]  /*5fd0*/  HMMA.16816.F32.BF16 R16, R88.reuse, R94, R16 ;  /* 0x0000005e5810723c */ /* 0x040fe20000041810 */
[----:B------:R-:W5:Y:S08]  /*5fe0*/  LDSM.16.M88.4 R92, [R108+0x5800] ;  /* 0x005800006c5c783b */ /* 0x000f700000000200 */
[----:B------:R-:W1:Y:S10]  /*5ff0*/  MUFU.TANH R162, R162 ;  /* 0x000000a200a27308 */ /* 0x000e740000002400 */
[----:B------:R1:W1:Y:S01]  /*6000*/  MUFU.TANH R105, R0 ;  /* 0x0000000000697308 */ /* 0x0002620000002400 */
[----:B------:R-:W-:Y:S02]  /*6010*/  FMUL.FTZ R151, R12, c[0x0][0x2ec] ;  /* 0x0000bb000c977a20 */ /* 0x000fe40000410000 */
[----:B------:R-:W-:Y:S02]  /*6020*/  FMUL.FTZ R149, R13, c[0x0][0x2ec] ;  /* 0x0000bb000d957a20 */ /* 0x000fe40000410000 */
[----:B------:R-:W-:Y:S02]  /*6030*/  FMUL.FTZ R152, R14, c[0x0][0x2ec] ;  /* 0x0000bb000e987a20 */ /* 0x000fe40000410000 */
[----:B------:R-:W-:Y:S03]  /*6040*/  FMUL.FTZ R150, R15, c[0x0][0x2ec] ;  /* 0x0000bb000f967a20 */ /* 0x000fe60000410000 */
[----:B------:R1:W1:Y:S01]  /*6050*/  MUFU.TANH R97, R84 ;  /* 0x0000005400617308 */ /* 0x0002620000002400 */
[----:B------:R-:W-:Y:S02]  /*6060*/  FMUL.FTZ R157, R16, c[0x0][0x2ec] ;  /* 0x0000bb00109d7a20 */ /* 0x000fe40000410000 */
[----:B------:R-:W-:Y:S02]  /*6070*/  FMUL.FTZ R156, R17, c[0x0][0x2ec] ;  /* 0x0000bb00119c7a20 */ /* 0x000fe40000410000 */
[----:B------:R-:W-:Y:S02]  /*6080*/  FMUL.FTZ R148, R18, c[0x0][0x2ec] ;  /* 0x0000bb0012947a20 */ /* 0x000fe40000410000 */
[----:B------:R-:W-:Y:S03]  /*6090*/  FMUL.FTZ R146, R19, c[0x0][0x2ec] ;  /* 0x0000bb0013927a20 */ /* 0x000fe60000410000 */
[----:B------:R1:W1:Y:S01]  /*60a0*/  MUFU.TANH R102, R2 ;  /* 0x0000000200667308 */ /* 0x0002620000002400 */
[C---:B-----5:R-:W-:Y:S09]  /*60b0*/  HMMA.16816.F32.BF16 R20, R88.reuse, R92, R20 ;  /* 0x0000005c5814723c */ /* 0x060ff20000041814 */
[----:B------:R-:W1:Y:S01]  /*60c0*/  MUFU.TANH R165, R165 ;  /* 0x000000a500a57308 */ /* 0x000e620000002400 */
[C---:B------:R-:W-:Y:S01]  /*60d0*/  HMMA.16816.F32.BF16 R24, R88.reuse, R94, R24 ;  /* 0x0000005e5818723c */ /* 0x040fe20000041818 */
[----:B------:R-:W5:Y:S01]  /*60e0*/  LDSM.16.M88.4 R92, [R108+0x5c00] ;  /* 0x005c00006c5c783b */ /* 0x000f620000000200 */
[----:B------:R-:W-:Y:S07]  /*60f0*/  DEPBAR.LE SB0, 0x0 ;  /* 0x000080000000791a */ /* 0x000fee0000000000 */
[----:B------:R-:W1:Y:S01]  /*6100*/  MUFU.TANH R151, R151 ;  /* 0x0000009700977308 */ /* 0x000e620000002400 */
[----:B------:R-:W-:Y:S09]  /*6110*/  BAR.SYNC.DEFER_BLOCKING 0x0 ;  /* 0x0000000000007b1d */ /* 0x000ff20000010000 */
[----:B------:R-:W1:Y:S01]  /*6120*/  MUFU.TANH R149, R149 ;  /* 0x0000009500957308 */ /* 0x000e620000002400 */
[----:B--2---:R-:W-:Y:S02]  /*6130*/  FMUL.FTZ R145, R20, c[0x0][0x2ec] ;  /* 0x0000bb0014917a20 */ /* 0x004fe40000410000 */
[----:B------:R-:W-:Y:S02]  /*6140*/  FMUL.FTZ R147, R21, c[0x0][0x2ec] ;  /* 0x0000bb0015937a20 */ /* 0x000fe40000410000 */
[----:B------:R-:W-:Y:S02]  /*6150*/  FMUL.FTZ R140, R22, c[0x0][0x2ec] ;  /* 0x0000bb00168c7a20 */ /* 0x000fe40000410000 */
[----:B------:R-:W-:Y:S02]  /*6160*/  FMUL.FTZ R141, R23, c[0x0][0x2ec] ;  /* 0x0000bb00178d7a20 */ /* 0x000fe40000410000 */
[----:B------:R-:W-:Y:S01]  /*6170*/  FMUL.FTZ R153, R24, c[0x0][0x2ec] ;  /* 0x0000bb0018997a20 */ /* 0x000fe20000410000 */
[----:B------:R-:W2:Y:S01]  /*6180*/  MUFU.TANH R152, R152 ;  /* 0x0000009800987308 */ /* 0x000ea20000002400 */
[----:B------:R-:W-:Y:S02]  /*6190*/  FMUL.FTZ R154, R25, c[0x0][0x2ec] ;  /* 0x0000bb00199a7a20 */ /* 0x000fe40000410000 */
[----:B------:R-:W-:Y:S02]  /*61a0*/  FMUL.FTZ R142, R26, c[0x0][0x2ec] ;  /* 0x0000bb001a8e7a20 */ /* 0x000fe40000410000 */
[----:B------:R-:W-:Y:S05]  /*61b0*/  FMUL.FTZ R139, R27, c[0x0][0x2ec] ;  /* 0x0000bb001b8b7a20 */ /* 0x000fea0000410000 */
[----:B------:R-:W1:Y:S01]  /*61c0*/  MUFU.TANH R150, R150 ;  /* 0x0000009600967308 */ /* 0x000e620000002400 */
[C---:B-----5:R-:W-:Y:S09]  /*61d0*/  HMMA.16816.F32.BF16 R28, R88.reuse, R92, R28 ;  /* 0x0000005c581c723c */ /* 0x060ff2000004181c */
[----:B------:R-:W1:Y:S01]  /*61e0*/  MUFU.TANH R157, R157 ;  /* 0x0000009d009d7308 */ /* 0x000e620000002400 */
[----:B------:R-:W-:Y:S09]  /*61f0*/  HMMA.16816.F32.BF16 R32, R88, R94, R32 ;  /* 0x0000005e5820723c */ /* 0x000ff20000041820 */
[----:B------:R-:W1:Y:S05]  /*6200*/  MUFU.TANH R156, R156 ;  /* 0x0000009c009c7308 */ /* 0x000e6a0000002400 */
[----:B------:R-:W-:Y:S05]  /*6210*/  FMUL.FTZ R155, R28, c[0x0][0x2ec] ;  /* 0x0000bb001c9b7a20 */ /* 0x000fea0000410000 */
[----:B------:R-:W1:Y:S01]  /*6220*/  MUFU.TANH R148, R148 ;  /* 0x0000009400947308 */ /* 0x000e620000002400 */
[----:B------:R-:W-:Y:S02]  /*6230*/  FMUL.FTZ R158, R29, c[0x0][0x2ec] ;  /* 0x0000bb001d9e7a20 */ /* 0x000fe40000410000 */
[----:B------:R-:W-:Y:S02]  /*6240*/  FMUL.FTZ R143, R30, c[0x0][0x2ec] ;  /* 0x0000bb001e8f7a20 */ /* 0x000fe40000410000 */
[----:B------:R-:W-:Y:S02]  /*6250*/  FMUL.FTZ R144, R31, c[0x0][0x2ec] ;  /* 0x0000bb001f907a20 */ /* 0x000fe40000410000 */
[----:B------:R-:W-:Y:S02]  /*6260*/  FMUL.FTZ R159, R32, c[0x0][0x2ec] ;  /* 0x0000bb00209f7a20 */ /* 0x000fe40000410000 */
[----:B------:R-:W-:Y:S01]  /*6270*/  FMUL.FTZ R160, R33, c[0x0][0x2ec] ;  /* 0x0000bb0021a07a20 */ /* 0x000fe20000410000 */
[----:B------:R-:W1:Y:S01]  /*6280*/  MUFU.TANH R146, R146 ;  /* 0x0000009200927308 */ /* 0x000e620000002400 */
[----:B------:R-:W-:Y:S02]  /*6290*/  FMUL.FTZ R86, R34, c[0x0][0x2ec] ;  /* 0x0000bb0022567a20 */ /* 0x000fe40000410000 */
[----:B------:R-:W-:Y:S07]  /*62a0*/  FMUL.FTZ R35, R35, c[0x0][0x2ec] ;  /* 0x0000bb0023237a20 */ /* 0x000fee0000410000 */
        /* <DEDUP_REMOVED lines=17> */
.L_x_775:
        /* <DEDUP_REMOVED lines=75> */
[----:B------:R-:W-:Y:S02]  /*6870*/  FMUL.FTZ R16, R85, R68 ;  /* 0x0000004455107220 */ /* 0x000fe40000410000 */
[C---:B--2---:R-:W-:Y:S02]  /*6880*/  FMUL.FTZ R6, R3.reuse, R82 ;  /* 0x0000005203067220 */ /* 0x044fe40000410000 */
[C---:B------:R-:W-:Y:S02]  /*6890*/  FMUL.FTZ R7, R3.reuse, R83 ;  /* 0x0000005303077220 */ /* 0x040fe40000410000 */
[C---:B------:R-:W-:Y:S01]  /*68a0*/  FMUL.FTZ R10, R3.reuse, R78 ;  /* 0x0000004e030a7220 */ /* 0x040fe20000410000 */
[----:B------:R-:W-:Y:S01]  /*68b0*/  MUFU.EX2 R99, R99 ;  /* 0x0000006300637308 */ /* 0x000fe20000000800 */
[----:B------:R-:W-:Y:S02]  /*68c0*/  FMUL.FTZ R11, R3, R79 ;  /* 0x0000004f030b7220 */ /* 0x000fe40000410000 */
[----:B------:R-:W-:Y:S01]  /*68d0*/  FMUL.FTZ R17, R85, R69 ;  /* 0x0000004555117220 */ /* 0x000fe20000410000 */
[----:B------:R-:W-:Y:S01]  /*68e0*/  LDSM.16.MT88.4 R76, [R109+0x6c00] ;  /* 0x006c00006d4c783b */ /* 0x000fe20000004200 */
[C---:B------:R-:W-:Y:S02]  /*68f0*/  FMUL.FTZ R18, R3.reuse, R70 ;  /* 0x0000004603127220 */ /* 0x040fe40000410000 */
[----:B------:R-:W-:Y:S02]  /*6900*/  FMUL.FTZ R19, R3, R71 ;  /* 0x0000004703137220 */ /* 0x000fe40000410000 */
[C---:B------:R-:W-:Y:S01]  /*6910*/  FMUL.FTZ R24, R85.reuse, R60 ;  /* 0x0000003c55187220 */ /* 0x040fe20000410000 */
[----:B------:R-:W2:Y:S01]  /*6920*/  MUFU.EX2 R90, R90 ;  /* 0x0000005a005a7308 */ /* 0x000ea20000000800 */
[----:B------:R-:W-:Y:S01]  /*6930*/  FMUL.FTZ R25, R85, R61 ;  /* 0x0000003d55197220 */ /* 0x000fe20000410000 */
[----:B------:R-:W-:Y:S01]  /*6940*/  LDSM.16.MT88.4 R68, [R87+0x6c00] ;  /* 0x006c00005744783b */ /* 0x000fe20000004200 */
[C---:B------:R-:W-:Y:S01]  /*6950*/  FMUL.FTZ R26, R3.reuse, R62 ;  /* 0x0000003e031a7220 */ /* 0x040fe20000410000 */
[----:B-1----:R-:W-:Y:S01]  /*6960*/  F2FP.BF16.PACK_AB R80, R98, R103 ;  /* 0x000000676250723e */ /* 0x002fe200000010ff */
[----:B------:R-:W-:Y:S02]  /*6970*/  FMUL.FTZ R27, R3, R63 ;  /* 0x0000003f031b7220 */ /* 0x000fe40000410000 */
[C---:B------:R-:W-:Y:S02]  /*6980*/  FMUL.FTZ R32, R85.reuse, R52 ;  /* 0x0000003455207220 */ /* 0x040fe40000410000 */
[----:B------:R-:W-:Y:S01]  /*6990*/  FMUL.FTZ R33, R85, R53 ;  /* 0x0000003555217220 */ /* 0x000fe20000410000 */
[----:B------:R-:W-:Y:S01]  /*69a0*/  MUFU.EX2 R92, R92 ;  /* 0x0000005c005c7308 */ /* 0x000fe20000000800 */
[----:B------:R-:W1:Y:S01]  /*69b0*/  LDSM.16.MT88.4 R60, [R87+0x7000] ;  /* 0x00700000573c783b */ /* 0x000e620000004200 */
[C---:B------:R-:W-:Y:S02]  /*69c0*/  FMUL.FTZ R34, R3.reuse, R54 ;  /* 0x0000003603227220 */ /* 0x040fe40000410000 */
[----:B------:R-:W-:Y:S02]  /*69d0*/  FMUL.FTZ R35, R3, R55 ;  /* 0x0000003703237220 */ /* 0x000fe40000410000 */
[C---:B------:R-:W-:Y:S02]  /*69e0*/  FMUL.FTZ R36, R85.reuse, R36 ;  /* 0x0000002455247220 */ /* 0x040fe40000410000 */
[----:B------:R-:W-:Y:S01]  /*69f0*/  FMUL.FTZ R37, R85, R37 ;  /* 0x0000002555257220 */ /* 0x000fe20000410000 */
[----:B------:R-:W3:Y:S01]  /*6a00*/  LDSM.16.MT88.4 R52, [R109+0x8000] ;  /* 0x008000006d34783b */ /* 0x000ee20000004200 */
[----:B------:R-:W4:Y:S01]  /*6a10*/  MUFU.EX2 R91, R91 ;  /* 0x0000005b005b7308 */ /* 0x000f220000000800 */
[C---:B------:R-:W-:Y:S02]  /*6a20*/  FMUL.FTZ R38, R3.reuse, R38 ;  /* 0x0000002603267220 */ /* 0x040fe40000410000 */
        /* <DEDUP_REMOVED lines=11> */
[----:B------:R-:W2:Y:S01]  /*6ae0*/  MUFU.EX2 R88, R88 ;  /* 0x0000005800587308 */ /* 0x000ea20000000800 */
[C---:B------:R-:W-:Y:S02]  /*6af0*/  FMUL.FTZ R48, R85.reuse, R48 ;  /* 0x0000003055307220 */ /* 0x040fe40000410000 */
[----:B------:R-:W-:Y:S01]  /*6b00*/  FMUL.FTZ R49, R85, R49 ;  /* 0x0000003155317220 */ /* 0x000fe20000410000 */
[----:B----4-:R-:W-:Y:S01]  /*6b10*/  F2FP.BF16.PACK_AB R82, R91, R92 ;  /* 0x0000005c5b52723e */ /* 0x010fe200000010ff */
[C---:B------:R-:W-:Y:S02]  /*6b20*/  FMUL.FTZ R50, R3.reuse, R50 ;  /* 0x0000003203327220 */ /* 0x040fe40000410000 */
[----:B------:R-:W-:Y:S02]  /*6b30*/  FMUL.FTZ R51, R3, R51 ;  /* 0x0000003303337220 */ /* 0x000fe40000410000 */
        /* <DEDUP_REMOVED lines=17> */
[C---:B------:R-:W-:Y:S01]  /*6c50*/  FMUL.FTZ R12, R85.reuse, R72 ;  /* 0x00000048550c7220 */ /* 0x040fe20000410000 */
[C---:B------:R-:W-:Y:S01]  /*6c60*/  HMMA.16816.F32.BF16 R8, R80.reuse, R14, R8 ;  /* 0x0000000e5008723c */ /* 0x040fe20000041808 */
[----:B------:R-:W-:Y:S03]  /*6c70*/  MUFU.EX2 R95, R95 ;  /* 0x0000005f005f7308 */ /* 0x000fe60000000800 */
[----:B------:R-:W-:Y:S02]  /*6c80*/  FMUL.FTZ R13, R85, R73 ;  /* 0x00000049550d7220 */ /* 0x000fe40000410000 */
[--C-:B------:R-:W-:Y:S02]  /*6c90*/  FFMA.FTZ R144, R144, c[0x0][0x23c], -R101.reuse ;  /* 0x00008f0090907a23 */ /* 0x100fe40000010865 */
[C---:B------:R-:W-:Y:S03]  /*6ca0*/  FMUL.FTZ R14, R3.reuse, R74 ;  /* 0x0000004a030e7220 */ /* 0x040fe60000410000 */
[----:B------:R-:W-:Y:S01]  /*6cb0*/  MUFU.EX2 R97, R97 ;  /* 0x0000006100617308 */ /* 0x000fe20000000800 */
[C---:B------:R-:W-:Y:S02]  /*6cc0*/  FMUL.FTZ R15, R3.reuse, R75 ;  /* 0x0000004b030f7220 */ /* 0x040fe40000410000 */
[----:B------:R-:W-:Y:S02]  /*6cd0*/  FFMA.FTZ R86, R86, c[0x0][0x23c], -R101 ;  /* 0x00008f0056567a23 */ /* 0x000fe40000010865 */
[----:B------:R-:W-:Y:S03]  /*6ce0*/  FFMA.FTZ R99, R3, R134, R99 ;  /* 0x0000008603637223 */ /* 0x000fe60000010063 */
[C---:B------:R-:W-:Y:S02]  /*6cf0*/  HMMA.16816.F32.BF16 R12, R80.reuse, R20, R12 ;  /* 0x00000014500c723c */ /* 0x040fe4000004180c */
[----:B------:R-:W-:Y:S01]  /*6d00*/  MUFU.EX2 R102, R102 ;  /* 0x0000006600667308 */ /* 0x000fe20000000800 */
[----:B------:R-:W-:Y:S04]  /*6d10*/  FADD.FTZ R90, R90, R99 ;  /* 0x000000635a5a7221 */ /* 0x000fe80000010000 */
[C---:B------:R-:W-:Y:S01]  /*6d20*/  FMUL.FTZ R20, R85.reuse, R64 ;  /* 0x0000004055147220 */ /* 0x040fe20000410000 */
[C---:B------:R-:W-:Y:S04]  /*6d30*/  HMMA.16816.F32.BF16 R16, R80.reuse, R22, R16 ;  /* 0x000000165010723c */ /* 0x040fe80000041810 */
[----:B------:R-:W-:Y:S01]  /*6d40*/  FMUL.FTZ R21, R85, R65 ;  /* 0x0000004155157220 */ /* 0x000fe20000410000 */
[----:B------:R-:W-:Y:S01]  /*6d50*/  MUFU.EX2 R96, R96 ;  /* 0x0000006000607308 */ /* 0x000fe20000000800 */
[--C-:B------:R-:W-:Y:S02]  /*6d60*/  FFMA.FTZ R65, R149, c[0x0][0x23c], -R100.reuse ;  /* 0x00008f0095417a23 */ /* 0x100fe40000010864 */
[C---:B------:R-:W-:Y:S04]  /*6d70*/  FMUL.FTZ R22, R3.reuse, R66 ;  /* 0x0000004203167220 */ /* 0x040fe80000410000 */
[----:B------:R-:W-:Y:S02]  /*6d80*/  FMUL.FTZ R23, R3, R67 ;  /* 0x0000004303177220 */ /* 0x000fe40000410000 */
[----:B------:R-:W-:Y:S01]  /*6d90*/  FFMA.FTZ R66, R151, c[0x0][0x23c], -R100 ;  /* 0x00008f0097427a23 */ /* 0x000fe20000010864 */
[----:B------:R-:W-:Y:S01]  /*6da0*/  MUFU.EX2 R104, R104 ;  /* 0x0000006800687308 */ /* 0x000fe20000000800 */
[----:B------:R-:W-:Y:S02]  /*6db0*/  FADD.FTZ R89, R89, R90 ;  /* 0x0000005a59597221 */ /* 0x000fe40000010000 */
[----:B------:R-:W-:Y:S01]  /*6dc0*/  FFMA.FTZ R64, R152, c[0x0][0x23c], -R101 ;  /* 0x00008f0098407a23 */ /* 0x000fe20000010865 */
[C---:B------:R-:W-:Y:S03]  /*6dd0*/  HMMA.16816.F32.BF16 R20, R80.reuse, R28, R20 ;  /* 0x0000001c5014723c */ /* 0x040fe60000041814 */
[----:B------:R-:W-:Y:S02]  /*6de0*/  FADD.FTZ R89, R88, R89 ;  /* 0x0000005958597221 */ /* 0x000fe40000010000 */
[C---:B------:R-:W-:Y:S01]  /*6df0*/  FFMA.FTZ R67, R85.reuse, R138, R103 ;  /* 0x0000008a55437223 */ /* 0x040fe20000010067 */
[----:B------:R-:W-:Y:S01]  /*6e00*/  MUFU.EX2 R105, R105 ;  /* 0x0000006900697308 */ /* 0x000fe20000000800 */
[C---:B------:R-:W-:Y:S01]  /*6e10*/  FMUL.FTZ R28, R85.reuse, R56 ;  /* 0x00000038551c7220 */ /* 0x040fe20000410000 */
[C---:B------:R-:W-:Y:S04]  /*6e20*/  HMMA.16816.F32.BF16 R24, R80.reuse, R30, R24 ;  /* 0x0000001e5018723c */ /* 0x040fe80000041818 */
[----:B------:R-:W-:Y:S01]  /*6e30*/  FMUL.FTZ R29, R85, R57 ;  /* 0x00000039551d7220 */ /* 0x000fe20000410000 */
[----:B------:R-:W-:Y:S01]  /*6e40*/  MOV R85, R2 ;  /* 0x0000000200557202 */ /* 0x000fe20000000f00 */
[--C-:B------:R-:W-:Y:S02]  /*6e50*/  FFMA.FTZ R103, R140, c[0x0][0x23c], -R101.reuse ;  /* 0x00008f008c677a23 */ /* 0x100fe40000010865 */
[C---:B------:R-:W-:Y:S01]  /*6e60*/  FMUL.FTZ R30, R3.reuse, R58 ;  /* 0x0000003a031e7220 */ /* 0x040fe20000410000 */
[----:B------:R-:W-:Y:S03]  /*6e70*/  MUFU.EX2 R66, R66 ;  /* 0x0000004200427308 */ /* 0x000fe60000000800 */
[----:B------:R-:W-:Y:S02]  /*6e80*/  FMUL.FTZ R31, R3, R59 ;  /* 0x0000003b031f7220 */ /* 0x000fe40000410000 */
[----:B------:R-:W-:Y:S01]  /*6e90*/  LDSM.16.MT88.4 R56, [R109+0x6400] ;  /* 0x006400006d38783b */ /* 0x000fe20000004200 */
[----:B------:R-:W-:Y:S02]  /*6ea0*/  FFMA.FTZ R101, R84, c[0x0][0x23c], -R101 ;  /* 0x00008f0054657a23 */ /* 0x000fe40000010865 */
[----:B------:R-:W-:Y:S02]  /*6eb0*/  FADD.FTZ R67, R98, R67 ;  /* 0x0000004362437221 */ /* 0x000fe40000010000 */
[C---:B-1----:R-:W-:Y:S01]  /*6ec0*/  HMMA.16816.F32.BF16 R28, R80.reuse, R60, R28 ;  /* 0x0000003c501c723c */ /* 0x042fe2000004181c */
[----:B------:R-:W-:Y:S02]  /*6ed0*/  MUFU.EX2 R103, R103 ;  /* 0x0000006700677308 */ /* 0x000fe40000000800 */
[----:B------:R-:W-:Y:S04]  /*6ee0*/  FADD.FTZ R92, R92, R67 ;  /* 0x000000435c5c7221 */ /* 0x000fe80000010000 */
[----:B------:R-:W-:Y:S01]  /*6ef0*/  FADD.FTZ R91, R91, R92 ;  /* 0x0000005c5b5b7221 */ /* 0x000fe20000010000 */
[C---:B------:R-:W-:Y:S01]  /*6f00*/  HMMA.16816.F32.BF16 R32, R80.reuse, R62, R32 ;  /* 0x0000003e5020723c */ /* 0x040fe20000041820 */
[----:B------:R-:W-:Y:S02]  /*6f10*/  LDSM.16.MT88.4 R60, [R87+0x6800] ;  /* 0x00680000573c783b */ /* 0x000fe40000004200 */
[----:B------:R-:W-:Y:S05]  /*6f20*/  MUFU.EX2 R100, R154 ;  /* 0x0000009a00647308 */ /* 0x000fea0000000800 */
[C---:B---3--:R-:W-:Y:S05]  /*6f30*/  HMMA.16816.F32.BF16 R36, R80.reuse, R52, R36 ;  /* 0x000000345024723c */ /* 0x048fea0000041824 */
[----:B------:R-:W-:Y:S03]  /*6f40*/  MUFU.EX2 R106, R106 ;  /* 0x0000006a006a7308 */ /* 0x000fe60000000800 */
[C---:B------:R-:W-:Y:S01]  /*6f50*/  HMMA.16816.F32.BF16 R40, R80.reuse, R54, R40 ;  /* 0x000000365028723c */ /* 0x040fe20000041828 */
[----:B------:R-:W1:Y:S06]  /*6f60*/  LDSM.16.MT88.4 R52, [R87+0x8000] ;  /* 0x008000005734783b */ /* 0x000e6c0000004200 */
[----:B------:R-:W-:Y:S10]  /*6f70*/  MUFU.EX2 R65, R65 ;  /* 0x0000004100417308 */ /* 0x000ff40000000800 */
[----:B------:R-:W2:Y:S10]  /*6f80*/  MUFU.EX2 R64, R64 ;  /* 0x0000004000407308 */ /* 0x000eb40000000800 */
[----:B------:R-:W-:Y:S10]  /*6f90*/  MUFU.EX2 R139, R139 ;  /* 0x0000008b008b7308 */ /* 0x000ff40000000800 */
[----:B------:R-:W-:Y:S01]  /*6fa0*/  MUFU.EX2 R155, R155 ;  /* 0x0000009b009b7308 */ /* 0x000fe20000000800 */
[C---:B-1----:R-:W-:Y:S03]  /*6fb0*/  HMMA.16816.F32.BF16 R44, R80.reuse, R52, R44 ;  /* 0x00000034502c723c */ /* 0x042fe6000004182c */
[----:B--2---:R-:W-:Y:S06]  /*6fc0*/  FADD.FTZ R92, R64, R89 ;  /* 0x00000059405c7221 */ /* 0x004fec0000010000 */
[----:B------:R-:W1:Y:S03]  /*6fd0*/  MUFU.EX2 R158, R158 ;  /* 0x0000009e009e7308 */ /* 0x000e660000000800 */
[----:B------:R-:W-:Y:S01]  /*6fe0*/  F2FP.BF16.PACK_AB R52, R65, R66 ;  /* 0x000000424134723e */ /* 0x000fe200000010ff */
[----:B------:R-:W-:Y:S03]  /*6ff0*/  HMMA.16816.F32.BF16 R48, R80, R54, R48 ;  /* 0x000000365030723c */ /* 0x000fe60000041830 */
[----:B------:R-:W-:Y:S01]  /*7000*/  F2FP.BF16.PACK_AB R53, R93, R64 ;  /* 0x000000405d35723e */ /* 0x000fe200000010ff */
[----:B------:R-:W-:Y:S03]  /*7010*/  FADD.FTZ R66, R66, R91 ;  /* 0x0000005b42427221 */ /* 0x000fe60000010000 */
[----:B------:R-:W-:Y:S01]  /*7020*/  F2FP.BF16.PACK_AB R54, R95, R94 ;  /* 0x0000005e5f36723e */ /* 0x000fe200000010ff */
[----:B------:R-:W-:Y:S01]  /*7030*/  MUFU.EX2 R84, R143 ;  /* 0x0000008f00547308 */ /* 0x000fe20000000800 */
[----:B------:R-:W-:Y:S03]  /*7040*/  F2FP.BF16.PACK_AB R55, R96, R97 ;  /* 0x000000616037723e */ /* 0x000fe600000010ff */
[----:B------:R-:W-:Y:S02]  /*7050*/  FADD.FTZ R99, R65, R66 ;  /* 0x0000004241637221 */ /* 0x000fe40000010000 */
[----:B------:R-:W-:Y:S02]  /*7060*/  FADD.FTZ R92, R93, R92 ;  /* 0x0000005c5d5c7221 */ /* 0x000fe40000010000 */
[C---:B------:R-:W-:Y:S02]  /*7070*/  HMMA.16816.F32.BF16 R4, R52.reuse, R56, R4 ;  /* 0x000000383404723c */ /* 0x040fe40000041804 */
[----:B------:R-:W2:Y:S03]  /*7080*/  MUFU.EX2 R3, R144 ;  /* 0x0000009000037308 */ /* 0x000ea60000000800 */
[----:B------:R-:W-:Y:S01]  /*7090*/  FADD.FTZ R94, R94, R99 ;  /* 0x000000635e5e7221 */ /* 0x000fe20000010000 */
[----:B-1----:R-:W-:Y:S01]  /*70a0*/  F2FP.BF16.PACK_AB R88, R158, R155 ;  /* 0x0000009b9e58723e */ /* 0x002fe200000010ff */
[----:B------:R-:W-:Y:S01]  /*70b0*/  FADD.FTZ R97, R97, R92 ;  /* 0x0000005c61617221 */ /* 0x000fe20000010000 */
[C---:B------:R-:W-:Y:S01]  /*70c0*/  HMMA.16816.F32.BF16 R8, R52.reuse, R58, R8 ;  /* 0x0000003a3408723c */ /* 0x040fe20000041808 */
[----:B------:R-:W1:Y:S03]  /*70d0*/  LDSM.16.MT88.4 R56, [R87+0x6400] ;  /* 0x006400005738783b */ /* 0x000e660000004200 */
[----:B------:R-:W-:Y:S01]  /*70e0*/  MUFU.EX2 R159, R159 ;  /* 0x0000009f009f7308 */ /* 0x000fe20000000800 */
[----:B------:R-:W-:Y:S02]  /*70f0*/  FADD.FTZ R94, R95, R94 ;  /* 0x0000005e5f5e7221 */ /* 0x000fe40000010000 */
[----:B------:R-:W-:Y:S07]  /*7100*/  FADD.FTZ R96, R96, R97 ;  /* 0x0000006160607221 */ /* 0x000fee0000010000 */
[----:B------:R-:W3:Y:S01]  /*7110*/  MUFU.EX2 R160, R160 ;  /* 0x000000a000a07308 */ /* 0x000ee20000000800 */
[----:B--2---:R-:W-:Y:S09]  /*7120*/  F2FP.BF16.PACK_AB R89, R3, R84 ;  /* 0x000000540359723e */ /* 0x004ff200000010ff */
[----:B------:R-:W-:Y:S10]  /*7130*/  MUFU.EX2 R86, R86 ;  /* 0x0000005600567308 */ /* 0x000ff40000000800 */
[----:B------:R-:W2:Y:S01]  /*7140*/  MUFU.EX2 R101, R101 ;  /* 0x0000006500657308 */ /* 0x000ea20000000800 */
[----:B---3--:R-:W-:Y:S01]  /*7150*/  F2FP.BF16.PACK_AB R90, R160, R159 ;  /* 0x0000009fa05a723e */ /* 0x008fe200000010ff */
[C---:B-1----:R-:W-:Y:S08]  /*7160*/  HMMA.16816.F32.BF16 R12, R52.reuse, R56, R12 ;  /* 0x00000038340c723c */ /* 0x042ff0000004180c */
[C---:B------:R-:W-:Y:S01]  /*7170*/  HMMA.16816.F32.BF16 R16, R52.reuse, R58, R16 ;  /* 0x0000003a3410723c */ /* 0x040fe20000041810 */
[----:B------:R-:W1:Y:S03]  /*7180*/  LDSM.16.MT88.4 R56, [R109+0x7400] ;  /* 0x007400006d38783b */ /* 0x000e660000004200 */
[----:B--2---:R-:W-:Y:S04]  /*7190*/  F2FP.BF16.PACK_AB R91, R101, R86 ;  /* 0x00000056655b723e */ /* 0x004fe800000010ff */
        /* <DEDUP_REMOVED lines=17> */
[----:B------:R-:W-:Y:S03]  /*72b0*/  F2FP.BF16.PACK_AB R55, R139, R106 ;  /* 0x0000006a8b37723e */ /* 0x000fe600000010ff */
[----:B------:R-:W-:Y:S04]  /*72c0*/  FADD.FTZ R105, R105, R102 ;  /* 0x0000006669697221 */ /* 0x000fe80000010000 */
[----:B------:R-:W-:Y:S04]  /*72d0*/  FADD.FTZ R100, R100, R105 ;  /* 0x0000006964647221 */ /* 0x000fe80000010000 */
[----:B------:R-:W-:Y:S04]  /*72e0*/  FADD.FTZ R155, R155, R100 ;  /* 0x000000649b9b7221 */ /* 0x000fe80000010000 */
[----:B------:R-:W-:Y:S04]  /*72f0*/  FADD.FTZ R158, R158, R155 ;  /* 0x0000009b9e9e7221 */ /* 0x000fe80000010000 */
        /* <DEDUP_REMOVED lines=15> */
[C---:B------:R-:W-:Y:S08]  /*73f0*/  HMMA.16816.F32.BF16 R40, R52.reuse, R58, R40 ;  /* 0x0000003a3428723c */ /* 0x040ff00000041828 */
[C---:B--2---:R-:W-:Y:S08]  /*7400*/  HMMA.16816.F32.BF16 R44, R52.reuse, R60, R44 ;  /* 0x0000003c342c723c */ /* 0x044ff0000004182c */
[----:B------:R-:W-:Y:S01]  /*7410*/  HMMA.16816.F32.BF16 R48, R52, R62, R48 ;  /* 0x0000003e3430723c */ /* 0x000fe20000041830 */
[----:B------:R-:W1:Y:S07]  /*7420*/  LDSM.16.MT88.4 R60, [R109+0x7c00] ;  /* 0x007c00006d3c783b */ /* 0x000e6e0000004200 */
[C---:B------:R-:W-:Y:S01]  /*7430*/  HMMA.16816.F32.BF16 R80, R88.reuse, R76, R4 ;  /* 0x0000004c5850723c */ /* 0x040fe20000041804 */
[----:B------:R-:W2:Y:S07]  /*7440*/  LDSM.16.MT88.4 R52, [R87+0x7c00] ;  /* 0x007c00005734783b */ /* 0x000eae0000004200 */
[C---:B------:R-:W-:Y:S01]  /*7450*/  HMMA.16816.F32.BF16 R76, R88.reuse, R78, R8 ;  /* 0x0000004e584c723c */ /* 0x040fe20000041808 */
[----:B------:R-:W3:Y:S07]  /*7460*/  LDSM.16.MT88.4 R4, [R109+0x8c00] ;  /* 0x008c00006d04783b */ /* 0x000eee0000004200 */
[C---:B------:R-:W-:Y:S01]  /*7470*/  HMMA.16816.F32.BF16 R72, R88.reuse, R68, R12 ;  /* 0x000000445848723c */ /* 0x040fe2000004180c */
[----:B------:R-:W4:Y:S07]  /*7480*/  LDSM.16.MT88.4 R8, [R87+0x8c00] ;  /* 0x008c00005708783b */ /* 0x000f2e0000004200 */
[C---:B------:R-:W-:Y:S08]  /*7490*/  HMMA.16816.F32.BF16 R68, R88.reuse, R70, R16 ;  /* 0x000000465844723c */ /* 0x040ff00000041810 */
[C---:B-1----:R-:W-:Y:S08]  /*74a0*/  HMMA.16816.F32.BF16 R64, R88.reuse, R60, R20 ;  /* 0x0000003c5840723c */ /* 0x042ff00000041814 */
[C---:B------:R-:W-:Y:S08]  /*74b0*/  HMMA.16816.F32.BF16 R60, R88.reuse, R62, R24 ;  /* 0x0000003e583c723c */ /* 0x040ff00000041818 */
[C---:B--2---:R-:W-:Y:S08]  /*74c0*/  HMMA.16816.F32.BF16 R56, R88.reuse, R52, R28 ;  /* 0x000000345838723c */ /* 0x044ff0000004181c */
[C---:B------:R-:W-:Y:S08]  /*74d0*/  HMMA.16816.F32.BF16 R52, R88.reuse, R54, R32 ;  /* 0x000000365834723c */ /* 0x040ff00000041820 */
[C---:B---3--:R-:W-:Y:S07]  /*74e0*/  HMMA.16816.F32.BF16 R36, R88.reuse, R4, R36 ;  /* 0x000000045824723c */ /* 0x048fee0000041824 */
[----:B------:R-:W-:Y:S01]  /*74f0*/  FADD.FTZ R5, R103, R96 ;  /* 0x0000006067057221 */ /* 0x000fe20000010000 */
[C---:B------:R-:W-:Y:S04]  /*7500*/  HMMA.16816.F32.BF16 R40, R88.reuse, R6, R40 ;  /* 0x000000065828723c */ /* 0x040fe80000041828 */
[----:B------:R-:W-:Y:S04]  /*7510*/  FADD.FTZ R5, R104, R5 ;  /* 0x0000000568057221 */ /* 0x000fe80000010000 */
[C---:B----4-:R-:W-:Y:S04]  /*7520*/  HMMA.16816.F32.BF16 R44, R88.reuse, R8, R44 ;  /* 0x00000008582c723c */ /* 0x050fe8000004182c */
[----:B------:R-:W-:Y:S04]  /*7530*/  FADD.FTZ R106, R106, R5 ;  /* 0x000000056a6a7221 */ /* 0x000fe80000010000 */
[----:B------:R-:W-:Y:S01]  /*7540*/  FADD.FTZ R139, R139, R106 ;  /* 0x0000006a8b8b7221 */ /* 0x000fe20000010000 */
[----:B------:R-:W-:Y:S03]  /*7550*/  HMMA.16816.F32.BF16 R48, R88, R10, R48 ;  /* 0x0000000a5830723c */ /* 0x000fe60000041830 */
[----:B------:R-:W-:Y:S04]  /*7560*/  FADD.FTZ R84, R84, R139 ;  /* 0x0000008b54547221 */ /* 0x000fe80000010000 */
[----:B------:R-:W-:Y:S05]  /*7570*/  FADD.FTZ R3, R3, R84 ;  /* 0x0000005403037221 */ /* 0x000fea0000010000 */
[----:B------:R-:W-:Y:S01]  /*7580*/  FADD.FTZ R86, R86, R3 ;  /* 0x0000000356567221 */ /* 0x000fe20000010000 */
[----:B------:R-:W-:Y:S03]  /*7590*/  MOV R3, R0 ;  /* 0x0000000000037202 */ /* 0x000fe60000000f00 */
[----:B------:R-:W-:Y:S01]  /*75a0*/  FADD.FTZ R134, R101, R86 ;  /* 0x0000005665867221 */ /* 0x000fe20000010000 */
[----:B------:R-:W-:-:S05]  /*75b0*/  @P0 BRA `(.L_x_774) ;  /* 0xffffe38000000947 */ /* 0x000fca000383ffff */
.L_x_773:
        /* <DEDUP_REMOVED lines=111> */
[----:B------:R-:W-:Y:S01]  /*7cb0*/  LOP3.LUT R11, R11, 0xc0, RZ, 0xc0, !PT ;  /* 0x000000c00b0b7812 */ /* 0x000fe200078ec0ff */
[----:B---3--:R-:W-:Y:S01]  /*7cc0*/  @P3 FMUL.FTZ R43, R8, 0.69314718246459960938 ;  /* 0x3f317218082b3820 */ /* 0x008fe20000410000 */
[----:B------:R-:W-:-:S02]  /*7cd0*/  LEA R3, R6, R3, 0x4 ;  /* 0x0000000306037211 */ /* 0x000fc400078e20ff */
[----:B------:R-:W-:Y:S02]  /*7ce0*/  LEA.HI R6, R11, R11, RZ, 0x1d ;  /* 0x0000000b0b067211 */ /* 0x000fe400078fe8ff */
[----:B------:R-:W-:Y:S02]  /*7cf0*/  ISETP.NE.U32.AND P1, PT, R5, 0x1, PT ;  /* 0x000000010500780c */ /* 0x000fe40003f25070 */
[----:B------:R-:W1:Y:S01]  /*7d00*/  LDC.U8 R5, c[0x0][0x329] ;  /* 0x0000ca40ff057b82 */ /* 0x000e620000000000 */
[----:B------:R-:W-:Y:S01]  /*7d10*/  IMAD.U32 R3, R3, 0x2, R6 ;  /* 0x0000000203037824 */ /* 0x000fe200078e0006 */
[----:B------:R-:W-:Y:S02]  /*7d20*/  F2FP.BF16.PACK_AB R46, R47, R46 ;  /* 0x0000002e2f2e723e */ /* 0x000fe400000010ff */
[----:B------:R-:W-:Y:S02]  /*7d30*/  F2FP.BF16.PACK_AB R50, R51, R50 ;  /* 0x000000323332723e */ /* 0x000fe400000010ff */
[----:B------:R-:W-:-:S02]  /*7d40*/  SHF.L.U32 R11, R3, 0x1, RZ ;  /* 0x00000001030b7819 */ /* 0x000fc400000006ff */
[----:B------:R-:W-:Y:S01]  /*7d50*/  MOV R3, 0x20 ;  /* 0x0000002000037802 */ /* 0x000fe20000000f00 */
[----:B------:R-:W2:Y:S01]  /*7d60*/  LDC.U8 R6, c[0x0][0x328] ;  /* 0x0000ca00ff067b82 */ /* 0x000ea20000000000 */
[----:B------:R-:W-:Y:S01]  /*7d70*/  IADD3 R13, R11, -0x10, RZ ;  /* 0xfffffff00b0d7810 */ /* 0x000fe20007ffe0ff */
[----:B------:R-:W-:Y:S01]  /*7d80*/  STS [R11], R80 ;  /* 0x000000500b007388 */ /* 0x000fe20000000800 */
[----:B------:R-:W-:Y:S02]  /*7d90*/  SEL R10, R3, 0xffffffe0, !P0 ;  /* 0xffffffe0030a7807 */ /* 0x000fe40004000000 */
[C---:B------:R-:W-:Y:S01]  /*7da0*/  @P1 IADD3 R13, R11.reuse, 0x10, RZ ;  /* 0x000000100b0d1810 */ /* 0x040fe20007ffe0ff */
[----:B------:R-:W-:Y:S01]  /*7db0*/  STS [R11+0x200], R82 ;  /* 0x000200520b007388 */ /* 0x000fe20000000800 */
[----:B------:R-:W-:Y:S01]  /*7dc0*/  ISETP.NE.AND P0, PT, R116, -0x1, PT ;  /* 0xffffffff7400780c */ /* 0x000fe20003f05270 */
[----:B------:R-:W-:Y:S01]  /*7dd0*/  IMAD.IADD R17, R11, 0x1, R10 ;  /* 0x000000010b117824 */ /* 0x000fe200078e020a */
[----:B------:R-:W-:Y:S01]  /*7de0*/  IADD3 R15, R10, R13, RZ ;  /* 0x0000000d0a0f7210 */ /* 0x000fe20007ffe0ff */
[----:B------:R-:W-:Y:S04]  /*7df0*/  STS [R13], R76 ;  /* 0x0000004c0d007388 */ /* 0x000fe80000000800 */
[----:B------:R-:W-:Y:S01]  /*7e00*/  STS [R13+0x200], R78 ;  /* 0x0002004e0d007388 */ /* 0x000fe20000000800 */
        /* <DEDUP_REMOVED lines=14> */
[----:B------:R-:W-:-:S03]  /*7ef0*/  LOP3.LUT P5, RZ, R4, 0x3, RZ, 0xc0, !PT ;  /* 0x0000000304ff7812 */ /* 0x000fc600078ac0ff */
        /* <DEDUP_REMOVED lines=14> */
[----:B------:R3:W-:Y:S04]  /*7fe0*/  STS [R15+0x2200], R50 ;  /* 0x002200320f007388 */ /* 0x0007e80000000800 */
[----:B------:R-:W-:Y:S01]  /*7ff0*/  BAR.SYNC.DEFER_BLOCKING 0x0 ;  /* 0x0000000000007b1d */ /* 0x000fe20000010000 */
[----:B-1----:R-:W-:-:S04]  /*8000*/  @P0 IMAD.WIDE.U32 R40, R116, c[0x0][0x1e8], RZ ;  /* 0x00007a0074280a25 */ /* 0x002fc800078e00ff */
[----:B------:R-:W-:Y:S01]  /*8010*/  @P0 IMAD R11, R116, c[0x0][0x1ec], R41 ;  /* 0x00007b00740b0a24 */ /* 0x000fe200078e0229 */
[----:B------:R-:W1:Y:S01]  /*8020*/  S2R R3, SR_CTAID.Y ;  /* 0x0000000000037919 */ /* 0x000e620000002600 */
[----:B--2---:R-:W-:-:S03]  /*8030*/  CS2R R44, SRZ ;  /* 0x00000000002c7805 */ /* 0x004fc6000001ff00 */
[----:B------:R-:W2:Y:S04]  /*8040*/  S2R R6, SR_CTAID.X ;  /* 0x0000000000067919 */ /* 0x000ea80000002500 */
[----:B------:R-:W4:Y:S01]  /*8050*/  S2R R5, SR_CTAID.Z ;  /* 0x0000000000057919 */ /* 0x000f220000002700 */
[----:B---3--:R-:W-:-:S03]  /*8060*/  @P0 MOV R15, R40 ;  /* 0x00000028000f0202 */ /* 0x008fc60000000f00 */
[----:B------:R3:W3:Y:S04]  /*8070*/  LDS.128 R32, [R117] ;  /* 0x0000000075207984 */ /* 0x0006e80000000c00 */
[----:B------:R3:W3:Y:S01]  /*8080*/  LDS.128 R28, [R117+0x800] ;  /* 0x00080000751c7984 */ /* 0x0006e20000000c00 */
[C---:B-1----:R-:W-:Y:S01]  /*8090*/  @!P1 IMAD R13, R3.reuse, c[0x0][0x214], RZ ;  /* 0x00008500030d9a24 */ /* 0x042fe200078e02ff */
[----:B------:R-:W-:Y:S02]  /*80a0*/  @!P0 SHF.R.S32.HI R7, RZ, 0x1f, R3 ;  /* 0x0000001fff078819 */ /* 0x000fe40000011403 */
[----:B------:R1:W1:Y:S01]  /*80b0*/  LDS.128 R24, [R117+0x1000] ;  /* 0x0010000075187984 */ /* 0x0002620000000c00 */
[----:B------:R-:W-:Y:S01]  /*80c0*/  IMAD R14, R3, R14, RZ ;  /* 0x0000000e030e7224 */ /* 0x000fe200078e02ff */
[----:B------:R-:W-:-:S02]  /*80d0*/  @!P1 SEL R116, R13, R116, !P0 ;  /* 0x000000740d749207 */ /* 0x000fc40004000000 */
        /* <DEDUP_REMOVED lines=11> */
[----:B----4-:R-:W-:-:S02]  /*8190*/  IMAD R14, R5, R10, R14 ;  /* 0x0000000a050e7224 */ /* 0x010fc400078e020e */
        /* <DEDUP_REMOVED lines=29> */
.L_x_778:
[----:B------:R-:W-:Y:S05]  /*8370*/  BSYNC B0 ;  /* 0x0000000000007941 */ /* 0x000fea0003800000 */
.L_x_777:
[----:B------:R-:W-:Y:S01]  /*8380*/  IADD3 R2, P0, R130, R15, RZ ;  /* 0x0000000f82027210 */ /* 0x000fe20007f1e0ff */
[----:B------:R-:W-:Y:S01]  /*8390*/  BSSY B0, `(.L_x_779) ;  /* 0x0000013000007945 */ /* 0x000fe20003800000 */
[----:B------:R-:W-:Y:S02]  /*83a0*/  SHF.R.S32.HI R0, RZ, 0x1f, R5 ;  /* 0x0000001fff007819 */ /* 0x000fe40000011405 */
[----:B--2---:R-:W-:Y:S02]  /*83b0*/  IADD3.X R3, R131, R11, RZ, P0, !PT ;  /* 0x0000000b83037210 */ /* 0x004fe400007fe4ff */
[----:B------:R-:W-:Y:S01]  /*83c0*/  ISETP.GE.AND P0, PT, R128, R113, PT ;  /* 0x000000718000720c */ /* 0x000fe20003f06270 */
[----:B------:R-:W-:-:S04]  /*83d0*/  IMAD R0, R0, c[0x0][0x1f0], RZ ;  /* 0x00007c0000007a24 */ /* 0x000fc800078e02ff */
[C---:B------:R-:W-:Y:S02]  /*83e0*/  IMAD R0, R5.reuse, c[0x0][0x1f4], R0 ;  /* 0x00007d0005007a24 */ /* 0x040fe400078e0200 */
[----:B------:R-:W-:-:S05]  /*83f0*/  IMAD.WIDE.U32 R4, R5, c[0x0][0x1f0], R2 ;  /* 0x00007c0005047a25 */ /* 0x000fca00078e0002 */
        /* <DEDUP_REMOVED lines=9> */
[----:B---3--:R2:W-:Y:S04]  /*8490*/  STG.E.128 [R2.64], R32 ;  /* 0x0000002002007986 */ /* 0x0085e8000c101d08 */
[----:B-1----:R2:W-:Y:S04]  /*84a0*/  STG.E.128 [R2.64+0x40], R24 ;  /* 0x0000401802007986 */ /* 0x0025e8000c101d08 */
[----:B------:R2:W-:Y:S02]  /*84b0*/  STG.E.128 [R2.64+0x80], R16 ;  /* 0x0000801002007986 */ /* 0x0005e4000c101d08 */
.L_x_780:
[----:B------:R-:W-:Y:S05]  /*84c0*/  BSYNC B0 ;  /* 0x0000000000007941 */ /* 0x000fea0003800000 */
.L_x_779:
        /* <DEDUP_REMOVED lines=11> */
[----:B---3--:R-:W-:Y:S04]  /*8580*/  STG.E.128 [R2.64], R28 ;  /* 0x0000001c02007986 */ /* 0x008fe8000c101d08 */
[----:B-1----:R-:W-:Y:S04]  /*8590*/  STG.E.128 [R2.64+0x40], R20 ;  /* 0x0000401402007986 */ /* 0x002fe8000c101d08 */
[----:B------:R-:W-:Y:S01]  /*85a0*/  STG.E.128 [R2.64+0x80], R36 ;  /* 0x0000802402007986 */ /* 0x000fe2000c101d08 */
[----:B------:R-:W-:Y:S05]  /*85b0*/  EXIT ;  /* 0x000000000000794d */ /* 0x000fea0003800000 */
.L_x_766:
[----:B-1----:R-:W1:Y:S01]  /*85c0*/  LDC.U8 R3, c[0x0][0x329] ;  /* 0x0000ca40ff037b82 */ /* 0x002e620000000000 */
[----:B------:R-:W-:Y:S01]  /*85d0*/  ISETP.NE.AND P4, PT, R116, -0x1, PT ;  /* 0xffffffff7400780c */ /* 0x000fe20003f85270 */
[----:B------:R-:W-:Y:S01]  /*85e0*/  IMAD.IADD R119, R119, 0x1, -R100 ;  /* 0x0000000177777824 */ /* 0x000fe200078e0a64 */
[----:B------:R-:W-:Y:S01]  /*85f0*/  SHF.R.S32.HI R2, RZ, 0x1f, R93 ;  /* 0x0000001fff027819 */ /* 0x000fe2000001145d */
[----:B------:R-:W-:Y:S03]  /*8600*/  BSSY B0, `(.L_x_781) ;  /* 0x000003c000007945 */ /* 0x000fe60003800000 */
[----:B------:R-:W-:Y:S01]  /*8610*/  LEA.HI R2, R2, R93, RZ, 0x2 ;  /* 0x0000005d02027211 */ /* 0x000fe200078f10ff */
[----:B------:R-:W2:Y:S03]  /*8620*/  LDC.U8 R4, c[0x0][0x328] ;  /* 0x0000ca00ff047b82 */ /* 0x000ea60000000000 */
[----:B------:R-:W-:-:S02]  /*8630*/  LOP3.LUT R12, R2, 0x1ffffffc, RZ, 0xc0, !PT ;  /* 0x1ffffffc020c7812 */ /* 0x000fc400078ec0ff */
[----:B------:R-:W-:Y:S01]  /*8640*/  SHF.R.S32.HI R2, RZ, 0x2, R2 ;  /* 0x00000002ff027819 */ /* 0x000fe20000011402 */
[----:B------:R-:W-:Y:S01]  /*8650*/  @P4 IMAD.WIDE.U32 R8, R116, c[0x0][0x1e8], RZ ;  /* 0x00007a0074084a25 */ /* 0x000fe200078e00ff */
[----:B------:R-:W-:-:S03]  /*8660*/  @!P4 SHF.R.S32.HI R5, RZ, 0x1f, R0 ;  /* 0x0000001fff05c819 */ /* 0x000fc60000011400 */
[----:B------:R-:W-:Y:S02]  /*8670*/  @P4 IMAD R6, R116, c[0x0][0x1ec], R9 ;  /* 0x00007b0074064a24 */ /* 0x000fe400078e0209 */
[----:B------:R-:W-:Y:S01]  /*8680*/  @!P4 IMAD.WIDE.U32 R10, R0, c[0x0][0x1e0], RZ ;  /* 0x00007800000aca25 */ /* 0x000fe200078e00ff */
[----:B-1----:R-:W-:-:S03]  /*8690*/  ISETP.NE.AND P1, PT, R3, RZ, PT ;  /* 0x000000ff0300720c */ /* 0x002fc60003f25270 */
[----:B------:R-:W-:Y:S01]  /*86a0*/  @!P4 IMAD R5, R5, c[0x0][0x1e0], RZ ;  /* 0x000078000505ca24 */ /* 0x000fe200078e02ff */
[----:B------:R-:W-:Y:S01]  /*86b0*/  @!P4 MOV R8, R10 ;  /* 0x0000000a0008c202 */ /* 0x000fe20000000f00 */
[----:B------:R-:W-:Y:S02]  /*86c0*/  IMAD.IADD R7, R93, 0x1, -R12 ;  /* 0x000000015d077824 */ /* 0x000fe400078e0a0c */
[----:B------:R-:W-:Y:S01]  /*86d0*/  @!P4 IMAD R5, R0, c[0x0][0x1e4], R5 ;  /* 0x000079000005ca24 */ /* 0x000fe200078e0205 */
[----:B------:R-:W-:Y:S01]  /*86e0*/  CS2R R12, SRZ ;  /* 0x00000000000c7805 */ /* 0x000fe2000001ff00 */
[----:B------:R-:W-:Y:S01]  /*86f0*/  IMAD.SHL.U32 R7, R7, 0x8, RZ ;  /* 0x0000000807077824 */ /* 0x000fe200078e00ff */
[----:B--2---:R-:W-:Y:S02]  /*8700*/  ISETP.NE.AND P3, PT, R4, RZ, PT ;  /* 0x000000ff0400720c */ /* 0x004fe40003f65270 */
[----:B------:R-:W-:Y:S02]  /*8710*/  @!P4 IADD3 R6, R11, R5, RZ ;  /* 0x000000050b06c210 */ /* 0x000fe40007ffe0ff */
[----:B------:R-:W-:Y:S01]  /*8720*/  ISETP.NE.OR P2, PT, R3, RZ, !P3 ;  /* 0x000000ff0300720c */ /* 0x000fe20005f45670 */
[----:B------:R-:W-:-:S02]  /*8730*/  @P1 IMAD.MOV.U32 R4, RZ, RZ, c[0x0][0x210] ;  /* 0x00008400ff041624 */ /* 0x000fc400078e00ff */
[----:B------:R-:W-:Y:S01]  /*8740*/  @!P1 IMAD.MOV.U32 R3, RZ, RZ, c[0x0][0x214] ;  /* 0x00008500ff039624 */ /* 0x000fe200078e00ff */
[----:B------:R-:W-:Y:S01]  /*8750*/  ISETP.NE.OR P0, PT, R116, -0x1, P2 ;  /* 0xffffffff7400780c */ /* 0x000fe20001705670 */
[----:B------:R-:W-:-:S03]  /*8760*/  @P1 IMAD R9, R4, c[0x0][0x214], RZ ;  /* 0x0000850004091a24 */ /* 0x000fc600078e02ff */
[----:B------:R-:W-:Y:S01]  /*8770*/  @!P1 SEL R9, R3, c[0x0][0x234], !P3 ;  /* 0x00008d0003099a07 */ /* 0x000fe20005800000 */
[----:B------:R-:W-:Y:S01]  /*8780*/  @P1 IMAD.MOV.U32 R3, RZ, RZ, 0x1 ;  /* 0x00000001ff031424 */ /* 0x000fe200078e00ff */
[----:B------:R-:W-:-:S03]  /*8790*/  IADD3 R4, P3, R7, R8, RZ ;  /* 0x0000000807047210 */ /* 0x000fc60007f7e0ff */
[----:B------:R-:W-:Y:S01]  /*87a0*/  @!P1 IMAD R3, R9, c[0x0][0x1c0], RZ ;  /* 0x0000700009039a24 */ /* 0x000fe200078e02ff */
[----:B------:R-:W-:Y:S01]  /*87b0*/  LEA.HI.X.SX32 R5, R7, R6, 0x1, P3 ;  /* 0x0000000607057211 */ /* 0x000fe200018f0eff */
[----:B------:R-:W-:Y:S01]  /*87c0*/  @P1 IMAD.MOV.U32 R7, RZ, RZ, c[0x0][0x210] ;  /* 0x00008400ff071624 */ /* 0x000fe200078e00ff */
[----:B------:R-:W-:Y:S01]  /*87d0*/  @!P1 MOV R7, 0x1 ;  /* 0x0000000100079802 */ /* 0x000fe20000000f00 */
[C---:B------:R-:W-:Y:S01]  /*87e0*/  @!P0 IMAD R116, R0.reuse, c[0x0][0x214], RZ ;  /* 0x0000850000748a24 */ /* 0x040fe200078e02ff */
[----:B------:R-:W-:Y:S01]  /*87f0*/  SHF.R.S32.HI R6, RZ, 0x1f, R18 ;  /* 0x0000001fff067819 */ /* 0x000fe20000011412 */
[----:B------:R-:W-:Y:S02]  /*8800*/  IMAD R3, R0, R3, RZ ;  /* 0x0000000300037224 */ /* 0x000fe400078e02ff */
[--C-:B------:R-:W-:Y:S01]  /*8810*/  @!P2 IMAD.MOV.U32 R12, RZ, RZ, R116.reuse ;  /* 0x000000ffff0ca224 */ /* 0x100fe200078e0074 */
[----:B------:R-:W-:Y:S01]  /*8820*/  @!P2 SHF.R.S32.HI R13, RZ, 0x1f, R116 ;  /* 0x0000001fff0da819 */ /* 0x000fe20000011474 */
[----:B------:R-:W-:Y:S01]  /*8830*/  IMAD R15, R100, R7, RZ ;  /* 0x00000007640f7224 */ /* 0x000fe200078e02ff */
[----:B------:R-:W-:Y:S01]  /*8840*/  SEL R3, R3, RZ, P2 ;  /* 0x000000ff03037207 */ /* 0x000fe20001000000 */
[----:B------:R-:W-:Y:S01]  /*8850*/  IMAD R11, R6, c[0x0][0x1f0], RZ ;  /* 0x00007c00060b7a24 */ /* 0x000fe200078e02ff */
[----:B------:R-:W-:Y:S01]  /*8860*/  ISETP.GE.AND P2, PT, R2, R119, PT ;  /* 0x000000770200720c */ /* 0x000fe20003f46270 */
[----:B------:R-:W-:Y:S01]  /*8870*/  IMAD.WIDE.U32 R4, R18, c[0x0][0x1f0], R4 ;  /* 0x00007c0012047a25 */ /* 0x000fe200078e0004 */
[----:B------:R-:W-:-:S03]  /*8880*/  SHF.R.S32.HI R17, RZ, 0x1f, R15 ;  /* 0x0000001fff117819 */ /* 0x000fc6000001140f */
[C---:B------:R-:W-:Y:S01]  /*8890*/  IMAD R9, R18.reuse, R9, R3 ;  /* 0x0000000912097224 */ /* 0x040fe200078e0203 */
[----:B------:R-:W-:Y:S01]  /*88a0*/  SHF.R.S32.HI R3, RZ, 0x1f, R2 ;  /* 0x0000001fff037819 */ /* 0x000fe20000011402 */
[----:B------:R-:W-:-:S03]  /*88b0*/  IMAD R11, R18, c[0x0][0x1f4], R11 ;  /* 0x00007d00120b7a24 */ /* 0x000fc600078e020b */
        /* <DEDUP_REMOVED lines=16> */
.L_x_782:
[----:B------:R-:W-:Y:S05]  /*89c0*/  BSYNC B0 ;  /* 0x0000000000007941 */ /* 0x000fea0003800000 */
.L_x_781:
        /* <DEDUP_REMOVED lines=17> */
.L_x_784:
[----:B------:R-:W-:Y:S05]  /*8ae0*/  BSYNC B0 ;  /* 0x0000000000007941 */ /* 0x000fea0003800000 */
.L_x_783:
        /* <DEDUP_REMOVED lines=19> */
.L_x_785:
        /* <DEDUP_REMOVED lines=14> */
.L_x_1000:


//--------------------- .text._ZN5flash16flash_fwd_kernelI23Flash_fwd_kernel_traitsILi96ELi64ELi64ELi4ELb0ELb0EN7cutlass10bfloat16_tE19Flash_kernel_traitsILi96ELi64ELi64ELi4ES3_EELb1ELb1ELb0ELb1ELb0ELb0ELb0ELb0EEEvNS_16Flash_fwd_paramsE --------------------------
	.section	.text._ZN5flash16flash_fwd_kernelI23Flash_fwd_kernel_traitsILi96ELi64ELi64ELi4ELb0ELb0EN7cutlass10bfloat16_tE19Flash_kernel_traitsILi96ELi64ELi64ELi4ES3_EELb1ELb1ELb0ELb1ELb0ELb0ELb0ELb0EEEvNS_16Flash_fwd_paramsE,"ax",@progbits
	.sectioninfo	@"SHI_REGISTERS=159"
	.align	128
        .global         _ZN5flash16flash_fwd_kernelI23Flash_fwd_kernel_traitsILi96ELi64ELi64ELi4ELb0ELb0EN7cutlass10bfloat16_tE19Flash_kernel_traitsILi96ELi64ELi64ELi4ES3_EELb1ELb1ELb0ELb1ELb0ELb0ELb0ELb0EEEvNS_16Flash_fwd_paramsE
        .type           _ZN5flash16flash_fwd_kernelI23Flash_fwd_kernel_traitsILi96ELi64ELi64ELi4ELb0ELb0EN7cutlass10bfloat16_tE19Flash_kernel_traitsILi96ELi64ELi64ELi4ES3_EELb1ELb1ELb0ELb1ELb0ELb0ELb0ELb0EEEvNS_16Flash_fwd_paramsE,@function
        .size           _ZN5flash16flash_fwd_kernelI23Flash_fwd_kernel_traitsILi96ELi64ELi64ELi4ELb0ELb0EN7cutlass10bfloat16_tE19Flash_kernel_traitsILi96ELi64ELi64ELi4ES3_EELb1ELb1ELb0ELb1ELb0ELb0ELb0ELb0EEEvNS_16Flash_fwd_paramsE,(.L_x_1001 - _ZN5flash16flash_fwd_kernelI23Flash_fwd_kernel_traitsILi96ELi64ELi64ELi4ELb0ELb0EN7cutlass10bfloat16_tE19Flash_kernel_traitsILi96ELi64ELi64ELi4ES3_EELb1ELb1ELb0ELb1ELb0ELb0ELb0ELb0EEEvNS_16Flash_fwd_paramsE)
        .other          _ZN5flash16flash_fwd_kernelI23Flash_fwd_kernel_traitsILi96ELi64ELi64ELi4ELb0ELb0EN7cutlass10bfloat16_tE19Flash_kernel_traitsILi96ELi64ELi64ELi4ES3_EELb1ELb1ELb0ELb1ELb0ELb0ELb0ELb0EEEvNS_16Flash_fwd_paramsE,@"STO_CUDA_ENTRY STV_DEFAULT"
_ZN5flash16flash_fwd_kernelI23Flash_fwd_kernel_traitsILi96ELi64ELi64ELi4ELb0ELb0EN7cutlass10bfloat16_tE19Flash_kernel_traitsILi96ELi64ELi64ELi4ES3_EELb1ELb1ELb0ELb1ELb0ELb0ELb0ELb0EEEvNS_16Flash_fwd_paramsE:
.text._ZN5flash16flash_fwd_kernelI23Flash_fwd_kernel_traitsILi96ELi64ELi64ELi4ELb0ELb0EN7cutlass10bfloat16_tE19Flash_kernel_traitsILi96ELi64ELi64ELi4ES3_EELb1ELb1ELb0ELb1ELb0ELb0ELb0ELb0EEEvNS_16Flash_fwd_paramsE:
        /* <DEDUP_REMOVED lines=12> */
[----:B------:R-:W1:Y:S01]  /*00c0*/  LDC.U8 R2, c[0x0][0x312] ;  /* 0x0000c480ff027b82 */ /* 0x000e620000000000 */
[----:B------:R-:W-:Y:S02]  /*00d0*/  ISETP.NE.U32.AND P3, PT, RZ, c[0x0][0x240], PT ;  /* 0x00009000ff007a0c */ /* 0x000fe40003f65070 */
[----:B------:R-:W4:Y:S01]  /*00e0*/  S2R R18, SR_CTAID.X ;  /* 0x0000000000127919 */ /* 0x000f220000002500 */
[----:B------:R-:W-:Y:S02]  /*00f0*/  MOV R114, 0xffffffff ;  /* 0xffffffff00727802 */ /* 0x000fe40000000f00 */
[----:B------:R-:W-:Y:S01]  /*0100*/  ISETP.NE.AND.EX P3, PT, RZ, c[0x0][0x244], PT, P3 ;  /* 0x00009100ff007a0c */ /* 0x000fe20003f65330 */
[----:B------:R-:W4:Y:S04]  /*0110*/  S2R R23, SR_CTAID.Y ;  /* 0x0000000000177919 */ /* 0x000f280000002600 */
[----:B------:R-:W4:Y:S04]  /*0120*/  S2R R26, SR_CTAID.Z ;  /* 0x00000000001a7919 */ /* 0x000f280000002700 */
[----:B------:R-:W4:Y:S01]  /*0130*/  S2R R0, SR_TID.X ;  /* 0x0000000000007919 */ /* 0x000f220000002100 */
[----:B-1----:R-:W-:-:S02]  /*0140*/  ISETP.NE.AND P4, PT, R2, RZ, PT ;  /* 0x000000ff0200720c */ /* 0x002fc40003f85270 */
[----:B----4-:R-:W-:-:S04]  /*0150*/  LOP3.LUT R3, R26, R18, R23, 0xfe, !PT ;  /* 0x000000121a037212 */ /* 0x010fc800078efe17 */
[----:B------:R-:W-:-:S13]  /*0160*/  LOP3.LUT P2, RZ, R3, R0, RZ, 0xfc, !PT ;  /* 0x0000000003ff7212 */ /* 0x000fda000784fcff */
[----:B------:R-:W-:Y:S02]  /*0170*/  @!P2 IMAD.MOV.U32 R12, RZ, RZ, c[0x0][0x308] ;  /* 0x0000c200ff0ca624 */ /* 0x000fe400078e00ff */
[----:B------:R-:W-:Y:S01]  /*0180*/  @!P2 IMAD.MOV.U32 R13, RZ, RZ, c[0x0][0x30c] ;  /* 0x0000c300ff0da624 */ /* 0x000fe200078e00ff */
[----:B--2---:R-:W1:Y:S08]  /*0190*/  @P1 R2UR UR24, R8 ;  /* 0x00000000081813c2 */ /* 0x004e7000000e0000 */
[----:B------:R-:W2:Y:S01]  /*01a0*/  @P1 R2UR UR25, R9 ;  /* 0x00000000091913c2 */ /* 0x000ea200000e0000 */
[----:B---3--:R-:W-:-:S02]  /*01b0*/  @P1 IADD3 R92, P0, R6, c[0x0][0x300], RZ ;  /* 0x0000c000065c1a10 */ /* 0x008fc40007f1e0ff */
[----:B------:R-:W-:-:S03]  /*01c0*/  MOV R6, 0x4 ;  /* 0x0000000400067802 */ /* 0x000fc60000000f00 */
[----:B------:R-:W-:Y:S01]  /*01d0*/  @P1 IMAD.X R5, RZ, RZ, R7, P0 ;  /* 0x000000ffff051224 */ /* 0x000fe200000e0607 */
[----:B------:R-:W-:Y:S01]  /*01e0*/  ISETP.NE.U32.AND P0, PT, RZ, c[0x0][0x250], PT ;  /* 0x00009400ff007a0c */ /* 0x000fe20003f05070 */
[----:B------:R-:W-:Y:S01]  /*01f0*/  IMAD.WIDE R16, R23, R6, c[0x0][0x240] ;  /* 0x0000900017107625 */ /* 0x000fe200078e0206 */
[----:B------:R-:W-:Y:S02]  /*0200*/  ISETP.EQ.U32.AND P1, PT, RZ, c[0x0][0x248], PT ;  /* 0x00009200ff007a0c */ /* 0x000fe40003f22070 */
[----:B------:R-:W-:Y:S01]  /*0210*/  ISETP.NE.AND.EX P0, PT, RZ, c[0x0][0x254], PT, P0 ;  /* 0x00009500ff007a0c */ /* 0x000fe20003f05300 */
[----:B------:R-:W-:Y:S01]  /*0220*/  @!P2 IMAD.MOV.U32 R93, RZ, RZ, R5 ;  /* 0x000000ffff5da224 */ /* 0x000fe200078e0005 */
[----:B------:R-:W-:Y:S01]  /*0230*/  ISETP.EQ.OR.EX P1, PT, RZ, c[0x0][0x24c], !P4, P1 ;  /* 0x00009300ff007a0c */ /* 0x000fe20006722710 */
[----:B-1----:R-:W-:-:S03]  /*0240*/  IMAD.U32 R2, RZ, RZ, UR24 ;  /* 0x00000018ff027e24 */ /* 0x002fc6000f8e00ff */
[----:B------:R-:W-:Y:S01]  /*0250*/  @!P2 STG.E.64 [R12.64+0x8], R92 ;  /* 0x0000085c0c00a986 */ /* 0x000fe2000c101b16 */
[----:B--2---:R-:W-:-:S05]  /*0260*/  IMAD.U32 R3, RZ, RZ, UR25 ;  /* 0x00000019ff037e24 */ /* 0x004fca000f8e00ff */
[----:B------:R1:W-:Y:S04]  /*0270*/  @!P2 STG.E.64 [R12.64], R2 ;  /* 0x000000020c00a986 */ /* 0x0003e8000c101b16 */
[----:B------:R-:W2:Y:S04]  /*0280*/  @P3 LDG.E R114, [R16.64] ;  /* 0x0000001610723981 */ /* 0x000ea8000c1e1900 */
[----:B------:R-:W2:Y:S01]  /*0290*/  @P3 LDG.E R121, [R16.64+0x4] ;  /* 0x0000041610793981 */ /* 0x000ea2000c1e1900 */
[----:B------:R-:W-:Y:S01]  /*02a0*/  ISETP.NE.U32.AND P2, PT, RZ, c[0x0][0x248], PT ;  /* 0x00009200ff007a0c */ /* 0x000fe20003f45070 */
[----:B------:R-:W-:-:S02]  /*02b0*/  IMAD.MOV.U32 R4, RZ, RZ, RZ ;  /* 0x000000ffff047224 */ /* 0x000fc400078e00ff */
[----:B------:R-:W-:Y:S01]  /*02c0*/  IMAD.MOV.U32 R11, RZ, RZ, -0x1 ;  /* 0xffffffffff0b7424 */ /* 0x000fe200078e00ff */
[----:B------:R-:W-:Y:S01]  /*02d0*/  ISETP.NE.AND.EX P2, PT, RZ, c[0x0][0x24c], PT, P2 ;  /* 0x00009300ff007a0c */ /* 0x000fe20003f45320 */
[----:B------:R-:W-:-:S04]  /*02e0*/  @P0 IMAD.WIDE R14, R23, R6, c[0x0][0x250] ;  /* 0x00009400170e0625 */ /* 0x000fc800078e0206 */
[C---:B------:R-:W-:Y:S01]  /*02f0*/  IMAD.WIDE R8, R23.reuse, R6, c[0x0][0x248] ;  /* 0x0000920017087625 */ /* 0x040fe200078e0206 */
[----:B------:R3:W5:Y:S04]  /*0300*/  @P0 LDG.E R4, [R14.64] ;  /* 0x000000160e040981 */ /* 0x000768000c1e1900 */
[----:B------:R3:W5:Y:S01]  /*0310*/  @!P1 LDG.E R11, [R8.64] ;  /* 0x00000016080b9981 */ /* 0x000762000c1e1900 */
[----:B-1----:R-:W-:Y:S01]  /*0320*/  SHF.R.S32.HI R3, RZ, 0x1f, R0 ;  /* 0x0000001fff037819 */ /* 0x002fe20000011400 */
[----:B------:R-:W-:-:S03]  /*0330*/  IMAD R2, R23, c[0x0][0x1c0], R26 ;  /* 0x0000700017027a24 */ /* 0x000fc600078e021a */
[----:B------:R-:W-:Y:S01]  /*0340*/  LEA.HI R13, R3, R0, RZ, 0x5 ;  /* 0x00000000030d7211 */ /* 0x000fe200078f28ff */
[----:B------:R-:W-:-:S03]  /*0350*/  IMAD.SHL.U32 R2, R2, 0x20, RZ ;  /* 0x0000002002027824 */ /* 0x000fc600078e00ff */
[----:B------:R-:W-:-:S04]  /*0360*/  LOP3.LUT R21, R13, 0xffffffe0, RZ, 0xc0, !PT ;  /* 0xffffffe00d157812 */ /* 0x000fc800078ec0ff */
        /* <DEDUP_REMOVED lines=12> */
.L_x_786:
[----:B---3--:R-:W-:Y:S02]  /*0430*/  MOV R5, c[0x0][0x218] ;  /* 0x0000860000057a02 */ /* 0x008fe40000000f00 */
.L_x_787:
        /* <DEDUP_REMOVED lines=26> */
[----:B------:R-:W-:Y:S02]  /*05e0*/  ISETP.NE.AND P0, PT, R11, -0x1, PT ;  /* 0xffffffff0b00780c */ /* 0x000fe40003f05270 */
[----:B------:R-:W-:-:S09]  /*05f0*/  SHF.R.S32.HI R27, RZ, 0x1f, R26 ;  /* 0x0000001fff1b7819 */ /* 0x000fd2000001141a */
        /* <DEDUP_REMOVED lines=22> */
.L_x_789:
[----:B-1----:R-:W-:-:S04]  /*0760*/  IABS R9, c[0x0][0x1c8] ;  /* 0x0000720000097a13 */ /* 0x002fc80000000000 */
[----:B------:R-:W1:Y:S08]  /*0770*/  I2F.RP R10, R9 ;  /* 0x00000009000a7306 */ /* 0x000e700000209400 */
[----:B-1----:R-:W1:Y:S02]  /*0780*/  MUFU.RCP R14, R10 ;  /* 0x0000000a000e7308 */ /* 0x002e640000001000 */
[----:B-1----:R-:W-:Y:S01]  /*0790*/  IADD3 R14, R14, 0xffffffe, RZ ;  /* 0x0ffffffe0e0e7810 */ /* 0x002fe20007ffe0ff */
[----:B------:R-:W-:-:S05]  /*07a0*/  @P0 IMAD.IADD R10, R4, 0x1, R11 ;  /* 0x00000001040a0824 */ /* 0x000fca00078e020b */
        /* <DEDUP_REMOVED lines=17> */
[----:B------:R-:W-:-:S08]  /*08c0*/  @P0 IMAD R10, R10, c[0x0][0x1a4], R9 ;  /* 0x000069000a0a0a24 */ /* 0x000fd000078e0209 */
[----:B------:R-:W-:-:S04]  /*08d0*/  @P3 IADD3 R96, R96, 0x1, RZ ;  /* 0x0000000160603810 */ /* 0x000fc80007ffe0ff */
[----:B------:R-:W-:Y:S02]  /*08e0*/  @!P1 IADD3 R96, -R96, RZ, RZ ;  /* 0x000000ff60609210 */ /* 0x000fe40007ffe1ff */
        /* <DEDUP_REMOVED lines=12> */
.L_x_790:
[CC--:B------:R-:W-:Y:S01]  /*09b0*/  LEA.HI R31, R3.reuse, R0.reuse, RZ, 0x2 ;  /* 0x00000000031f7211 */ /* 0x0c0fe200078f10ff */
[----:B------:R-:W-:Y:S01]  /*09c0*/  BSSY B0, `(.L_x_791) ;  /* 0x0000060000007945 */ /* 0x000fe20003800000 */
[-C--:B------:R-:W-:Y:S02]  /*09d0*/  LEA.HI R11, R3, R0.reuse, RZ, 0x3 ;  /* 0x00000000030b7211 */ /* 0x080fe400078f18ff */
[----:B------:R-:W-:Y:S02]  /*09e0*/  LOP3.LUT R5, R31, 0xfffffffc, RZ, 0xc0, !PT ;  /* 0xfffffffc1f057812 */ /* 0x000fe400078ec0ff */
[----:B------:R-:W-:Y:S02]  /*09f0*/  SHF.R.S32.HI R16, RZ, 0x3, R11 ;  /* 0x00000003ff107819 */ /* 0x000fe4000001140b */
[----:B------:R-:W-:Y:S01]  /*0a00*/  LEA.HI R12, R3, R0, RZ, 0x4 ;  /* 0x00000000030c7211 */ /* 0x000fe200078f20ff */
[----:B------:R-:W-:Y:S01]  /*0a10*/  IMAD.IADD R126, R0, 0x1, -R5 ;  /* 0x00000001007e7824 */ /* 0x000fe200078e0a05 */
[----:B------:R-:W-:Y:S01]  /*0a20*/  SHF.R.S32.HI R24, RZ, 0x2, R31 ;  /* 0x00000002ff187819 */ /* 0x000fe2000001141f */
[----:B------:R-:W-:Y:S01]  /*0a30*/  IMAD.SHL.U32 R9, R16, 0x40, RZ ;  /* 0x0000004010097824 */ /* 0x000fe200078e00ff */
[----:B------:R-:W-:Y:S01]  /*0a40*/  LOP3.LUT R15, R12, 0xfffffff0, RZ, 0xc0, !PT ;  /* 0xfffffff00c0f7812 */ /* 0x000fe200078ec0ff */
[----:B------:R-:W-:Y:S01]  /*0a50*/  IMAD.SHL.U32 R126, R126, 0x8, RZ ;  /* 0x000000087e7e7824 */ /* 0x000fe200078e00ff */
[----:B------:R-:W-:-:S02]  /*0a60*/  LEA.HI R31, R31, R24, RZ, 0x1 ;  /* 0x000000181f1f7211 */ /* 0x000fc400078f08ff */
[----:B------:R-:W-:Y:S01]  /*0a70*/  LOP3.LUT R9, R9, 0xc0, RZ, 0xc0, !PT ;  /* 0x000000c009097812 */ /* 0x000fe200078ec0ff */
[----:B------:R-:W-:Y:S01]  /*0a80*/  IMAD.IADD R15, R0, 0x1, -R15 ;  /* 0x00000001000f7824 */ /* 0x000fe200078e0a0f */
[----:B------:R-:W-:Y:S02]  /*0a90*/  SHF.R.S32.HI R25, RZ, 0x1f, R24 ;  /* 0x0000001fff197819 */ /* 0x000fe40000011418 */
[--C-:B------:R-:W-:Y:S02]  /*0aa0*/  SHF.R.S32.HI R127, RZ, 0x1f, R126.reuse ;  /* 0x0000001fff7f7819 */ /* 0x100fe4000001147e */
[--C-:B------:R-:W-:Y:S01]  /*0ab0*/  LOP3.LUT R4, R9, 0x18, R126.reuse, 0xf8, !PT ;  /* 0x0000001809047812 */ /* 0x100fe200078ef87e */
[----:B------:R-:W-:Y:S01]  /*0ac0*/  IMAD R29, R25, c[0x0][0x198], RZ ;  /* 0x00006600191d7a24 */ /* 0x000fe200078e02ff */
[----:B------:R-:W-:Y:S01]  /*0ad0*/  SHF.R.U32.HI R9, RZ, 0x3, R9 ;  /* 0x00000003ff097819 */ /* 0x000fe20000011609 */
[----:B------:R-:W-:Y:S01]  /*0ae0*/  IMAD.WIDE.U32 R32, R24, c[0x0][0x198], R126 ;  /* 0x0000660018207a25 */ /* 0x000fe200078e007e */
[----:B------:R-:W-:-:S02]  /*0af0*/  LOP3.LUT R31, R31, 0x7fffffe, RZ, 0xc0, !PT ;  /* 0x07fffffe1f1f7812 */ /* 0x000fc400078ec0ff */
[----:B------:R-:W-:Y:S01]  /*0b00*/  LOP3.LUT R9, R4, R9, RZ, 0x3c, !PT ;  /* 0x0000000904097212 */ /* 0x000fe200078e3cff */
[C---:B------:R-:W-:Y:S01]  /*0b10*/  IMAD R4, R24.reuse, c[0x0][0x19c], R29 ;  /* 0x0000670018047a24 */ /* 0x040fe200078e021d */
[----:B------:R-:W-:Y:S01]  /*0b20*/  SHF.R.S32.HI R13, RZ, 0x5, R13 ;  /* 0x00000005ff0d7819 */ /* 0x000fe2000001140d */
[----:B------:R-:W-:Y:S01]  /*0b30*/  IMAD.IADD R118, R24, 0x1, -R31 ;  /* 0x0000000118767824 */ /* 0x000fe200078e0a1f */
[----:B------:R-:W-:Y:S01]  /*0b40*/  LEA.HI R5, R15, R15, RZ, 0x1 ;  /* 0x0000000f0f057211 */ /* 0x000fe200078f08ff */
[----:B------:R-:W-:Y:S01]  /*0b50*/  IMAD R3, R25, c[0x0][0x1a0], RZ ;  /* 0x0000680019037a24 */ /* 0x000fe200078e02ff */
[----:B------:R-:W-:Y:S01]  /*0b60*/  IADD3 R28, P0, R126, R28, RZ ;  /* 0x0000001c7e1c7210 */ /* 0x000fe20007f1e0ff */
[----:B------:R-:W-:Y:S01]  /*0b70*/  IMAD.WIDE.U32 R30, R24, c[0x0][0x1a0], R126 ;  /* 0x00006800181e7a25 */ /* 0x000fe200078e007e */
[----:B------:R-:W-:Y:S02]  /*0b80*/  IADD3 R122, P1, R122, R32, RZ ;  /* 0x000000207a7a7210 */ /* 0x000fe40007f3e0ff */
[----:B------:R-:W-:Y:S01]  /*0b90*/  SHF.R.S32.HI R20, RZ, 0x1, R5 ;  /* 0x00000001ff147819 */ /* 0x000fe20000011405 */
[----:B------:R-:W-:Y:S01]  /*0ba0*/  IMAD.X R29, R127, 0x1, R17, P0 ;  /* 0x000000017f1d7824 */ /* 0x000fe200000e0611 */
[----:B------:R-:W-:Y:S01]  /*0bb0*/  SHF.R.S32.HI R19, RZ, 0x1f, R5 ;  /* 0x0000001fff137819 */ /* 0x000fe20000011405 */
[----:B------:R-:W-:Y:S01]  /*0bc0*/  IMAD R3, R24, c[0x0][0x1a4], R3 ;  /* 0x0000690018037a24 */ /* 0x000fe200078e0203 */
[----:B------:R-:W-:Y:S01]  /*0bd0*/  IADD3.X R123, R7, R33, R4, P1, !PT ;  /* 0x00000021077b7210 */ /* 0x000fe20000ffe404 */
[----:B------:R-:W-:Y:S01]  /*0be0*/  IMAD R118, R13, 0x8, R118 ;  /* 0x000000080d767824 */ /* 0x000fe200078e0276 */
[----:B------:R-:W-:Y:S01]  /*0bf0*/  IADD3 R8, P0, R8, R30, RZ ;  /* 0x0000001e08087210 */ /* 0x000fe20007f1e0ff */
[----:B------:R-:W-:Y:S01]  /*0c00*/  IMAD.IADD R7, R121, 0x1, -R22 ;  /* 0x0000000179077824 */ /* 0x000fe200078e0a16 */
[----:B------:R-:W-:Y:S01]  /*0c10*/  LEA.HI R17, R19, R20, RZ, 0x2 ;  /* 0x0000001413117211 */ /* 0x000fe200078f10ff */
[----:B------:R-:W-:Y:S01]  /*0c20*/  IMAD.U32 R118, R118, 0x20, R9 ;  /* 0x0000002076767824 */ /* 0x000fe200078e0009 */
[----:B------:R-:W-:Y:S01]  /*0c30*/  IADD3.X R9, R10, R31, R3, P0, !PT ;  /* 0x0000001f0a097210 */ /* 0x000fe200007fe403 */
[----:B------:R-:W-:Y:S01]  /*0c40*/  IMAD R31, R27, c[0x0][0x1a8], RZ ;  /* 0x00006a001b1f7a24 */ /* 0x000fe200078e02ff */
[----:B------:R-:W-:Y:S01]  /*0c50*/  ISETP.GE.AND P0, PT, R24, R7, PT ;  /* 0x000000071800720c */ /* 0x000fe20003f06270 */
[----:B------:R-:W-:Y:S01]  /*0c60*/  IMAD.WIDE.U32 R122, R96, c[0x0][0x1b0], R122 ;  /* 0x00006c00607a7a25 */ /* 0x000fe200078e007a */
[----:B------:R-:W-:-:S02]  /*0c70*/  SHF.R.S32.HI R14, RZ, 0x1f, R96 ;  /* 0x0000001fff0e7819 */ /* 0x000fc40000011460 */
[----:B------:R-:W-:Y:S01]  /*0c80*/  LOP3.LUT R17, R17, 0xfffffffc, RZ, 0xc0, !PT ;  /* 0xfffffffc11117812 */ /* 0x000fe200078ec0ff */
[----:B------:R-:W-:Y:S01]  /*0c90*/  IMAD.MOV.U32 R3, RZ, RZ, 0x10 ;  /* 0x00000010ff037424 */ /* 0x000fe200078e00ff */
[----:B------:R-:W-:Y:S01]  /*0ca0*/  IADD3 R120, R126, 0x20, RZ ;  /* 0x000000207e787810 */ /* 0x000fe20007ffe0ff */
[----:B------:R-:W-:Y:S01]  /*0cb0*/  IMAD R125, R14, c[0x0][0x1b0], RZ ;  /* 0x00006c000e7d7a24 */ /* 0x000fe200078e02ff */
[----:B------:R-:W-:Y:S01]  /*0cc0*/  IADD3 R119, R126, 0x40, RZ ;  /* 0x000000407e777810 */ /* 0x000fe20007ffe0ff */
[----:B------:R-:W-:Y:S02]  /*0cd0*/  IMAD.IADD R17, R20, 0x1, -R17 ;  /* 0x0000000114117824 */ /* 0x000fe400078e0a11 */
[----:B------:R-:W-:Y:S02]  /*0ce0*/  IMAD R99, R14, c[0x0][0x1b8], RZ ;  /* 0x00006e000e637a24 */ /* 0x000fe400078e02ff */
[C---:B------:R-:W-:Y:S01]  /*0cf0*/  IMAD R125, R96.reuse, c[0x0][0x1b4], R125 ;  /* 0x00006d00607d7a24 */ /* 0x040fe200078e027d */
[----:B------:R-:W-:Y:S01]  /*0d00*/  LOP3.LUT P1, RZ, R17, 0x2, RZ, 0xc0, !PT ;  /* 0x0000000211ff7812 */ /* 0x000fe2000782c0ff */
[----:B------:R-:W-:-:S02]  /*0d10*/  IMAD R99, R96, c[0x0][0x1bc], R99 ;  /* 0x00006f0060637a24 */ /* 0x000fc400078e0263 */
[----:B------:R-:W-:Y:S01]  /*0d20*/  IMAD.WIDE.U32 R96, R96, c[0x0][0x1b8], R8 ;  /* 0x00006e0060607a25 */ /* 0x000fe200078e0008 */
[----:B------:R-:W-:-:S03]  /*0d30*/  SEL R4, R3, 0xfffffff0, !P1 ;  /* 0xfffffff003047807 */ /* 0x000fc60004800000 */
[C---:B------:R-:W-:Y:S02]  /*0d40*/  IMAD R31, R26.reuse, c[0x0][0x1ac], R31 ;  /* 0x00006b001a1f7a24 */ /* 0x040fe400078e021f */
        /* <DEDUP_REMOVED lines=39> */
.L_x_792:
[----:B------:R-:W-:Y:S05]  /*0fc0*/  BSYNC B0 ;  /* 0x0000000000007941 */ /* 0x000fea0003800000 */
.L_x_791:
        /* <DEDUP_REMOVED lines=40> */
.L_x_794:
[----:B------:R-:W-:Y:S05]  /*1250*/  BSYNC B0 ;  /* 0x0000000000007941 */ /* 0x000fea0003800000 */
.L_x_793:
        /* <DEDUP_REMOVED lines=14> */
[C---:B--2---:R-:W-:Y:S01]  /*1340*/  @!P3 LEA R32, P4, R28.reuse, c[0x0][0x168], 0x1 ;  /* 0x00005a001c20ba11 */ /* 0x044fe200078808ff */
        /* <DEDUP_REMOVED lines=23> */
.L_x_796:
[----:B------:R-:W-:Y:S05]  /*14c0*/  BSYNC B0 ;  /* 0x0000000000007941 */ /* 0x000fea0003800000 */
.L_x_795:
        /* <DEDUP_REMOVED lines=34> */
.L_x_798:
[----:B------:R-:W-:Y:S05]  /*16f0*/  BSYNC B0 ;  /* 0x0000000000007941 */ /* 0x000fea0003800000 */
.L_x_797:
        /* <DEDUP_REMOVED lines=8> */
[----:B--2---:R-:W-:Y:S02]  /*1780*/  @P2 LEA R28, P0, R26, c[0x0][0x318], 0x2 ;  /* 0x0000c6001a1c2a11 */ /* 0x004fe400078010ff */
[----:B------:R-:W-:Y:S01]  /*1790*/  LOP3.LUT R11, R11, 0xfffffff8, RZ, 0xc0, !PT ;  /* 0xfffffff80b0b7812 */ /* 0x000fe200078ec0ff */
[----:B------:R-:W-:Y:S01]  /*17a0*/  @P2 IMAD R10, R23, c[0x0][0x324], R10 ;  /* 0x0000c900170a2a24 */ /* 0x000fe200078e020a */
[----:B------:R-:W-:Y:S01]  /*17b0*/  SHF.R.S32.HI R14, RZ, 0x1f, R15 ;  /* 0x0000001fff0e7819 */ /* 0x000fe2000001140f */
[----:B------:R-:W-:-:S04]  /*17c0*/  DEPBAR.LE SB0, 0x0 ;  /* 0x000080000000791a */ /* 0x000fc80000000000 */
[----:B------:R-:W-:-:S05]  /*17d0*/  @P2 IMAD.IADD R10, R27, 0x1, R10 ;  /* 0x000000011b0a2824 */ /* 0x000fca00078e020a */
[----:B------:R-:W-:-:S05]  /*17e0*/  @P2 LEA.HI.X R29, R26, c[0x0][0x31c], R10, 0x2, P0 ;  /* 0x0000c7001a1d2a11 */ /* 0x000fca00000f140a */
[----:B------:R-:W2:Y:S01]  /*17f0*/  @P2 LDG.E R10, [R28.64] ;  /* 0x000000161c0a2981 */ /* 0x000ea2000c1e1900 */
[----:B------:R-:W-:Y:S01]  /*1800*/  IMAD.IADD R5, R15, 0x1, -R20 ;  /* 0x000000010f057824 */ /* 0x000fe200078e0a14 */
[----:B------:R-:W-:Y:S01]  /*1810*/  SHF.R.S32.HI R19, RZ, 0x4, R12 ;  /* 0x00000004ff137819 */ /* 0x000fe2000001140c */
[----:B------:R-:W-:Y:S01]  /*1820*/  IMAD.IADD R20, R0, 0x1, -R11 ;  /* 0x0000000100147824 */ /* 0x000fe200078e0a0b */
[----:B------:R-:W-:Y:S01]  /*1830*/  LEA.HI R15, R14, R15, RZ, 0x3 ;  /* 0x0000000f0e0f7211 */ /* 0x000fe200078f18ff */
[----:B------:R-:W-:Y:S01]  /*1840*/  IMAD.SHL.U32 R17, R17, 0x40, RZ ;  /* 0x0000004011117824 */ /* 0x000fe200078e00ff */
[----:B------:R-:W-:Y:S01]  /*1850*/  LEA.HI R12, R12, R19, RZ, 0x1 ;  /* 0x000000130c0c7211 */ /* 0x000fe200078f08ff */
[----:B------:R-:W-:Y:S01]  /*1860*/  IMAD R93, R18, 0x4, R13 ;  /* 0x00000004125d7824 */ /* 0x000fe200078e020d */
[----:B------:R-:W-:Y:S01]  /*1870*/  LEA.HI R14, R20, R20, RZ, 0x1 ;  /* 0x00000014140e7211 */ /* 0x000fe200078f08ff */
[----:B------:R-:W-:Y:S01]  /*1880*/  IMAD.SHL.U32 R15, R15, 0x20, RZ ;  /* 0x000000200f0f7824 */ /* 0x000fe200078e00ff */
[----:B------:R-:W-:Y:S01]  /*1890*/  LOP3.LUT R12, R12, 0xfffffffe, RZ, 0xc0, !PT ;  /* 0xfffffffe0c0c7812 */ /* 0x000fe200078ec0ff */
[----:B------:R-:W-:Y:S01]  /*18a0*/  IMAD.SHL.U32 R16, R16, 0x8, RZ ;  /* 0x0000000810107824 */ /* 0x000fe200078e00ff */
[----:B------:R-:W-:Y:S01]  /*18b0*/  LOP3.LUT R11, R14, 0x7fffffe, RZ, 0xc0, !PT ;  /* 0x07fffffe0e0b7812 */ /* 0x000fe200078ec0ff */
[----:B------:R-:W-:Y:S01]  /*18c0*/  USHF.L.U64.HI UR18, UR20, UR18, UR21 ;  /* 0x0000001214127299 */ /* 0x000fe20008010215 */
[----:B------:R-:W-:Y:S01]  /*18d0*/  ISETP.GE.AND P0, PT, R24, R8, PT ;  /* 0x000000081800720c */ /* 0x000fe20003f06270 */
[----:B------:R-:W-:Y:S01]  /*18e0*/  BAR.SYNC.DEFER_BLOCKING 0x0 ;  /* 0x0000000000007b1d */ /* 0x000fe20000010000 */
[----:B------:R-:W-:Y:S01]  /*18f0*/  IMAD.IADD R12, R19, 0x1, -R12 ;  /* 0x00000001130c7824 */ /* 0x000fe200078e0a0c */
[----:B------:R-:W-:Y:S01]  /*1900*/  SHF.R.S32.HI R14, RZ, 0x1, R14 ;  /* 0x00000001ff0e7819 */ /* 0x000fe2000001140e */
[----:B------:R-:W-:Y:S01]  /*1910*/  IMAD.IADD R19, R20, 0x1, -R11 ;  /* 0x0000000114137824 */ /* 0x000fe200078e0a0b */
[----:B------:R-:W-:Y:S01]  /*1920*/  SHF.R.S32.HI R20, RZ, 0x1f, R13 ;  /* 0x0000001fff147819 */ /* 0x000fe2000001140d */
[----:B------:R-:W-:Y:S01]  /*1930*/  IMAD R11, R13, 0x10, R22 ;  /* 0x000000100d0b7824 */ /* 0x000fe200078e0216 */
[C---:B------:R-:W-:Y:S01]  /*1940*/  LOP3.LUT P1, RZ, R14.reuse, 0x2, RZ, 0xc0, !PT ;  /* 0x000000020eff7812 */ /* 0x040fe2000782c0ff */
[----:B------:R-:W-:Y:S01]  /*1950*/  IMAD.SHL.U32 R14, R14, 0x40, RZ ;  /* 0x000000400e0e7824 */ /* 0x000fe200078e00ff */
[----:B------:R-:W-:Y:S01]  /*1960*/  LEA.HI R20, R20, R13, RZ, 0x2 ;  /* 0x0000000d14147211 */ /* 0x000fe200078f10ff */
[----:B------:R-:W-:Y:S01]  /*1970*/  IMAD.SHL.U32 R18, R12, 0x8, RZ ;  /* 0x000000080c127824 */ /* 0x000fe200078e00ff */
[----:B------:R-:W-:Y:S01]  /*1980*/  LOP3.LUT R22, R15, 0xffffff00, RZ, 0xc0, !PT ;  /* 0xffffff000f167812 */ /* 0x000fe200078ec0ff */
[----:B------:R-:W-:Y:S01]  /*1990*/  USHF.L.U32 UR19, UR20, 0x6, URZ ;  /* 0x0000000614137899 */ /* 0x000fe2000800063f */
[----:B------:R-:W-:Y:S01]  /*19a0*/  LOP3.LUT R20, R20, 0xfffffffc, RZ, 0xc0, !PT ;  /* 0xfffffffc14147812 */ /* 0x000fe200078ec0ff */
[----:B------:R-:W-:Y:S01]  /*19b0*/  IMAD R24, R88, UR18, RZ ;  /* 0x0000001258187c24 */ /* 0x000fe2000f8e02ff */
[----:B------:R-:W-:Y:S01]  /*19c0*/  SHF.R.S32.HI R116, RZ, 0x1f, R21 ;  /* 0x0000001fff747819 */ /* 0x000fe20000011415 */
[----:B------:R-:W-:Y:S01]  /*19d0*/  IMAD.MOV.U32 R98, RZ, RZ, R96 ;  /* 0x000000ffff627224 */ /* 0x000fe200078e0060 */
[----:B------:R-:W-:Y:S01]  /*19e0*/  LOP3.LUT R17, R17, 0xc0, RZ, 0xc0, !PT ;  /* 0x000000c011117812 */ /* 0x000fe200078ec0ff */
[C---:B------:R-:W-:Y:S01]  /*19f0*/  IMAD.IADD R115, R13.reuse, 0x1, -R20 ;  /* 0x000000010d737824 */ /* 0x040fe200078e0a14 */
[----:B------:R-:W-:Y:S01]  /*1a00*/  LOP3.LUT R15, R14, 0xc0, RZ, 0xc0, !PT ;  /* 0x000000c00e0f7812 */ /* 0x000fe200078ec0ff */
[----:B------:R-:W-:Y:S01]  /*1a10*/  IMAD R14, R13, 0x200, R22 ;  /* 0x000002000d0e7824 */ /* 0x000fe200078e0216 */
[----:B------:R-:W-:Y:S01]  /*1a20*/  LEA.HI R116, R116, R21, RZ, 0x2 ;  /* 0x0000001574747211 */ /* 0x000fe200078f10ff */
[----:B------:R-:W2:Y:S01]  /*1a30*/  @P2 MUFU.RCP R13, c[0x0][0x238] ;  /* 0x00008e00000d2b08 */ /* 0x000ea20000001000 */
[----:B------:R-:W-:Y:S01]  /*1a40*/  LOP3.LUT R18, R17, 0x8, R18, 0xf8, !PT ;  /* 0x0000000811127812 */ /* 0x000fe200078ef812 */
[----:B------:R-:W-:Y:S01]  /*1a50*/  IMAD R14, R5, 0x20, R14 ;  /* 0x00000020050e7824 */ /* 0x000fe200078e020e */
[----:B------:R3:W-:Y:S01]  /*1a60*/  @P0 STS [R118+0x6000], RZ ;  /* 0x006000ff76000388 */ /* 0x0007e20000000800 */
[----:B------:R-:W-:Y:S01]  /*1a70*/  SHF.R.U32.HI R17, RZ, 0x3, R17 ;  /* 0x00000003ff117819 */ /* 0x000fe20000011611 */
[----:B------:R-:W-:Y:S01]  /*1a80*/  IMAD R7, R7, UR19, R24 ;  /* 0x0000001307077c24 */ /* 0x000fe2000f8e0218 */
[----:B------:R-:W-:Y:S01]  /*1a90*/  SHF.R.S32.HI R116, RZ, 0x2, R116 ;  /* 0x00000002ff747819 */ /* 0x000fe20000011474 */
[----:B------:R3:W-:Y:S01]  /*1aa0*/  @P0 STS [R118+0x6004], RZ ;  /* 0x006004ff76000388 */ /* 0x0007e20000000800 */
[----:B------:R-:W-:Y:S01]  /*1ab0*/  LOP3.LUT R16, R15, 0x8, R16, 0xf8, !PT ;  /* 0x000000080f107812 */ /* 0x000fe200078ef810 */
[----:B------:R-:W-:Y:S01]  /*1ac0*/  IMAD.SHL.U32 R117, R0, 0x2, RZ ;  /* 0x0000000200757824 */ /* 0x000fe200078e00ff */
[----:B------:R-:W-:Y:S01]  /*1ad0*/  LOP3.LUT R17, R18, R17, RZ, 0x3c, !PT ;  /* 0x0000001112117212 */ /* 0x000fe200078e3cff */
[----:B------:R3:W-:Y:S01]  /*1ae0*/  @P0 STS.64 [R118+0x6008], RZ ;  /* 0x006008ff76000388 */ /* 0x0007e20000000a00 */
[----:B------:R-:W-:Y:S01]  /*1af0*/  SHF.R.U32.HI R15, RZ, 0x3, R15 ;  /* 0x00000003ff0f7819 */ /* 0x000fe2000001160f */
[----:B------:R-:W-:Y:S01]  /*1b00*/  IMAD R22, R5, 0x20, R22 ;  /* 0x0000002005167824 */ /* 0x000fe200078e0216 */
[----:B------:R-:W-:Y:S01]  /*1b10*/  IADD3 R11, R11, 0x1, R116 ;  /* 0x000000010b0b7810 */ /* 0x000fe20007ffe074 */
[----:B------:R3:W-:Y:S01]  /*1b20*/  @P0 STS.128 [R118+0x7000], RZ ;  /* 0x007000ff76000388 */ /* 0x0007e20000000c00 */
[----:B------:R-:W-:Y:S01]  /*1b30*/  LOP3.LUT R16, R16, R15, RZ, 0x3c, !PT ;  /* 0x0000000f10107212 */ /* 0x000fe200078e3cff */
[----:B------:R-:W-:Y:S01]  /*1b40*/  IMAD.IADD R113, R17, 0x1, R14 ;  /* 0x0000000111717824 */ /* 0x000fe200078e020e */
[----:B------:R-:W-:Y:S01]  /*1b50*/  IADD3 R11, R90, R11, -R121 ;  /* 0x0000000b5a0b7210 */ /* 0x000fe20007ffe879 */
[----:B------:R3:W-:Y:S01]  /*1b60*/  @P0 STS.128 [R118+0x8000], RZ ;  /* 0x008000ff76000388 */ /* 0x0007e20000000c00 */
[----:B------:R-:W-:Y:S01]  /*1b70*/  IMAD.WIDE.U32 R14, R88, UR19, R98 ;  /* 0x00000013580e7c25 */ /* 0x000fe2000f8e0062 */
[----:B------:R-:W-:Y:S01]  /*1b80*/  UIADD3 UR15, UR24, -0x4ab325aa, URZ ;  /* 0xb54cda56180f7890 */ /* 0x000fe2000fffe03f */
[----:B------:R-:W-:Y:S01]  /*1b90*/  BSSY B0, `(.L_x_799) ;  /* 0x0000028000007945 */ /* 0x000fe20003800000 */
[----:B------:R-:W-:Y:S01]  /*1ba0*/  UIADD3 UR14, UR25, 0x646e171e, URZ ;  /* 0x646e171e190e7890 */ /* 0x000fe2000fffe03f */
[----:B------:R-:W-:Y:S01]  /*1bb0*/  IMAD R19, R12, 0x8, R19 ;  /* 0x000000080c137824 */ /* 0x000fe200078e0213 */
[----:B------:R-:W-:Y:S01]  /*1bc0*/  LOP3.LUT R117, R117, 0x6, RZ, 0xc0, !PT ;  /* 0x0000000675757812 */ /* 0x000fe200078ec0ff */
[----:B------:R-:W-:Y:S01]  /*1bd0*/  IMAD.MOV.U32 R0, RZ, RZ, RZ ;  /* 0x000000ffff007224 */ /* 0x000fe200078e00ff */
[----:B------:R-:W-:Y:S01]  /*1be0*/  SEL R3, R3, 0xfffffff0, !P1 ;  /* 0xfffffff003037807 */ /* 0x000fe20004800000 */
[----:B------:R-:W-:-:S02]  /*1bf0*/  IMAD.IADD R5, R17, 0x1, R22 ;  /* 0x0000000111057824 */ /* 0x000fc400078e0216 */
[----:B------:R-:W-:Y:S02]  /*1c00*/  IMAD.U32 R112, R19, 0x20, R16 ;  /* 0x0000002013707824 */ /* 0x000fe400078e0010 */
[----:B------:R-:W-:Y:S02]  /*1c10*/  IMAD.SHL.U32 R113, R113, 0x2, RZ ;  /* 0x0000000271717824 */ /* 0x000fe400078e00ff */
[----:B--2---:R-:W-:Y:S02]  /*1c20*/  @P2 FMUL.FTZ R0, R10, R13 ;  /* 0x0000000d0a002220 */ /* 0x004fe40000410000 */
[----:B------:R-:W-:Y:S01]  /*1c30*/  IMAD.IADD R10, R15, 0x1, R7 ;  /* 0x000000010f0a7824 */ /* 0x000fe200078e0207 */
[----:B------:R-:W-:Y:S01]  /*1c40*/  IADD3 R7, R11, c[0x0][0x2e8], RZ ;  /* 0x0000ba000b077a10 */ /* 0x000fe20007ffe0ff */
[----:B------:R-:W-:Y:S05]  /*1c50*/  @P0 BRA `(.L_x_800) ;  /* 0x000001b000000947 */ /* 0x000fea0003800000 */
[----:B---3--:R-:W-:Y:S02]  /*1c60*/  ISETP.GE.AND P3, PT, R126, c[0x0][0x220], PT ;  /* 0x000088007e007a0c */ /* 0x008fe40003f66270 */
        /* <DEDUP_REMOVED lines=26> */
.L_x_800:
[----:B---3--:R-:W-:Y:S05]  /*1e10*/  BSYNC B0 ;  /* 0x0000000000007941 */ /* 0x008fea0003800000 */
.L_x_799:
        /* <DEDUP_REMOVED lines=36> */
.L_x_802:
[----:B------:R-:W-:Y:S05]  /*2060*/  BSYNC B0 ;  /* 0x0000000000007941 */ /* 0x000fea0003800000 */
.L_x_801:
[----:B------:R-:W-:Y:S01]  /*2070*/  IMAD.SHL.U32 R112, R112, 0x2, RZ ;  /* 0x0000000270707824 */ /* 0x000fe200078e00ff */
[----:B------:R-:W-:Y:S01]  /*2080*/  LDSM.16.M88.4 R72, [R113] ;  /* 0x000000007148783b */ /* 0x000fe20000000200 */
[----:B------:R-:W-:Y:S01]  /*2090*/  IMAD R111, R4, 0x2, R113 ;  /* 0x00000002046f7824 */ /* 0x000fe200078e0271 */
[----:B------:R-:W-:Y:S01]  /*20a0*/  IMNMX R101, R7, R90, PT ;  /* 0x0000005a07657217 */ /* 0x000fe20003800200 */
[----:B------:R-:W-:Y:S01]  /*20b0*/  IMAD R109, R3, 0x2, R112 ;  /* 0x00000002036d7824 */ /* 0x000fe200078e0270 */
[----:B--2---:R-:W2:Y:S01]  /*20c0*/  LDSM.16.M88.4 R16, [R112+0x3000] ;  /* 0x003000007010783b */ /* 0x004ea20000000200 */
[----:B------:R-:W-:-:S03]  /*20d0*/  IMAD R3, R88, 0x40, R117 ;  /* 0x0000004058037824 */ /* 0x000fc600078e0275 */
[----:B-1----:R-:W-:Y:S04]  /*20e0*/  LDSM.16.M88.4 R32, [R111] ;  /* 0x000000006f20783b */ /* 0x002fe80000000200 */
[----:B----4-:R-:W-:Y:S04]  /*20f0*/  LDSM.16.M88.4 R8, [R109+0x3000] ;  /* 0x003000006d08783b */ /* 0x010fe80000000200 */
[----:B------:R-:W1:Y:S04]  /*2100*/  LDSM.16.M88.4 R48, [R112+0x3400] ;  /* 0x003400007030783b */ /* 0x000e680000000200 */
[----:B------:R-:W4:Y:S04]  /*2110*/  LDSM.16.M88.4 R40, [R112+0x3800] ;  /* 0x003800007028783b */ /* 0x000f280000000200 */
[----:B------:R-:W5:Y:S04]  /*2120*/  LDSM.16.M88.4 R12, [R112+0x3c00] ;  /* 0x003c0000700c783b */ /* 0x000f680000000200 */
[----:B------:R-:W-:Y:S04]  /*2130*/  LDSM.16.M88.4 R84, [R113+0x1000] ;  /* 0x001000007154783b */ /* 0x000fe80000000200 */
[----:B------:R-:W3:Y:S04]  /*2140*/  LDSM.16.M88.4 R28, [R112+0x4000] ;  /* 0x00400000701c783b */ /* 0x000ee80000000200 */
[----:B------:R-:W3:Y:S04]  /*2150*/  LDSM.16.M88.4 R60, [R109+0x3400] ;  /* 0x003400006d3c783b */ /* 0x000ee80000000200 */
[----:B------:R-:W3:Y:S01]  /*2160*/  LDSM.16.M88.4 R56, [R109+0x3800] ;  /* 0x003800006d38783b */ /* 0x000ee20000000200 */
[C---:B--2---:R-:W-:Y:S03]  /*2170*/  HMMA.16816.F32.BF16 R20, R72.reuse, R16, RZ ;  /* 0x000000104814723c */ /* 0x044fe600000418ff */
[----:B------:R-:W2:Y:S04]  /*2180*/  LDSM.16.M88.4 R36, [R109+0x3c00] ;  /* 0x003c00006d24783b */ /* 0x000ea80000000200 */
[----:B------:R-:W-:Y:S01]  /*2190*/  LDSM.16.M88.4 R68, [R111+0x1000] ;  /* 0x001000006f44783b */ /* 0x000fe20000000200 */
[C---:B------:R-:W-:Y:S03]  /*21a0*/  HMMA.16816.F32.BF16 R16, R72.reuse, R18, RZ ;  /* 0x000000124810723c */ /* 0x040fe600000418ff */
[----:B------:R-:W-:Y:S04]  /*21b0*/  LDSM.16.M88.4 R24, [R112+0x4400] ;  /* 0x004400007018783b */ /* 0x000fe80000000200 */
[----:B------:R-:W-:Y:S01]  /*21c0*/  LDSM.16.M88.4 R80, [R112+0x4c00] ;  /* 0x004c00007050783b */ /* 0x000fe20000000200 */
[----:B-1----:R-:W-:Y:S03]  /*21d0*/  HMMA.16816.F32.BF16 R52, R72, R48, RZ ;  /* 0x000000304834723c */ /* 0x002fe600000418ff */
[----:B------:R-:W-:Y:S04]  /*21e0*/  LDSM.16.M88.4 R64, [R109+0x4400] ;  /* 0x004400006d40783b */ /* 0x000fe80000000200 */
[----:B------:R-:W0:Y:S01]  /*21f0*/  LDGDEPBAR ;  /* 0x00000000000079af */ /* 0x000e220000000000 */
[----:B------:R-:W-:Y:S08]  /*2200*/  HMMA.16816.F32.BF16 R20, R32, R8, R20 ;  /* 0x000000082014723c */ /* 0x000ff00000041814 */
[C---:B----4-:R-:W-:Y:S08]  /*2210*/  HMMA.16816.F32.BF16 R44, R72.reuse, R40, RZ ;  /* 0x00000028482c723c */ /* 0x050ff000000418ff */
[C---:B------:R-:W-:Y:S08]  /*2220*/  HMMA.16816.F32.BF16 R48, R72.reuse, R50, RZ ;  /* 0x000000324830723c */ /* 0x040ff000000418ff */
[C---:B------:R-:W-:Y:S08]  /*2230*/  HMMA.16816.F32.BF16 R40, R72.reuse, R42, RZ ;  /* 0x0000002a4828723c */ /* 0x040ff000000418ff */
[----:B-----5:R-:W-:Y:S08]  /*2240*/  HMMA.16816.F32.BF16 R76, R72, R12, RZ ;  /* 0x0000000c484c723c */ /* 0x020ff000000418ff */
[----:B------:R-:W-:Y:S01]  /*2250*/  HMMA.16816.F32.BF16 R16, R32, R10, R16 ;  /* 0x0000000a2010723c */ /* 0x000fe20000041810 */
[----:B------:R-:W1:Y:S07]  /*2260*/  LDSM.16.M88.4 R8, [R109+0x4000] ;  /* 0x004000006d08783b */ /* 0x000e6e0000000200 */
[----:B------:R-:W-:Y:S01]  /*2270*/  HMMA.16816.F32.BF16 R72, R72, R14, RZ ;  /* 0x0000000e4848723c */ /* 0x000fe200000418ff */
[----:B------:R-:W4:Y:S07]  /*2280*/  LDSM.16.M88.4 R12, [R112+0x4800] ;  /* 0x00480000700c783b */ /* 0x000f2e0000000200 */
[C---:B---3--:R-:W-:Y:S08]  /*2290*/  HMMA.16816.F32.BF16 R20, R84.reuse, R28, R20 ;  /* 0x0000001c5414723c */ /* 0x048ff00000041814 */
        /* <DEDUP_REMOVED lines=8> */
[C---:B--2---:R-:W-:Y:S08]  /*2320*/  HMMA.16816.F32.BF16 R76, R32.reuse, R36, R76 ;  /* 0x00000024204c723c */ /* 0x044ff0000004184c */
[----:B------:R-:W-:Y:S01]  /*2330*/  HMMA.16816.F32.BF16 R72, R32, R38, R72 ;  /* 0x000000262048723c */ /* 0x000fe20000041848 */
[----:B------:R-:W-:Y:S04]  /*2340*/  LDSM.16.M88.4 R36, [R113+0x2000] ;  /* 0x002000007124783b */ /* 0x000fe80000000200 */
[----:B------:R-:W2:Y:S03]  /*2350*/  LDSM.16.M88.4 R32, [R112+0x5000] ;  /* 0x005000007020783b */ /* 0x000ea60000000200 */
[C---:B-1----:R-:W-:Y:S08]  /*2360*/  HMMA.16816.F32.BF16 R20, R68.reuse, R8, R20 ;  /* 0x000000084414723c */ /* 0x042ff00000041814 */
[----:B------:R-:W-:Y:S01]  /*2370*/  HMMA.16816.F32.BF16 R16, R68, R10, R16 ;  /* 0x0000000a4410723c */ /* 0x000fe20000041810 */
[----:B------:R-:W-:Y:S07]  /*2380*/  LDSM.16.M88.4 R8, [R109+0x5000] ;  /* 0x005000006d08783b */ /* 0x000fee0000000200 */
[C---:B----4-:R-:W-:Y:S08]  /*2390*/  HMMA.16816.F32.BF16 R44, R84.reuse, R12, R44 ;  /* 0x0000000c542c723c */ /* 0x050ff0000004182c */
[C---:B------:R-:W-:Y:S01]  /*23a0*/  HMMA.16816.F32.BF16 R40, R84.reuse, R14, R40 ;  /* 0x0000000e5428723c */ /* 0x040fe20000041828 */
[----:B------:R-:W1:Y:S07]  /*23b0*/  LDSM.16.M88.4 R12, [R111+0x2000] ;  /* 0x002000006f0c783b */ /* 0x000e6e0000000200 */
[C---:B------:R-:W-:Y:S08]  /*23c0*/  HMMA.16816.F32.BF16 R52, R84.reuse, R24, R52 ;  /* 0x000000185434723c */ /* 0x040ff00000041834 */
[----:B------:R-:W-:Y:S01]  /*23d0*/  HMMA.16816.F32.BF16 R48, R84, R26, R48 ;  /* 0x0000001a5430723c */ /* 0x000fe20000041830 */
[----:B------:R-:W3:Y:S07]  /*23e0*/  LDSM.16.M88.4 R24, [R112+0x5800] ;  /* 0x005800007018783b */ /* 0x000eee0000000200 */
[----:B--2---:R-:W-:Y:S08]  /*23f0*/  HMMA.16816.F32.BF16 R20, R36, R32, R20 ;  /* 0x000000202414723c */ /* 0x004ff00000041814 */
[----:B------:R-:W-:Y:S08]  /*2400*/  HMMA.16816.F32.BF16 R76, R84, R80, R76 ;  /* 0x00000050544c723c */ /* 0x000ff0000004184c */
[----:B------:R-:W-:Y:S01]  /*2410*/  HMMA.16816.F32.BF16 R32, R36, R34, R16 ;  /* 0x000000222420723c */ /* 0x000fe20000041810 */
[----:B------:R-:W2:Y:S07]  /*2420*/  LDSM.16.M88.4 R16, [R112+0x5c00] ;  /* 0x005c00007010783b */ /* 0x000eae0000000200 */
[C---:B------:R-:W-:Y:S08]  /*2430*/  HMMA.16816.F32.BF16 R44, R68.reuse, R60, R44 ;  /* 0x0000003c442c723c */ /* 0x040ff0000004182c */
[C---:B------:R-:W-:Y:S08]  /*2440*/  HMMA.16816.F32.BF16 R52, R68.reuse, R64, R52 ;  /* 0x000000404434723c */ /* 0x040ff00000041834 */
[C---:B------:R-:W-:Y:S08]  /*2450*/  HMMA.16816.F32.BF16 R48, R68.reuse, R66, R48 ;  /* 0x000000424430723c */ /* 0x040ff00000041830 */
[----:B------:R-:W-:Y:S01]  /*2460*/  HMMA.16816.F32.BF16 R40, R68, R62, R40 ;  /* 0x0000003e4428723c */ /* 0x000fe20000041828 */
[----:B------:R-:W4:Y:S07]  /*2470*/  LDSM.16.M88.4 R60, [R109+0x5400] ;  /* 0x005400006d3c783b */ /* 0x000f2e0000000200 */
[----:B-1----:R-:W-:Y:S07]  /*2480*/  HMMA.16816.F32.BF16 R20, R12, R8, R20 ;  /* 0x000000080c14723c */ /* 0x002fee0000041814 */
[----:B------:R-:W-:Y:S01]  /*2490*/  IADD3 R8, R3, 0x1, RZ ;  /* 0x0000000103087810 */ /* 0x000fe20007ffe0ff */
[----:B------:R-:W-:Y:S01]  /*24a0*/  HMMA.16816.F32.BF16 R76, R68, R56, R76 ;  /* 0x00000038444c723c */ /* 0x000fe2000004184c */
[----:B------:R-:W-:-:S02]  /*24b0*/  IADD3 R9, R7, 0x8, RZ ;  /* 0x0000000807097810 */ /* 0x000fc40007ffe0ff */
[----:B------:R-:W-:Y:S02]  /*24c0*/  IADD3 R7, R3, 0x9, RZ ;  /* 0x0000000903077810 */ /* 0x000fe40007ffe0ff */
[----:B------:R-:W-:Y:S02]  /*24d0*/  IMNMX R100, R9, R90, PT ;  /* 0x0000005a09647217 */ /* 0x000fe40003800200 */
[CC--:B------:R-:W-:Y:S01]  /*24e0*/  ISETP.GE.AND P6, PT, R8.reuse, R101.reuse, PT ;  /* 0x000000650800720c */ /* 0x0c0fe20003fc6270 */
[----:B------:R-:W-:Y:S01]  /*24f0*/  HMMA.16816.F32.BF16 R32, R12, R10, R32 ;  /* 0x0000000a0c20723c */ /* 0x000fe20000041820 */
[-C--:B------:R-:W-:Y:S02]  /*2500*/  ISETP.GE.AND P2, PT, R8, R100.reuse, PT ;  /* 0x000000640800720c */ /* 0x080fe40003f46270 */
[C---:B------:R-:W-:Y:S02]  /*2510*/  ISETP.GE.AND P5, PT, R7.reuse, R101, PT ;  /* 0x000000650700720c */ /* 0x040fe40003fa6270 */
[----:B------:R-:W-:-:S02]  /*2520*/  ISETP.GE.AND P4, PT, R7, R100, PT ;  /* 0x000000640700720c */ /* 0x000fc40003f86270 */
[----:B------:R-:W-:Y:S01]  /*2530*/  IADD3 R56, R3, 0x11, RZ ;  /* 0x0000001103387810 */ /* 0x000fe20007ffe0ff */
[----:B---3--:R-:W-:Y:S01]  /*2540*/  HMMA.16816.F32.BF16 R44, R36, R24, R44 ;  /* 0x00000018242c723c */ /* 0x008fe2000004182c */
[----:B------:R1:W3:Y:S07]  /*2550*/  I2F R24, R8 ;  /* 0x0000000800187306 */ /* 0x0002ee0000201400 */
[----:B------:R-:W-:Y:S08]  /*2560*/  HMMA.16816.F32.BF16 R72, R84, R82, R72 ;  /* 0x000000525448723c */ /* 0x000ff00000041848 */
[----:B------:R-:W-:Y:S01]  /*2570*/  HMMA.16816.F32.BF16 R52, R36, R28, R52 ;  /* 0x0000001c2434723c */ /* 0x000fe20000041834 */
[----:B-1----:R-:W1:Y:S01]  /*2580*/  LDSM.16.M88.4 R8, [R109+0x5800] ;  /* 0x005800006d08783b */ /* 0x002e620000000200 */
[----:B---3--:R-:W-:-:S02]  /*2590*/  FFMA.FTZ R21, R24, R0, R21 ;  /* 0x0000000018157223 */ /* 0x008fc40000010015 */
[----:B------:R-:W-:-:S03]  /*25a0*/  FFMA.FTZ R24, R24, R0, R23 ;  /* 0x0000000018187223 */ /* 0x000fc60000010017 */
[----:B------:R-:W-:Y:S01]  /*25b0*/  IADD3 R28, R3, 0x8, RZ ;  /* 0x00000008031c7810 */ /* 0x000fe20007ffe0ff */
[C---:B------:R-:W-:Y:S01]  /*25c0*/  HMMA.16816.F32.BF16 R48, R36.reuse, R30, R48 ;  /* 0x0000001e2430723c */ /* 0x040fe20000041830 */
[----:B------:R-:W-:Y:S02]  /*25d0*/  FSEL R23, R21, -INF , !P6 ;  /* 0xff80000015177808 */ /* 0x000fe40007000000 */
[----:B------:R-:W3:Y:S01]  /*25e0*/  I2F R25, R28 ;  /* 0x0000001c00197306 */ /* 0x000ee20000201400 */
[C---:B------:R-:W-:Y:S02]  /*25f0*/  ISETP.GE.AND P0, PT, R28.reuse, R100, PT ;  /* 0x000000641c00720c */ /* 0x040fe40003f06270 */
[----:B------:R-:W-:Y:S02]  /*2600*/  ISETP.GE.AND P3, PT, R28, R101, PT ;  /* 0x000000651c00720c */ /* 0x000fe40003f66270 */
[----:B------:R-:W-:Y:S01]  /*2610*/  HMMA.16816.F32.BF16 R40, R36, R26, R40 ;  /* 0x0000001a2428723c */ /* 0x000fe20000041828 */
[----:B------:R-:W-:-:S02]  /*2620*/  IADD3 R30, R3, 0x18, RZ ;  /* 0x00000018031e7810 */ /* 0x000fc40007ffe0ff */
[----:B------:R5:W4:Y:S04]  /*2630*/  I2F R26, R7 ;  /* 0x00000007001a7306 */ /* 0x000b280000201400 */
[----:B------:R-:W-:Y:S01]  /*2640*/  IADD3 R27, R3, 0x10, RZ ;  /* 0x00000010031b7810 */ /* 0x000fe20007ffe0ff */
[----:B--2---:R-:W-:Y:S03]  /*2650*/  HMMA.16816.F32.BF16 R76, R36, R16, R76 ;  /* 0x00000010244c723c */ /* 0x004fe6000004184c */
[----:B------:R2:W-:Y:S01]  /*2660*/  I2F R29, R27 ;  /* 0x0000001b001d7306 */ /* 0x0005e20000201400 */
[----:B------:R-:W-:Y:S01]  /*2670*/  ISETP.GE.AND P1, PT, R27, R101, PT ;  /* 0x000000651b00720c */ /* 0x000fe20003f26270 */
[----:B---3--:R-:W-:Y:S01]  /*2680*/  FFMA.FTZ R21, R25, R0, R34 ;  /* 0x0000000019157223 */ /* 0x008fe20000010022 */
[----:B------:R-:W-:Y:S01]  /*2690*/  ISETP.GE.AND P6, PT, R27, R100, PT ;  /* 0x000000641b00720c */ /* 0x000fe20003fc6270 */
[----:B------:R-:W-:Y:S01]  /*26a0*/  FFMA.FTZ R17, R25, R0, R32 ;  /* 0x0000000019117223 */ /* 0x000fe20000010020 */
[----:B------:R-:W-:Y:S01]  /*26b0*/  HMMA.16816.F32.BF16 R72, R68, R58, R72 ;  /* 0x0000003a4448723c */ /* 0x000fe20000041848 */
[----:B------:R-:W-:-:S02]  /*26c0*/  IADD3 R28, R3, 0x19, RZ ;  /* 0x00000019031c7810 */ /* 0x000fc40007ffe0ff */
[----:B-----5:R-:W-:Y:S01]  /*26d0*/  FSEL R7, R24, -INF , !P2 ;  /* 0xff80000018077808 */ /* 0x020fe20005000000 */
[CC--:B----4-:R-:W-:Y:S01]  /*26e0*/  FFMA.FTZ R33, R26.reuse, R0.reuse, R33 ;  /* 0x000000001a217223 */ /* 0x0d0fe20000010021 */
[----:B------:R-:W3:Y:S01]  /*26f0*/  I2F R16, R56 ;  /* 0x0000003800107306 */ /* 0x000ee20000201400 */
[----:B------:R-:W-:Y:S01]  /*2700*/  FFMA.FTZ R35, R26, R0, R35 ;  /* 0x000000001a237223 */ /* 0x000fe20000010023 */
[----:B------:R-:W-:Y:S01]  /*2710*/  FSEL R21, R21, -INF , !P0 ;  /* 0xff80000015157808 */ /* 0x000fe20004000000 */
[----:B------:R-:W-:Y:S01]  /*2720*/  HMMA.16816.F32.BF16 R52, R12, R60, R52 ;  /* 0x0000003c0c34723c */ /* 0x000fe20000041834 */
[----:B------:R-:W-:Y:S01]  /*2730*/  FSEL R57, R33, -INF , !P5 ;  /* 0xff80000021397808 */ /* 0x000fe20006800000 */
[----:B--2---:R-:W2:Y:S01]  /*2740*/  LDSM.16.M88.4 R24, [R109+0x5c00] ;  /* 0x005c00006d18783b */ /* 0x004ea20000000200 */
[C---:B------:R-:W-:Y:S02]  /*2750*/  ISETP.GE.AND P0, PT, R30.reuse, R101, PT ;  /* 0x000000651e00720c */ /* 0x040fe40003f06270 */
[----:B------:R4:W5:Y:S01]  /*2760*/  I2F R31, R30 ;  /* 0x0000001e001f7306 */ /* 0x0009620000201400 */
[----:B------:R-:W-:Y:S01]  /*2770*/  ISETP.GE.AND P5, PT, R30, R100, PT ;  /* 0x000000641e00720c */ /* 0x000fe20003fa6270 */
[----:B------:R-:W-:-:S04]  /*2780*/  DEPBAR.LE SB0, 0x0 ;  /* 0x000080000000791a */ /* 0x000fc80000000000 */
[----:B------:R-:W-:Y:S01]  /*2790*/  HMMA.16816.F32.BF16 R48, R12, R62, R48 ;  /* 0x0000003e0c30723c */ /* 0x000fe20000041830 */
[----:B------:R-:W-:Y:S02]  /*27a0*/  FSEL R17, R17, -INF , !P3 ;  /* 0xff80000011117808 */ /* 0x000fe40005800000 */
[C---:B------:R-:W-:Y:S02]  /*27b0*/  ISETP.GE.AND P3, PT, R56.reuse, R100, PT ;  /* 0x000000643800720c */ /* 0x040fe40003f66270 */
[----:B------:R-:W-:-:S03]  /*27c0*/  ISETP.GE.AND P2, PT, R56, R101, PT ;  /* 0x000000653800720c */ /* 0x000fc60003f46270 */
[----:B-1----:R-:W-:Y:S01]  /*27d0*/  HMMA.16816.F32.BF16 R44, R12, R8, R44 ;  /* 0x000000080c2c723c */ /* 0x002fe2000004182c */
[----:B----4-:R-:W-:-:S04]  /*27e0*/  IADD3 R30, R3, 0x20, RZ ;  /* 0x00000020031e7810 */ /* 0x010fc80007ffe0ff */
[CC--:B---3--:R-:W-:Y:S02]  /*27f0*/  FFMA.FTZ R53, R16.reuse, R0.reuse, R53 ;  /* 0x0000000010357223 */ /* 0x0c8fe40000010035 */
[-C--:B------:R-:W-:Y:S01]  /*2800*/  FFMA.FTZ R9, R16, R0.reuse, R55 ;  /* 0x0000000010097223 */ /* 0x080fe20000010037 */
[----:B------:R-:W-:Y:S01]  /*2810*/  HMMA.16816.F32.BF16 R40, R12, R10, R40 ;  /* 0x0000000a0c28723c */ /* 0x000fe20000041828 */
[----:B------:R-:W-:Y:S01]  /*2820*/  IADD3 R8, R3, 0x21, RZ ;  /* 0x0000002103087810 */ /* 0x000fe20007ffe0ff */
[-C--:B------:R-:W-:Y:S01]  /*2830*/  FFMA.FTZ R52, R29, R0.reuse, R52 ;  /* 0x000000001d347223 */ /* 0x080fe20000010034 */
[----:B------:R-:W-:Y:S02]  /*2840*/  IADD3 R16, R3, 0x28, RZ ;  /* 0x0000002803107810 */ /* 0x000fe40007ffe0ff */
[----:B------:R1:W3:Y:S01]  /*2850*/  I2F R10, R8 ;  /* 0x00000008000a7306 */ /* 0x0002e20000201400 */
[----:B------:R-:W-:Y:S02]  /*2860*/  FSEL R9, R9, -INF , !P3 ;  /* 0xff80000009097808 */ /* 0x000fe40005800000 */
[----:B------:R-:W-:Y:S01]  /*2870*/  HMMA.16816.F32.BF16 R72, R36, R18, R72 ;  /* 0x000000122448723c */ /* 0x000fe20000041848 */
[CC--:B-----5:R-:W-:Y:S01]  /*2880*/  FFMA.FTZ R48, R31.reuse, R0.reuse, R48 ;  /* 0x000000001f307223 */ /* 0x0e0fe20000010030 */
[----:B------:R-:W-:Y:S01]  /*2890*/  ISETP.GE.AND P3, PT, R8, R101, PT ;  /* 0x000000650800720c */ /* 0x000fe20003f66270 */
[-C--:B------:R-:W-:Y:S01]  /*28a0*/  FFMA.FTZ R11, R31, R0.reuse, R50 ;  /* 0x000000001f0b7223 */ /* 0x080fe20000010032 */
[----:B------:R-:W-:Y:S01]  /*28b0*/  FSEL R59, R52, -INF , !P1 ;  /* 0xff800000343b7808 */ /* 0x000fe20004800000 */
[----:B------:R-:W4:Y:S01]  /*28c0*/  I2F R18, R28 ;  /* 0x0000001c00127306 */ /* 0x000f220000201400 */
[----:B------:R-:W-:Y:S01]  /*28d0*/  FSEL R55, R48, -INF , !P0 ;  /* 0xff80000030377808 */ /* 0x000fe20004000000 */
[----:B------:R-:W-:Y:S01]  /*28e0*/  FFMA.FTZ R19, R29, R0, R54 ;  /* 0x000000001d137223 */ /* 0x000fe20000010036 */
[----:B--2---:R-:W-:Y:S01]  /*28f0*/  HMMA.16816.F32.BF16 R76, R12, R24, R76 ;  /* 0x000000180c4c723c */ /* 0x004fe2000004184c */
[----:B------:R-:W-:-:S02]  /*2900*/  ISETP.GE.AND P0, PT, R8, R100, PT ;  /* 0x000000640800720c */ /* 0x000fc40003f06270 */
[----:B------:R-:W-:Y:S02]  /*2910*/  FSEL R37, R35, -INF , !P4 ;  /* 0xff80000023257808 */ /* 0x000fe40006000000 */
[----:B------:R-:W2:Y:S01]  /*2920*/  I2F R29, R30 ;  /* 0x0000001e001d7306 */ /* 0x000ea20000201400 */
[----:B-1----:R-:W-:Y:S01]  /*2930*/  IADD3 R8, R3, 0x29, RZ ;  /* 0x0000002903087810 */ /* 0x002fe20007ffe0ff */
[----:B---3--:R-:W-:Y:S01]  /*2940*/  FFMA.FTZ R32, R10, R0, R47 ;  /* 0x000000000a207223 */ /* 0x008fe2000001002f */
[CC--:B------:R-:W-:Y:S02]  /*2950*/  ISETP.GE.AND P4, PT, R28.reuse, R101.reuse, PT ;  /* 0x000000651c00720c */ /* 0x0c0fe40003f86270 */
[----:B------:R-:W-:Y:S02]  /*2960*/  ISETP.GE.AND P1, PT, R28, R100, PT ;  /* 0x000000641c00720c */ /* 0x000fe40003f26270 */
[----:B------:R-:W-:Y:S01]  /*2970*/  FSEL R19, R19, -INF , !P6 ;  /* 0xff80000013137808 */ /* 0x000fe20007000000 */
[----:B------:R-:W1:Y:S01]  /*2980*/  I2F R31, R16 ;  /* 0x00000010001f7306 */ /* 0x000e620000201400 */
[CC--:B----4-:R-:W-:Y:S01]  /*2990*/  FFMA.FTZ R49, R18.reuse, R0.reuse, R49 ;  /* 0x0000000012317223 */ /* 0x0d0fe20000010031 */
[----:B------:R-:W-:Y:S01]  /*29a0*/  FSEL R53, R53, -INF , !P2 ;  /* 0xff80000035357808 */ /* 0x000fe20005000000 */
[----:B------:R-:W-:Y:S01]  /*29b0*/  FFMA.FTZ R39, R18, R0, R51 ;  /* 0x0000000012277223 */ /* 0x000fe20000010033 */
[----:B------:R-:W-:Y:S01]  /*29c0*/  IADD3 R18, R3, 0x30, RZ ;  /* 0x0000003003127810 */ /* 0x000fe20007ffe0ff */
[----:B------:R-:W-:Y:S01]  /*29d0*/  HMMA.16816.F32.BF16 R72, R12, R26, R72 ;  /* 0x0000001a0c48723c */ /* 0x000fe20000041848 */
[----:B------:R-:W-:-:S02]  /*29e0*/  ISETP.GE.AND P6, PT, R30, R101, PT ;  /* 0x000000651e00720c */ /* 0x000fc40003fc6270 */
[----:B------:R-:W-:Y:S01]  /*29f0*/  ISETP.GE.AND P2, PT, R30, R100, PT ;  /* 0x000000641e00720c */ /* 0x000fe20003f46270 */
[-C--:B--2---:R-:W-:Y:S01]  /*2a00*/  FFMA.FTZ R28, R29, R0.reuse, R44 ;  /* 0x000000001d1c7223 */ /* 0x084fe2000001002c */
[----:B------:R-:W-:Y:S01]  /*2a10*/  IADD3 R24, R3, 0x31, RZ ;  /* 0x0000003103187810 */ /* 0x000fe20007ffe0ff */
[-C--:B------:R-:W-:Y:S01]  /*2a20*/  FFMA.FTZ R33, R29, R0.reuse, R46 ;  /* 0x000000001d217223 */ /* 0x080fe2000001002e */
[----:B------:R-:W-:Y:S01]  /*2a30*/  FSEL R39, R39, -INF , !P1 ;  /* 0xff80000027277808 */ /* 0x000fe20004800000 */
[-C--:B------:R-:W-:Y:S01]  /*2a40*/  FFMA.FTZ R30, R10, R0.reuse, R45 ;  /* 0x000000000a1e7223 */ /* 0x080fe2000001002d */
[----:B------:R-:W-:Y:S01]  /*2a50*/  FSEL R28, R28, -INF , !P6 ;  /* 0xff8000001c1c7808 */ /* 0x000fe20007000000 */
[----:B------:R-:W2:Y:S01]  /*2a60*/  I2F R10, R8 ;  /* 0x00000008000a7306 */ /* 0x000ea20000201400 */
[CC--:B-1----:R-:W-:Y:S01]  /*2a70*/  FFMA.FTZ R29, R31.reuse, R0.reuse, R40 ;  /* 0x000000001f1d7223 */ /* 0x0c2fe20000010028 */
[C---:B------:R-:W-:Y:S01]  /*2a80*/  ISETP.GE.AND P1, PT, R8.reuse, R101, PT ;  /* 0x000000650800720c */ /* 0x040fe20003f26270 */
[----:B------:R-:W-:Y:S01]  /*2a90*/  FFMA.FTZ R35, R31, R0, R42 ;  /* 0x000000001f237223 */ /* 0x000fe2000001002a */
[----:B------:R-:W-:-:S02]  /*2aa0*/  ISETP.GE.AND P6, PT, R8, R100, PT ;  /* 0x000000640800720c */ /* 0x000fc40003fc6270 */
[----:B------:R-:W-:Y:S02]  /*2ab0*/  FSEL R33, R33, -INF , !P2 ;  /* 0xff80000021217808 */ /* 0x000fe40005000000 */
[----:B------:R-:W1:Y:S01]  /*2ac0*/  I2F R31, R18 ;  /* 0x00000012001f7306 */ /* 0x000e620000201400 */
[----:B------:R-:W-:Y:S02]  /*2ad0*/  FSEL R11, R11, -INF , !P5 ;  /* 0xff8000000b0b7808 */ /* 0x000fe40006800000 */
[----:B------:R-:W-:Y:S02]  /*2ae0*/  FSEL R49, R49, -INF , !P4 ;  /* 0xff80000031317808 */ /* 0x000fe40006000000 */
[-C--:B------:R-:W-:Y:S02]  /*2af0*/  ISETP.GE.AND P2, PT, R18, R101.reuse, PT ;  /* 0x000000651200720c */ /* 0x080fe40003f46270 */
[----:B------:R-:W-:Y:S01]  /*2b00*/  ISETP.GE.AND P5, PT, R16, R101, PT ;  /* 0x000000651000720c */ /* 0x000fe20003fa6270 */
[----:B------:R-:W3:Y:S01]  /*2b10*/  I2F R8, R24 ;  /* 0x0000001800087306 */ /* 0x000ee20000201400 */
[----:B--2---:R-:W-:Y:S01]  /*2b20*/  FFMA.FTZ R43, R10, R0, R43 ;  /* 0x000000000a2b7223 */ /* 0x004fe2000001002b */
[----:B------:R-:W-:Y:S01]  /*2b30*/  ISETP.GE.AND P4, PT, R16, R100, PT ;  /* 0x000000641000720c */ /* 0x000fe20003f86270 */
[----:B------:R-:W-:Y:S01]  /*2b40*/  FFMA.FTZ R41, R10, R0, R41 ;  /* 0x000000000a297223 */ /* 0x000fe20000010029 */
[----:B------:R-:W-:-:S02]  /*2b50*/  IADD3 R16, R3, 0x38, RZ ;  /* 0x0000003803107810 */ /* 0x000fc40007ffe0ff */
[----:B------:R-:W-:Y:S01]  /*2b60*/  IADD3 R10, R3, 0x39, RZ ;  /* 0x00000039030a7810 */ /* 0x000fe20007ffe0ff */
[-C--:B-1----:R-:W-:Y:S01]  /*2b70*/  FFMA.FTZ R27, R31, R0.reuse, R76 ;  /* 0x000000001f1b7223 */ /* 0x082fe2000001004c */
[----:B------:R-:W-:Y:S01]  /*2b80*/  FSEL R87, R43, -INF , !P6 ;  /* 0xff8000002b577808 */ /* 0x000fe20007000000 */
[----:B------:R-:W1:Y:S01]  /*2b90*/  I2F R25, R3 ;  /* 0x0000000300197306 */ /* 0x000e620000201400 */
[----:B------:R-:W-:Y:S01]  /*2ba0*/  ISETP.GE.AND P6, PT, R3, R101, PT ;  /* 0x000000650300720c */ /* 0x000fe20003fc6270 */
[----:B------:R-:W-:Y:S01]  /*2bb0*/  FFMA.FTZ R34, R31, R0, R78 ;  /* 0x000000001f227223 */ /* 0x000fe2000001004e */
[----:B------:R-:W-:Y:S02]  /*2bc0*/  FSEL R27, R27, -INF , !P2 ;  /* 0xff8000001b1b7808 */ /* 0x000fe40005000000 */
[----:B------:R-:W-:Y:S01]  /*2bd0*/  ISETP.GE.AND P2, PT, R3, R100, PT ;  /* 0x000000640300720c */ /* 0x000fe20003f46270 */
[----:B---3--:R-:W-:Y:S01]  /*2be0*/  FFMA.FTZ R79, R8, R0, R79 ;  /* 0x00000000084f7223 */ /* 0x008fe2000001004f */
[----:B------:R-:W-:Y:S01]  /*2bf0*/  FSEL R29, R29, -INF , !P5 ;  /* 0xff8000001d1d7808 */ /* 0x000fe20006800000 */
[----:B------:R-:W2:Y:S01]  /*2c00*/  I2F R13, R16 ;  /* 0x00000010000d7306 */ /* 0x000ea20000201400 */
[----:B------:R-:W-:Y:S01]  /*2c10*/  ISETP.GE.AND P5, PT, R24, R100, PT ;  /* 0x000000641800720c */ /* 0x000fe20003fa6270 */
[----:B------:R-:W-:Y:S01]  /*2c20*/  FFMA.FTZ R31, R8, R0, R77 ;  /* 0x00000000081f7223 */ /* 0x000fe2000001004d */
[----:B------:R-:W-:-:S02]  /*2c30*/  FSEL R30, R30, -INF , !P3 ;  /* 0xff8000001e1e7808 */ /* 0x000fc40005800000 */
[----:B------:R-:W-:Y:S02]  /*2c40*/  FSEL R102, R79, -INF , !P5 ;  /* 0xff8000004f667808 */ /* 0x000fe40006800000 */
[----:B------:R-:W-:Y:S01]  /*2c50*/  ISETP.GE.AND P5, PT, R94, 0x2, PT ;  /* 0x000000025e00780c */ /* 0x000fe20003fa6270 */
[----:B------:R-:W3:Y:S01]  /*2c60*/  I2F R3, R10 ;  /* 0x0000000a00037306 */ /* 0x000ee20000201400 */
[----:B------:R-:W-:Y:S01]  /*2c70*/  FSEL R32, R32, -INF , !P0 ;  /* 0xff80000020207808 */ /* 0x000fe20004000000 */
[C---:B-1----:R-:W-:Y:S01]  /*2c80*/  FFMA.FTZ R20, R25.reuse, R0, R20 ;  /* 0x0000000019147223 */ /* 0x042fe20000010014 */
[----:B------:R-:W-:Y:S01]  /*2c90*/  ISETP.GE.AND P3, PT, R18, R100, PT ;  /* 0x000000641200720c */ /* 0x000fe20003f66270 */
[-C--:B------:R-:W-:Y:S01]  /*2ca0*/  FFMA.FTZ R8, R25, R0.reuse, R22 ;  /* 0x0000000019087223 */ /* 0x080fe20000010016 */
[----:B------:R-:W-:Y:S02]  /*2cb0*/  ISETP.GE.AND P0, PT, R24, R101, PT ;  /* 0x000000651800720c */ /* 0x000fe40003f06270 */
[----:B------:R-:W-:Y:S01]  /*2cc0*/  FSEL R35, R35, -INF , !P4 ;  /* 0xff80000023237808 */ /* 0x000fe20006000000 */
[-C--:B--2---:R-:W-:Y:S01]  /*2cd0*/  FFMA.FTZ R72, R13, R0.reuse, R72 ;  /* 0x000000000d487223 */ /* 0x084fe20000010048 */
[----:B------:R-:W-:Y:S01]  /*2ce0*/  FSEL R26, R41, -INF , !P1 ;  /* 0xff800000291a7808 */ /* 0x000fe20004800000 */
[----:B------:R-:W-:Y:S01]  /*2cf0*/  FFMA.FTZ R74, R13, R0, R74 ;  /* 0x000000000d4a7223 */ /* 0x000fe2000001004a */
[----:B------:R-:W-:-:S02]  /*2d00*/  FSEL R34, R34, -INF , !P3 ;  /* 0xff80000022227808 */ /* 0x000fc40005800000 */
[----:B------:R-:W-:Y:S02]  /*2d10*/  FSEL R31, R31, -INF , !P0 ;  /* 0xff8000001f1f7808 */ /* 0x000fe40004000000 */
[CC--:B------:R-:W-:Y:S01]  /*2d20*/  ISETP.GE.AND P4, PT, R16.reuse, R101.reuse, PT ;  /* 0x000000651000720c */ /* 0x0c0fe20003f86270 */
[CC--:B---3--:R-:W-:Y:S01]  /*2d30*/  FFMA.FTZ R73, R3.reuse, R0.reuse, R73 ;  /* 0x0000000003497223 */ /* 0x0c8fe20000010049 */
[----:B------:R-:W-:Y:S01]  /*2d40*/  BAR.SYNC.DEFER_BLOCKING 0x0 ;  /* 0x0000000000007b1d */ /* 0x000fe20000010000 */
[----:B------:R-:W-:Y:S01]  /*2d50*/  FFMA.FTZ R75, R3, R0, R75 ;  /* 0x00000000034b7223 */ /* 0x000fe2000001004b */
[-C--:B------:R-:W-:Y:S02]  /*2d60*/  ISETP.GE.AND P1, PT, R16, R100.reuse, PT ;  /* 0x000000641000720c */ /* 0x080fe40003f26270 */
        /* <DEDUP_REMOVED lines=66> */
.L_x_805:
[----:B------:R-:W-:Y:S05]  /*3190*/  BSYNC B0 ;  /* 0x0000000000007941 */ /* 0x000fea0003800000 */
.L_x_804:
[----:B------:R-:W0:Y:S02]  /*31a0*/  LDGDEPBAR ;  /* 0x00000000000079af */ /* 0x000e240000000000 */
.L_x_803:
[----:B------:R-:W-:Y:S01]  /*31b0*/  FMNMX.FTZ R10, R70, R23, !PT ;  /* 0x00000017460a7209 */ /* 0x000fe20007810000 */
[----:B------:R-:W-:Y:S01]  /*31c0*/  IMAD.WIDE.U32 R60, R93, -0x326172a9, RZ ;  /* 0xcd9e8d575d3c7825 */ /* 0x000fe200078e00ff */
[----:B-1----:R-:W-:Y:S01]  /*31d0*/  FMNMX.FTZ R12, R8, R7, !PT ;  /* 0x00000007080c7209 */ /* 0x002fe20007810000 */
[----:B------:R-:W-:Y:S01]  /*31e0*/  UIADD3 UR12, UR25, -0x4498517b, URZ ;  /* 0xbb67ae85190c7890 */ /* 0x000fe2000fffe03f */
        /* <DEDUP_REMOVED lines=21> */
[----:B------:R-:W-:Y:S01]  /*3340*/  IMAD.SHL.U32 R110, R5, 0x2, RZ ;  /* 0x00000002056e7824 */ /* 0x000fe200078e00ff */
[----:B------:R-:W-:Y:S01]  /*3350*/  FMNMX.FTZ R12, R39, R12, !PT ;  /* 0x0000000c270c7209 */ /* 0x000fe20007810000 */
[----:B------:R-:W-:Y:S01]  /*3360*/  IMAD R85, R6, 0x10000, R6 ;  /* 0x0001000006557824 */ /* 0x000fe200078e0206 */
[----:B------:R-:W-:Y:S01]  /*3370*/  FMNMX.FTZ R3, R28, R3, !PT ;  /* 0x000000031c037209 */ /* 0x000fe20007810000 */
[----:B------:R-:W-:Y:S01]  /*3380*/  IMAD R108, R4, 0x2, R110 ;  /* 0x00000002046c7824 */ /* 0x000fe200078e026e */
[----:B------:R-:W-:Y:S01]  /*3390*/  LOP3.LUT R95, R2, UR24, RZ, 0x3c, !PT ;  /* 0x00000018025f7c12 */ /* 0x000fe2000f8e3cff */
[----:B------:R-:W-:Y:S01]  /*33a0*/  LDSM.16.MT88.4 R40, [R110+0x6000] ;  /* 0x006000006e28783b */ /* 0x000fe20000004200 */
[----:B------:R-:W-:-:S02]  /*33b0*/  FMNMX.FTZ R10, R30, R3, !PT ;  /* 0x000000031e0a7209 */ /* 0x000fc40007810000 */
[----:B------:R-:W-:Y:S01]  /*33c0*/  LOP3.LUT R74, R61, R95, RZ, 0x3c, !PT ;  /* 0x0000005f3d4a7212 */ /* 0x000fe200078e3cff */
[----:B------:R-:W-:Y:S01]  /*33d0*/  IMAD.SHL.U32 R61, R88, 0x2, RZ ;  /* 0x00000002583d7824 */ /* 0x000fe200078e00ff */
[----:B------:R-:W-:Y:S01]  /*33e0*/  FMNMX.FTZ R3, R29, R10, !PT ;  /* 0x0000000a1d037209 */ /* 0x000fe20007810000 */
[----:B------:R-:W-:Y:S02]  /*33f0*/  LDSM.16.MT88.4 R64, [R108+0x7000] ;  /* 0x007000006c40783b */ /* 0x000fe40000004200 */
[----:B------:R-:W-:Y:S01]  /*3400*/  IMAD.WIDE.U32 R74, R74, -0x2daee0ad, RZ ;  /* 0xd2511f534a4a7825 */ /* 0x000fe200078e00ff */
        /* <DEDUP_REMOVED lines=10> */
[----:B------:R-:W-:Y:S01]  /*34b0*/  LOP3.LUT R2, R63, UR25, R61, 0x96, !PT ;  /* 0x000000193f027c12 */ /* 0x000fe2000f8e963d */
[----:B------:R-:W1:Y:S01]  /*34c0*/  SHFL.BFLY PT, R10, R15, 0x2, 0x1f ;  /* 0x0c401f000f0a7f89 */ /* 0x000e6200000e0000 */
[----:B------:R-:W-:Y:S02]  /*34d0*/  FMNMX.FTZ R12, R102, R13, !PT ;  /* 0x0000000d660c7209 */ /* 0x000fe40007810000 */
[----:B------:R-:W-:Y:S02]  /*34e0*/  LOP3.LUT R72, R75, UR12, R62, 0x96, !PT ;  /* 0x0000000c4b487c12 */ /* 0x000fe4000f8e963e */
[----:B------:R-:W-:Y:S02]  /*34f0*/  FMNMX.FTZ R12, R91, R12, !PT ;  /* 0x0000000c5b0c7209 */ /* 0x000fe40007810000 */
[----:B------:R-:W-:Y:S01]  /*3500*/  IADD3 R62, R61, 0x1, RZ ;  /* 0x000000013d3e7810 */ /* 0x000fe20007ffe0ff */
[----:B------:R-:W-:Y:S01]  /*3510*/  IMAD.WIDE.U32 R72, R72, -0x326172a9, RZ ;  /* 0xcd9e8d5748487825 */ /* 0x000fe200078e00ff */
[----:B------:R-:W-:-:S02]  /*3520*/  FMNMX.FTZ R12, R89, R12, !PT ;  /* 0x0000000c590c7209 */ /* 0x000fc40007810000 */
[----:B------:R-:W-:-:S03]  /*3530*/  LOP3.LUT R62, R63, UR25, R62, 0x96, !PT ;  /* 0x000000193f3e7c12 */ /* 0x000fc6000f8e963e */
[----:B------:R-:W2:Y:S02]  /*3540*/  SHFL.BFLY PT, R13, R12, 0x2, 0x1f ;  /* 0x0c401f000c0d7f89 */ /* 0x000ea400000e0000 */
[----:B------:R-:W-:Y:S01]  /*3550*/  IMAD.WIDE.U32 R62, R62, -0x326172a9, RZ ;  /* 0xcd9e8d573e3e7825 */ /* 0x000fe200078e00ff */
[----:B-1----:R-:W-:-:S03]  /*3560*/  FMNMX.FTZ R10, R15, R10, !PT ;  /* 0x0000000a0f0a7209 */ /* 0x002fc60007810000 */
[----:B------:R-:W-:Y:S02]  /*3570*/  IMAD.WIDE.U32 R14, R2, -0x326172a9, RZ ;  /* 0xcd9e8d57020e7825 */ /* 0x000fe400078e00ff */
[----:B------:R-:W1:Y:S03]  /*3580*/  SHFL.BFLY PT, R3, R10, 0x1, 0x1f ;  /* 0x0c201f000a037f89 */ /* 0x000e6600000e0000 */
[----:B------:R-:W-:Y:S02]  /*3590*/  LOP3.LUT R22, R73, UR11, R14, 0x96, !PT ;  /* 0x0000000b49167c12 */ /* 0x000fe4000f8e960e */
[----:B--2---:R-:W-:Y:S02]  /*35a0*/  FMNMX.FTZ R2, R12, R13, !PT ;  /* 0x0000000d0c027209 */ /* 0x004fe40007810000 */
[----:B-1----:R-:W-:Y:S02]  /*35b0*/  FMNMX.FTZ R3, R10, R3, !PT ;  /* 0x000000030a037209 */ /* 0x002fe40007810000 */
[----:B------:R-:W-:-:S02]  /*35c0*/  LOP3.LUT R10, R15, UR13, R60, 0x96, !PT ;  /* 0x0000000d0f0a7c12 */ /* 0x000fc4000f8e963c */
[C---:B------:R-:W-:Y:S01]  /*35d0*/  FSETP.NEU.FTZ.AND P0, PT, R3.reuse, -INF , PT ;  /* 0xff8000000300780b */ /* 0x040fe20003f1d000 */
[----:B------:R-:W-:Y:S01]  /*35e0*/  FMUL.FTZ R84, R3, c[0x0][0x23c] ;  /* 0x00008f0003547a20 */ /* 0x000fe20000410000 */
[----:B------:R-:W1:Y:S01]  /*35f0*/  SHFL.BFLY PT, R15, R2, 0x1, 0x1f ;  /* 0x0c201f00020f7f89 */ /* 0x000e6200000e0000 */
[----:B------:R-:W-:-:S03]  /*3600*/  IMAD.WIDE.U32 R24, R10, -0x2daee0ad, RZ ;  /* 0xd2511f530a187825 */ /* 0x000fc600078e00ff */
[----:B------:R-:W-:Y:S02]  /*3610*/  FSEL R84, R84, RZ, P0 ;  /* 0x000000ff54547208 */ /* 0x000fe40000000000 */
[----:B------:R-:W-:-:S03]  /*3620*/  LOP3.LUT R10, R25, UR10, R74, 0x96, !PT ;  /* 0x0000000a190a7c12 */ /* 0x000fc6000f8e964a */
[----:B------:R-:W-:Y:S02]  /*3630*/  FFMA.FTZ R69, R23, c[0x0][0x23c], -R84 ;  /* 0x00008f0017457a23 */ /* 0x000fe40000010854 */
[----:B------:R-:W-:-:S04]  /*3640*/  IMAD.WIDE.U32 R22, R22, -0x2daee0ad, RZ ;  /* 0xd2511f5316167825 */ /* 0x000fc800078e00ff */
[----:B------:R-:W-:Y:S01]  /*3650*/  IMAD.WIDE.U32 R12, R10, -0x326172a9, RZ ;  /* 0xcd9e8d570a0c7825 */ /* 0x000fe200078e00ff */
[----:B------:R-:W-:Y:S01]  /*3660*/  LOP3.LUT R24, R23, UR8, R24, 0x96, !PT ;  /* 0x0000000817187c12 */ /* 0x000fe2000f8e9618 */
[----:B------:R-:W-:Y:S02]  /*3670*/  MUFU.EX2 R69, R69 ;  /* 0x0000004500457308 */ /* 0x000fe40000000800 */
[----:B------:R-:W-:Y:S01]  /*3680*/  FFMA.FTZ R79, R17, c[0x0][0x23c], -R84 ;  /* 0x00008f00114f7a23 */ /* 0x000fe20000010854 */
[----:B------:R-:W-:Y:S01]  /*3690*/  LOP3.LUT R10, R13, UR9, R72, 0x96, !PT ;  /* 0x000000090d0a7c12 */ /* 0x000fe2000f8e9648 */
[----:B------:R-:W-:Y:S01]  /*36a0*/  IMAD.WIDE.U32 R24, R24, -0x326172a9, RZ ;  /* 0xcd9e8d5718187825 */ /* 0x000fe200078e00ff */
[----:B-1----:R-:W-:-:S03]  /*36b0*/  FMNMX.FTZ R2, R2, R15, !PT ;  /* 0x0000000f02027209 */ /* 0x002fc60007810000 */
[----:B------:R-:W-:Y:S01]  /*36c0*/  IMAD.WIDE.U32 R16, R10, -0x2daee0ad, RZ ;  /* 0xd2511f530a107825 */ /* 0x000fe200078e00ff */
[----:B------:R-:W-:Y:S01]  /*36d0*/  LOP3.LUT R12, R25, UR7, R12, 0x96, !PT ;  /* 0x00000007190c7c12 */ /* 0x000fe2000f8e960c */
[----:B------:R-:W-:Y:S01]  /*36e0*/  MUFU.EX2 R79, R79 ;  /* 0x0000004f004f7308 */ /* 0x000fe20000000800 */
[C---:B------:R-:W-:Y:S01]  /*36f0*/  FSETP.NEU.FTZ.AND P0, PT, R2.reuse, -INF , PT ;  /* 0xff8000000200780b */ /* 0x040fe20003f1d000 */
[----:B------:R-:W-:Y:S01]  /*3700*/  FMUL.FTZ R104, R2, c[0x0][0x23c] ;  /* 0x00008f0002687a20 */ /* 0x000fe20000410000 */
[----:B------:R-:W-:Y:S01]  /*3710*/  LOP3.LUT R10, R17, UR6, R22, 0x96, !PT ;  /* 0x00000006110a7c12 */ /* 0x000fe2000f8e9616 */
[----:B------:R-:W-:-:S03]  /*3720*/  IMAD.WIDE.U32 R12, R12, -0x2daee0ad, RZ ;  /* 0xd2511f530c0c7825 */ /* 0x000fc600078e00ff */
[----:B------:R-:W-:Y:S01]  /*3730*/  FSEL R104, R104, RZ, P0 ;  /* 0x000000ff68687208 */ /* 0x000fe20000000000 */
[----:B------:R-:W-:Y:S01]  /*3740*/  IMAD.WIDE.U32 R14, R10, -0x326172a9, RZ ;  /* 0xcd9e8d570a0e7825 */ /* 0x000fe200078e00ff */
[----:B------:R-:W-:-:S03]  /*3750*/  LOP3.LUT R13, R13, UR4, R16, 0x96, !PT ;  /* 0x000000040d0d7c12 */ /* 0x000fc6000f8e9610 */
[----:B------:R-:W-:Y:S01]  /*3760*/  FFMA.FTZ R78, R57, c[0x0][0x23c], -R84 ;  /* 0x00008f00394e7a23 */ /* 0x000fe20000010854 */
[----:B------:R-:W-:Y:S01]  /*3770*/  LOP3.LUT R24, R15, UR5, R24, 0x96, !PT ;  /* 0x000000050f187c12 */ /* 0x000fe2000f8e9618 */
[----:B------:R-:W-:-:S04]  /*3780*/  IMAD.WIDE.U32 R16, R13, -0x326172a9, RZ ;  /* 0xcd9e8d570d107825 */ /* 0x000fc800078e00ff */
[----:B------:R-:W1:Y:S01]  /*3790*/  MUFU.EX2 R78, R78 ;  /* 0x0000004e004e7308 */ /* 0x000e620000000800 */
[C---:B------:R-:W-:Y:S01]  /*37a0*/  LOP3.LUT R15, R16.reuse, 0xffff, RZ, 0xc0, !PT ;  /* 0x0000ffff100f7812 */ /* 0x040fe200078ec0ff */
[----:B------:R-:W-:Y:S01]  /*37b0*/  FFMA.FTZ R86, R21, c[0x0][0x23c], -R104 ;  /* 0x00008f0015567a23 */ /* 0x000fe20000010868 */
[----:B------:R-:W-:Y:S01]  /*37c0*/  LOP3.LUT R18, R16, 0xff, RZ, 0xc0, !PT ;  /* 0x000000ff10127812 */ /* 0x000fe200078ec0ff */
[----:B------:R-:W-:Y:S01]  /*37d0*/  IMAD.WIDE.U32 R24, R24, -0x2daee0ad, RZ ;  /* 0xd2511f5318187825 */ /* 0x000fe200078e00ff */
[----:B------:R-:W-:Y:S02]  /*37e0*/  SHF.R.U32.HI R21, RZ, 0x8, R15 ;  /* 0x00000008ff157819 */ /* 0x000fe4000001160f */
[----:B------:R-:W-:Y:S01]  /*37f0*/  LOP3.LUT R14, R17, UR15, R14, 0x96, !PT ;  /* 0x0000000f110e7c12 */ /* 0x000fe2000f8e960e */
[--C-:B------:R-:W-:Y:S01]  /*3800*/  FFMA.FTZ R22, R55, c[0x0][0x23c], -R84.reuse ;  /* 0x00008f0037167a23 */ /* 0x100fe20000010854 */
[----:B------:R-:W-:Y:S01]  /*3810*/  PRMT R18, R18, 0x5410, R21 ;  /* 0x0000541012127816 */ /* 0x000fe20000000015 */
[--C-:B------:R-:W-:Y:S01]  /*3820*/  FFMA.FTZ R21, R49, c[0x0][0x23c], -R84.reuse ;  /* 0x00008f0031157a23 */ /* 0x100fe20000010854 */
[----:B------:R-:W-:Y:S01]  /*3830*/  LOP3.LUT R20, R14, 0xffff, RZ, 0xc0, !PT ;  /* 0x0000ffff0e147812 */ /* 0x000fe200078ec0ff */
[----:B------:R-:W2:Y:S01]  /*3840*/  LDSM.16.MT88.4 R48, [R108+0x6000] ;  /* 0x006000006c30783b */ /* 0x000ea20000004200 */
[----:B------:R-:W-:Y:S01]  /*3850*/  FFMA.FTZ R70, R70, c[0x0][0x23c], -R84 ;  /* 0x00008f0046467a23 */ /* 0x000fe20000010854 */
[----:B------:R-:W-:Y:S01]  /*3860*/  LOP3.LUT R10, R25, UR14, R12, 0x96, !PT ;  /* 0x0000000e190a7c12 */ /* 0x000fe2000f8e960c */
[--C-:B------:R-:W-:Y:S01]  /*3870*/  FFMA.FTZ R68, R8, c[0x0][0x23c], -R104.reuse ;  /* 0x00008f0008447a23 */ /* 0x100fe20000010868 */
[C---:B------:R-:W-:Y:S01]  /*3880*/  LOP3.LUT R5, R24.reuse, 0xffff, RZ, 0xc0, !PT ;  /* 0x0000ffff18057812 */ /* 0x040fe200078ec0ff */
[----:B------:R-:W-:Y:S01]  /*3890*/  FFMA.FTZ R71, R7, c[0x0][0x23c], -R104 ;  /* 0x00008f0007477a23 */ /* 0x000fe20000010868 */
[----:B------:R-:W-:Y:S01]  /*38a0*/  LOP3.LUT R12, R24, 0xff, RZ, 0xc0, !PT ;  /* 0x000000ff180c7812 */ /* 0x000fe200078ec0ff */
[----:B------:R-:W-:Y:S01]  /*38b0*/  FFMA.FTZ R106, R59, c[0x0][0x23c], -R84 ;  /* 0x00008f003b6a7a23 */ /* 0x000fe20000010854 */
[----:B------:R-:W-:Y:S01]  /*38c0*/  SHF.R.U32.HI R13, RZ, 0x10, R24 ;  /* 0x00000010ff0d7819 */ /* 0x000fe20000011618 */
[----:B------:R-:W-:Y:S01]  /*38d0*/  FFMA.FTZ R23, R53, c[0x0][0x23c], -R84 ;  /* 0x00008f0035177a23 */ /* 0x000fe20000010854 */
[----:B------:R-:W-:Y:S01]  /*38e0*/  SHF.R.U32.HI R8, RZ, 0x18, R24 ;  /* 0x00000018ff087819 */ /* 0x000fe20000011618 */
[----:B------:R-:W-:Y:S01]  /*38f0*/  MUFU.EX2 R22, R22 ;  /* 0x0000001600167308 */ /* 0x000fe20000000800 */
[----:B------:R-:W-:Y:S01]  /*3900*/  LOP3.LUT R15, R14, 0xff, RZ, 0xc0, !PT ;  /* 0x000000ff0e0f7812 */ /* 0x000fe200078ec0ff */
[----:B------:R-:W-:Y:S01]  /*3910*/  FFMA.FTZ R103, R19, c[0x0][0x23c], -R104 ;  /* 0x00008f0013677a23 */ /* 0x000fe20000010868 */
[----:B------:R-:W-:Y:S01]  /*3920*/  SHF.R.U32.HI R20, RZ, 0x8, R20 ;  /* 0x00000008ff147819 */ /* 0x000fe20000011614 */
[--C-:B------:R-:W-:Y:S01]  /*3930*/  FFMA.FTZ R24, R9, c[0x0][0x23c], -R104.reuse ;  /* 0x00008f0009187a23 */ /* 0x100fe20000010868 */
[--C-:B------:R-:W-:Y:S01]  /*3940*/  HSET2.LE.AND R18, R18, R85.reuse, PT ;  /* 0x0000005512127233 */ /* 0x100fe20003803000 */
[----:B------:R-:W-:Y:S01]  /*3950*/  FFMA.FTZ R105, R37, c[0x0][0x23c], -R104 ;  /* 0x00008f0025697a23 */ /* 0x000fe20000010868 */
[----:B------:R-:W-:Y:S01]  /*3960*/  PRMT R4, R15, 0x5410, R20 ;  /* 0x000054100f047816 */ /* 0x000fe20000000014 */
[----:B------:R-:W3:Y:S01]  /*3970*/  MUFU.EX2 R21, R21 ;  /* 0x0000001500157308 */ /* 0x000ee20000000800 */
[----:B-1----:R-:W-:Y:S01]  /*3980*/  F2FP.BF16.PACK_AB R15, R78, R79 ;  /* 0x0000004f4e0f723e */ /* 0x002fe200000010ff */
[----:B------:R-:W1:Y:S01]  /*3990*/  LDSM.16.MT88.4 R56, [R110+0x7000] ;  /* 0x007000006e38783b */ /* 0x000e620000004200 */
[----:B------:R-:W-:Y:S01]  /*39a0*/  SHF.R.U32.HI R5, RZ, 0x8, R5 ;  /* 0x00000008ff057819 */ /* 0x000fe20000011605 */
[----:B------:R-:W-:Y:S01]  /*39b0*/  FFMA.FTZ R25, R11, c[0x0][0x23c], -R104 ;  /* 0x00008f000b197a23 */ /* 0x000fe20000010868 */
[----:B------:R-:W-:Y:S01]  /*39c0*/  SHF.R.U32.HI R6, RZ, 0x10, R14 ;  /* 0x00000010ff067819 */ /* 0x000fe2000001160e */
[----:B------:R-:W-:Y:S01]  /*39d0*/  FFMA.FTZ R20, R39, c[0x0][0x23c], -R104 ;  /* 0x00008f0027147a23 */ /* 0x000fe20000010868 */
[----:B------:R-:W-:Y:S01]  /*39e0*/  SHF.R.U32.HI R7, RZ, 0x18, R14 ;  /* 0x00000018ff077819 */ /* 0x000fe2000001160e */
[----:B------:R-:W4:Y:S01]  /*39f0*/  MUFU.EX2 R70, R70 ;  /* 0x0000004600467308 */ /* 0x000f220000000800 */
[----:B------:R-:W-:Y:S01]  /*3a00*/  LOP3.LUT R82, R18, R15, RZ, 0xc0, !PT ;  /* 0x0000000f12527212 */ /* 0x000fe200078ec0ff */
[--C-:B------:R-:W-:Y:S01]  /*3a10*/  HSET2.LE.AND R4, R4, R85.reuse, PT ;  /* 0x0000005504047233 */ /* 0x100fe20003803000 */
[----:B------:R-:W-:Y:S01]  /*3a20*/  LOP3.LUT R14, R10, 0xffff, RZ, 0xc0, !PT ;  /* 0x0000ffff0a0e7812 */ /* 0x000fe200078ec0ff */
[----:B------:R-:W-:Y:S01]  /*3a30*/  FFMA.FTZ R131, R30, c[0x0][0x23c], -R84 ;  /* 0x00008f001e837a23 */ /* 0x000fe20000010854 */
[----:B------:R-:W-:Y:S01]  /*3a40*/  SHF.R.U32.HI R15, RZ, 0x10, R10 ;  /* 0x00000010ff0f7819 */ /* 0x000fe2000001160a */
[----:B------:R-:W-:Y:S01]  /*3a50*/  FFMA.FTZ R30, R29, c[0x0][0x23c], -R84 ;  /* 0x00008f001d1e7a23 */ /* 0x000fe20000010854 */
[----:B------:R-:W-:Y:S01]  /*3a60*/  PRMT R12, R12, 0x5410, R5 ;  /* 0x000054100c0c7816 */ /* 0x000fe20000000005 */
[----:B------:R-:W-:Y:S01]  /*3a70*/  MUFU.EX2 R68, R68 ;  /* 0x0000004400447308 */ /* 0x000fe20000000800 */
[----:B------:R-:W-:Y:S01]  /*3a80*/  SHF.R.U32.HI R17, RZ, 0x10, R16 ;  /* 0x00000010ff117819 */ /* 0x000fe20000011610 */
[--C-:B------:R-:W-:Y:S01]  /*3a90*/  FFMA.FTZ R29, R26, c[0x0][0x23c], -R84.reuse ;  /* 0x00008f001a1d7a23 */ /* 0x100fe20000010854 */
[----:B------:R-:W-:Y:S01]  /*3aa0*/  LOP3.LUT R6, R6, 0xff, RZ, 0xc0, !PT ;  /* 0x000000ff06067812 */ /* 0x000fe200078ec0ff */
[----:B------:R-:W-:Y:S01]  /*3ab0*/  HSET2.LE.AND R12, R12, R85, PT ;  /* 0x000000550c0c7233 */ /* 0x000fe20003803000 */
[----:B------:R-:W-:Y:S01]  /*3ac0*/  LOP3.LUT R11, R13, 0xff, RZ, 0xc0, !PT ;  /* 0x000000ff0d0b7812 */ /* 0x000fe200078ec0ff */
[----:B------:R-:W-:Y:S01]  /*3ad0*/  FFMA.FTZ R26, R77, c[0x0][0x23c], -R84 ;  /* 0x00008f004d1a7a23 */ /* 0x000fe20000010854 */
[----:B------:R-:W-:Y:S01]  /*3ae0*/  LOP3.LUT R9, R10, 0xff, RZ, 0xc0, !PT ;  /* 0x000000ff0a097812 */ /* 0x000fe200078ec0ff */
[----:B------:R-:W5:Y:S01]  /*3af0*/  MUFU.EX2 R71, R71 ;  /* 0x0000004700477308 */ /* 0x000f620000000800 */
[----:B------:R-:W-:Y:S01]  /*3b00*/  SHF.R.U32.HI R13, RZ, 0x18, R10 ;  /* 0x00000018ff0d7819 */ /* 0x000fe2000001160a */
[----:B------:R-:W-:Y:S01]  /*3b10*/  FFMA.FTZ R133, R76, c[0x0][0x23c], -R84 ;  /* 0x00008f004c857a23 */ /* 0x000fe20000010854 */
[----:B------:R-:W-:Y:S01]  /*3b20*/  SHF.R.U32.HI R14, RZ, 0x8, R14 ;  /* 0x00000008ff0e7819 */ /* 0x000fe2000001160e */
[----:B------:R-:W-:Y:S01]  /*3b30*/  FFMA.FTZ R34, R34, c[0x0][0x23c], -R104 ;  /* 0x00008f0022227a23 */ /* 0x000fe20000010868 */
[----:B------:R-:W-:-:S02]  /*3b40*/  LOP3.LUT R10, R15, 0xff, RZ, 0xc0, !PT ;  /* 0x000000ff0f0a7812 */ /* 0x000fc400078ec0ff */
[----:B------:R-:W-:Y:S01]  /*3b50*/  SHF.R.U32.HI R16, RZ, 0x18, R16 ;  /* 0x00000018ff107819 */ /* 0x000fe20000011610 */
[----:B------:R-:W-:Y:S01]  /*3b60*/  MUFU.EX2 R106, R106 ;  /* 0x0000006a006a7308 */ /* 0x000fe20000000800 */
[----:B------:R-:W-:Y:S02]  /*3b70*/  LOP3.LUT R17, R17, 0xff, RZ, 0xc0, !PT ;  /* 0x000000ff11117812 */ /* 0x000fe400078ec0ff */
[----:B------:R-:W-:Y:S02]  /*3b80*/  PRMT R6, R6, 0x5410, R7 ;  /* 0x0000541006067816 */ /* 0x000fe40000000007 */
[----:B------:R-:W-:Y:S02]  /*3b90*/  PRMT R44, R11, 0x5410, R8 ;  /* 0x000054100b2c7816 */ /* 0x000fe40000000008 */
[----:B---3--:R-:W-:Y:S01]  /*3ba0*/  F2FP.BF16.PACK_AB R15, R21, R22 ;  /* 0x00000016150f723e */ /* 0x008fe200000010ff */
[----:B------:R-:W3:Y:S01]  /*3bb0*/  MUFU.EX2 R23, R23 ;  /* 0x0000001700177308 */ /* 0x000ee20000000800 */
[----:B------:R-:W-:Y:S01]  /*3bc0*/  PRMT R8, R9, 0x5410, R14 ;  /* 0x0000541009087816 */ /* 0x000fe2000000000e */
[----:B------:R-:W-:Y:S01]  /*3bd0*/  HSET2.LE.AND R6, R6, R85, PT ;  /* 0x0000005506067233 */ /* 0x000fe20003803000 */
[----:B------:R-:W-:-:S02]  /*3be0*/  PRMT R10, R10, 0x5410, R13 ;  /* 0x000054100a0a7816 */ /* 0x000fc4000000000d */
[----:B------:R-:W-:Y:S02]  /*3bf0*/  PRMT R16, R17, 0x5410, R16 ;  /* 0x0000541011107816 */ /* 0x000fe40000000010 */
[----:B----4-:R-:W-:Y:S01]  /*3c00*/  F2FP.BF16.PACK_AB R7, R69, R70 ;  /* 0x000000464507723e */ /* 0x010fe200000010ff */
[----:B------:R-:W-:Y:S01]  /*3c10*/  MUFU.EX2 R103, R103 ;  /* 0x0000006700677308 */ /* 0x000fe20000000800 */
[----:B------:R-:W-:Y:S01]  /*3c20*/  LOP3.LUT R14, R12, R15, RZ, 0xc0, !PT ;  /* 0x0000000f0c0e7212 */ /* 0x000fe200078ec0ff */
[--C-:B------:R-:W-:Y:S01]  /*3c30*/  HSET2.LE.AND R12, R8, R85.reuse, PT ;  /* 0x00000055080c7233 */ /* 0x100fe20003803000 */
[----:B-----5:R-:W-:Y:S01]  /*3c40*/  F2FP.BF16.PACK_AB R81, R71, R68 ;  /* 0x000000444751723e */ /* 0x020fe200000010ff */
[--C-:B------:R-:W-:Y:S01]  /*3c50*/  HSET2.LE.AND R13, R10, R85.reuse, PT ;  /* 0x000000550a0d7233 */ /* 0x100fe20003803000 */
[----:B------:R-:W-:Y:S01]  /*3c60*/  LOP3.LUT R80, R4, R7, RZ, 0xc0, !PT ;  /* 0x0000000704507212 */ /* 0x000fe200078ec0ff */
[--C-:B------:R-:W-:Y:S01]  /*3c70*/  HSET2.LE.AND R16, R16, R85.reuse, PT ;  /* 0x0000005510107233 */ /* 0x100fe20003803000 */
[----:B------:R-:W-:Y:S01]  /*3c80*/  LOP3.LUT R81, R6, R81, RZ, 0xc0, !PT ;  /* 0x0000005106517212 */ /* 0x000fe200078ec0ff */
[----:B------:R-:W4:Y:S01]  /*3c90*/  MUFU.EX2 R24, R24 ;  /* 0x0000001800187308 */ /* 0x000f220000000800 */
[----:B---3--:R-:W-:Y:S01]  /*3ca0*/  F2FP.BF16.PACK_AB R9, R23, R106 ;  /* 0x0000006a1709723e */ /* 0x008fe200000010ff */
[----:B------:R-:W3:Y:S01]  /*3cb0*/  LDSM.16.MT88.4 R4, [R108+0x6400] ;  /* 0x006400006c04783b */ /* 0x000ee20000004200 */
[----:B------:R-:W-:-:S02]  /*3cc0*/  HSET2.LE.AND R15, R44, R85, PT ;  /* 0x000000552c0f7233 */ /* 0x000fc40003803000 */
[----:B------:R-:W-:-:S03]  /*3cd0*/  LOP3.LUT R12, R12, R9, RZ, 0xc0, !PT ;  /* 0x000000090c0c7212 */ /* 0x000fc600078ec0ff */
[----:B------:R-:W-:Y:S08]  /*3ce0*/  MUFU.EX2 R86, R86 ;  /* 0x0000005600567308 */ /* 0x000ff00000000800 */
[----:B------:R-:W5:Y:S01]  /*3cf0*/  MUFU.EX2 R105, R105 ;  /* 0x0000006900697308 */ /* 0x000f620000000800 */
[----:B----4-:R-:W-:-:S04]  /*3d00*/  F2FP.BF16.PACK_AB R8, R24, R103 ;  /* 0x000000671808723e */ /* 0x010fc800000010ff */
[----:B------:R-:W-:Y:S02]  /*3d10*/  LOP3.LUT R13, R13, R8, RZ, 0xc0, !PT ;  /* 0x000000080d0d7212 */ /* 0x000fe400078ec0ff */
[----:B------:R-:W4:Y:S01]  /*3d20*/  LDSM.16.MT88.4 R8, [R110+0x7400] ;  /* 0x007400006e08783b */ /* 0x000f220000004200 */
[----:B------:R-:W-:Y:S08]  /*3d30*/  MUFU.EX2 R25, R25 ;  /* 0x0000001900197308 */ /* 0x000ff00000000800 */
[----:B------:R-:W1:Y:S01]  /*3d40*/  MUFU.EX2 R20, R20 ;  /* 0x0000001400147308 */ /* 0x000e620000000800 */
[----:B-----5:R-:W-:-:S04]  /*3d50*/  F2FP.BF16.PACK_AB R83, R105, R86 ;  /* 0x000000566953723e */ /* 0x020fc800000010ff */
[----:B------:R-:W-:Y:S02]  /*3d60*/  LOP3.LUT R83, R16, R83, RZ, 0xc0, !PT ;  /* 0x0000005310537212 */ /* 0x000fe400078ec0ff */
[----:B------:R-:W5:Y:S01]  /*3d70*/  LDSM.16.MT88.4 R16, [R110+0x6400] ;  /* 0x006400006e10783b */ /* 0x000f620000004200 */
[----:B------:R-:W-:Y:S04]  /*3d80*/  MUFU.EX2 R30, R30 ;  /* 0x0000001e001e7308 */ /* 0x000fe80000000800 */
[C---:B--2---:R-:W-:Y:S04]  /*3d90*/  HMMA.16816.F32.BF16 R44, R80.reuse, R48, RZ ;  /* 0x00000030502c723c */ /* 0x044fe800000418ff */
[----:B------:R-:W-:Y:S03]  /*3da0*/  MUFU.EX2 R29, R29 ;  /* 0x0000001d001d7308 */ /* 0x000fe60000000800 */
[----:B-1----:R-:W-:Y:S01]  /*3db0*/  F2FP.BF16.PACK_AB R48, R20, R25 ;  /* 0x000000191430723e */ /* 0x002fe200000010ff */
[C---:B------:R-:W-:Y:S03]  /*3dc0*/  HMMA.16816.F32.BF16 R52, R80.reuse, R56, RZ ;  /* 0x000000385034723c */ /* 0x040fe600000418ff */
[----:B------:R-:W-:Y:S01]  /*3dd0*/  LOP3.LUT R15, R15, R48, RZ, 0xc0, !PT ;  /* 0x000000300f0f7212 */ /* 0x000fe200078ec0ff */
[----:B------:R-:W-:Y:S04]  /*3de0*/  MUFU.EX2 R26, R26 ;  /* 0x0000001a001a7308 */ /* 0x000fe80000000800 */
[C---:B------:R-:W-:Y:S04]  /*3df0*/  HMMA.16816.F32.BF16 R48, R80.reuse, R50, RZ ;  /* 0x000000325030723c */ /* 0x040fe800000418ff */
[----:B------:R-:W-:Y:S04]  /*3e00*/  MUFU.EX2 R133, R133 ;  /* 0x0000008500857308 */ /* 0x000fe80000000800 */
[----:B------:R-:W-:Y:S04]  /*3e10*/  HMMA.16816.F32.BF16 R56, R80, R58, RZ ;  /* 0x0000003a5038723c */ /* 0x000fe800000418ff */
[----:B------:R-:W-:Y:S04]  /*3e20*/  MUFU.EX2 R34, R34 ;  /* 0x0000002200227308 */ /* 0x000fe80000000800 */
[C---:B---3--:R-:W-:Y:S08]  /*3e30*/  HMMA.16816.F32.BF16 R44, R12.reuse, R4, R44 ;  /* 0x000000040c2c723c */ /* 0x048ff0000004182c */
[----:B------:R-:W-:Y:S01]  /*3e40*/  HMMA.16816.F32.BF16 R48, R12, R6, R48 ;  /* 0x000000060c30723c */ /* 0x000fe20000041830 */
[----:B------:R-:W1:Y:S07]  /*3e50*/  LDSM.16.MT88.4 R4, [R108+0x7400] ;  /* 0x007400006c04783b */ /* 0x000e6e0000004200 */
[----:B------:R-:W-:Y:S08]  /*3e60*/  HMMA.16816.F32.BF16 R36, R80, R40, RZ ;  /* 0x000000285024723c */ /* 0x000ff000000418ff */
[C---:B----4-:R-:W-:Y:S07]  /*3e70*/  HMMA.16816.F32.BF16 R52, R12.reuse, R8, R52 ;  /* 0x000000080c34723c */ /* 0x050fee0000041834 */
[----:B------:R-:W-:Y:S01]  /*3e80*/  LOP3.LUT R8, R63, UR13, R60, 0x96, !PT ;  /* 0x0000000d3f087c12 */ /* 0x000fe2000f8e963c */
[----:B------:R-:W-:Y:S04]  /*3e90*/  HMMA.16816.F32.BF16 R56, R12, R10, R56 ;  /* 0x0000000a0c38723c */ /* 0x000fe80000041838 */
[----:B------:R-:W-:-:S03]  /*3ea0*/  IMAD.WIDE.U32 R8, R8, -0x2daee0ad, RZ ;  /* 0xd2511f5308087825 */ /* 0x000fc600078e00ff */
[----:B------:R-:W-:Y:S01]  /*3eb0*/  LOP3.LUT R10, R73, UR11, R62, 0x96, !PT ;  /* 0x0000000b490a7c12 */ /* 0x000fe2000f8e963e */
[----:B-----5:R-:W-:Y:S01]  /*3ec0*/  HMMA.16816.F32.BF16 R36, R12, R16, R36 ;  /* 0x000000100c24723c */ /* 0x020fe20000041824 */
[----:B------:R-:W-:-:S03]  /*3ed0*/  LOP3.LUT R74, R9, UR10, R74, 0x96, !PT ;  /* 0x0000000a094a7c12 */ /* 0x000fc6000f8e964a */
[----:B------:R-:W-:-:S04]  /*3ee0*/  IMAD.WIDE.U32 R10, R10, -0x2daee0ad, RZ ;  /* 0xd2511f530a0a7825 */ /* 0x000fc800078e00ff */
[----:B------:R-:W-:Y:S01]  /*3ef0*/  HMMA.16816.F32.BF16 R60, R80, R64, RZ ;  /* 0x00000040503c723c */ /* 0x000fe200000418ff */
[----:B------:R-:W-:Y:S01]  /*3f00*/  IMAD.WIDE.U32 R74, R74, -0x326172a9, RZ ;  /* 0xcd9e8d574a4a7825 */ /* 0x000fe200078e00ff */
[----:B------:R-:W-:-:S04]  /*3f10*/  LOP3.LUT R8, R11, UR8, R8, 0x96, !PT ;  /* 0x000000080b087c12 */ /* 0x000fc8000f8e9608 */
[----:B------:R-:W-:Y:S01]  /*3f20*/  LOP3.LUT R72, R75, UR9, R72, 0x96, !PT ;  /* 0x000000094b487c12 */ /* 0x000fe2000f8e9648 */
[----:B------:R-:W-:Y:S01]  /*3f30*/  IMAD.WIDE.U32 R16, R8, -0x326172a9, RZ ;  /* 0xcd9e8d5708107825 */ /* 0x000fe200078e00ff */
[----:B------:R-:W-:Y:S03]  /*3f40*/  HMMA.16816.F32.BF16 R40, R80, R42, RZ ;  /* 0x0000002a5028723c */ /* 0x000fe600000418ff */
[----:B------:R-:W-:Y:S01]  /*3f50*/  IMAD.WIDE.U32 R72, R72, -0x2daee0ad, RZ ;  /* 0xd2511f5348487825 */ /* 0x000fe200078e00ff */
[----:B------:R-:W-:-:S04]  /*3f60*/  LOP3.LUT R8, R17, UR7, R74, 0x96, !PT ;  /* 0x0000000711087c12 */ /* 0x000fc8000f8e964a */
[----:B------:R-:W-:Y:S01]  /*3f70*/  HMMA.16816.F32.BF16 R64, R80, R66, RZ ;  /* 0x000000425040723c */ /* 0x000fe200000418ff */
[----:B------:R-:W-:Y:S01]  /*3f80*/  LOP3.LUT R10, R73, UR6, R10, 0x96, !PT ;  /* 0x00000006490a7c12 */ /* 0x000fe2000f8e960a */
[----:B------:R-:W-:-:S04]  /*3f90*/  IMAD.WIDE.U32 R8, R8, -0x2daee0ad, RZ ;  /* 0xd2511f5308087825 */ /* 0x000fc800078e00ff */
[----:B------:R-:W-:Y:S02]  /*3fa0*/  IMAD.WIDE.U32 R10, R10, -0x326172a9, RZ ;  /* 0xcd9e8d570a0a7825 */ /* 0x000fe400078e00ff */
[----:B-1----:R-:W-:Y:S03]  /*3fb0*/  HMMA.16816.F32.BF16 R60, R12, R4, R60 ;  /* 0x000000040c3c723c */ /* 0x002fe6000004183c */
[----:B------:R-:W-:-:S04]  /*3fc0*/  LOP3.LUT R16, R11, UR5, R16, 0x96, !PT ;  /* 0x000000050b107c12 */ /* 0x000fc8000f8e9610 */
[----:B------:R-:W-:Y:S01]  /*3fd0*/  LOP3.LUT R4, R9, UR4, R72, 0x96, !PT ;  /* 0x0000000409047c12 */ /* 0x000fe2000f8e9648 */
[----:B------:R-:W-:Y:S01]  /*3fe0*/  IMAD.WIDE.U32 R72, R16, -0x2daee0ad, RZ ;  /* 0xd2511f5310487825 */ /* 0x000fe200078e00ff */
[C---:B------:R-:W-:Y:S03]  /*3ff0*/  HMMA.16816.F32.BF16 R40, R12.reuse, R18, R40 ;  /* 0x000000120c28723c */ /* 0x040fe60000041828 */
[----:B------:R-:W-:Y:S01]  /*4000*/  IMAD.WIDE.U32 R4, R4, -0x326172a9, RZ ;  /* 0xcd9e8d5704047825 */ /* 0x000fe200078e00ff */
[----:B------:R-:W-:Y:S02]  /*4010*/  LOP3.LUT R9, R72, 0xffff, RZ, 0xc0, !PT ;  /* 0x0000ffff48097812 */ /* 0x000fe400078ec0ff */
[----:B------:R-:W-:Y:S02]  /*4020*/  SHF.R.U32.HI R16, RZ, 0x10, R72 ;  /* 0x00000010ff107819 */ /* 0x000fe40000011648 */
[----:B------:R-:W-:Y:S01]  /*4030*/  HMMA.16816.F32.BF16 R64, R12, R6, R64 ;  /* 0x000000060c40723c */ /* 0x000fe20000041840 */
[----:B------:R-:W-:-:S02]  /*4040*/  LOP3.LUT R11, R5, UR15, R10, 0x96, !PT ;  /* 0x0000000f050b7c12 */ /* 0x000fc4000f8e960a */
[----:B------:R-:W-:Y:S02]  /*4050*/  LOP3.LUT R19, R4, 0xffff, RZ, 0xc0, !PT ;  /* 0x0000ffff04137812 */ /* 0x000fe400078ec0ff */
[----:B------:R-:W-:Y:S02]  /*4060*/  LOP3.LUT R5, R73, UR14, R8, 0x96, !PT ;  /* 0x0000000e49057c12 */ /* 0x000fe4000f8e9608 */
[----:B------:R-:W-:Y:S02]  /*4070*/  LOP3.LUT R6, R72, 0xff, RZ, 0xc0, !PT ;  /* 0x000000ff48067812 */ /* 0x000fe400078ec0ff */
[----:B------:R-:W-:Y:S02]  /*4080*/  SHF.R.U32.HI R7, RZ, 0x18, R72 ;  /* 0x00000018ff077819 */ /* 0x000fe40000011648 */
[----:B------:R-:W1:Y:S01]  /*4090*/  LDSM.16.MT88.4 R72, [R110+0x8000] ;  /* 0x008000006e48783b */ /* 0x000e620000004200 */
[----:B------:R-:W-:Y:S02]  /*40a0*/  SHF.R.U32.HI R130, RZ, 0x10, R4 ;  /* 0x00000010ff827819 */ /* 0x000fe40000011604 */
[----:B------:R-:W-:-:S02]  /*40b0*/  LOP3.LUT R16, R16, 0xff, RZ, 0xc0, !PT ;  /* 0x000000ff10107812 */ /* 0x000fc400078ec0ff */
[----:B------:R-:W-:Y:S02]  /*40c0*/  SHF.R.U32.HI R17, RZ, 0x18, R4 ;  /* 0x00000018ff117819 */ /* 0x000fe40000011604 */
[----:B------:R-:W-:Y:S02]  /*40d0*/  LOP3.LUT R130, R130, 0xff, RZ, 0xc0, !PT ;  /* 0x000000ff82827812 */ /* 0x000fe400078ec0ff */
[----:B------:R-:W-:Y:S02]  /*40e0*/  PRMT R16, R16, 0x5410, R7 ;  /* 0x0000541010107816 */ /* 0x000fe40000000007 */
[----:B------:R-:W-:Y:S02]  /*40f0*/  LOP3.LUT R7, R5, 0xffff, RZ, 0xc0, !PT ;  /* 0x0000ffff05077812 */ /* 0x000fe400078ec0ff */
[----:B------:R-:W-:Y:S01]  /*4100*/  LOP3.LUT R10, R4, 0xff, RZ, 0xc0, !PT ;  /* 0x000000ff040a7812 */ /* 0x000fe200078ec0ff */
[----:B------:R-:W-:Y:S01]  /*4110*/  HSET2.LE.AND R16, R16, R85, PT ;  /* 0x0000005510107233 */ /* 0x000fe20003803000 */
[----:B------:R-:W-:-:S02]  /*4120*/  PRMT R130, R130, 0x5410, R17 ;  /* 0x0000541082827816 */ /* 0x000fc40000000011 */
[----:B------:R-:W-:Y:S02]  /*4130*/  LOP3.LUT R17, R11, 0xffff, RZ, 0xc0, !PT ;  /* 0x0000ffff0b117812 */ /* 0x000fe400078ec0ff */
[----:B------:R-:W-:Y:S02]  /*4140*/  SHF.R.U32.HI R9, RZ, 0x8, R9 ;  /* 0x00000008ff097819 */ /* 0x000fe40000011609 */
[----:B------:R-:W-:Y:S02]  /*4150*/  SHF.R.U32.HI R7, RZ, 0x8, R7 ;  /* 0x00000008ff077819 */ /* 0x000fe40000011607 */
[----:B------:R-:W-:Y:S02]  /*4160*/  LOP3.LUT R4, R5, 0xff, RZ, 0xc0, !PT ;  /* 0x000000ff05047812 */ /* 0x000fe400078ec0ff */
[----:B------:R-:W-:Y:S02]  /*4170*/  SHF.R.U32.HI R18, RZ, 0x10, R5 ;  /* 0x00000010ff127819 */ /* 0x000fe40000011605 */
[----:B------:R-:W-:-:S02]  /*4180*/  SHF.R.U32.HI R19, RZ, 0x8, R19 ;  /* 0x00000008ff137819 */ /* 0x000fc40000011613 */
[----:B------:R-:W-:Y:S02]  /*4190*/  SHF.R.U32.HI R17, RZ, 0x8, R17 ;  /* 0x00000008ff117819 */ /* 0x000fe40000011611 */
[----:B------:R-:W-:Y:S02]  /*41a0*/  LOP3.LUT R8, R11, 0xff, RZ, 0xc0, !PT ;  /* 0x000000ff0b087812 */ /* 0x000fe400078ec0ff */
[----:B------:R-:W-:Y:S02]  /*41b0*/  PRMT R6, R6, 0x5410, R9 ;  /* 0x0000541006067816 */ /* 0x000fe40000000009 */
[----:B------:R-:W-:Y:S02]  /*41c0*/  PRMT R4, R4, 0x5410, R7 ;  /* 0x0000541004047816 */ /* 0x000fe40000000007 */
[----:B------:R-:W-:Y:S02]  /*41d0*/  SHF.R.U32.HI R5, RZ, 0x18, R5 ;  /* 0x00000018ff057819 */ /* 0x000fe40000011605 */
[----:B------:R-:W-:-:S02]  /*41e0*/  LOP3.LUT R18, R18, 0xff, RZ, 0xc0, !PT ;  /* 0x000000ff12127812 */ /* 0x000fc400078ec0ff */
[----:B------:R-:W-:Y:S01]  /*41f0*/  PRMT R10, R10, 0x5410, R19 ;  /* 0x000054100a0a7816 */ /* 0x000fe20000000013 */
[--C-:B------:R-:W-:Y:S01]  /*4200*/  HSET2.LE.AND R19, R4, R85.reuse, PT ;  /* 0x0000005504137233 */ /* 0x100fe20003803000 */
        /* <DEDUP_REMOVED lines=9> */
[----:B------:R-:W-:-:S03]  /*42a0*/  HSET2.LE.AND R18, R18, R85, PT ;  /* 0x0000005512127233 */ /* 0x000fc60003803000 */
[----:B------:R-:W-:Y:S01]  /*42b0*/  PRMT R90, R90, 0x5410, R11 ;  /* 0x000054105a5a7816 */ /* 0x000fe2000000000b */
[----:B------:R-:W-:-:S04]  /*42c0*/  HSET2.LE.AND R11, R130, R85, PT ;  /* 0x00000055820b7233 */ /* 0x000fc80003803000 */
[----:B------:R-:W-:Y:S01]  /*42d0*/  HSET2.LE.AND R9, R90, R85, PT ;  /* 0x000000555a097233 */ /* 0x000fe20003803000 */
[----:B------:R-:W-:Y:S02]  /*42e0*/  FADD.FTZ R90, R70, R69 ;  /* 0x00000045465a7221 */ /* 0x000fe40000010000 */
[----:B------:R-:W-:Y:S02]  /*42f0*/  FADD.FTZ R85, R68, R71 ;  /* 0x0000004744557221 */ /* 0x000fe40000010000 */
[----:B-1----:R-:W-:Y:S01]  /*4300*/  HMMA.16816.F32.BF16 R68, R80, R72, RZ ;  /* 0x000000485044723c */ /* 0x002fe200000418ff */
[----:B------:R-:W-:Y:S02]  /*4310*/  FADD.FTZ R107, R79, R90 ;  /* 0x0000005a4f6b7221 */ /* 0x000fe40000010000 */
[----:B------:R-:W-:Y:S02]  /*4320*/  FADD.FTZ R130, R86, R85 ;  /* 0x0000005556827221 */ /* 0x000fe40000010000 */
[----:B------:R-:W-:-:S02]  /*4330*/  FFMA.FTZ R90, R28, c[0x0][0x23c], -R84 ;  /* 0x00008f001c5a7a23 */ /* 0x000fc40000010854 */
[----:B------:R-:W-:Y:S01]  /*4340*/  FADD.FTZ R107, R78, R107 ;  /* 0x0000006b4e6b7221 */ /* 0x000fe20000010000 */
[----:B------:R-:W-:Y:S01]  /*4350*/  HMMA.16816.F32.BF16 R72, R80, R74, RZ ;  /* 0x0000004a5048723c */ /* 0x000fe200000418ff */
[----:B------:R-:W-:Y:S02]  /*4360*/  FFMA.FTZ R85, R32, c[0x0][0x23c], -R104 ;  /* 0x00008f0020557a23 */ /* 0x000fe40000010868 */
[--C-:B------:R-:W-:Y:S02]  /*4370*/  FFMA.FTZ R28, R27, c[0x0][0x23c], -R84.reuse ;  /* 0x00008f001b1c7a23 */ /* 0x100fe40000010854 */
[----:B------:R-:W-:Y:S02]  /*4380*/  FFMA.FTZ R27, R31, c[0x0][0x23c], -R84 ;  /* 0x00008f001f1b7a23 */ /* 0x000fe40000010854 */
[--C-:B------:R-:W-:Y:S01]  /*4390*/  FFMA.FTZ R86, R35, c[0x0][0x23c], -R104.reuse ;  /* 0x00008f0023567a23 */ /* 0x100fe20000010868 */
[----:B------:R-:W-:Y:S01]  /*43a0*/  MUFU.EX2 R84, R90 ;  /* 0x0000005a00547308 */ /* 0x000fe20000000800 */
[----:B------:R-:W-:-:S02]  /*43b0*/  FFMA.FTZ R35, R87, c[0x0][0x23c], -R104 ;  /* 0x00008f0057237a23 */ /* 0x000fc40000010868 */
[----:B------:R-:W-:Y:S02]  /*43c0*/  FFMA.FTZ R32, R91, c[0x0][0x23c], -R104 ;  /* 0x00008f005b207a23 */ /* 0x000fe40000010868 */
[----:B------:R-:W-:-:S03]  /*43d0*/  FADD.FTZ R130, R105, R130 ;  /* 0x0000008269827221 */ /* 0x000fc60000010000 */
[----:B--2---:R-:W-:Y:S01]  /*43e0*/  HMMA.16816.F32.BF16 R68, R12, R4, R68 ;  /* 0x000000040c44723c */ /* 0x004fe20000041844 */
[----:B------:R1:W2:Y:S01]  /*43f0*/  MUFU.EX2 R31, R131 ;  /* 0x00000083001f7308 */ /* 0x0002a20000000800 */
[----:B------:R-:W-:-:S04]  /*4400*/  FADD.FTZ R87, R103, R130 ;  /* 0x0000008267577221 */ /* 0x000fc80000010000 */
[----:B------:R-:W-:Y:S02]  /*4410*/  FADD.FTZ R24, R24, R87 ;  /* 0x0000005718187221 */ /* 0x000fe40000010000 */
[----:B------:R-:W-:Y:S01]  /*4420*/  HMMA.16816.F32.BF16 R72, R12, R6, R72 ;  /* 0x000000060c48723c */ /* 0x000fe20000041848 */
[----:B------:R-:W3:Y:S01]  /*4430*/  LDSM.16.MT88.4 R4, [R108+0x8000] ;  /* 0x008000006c04783b */ /* 0x000ee20000004200 */
[----:B------:R-:W-:Y:S01]  /*4440*/  MUFU.EX2 R85, R85 ;  /* 0x0000005500557308 */ /* 0x000fe20000000800 */
[----:B------:R-:W-:-:S04]  /*4450*/  FADD.FTZ R25, R25, R24 ;  /* 0x0000001819197221 */ /* 0x000fc80000010000 */
[----:B------:R-:W-:Y:S02]  /*4460*/  FADD.FTZ R25, R20, R25 ;  /* 0x0000001914197221 */ /* 0x000fe40000010000 */
[--C-:B-1----:R-:W-:Y:S01]  /*4470*/  FFMA.FTZ R131, R89, c[0x0][0x23c], -R104.reuse ;  /* 0x00008f0059837a23 */ /* 0x102fe20000010868 */
[----:B------:R-:W-:Y:S08]  /*4480*/  MUFU.EX2 R86, R86 ;  /* 0x0000005600567308 */ /* 0x000ff00000000800 */
[----:B------:R-:W-:Y:S08]  /*4490*/  MUFU.EX2 R35, R35 ;  /* 0x0000002300237308 */ /* 0x000ff00000000800 */
[----:B------:R-:W-:Y:S08]  /*44a0*/  MUFU.EX2 R28, R28 ;  /* 0x0000001c001c7308 */ /* 0x000ff00000000800 */
[----:B------:R-:W-:Y:S01]  /*44b0*/  MUFU.EX2 R27, R27 ;  /* 0x0000001b001b7308 */ /* 0x000fe20000000800 */
[----:B---3--:R-:W-:Y:S07]  /*44c0*/  HMMA.16816.F32.BF16 R76, R80, R4, RZ ;  /* 0x00000004504c723c */ /* 0x008fee00000418ff */
[----:B------:R-:W-:Y:S01]  /*44d0*/  MUFU.EX2 R32, R32 ;  /* 0x0000002000207308 */ /* 0x000fe20000000800 */
[--C-:B------:R-:W-:Y:S01]  /*44e0*/  FFMA.FTZ R4, R33, c[0x0][0x23c], -R104.reuse ;  /* 0x00008f0021047a23 */ /* 0x100fe20000010868 */
[----:B--2---:R-:W-:Y:S01]  /*44f0*/  F2FP.BF16.PACK_AB R5, R31, R84 ;  /* 0x000000541f05723e */ /* 0x004fe200000010ff */
[----:B------:R-:W-:-:S05]  /*4500*/  FFMA.FTZ R33, R102, c[0x0][0x23c], -R104 ;  /* 0x00008f0066217a23 */ /* 0x000fca0000010868 */
[----:B------:R-:W1:Y:S01]  /*4510*/  MUFU.EX2 R131, R131 ;  /* 0x0000008300837308 */ /* 0x000e620000000800 */
[----:B------:R-:W-:Y:S01]  /*4520*/  HMMA.16816.F32.BF16 R80, R80, R6, RZ ;  /* 0x000000065050723c */ /* 0x000fe200000418ff */
[----:B------:R-:W-:Y:S01]  /*4530*/  LOP3.LUT R8, R8, R5, RZ, 0xc0, !PT ;  /* 0x0000000508087212 */ /* 0x000fe200078ec0ff */
[----:B------:R-:W-:Y:S01]  /*4540*/  FADD.FTZ R102, R106, R107 ;  /* 0x0000006b6a667221 */ /* 0x000fe20000010000 */
[----:B------:R-:W-:-:S03]  /*4550*/  F2FP.BF16.PACK_AB R5, R29, R30 ;  /* 0x0000001e1d05723e */ /* 0x000fc600000010ff */
[----:B------:R-:W-:Y:S01]  /*4560*/  FADD.FTZ R23, R23, R102 ;  /* 0x0000006617177221 */ /* 0x000fe20000010000 */
[----:B------:R-:W2:Y:S01]  /*4570*/  MUFU.EX2 R90, R4 ;  /* 0x00000004005a7308 */ /* 0x000ea20000000800 */
[----:B------:R-:W-:Y:S02]  /*4580*/  LOP3.LUT R10, R10, R5, RZ, 0xc0, !PT ;  /* 0x000000050a0a7212 */ /* 0x000fe400078ec0ff */
[----:B------:R-:W-:Y:S01]  /*4590*/  F2FP.BF16.PACK_AB R6, R133, R26 ;  /* 0x0000001a8506723e */ /* 0x000fe200000010ff */
[----:B------:R-:W-:-:S03]  /*45a0*/  FADD.FTZ R22, R22, R23 ;  /* 0x0000001716167221 */ /* 0x000fc60000010000 */
[----:B------:R-:W-:Y:S01]  /*45b0*/  LOP3.LUT R6, R17, R6, RZ, 0xc0, !PT ;  /* 0x0000000611067212 */ /* 0x000fe200078ec0ff */
[----:B------:R-:W3:Y:S01]  /*45c0*/  MUFU.EX2 R33, R33 ;  /* 0x0000002100217308 */ /* 0x000ee20000000800 */
[----:B-1----:R-:W-:Y:S01]  /*45d0*/  F2FP.BF16.PACK_AB R7, R131, R32 ;  /* 0x000000208307723e */ /* 0x002fe200000010ff */
[----:B------:R-:W-:-:S03]  /*45e0*/  FADD.FTZ R21, R21, R22 ;  /* 0x0000001615157221 */ /* 0x000fc60000010000 */
[----:B------:R-:W-:Y:S01]  /*45f0*/  LOP3.LUT R7, R16, R7, RZ, 0xc0, !PT ;  /* 0x0000000710077212 */ /* 0x000fe200078ec0ff */
[----:B------:R-:W-:Y:S01]  /*4600*/  FADD.FTZ R84, R84, R21 ;  /* 0x0000001554547221 */ /* 0x000fe20000010000 */
[----:B--2---:R-:W-:Y:S01]  /*4610*/  F2FP.BF16.PACK_AB R4, R85, R90 ;  /* 0x0000005a5504723e */ /* 0x004fe200000010ff */
[----:B------:R-:W-:Y:S02]  /*4620*/  FADD.FTZ R90, R90, R25 ;  /* 0x000000195a5a7221 */ /* 0x000fe40000010000 */
[----:B------:R-:W-:Y:S01]  /*4630*/  FADD.FTZ R31, R31, R84 ;  /* 0x000000541f1f7221 */ /* 0x000fe20000010000 */
[----:B------:R-:W-:Y:S01]  /*4640*/  LOP3.LUT R9, R9, R4, RZ, 0xc0, !PT ;  /* 0x0000000409097212 */ /* 0x000fe200078ec0ff */
[----:B------:R-:W-:Y:S01]  /*4650*/  FADD.FTZ R85, R85, R90 ;  /* 0x0000005a55557221 */ /* 0x000fe20000010000 */
[----:B------:R-:W-:Y:S01]  /*4660*/  F2FP.BF16.PACK_AB R4, R35, R86 ;  /* 0x000000562304723e */ /* 0x000fe200000010ff */
[----:B------:R-:W-:Y:S01]  /*4670*/  FADD.FTZ R30, R30, R31 ;  /* 0x0000001f1e1e7221 */ /* 0x000fe20000010000 */
        /* <DEDUP_REMOVED lines=64> */
[C---:B------:R-:W-:Y:S01]  /*4a80*/  IMAD R5, R4.reuse, UR18, RZ ;  /* 0x0000001204057c24 */ /* 0x040fe2000f8e02ff */
        /* <DEDUP_REMOVED lines=51> */
[----:B-1----:R-:W-:Y:S04]  /*4dc0*/  LDSM.16.M88.4 R4, [R113] ;  /* 0x000000007104783b */ /* 0x002fe80000000200 */
[----:B------:R-:W4:Y:S04]  /*4dd0*/  LDSM.16.M88.4 R20, [R112+0x3400] ;  /* 0x003400007014783b */ /* 0x000f280000000200 */
[----:B------:R-:W1:Y:S04]  /*4de0*/  LDSM.16.M88.4 R28, [R112+0x3000] ;  /* 0x00300000701c783b */ /* 0x000e680000000200 */
[----:B------:R-:W-:Y:S04]  /*4df0*/  LDSM.16.M88.4 R84, [R111] ;  /* 0x000000006f54783b */ /* 0x000fe80000000200 */
[----:B------:R-:W5:Y:S04]  /*4e00*/  LDSM.16.M88.4 R88, [R109+0x3400] ;  /* 0x003400006d58783b */ /* 0x000f680000000200 */
[----:B------:R-:W1:Y:S04]  /*4e10*/  LDSM.16.M88.4 R16, [R109+0x3000] ;  /* 0x003000006d10783b */ /* 0x000e680000000200 */
[----:B---3--:R-:W3:Y:S04]  /*4e20*/  LDSM.16.M88.4 R8, [R112+0x3800] ;  /* 0x003800007008783b */ /* 0x008ee80000000200 */
[----:B--2---:R-:W2:Y:S04]  /*4e30*/  LDSM.16.M88.4 R12, [R109+0x3800] ;  /* 0x003800006d0c783b */ /* 0x004ea80000000200 */
[----:B------:R-:W0:Y:S01]  /*4e40*/  LDGDEPBAR ;  /* 0x00000000000079af */ /* 0x000e220000000000 */
[C---:B----4-:R-:W-:Y:S08]  /*4e50*/  HMMA.16816.F32.BF16 R24, R4.reuse, R20, RZ ;  /* 0x000000140418723c */ /* 0x050ff000000418ff */
[C---:B------:R-:W-:Y:S08]  /*4e60*/  HMMA.16816.F32.BF16 R20, R4.reuse, R22, RZ ;  /* 0x000000160414723c */ /* 0x040ff000000418ff */
[C---:B-1----:R-:W-:Y:S08]  /*4e70*/  HMMA.16816.F32.BF16 R32, R4.reuse, R28, RZ ;  /* 0x0000001c0420723c */ /* 0x042ff000000418ff */
[----:B------:R-:W-:Y:S08]  /*4e80*/  HMMA.16816.F32.BF16 R28, R4, R30, RZ ;  /* 0x0000001e041c723c */ /* 0x000ff000000418ff */
[C---:B-----5:R-:W-:Y:S08]  /*4e90*/  HMMA.16816.F32.BF16 R24, R84.reuse, R88, R24 ;  /* 0x000000585418723c */ /* 0x060ff00000041818 */
[C---:B------:R-:W-:Y:S01]  /*4ea0*/  HMMA.16816.F32.BF16 R20, R84.reuse, R90, R20 ;  /* 0x0000005a5414723c */ /* 0x040fe20000041814 */
[----:B------:R-:W1:Y:S07]  /*4eb0*/  LDSM.16.M88.4 R88, [R112+0x3c00] ;  /* 0x003c00007058783b */ /* 0x000e6e0000000200 */
[C---:B------:R-:W-:Y:S08]  /*4ec0*/  HMMA.16816.F32.BF16 R32, R84.reuse, R16, R32 ;  /* 0x000000105420723c */ /* 0x040ff00000041820 */
[----:B------:R-:W-:Y:S08]  /*4ed0*/  HMMA.16816.F32.BF16 R28, R84, R18, R28 ;  /* 0x00000012541c723c */ /* 0x000ff0000004181c */
[C---:B---3--:R-:W-:Y:S08]  /*4ee0*/  HMMA.16816.F32.BF16 R16, R4.reuse, R8, RZ ;  /* 0x000000080410723c */ /* 0x048ff000000418ff */
[----:B------:R-:W-:Y:S11]  /*4ef0*/  HMMA.16816.F32.BF16 R8, R4, R10, RZ ;  /* 0x0000000a0408723c */ /* 0x000ff600000418ff */
[----:B------:R-:W-:Y:S05]  /*4f00*/  @!UPT UIADD3 URZ, URZ, URZ, URZ ;  /* 0x0000003f3f3ff290 */ /* 0x000fea000fffe03f */
[C---:B--2---:R-:W-:Y:S08]  /*4f10*/  HMMA.16816.F32.BF16 R16, R84.reuse, R12, R16 ;  /* 0x0000000c5410723c */ /* 0x044ff00000041810 */
[----:B------:R-:W-:Y:S08]  /*4f20*/  HMMA.16816.F32.BF16 R12, R84, R14, R8 ;  /* 0x0000000e540c723c */ /* 0x000ff00000041808 */
[C---:B-1----:R-:W-:Y:S08]  /*4f30*/  HMMA.16816.F32.BF16 R8, R4.reuse, R88, RZ ;  /* 0x000000580408723c */ /* 0x042ff000000418ff */
        /* <DEDUP_REMOVED lines=56> */
[C---:B-1----:R-:W-:Y:S08]  /*52c0*/  HMMA.16816.F32.BF16 R8, R88.reuse, R84, R8 ;  /* 0x000000545808723c */ /* 0x042ff00000041808 */
[----:B------:R-:W-:Y:S07]  /*52d0*/  HMMA.16816.F32.BF16 R4, R88, R86, R4 ;  /* 0x000000565804723c */ /* 0x000fee0000041804 */
[----:B------:R-:W-:-:S05]  /*52e0*/  IADD3 R88, R94, -0x2, RZ ;  /* 0xfffffffe5e587810 */ /* 0x000fca0007ffe0ff */
[----:B------:R-:W-:-:S05]  /*52f0*/  IMAD R86, R88, 0x40, R117 ;  /* 0x0000004058567824 */ /* 0x000fca00078e0275 */
[C---:B------:R-:W-:Y:S02]  /*5300*/  IADD3 R91, R86.reuse, 0x1, RZ ;  /* 0x00000001565b7810 */ /* 0x040fe40007ffe0ff */
[C---:B------:R-:W-:Y:S02]  /*5310*/  IADD3 R90, R86.reuse, 0x8, RZ ;  /* 0x00000008565a7810 */ /* 0x040fe40007ffe0ff */
[----:B------:R-:W1:Y:S01]  /*5320*/  I2F R85, R91 ;  /* 0x0000005b00557306 */ /* 0x000e620000201400 */
[----:B------:R-:W-:Y:S01]  /*5330*/  IADD3 R89, R86, 0x9, RZ ;  /* 0x0000000956597810 */ /* 0x000fe20007ffe0ff */
[----:B------:R-:W-:Y:S01]  /*5340*/  BAR.SYNC.DEFER_BLOCKING 0x0 ;  /* 0x0000000000007b1d */ /* 0x000fe20000010000 */
[CC--:B------:R-:W-:Y:S02]  /*5350*/  ISETP.GE.AND P5, PT, R91.reuse, R101.reuse, PT ;  /* 0x000000655b00720c */ /* 0x0c0fe40003fa6270 */
[CC--:B------:R-:W-:Y:S02]  /*5360*/  ISETP.GE.AND P0, PT, R90.reuse, R100.reuse, PT ;  /* 0x000000645a00720c */ /* 0x0c0fe40003f06270 */
[----:B------:R-:W-:Y:S01]  /*5370*/  ISETP.GE.AND P6, PT, R91, R100, PT ;  /* 0x000000645b00720c */ /* 0x000fe20003fc6270 */
[----:B------:R-:W2:Y:S01]  /*5380*/  I2F R87, R90 ;  /* 0x0000005a00577306 */ /* 0x000ea20000201400 */
[----:B------:R-:W-:Y:S01]  /*5390*/  ISETP.GE.AND P2, PT, R90, R101, PT ;  /* 0x000000655a00720c */ /* 0x000fe20003f46270 */
[----:B-1----:R-:W-:-:S02]  /*53a0*/  FFMA.FTZ R33, R85, R0, R33 ;  /* 0x0000000055217223 */ /* 0x002fc40000010021 */
[----:B------:R-:W-:-:S04]  /*53b0*/  FFMA.FTZ R85, R85, R0, R35 ;  /* 0x0000000055557223 */ /* 0x000fc80000010023 */
[----:B------:R-:W1:Y:S01]  /*53c0*/  I2F R35, R89 ;  /* 0x0000005900237306 */ /* 0x000e620000201400 */
[----:B------:R-:W-:Y:S02]  /*53d0*/  FSEL R84, R33, -INF , !P5 ;  /* 0xff80000021547808 */ /* 0x000fe40006800000 */
[----:B------:R-:W-:Y:S01]  /*53e0*/  ISETP.GE.AND P5, PT, R89, R101, PT ;  /* 0x000000655900720c */ /* 0x000fe20003fa6270 */
[-C--:B--2---:R-:W-:Y:S01]  /*53f0*/  FFMA.FTZ R28, R87, R0.reuse, R28 ;  /* 0x00000000571c7223 */ /* 0x084fe2000001001c */
[----:B------:R-:W-:Y:S01]  /*5400*/  FSEL R85, R85, -INF , !P6 ;  /* 0xff80000055557808 */ /* 0x000fe20007000000 */
[----:B------:R-:W-:Y:S01]  /*5410*/  FFMA.FTZ R30, R87, R0, R30 ;  /* 0x00000000571e7223 */ /* 0x000fe2000001001e */
[----:B------:R-:W-:Y:S02]  /*5420*/  IADD3 R87, R86, 0x10, RZ ;  /* 0x0000001056577810 */ /* 0x000fe40007ffe0ff */
[----:B------:R-:W-:Y:S02]  /*5430*/  ISETP.GE.AND P6, PT, R89, R100, PT ;  /* 0x000000645900720c */ /* 0x000fe40003fc6270 */
[----:B------:R-:W2:Y:S01]  /*5440*/  I2F R33, R87 ;  /* 0x0000005700217306 */ /* 0x000ea20000201400 */
[----:B------:R-:W-:-:S02]  /*5450*/  FSEL R103, R30, -INF , !P0 ;  /* 0xff8000001e677808 */ /* 0x000fc40004000000 */
[----:B------:R-:W-:Y:S01]  /*5460*/  IADD3 R30, R86, 0x11, RZ ;  /* 0x00000011561e7810 */ /* 0x000fe20007ffe0ff */
[----:B-1----:R-:W-:Y:S01]  /*5470*/  FFMA.FTZ R29, R35, R0, R29 ;  /* 0x00000000231d7223 */ /* 0x002fe2000001001d */
[----:B------:R-:W-:Y:S01]  /*5480*/  ISETP.GE.AND P0, PT, R87, R100, PT ;  /* 0x000000645700720c */ /* 0x000fe20003f06270 */
[-C--:B------:R-:W-:Y:S01]  /*5490*/  FFMA.FTZ R31, R35, R0.reuse, R31 ;  /* 0x00000000231f7223 */ /* 0x080fe2000001001f */
[----:B------:R-:W-:Y:S02]  /*54a0*/  FSEL R28, R28, -INF , !P2 ;  /* 0xff8000001c1c7808 */ /* 0x000fe40005000000 */
[----:B------:R-:W-:Y:S02]  /*54b0*/  FSEL R130, R29, -INF , !P5 ;  /* 0xff8000001d827808 */ /* 0x000fe40006800000 */
[----:B------:R-:W1:Y:S01]  /*54c0*/  I2F R29, R30 ;  /* 0x0000001e001d7306 */ /* 0x000e620000201400 */
[----:B------:R-:W-:Y:S02]  /*54d0*/  FSEL R105, R31, -INF , !P6 ;  /* 0xff8000001f697808 */ /* 0x000fe40007000000 */
[-C--:B------:R-:W-:Y:S01]  /*54e0*/  ISETP.GE.AND P2, PT, R87, R101.reuse, PT ;  /* 0x000000655700720c */ /* 0x080fe20003f46270 */
[CC--:B--2---:R-:W-:Y:S01]  /*54f0*/  FFMA.FTZ R102, R33.reuse, R0.reuse, R24 ;  /* 0x0000000021667223 */ /* 0x0c4fe20000010018 */
[----:B------:R-:W-:Y:S01]  /*5500*/  IADD3 R24, R86, 0x18, RZ ;  /* 0x0000001856187810 */ /* 0x000fe20007ffe0ff */
[----:B------:R-:W-:Y:S01]  /*5510*/  FFMA.FTZ R26, R33, R0, R26 ;  /* 0x00000000211a7223 */ /* 0x000fe2000001001a */
[----:B------:R-:W-:-:S02]  /*5520*/  ISETP.GE.AND P5, PT, R30, R101, PT ;  /* 0x000000651e00720c */ /* 0x000fc40003fa6270 */
[----:B------:R-:W2:Y:S01]  /*5530*/  I2F R31, R24 ;  /* 0x00000018001f7306 */ /* 0x000ea20000201400 */
[----:B------:R-:W-:Y:S02]  /*5540*/  FSEL R102, R102, -INF , !P2 ;  /* 0xff80000066667808 */ /* 0x000fe40005000000 */
[----:B------:R-:W-:Y:S02]  /*5550*/  FSEL R87, R26, -INF , !P0 ;  /* 0xff8000001a577808 */ /* 0x000fe40004000000 */
[----:B------:R-:W-:Y:S01]  /*5560*/  IADD3 R26, R86, 0x20, RZ ;  /* 0x00000020561a7810 */ /* 0x000fe20007ffe0ff */
[C---:B-1----:R-:W-:Y:S01]  /*5570*/  FFMA.FTZ R25, R29.reuse, R0, R25 ;  /* 0x000000001d197223 */ /* 0x042fe20000010019 */
[C---:B------:R-:W-:Y:S01]  /*5580*/  ISETP.GE.AND P0, PT, R24.reuse, R100, PT ;  /* 0x000000641800720c */ /* 0x040fe20003f06270 */
[----:B------:R-:W-:Y:S01]  /*5590*/  FFMA.FTZ R27, R29, R0, R27 ;  /* 0x000000001d1b7223 */ /* 0x000fe2000001001b */
[----:B------:R-:W-:Y:S02]  /*55a0*/  ISETP.GE.AND P2, PT, R24, R101, PT ;  /* 0x000000651800720c */ /* 0x000fe40003f46270 */
[----:B------:R-:W-:-:S02]  /*55b0*/  FSEL R29, R25, -INF , !P5 ;  /* 0xff800000191d7808 */ /* 0x000fc40006800000 */
[----:B------:R-:W1:Y:S01]  /*55c0*/  I2F R25, R26 ;  /* 0x0000001a00197306 */ /* 0x000e620000201400 */
[----:B------:R-:W-:Y:S01]  /*55d0*/  ISETP.GE.AND P6, PT, R30, R100, PT ;  /* 0x000000641e00720c */ /* 0x000fe20003fc6270 */
[CC--:B--2---:R-:W-:Y:S01]  /*55e0*/  FFMA.FTZ R22, R31.reuse, R0.reuse, R22 ;  /* 0x000000001f167223 */ /* 0x0c4fe20000010016 */
[----:B------:R-:W-:Y:S01]  /*55f0*/  IADD3 R24, R86, 0x21, RZ ;  /* 0x0000002156187810 */ /* 0x000fe20007ffe0ff */
[----:B------:R-:W-:Y:S01]  /*5600*/  FFMA.FTZ R20, R31, R0, R20 ;  /* 0x000000001f147223 */ /* 0x000fe20000010014 */
[----:B------:R-:W-:Y:S02]  /*5610*/  FSEL R89, R27, -INF , !P6 ;  /* 0xff8000001b597808 */ /* 0x000fe40007000000 */
[----:B------:R-:W-:Y:S01]  /*5620*/  FSEL R91, R22, -INF , !P0 ;  /* 0xff800000165b7808 */ /* 0x000fe20004000000 */
[----:B------:R-:W2:Y:S01]  /*5630*/  I2F R27, R86 ;  /* 0x00000056001b7306 */ /* 0x000ea20000201400 */
[----:B------:R-:W-:Y:S02]  /*5640*/  IADD3 R22, R86, 0x28, RZ ;  /* 0x0000002856167810 */ /* 0x000fe40007ffe0ff */
[----:B------:R-:W-:-:S02]  /*5650*/  FSEL R90, R20, -INF , !P2 ;  /* 0xff800000145a7808 */ /* 0x000fc40005000000 */
[CC--:B------:R-:W-:Y:S02]  /*5660*/  ISETP.GE.AND P5, PT, R26.reuse, R101.reuse, PT ;  /* 0x000000651a00720c */ /* 0x0c0fe40003fa6270 */
[----:B------:R-:W-:Y:S01]  /*5670*/  ISETP.GE.AND P6, PT, R26, R100, PT ;  /* 0x000000641a00720c */ /* 0x000fe20003fc6270 */
[----:B------:R3:W4:Y:S01]  /*5680*/  I2F R20, R24 ;  /* 0x0000001800147306 */ /* 0x0007220000201400 */
[CC--:B-1----:R-:W-:Y:S01]  /*5690*/  FFMA.FTZ R16, R25.reuse, R0.reuse, R16 ;  /* 0x0000000019107223 */ /* 0x0c2fe20000010010 */
[CC--:B------:R-:W-:Y:S01]  /*56a0*/  ISETP.GE.AND P2, PT, R24.reuse, R101.reuse, PT ;  /* 0x000000651800720c */ /* 0x0c0fe20003f46270 */
[----:B------:R-:W-:Y:S01]  /*56b0*/  FFMA.FTZ R18, R25, R0, R18 ;  /* 0x0000000019127223 */ /* 0x000fe20000010012 */
[----:B------:R-:W-:Y:S02]  /*56c0*/  ISETP.GE.AND P0, PT, R24, R100, PT ;  /* 0x000000641800720c */ /* 0x000fe40003f06270 */
[----:B------:R-:W-:Y:S02]  /*56d0*/  FSEL R16, R16, -INF , !P5 ;  /* 0xff80000010107808 */ /* 0x000fe40006800000 */
[----:B------:R1:W5:Y:S01]  /*56e0*/  I2F R25, R22 ;  /* 0x0000001600197306 */ /* 0x0003620000201400 */
[----:B------:R-:W-:Y:S01]  /*56f0*/  FSEL R35, R18, -INF , !P6 ;  /* 0xff80000012237808 */ /* 0x000fe20007000000 */
[----:B--2---:R-:W-:Y:S01]  /*5700*/  FFMA.FTZ R34, R27, R0, R34 ;  /* 0x000000001b227223 */ /* 0x004fe20000010022 */
[----:B------:R-:W-:-:S02]  /*5710*/  ISETP.GE.AND P5, PT, R22, R101, PT ;  /* 0x000000651600720c */ /* 0x000fc40003fa6270 */
[----:B------:R-:W-:Y:S02]  /*5720*/  ISETP.GE.AND P6, PT, R22, R100, PT ;  /* 0x000000641600720c */ /* 0x000fe40003fc6270 */
[----:B---3--:R-:W-:Y:S01]  /*5730*/  IADD3 R24, R86, 0x29, RZ ;  /* 0x0000002956187810 */ /* 0x008fe20007ffe0ff */
[CC--:B----4-:R-:W-:Y:S02]  /*5740*/  FFMA.FTZ R18, R20.reuse, R0.reuse, R17 ;  /* 0x0000000014127223 */ /* 0x0d0fe40000010011 */
[-C--:B------:R-:W-:Y:S02]  /*5750*/  FFMA.FTZ R17, R20, R0.reuse, R19 ;  /* 0x0000000014117223 */ /* 0x080fe40000010013 */
[----:B------:R-:W2:Y:S01]  /*5760*/  I2F R20, R24 ;  /* 0x0000001800147306 */ /* 0x000ea20000201400 */
[----:B------:R-:W-:Y:S02]  /*5770*/  FSEL R18, R18, -INF , !P2 ;  /* 0xff80000012127808 */ /* 0x000fe40005000000 */
[----:B-1----:R-:W-:Y:S01]  /*5780*/  IADD3 R22, R86, 0x30, RZ ;  /* 0x0000003056167810 */ /* 0x002fe20007ffe0ff */
[-C--:B-----5:R-:W-:Y:S01]  /*5790*/  FFMA.FTZ R12, R25, R0.reuse, R12 ;  /* 0x00000000190c7223 */ /* 0x0a0fe2000001000c */
[----:B------:R-:W-:Y:S01]  /*57a0*/  FSEL R17, R17, -INF , !P0 ;  /* 0xff80000011117808 */ /* 0x000fe20004000000 */
[----:B------:R-:W-:Y:S01]  /*57b0*/  FFMA.FTZ R19, R25, R0, R14 ;  /* 0x0000000019137223 */ /* 0x000fe2000001000e */
[----:B------:R-:W-:Y:S01]  /*57c0*/  ISETP.GE.AND P2, PT, R24, R101, PT ;  /* 0x000000651800720c */ /* 0x000fe20003f46270 */
[----:B------:R-:W1:Y:S01]  /*57d0*/  I2F R25, R22 ;  /* 0x0000001600197306 */ /* 0x000e620000201400 */
[----:B------:R-:W-:-:S02]  /*57e0*/  FSEL R14, R12, -INF , !P5 ;  /* 0xff8000000c0e7808 */ /* 0x000fc40006800000 */
[----:B------:R-:W-:Y:S02]  /*57f0*/  ISETP.GE.AND P0, PT, R24, R100, PT ;  /* 0x000000641800720c */ /* 0x000fe40003f06270 */
[----:B------:R-:W-:Y:S02]  /*5800*/  ISETP.GE.AND P5, PT, R22, R101, PT ;  /* 0x000000651600720c */ /* 0x000fe40003fa6270 */
[----:B------:R-:W-:Y:S01]  /*5810*/  FSEL R19, R19, -INF , !P6 ;  /* 0xff80000013137808 */ /* 0x000fe20007000000 */
[----:B--2---:R-:W-:Y:S01]  /*5820*/  FFMA.FTZ R12, R20, R0, R13 ;  /* 0x00000000140c7223 */ /* 0x004fe2000001000d */
[----:B------:R-:W-:Y:S01]  /*5830*/  ISETP.GE.AND P6, PT, R22, R100, PT ;  /* 0x000000641600720c */ /* 0x000fe20003fc6270 */
[----:B------:R-:W-:Y:S01]  /*5840*/  FFMA.FTZ R13, R20, R0, R15 ;  /* 0x00000000140d7223 */ /* 0x000fe2000001000f */
[----:B------:R-:W-:Y:S02]  /*5850*/  IADD3 R20, R86, 0x31, RZ ;  /* 0x0000003156147810 */ /* 0x000fe40007ffe0ff */
[----:B------:R-:W-:-:S02]  /*5860*/  FSEL R12, R12, -INF , !P2 ;  /* 0xff8000000c0c7808 */ /* 0x000fc40005000000 */
[----:B------:R-:W-:Y:S01]  /*5870*/  FSEL R13, R13, -INF , !P0 ;  /* 0xff8000000d0d7808 */ /* 0x000fe20004000000 */
[CC--:B-1----:R-:W-:Y:S01]  /*5880*/  FFMA.FTZ R24, R25.reuse, R0.reuse, R10 ;  /* 0x0000000019187223 */ /* 0x0c2fe2000001000a */
[----:B------:R-:W-:Y:S01]  /*5890*/  IADD3 R10, R86, 0x38, RZ ;  /* 0x00000038560a7810 */ /* 0x000fe20007ffe0ff */
[----:B------:R-:W-:Y:S01]  /*58a0*/  FFMA.FTZ R31, R25, R0, R8 ;  /* 0x00000000191f7223 */ /* 0x000fe20000010008 */
[C---:B------:R-:W-:Y:S02]  /*58b0*/  ISETP.GE.AND P2, PT, R20.reuse, R101, PT ;  /* 0x000000651400720c */ /* 0x040fe40003f46270 */
[----:B------:R-:W1:Y:S01]  /*58c0*/  I2F R25, R10 ;  /* 0x0000000a00197306 */ /* 0x000e620000201400 */
[----:B------:R-:W-:Y:S02]  /*58d0*/  ISETP.GE.AND P0, PT, R20, R100, PT ;  /* 0x000000641400720c */ /* 0x000fe40003f06270 */
[----:B------:R-:W-:Y:S02]  /*58e0*/  IADD3 R15, R86, 0x19, RZ ;  /* 0x00000019560f7810 */ /* 0x000fe40007ffe0ff */
[----:B------:R-:W-:-:S02]  /*58f0*/  FSEL R31, R31, -INF , !P5 ;  /* 0xff8000001f1f7808 */ /* 0x000fc40006800000 */
[----:B------:R-:W-:Y:S01]  /*5900*/  ISETP.GE.AND P5, PT, R10, R101, PT ;  /* 0x000000650a00720c */ /* 0x000fe20003fa6270 */
[----:B------:R-:W2:Y:S01]  /*5910*/  I2F R20, R20 ;  /* 0x0000001400147306 */ /* 0x000ea20000201400 */
[----:B------:R-:W-:Y:S02]  /*5920*/  FSEL R24, R24, -INF , !P6 ;  /* 0xff80000018187808 */ /* 0x000fe40007000000 */
[----:B------:R-:W-:-:S05]  /*5930*/  ISETP.GE.AND P6, PT, R10, R100, PT ;  /* 0x000000640a00720c */ /* 0x000fca0003fc6270 */
[----:B------:R-:W3:Y:S01]  /*5940*/  I2F R8, R15 ;  /* 0x0000000f00087306 */ /* 0x000ee20000201400 */
[CC--:B-1----:R-:W-:Y:S02]  /*5950*/  FFMA.FTZ R4, R25.reuse, R0.reuse, R4 ;  /* 0x0000000019047223 */ /* 0x0c2fe40000010004 */
[-C--:B------:R-:W-:Y:S02]  /*5960*/  FFMA.FTZ R26, R25, R0.reuse, R6 ;  /* 0x00000000191a7223 */ /* 0x080fe40000010006 */
[-C--:B------:R-:W-:Y:S01]  /*5970*/  FFMA.FTZ R10, R27, R0.reuse, R32 ;  /* 0x000000001b0a7223 */ /* 0x080fe20000010020 */
[----:B------:R-:W-:Y:S01]  /*5980*/  FSEL R6, R4, -INF , !P5 ;  /* 0xff80000004067808 */ /* 0x000fe20006800000 */
[CC--:B--2---:R-:W-:Y:S01]  /*5990*/  FFMA.FTZ R9, R20.reuse, R0.reuse, R9 ;  /* 0x0000000014097223 */ /* 0x0c4fe20000010009 */
[----:B------:R-:W-:Y:S01]  /*59a0*/  ISETP.GE.AND P5, PT, R15, R101, PT ;  /* 0x000000650f00720c */ /* 0x000fe20003fa6270 */
[----:B------:R-:W-:Y:S01]  /*59b0*/  FFMA.FTZ R11, R20, R0, R11 ;  /* 0x00000000140b7223 */ /* 0x000fe2000001000b */
[----:B------:R-:W-:-:S02]  /*59c0*/  FSEL R26, R26, -INF , !P6 ;  /* 0xff8000001a1a7808 */ /* 0x000fc40007000000 */
[----:B------:R-:W-:Y:S02]  /*59d0*/  FSEL R30, R9, -INF , !P2 ;  /* 0xff800000091e7808 */ /* 0x000fe40005000000 */
[----:B------:R-:W-:Y:S01]  /*59e0*/  FSEL R25, R11, -INF , !P0 ;  /* 0xff8000000b197808 */ /* 0x000fe20004000000 */
[----:B---3--:R-:W-:Y:S01]  /*59f0*/  FFMA.FTZ R8, R8, R0, R21 ;  /* 0x0000000008087223 */ /* 0x008fe20000010015 */
[C---:B------:R-:W-:Y:S02]  /*5a00*/  IADD3 R9, R86.reuse, 0x39, RZ ;  /* 0x0000003956097810 */ /* 0x040fe40007ffe0ff */
[C---:B------:R-:W-:Y:S02]  /*5a10*/  ISETP.GE.AND P2, PT, R86.reuse, R101, PT ;  /* 0x000000655600720c */ /* 0x040fe40003f46270 */
[----:B------:R-:W-:Y:S01]  /*5a20*/  ISETP.GE.AND P0, PT, R86, R100, PT ;  /* 0x000000645600720c */ /* 0x000fe20003f06270 */
[----:B------:R1:W2:Y:S01]  /*5a30*/  I2F R4, R9 ;  /* 0x0000000900047306 */ /* 0x0002a20000201400 */
[----:B------:R-:W-:-:S02]  /*5a40*/  FSEL R86, R8, -INF , !P5 ;  /* 0xff80000008567808 */ /* 0x000fc40006800000 */
[-C--:B------:R-:W-:Y:S02]  /*5a50*/  ISETP.GE.AND P5, PT, R15, R100.reuse, PT ;  /* 0x000000640f00720c */ /* 0x080fe40003fa6270 */
[----:B------:R-:W-:Y:S02]  /*5a60*/  FSEL R10, R10, -INF , !P2 ;  /* 0xff8000000a0a7808 */ /* 0x000fe40005000000 */
[C---:B------:R-:W-:Y:S01]  /*5a70*/  ISETP.GE.AND P6, PT, R9.reuse, R101, PT ;  /* 0x000000650900720c */ /* 0x040fe20003fc6270 */
[----:B------:R-:W3:Y:S01]  /*5a80*/  I2F R15, R15 ;  /* 0x0000000f000f7306 */ /* 0x000ee20000201400 */
[----:B------:R-:W-:Y:S02]  /*5a90*/  ISETP.GE.AND P2, PT, R9, R100, PT ;  /* 0x000000640900720c */ /* 0x000fe40003f46270 */
[----:B-1----:R-:W-:Y:S01]  /*5aa0*/  FSEL R9, R34, -INF , !P0 ;  /* 0xff80000022097808 */ /* 0x002fe20004000000 */
[-C--:B--2---:R-:W-:Y:S01]  /*5ab0*/  FFMA.FTZ R5, R4, R0.reuse, R5 ;  /* 0x0000000004057223 */ /* 0x084fe20000010005 */
[----:B------:R-:W-:Y:S01]  /*5ac0*/  ISETP.GE.AND P0, PT, R94, 0x3, PT ;  /* 0x000000035e00780c */ /* 0x000fe20003f06270 */
[----:B------:R-:W-:-:S03]  /*5ad0*/  FFMA.FTZ R7, R4, R0, R7 ;  /* 0x0000000004077223 */ /* 0x000fc60000010007 */
[----:B------:R-:W-:Y:S01]  /*5ae0*/  FSEL R8, R5, -INF , !P6 ;  /* 0xff80000005087808 */ /* 0x000fe20007000000 */
[----:B---3--:R-:W-:Y:S01]  /*5af0*/  FFMA.FTZ R23, R15, R0, R23 ;  /* 0x000000000f177223 */ /* 0x008fe20000010017 */
[----:B------:R-:W-:-:S04]  /*5b00*/  FSEL R27, R7, -INF , !P2 ;  /* 0xff800000071b7808 */ /* 0x000fc80005000000 */
        /* <DEDUP_REMOVED lines=31> */
[----:B------:R-:W-:-:S03]  /*5d00*/  IADD3.X R4, R4, UR16, RZ, P2, !PT ;  /* 0x0000001004047c10 */ /* 0x000fc600097fe4ff */
[----:B------:R-:W-:Y:S01]  /*5d10*/  @!PT LDS RZ, [RZ] ;  /* 0x00000000fffff984 */ /* 0x000fe20000000800 */
[----:B------:R-:W-:Y:S01]  /*5d20*/  @!PT LDS RZ, [RZ] ;  /* 0x00000000fffff984 */ /* 0x000fe20000000800 */
[----:B------:R-:W-:Y:S01]  /*5d30*/  @!PT LDS RZ, [RZ] ;  /* 0x00000000fffff984 */ /* 0x000fe20000000800 */
[----:B------:R1:W-:Y:S04]  /*5d40*/  @!P1 LDGSTS.E.BYPASS.LTC128B.128 [R118+0x5000], [R22.64+0x80] ;  /* 0x0500008016769fae */ /* 0x0003e8000b901d56 */
[----:B------:R1:W-:Y:S01]  /*5d50*/  @P4 STS.128 [R118+0x3800], RZ ;  /* 0x003800ff76004388 */ /* 0x0003e20000000c00 */
[----:B--2---:R-:W-:-:S04]  /*5d60*/  @!P4 LEA R32, P2, R5, c[0x0][0x168], 0x1 ;  /* 0x00005a000520ca11 */ /* 0x004fc800078408ff */
[C---:B------:R-:W-:Y:S02]  /*5d70*/  @!P4 LEA.HI.X R33, R5.reuse, c[0x0][0x16c], R4, 0x1, P2 ;  /* 0x00005b000521ca11 */ /* 0x040fe400010f0c04 */
[----:B---3--:R-:W-:-:S03]  /*5d80*/  @!P3 LEA R20, P2, R5, c[0x0][0x168], 0x1 ;  /* 0x00005a000514ba11 */ /* 0x008fc600078408ff */
[----:B------:R-:W-:Y:S01]  /*5d90*/  @!PT LDS RZ, [RZ] ;  /* 0x00000000fffff984 */ /* 0x000fe20000000800 */
[----:B------:R-:W-:Y:S01]  /*5da0*/  @!PT LDS RZ, [RZ] ;  /* 0x00000000fffff984 */ /* 0x000fe20000000800 */
[----:B------:R-:W-:Y:S01]  /*5db0*/  @!PT LDS RZ, [RZ] ;  /* 0x00000000fffff984 */ /* 0x000fe20000000800 */
[----:B------:R1:W-:Y:S01]  /*5dc0*/  @!P4 LDGSTS.E.BYPASS.LTC128B.128 [R118+0x3800], [R32.64] ;  /* 0x038000002076cfae */ /* 0x0003e2000b901d56 */
[----:B------:R-:W-:-:S03]  /*5dd0*/  @!P3 LEA.HI.X R21, R5, c[0x0][0x16c], R4, 0x1, P2 ;  /* 0x00005b000515ba11 */ /* 0x000fc600010f0c04 */
        /* <DEDUP_REMOVED lines=13> */
.L_x_809:
[----:B------:R-:W-:Y:S05]  /*5eb0*/  BSYNC B0 ;  /* 0x0000000000007941 */ /* 0x000fea0003800000 */
.L_x_808:
[----:B------:R-:W0:Y:S02]  /*5ec0*/  LDGDEPBAR ;  /* 0x00000000000079af */ /* 0x000e240000000000 */
.L_x_807:
[----:B------:R-:W-:-:S04]  /*5ed0*/  FMNMX.FTZ R5, R3, R10, !PT ;  /* 0x0000000a03057209 */ /* 0x000fc80007810000 */
        /* <DEDUP_REMOVED lines=33> */
[----:B-1----:R-:W-:-:S05]  /*60f0*/  FMNMX.FTZ R22, R7, R22, !PT ;  /* 0x0000001607167209 */ /* 0x002fca0007810000 */
[----:B------:R-:W1:Y:S01]  /*6100*/  SHFL.BFLY PT, R33, R22, 0x1, 0x1f ;  /* 0x0c201f0016217f89 */ /* 0x000e6200000e0000 */
[----:B--2---:R-:W-:Y:S01]  /*6110*/  FMNMX.FTZ R5, R20, R5, !PT ;  /* 0x0000000514057209 */ /* 0x004fe20007810000 */
[----:B------:R-:W-:-:S04]  /*6120*/  IMAD.WIDE.U32 R20, R92, -0x2daee0ad, RZ ;  /* 0xd2511f535c147825 */ /* 0x000fc800078e00ff */
[----:B------:R-:W2:Y:S01]  /*6130*/  SHFL.BFLY PT, R32, R5, 0x1, 0x1f ;  /* 0x0c201f0005207f89 */ /* 0x000ea200000e0000 */
[----:B-1----:R-:W-:-:S04]  /*6140*/  FMNMX.FTZ R33, R22, R33, !PT ;  /* 0x0000002116217209 */ /* 0x002fc80007810000 */
[C---:B------:R-:W-:Y:S01]  /*6150*/  FSETP.NEU.FTZ.AND P1, PT, R33.reuse, -INF , PT ;  /* 0xff8000002100780b */ /* 0x040fe20003f3d000 */
[----:B------:R-:W-:-:S05]  /*6160*/  FMUL.FTZ R11, R33, c[0x0][0x23c] ;  /* 0x00008f00210b7a20 */ /* 0x000fca0000410000 */
[----:B------:R-:W-:-:S05]  /*6170*/  FSEL R11, R11, RZ, P1 ;  /* 0x000000ff0b0b7208 */ /* 0x000fca0000800000 */
[--C-:B------:R-:W-:Y:S02]  /*6180*/  FFMA.FTZ R100, R29, c[0x0][0x23c], -R11.reuse ;  /* 0x00008f001d647a23 */ /* 0x100fe4000001080b */
[--C-:B------:R-:W-:Y:S01]  /*6190*/  FFMA.FTZ R29, R6, c[0x0][0x23c], -R11.reuse ;  /* 0x00008f00061d7a23 */ /* 0x100fe2000001080b */
[----:B------:R-:W-:Y:S01]  /*61a0*/  FSEL R6, R33, RZ, P1 ;  /* 0x000000ff21067208 */ /* 0x000fe20000800000 */
[--C-:B------:R-:W-:Y:S02]  /*61b0*/  FFMA.FTZ R7, R28, c[0x0][0x23c], -R11.reuse ;  /* 0x00008f001c077a23 */ /* 0x100fe4000001080b */
[--C-:B------:R-:W-:Y:S01]  /*61c0*/  FFMA.FTZ R28, R8, c[0x0][0x23c], -R11.reuse ;  /* 0x00008f00081c7a23 */ /* 0x100fe2000001080b */
[----:B--2---:R-:W-:Y:S01]  /*61d0*/  FMNMX.FTZ R32, R5, R32, !PT ;  /* 0x0000002005207209 */ /* 0x004fe20007810000 */
[----:B------:R-:W-:Y:S02]  /*61e0*/  FADD.FTZ R5, R3, -R6 ;  /* 0x8000000603057221 */ /* 0x000fe40000010000 */
[--C-:B------:R-:W-:Y:S01]  /*61f0*/  FFMA.FTZ R10, R10, c[0x0][0x23c], -R11.reuse ;  /* 0x00008f000a0a7a23 */ /* 0x100fe2000001080b */
[----:B------:R-:W-:Y:S01]  /*6200*/  FSETP.NEU.FTZ.AND P1, PT, R32, -INF , PT ;  /* 0xff8000002000780b */ /* 0x000fe20003f3d000 */
[----:B------:R-:W-:Y:S01]  /*6210*/  FMUL.FTZ R5, R5, c[0x0][0x23c] ;  /* 0x00008f0005057a20 */ /* 0x000fe20000410000 */
[----:B------:R-:W-:Y:S01]  /*6220*/  MUFU.EX2 R7, R7 ;  /* 0x0000000700077308 */ /* 0x000fe20000000800 */
[--C-:B------:R-:W-:Y:S01]  /*6230*/  FFMA.FTZ R4, R84, c[0x0][0x23c], -R11.reuse ;  /* 0x00008f0054047a23 */ /* 0x100fe2000001080b */
[----:B------:R-:W-:Y:S01]  /*6240*/  FSEL R3, R32, RZ, P1 ;  /* 0x000000ff20037208 */ /* 0x000fe20000800000 */
[----:B------:R-:W-:-:S02]  /*6250*/  FFMA.FTZ R130, R130, c[0x0][0x23c], -R11 ;  /* 0x00008f0082827a23 */ /* 0x000fc4000001080b */
[----:B------:R-:W-:Y:S02]  /*6260*/  FFMA.FTZ R102, R102, c[0x0][0x23c], -R11 ;  /* 0x00008f0066667a23 */ /* 0x000fe4000001080b */
        /* <DEDUP_REMOVED lines=8> */
[----:B------:R-:W-:-:S02]  /*62f0*/  FFMA.FTZ R16, R16, c[0x0][0x23c], -R11 ;  /* 0x00008f0010107a23 */ /* 0x000fc4000001080b */
[----:B------:R-:W-:Y:S02]  /*6300*/  FFMA.FTZ R3, R9, c[0x0][0x23c], -R2 ;  /* 0x00008f0009037a23 */ /* 0x000fe40000010802 */
[--C-:B------:R-:W-:Y:S02]  /*6310*/  FFMA.FTZ R15, R18, c[0x0][0x23c], -R11.reuse ;  /* 0x00008f00120f7a23 */ /* 0x100fe4000001080b */
[--C-:B------:R-:W-:Y:S01]  /*6320*/  FFMA.FTZ R14, R14, c[0x0][0x23c], -R11.reuse ;  /* 0x00008f000e0e7a23 */ /* 0x100fe2000001080b */
[----:B------:R-:W3:Y:S01]  /*6330*/  MUFU.EX2 R8, R8 ;  /* 0x0000000800087308 */ /* 0x000ee20000000800 */
[--C-:B------:R-:W-:Y:S02]  /*6340*/  FFMA.FTZ R12, R12, c[0x0][0x23c], -R11.reuse ;  /* 0x00008f000c0c7a23 */ /* 0x100fe4000001080b */
[--C-:B------:R-:W-:Y:S02]  /*6350*/  FFMA.FTZ R31, R31, c[0x0][0x23c], -R11.reuse ;  /* 0x00008f001f1f7a23 */ /* 0x100fe4000001080b */
[----:B------:R-:W-:-:S02]  /*6360*/  FFMA.FTZ R30, R30, c[0x0][0x23c], -R11 ;  /* 0x00008f001e1e7a23 */ /* 0x000fc4000001080b */
[----:B-1----:R-:W-:Y:S01]  /*6370*/  IMAD.WIDE.U32 R10, R93, -0x326172a9, RZ ;  /* 0xcd9e8d575d0a7825 */ /* 0x002fe200078e00ff */
[----:B------:R-:W-:Y:S03]  /*6380*/  MUFU.EX2 R3, R3 ;  /* 0x0000000300037308 */ /* 0x000fe60000000800 */
[----:B--2---:R-:W-:Y:S01]  /*6390*/  FFMA.FTZ R133, R133, R5, R6 ;  /* 0x0000000585857223 */ /* 0x004fe20000010006 */
[----:B------:R-:W-:Y:S01]  /*63a0*/  LOP3.LUT R22, R11, R95, RZ, 0x3c, !PT ;  /* 0x0000005f0b167212 */ /* 0x000fe200078e3cff */
[-C--:B------:R-:W-:Y:S02]  /*63b0*/  FMUL.FTZ R36, R36, R5.reuse ;  /* 0x0000000524247220 */ /* 0x080fe40000410000 */
[----:B------:R-:W-:Y:S01]  /*63c0*/  FMUL.FTZ R37, R37, R5 ;  /* 0x0000000525257220 */ /* 0x000fe20000410000 */
[----:B------:R-:W1:Y:S01]  /*63d0*/  MUFU.EX2 R4, R4 ;  /* 0x0000000400047308 */ /* 0x000e620000000800 */
[----:B---3--:R-:W-:-:S02]  /*63e0*/  FMUL.FTZ R38, R38, R8 ;  /* 0x0000000826267220 */ /* 0x008fc40000410000 */
[-C--:B------:R-:W-:Y:S02]  /*63f0*/  FMUL.FTZ R39, R39, R8.reuse ;  /* 0x0000000827277220 */ /* 0x080fe40000410000 */
[-C--:B------:R-:W-:Y:S02]  /*6400*/  FMUL.FTZ R42, R42, R8.reuse ;  /* 0x000000082a2a7220 */ /* 0x080fe40000410000 */
[-C--:B------:R-:W-:Y:S01]  /*6410*/  FMUL.FTZ R43, R43, R8.reuse ;  /* 0x000000082b2b7220 */ /* 0x080fe20000410000 */
[----:B------:R-:W-:Y:S01]  /*6420*/  MUFU.EX2 R130, R130 ;  /* 0x0000008200827308 */ /* 0x000fe20000000800 */
[-C--:B------:R-:W-:Y:S02]  /*6430*/  FMUL.FTZ R46, R46, R8.reuse ;  /* 0x000000082e2e7220 */ /* 0x080fe40000410000 */
[-C--:B------:R-:W-:Y:S02]  /*6440*/  FMUL.FTZ R47, R47, R8.reuse ;  /* 0x000000082f2f7220 */ /* 0x080fe40000410000 */
[----:B------:R-:W-:-:S02]  /*6450*/  FMUL.FTZ R50, R50, R8 ;  /* 0x0000000832327220 */ /* 0x000fc40000410000 */
[----:B------:R-:W-:Y:S01]  /*6460*/  FMUL.FTZ R51, R51, R8 ;  /* 0x0000000833337220 */ /* 0x000fe20000410000 */
[----:B-1----:R-:W-:Y:S01]  /*6470*/  F2FP.BF16.PACK_AB R6, R4, R6 ;  /* 0x000000060406723e */ /* 0x002fe200000010ff */
        /* <DEDUP_REMOVED lines=18> */
[----:B------:R-:W-:Y:S02]  /*65a0*/  FFMA.FTZ R107, R131, R8, R3 ;  /* 0x00000008836b7223 */ /* 0x000fe40000010003 */
[----:B------:R-:W-:-:S02]  /*65b0*/  IMAD.SHL.U32 R8, R88, 0x2, RZ ;  /* 0x0000000258087824 */ /* 0x000fc400078e00ff */
[----:B------:R-:W-:-:S04]  /*65c0*/  IMAD.WIDE.U32 R22, R22, -0x2daee0ad, RZ ;  /* 0xd2511f5316167825 */ /* 0x000fc800078e00ff */
[-C--:B------:R-:W-:Y:S01]  /*65d0*/  FMUL.FTZ R40, R40, R5.reuse ;  /* 0x0000000528287220 */ /* 0x080fe20000410000 */
[----:B------:R-:W-:Y:S01]  /*65e0*/  LOP3.LUT R20, R23, UR12, R20, 0x96, !PT ;  /* 0x0000000c17147c12 */ /* 0x000fe2000f8e9614 */
        /* <DEDUP_REMOVED lines=20> */
[----:B------:R-:W-:Y:S01]  /*6730*/  FMUL.FTZ R81, R81, R5 ;  /* 0x0000000551517220 */ /* 0x000fe20000410000 */
[----:B------:R-:W-:Y:S01]  /*6740*/  IADD3 R5, R8, 0x1, RZ ;  /* 0x0000000108057810 */ /* 0x000fe20007ffe0ff */
[----:B------:R-:W-:Y:S01]  /*6750*/  FFMA.FTZ R18, R85, c[0x0][0x23c], -R2 ;  /* 0x00008f0055127a23 */ /* 0x000fe20000010802 */
[C---:B------:R-:W-:Y:S01]  /*6760*/  LOP3.LUT R8, R21.reuse, UR25, R8, 0x96, !PT ;  /* 0x0000001915087c12 */ /* 0x040fe2000f8e9608 */
[----:B------:R-:W-:Y:S01]  /*6770*/  FADD.FTZ R133, R4, R133 ;  /* 0x0000008504857221 */ /* 0x000fe20000010000 */
[----:B------:R-:W-:Y:S01]  /*6780*/  LOP3.LUT R5, R21, UR25, R5, 0x96, !PT ;  /* 0x0000001915057c12 */ /* 0x000fe2000f8e9605 */
[----:B------:R-:W-:-:S02]  /*6790*/  IMAD.WIDE.U32 R20, R20, -0x326172a9, RZ ;  /* 0xcd9e8d5714147825 */ /* 0x000fc400078e00ff */
[----:B------:R-:W1:Y:S02]  /*67a0*/  MUFU.EX2 R18, R18 ;  /* 0x0000001200127308 */ /* 0x000e640000000800 */
[----:B------:R-:W-:-:S04]  /*67b0*/  IMAD.WIDE.U32 R8, R8, -0x326172a9, RZ ;  /* 0xcd9e8d5708087825 */ /* 0x000fc800078e00ff */
[----:B------:R-:W-:Y:S01]  /*67c0*/  IMAD.WIDE.U32 R84, R5, -0x326172a9, RZ ;  /* 0xcd9e8d5705547825 */ /* 0x000fe200078e00ff */
[----:B------:R-:W-:Y:S02]  /*67d0*/  LOP3.LUT R4, R21, UR11, R8, 0x96, !PT ;  /* 0x0000000b15047c12 */ /* 0x000fe4000f8e9608 */
[----:B------:R-:W-:Y:S01]  /*67e0*/  LOP3.LUT R134, R9, UR13, R10, 0x96, !PT ;  /* 0x0000000d09867c12 */ /* 0x000fe2000f8e960a */
[----:B------:R-:W-:Y:S01]  /*67f0*/  FFMA.FTZ R132, R103, c[0x0][0x23c], -R2 ;  /* 0x00008f0067847a23 */ /* 0x000fe20000010802 */
[----:B------:R-:W-:Y:S01]  /*6800*/  LOP3.LUT R8, R85, UR13, R10, 0x96, !PT ;  /* 0x0000000d55087c12 */ /* 0x000fe2000f8e960a */
[----:B------:R2:W-:Y:S01]  /*6810*/  MUFU.EX2 R103, R86 ;  /* 0x0000005600677308 */ /* 0x0005e20000000800 */
[----:B------:R-:W-:Y:S01]  /*6820*/  LOP3.LUT R5, R21, UR11, R84, 0x96, !PT ;  /* 0x0000000b15057c12 */ /* 0x000fe2000f8e9654 */
[----:B------:R-:W-:Y:S01]  /*6830*/  IMAD.WIDE.U32 R134, R134, -0x2daee0ad, RZ ;  /* 0xd2511f5386867825 */ /* 0x000fe200078e00ff */
[----:B-1----:R-:W-:-:S03]  /*6840*/  F2FP.BF16.PACK_AB R10, R18, R3 ;  /* 0x00000003120a723e */ /* 0x002fc600000010ff */
[----:B------:R-:W-:Y:S01]  /*6850*/  IMAD.WIDE.U32 R84, R8, -0x2daee0ad, RZ ;  /* 0xd2511f5308547825 */ /* 0x000fe200078e00ff */
[--C-:B------:R-:W-:Y:S01]  /*6860*/  LOP3.LUT R8, R135, UR10, R22.reuse, 0x96, !PT ;  /* 0x0000000a87087c12 */ /* 0x100fe2000f8e9616 */
[----:B------:R-:W-:Y:S02]  /*6870*/  MUFU.EX2 R132, R132 ;  /* 0x0000008400847308 */ /* 0x000fe40000000800 */
[----:B------:R-:W-:Y:S01]  /*6880*/  FADD.FTZ R107, R18, R107 ;  /* 0x0000006b126b7221 */ /* 0x000fe20000010000 */
[----:B------:R-:W-:Y:S01]  /*6890*/  LOP3.LUT R3, R85, UR10, R22, 0x96, !PT ;  /* 0x0000000a55037c12 */ /* 0x000fe2000f8e9616 */
[----:B------:R-:W-:-:S04]  /*68a0*/  IMAD.WIDE.U32 R22, R5, -0x2daee0ad, RZ ;  /* 0xd2511f5305167825 */ /* 0x000fc800078e00ff */
[----:B------:R-:W-:Y:S01]  /*68b0*/  IMAD.WIDE.U32 R8, R8, -0x326172a9, RZ ;  /* 0xcd9e8d5708087825 */ /* 0x000fe200078e00ff */
[----:B------:R-:W-:-:S03]  /*68c0*/  LOP3.LUT R5, R23, UR8, R84, 0x96, !PT ;  /* 0x0000000817057c12 */ /* 0x000fc6000f8e9654 */
[----:B------:R-:W-:Y:S01]  /*68d0*/  IMAD.WIDE.U32 R84, R3, -0x326172a9, RZ ;  /* 0xcd9e8d5703547825 */ /* 0x000fe200078e00ff */
[----:B------:R-:W-:-:S03]  /*68e0*/  LOP3.LUT R3, R9, UR9, R20, 0x96, !PT ;  /* 0x0000000909037c12 */ /* 0x000fc6000f8e9614 */
[----:B------:R-:W-:Y:S01]  /*68f0*/  FFMA.FTZ R89, R89, c[0x0][0x23c], -R2 ;  /* 0x00008f0059597a23 */ /* 0x000fe20000010802 */
[----:B------:R-:W-:Y:S01]  /*6900*/  LOP3.LUT R20, R85, UR9, R20, 0x96, !PT ;  /* 0x0000000955147c12 */ /* 0x000fe2000f8e9614 */
[--C-:B------:R-:W-:Y:S02]  /*6910*/  FFMA.FTZ R91, R91, c[0x0][0x23c], -R2.reuse ;  /* 0x00008f005b5b7a23 */ /* 0x100fe40000010802 */
[--C-:B--2---:R-:W-:Y:S02]  /*6920*/  FFMA.FTZ R86, R101, c[0x0][0x23c], -R2.reuse ;  /* 0x00008f0065567a23 */ /* 0x104fe40000010802 */
[----:B------:R-:W-:Y:S01]  /*6930*/  IMAD.WIDE.U32 R20, R20, -0x2daee0ad, RZ ;  /* 0xd2511f5314147825 */ /* 0x000fe200078e00ff */
[----:B------:R-:W-:Y:S03]  /*6940*/  MUFU.EX2 R89, R89 ;  /* 0x0000005900597308 */ /* 0x000fe60000000800 */
[----:B------:R-:W-:Y:S01]  /*6950*/  FFMA.FTZ R131, R27, c[0x0][0x23c], -R2 ;  /* 0x00008f001b837a23 */ /* 0x000fe20000010802 */
[----:B------:R-:W-:Y:S01]  /*6960*/  LOP3.LUT R9, R21, UR6, R22, 0x96, !PT ;  /* 0x0000000615097c12 */ /* 0x000fe2000f8e9616 */
[----:B------:R-:W-:-:S03]  /*6970*/  IMAD.WIDE.U32 R22, R5, -0x326172a9, RZ ;  /* 0xcd9e8d5705167825 */ /* 0x000fc600078e00ff */
[----:B------:R-:W-:Y:S01]  /*6980*/  MUFU.EX2 R91, R91 ;  /* 0x0000005b005b7308 */ /* 0x000fe20000000800 */
[----:B------:R-:W-:Y:S01]  /*6990*/  IMAD.WIDE.U32 R136, R9, -0x326172a9, RZ ;  /* 0xcd9e8d5709887825 */ /* 0x000fe200078e00ff */
[----:B------:R-:W-:-:S03]  /*69a0*/  LOP3.LUT R84, R23, UR7, R84, 0x96, !PT ;  /* 0x0000000717547c12 */ /* 0x000fc6000f8e9654 */
[----:B------:R-:W-:Y:S01]  /*69b0*/  FFMA.FTZ R23, R105, c[0x0][0x23c], -R2 ;  /* 0x00008f0069177a23 */ /* 0x000fe20000010802 */
[----:B------:R-:W-:Y:S01]  /*69c0*/  LOP3.LUT R34, R137, UR5, R22, 0x96, !PT ;  /* 0x0000000589227c12 */ /* 0x000fe2000f8e9616 */
[----:B------:R-:W-:Y:S01]  /*69d0*/  IMAD.WIDE.U32 R84, R84, -0x2daee0ad, RZ ;  /* 0xd2511f5354547825 */ /* 0x000fe200078e00ff */
[----:B------:R-:W-:Y:S04]  /*69e0*/  MUFU.EX2 R105, R100 ;  /* 0x0000006400697308 */ /* 0x000fe80000000800 */
[----:B------:R-:W-:Y:S01]  /*69f0*/  LOP3.LUT R5, R85, UR4, R20, 0x96, !PT ;  /* 0x0000000455057c12 */ /* 0x000fe2000f8e9614 */
[----:B------:R-:W-:-:S03]  /*6a00*/  FADD.FTZ R85, R7, R133 ;  /* 0x0000008507557221 */ /* 0x000fc60000010000 */
[----:B------:R-:W1:Y:S01]  /*6a10*/  MUFU.EX2 R23, R23 ;  /* 0x0000001700177308 */ /* 0x000e620000000800 */
[----:B------:R-:W-:-:S05]  /*6a20*/  IMAD.WIDE.U32 R20, R5, -0x326172a9, RZ ;  /* 0xcd9e8d5705147825 */ /* 0x000fca00078e00ff */
[----:B------:R-:W-:Y:S01]  /*6a30*/  LOP3.LUT R22, R21, UR15, R136, 0x96, !PT ;  /* 0x0000000f15167c12 */ /* 0x000fe2000f8e9688 */
[----:B------:R-:W-:Y:S01]  /*6a40*/  IMAD.WIDE.U32 R136, R4, -0x2daee0ad, RZ ;  /* 0xd2511f5304887825 */ /* 0x000fe200078e00ff */
[C---:B------:R-:W-:Y:S01]  /*6a50*/  LOP3.LUT R5, R20.reuse, 0xffff, RZ, 0xc0, !PT ;  /* 0x0000ffff14057812 */ /* 0x040fe200078ec0ff */
[----:B------:R-:W2:Y:S01]  /*6a60*/  MUFU.EX2 R86, R86 ;  /* 0x0000005600567308 */ /* 0x000ea20000000800 */
[----:B------:R-:W-:Y:S02]  /*6a70*/  LOP3.LUT R18, R20, 0xff, RZ, 0xc0, !PT ;  /* 0x000000ff14127812 */ /* 0x000fe400078ec0ff */
[----:B------:R-:W-:Y:S02]  /*6a80*/  SHF.R.U32.HI R5, RZ, 0x8, R5 ;  /* 0x00000008ff057819 */ /* 0x000fe40000011605 */
[----:B------:R-:W-:Y:S01]  /*6a90*/  LOP3.LUT R4, R137, UR8, R134, 0x96, !PT ;  /* 0x0000000889047c12 */ /* 0x000fe2000f8e9686 */
[----:B------:R-:W-:Y:S01]  /*6aa0*/  IMAD.WIDE.U32 R134, R3, -0x2daee0ad, RZ ;  /* 0xd2511f5303867825 */ /* 0x000fe200078e00ff */
[----:B------:R-:W-:Y:S01]  /*6ab0*/  PRMT R18, R18, 0x5410, R5 ;  /* 0x0000541012127816 */ /* 0x000fe20000000005 */
[----:B------:R-:W-:Y:S01]  /*6ac0*/  MUFU.EX2 R101, R16 ;  /* 0x0000001000657308 */ /* 0x000fe20000000800 */
[----:B------:R-:W-:Y:S01]  /*6ad0*/  SHF.R.U32.HI R21, RZ, 0x10, R20 ;  /* 0x00000010ff157819 */ /* 0x000fe20000011614 */
[----:B------:R-:W-:Y:S01]  /*6ae0*/  IMAD.WIDE.U32 R4, R4, -0x326172a9, RZ ;  /* 0xcd9e8d5704047825 */ /* 0x000fe200078e00ff */
[----:B------:R-:W-:-:S02]  /*6af0*/  LOP3.LUT R3, R135, UR6, R136, 0x96, !PT ;  /* 0x0000000687037c12 */ /* 0x000fc4000f8e9688 */
[----:B------:R-:W-:Y:S02]  /*6b00*/  SHF.R.U32.HI R20, RZ, 0x18, R20 ;  /* 0x00000018ff147819 */ /* 0x000fe40000011614 */
[----:B------:R-:W-:Y:S01]  /*6b10*/  LOP3.LUT R136, R5, UR7, R8, 0x96, !PT ;  /* 0x0000000705887c12 */ /* 0x000fe2000f8e9608 */
[----:B------:R-:W-:Y:S01]  /*6b20*/  IMAD.WIDE.U32 R138, R3, -0x326172a9, RZ ;  /* 0xcd9e8d57038a7825 */ /* 0x000fe200078e00ff */
[----:B------:R-:W-:Y:S01]  /*6b30*/  MUFU.EX2 R100, R15 ;  /* 0x0000000f00647308 */ /* 0x000fe20000000800 */
[----:B------:R-:W-:Y:S02]  /*6b40*/  LOP3.LUT R21, R21, 0xff, RZ, 0xc0, !PT ;  /* 0x000000ff15157812 */ /* 0x000fe400078ec0ff */
[----:B------:R-:W-:Y:S02]  /*6b50*/  IMAD.WIDE.U32 R136, R136, -0x2daee0ad, RZ ;  /* 0xd2511f5388887825 */ /* 0x000fe400078e00ff */
[----:B------:R-:W-:-:S03]  /*6b60*/  PRMT R20, R21, 0x5410, R20 ;  /* 0x0000541015147816 */ /* 0x000fc60000000014 */
[----:B------:R-:W-:Y:S01]  /*6b70*/  LOP3.LUT R8, R137, UR4, R134, 0x96, !PT ;  /* 0x0000000489087c12 */ /* 0x000fe2000f8e9686 */
[----:B------:R-:W-:Y:S01]  /*6b80*/  MUFU.EX2 R131, R131 ;  /* 0x0000008300837308 */ /* 0x000fe20000000800 */
[----:B------:R-:W-:-:S03]  /*6b90*/  LOP3.LUT R134, R139, UR5, R4, 0x96, !PT ;  /* 0x000000058b867c12 */ /* 0x000fc6000f8e9604 */
[----:B------:R-:W-:-:S04]  /*6ba0*/  IMAD.WIDE.U32 R8, R8, -0x326172a9, RZ ;  /* 0xcd9e8d5708087825 */ /* 0x000fc800078e00ff */
[----:B------:R-:W-:Y:S01]  /*6bb0*/  IMAD.WIDE.U32 R134, R134, -0x2daee0ad, RZ ;  /* 0xd2511f5386867825 */ /* 0x000fe200078e00ff */
[----:B------:R-:W-:Y:S02]  /*6bc0*/  LOP3.LUT R5, R9, UR15, R138, 0x96, !PT ;  /* 0x0000000f09057c12 */ /* 0x000fe4000f8e968a */
[----:B------:R-:W-:Y:S02]  /*6bd0*/  LOP3.LUT R9, R8, 0xffff, RZ, 0xc0, !PT ;  /* 0x0000ffff08097812 */ /* 0x000fe400078ec0ff */
[C---:B------:R-:W-:Y:S02]  /*6be0*/  LOP3.LUT R3, R5.reuse, 0xffff, RZ, 0xc0, !PT ;  /* 0x0000ffff05037812 */ /* 0x040fe400078ec0ff */
[----:B------:R-:W-:Y:S02]  /*6bf0*/  LOP3.LUT R4, R5, 0xff, RZ, 0xc0, !PT ;  /* 0x000000ff05047812 */ /* 0x000fe400078ec0ff */
[----:B------:R-:W-:Y:S02]  /*6c00*/  SHF.R.U32.HI R3, RZ, 0x8, R3 ;  /* 0x00000008ff037819 */ /* 0x000fe40000011603 */
[----:B------:R-:W-:-:S02]  /*6c10*/  LOP3.LUT R136, R135, UR14, R136, 0x96, !PT ;  /* 0x0000000e87887c12 */ /* 0x000fc4000f8e9688 */
[----:B------:R-:W-:Y:S02]  /*6c20*/  PRMT R4, R4, 0x5410, R3 ;  /* 0x0000541004047816 */ /* 0x000fe40000000003 */
[----:B------:R-:W3:Y:S01]  /*6c30*/  LDC.U8 R3, c[0x0][0x2d8] ;  /* 0x0000b600ff037b82 */ /* 0x000ee20000000000 */
[----:B------:R-:W-:Y:S02]  /*6c40*/  SHF.R.U32.HI R9, RZ, 0x8, R9 ;  /* 0x00000008ff097819 */ /* 0x000fe40000011609 */
[----:B------:R-:W-:Y:S02]  /*6c50*/  SHF.R.U32.HI R104, RZ, 0x10, R136 ;  /* 0x00000010ff687819 */ /* 0x000fe40000011688 */
[----:B------:R-:W-:Y:S02]  /*6c60*/  LOP3.LUT R106, R136, 0xff, RZ, 0xc0, !PT ;  /* 0x000000ff886a7812 */ /* 0x000fe400078ec0ff */
[----:B------:R-:W-:Y:S02]  /*6c70*/  LOP3.LUT R104, R104, 0xff, RZ, 0xc0, !PT ;  /* 0x000000ff68687812 */ /* 0x000fe400078ec0ff */
[----:B---3--:R-:W-:-:S05]  /*6c80*/  PRMT R3, R3, 0x7054, R3 ;  /* 0x0000705403037816 */ /* 0x008fca0000000003 */
[----:B------:R-:W-:-:S05]  /*6c90*/  HSET2.LE.AND R11, R4, R3, PT ;  /* 0x00000003040b7233 */ /* 0x000fca0003803000 */
[----:B------:R-:W-:Y:S02]  /*6ca0*/  LOP3.LUT R4, R11, R6, RZ, 0xc0, !PT ;  /* 0x000000060b047212 */ /* 0x000fe400078ec0ff */
[--C-:B------:R-:W-:Y:S02]  /*6cb0*/  SHF.R.U32.HI R6, RZ, 0x10, R5.reuse ;  /* 0x00000010ff067819 */ /* 0x100fe40000011605 */
[----:B------:R-:W-:Y:S02]  /*6cc0*/  SHF.R.U32.HI R5, RZ, 0x18, R5 ;  /* 0x00000018ff057819 */ /* 0x000fe40000011605 */
[----:B------:R-:W-:-:S04]  /*6cd0*/  LOP3.LUT R6, R6, 0xff, RZ, 0xc0, !PT ;  /* 0x000000ff06067812 */ /* 0x000fc800078ec0ff */
[----:B------:R-:W-:-:S05]  /*6ce0*/  PRMT R6, R6, 0x5410, R5 ;  /* 0x0000541006067816 */ /* 0x000fca0000000005 */
[----:B------:R-:W-:Y:S01]  /*6cf0*/  HSET2.LE.AND R5, R6, R3, PT ;  /* 0x0000000306057233 */ /* 0x000fe20003803000 */
[----:B------:R-:W-:-:S04]  /*6d00*/  LOP3.LUT R6, R8, 0xff, RZ, 0xc0, !PT ;  /* 0x000000ff08067812 */ /* 0x000fc800078ec0ff */
[----:B------:R-:W-:Y:S02]  /*6d10*/  PRMT R6, R6, 0x5410, R9 ;  /* 0x0000541006067816 */ /* 0x000fe40000000009 */
[----:B------:R-:W-:Y:S02]  /*6d20*/  F2FP.BF16.PACK_AB R9, R130, R7 ;  /* 0x000000078209723e */ /* 0x000fe400000010ff */
[----:B------:R-:W-:Y:S01]  /*6d30*/  SHF.R.U32.HI R7, RZ, 0x18, R136 ;  /* 0x00000018ff077819 */ /* 0x000fe20000011688 */
[----:B------:R-:W-:Y:S01]  /*6d40*/  HSET2.LE.AND R6, R6, R3, PT ;  /* 0x0000000306067233 */ /* 0x000fe20003803000 */
[----:B------:R-:W-:Y:S02]  /*6d50*/  LOP3.LUT R5, R5, R10, RZ, 0xc0, !PT ;  /* 0x0000000a05057212 */ /* 0x000fe400078ec0ff */
[----:B------:R-:W-:Y:S02]  /*6d60*/  PRMT R104, R104, 0x5410, R7 ;  /* 0x0000541068687816 */ /* 0x000fe40000000007 */
[----:B------:R-:W-:-:S02]  /*6d70*/  SHF.R.U32.HI R7, RZ, 0x10, R8 ;  /* 0x00000010ff077819 */ /* 0x000fc40000011608 */
[----:B------:R-:W-:Y:S02]  /*6d80*/  SHF.R.U32.HI R8, RZ, 0x18, R8 ;  /* 0x00000018ff087819 */ /* 0x000fe40000011608 */
[----:B------:R-:W-:Y:S02]  /*6d90*/  LOP3.LUT R7, R7, 0xff, RZ, 0xc0, !PT ;  /* 0x000000ff07077812 */ /* 0x000fe400078ec0ff */
[----:B------:R-:W-:Y:S02]  /*6da0*/  LOP3.LUT R6, R6, R9, RZ, 0xc0, !PT ;  /* 0x0000000906067212 */ /* 0x000fe400078ec0ff */
[----:B------:R-:W-:Y:S02]  /*6db0*/  PRMT R8, R7, 0x5410, R8 ;  /* 0x0000541007087816 */ /* 0x000fe40000000008 */
[----:B------:R-:W-:-:S03]  /*6dc0*/  LOP3.LUT R9, R136, 0xffff, RZ, 0xc0, !PT ;  /* 0x0000ffff88097812 */ /* 0x000fc600078ec0ff */
[----:B------:R-:W-:Y:S01]  /*6dd0*/  HSET2.LE.AND R7, R8, R3, PT ;  /* 0x0000000308077233 */ /* 0x000fe20003803000 */
[----:B------:R-:W-:Y:S02]  /*6de0*/  SHF.R.U32.HI R9, RZ, 0x8, R9 ;  /* 0x00000008ff097819 */ /* 0x000fe40000011609 */
[----:B-1----:R-:W-:Y:S01]  /*6df0*/  F2FP.BF16.PACK_AB R8, R23, R132 ;  /* 0x000000841708723e */ /* 0x002fe200000010ff */
[----:B------:R-:W-:Y:S01]  /*6e00*/  FADD.FTZ R132, R132, R107 ;  /* 0x0000006b84847221 */ /* 0x000fe20000010000 */
[----:B------:R-:W-:Y:S02]  /*6e10*/  PRMT R106, R106, 0x5410, R9 ;  /* 0x000054106a6a7816 */ /* 0x000fe40000000009 */
[----:B------:R-:W-:Y:S01]  /*6e20*/  LOP3.LUT R7, R7, R8, RZ, 0xc0, !PT ;  /* 0x0000000807077212 */ /* 0x000fe200078ec0ff */
[----:B------:R-:W-:Y:S01]  /*6e30*/  FADD.FTZ R23, R23, R132 ;  /* 0x0000008417177221 */ /* 0x000fe20000010000 */
[----:B------:R-:W1:Y:S01]  /*6e40*/  LDSM.16.MT88.4 R8, [R110+0x6000] ;  /* 0x006000006e08783b */ /* 0x000e620000004200 */
[----:B------:R-:W-:-:S04]  /*6e50*/  @P0 IADD3 R132, R94, -0x3, RZ ;  /* 0xfffffffd5e840810 */ /* 0x000fc80007ffe0ff */
        /* <DEDUP_REMOVED lines=18> */
[----:B------:R-:W-:-:S02]  /*6f80*/  LOP3.LUT R5, R134, 0xffff, RZ, 0xc0, !PT ;  /* 0x0000ffff86057812 */ /* 0x000fc400078ec0ff */
[----:B------:R-:W-:Y:S02]  /*6f90*/  LOP3.LUT R6, R134, 0xff, RZ, 0xc0, !PT ;  /* 0x000000ff86067812 */ /* 0x000fe400078ec0ff */
[----:B------:R-:W-:Y:S02]  /*6fa0*/  SHF.R.U32.HI R5, RZ, 0x8, R5 ;  /* 0x00000008ff057819 */ /* 0x000fe40000011605 */
[----:B------:R-:W-:Y:S02]  /*6fb0*/  SHF.R.U32.HI R4, RZ, 0x10, R134 ;  /* 0x00000010ff047819 */ /* 0x000fe40000011686 */
[----:B------:R-:W-:Y:S01]  /*6fc0*/  PRMT R6, R6, 0x5410, R5 ;  /* 0x0000541006067816 */ /* 0x000fe20000000005 */
[----:B------:R-:W-:Y:S01]  /*6fd0*/  FFMA.FTZ R5, R87, c[0x0][0x23c], -R2 ;  /* 0x00008f0057057a23 */ /* 0x000fe20000010802 */
[----:B------:R-:W-:Y:S01]  /*6fe0*/  LOP3.LUT R7, R4, 0xff, RZ, 0xc0, !PT ;  /* 0x000000ff04077812 */ /* 0x000fe200078ec0ff */
[--C-:B------:R-:W-:Y:S01]  /*6ff0*/  HSET2.LE.AND R4, R106, R3.reuse, PT ;  /* 0x000000036a047233 */ /* 0x100fe20003803000 */
[----:B------:R-:W-:Y:S01]  /*7000*/  FADD.FTZ R87, R130, R85 ;  /* 0x0000005582577221 */ /* 0x000fe20000010000 */
[----:B------:R1:W3:Y:S01]  /*7010*/  MUFU.EX2 R134, R5 ;  /* 0x0000000500867308 */ /* 0x0002e20000000800 */
[----:B------:R-:W-:Y:S01]  /*7020*/  PRMT R8, R7, 0x5410, R8 ;  /* 0x0000541007087816 */ /* 0x000fe20000000008 */
[----:B------:R-:W-:Y:S01]  /*7030*/  HSET2.LE.AND R6, R6, R3, PT ;  /* 0x0000000306067233 */ /* 0x000fe20003803000 */
[----:B------:R-:W-:Y:S01]  /*7040*/  F2FP.BF16.PACK_AB R7, R103, R90 ;  /* 0x0000005a6707723e */ /* 0x000fe200000010ff */
[----:B------:R-:W-:-:S03]  /*7050*/  FFMA.FTZ R106, R19, c[0x0][0x23c], -R2 ;  /* 0x00008f00136a7a23 */ /* 0x000fc60000010802 */
[----:B------:R-:W-:Y:S01]  /*7060*/  LOP3.LUT R6, R6, R7, RZ, 0xc0, !PT ;  /* 0x0000000706067212 */ /* 0x000fe200078ec0ff */
[--C-:B------:R-:W-:Y:S01]  /*7070*/  HSET2.LE.AND R7, R8, R3.reuse, PT ;  /* 0x0000000308077233 */ /* 0x100fe20003803000 */
[----:B--2---:R-:W-:Y:S01]  /*7080*/  F2FP.BF16.PACK_AB R8, R86, R91 ;  /* 0x0000005b5608723e */ /* 0x004fe200000010ff */
[----:B------:R-:W-:Y:S03]  /*7090*/  MUFU.EX2 R85, R12 ;  /* 0x0000000c00557308 */ /* 0x000fe60000000800 */
[----:B------:R-:W-:Y:S02]  /*70a0*/  LOP3.LUT R7, R7, R8, RZ, 0xc0, !PT ;  /* 0x0000000807077212 */ /* 0x000fe400078ec0ff */
[----:B-1----:R-:W-:Y:S01]  /*70b0*/  F2FP.BF16.PACK_AB R5, R105, R102 ;  /* 0x000000666905723e */ /* 0x002fe200000010ff */
[----:B------:R-:W-:Y:S01]  /*70c0*/  FADD.FTZ R102, R102, R87 ;  /* 0x0000005766667221 */ /* 0x000fe20000010000 */
[----:B---3--:R-:W-:Y:S01]  /*70d0*/  F2FP.BF16.PACK_AB R10, R89, R134 ;  /* 0x00000086590a723e */ /* 0x008fe200000010ff */
[----:B------:R-:W-:Y:S01]  /*70e0*/  FFMA.FTZ R87, R13, c[0x0][0x23c], -R2 ;  /* 0x00008f000d577a23 */ /* 0x000fe20000010802 */
[----:B------:R-:W-:Y:S01]  /*70f0*/  LOP3.LUT R4, R4, R5, RZ, 0xc0, !PT ;  /* 0x0000000504047212 */ /* 0x000fe200078ec0ff */
[----:B------:R-:W-:Y:S01]  /*7100*/  HSET2.LE.AND R5, R104, R3, PT ;  /* 0x0000000368057233 */ /* 0x000fe20003803000 */
[----:B------:R-:W-:Y:S01]  /*7110*/  MUFU.EX2 R106, R106 ;  /* 0x0000006a006a7308 */ /* 0x000fe20000000800 */
[----:B------:R-:W-:-:S03]  /*7120*/  FADD.FTZ R134, R134, R23 ;  /* 0x0000001786867221 */ /* 0x000fc60000010000 */
[----:B------:R-:W-:Y:S01]  /*7130*/  LOP3.LUT R5, R5, R10, RZ, 0xc0, !PT ;  /* 0x0000000a05057212 */ /* 0x000fe200078ec0ff */
[----:B------:R-:W-:Y:S01]  /*7140*/  FADD.FTZ R134, R89, R134 ;  /* 0x0000008659867221 */ /* 0x000fe20000010000 */
[----:B------:R-:W1:Y:S02]  /*7150*/  LDSM.16.MT88.4 R8, [R110+0x6400] ;  /* 0x006400006e08783b */ /* 0x000e640000004200 */
[----:B------:R-:W-:Y:S01]  /*7160*/  MUFU.EX2 R104, R14 ;  /* 0x0000000e00687308 */ /* 0x000fe20000000800 */
[----:B------:R-:W-:-:S07]  /*7170*/  FADD.FTZ R91, R91, R134 ;  /* 0x000000865b5b7221 */ /* 0x000fce0000010000 */
[----:B------:R-:W2:Y:S08]  /*7180*/  MUFU.EX2 R87, R87 ;  /* 0x0000005700577308 */ /* 0x000eb00000000800 */
[----:B------:R-:W-:Y:S01]  /*7190*/  MUFU.EX2 R89, R30 ;  /* 0x0000001e00597308 */ /* 0x000fe20000000800 */
[----:B--2---:R-:W-:Y:S01]  /*71a0*/  F2FP.BF16.PACK_AB R14, R87, R106 ;  /* 0x0000006a570e723e */ /* 0x004fe200000010ff */
        /* <DEDUP_REMOVED lines=16> */
[----:B------:R-:W-:Y:S01]  /*72b0*/  LOP3.LUT R8, R22, 0xffff, RZ, 0xc0, !PT ;  /* 0x0000ffff16087812 */ /* 0x000fe200078ec0ff */
[----:B------:R-:W-:Y:S01]  /*72c0*/  HMMA.16816.F32.BF16 R80, R4, R10, R80 ;  /* 0x0000000a0450723c */ /* 0x000fe20000041850 */
[----:B------:R-:W-:-:S02]  /*72d0*/  FADD.FTZ R9, R105, R102 ;  /* 0x0000006669097221 */ /* 0x000fc40000010000 */
[----:B------:R-:W-:Y:S01]  /*72e0*/  SHF.R.U32.HI R8, RZ, 0x8, R8 ;  /* 0x00000008ff087819 */ /* 0x000fe20000011608 */
[----:B------:R-:W-:Y:S02]  /*72f0*/  FFMA.FTZ R105, R35, c[0x0][0x23c], -R2 ;  /* 0x00008f0023697a23 */ /* 0x000fe40000010802 */
[----:B------:R-:W-:Y:S01]  /*7300*/  FADD.FTZ R102, R90, R9 ;  /* 0x000000095a667221 */ /* 0x000fe20000010000 */
[----:B------:R-:W-:Y:S01]  /*7310*/  SHF.R.U32.HI R4, RZ, 0x10, R22 ;  /* 0x00000010ff047819 */ /* 0x000fe20000011616 */
[----:B------:R-:W-:Y:S01]  /*7320*/  FFMA.FTZ R90, R17, c[0x0][0x23c], -R2 ;  /* 0x00008f00115a7a23 */ /* 0x000fe20000010802 */
[----:B------:R-:W-:Y:S01]  /*7330*/  LOP3.LUT R7, R22, 0xff, RZ, 0xc0, !PT ;  /* 0x000000ff16077812 */ /* 0x000fe200078ec0ff */
[----:B------:R-:W-:Y:S01]  /*7340*/  MUFU.EX2 R105, R105 ;  /* 0x0000006900697308 */ /* 0x000fe20000000800 */
[----:B------:R-:W-:Y:S01]  /*7350*/  SHF.R.U32.HI R5, RZ, 0x18, R22 ;  /* 0x00000018ff057819 */ /* 0x000fe20000011616 */
[--C-:B------:R-:W-:Y:S01]  /*7360*/  HSET2.LE.AND R10, R18, R3.reuse, PT ;  /* 0x00000003120a7233 */ /* 0x100fe20003803000 */
[----:B------:R-:W-:Y:S01]  /*7370*/  LOP3.LUT R4, R4, 0xff, RZ, 0xc0, !PT ;  /* 0x000000ff04047812 */ /* 0x000fe200078ec0ff */
[--C-:B------:R-:W-:Y:S01]  /*7380*/  HSET2.LE.AND R11, R20, R3.reuse, PT ;  /* 0x00000003140b7233 */ /* 0x100fe20003803000 */
[----:B------:R-:W-:Y:S01]  /*7390*/  PRMT R8, R7, 0x5410, R8 ;  /* 0x0000541007087816 */ /* 0x000fe20000000008 */
[----:B------:R-:W1:Y:S01]  /*73a0*/  LDSM.16.MT88.4 R16, [R110+0x7800] ;  /* 0x007800006e10783b */ /* 0x000e620000004200 */
[----:B------:R-:W-:Y:S01]  /*73b0*/  PRMT R12, R4, 0x5410, R5 ;  /* 0x00005410040c7816 */ /* 0x000fe20000000005 */
[----:B------:R-:W2:Y:S01]  /*73c0*/  MUFU.EX2 R90, R90 ;  /* 0x0000005a005a7308 */ /* 0x000ea20000000800 */
[----:B------:R-:W-:Y:S01]  /*73d0*/  F2FP.BF16.PACK_AB R9, R85, R104 ;  /* 0x000000685509723e */ /* 0x000fe200000010ff */
[----:B------:R-:W3:Y:S01]  /*73e0*/  LDSM.16.MT88.4 R4, [R110+0x6800] ;  /* 0x006800006e04783b */ /* 0x000ee20000004200 */
[----:B------:R-:W-:Y:S01]  /*73f0*/  HSET2.LE.AND R8, R8, R3, PT ;  /* 0x0000000308087233 */ /* 0x000fe20003803000 */
[----:B------:R-:W-:Y:S01]  /*7400*/  LOP3.LUT R11, R11, R14, RZ, 0xc0, !PT ;  /* 0x0000000e0b0b7212 */ /* 0x000fe200078ec0ff */
[----:B------:R-:W-:Y:S01]  /*7410*/  IMAD.WIDE.U32 R34, R34, -0x2daee0ad, RZ ;  /* 0xd2511f5322227825 */ /* 0x000fe200078e00ff */
[----:B------:R-:W-:Y:S01]  /*7420*/  LOP3.LUT R10, R10, R9, RZ, 0xc0, !PT ;  /* 0x000000090a0a7212 */ /* 0x000fe200078ec0ff */
[----:B------:R-:W-:Y:S01]  /*7430*/  LDSM.16.MT88.4 R20, [R108+0x6800] ;  /* 0x006800006c14783b */ /* 0x000fe20000004200 */
[----:B------:R-:W-:Y:S01]  /*7440*/  F2FP.BF16.PACK_AB R9, R100, R101 ;  /* 0x000000656409723e */ /* 0x000fe200000010ff */
[----:B------:R-:W-:-:S03]  /*7450*/  FADD.FTZ R102, R103, R102 ;  /* 0x0000006667667221 */ /* 0x000fc60000010000 */
[----:B------:R-:W-:Y:S01]  /*7460*/  LOP3.LUT R8, R8, R9, RZ, 0xc0, !PT ;  /* 0x0000000908087212 */ /* 0x000fe200078ec0ff */
[----:B------:R-:W-:Y:S01]  /*7470*/  HSET2.LE.AND R9, R12, R3, PT ;  /* 0x000000030c097233 */ /* 0x000fe20003803000 */
[----:B------:R-:W-:Y:S01]  /*7480*/  FADD.FTZ R101, R101, R102 ;  /* 0x0000006665657221 */ /* 0x000fe20000010000 */
[----:B--2---:R-:W-:-:S03]  /*7490*/  F2FP.BF16.PACK_AB R12, R90, R105 ;  /* 0x000000695a0c723e */ /* 0x004fc600000010ff */
[----:B------:R-:W-:Y:S01]  /*74a0*/  FADD.FTZ R101, R100, R101 ;  /* 0x0000006564657221 */ /* 0x000fe20000010000 */
[----:B------:R-:W-:Y:S02]  /*74b0*/  LOP3.LUT R9, R9, R12, RZ, 0xc0, !PT ;  /* 0x0000000c09097212 */ /* 0x000fe400078ec0ff */
[----:B------:R-:W2:Y:S01]  /*74c0*/  LDSM.16.MT88.4 R12, [R108+0x7800] ;  /* 0x007800006c0c783b */ /* 0x000ea20000004200 */
[----:B------:R-:W-:-:S04]  /*74d0*/  FADD.FTZ R104, R104, R101 ;  /* 0x0000006568687221 */ /* 0x000fc80000010000 */
[----:B------:R-:W-:Y:S01]  /*74e0*/  FADD.FTZ R85, R85, R104 ;  /* 0x0000006855557221 */ /* 0x000fe20000010000 */
[C---:B-1----:R-:W-:Y:S07]  /*74f0*/  HMMA.16816.F32.BF16 R52, R8.reuse, R16, R52 ;  /* 0x000000100834723c */ /* 0x042fee0000041834 */
[----:B------:R-:W-:Y:S01]  /*7500*/  LOP3.LUT R16, R34, 0xff, RZ, 0xc0, !PT ;  /* 0x000000ff22107812 */ /* 0x000fe200078ec0ff */
[----:B---3--:R-:W-:Y:S01]  /*7510*/  HMMA.16816.F32.BF16 R36, R8, R4, R36 ;  /* 0x000000040824723c */ /* 0x008fe20000041824 */
[----:B------:R-:W-:-:S02]  /*7520*/  LOP3.LUT R17, R35, UR14, R84, 0x96, !PT ;  /* 0x0000000e23117c12 */ /* 0x000fc4000f8e9654 */
[----:B------:R-:W-:Y:S05]  /*7530*/  MUFU.EX2 R84, R28 ;  /* 0x0000001c00547308 */ /* 0x000fea0000000800 */
[C---:B------:R-:W-:Y:S01]  /*7540*/  HMMA.16816.F32.BF16 R40, R8.reuse, R6, R40 ;  /* 0x000000060828723c */ /* 0x040fe20000041828 */
[----:B------:R-:W1:Y:S07]  /*7550*/  LDSM.16.MT88.4 R4, [R110+0x8800] ;  /* 0x008800006e04783b */ /* 0x000e6e0000004200 */
[C---:B--2---:R-:W-:Y:S07]  /*7560*/  HMMA.16816.F32.BF16 R60, R8.reuse, R12, R60 ;  /* 0x0000000c083c723c */ /* 0x044fee000004183c */
[----:B------:R-:W-:Y:S01]  /*7570*/  LOP3.LUT R13, R34, 0xffff, RZ, 0xc0, !PT ;  /* 0x0000ffff220d7812 */ /* 0x000fe200078ec0ff */
[----:B------:R-:W-:Y:S01]  /*7580*/  HMMA.16816.F32.BF16 R64, R8, R14, R64 ;  /* 0x0000000e0840723c */ /* 0x000fe20000041840 */
[----:B------:R-:W-:Y:S01]  /*7590*/  SHF.R.U32.HI R12, RZ, 0x10, R34 ;  /* 0x00000010ff0c7819 */ /* 0x000fe20000011622 */
[----:B------:R-:W-:Y:S01]  /*75a0*/  MUFU.EX2 R35, R29 ;  /* 0x0000001d00237308 */ /* 0x000fe20000000800 */
[----:B------:R-:W-:-:S04]  /*75b0*/  SHF.R.U32.HI R13, RZ, 0x8, R13 ;  /* 0x00000008ff0d7819 */ /* 0x000fc8000001160d */
[----:B------:R-:W-:Y:S01]  /*75c0*/  PRMT R16, R16, 0x5410, R13 ;  /* 0x0000541010107816 */ /* 0x000fe2000000000d */
[C---:B------:R-:W-:Y:S07]  /*75d0*/  HMMA.16816.F32.BF16 R56, R8.reuse, R18, R56 ;  /* 0x000000120838723c */ /* 0x040fee0000041838 */
[----:B------:R-:W-:Y:S01]  /*75e0*/  SHF.R.U32.HI R18, RZ, 0x18, R34 ;  /* 0x00000018ff127819 */ /* 0x000fe20000011622 */
[C---:B------:R-:W-:Y:S01]  /*75f0*/  HMMA.16816.F32.BF16 R44, R8.reuse, R20, R44 ;  /* 0x00000014082c723c */ /* 0x040fe2000004182c */
[----:B------:R2:W3:Y:S06]  /*7600*/  MUFU.EX2 R34, R31 ;  /* 0x0000001f00227308 */ /* 0x0004ec0000000800 */
[----:B------:R-:W-:Y:S01]  /*7610*/  LOP3.LUT R20, R17, 0xffff, RZ, 0xc0, !PT ;  /* 0x0000ffff11147812 */ /* 0x000fe200078ec0ff */
[----:B------:R-:W-:Y:S03]  /*7620*/  HMMA.16816.F32.BF16 R48, R8, R22, R48 ;  /* 0x000000160830723c */ /* 0x000fe60000041830 */
[----:B------:R-:W-:-:S04]  /*7630*/  SHF.R.U32.HI R20, RZ, 0x8, R20 ;  /* 0x00000008ff147819 */ /* 0x000fc80000011614 */
[----:B------:R-:W-:Y:S01]  /*7640*/  FADD.FTZ R22, R86, R91 ;  /* 0x0000005b56167221 */ /* 0x000fe20000010000 */
[C---:B-1----:R-:W-:Y:S01]  /*7650*/  HMMA.16816.F32.BF16 R68, R8.reuse, R4, R68 ;  /* 0x000000040844723c */ /* 0x042fe20000041844 */
[----:B------:R-:W-:Y:S01]  /*7660*/  FFMA.FTZ R86, R24, c[0x0][0x23c], -R2 ;  /* 0x00008f0018567a23 */ /* 0x000fe20000010802 */
[----:B--2---:R-:W-:Y:S01]  /*7670*/  LDSM.16.MT88.4 R28, [R110+0x6c00] ;  /* 0x006c00006e1c783b */ /* 0x004fe20000004200 */
[----:B------:R-:W-:Y:S02]  /*7680*/  FADD.FTZ R105, R105, R22 ;  /* 0x0000001669697221 */ /* 0x000fe40000010000 */
[----:B------:R-:W-:Y:S02]  /*7690*/  FFMA.FTZ R91, R25, c[0x0][0x23c], -R2 ;  /* 0x00008f00195b7a23 */ /* 0x000fe40000010802 */
[----:B------:R-:W-:Y:S01]  /*76a0*/  LOP3.LUT R5, R12, 0xff, RZ, 0xc0, !PT ;  /* 0x000000ff0c057812 */ /* 0x000fe200078ec0ff */
[----:B------:R-:W-:Y:S01]  /*76b0*/  HMMA.16816.F32.BF16 R72, R8, R6, R72 ;  /* 0x000000060848723c */ /* 0x000fe20000041848 */
[----:B------:R-:W1:Y:S01]  /*76c0*/  LDSM.16.MT88.4 R12, [R108+0x8800] ;  /* 0x008800006c0c783b */ /* 0x000e620000004200 */
[----:B------:R-:W-:Y:S01]  /*76d0*/  FADD.FTZ R105, R90, R105 ;  /* 0x000000695a697221 */ /* 0x000fe20000010000 */
[----:B------:R-:W-:Y:S01]  /*76e0*/  PRMT R4, R5, 0x5410, R18 ;  /* 0x0000541005047816 */ /* 0x000fe20000000012 */
[----:B------:R-:W-:Y:S01]  /*76f0*/  FFMA.FTZ R90, R26, c[0x0][0x23c], -R2 ;  /* 0x00008f001a5a7a23 */ /* 0x000fe20000010802 */
[----:B------:R-:W-:Y:S01]  /*7700*/  LOP3.LUT R5, R17, 0xff, RZ, 0xc0, !PT ;  /* 0x000000ff11057812 */ /* 0x000fe200078ec0ff */
[----:B------:R-:W2:Y:S01]  /*7710*/  LDSM.16.MT88.4 R24, [R108+0x6c00] ;  /* 0x006c00006c18783b */ /* 0x000ea20000004200 */
[--C-:B------:R-:W-:Y:S01]  /*7720*/  SHF.R.U32.HI R18, RZ, 0x18, R17.reuse ;  /* 0x00000018ff127819 */ /* 0x100fe20000011611 */
[--C-:B------:R-:W-:Y:S01]  /*7730*/  HSET2.LE.AND R6, R16, R3.reuse, PT ;  /* 0x0000000310067233 */ /* 0x100fe20003803000 */
[----:B------:R-:W-:Y:S01]  /*7740*/  PRMT R20, R5, 0x5410, R20 ;  /* 0x0000541005147816 */ /* 0x000fe20000000014 */
[--C-:B------:R-:W-:Y:S01]  /*7750*/  HSET2.LE.AND R7, R4, R3.reuse, PT ;  /* 0x0000000304077233 */ /* 0x100fe20003803000 */
[----:B------:R-:W-:Y:S01]  /*7760*/  SHF.R.U32.HI R5, RZ, 0x10, R17 ;  /* 0x00000010ff057819 */ /* 0x000fe20000011611 */
[----:B------:R-:W-:Y:S01]  /*7770*/  MUFU.EX2 R86, R86 ;  /* 0x0000005600567308 */ /* 0x000fe20000000800 */
[----:B------:R-:W-:Y:S01]  /*7780*/  FADD.FTZ R106, R106, R105 ;  /* 0x000000696a6a7221 */ /* 0x000fe20000010000 */
[----:B------:R-:W-:Y:S01]  /*7790*/  HSET2.LE.AND R20, R20, R3, PT ;  /* 0x0000000314147233 */ /* 0x000fe20003803000 */
[----:B------:R-:W-:-:S02]  /*77a0*/  LOP3.LUT R5, R5, 0xff, RZ, 0xc0, !PT ;  /* 0x000000ff05057812 */ /* 0x000fc400078ec0ff */
[----:B------:R-:W-:Y:S02]  /*77b0*/  FADD.FTZ R87, R87, R106 ;  /* 0x0000006a57577221 */ /* 0x000fe40000010000 */
[----:B------:R-:W-:Y:S01]  /*77c0*/  PRMT R18, R5, 0x5410, R18 ;  /* 0x0000541005127816 */ /* 0x000fe20000000012 */
[----:B------:R-:W4:Y:S01]  /*77d0*/  MUFU.EX2 R91, R91 ;  /* 0x0000005b005b7308 */ /* 0x000f220000000800 */
[C---:B---3--:R-:W-:Y:S01]  /*77e0*/  F2FP.BF16.PACK_AB R5, R89.reuse, R34 ;  /* 0x000000225905723e */ /* 0x048fe200000010ff */
[----:B------:R-:W-:Y:S02]  /*77f0*/  FADD.FTZ R34, R34, R85 ;  /* 0x0000005522227221 */ /* 0x000fe40000010000 */
[----:B------:R-:W-:Y:S01]  /*7800*/  HSET2.LE.AND R3, R18, R3, PT ;  /* 0x0000000312037233 */ /* 0x000fe20003803000 */
[----:B------:R-:W-:Y:S01]  /*7810*/  LOP3.LUT R4, R20, R5, RZ, 0xc0, !PT ;  /* 0x0000000514047212 */ /* 0x000fe200078ec0ff */
[----:B------:R-:W-:Y:S01]  /*7820*/  LDSM.16.MT88.4 R16, [R108+0x7c00] ;  /* 0x007c00006c10783b */ /* 0x000fe20000004200 */
[----:B------:R-:W-:Y:S01]  /*7830*/  FADD.FTZ R34, R89, R34 ;  /* 0x0000002259227221 */ /* 0x000fe20000010000 */
[----:B------:R-:W3:Y:S02]  /*7840*/  MUFU.EX2 R90, R90 ;  /* 0x0000005a005a7308 */ /* 0x000ee40000000800 */
[----:B------:R-:W5:Y:S01]  /*7850*/  LDSM.16.MT88.4 R20, [R110+0x7c00] ;  /* 0x007c00006e14783b */ /* 0x000f620000004200 */
[----:B----4-:R-:W-:Y:S01]  /*7860*/  F2FP.BF16.PACK_AB R2, R91, R86 ;  /* 0x000000565b02723e */ /* 0x010fe200000010ff */
[----:B------:R-:W-:-:S03]  /*7870*/  FADD.FTZ R86, R86, R87 ;  /* 0x0000005756567221 */ /* 0x000fc60000010000 */
[----:B------:R-:W-:Y:S01]  /*7880*/  LOP3.LUT R5, R3, R2, RZ, 0xc0, !PT ;  /* 0x0000000203057212 */ /* 0x000fe200078ec0ff */
[C---:B-1----:R-:W-:Y:S01]  /*7890*/  HMMA.16816.F32.BF16 R76, R8.reuse, R12, R76 ;  /* 0x0000000c084c723c */ /* 0x042fe2000004184c */
[----:B------:R-:W-:Y:S01]  /*78a0*/  F2FP.BF16.PACK_AB R3, R84, R35 ;  /* 0x000000235403723e */ /* 0x000fe200000010ff */
[----:B------:R-:W-:Y:S01]  /*78b0*/  FADD.FTZ R91, R91, R86 ;  /* 0x000000565b5b7221 */ /* 0x000fe20000010000 */
[----:B---3--:R-:W-:Y:S01]  /*78c0*/  F2FP.BF16.PACK_AB R2, R131, R90 ;  /* 0x0000005a8302723e */ /* 0x008fe200000010ff */
[----:B------:R-:W-:Y:S01]  /*78d0*/  FADD.FTZ R35, R35, R34 ;  /* 0x0000002223237221 */ /* 0x000fe20000010000 */
[----:B------:R-:W-:Y:S01]  /*78e0*/  LOP3.LUT R6, R6, R3, RZ, 0xc0, !PT ;  /* 0x0000000306067212 */ /* 0x000fe200078ec0ff */
[----:B------:R-:W-:Y:S01]  /*78f0*/  FADD.FTZ R90, R90, R91 ;  /* 0x0000005b5a5a7221 */ /* 0x000fe20000010000 */
[----:B------:R-:W-:Y:S01]  /*7900*/  LOP3.LUT R7, R7, R2, RZ, 0xc0, !PT ;  /* 0x0000000207077212 */ /* 0x000fe200078ec0ff */
[----:B------:R-:W-:Y:S01]  /*7910*/  HMMA.16816.F32.BF16 R80, R8, R14, R80 ;  /* 0x0000000e0850723c */ /* 0x000fe20000041850 */
[----:B------:R-:W1:Y:S01]  /*7920*/  LDSM.16.MT88.4 R12, [R110+0x8c00] ;  /* 0x008c00006e0c783b */ /* 0x000e620000004200 */
[----:B------:R-:W-:-:S02]  /*7930*/  IMAD.MOV.U32 R2, RZ, RZ, R32 ;  /* 0x000000ffff027224 */ /* 0x000fc400078e0020 */
[--C-:B------:R-:W-:Y:S01]  /*7940*/  IMAD.MOV.U32 R3, RZ, RZ, R33.reuse ;  /* 0x000000ffff037224 */ /* 0x100fe200078e0021 */
[----:B------:R-:W3:Y:S01]  /*7950*/  LDSM.16.MT88.4 R8, [R108+0x8c00] ;  /* 0x008c00006c08783b */ /* 0x000ee20000004200 */
[----:B------:R-:W-:Y:S02]  /*7960*/  @P0 IMAD.MOV.U32 R2, RZ, RZ, R32 ;  /* 0x000000ffff020224 */ /* 0x000fe400078e0020 */
[----:B------:R-:W-:Y:S01]  /*7970*/  HMMA.16816.F32.BF16 R36, R4, R28, R36 ;  /* 0x0000001c0424723c */ /* 0x000fe20000041824 */
[----:B------:R-:W-:Y:S02]  /*7980*/  @P0 IMAD.MOV.U32 R3, RZ, RZ, R33 ;  /* 0x000000ffff030224 */ /* 0x000fe400078e0021 */
[----:B------:R-:W-:Y:S02]  /*7990*/  FADD.FTZ R133, R84, R35 ;  /* 0x0000002354857221 */ /* 0x000fe40000010000 */
[----:B------:R-:W-:-:S03]  /*79a0*/  FADD.FTZ R131, R131, R90 ;  /* 0x0000005a83837221 */ /* 0x000fc60000010000 */
[C---:B------:R-:W-:Y:S08]  /*79b0*/  HMMA.16816.F32.BF16 R40, R4.reuse, R30, R40 ;  /* 0x0000001e0428723c */ /* 0x040ff00000041828 */
[C---:B--2---:R-:W-:Y:S08]  /*79c0*/  HMMA.16816.F32.BF16 R44, R4.reuse, R24, R44 ;  /* 0x00000018042c723c */ /* 0x044ff0000004182c */
[C---:B------:R-:W-:Y:S08]  /*79d0*/  HMMA.16816.F32.BF16 R48, R4.reuse, R26, R48 ;  /* 0x0000001a0430723c */ /* 0x040ff00000041830 */
[C---:B-----5:R-:W-:Y:S08]  /*79e0*/  HMMA.16816.F32.BF16 R52, R4.reuse, R20, R52 ;  /* 0x000000140434723c */ /* 0x060ff00000041834 */
[C---:B------:R-:W-:Y:S08]  /*79f0*/  HMMA.16816.F32.BF16 R56, R4.reuse, R22, R56 ;  /* 0x000000160438723c */ /* 0x040ff00000041838 */
[C---:B------:R-:W-:Y:S08]  /*7a00*/  HMMA.16816.F32.BF16 R60, R4.reuse, R16, R60 ;  /* 0x00000010043c723c */ /* 0x040ff0000004183c */
[C---:B------:R-:W-:Y:S08]  /*7a10*/  HMMA.16816.F32.BF16 R64, R4.reuse, R18, R64 ;  /* 0x000000120440723c */ /* 0x040ff00000041840 */
[C---:B-1----:R-:W-:Y:S08]  /*7a20*/  HMMA.16816.F32.BF16 R68, R4.reuse, R12, R68 ;  /* 0x0000000c0444723c */ /* 0x042ff00000041844 */
[C---:B------:R-:W-:Y:S08]  /*7a30*/  HMMA.16816.F32.BF16 R72, R4.reuse, R14, R72 ;  /* 0x0000000e0448723c */ /* 0x040ff00000041848 */
[C---:B---3--:R-:W-:Y:S08]  /*7a40*/  HMMA.16816.F32.BF16 R76, R4.reuse, R8, R76 ;  /* 0x00000008044c723c */ /* 0x048ff0000004184c */
[----:B------:R-:W-:Y:S01]  /*7a50*/  HMMA.16816.F32.BF16 R80, R4, R10, R80 ;  /* 0x0000000a0450723c */ /* 0x000fe20000041850 */
[----:B------:R-:W-:Y:S05]  /*7a60*/  @!UPT UIADD3 URZ, URZ, URZ, URZ ;  /* 0x0000003f3f3ff290 */ /* 0x000fea000fffe03f */
[----:B------:R-:W-:Y:S11]  /*7a70*/  @P0 BRA `(.L_x_810) ;  /* 0x0000001000000947 */ /* 0x000ff60003800000 */
.L_x_806:
[----:B------:R-:W-:-:S07]  /*7a80*/  IADD3 R132, R88, -0x1, RZ ;  /* 0xffffffff58847810 */ /* 0x000fce0007ffe0ff */
.L_x_810:
        /* <DEDUP_REMOVED lines=16> */
.L_x_814:
[----:B------:R1:W-:Y:S01]  /*7b90*/  @P5 STS [R118+0x3000], RZ ;  /* 0x003000ff76005388 */ /* 0x0003e20000000800 */
[----:B------:R-:W-:Y:S03]  /*7ba0*/  IADD3 R3, R132, -0x1, RZ ;  /* 0xffffffff84037810 */ /* 0x000fe60007ffe0ff */
[----:B------:R1:W-:Y:S01]  /*7bb0*/  @P5 STS [R118+0x3004], RZ ;  /* 0x003004ff76005388 */ /* 0x0003e20000000800 */
[----:B------:R-:W-:Y:S01]  /*7bc0*/  SHF.R.S32.HI R2, RZ, 0x1f, R3 ;  /* 0x0000001fff027819 */ /* 0x000fe20000011403 */
[C---:B------:R-:W-:Y:S02]  /*7bd0*/  IMAD.WIDE.U32 R88, R3.reuse, c[0x0][0x198], RZ ;  /* 0x0000660003587a25 */ /* 0x040fe400078e00ff */
[----:B------:R1:W-:Y:S02]  /*7be0*/  @P5 STS.64 [R118+0x3008], RZ ;  /* 0x003008ff76005388 */ /* 0x0003e40000000a00 */
[----:B------:R-:W-:Y:S01]  /*7bf0*/  IMAD R2, R2, c[0x0][0x198], RZ ;  /* 0x0000660002027a24 */ /* 0x000fe200078e02ff */
[----:B------:R-:W-:Y:S03]  /*7c00*/  LEA R86, P1, R88, R122, 0x6 ;  /* 0x0000007a58567211 */ /* 0x000fe600078230ff */
[----:B------:R-:W-:Y:S01]  /*7c10*/  IMAD R2, R3, c[0x0][0x19c], R2 ;  /* 0x0000670003027a24 */ /* 0x000fe200078e0202 */
[----:B------:R-:W-:Y:S03]  /*7c20*/  @!P5 LEA R90, P0, R86, c[0x0][0x168], 0x1 ;  /* 0x00005a00565ada11 */ /* 0x000fe600078008ff */
[----:B------:R-:W-:Y:S05]  /*7c30*/  IMAD.IADD R3, R89, 0x1, R2 ;  /* 0x0000000159037824 */ /* 0x000fea00078e0202 */
[----:B------:R-:W-:Y:S02]  /*7c40*/  LEA.HI.X R3, R88, R125, R3, 0x6, P1 ;  /* 0x0000007d58037211 */ /* 0x000fe400008f3403 */
        /* <DEDUP_REMOVED lines=20> */
[C-C-:B------:R-:W-:Y:S03]  /*7d90*/  @!P4 LEA.HI.X R95, R2.reuse, c[0x0][0x16c], R3.reuse, 0x1, P1 ;  /* 0x00005b00025fca11 */ /* 0x140fe600008f0c03 */
        /* <DEDUP_REMOVED lines=8> */
[----:B------:R1:W-:Y:S01]  /*7e20*/  @!P5 LDGSTS.E.BYPASS.LTC128B.128 [R118+0x3800], [R86.64] ;  /* 0x038000005676dfae */ /* 0x0003e2000b901d56 */
[C---:B--2---:R-:W-:Y:S03]  /*7e30*/  @!P3 LEA R90, P0, R2.reuse, c[0x0][0x168], 0x1 ;  /* 0x00005a00025aba11 */ /* 0x044fe600078008ff */
[----:B------:R1:W-:Y:S01]  /*7e40*/  @P4 STS.128 [R118+0x4800], RZ ;  /* 0x004800ff76004388 */ /* 0x0003e20000000c00 */
[----:B------:R-:W-:Y:S03]  /*7e50*/  @!P3 LEA.HI.X R91, R2, c[0x0][0x16c], R3, 0x1, P0 ;  /* 0x00005b00025bba11 */ /* 0x000fe600000f0c03 */
        /* <DEDUP_REMOVED lines=11> */
.L_x_812:
        /* <DEDUP_REMOVED lines=136> */
.L_x_813:
[----:B------:R-:W-:Y:S04]  /*8790*/  IMAD R2, R132, 0x40, R117 ;  /* 0x0000004084027824 */ /* 0x000fe800078e0275 */
[----:B-1----:R-:W-:Y:S01]  /*87a0*/  I2F R91, R2 ;  /* 0x00000002005b7306 */ /* 0x002fe20000201400 */
        /* <DEDUP_REMOVED lines=10> */
[----:B------:R-:W1:Y:S02]  /*8850*/  I2F R86, R86 ;  /* 0x0000005600567306 */ /* 0x000e640000201400 */
[-C--:B-1----:R-:W-:Y:S02]  /*8860*/  FFMA.FTZ R13, R86, R0.reuse, R13 ;  /* 0x00000000560d7223 */ /* 0x082fe4000001000d */
[CC--:B------:R-:W-:Y:S02]  /*8870*/  FFMA.FTZ R9, R88.reuse, R0.reuse, R9 ;  /* 0x0000000058097223 */ /* 0x0c0fe40000010009 */
[-C--:B------:R-:W-:Y:S01]  /*8880*/  FFMA.FTZ R11, R88, R0.reuse, R11 ;  /* 0x00000000580b7223 */ /* 0x080fe2000001000b */
[C---:B------:R-:W-:Y:S01]  /*8890*/  IADD3 R88, R2.reuse, 0x21, RZ ;  /* 0x0000002102587810 */ /* 0x040fe20007ffe0ff */
[CC--:B------:R-:W-:Y:S02]  /*88a0*/  FFMA.FTZ R12, R87.reuse, R0.reuse, R12 ;  /* 0x00000000570c7223 */ /* 0x0c0fe4000001000c */
[-C--:B------:R-:W-:Y:S01]  /*88b0*/  FFMA.FTZ R14, R87, R0.reuse, R14 ;  /* 0x00000000570e7223 */ /* 0x080fe2000001000e */
[C---:B------:R-:W-:Y:S01]  /*88c0*/  IADD3 R87, R2.reuse, 0x28, RZ ;  /* 0x0000002802577810 */ /* 0x040fe20007ffe0ff */
[CC--:B------:R-:W-:Y:S01]  /*88d0*/  FFMA.FTZ R5, R89.reuse, R0.reuse, R5 ;  /* 0x0000000059057223 */ /* 0x0c0fe20000010005 */
[----:B------:R-:W1:Y:S01]  /*88e0*/  I2F R88, R88 ;  /* 0x0000005800587306 */ /* 0x000e620000201400 */
[-C--:B------:R-:W-:Y:S01]  /*88f0*/  FFMA.FTZ R7, R89, R0.reuse, R7 ;  /* 0x0000000059077223 */ /* 0x080fe20000010007 */
[C---:B------:R-:W-:Y:S01]  /*8900*/  IADD3 R89, R2.reuse, 0x20, RZ ;  /* 0x0000002002597810 */ /* 0x040fe20007ffe0ff */
[CC--:B------:R-:W-:Y:S02]  /*8910*/  FFMA.FTZ R4, R91.reuse, R0.reuse, R4 ;  /* 0x000000005b047223 */ /* 0x0c0fe40000010004 */
[-C--:B------:R-:W-:Y:S01]  /*8920*/  FFMA.FTZ R6, R91, R0.reuse, R6 ;  /* 0x000000005b067223 */ /* 0x080fe20000010006 */
[----:B------:R-:W-:Y:S01]  /*8930*/  IADD3 R91, R2, 0x18, RZ ;  /* 0x00000018025b7810 */ /* 0x000fe20007ffe0ff */
[C---:B------:R-:W-:Y:S01]  /*8940*/  FFMA.FTZ R8, R3.reuse, R0, R8 ;  /* 0x0000000003087223 */ /* 0x040fe20000010008 */
[----:B------:R-:W-:Y:S01]  /*8950*/  FMNMX.FTZ R90, R4, R84, !PT ;  /* 0x00000054045a7209 */ /* 0x000fe20007810000 */
[-C--:B------:R-:W-:Y:S01]  /*8960*/  FFMA.FTZ R10, R3, R0.reuse, R10 ;  /* 0x00000000030a7223 */ /* 0x080fe2000001000a */
[----:B------:R-:W2:Y:S01]  /*8970*/  I2F R87, R87 ;  /* 0x0000005700577306 */ /* 0x000ea20000201400 */
[-C--:B------:R-:W-:Y:S01]  /*8980*/  FFMA.FTZ R15, R86, R0.reuse, R15 ;  /* 0x00000000560f7223 */ /* 0x080fe2000001000f */
[C---:B------:R-:W-:Y:S02]  /*8990*/  IADD3 R3, R2.reuse, 0x19, RZ ;  /* 0x0000001902037810 */ /* 0x040fe40007ffe0ff */
[----:B------:R-:W-:Y:S06]  /*89a0*/  IADD3 R86, R2, 0x29, RZ ;  /* 0x0000002902567810 */ /* 0x000fec0007ffe0ff */
[----:B------:R-:W3:Y:S01]  /*89b0*/  I2F R89, R89 ;  /* 0x0000005900597306 */ /* 0x000ee20000201400 */
[CC--:B-1----:R-:W-:Y:S02]  /*89c0*/  FFMA.FTZ R21, R88.reuse, R0.reuse, R21 ;  /* 0x0000000058157223 */ /* 0x0c2fe40000010015 */
[-C--:B------:R-:W-:Y:S01]  /*89d0*/  FFMA.FTZ R23, R88, R0.reuse, R23 ;  /* 0x0000000058177223 */ /* 0x080fe20000010017 */
[----:B------:R-:W-:Y:S06]  /*89e0*/  IADD3 R88, R2, 0x31, RZ ;  /* 0x0000003102587810 */ /* 0x000fec0007ffe0ff */
[----:B------:R-:W1:Y:S01]  /*89f0*/  I2F R91, R91 ;  /* 0x0000005b005b7306 */ /* 0x000e620000201400 */
[CC--:B--2---:R-:W-:Y:S02]  /*8a00*/  FFMA.FTZ R24, R87.reuse, R0.reuse, R24 ;  /* 0x0000000057187223 */ /* 0x0c4fe40000010018 */
[-C--:B------:R-:W-:Y:S07]  /*8a10*/  FFMA.FTZ R26, R87, R0.reuse, R26 ;  /* 0x00000000571a7223 */ /* 0x080fee000001001a */
[----:B------:R-:W2:Y:S01]  /*8a20*/  I2F R3, R3 ;  /* 0x0000000300037306 */ /* 0x000ea20000201400 */
[CC--:B---3--:R-:W-:Y:S02]  /*8a30*/  FFMA.FTZ R20, R89.reuse, R0.reuse, R20 ;  /* 0x0000000059147223 */ /* 0x0c8fe40000010014 */
[----:B------:R-:W-:Y:S01]  /*8a40*/  FFMA.FTZ R22, R89, R0, R22 ;  /* 0x0000000059167223 */ /* 0x000fe20000010016 */
[----:B------:R-:W-:Y:S02]  /*8a50*/  FMNMX.FTZ R89, R5, R90, !PT ;  /* 0x0000005a05597209 */ /* 0x000fe40007810000 */
[----:B------:R-:W-:Y:S04]  /*8a60*/  FMNMX.FTZ R90, R6, R85, !PT ;  /* 0x00000055065a7209 */ /* 0x000fe80007810000 */
[----:B------:R-:W3:Y:S01]  /*8a70*/  I2F R86, R86 ;  /* 0x0000005600567306 */ /* 0x000ee20000201400 */
[----:B------:R-:W-:Y:S02]  /*8a80*/  FMNMX.FTZ R92, R8, R89, !PT ;  /* 0x00000059085c7209 */ /* 0x000fe40007810000 */
[----:B------:R-:W-:Y:S01]  /*8a90*/  FMNMX.FTZ R89, R7, R90, !PT ;  /* 0x0000005a07597209 */ /* 0x000fe20007810000 */
[CC--:B-1----:R-:W-:Y:S02]  /*8aa0*/  FFMA.FTZ R16, R91.reuse, R0.reuse, R16 ;  /* 0x000000005b107223 */ /* 0x0c2fe40000010010 */
[----:B------:R-:W-:Y:S01]  /*8ab0*/  FFMA.FTZ R18, R91, R0, R18 ;  /* 0x000000005b127223 */ /* 0x000fe20000010012 */
[----:B------:R-:W-:Y:S03]  /*8ac0*/  FMNMX.FTZ R91, R9, R92, !PT ;  /* 0x0000005c095b7209 */ /* 0x000fe60007810000 */
[----:B------:R1:W4:Y:S01]  /*8ad0*/  I2F R87, R88 ;  /* 0x0000005800577306 */ /* 0x0003220000201400 */
[----:B------:R-:W-:Y:S01]  /*8ae0*/  FMNMX.FTZ R90, R12, R91, !PT ;  /* 0x0000005b0c5a7209 */ /* 0x000fe20007810000 */
[----:B--2---:R-:W-:Y:S03]  /*8af0*/  FFMA.FTZ R17, R3, R0, R17 ;  /* 0x0000000003117223 */ /* 0x004fe60000010011 */
[----:B------:R-:W-:Y:S01]  /*8b00*/  FMNMX.FTZ R93, R13, R90, !PT ;  /* 0x0000005a0d5d7209 */ /* 0x000fe20007810000 */
[-C--:B------:R-:W-:Y:S01]  /*8b10*/  FFMA.FTZ R19, R3, R0.reuse, R19 ;  /* 0x0000000003137223 */ /* 0x080fe20000010013 */
[C---:B------:R-:W-:Y:S02]  /*8b20*/  IADD3 R3, R2.reuse, 0x30, RZ ;  /* 0x0000003002037810 */ /* 0x040fe40007ffe0ff */
[----:B------:R-:W-:Y:S04]  /*8b30*/  IADD3 R2, R2, 0x39, RZ ;  /* 0x0000003902027810 */ /* 0x000fe80007ffe0ff */
[----:B------:R-:W2:Y:S01]  /*8b40*/  I2F R3, R3 ;  /* 0x0000000300037306 */ /* 0x000ea20000201400 */
[CC--:B---3--:R-:W-:Y:S02]  /*8b50*/  FFMA.FTZ R25, R86.reuse, R0.reuse, R25 ;  /* 0x0000000056197223 */ /* 0x0c8fe40000010019 */
[----:B------:R-:W-:Y:S01]  /*8b60*/  FFMA.FTZ R27, R86, R0, R27 ;  /* 0x00000000561b7223 */ /* 0x000fe2000001001b */
[----:B------:R-:W-:Y:S04]  /*8b70*/  FMNMX.FTZ R86, R10, R89, !PT ;  /* 0x000000590a567209 */ /* 0x000fe80007810000 */
[----:B------:R-:W-:Y:S02]  /*8b80*/  FMNMX.FTZ R91, R11, R86, !PT ;  /* 0x000000560b5b7209 */ /* 0x000fe40007810000 */
[----:B------:R-:W-:Y:S01]  /*8b90*/  FMNMX.FTZ R86, R16, R93, !PT ;  /* 0x0000005d10567209 */ /* 0x000fe20007810000 */
[----:B------:R-:W3:Y:S01]  /*8ba0*/  I2F R89, R94 ;  /* 0x0000005e00597306 */ /* 0x000ee20000201400 */
[----:B-1----:R-:W-:Y:S01]  /*8bb0*/  FMNMX.FTZ R88, R14, R91, !PT ;  /* 0x0000005b0e587209 */ /* 0x002fe20007810000 */
[----:B----4-:R-:W-:Y:S01]  /*8bc0*/  FFMA.FTZ R29, R87, R0, R29 ;  /* 0x00000000571d7223 */ /* 0x010fe2000001001d */
[----:B------:R-:W-:Y:S01]  /*8bd0*/  FMNMX.FTZ R93, R17, R86, !PT ;  /* 0x00000056115d7209 */ /* 0x000fe20007810000 */
[----:B------:R-:W-:Y:S01]  /*8be0*/  FFMA.FTZ R31, R87, R0, R31 ;  /* 0x00000000571f7223 */ /* 0x000fe2000001001f */
[----:B------:R-:W-:Y:S02]  /*8bf0*/  FMNMX.FTZ R91, R15, R88, !PT ;  /* 0x000000580f5b7209 */ /* 0x000fe40007810000 */
[----:B------:R-:W-:Y:S02]  /*8c00*/  FMNMX.FTZ R88, R20, R93, !PT ;  /* 0x0000005d14587209 */ /* 0x000fe40007810000 */
[----:B------:R-:W-:Y:S01]  /*8c10*/  FMNMX.FTZ R86, R18, R91, !PT ;  /* 0x0000005b12567209 */ /* 0x000fe20007810000 */
[----:B------:R-:W1:Y:S01]  /*8c20*/  I2F R2, R2 ;  /* 0x0000000200027306 */ /* 0x000e620000201400 */
[----:B------:R-:W-:Y:S02]  /*8c30*/  FMNMX.FTZ R91, R21, R88, !PT ;  /* 0x00000058155b7209 */ /* 0x000fe40007810000 */
[----:B------:R-:W-:Y:S01]  /*8c40*/  FMNMX.FTZ R93, R19, R86, !PT ;  /* 0x00000056135d7209 */ /* 0x000fe20007810000 */
[CC--:B--2---:R-:W-:Y:S01]  /*8c50*/  FFMA.FTZ R28, R3.reuse, R0.reuse, R28 ;  /* 0x00000000031c7223 */ /* 0x0c4fe2000001001c */
[----:B------:R-:W-:Y:S01]  /*8c60*/  FMNMX.FTZ R86, R24, R91, !PT ;  /* 0x0000005b18567209 */ /* 0x000fe20007810000 */
[----:B------:R-:W-:Y:S01]  /*8c70*/  FFMA.FTZ R30, R3, R0, R30 ;  /* 0x00000000031e7223 */ /* 0x000fe2000001001e */
[----:B------:R-:W-:Y:S02]  /*8c80*/  FMNMX.FTZ R88, R22, R93, !PT ;  /* 0x0000005d16587209 */ /* 0x000fe40007810000 */
[----:B------:R-:W-:Y:S02]  /*8c90*/  FMNMX.FTZ R91, R25, R86, !PT ;  /* 0x00000056195b7209 */ /* 0x000fe40007810000 */
[----:B------:R-:W-:Y:S02]  /*8ca0*/  FMNMX.FTZ R93, R23, R88, !PT ;  /* 0x00000058175d7209 */ /* 0x000fe40007810000 */
[----:B------:R-:W-:Y:S01]  /*8cb0*/  FMNMX.FTZ R88, R28, R91, !PT ;  /* 0x0000005b1c587209 */ /* 0x000fe20007810000 */
[CC--:B---3--:R-:W-:Y:S01]  /*8cc0*/  FFMA.FTZ R32, R89.reuse, R0.reuse, R32 ;  /* 0x0000000059207223 */ /* 0x0c8fe20000010020 */
[----:B------:R-:W-:Y:S01]  /*8cd0*/  FMNMX.FTZ R86, R26, R93, !PT ;  /* 0x0000005d1a567209 */ /* 0x000fe20007810000 */
[----:B------:R-:W-:Y:S01]  /*8ce0*/  FFMA.FTZ R34, R89, R0, R34 ;  /* 0x0000000059227223 */ /* 0x000fe20000010022 */
[----:B------:R-:W-:Y:S01]  /*8cf0*/  FMNMX.FTZ R91, R29, R88, !PT ;  /* 0x000000581d5b7209 */ /* 0x000fe20007810000 */
[----:B------:R-:W-:Y:S01]  /*8d00*/  IMAD.SHL.U32 R93, R132, 0x2, RZ ;  /* 0x00000002845d7824 */ /* 0x000fe200078e00ff */
[----:B------:R-:W-:Y:S02]  /*8d10*/  FMNMX.FTZ R3, R27, R86, !PT ;  /* 0x000000561b037209 */ /* 0x000fe40007810000 */
[----:B------:R-:W-:Y:S02]  /*8d20*/  FMNMX.FTZ R92, R32, R91, !PT ;  /* 0x0000005b205c7209 */ /* 0x000fe40007810000 */
[----:B------:R-:W-:Y:S01]  /*8d30*/  FMNMX.FTZ R86, R30, R3, !PT ;  /* 0x000000031e567209 */ /* 0x000fe20007810000 */
[-C--:B-1----:R-:W-:Y:S01]  /*8d40*/  FFMA.FTZ R33, R2, R0.reuse, R33 ;  /* 0x0000000002217223 */ /* 0x082fe20000010021 */
[----:B------:R-:W-:Y:S01]  /*8d50*/  IADD3 R132, R132, -0x1, RZ ;  /* 0xffffffff84847810 */ /* 0x000fe20007ffe0ff */
[----:B------:R-:W-:Y:S01]  /*8d60*/  FFMA.FTZ R35, R2, R0, R35 ;  /* 0x0000000002237223 */ /* 0x000fe20000010023 */
        /* <DEDUP_REMOVED lines=18> */
[----:B------:R-:W-:Y:S02]  /*8e90*/  FADD.FTZ R84, -R2, R85 ;  /* 0x0000005502547221 */ /* 0x000fe40000010100 */
[--C-:B------:R-:W-:Y:S02]  /*8ea0*/  FFMA.FTZ R89, R4, c[0x0][0x23c], -R103.reuse ;  /* 0x00008f0004597a23 */ /* 0x100fe40000010867 */
[----:B------:R-:W-:Y:S01]  /*8eb0*/  FMUL.FTZ R85, R84, c[0x0][0x23c] ;  /* 0x00008f0054557a20 */ /* 0x000fe20000410000 */
[----:B------:R-:W1:Y:S01]  /*8ec0*/  MUFU.EX2 R86, R86 ;  /* 0x0000005600567308 */ /* 0x000e620000000800 */
[----:B------:R-:W-:Y:S02]  /*8ed0*/  FMUL.FTZ R100, R2, c[0x0][0x23c] ;  /* 0x00008f0002647a20 */ /* 0x000fe40000410000 */
[--C-:B------:R-:W-:Y:S02]  /*8ee0*/  FFMA.FTZ R88, R5, c[0x0][0x23c], -R103.reuse ;  /* 0x00008f0005587a23 */ /* 0x100fe40000010867 */
[--C-:B------:R-:W-:Y:S01]  /*8ef0*/  FFMA.FTZ R101, R17, c[0x0][0x23c], -R103.reuse ;  /* 0x00008f0011657a23 */ /* 0x100fe20000010867 */
[----:B------:R-:W-:Y:S01]  /*8f00*/  FSEL R100, R100, RZ, P0 ;  /* 0x000000ff64647208 */ /* 0x000fe20000000000 */
[--C-:B------:R-:W-:Y:S02]  /*8f10*/  FFMA.FTZ R148, R12, c[0x0][0x23c], -R103.reuse ;  /* 0x00008f000c947a23 */ /* 0x100fe40000010867 */
[--C-:B------:R-:W-:Y:S01]  /*8f20*/  FFMA.FTZ R155, R29, c[0x0][0x23c], -R103.reuse ;  /* 0x00008f001d9b7a23 */ /* 0x100fe20000010867 */
[----:B------:R2:W-:Y:S01]  /*8f30*/  MUFU.EX2 R84, R85 ;  /* 0x0000005500547308 */ /* 0x0005e20000000800 */
[--C-:B------:R-:W-:Y:S02]  /*8f40*/  FFMA.FTZ R87, R6, c[0x0][0x23c], -R100.reuse ;  /* 0x00008f0006577a23 */ /* 0x100fe40000010864 */
[--C-:B------:R-:W-:Y:S02]  /*8f50*/  FFMA.FTZ R90, R7, c[0x0][0x23c], -R100.reuse ;  /* 0x00008f00075a7a23 */ /* 0x100fe40000010864 */
[--C-:B------:R-:W-:Y:S02]  /*8f60*/  FFMA.FTZ R146, R14, c[0x0][0x23c], -R100.reuse ;  /* 0x00008f000e927a23 */ /* 0x100fe40000010864 */
[--C-:B------:R-:W-:Y:S02]  /*8f70*/  FFMA.FTZ R150, R20, c[0x0][0x23c], -R103.reuse ;  /* 0x00008f0014967a23 */ /* 0x100fe40000010867 */
[----:B------:R-:W-:Y:S01]  /*8f80*/  FFMA.FTZ R151, R21, c[0x0][0x23c], -R103 ;  /* 0x00008f0015977a23 */ /* 0x000fe20000010867 */
[----:B------:R-:W3:Y:S01]  /*8f90*/  MUFU.EX2 R89, R89 ;  /* 0x0000005900597308 */ /* 0x000ee20000000800 */
[--C-:B------:R-:W-:Y:S02]  /*8fa0*/  FFMA.FTZ R152, R22, c[0x0][0x23c], -R100.reuse ;  /* 0x00008f0016987a23 */ /* 0x100fe40000010864 */
[----:B------:R-:W-:Y:S02]  /*8fb0*/  FFMA.FTZ R153, R23, c[0x0][0x23c], -R100 ;  /* 0x00008f0017997a23 */ /* 0x000fe40000010864 */
[C---:B-1----:R-:W-:Y:S02]  /*8fc0*/  FMUL.FTZ R36, R86.reuse, R36 ;  /* 0x0000002456247220 */ /* 0x042fe40000410000 */
[C---:B------:R-:W-:Y:S02]  /*8fd0*/  FMUL.FTZ R37, R86.reuse, R37 ;  /* 0x0000002556257220 */ /* 0x040fe40000410000 */
[C---:B------:R-:W-:Y:S01]  /*8fe0*/  FMUL.FTZ R40, R86.reuse, R40 ;  /* 0x0000002856287220 */ /* 0x040fe20000410000 */
[----:B------:R-:W1:Y:S01]  /*8ff0*/  MUFU.EX2 R88, R88 ;  /* 0x0000005800587308 */ /* 0x000e620000000800 */
[C---:B------:R-:W-:Y:S02]  /*9000*/  FMUL.FTZ R41, R86.reuse, R41 ;  /* 0x0000002956297220 */ /* 0x040fe40000410000 */
[C---:B------:R-:W-:Y:S01]  /*9010*/  FMUL.FTZ R44, R86.reuse, R44 ;  /* 0x0000002c562c7220 */ /* 0x040fe20000410000 */
[----:B--2---:R-:W-:Y:S01]  /*9020*/  LOP3.LUT R85, R139, UR25, R93, 0x96, !PT ;  /* 0x000000198b557c12 */ /* 0x004fe2000f8e965d */
        /* <DEDUP_REMOVED lines=23> */
[----:B---3--:R-:W-:Y:S01]  /*91a0*/  FFMA.FTZ R133, R86, R133, R89 ;  /* 0x0000008556857223 */ /* 0x008fe20000010059 */
[----:B------:R-:W-:Y:S01]  /*91b0*/  LOP3.LUT R86, R135, UR12, R138, 0x96, !PT ;  /* 0x0000000c87567c12 */ /* 0x000fe2000f8e968a */
[----:B------:R-:W-:Y:S01]  /*91c0*/  IMAD.WIDE.U32 R94, R85, -0x326172a9, RZ ;  /* 0xcd9e8d57555e7825 */ /* 0x000fe200078e00ff */
[----:B-1----:R-:W-:Y:S03]  /*91d0*/  F2FP.BF16.PACK_AB R85, R88, R89 ;  /* 0x000000595855723e */ /* 0x002fe600000010ff */
[----:B------:R-:W-:Y:S01]  /*91e0*/  IMAD.WIDE.U32 R104, R86, -0x326172a9, RZ ;  /* 0xcd9e8d5756687825 */ /* 0x000fe200078e00ff */
[----:B------:R-:W-:Y:S01]  /*91f0*/  LOP3.LUT R89, R95, UR13, R136, 0x96, !PT ;  /* 0x0000000d5f597c12 */ /* 0x000fe2000f8e9688 */
[----:B------:R-:W-:Y:S01]  /*9200*/  MUFU.EX2 R146, R146 ;  /* 0x0000009200927308 */ /* 0x000fe20000000800 */
[----:B--2---:R-:W-:Y:S01]  /*9210*/  F2FP.BF16.PACK_AB R86, R90, R87 ;  /* 0x000000575a56723e */ /* 0x004fe200000010ff */
[----:B------:R-:W-:Y:S01]  /*9220*/  FADD.FTZ R92, R88, R133 ;  /* 0x00000085585c7221 */ /* 0x000fe20000010000 */
[----:B------:R-:W-:Y:S01]  /*9230*/  LOP3.LUT R88, R105, UR11, R94, 0x96, !PT ;  /* 0x0000000b69587c12 */ /* 0x000fe2000f8e965e */
[----:B------:R-:W-:Y:S02]  /*9240*/  FFMA.FTZ R107, R84, R131, R87 ;  /* 0x00000083546b7223 */ /* 0x000fe40000010057 */
[----:B------:R-:W-:Y:S04]  /*9250*/  IMAD.WIDE.U32 R94, R89, -0x2daee0ad, RZ ;  /* 0xd2511f53595e7825 */ /* 0x000fe800078e00ff */
[----:B------:R-:W-:Y:S01]  /*9260*/  FADD.FTZ R107, R90, R107 ;  /* 0x0000006b5a6b7221 */ /* 0x000fe20000010000 */
[----:B------:R-:W-:Y:S01]  /*9270*/  LOP3.LUT R87, R95, UR10, R134, 0x96, !PT ;  /* 0x0000000a5f577c12 */ /* 0x000fe2000f8e9686 */
[----:B------:R-:W-:Y:S01]  /*9280*/  IMAD.WIDE.U32 R90, R88, -0x2daee0ad, RZ ;  /* 0xd2511f53585a7825 */ /* 0x000fe200078e00ff */
[----:B------:R-:W-:Y:S03]  /*9290*/  MUFU.EX2 R150, R150 ;  /* 0x0000009600967308 */ /* 0x000fe60000000800 */
[----:B------:R-:W-:Y:S01]  /*92a0*/  IMAD.WIDE.U32 R98, R87, -0x326172a9, RZ ;  /* 0xcd9e8d5757627825 */ /* 0x000fe200078e00ff */
[----:B------:R-:W-:Y:S03]  /*92b0*/  LOP3.LUT R88, R91, UR8, R94, 0x96, !PT ;  /* 0x000000085b587c12 */ /* 0x000fe6000f8e965e */
[--C-:B------:R-:W-:Y:S01]  /*92c0*/  FFMA.FTZ R95, R9, c[0x0][0x23c], -R103.reuse ;  /* 0x00008f00095f7a23 */ /* 0x100fe20000010867 */
        /* <DEDUP_REMOVED lines=11> */
[----:B------:R-:W-:Y:S01]  /*9380*/  FFMA.FTZ R97, R11, c[0x0][0x23c], -R100 ;  /* 0x00008f000b617a23 */ /* 0x000fe20000010864 */
[----:B------:R-:W-:Y:S01]  /*9390*/  LOP3.LUT R96, R89, UR5, R96, 0x96, !PT ;  /* 0x0000000559607c12 */ /* 0x000fe2000f8e9660 */
[----:B------:R-:W-:Y:S01]  /*93a0*/  IMAD.WIDE.U32 R142, R142, -0x326172a9, RZ ;  /* 0xcd9e8d578e8e7825 */ /* 0x000fe200078e00ff */
[----:B------:R-:W1:Y:S03]  /*93b0*/  MUFU.EX2 R87, R94 ;  /* 0x0000005e00577308 */ /* 0x000e660000000800 */
[----:B------:R-:W-:Y:S01]  /*93c0*/  IMAD.WIDE.U32 R144, R96, -0x2daee0ad, RZ ;  /* 0xd2511f5360907825 */ /* 0x000fe200078e00ff */
[----:B------:R-:W-:Y:S02]  /*93d0*/  LOP3.LUT R89, R143, UR15, R88, 0x96, !PT ;  /* 0x0000000f8f597c12 */ /* 0x000fe4000f8e9658 */
[----:B------:R-:W-:Y:S01]  /*93e0*/  LOP3.LUT R88, R142, 0xffff, RZ, 0xc0, !PT ;  /* 0x0000ffff8e587812 */ /* 0x000fe200078ec0ff */
[----:B------:R-:W-:Y:S01]  /*93f0*/  FFMA.FTZ R131, R18, c[0x0][0x23c], -R100 ;  /* 0x00008f0012837a23 */ /* 0x000fe20000010864 */
[----:B------:R-:W-:Y:S01]  /*9400*/  LOP3.LUT R91, R142, 0xff, RZ, 0xc0, !PT ;  /* 0x000000ff8e5b7812 */ /* 0x000fe200078ec0ff */
[--C-:B------:R-:W-:Y:S01]  /*9410*/  FFMA.FTZ R133, R13, c[0x0][0x23c], -R103.reuse ;  /* 0x00008f000d857a23 */ /* 0x100fe20000010867 */
[----:B------:R-:W-:Y:S01]  /*9420*/  SHF.R.U32.HI R88, RZ, 0x8, R88 ;  /* 0x00000008ff587819 */ /* 0x000fe20000011658 */
[----:B------:R2:W-:Y:S01]  /*9430*/  MUFU.EX2 R94, R97 ;  /* 0x00000061005e7308 */ /* 0x0005e20000000800 */
[----:B------:R-:W-:Y:S02]  /*9440*/  FFMA.FTZ R143, R15, c[0x0][0x23c], -R100 ;  /* 0x00008f000f8f7a23 */ /* 0x000fe40000010864 */
[----:B------:R-:W-:Y:S01]  /*9450*/  PRMT R91, R91, 0x5410, R88 ;  /* 0x000054105b5b7816 */ /* 0x000fe20000000058 */
[----:B------:R-:W-:Y:S02]  /*9460*/  FFMA.FTZ R88, R10, c[0x0][0x23c], -R100 ;  /* 0x00008f000a587a23 */ /* 0x000fe40000010864 */
[C---:B------:R-:W-:Y:S02]  /*9470*/  FMUL.FTZ R38, R84.reuse, R38 ;  /* 0x0000002654267220 */ /* 0x040fe40000410000 */
[--C-:B------:R-:W-:Y:S01]  /*9480*/  HSET2.LE.AND R90, R91, R130.reuse, PT ;  /* 0x000000825b5a7233 */ /* 0x100fe20003803000 */
[----:B------:R-:W-:Y:S01]  /*9490*/  SHF.R.U32.HI R91, RZ, 0x10, R142 ;  /* 0x00000010ff5b7819 */ /* 0x000fe2000001168e */
[----:B------:R-:W3:Y:S01]  /*94a0*/  MUFU.EX2 R88, R88 ;  /* 0x0000005800587308 */ /* 0x000ee20000000800 */
[C---:B------:R-:W-:Y:S02]  /*94b0*/  FMUL.FTZ R39, R84.reuse, R39 ;  /* 0x0000002754277220 */ /* 0x040fe40000410000 */
[----:B-1----:R-:W-:Y:S01]  /*94c0*/  FADD.FTZ R92, R87, R92 ;  /* 0x0000005c575c7221 */ /* 0x002fe20000010000 */
[----:B------:R-:W-:Y:S01]  /*94d0*/  F2FP.BF16.PACK_AB R87, R95, R87 ;  /* 0x000000575f57723e */ /* 0x000fe200000010ff */
[----:B------:R-:W-:Y:S01]  /*94e0*/  FMUL.FTZ R42, R84, R42 ;  /* 0x0000002a542a7220 */ /* 0x000fe20000410000 */
[----:B------:R-:W-:Y:S01]  /*94f0*/  LOP3.LUT R102, R91, 0xff, RZ, 0xc0, !PT ;  /* 0x000000ff5b667812 */ /* 0x000fe200078ec0ff */
[----:B------:R-:W-:Y:S01]  /*9500*/  FADD.FTZ R95, R95, R92 ;  /* 0x0000005c5f5f7221 */ /* 0x000fe20000010000 */
[----:B------:R-:W-:Y:S01]  /*9510*/  LOP3.LUT R90, R90, R87, RZ, 0xc0, !PT ;  /* 0x000000575a5a7212 */ /* 0x000fe200078ec0ff */
[----:B------:R-:W-:Y:S01]  /*9520*/  FMUL.FTZ R43, R84, R43 ;  /* 0x0000002b542b7220 */ /* 0x000fe20000410000 */
[----:B------:R-:W-:Y:S01]  /*9530*/  SHF.R.U32.HI R87, RZ, 0x18, R142 ;  /* 0x00000018ff577819 */ /* 0x000fe2000001168e */
[----:B------:R-:W-:Y:S01]  /*9540*/  FFMA.FTZ R142, R16, c[0x0][0x23c], -R103 ;  /* 0x00008f00108e7a23 */ /* 0x000fe20000010867 */
[----:B------:R-:W-:Y:S01]  /*9550*/  MUFU.EX2 R131, R131 ;  /* 0x0000008300837308 */ /* 0x000fe20000000800 */
[----:B------:R-:W-:Y:S01]  /*9560*/  FMUL.FTZ R46, R84, R46 ;  /* 0x0000002e542e7220 */ /* 0x000fe20000410000 */
[----:B------:R-:W-:Y:S01]  /*9570*/  PRMT R87, R102, 0x5410, R87 ;  /* 0x0000541066577816 */ /* 0x000fe20000000057 */
[----:B------:R-:W-:Y:S01]  /*9580*/  FFMA.FTZ R102, R19, c[0x0][0x23c], -R100 ;  /* 0x00008f0013667a23 */ /* 0x000fe20000010864 */
[----:B--2---:R-:W-:Y:S01]  /*9590*/  LOP3.LUT R97, R145, UR14, R98, 0x96, !PT ;  /* 0x0000000e91617c12 */ /* 0x004fe2000f8e9662 */
[----:B------:R-:W-:Y:S02]  /*95a0*/  FMUL.FTZ R47, R84, R47 ;  /* 0x0000002f542f7220 */ /* 0x000fe40000410000 */
[--C-:B------:R-:W-:Y:S01]  /*95b0*/  HSET2.LE.AND R91, R87, R130.reuse, PT ;  /* 0x00000082575b7233 */ /* 0x100fe20003803000 */
[----:B------:R-:W-:Y:S01]  /*95c0*/  LOP3.LUT R87, R144, 0xffff, RZ, 0xc0, !PT ;  /* 0x0000ffff90577812 */ /* 0x000fe200078ec0ff */
[C---:B------:R-:W-:Y:S01]  /*95d0*/  FMUL.FTZ R50, R84.reuse, R50 ;  /* 0x0000003254327220 */ /* 0x040fe20000410000 */
[----:B------:R-:W1:Y:S01]  /*95e0*/  MUFU.EX2 R142, R142 ;  /* 0x0000008e008e7308 */ /* 0x000e620000000800 */
[----:B------:R-:W-:Y:S01]  /*95f0*/  FMUL.FTZ R51, R84, R51 ;  /* 0x0000003354337220 */ /* 0x000fe20000410000 */
[----:B------:R-:W-:Y:S01]  /*9600*/  SHF.R.U32.HI R87, RZ, 0x8, R87 ;  /* 0x00000008ff577819 */ /* 0x000fe20000011657 */
[----:B---3--:R-:W-:Y:S01]  /*9610*/  FADD.FTZ R107, R88, R107 ;  /* 0x0000006b586b7221 */ /* 0x008fe20000010000 */
[----:B------:R-:W-:Y:S01]  /*9620*/  F2FP.BF16.PACK_AB R88, R94, R88 ;  /* 0x000000585e58723e */ /* 0x000fe200000010ff */
[----:B------:R-:W-:Y:S02]  /*9630*/  FMUL.FTZ R54, R84, R54 ;  /* 0x0000003654367220 */ /* 0x000fe40000410000 */
[----:B------:R-:W-:Y:S01]  /*9640*/  FADD.FTZ R107, R94, R107 ;  /* 0x0000006b5e6b7221 */ /* 0x000fe20000010000 */
[----:B------:R-:W-:Y:S01]  /*9650*/  LOP3.LUT R91, R91, R88, RZ, 0xc0, !PT ;  /* 0x000000585b5b7212 */ /* 0x000fe200078ec0ff */
[----:B------:R-:W-:Y:S01]  /*9660*/  FMUL.FTZ R55, R84, R55 ;  /* 0x0000003754377220 */ /* 0x000fe20000410000 */
[----:B------:R-:W-:Y:S01]  /*9670*/  LOP3.LUT R88, R144, 0xff, RZ, 0xc0, !PT ;  /* 0x000000ff90587812 */ /* 0x000fe200078ec0ff */
[----:B------:R-:W2:Y:S01]  /*9680*/  MUFU.EX2 R102, R102 ;  /* 0x0000006600667308 */ /* 0x000ea20000000800 */
[----:B------:R-:W-:Y:S02]  /*9690*/  FMUL.FTZ R58, R84, R58 ;  /* 0x0000003a543a7220 */ /* 0x000fe40000410000 */
[----:B------:R-:W-:Y:S01]  /*96a0*/  PRMT R87, R88, 0x5410, R87 ;  /* 0x0000541058577816 */ /* 0x000fe20000000057 */
[C---:B------:R-:W-:Y:S02]  /*96b0*/  FMUL.FTZ R59, R84.reuse, R59 ;  /* 0x0000003b543b7220 */ /* 0x040fe40000410000 */
[C---:B------:R-:W-:Y:S02]  /*96c0*/  FMUL.FTZ R62, R84.reuse, R62 ;  /* 0x0000003e543e7220 */ /* 0x040fe40000410000 */
[--C-:B------:R-:W-:Y:S01]  /*96d0*/  HSET2.LE.AND R98, R87, R130.reuse, PT ;  /* 0x0000008257627233 */ /* 0x100fe20003803000 */
[C---:B------:R-:W-:Y:S01]  /*96e0*/  FMUL.FTZ R63, R84.reuse, R63 ;  /* 0x0000003f543f7220 */ /* 0x040fe20000410000 */
[----:B------:R-:W-:Y:S01]  /*96f0*/  MUFU.EX2 R133, R133 ;  /* 0x0000008500857308 */ /* 0x000fe20000000800 */
[C---:B------:R-:W-:Y:S01]  /*9700*/  FMUL.FTZ R66, R84.reuse, R66 ;  /* 0x0000004254427220 */ /* 0x040fe20000410000 */
[----:B-1----:R-:W-:Y:S01]  /*9710*/  F2FP.BF16.PACK_AB R87, R101, R142 ;  /* 0x0000008e6557723e */ /* 0x002fe200000010ff */
[C---:B------:R-:W-:Y:S02]  /*9720*/  FMUL.FTZ R67, R84.reuse, R67 ;  /* 0x0000004354437220 */ /* 0x040fe40000410000 */
[----:B------:R-:W-:Y:S01]  /*9730*/  FMUL.FTZ R70, R84, R70 ;  /* 0x0000004654467220 */ /* 0x000fe20000410000 */
[----:B------:R-:W-:Y:S01]  /*9740*/  LOP3.LUT R98, R98, R87, RZ, 0xc0, !PT ;  /* 0x0000005762627212 */ /* 0x000fe200078ec0ff */
[C---:B------:R-:W-:Y:S01]  /*9750*/  FMUL.FTZ R71, R84.reuse, R71 ;  /* 0x0000004754477220 */ /* 0x040fe20000410000 */
[--C-:B------:R-:W-:Y:S02]  /*9760*/  SHF.R.U32.HI R87, RZ, 0x10, R144.reuse ;  /* 0x00000010ff577819 */ /* 0x100fe40000011690 */
[----:B------:R-:W-:Y:S01]  /*9770*/  MUFU.EX2 R143, R143 ;  /* 0x0000008f008f7308 */ /* 0x000fe20000000800 */
[----:B------:R-:W-:Y:S01]  /*9780*/  SHF.R.U32.HI R144, RZ, 0x18, R144 ;  /* 0x00000018ff907819 */ /* 0x000fe20000011690 */
[C---:B------:R-:W-:Y:S01]  /*9790*/  FMUL.FTZ R74, R84.reuse, R74 ;  /* 0x0000004a544a7220 */ /* 0x040fe20000410000 */
[----:B------:R-:W-:Y:S01]  /*97a0*/  LOP3.LUT R87, R87, 0xff, RZ, 0xc0, !PT ;  /* 0x000000ff57577812 */ /* 0x000fe200078ec0ff */
[----:B------:R-:W-:Y:S01]  /*97b0*/  FMUL.FTZ R75, R84, R75 ;  /* 0x0000004b544b7220 */ /* 0x000fe20000410000 */
[----:B--2---:R-:W-:Y:S01]  /*97c0*/  F2FP.BF16.PACK_AB R88, R102, R131 ;  /* 0x000000836658723e */ /* 0x004fe200000010ff */
[C---:B------:R-:W-:Y:S01]  /*97d0*/  FMUL.FTZ R78, R84.reuse, R78 ;  /* 0x0000004e544e7220 */ /* 0x040fe20000410000 */
[----:B------:R-:W-:Y:S01]  /*97e0*/  PRMT R87, R87, 0x5410, R144 ;  /* 0x0000541057577816 */ /* 0x000fe20000000090 */
[C---:B------:R-:W-:Y:S02]  /*97f0*/  FMUL.FTZ R79, R84.reuse, R79 ;  /* 0x0000004f544f7220 */ /* 0x040fe40000410000 */
[C---:B------:R-:W-:Y:S01]  /*9800*/  FMUL.FTZ R82, R84.reuse, R82 ;  /* 0x0000005254527220 */ /* 0x040fe20000410000 */
[----:B------:R-:W-:Y:S01]  /*9810*/  MUFU.EX2 R153, R153 ;  /* 0x0000009900997308 */ /* 0x000fe20000000800 */
[--C-:B------:R-:W-:Y:S01]  /*9820*/  HSET2.LE.AND R99, R87, R130.reuse, PT ;  /* 0x0000008257637233 */ /* 0x100fe20003803000 */
[----:B------:R-:W-:Y:S01]  /*9830*/  LOP3.LUT R87, R89, 0xffff, RZ, 0xc0, !PT ;  /* 0x0000ffff59577812 */ /* 0x000fe200078ec0ff */
[----:B------:R-:W-:Y:S02]  /*9840*/  FMUL.FTZ R83, R84, R83 ;  /* 0x0000005354537220 */ /* 0x000fe40000410000 */
[--C-:B------:R-:W-:Y:S01]  /*9850*/  FFMA.FTZ R144, R25, c[0x0][0x23c], -R103.reuse ;  /* 0x00008f0019907a23 */ /* 0x100fe20000010867 */
[----:B------:R-:W-:Y:S01]  /*9860*/  LOP3.LUT R99, R99, R88, RZ, 0xc0, !PT ;  /* 0x0000005863637212 */ /* 0x000fe200078ec0ff */
[--C-:B------:R-:W-:Y:S01]  /*9870*/  FFMA.FTZ R156, R28, c[0x0][0x23c], -R103.reuse ;  /* 0x00008f001c9c7a23 */ /* 0x100fe20000010867 */
[----:B------:R-:W-:Y:S01]  /*9880*/  LOP3.LUT R88, R89, 0xff, RZ, 0xc0, !PT ;  /* 0x000000ff59587812 */ /* 0x000fe200078ec0ff */
[----:B------:R-:W-:Y:S01]  /*9890*/  FFMA.FTZ R154, R32, c[0x0][0x23c], -R103 ;  /* 0x00008f00209a7a23 */ /* 0x000fe20000010867 */
[----:B------:R-:W-:Y:S01]  /*98a0*/  SHF.R.U32.HI R87, RZ, 0x8, R87 ;  /* 0x00000008ff577819 */ /* 0x000fe20000011657 */
[----:B------:R-:W-:Y:S01]  /*98b0*/  MUFU.EX2 R144, R144 ;  /* 0x0000009000907308 */ /* 0x000fe20000000800 */
[----:B------:R-:W-:Y:S02]  /*98c0*/  IMAD.MOV.U32 R84, RZ, RZ, R3 ;  /* 0x000000ffff547224 */ /* 0x000fe400078e0003 */
[----:B------:R-:W-:Y:S05]  /*98d0*/  PRMT R87, R88, 0x5410, R87 ;  /* 0x0000541058577816 */ /* 0x000fea0000000057 */
[--C-:B------:R-:W-:Y:S02]  /*98e0*/  HSET2.LE.AND R88, R87, R130.reuse, PT ;  /* 0x0000008257587233 */ /* 0x100fe40003803000 */
[----:B------:R-:W1:Y:S03]  /*98f0*/  MUFU.EX2 R151, R151 ;  /* 0x0000009700977308 */ /* 0x000e660000000800 */
[----:B------:R-:W-:Y:S02]  /*9900*/  LOP3.LUT R88, R88, R85, RZ, 0xc0, !PT ;  /* 0x0000005558587212 */ /* 0x000fe400078ec0ff */
[--C-:B------:R-:W-:Y:S02]  /*9910*/  SHF.R.U32.HI R85, RZ, 0x10, R89.reuse ;  /* 0x00000010ff557819 */ /* 0x100fe40000011659 */
[----:B------:R-:W-:Y:S02]  /*9920*/  SHF.R.U32.HI R89, RZ, 0x18, R89 ;  /* 0x00000018ff597819 */ /* 0x000fe40000011659 */
[----:B------:R-:W-:Y:S02]  /*9930*/  LOP3.LUT R96, R85, 0xff, RZ, 0xc0, !PT ;  /* 0x000000ff55607812 */ /* 0x000fe400078ec0ff */
[----:B------:R-:W-:Y:S02]  /*9940*/  LOP3.LUT R85, R97, 0xffff, RZ, 0xc0, !PT ;  /* 0x0000ffff61557812 */ /* 0x000fe400078ec0ff */
[----:B------:R-:W-:Y:S02]  /*9950*/  PRMT R89, R96, 0x5410, R89 ;  /* 0x0000541060597816 */ /* 0x000fe40000000059 */
[----:B------:R-:W-:Y:S03]  /*9960*/  SHF.R.U32.HI R85, RZ, 0x8, R85 ;  /* 0x00000008ff557819 */ /* 0x000fe60000011655 */
[--C-:B------:R-:W-:Y:S05]  /*9970*/  HSET2.LE.AND R89, R89, R130.reuse, PT ;  /* 0x0000008259597233 */ /* 0x100fea0003803000 */
[----:B------:R-:W-:Y:S02]  /*9980*/  LOP3.LUT R89, R89, R86, RZ, 0xc0, !PT ;  /* 0x0000005659597212 */ /* 0x000fe400078ec0ff */
[----:B------:R-:W-:Y:S02]  /*9990*/  LOP3.LUT R86, R97, 0xff, RZ, 0xc0, !PT ;  /* 0x000000ff61567812 */ /* 0x000fe400078ec0ff */
[----:B-1----:R-:W-:Y:S02]  /*99a0*/  F2FP.BF16.PACK_AB R25, R151, R150 ;  /* 0x000000969719723e */ /* 0x002fe400000010ff */
[----:B------:R-:W-:Y:S02]  /*99b0*/  PRMT R85, R86, 0x5410, R85 ;  /* 0x0000541056557816 */ /* 0x000fe40000000055 */
[--C-:B------:R-:W-:Y:S02]  /*99c0*/  SHF.R.U32.HI R86, RZ, 0x10, R97.reuse ;  /* 0x00000010ff567819 */ /* 0x100fe40000011661 */
[----:B------:R-:W-:Y:S01]  /*99d0*/  SHF.R.U32.HI R97, RZ, 0x18, R97 ;  /* 0x00000018ff617819 */ /* 0x000fe20000011661 */
[--C-:B------:R-:W-:Y:S01]  /*99e0*/  HSET2.LE.AND R96, R85, R130.reuse, PT ;  /* 0x0000008255607233 */ /* 0x100fe20003803000 */
[C---:B------:R-:W-:Y:S01]  /*99f0*/  F2FP.BF16.PACK_AB R85, R133.reuse, R148 ;  /* 0x000000948555723e */ /* 0x040fe200000010ff */
[----:B------:R-:W-:Y:S01]  /*9a00*/  FADD.FTZ R148, R148, R95 ;  /* 0x0000005f94947221 */ /* 0x000fe20000010000 */
[----:B------:R-:W-:Y:S02]  /*9a10*/  LOP3.LUT R86, R86, 0xff, RZ, 0xc0, !PT ;  /* 0x000000ff56567812 */ /* 0x000fe400078ec0ff */
[----:B------:R-:W-:Y:S01]  /*9a20*/  LOP3.LUT R96, R96, R85, RZ, 0xc0, !PT ;  /* 0x0000005560607212 */ /* 0x000fe200078ec0ff */
[----:B------:R-:W-:Y:S01]  /*9a30*/  FADD.FTZ R133, R133, R148 ;  /* 0x0000009485857221 */ /* 0x000fe20000010000 */
[----:B------:R-:W-:Y:S02]  /*9a40*/  IADD3 R85, R93, 0x1, RZ ;  /* 0x000000015d557810 */ /* 0x000fe40007ffe0ff */
[----:B------:R-:W-:Y:S01]  /*9a50*/  PRMT R97, R86, 0x5410, R97 ;  /* 0x0000541056617816 */ /* 0x000fe20000000061 */
[----:B------:R-:W-:Y:S01]  /*9a60*/  FADD.FTZ R32, R142, R133 ;  /* 0x000000858e207221 */ /* 0x000fe20000010000 */
[----:B------:R-:W-:Y:S01]  /*9a70*/  LOP3.LUT R85, R139, UR25, R85, 0x96, !PT ;  /* 0x000000198b557c12 */ /* 0x000fe2000f8e9655 */
[----:B------:R-:W-:Y:S01]  /*9a80*/  FFMA.FTZ R133, R31, c[0x0][0x23c], -R100 ;  /* 0x00008f001f857a23 */ /* 0x000fe20000010864 */
[----:B------:R-:W-:Y:S01]  /*9a90*/  F2FP.BF16.PACK_AB R86, R143, R146 ;  /* 0x000000928f56723e */ /* 0x000fe200000010ff */
[--C-:B------:R-:W-:Y:S01]  /*9aa0*/  HSET2.LE.AND R97, R97, R130.reuse, PT ;  /* 0x0000008261617233 */ /* 0x100fe20003803000 */
[----:B------:R-:W-:Y:S01]  /*9ab0*/  FADD.FTZ R146, R146, R107 ;  /* 0x0000006b92927221 */ /* 0x000fe20000010000 */
[----:B------:R-:W-:Y:S01]  /*9ac0*/  MUFU.EX2 R142, R156 ;  /* 0x0000009c008e7308 */ /* 0x000fe20000000800 */
[----:B------:R-:W-:Y:S02]  /*9ad0*/  IMAD.WIDE.U32 R92, R85, -0x326172a9, RZ ;  /* 0xcd9e8d57555c7825 */ /* 0x000fe400078e00ff */
[----:B------:R-:W-:Y:S02]  /*9ae0*/  LOP3.LUT R97, R97, R86, RZ, 0xc0, !PT ;  /* 0x0000005661617212 */ /* 0x000fe400078ec0ff */
[----:B------:R-:W-:Y:S01]  /*9af0*/  FADD.FTZ R101, R101, R32 ;  /* 0x0000002065657221 */ /* 0x000fe20000010000 */
[----:B------:R-:W-:Y:S01]  /*9b00*/  LOP3.LUT R86, R93, UR13, R136, 0x96, !PT ;  /* 0x0000000d5d567c12 */ /* 0x000fe2000f8e9688 */
[----:B------:R-:W-:Y:S01]  /*9b10*/  FADD.FTZ R146, R143, R146 ;  /* 0x000000928f927221 */ /* 0x000fe20000010000 */
[----:B------:R-:W-:Y:S01]  /*9b20*/  LOP3.LUT R85, R105, UR11, R92, 0x96, !PT ;  /* 0x0000000b69557c12 */ /* 0x000fe2000f8e965c */
[----:B------:R-:W-:Y:S01]  /*9b30*/  FADD.FTZ R150, R150, R101 ;  /* 0x0000006596967221 */ /* 0x000fe20000010000 */
[----:B------:R-:W-:Y:S01]  /*9b40*/  MUFU.EX2 R143, R154 ;  /* 0x0000009a008f7308 */ /* 0x000fe20000000800 */
[----:B------:R-:W-:Y:S04]  /*9b50*/  IMAD.WIDE.U32 R106, R86, -0x2daee0ad, RZ ;  /* 0xd2511f53566a7825 */ /* 0x000fe800078e00ff */
[----:B------:R-:W-:Y:S01]  /*9b60*/  IMAD.WIDE.U32 R94, R85, -0x2daee0ad, RZ ;  /* 0xd2511f53555e7825 */ /* 0x000fe200078e00ff */
[----:B------:R-:W-:Y:S03]  /*9b70*/  LOP3.LUT R86, R107, UR10, R134, 0x96, !PT ;  /* 0x0000000a6b567c12 */ /* 0x000fe6000f8e9686 */
[----:B------:R-:W-:Y:S01]  /*9b80*/  FADD.FTZ R150, R151, R150 ;  /* 0x0000009697967221 */ /* 0x000fe20000010000 */
[----:B------:R-:W-:Y:S01]  /*9b90*/  LOP3.LUT R106, R95, UR8, R106, 0x96, !PT ;  /* 0x000000085f6a7c12 */ /* 0x000fe2000f8e966a */
[----:B------:R-:W-:Y:S01]  /*9ba0*/  IMAD.WIDE.U32 R86, R86, -0x326172a9, RZ ;  /* 0xcd9e8d5756567825 */ /* 0x000fe200078e00ff */
[----:B------:R-:W-:Y:S03]  /*9bb0*/  MUFU.EX2 R133, R133 ;  /* 0x0000008500857308 */ /* 0x000fe60000000800 */
[----:B------:R-:W-:Y:S01]  /*9bc0*/  IMAD.WIDE.U32 R106, R106, -0x326172a9, RZ ;  /* 0xcd9e8d576a6a7825 */ /* 0x000fe200078e00ff */
[----:B------:R-:W-:Y:S04]  /*9bd0*/  LOP3.LUT R104, R87, UR9, R104, 0x96, !PT ;  /* 0x0000000957687c12 */ /* 0x000fe8000f8e9668 */
[----:B------:R-:W-:Y:S01]  /*9be0*/  LOP3.LUT R86, R107, UR7, R86, 0x96, !PT ;  /* 0x000000076b567c12 */ /* 0x000fe2000f8e9656 */
[----:B------:R-:W-:Y:S04]  /*9bf0*/  IMAD.WIDE.U32 R92, R104, -0x2daee0ad, RZ ;  /* 0xd2511f53685c7825 */ /* 0x000fe800078e00ff */
[----:B------:R-:W-:Y:S01]  /*9c00*/  IMAD.WIDE.U32 R86, R86, -0x2daee0ad, RZ ;  /* 0xd2511f5356567825 */ /* 0x000fe200078e00ff */
[----:B------:R-:W-:Y:S04]  /*9c10*/  LOP3.LUT R104, R93, UR6, R94, 0x96, !PT ;  /* 0x000000065d687c12 */ /* 0x000fe8000f8e965e */
[----:B------:R-:W-:Y:S01]  /*9c20*/  LOP3.LUT R85, R87, UR4, R92, 0x96, !PT ;  /* 0x0000000457557c12 */ /* 0x000fe2000f8e965c */
[----:B------:R-:W-:Y:S04]  /*9c30*/  IMAD.WIDE.U32 R104, R104, -0x326172a9, RZ ;  /* 0xcd9e8d5768687825 */ /* 0x000fe800078e00ff */
[----:B------:R-:W-:Y:S01]  /*9c40*/  IMAD.WIDE.U32 R94, R85, -0x326172a9, RZ ;  /* 0xcd9e8d57555e7825 */ /* 0x000fe200078e00ff */
[----:B------:R-:W-:Y:S03]  /*9c50*/  LOP3.LUT R105, R105, UR5, R106, 0x96, !PT ;  /* 0x0000000569697c12 */ /* 0x000fe6000f8e966a */
[----:B------:R-:W-:Y:S01]  /*9c60*/  FFMA.FTZ R87, R27, c[0x0][0x23c], -R100 ;  /* 0x00008f001b577a23 */ /* 0x000fe20000010864 */
[C---:B------:R-:W-:Y:S02]  /*9c70*/  LOP3.LUT R85, R94.reuse, 0xffff, RZ, 0xc0, !PT ;  /* 0x0000ffff5e557812 */ /* 0x040fe400078ec0ff */
[----:B------:R-:W-:Y:S02]  /*9c80*/  LOP3.LUT R149, R94, 0xff, RZ, 0xc0, !PT ;  /* 0x000000ff5e957812 */ /* 0x000fe400078ec0ff */
[----:B------:R-:W-:Y:S01]  /*9c90*/  SHF.R.U32.HI R92, RZ, 0x8, R85 ;  /* 0x00000008ff5c7819 */ /* 0x000fe20000011655 */
[----:B------:R-:W-:Y:S01]  /*9ca0*/  MUFU.EX2 R87, R87 ;  /* 0x0000005700577308 */ /* 0x000fe20000000800 */
[----:B------:R-:W-:Y:S01]  /*9cb0*/  SHF.R.U32.HI R147, RZ, 0x10, R94 ;  /* 0x00000010ff937819 */ /* 0x000fe2000001165e */
[--C-:B------:R-:W-:Y:S01]  /*9cc0*/  FFMA.FTZ R85, R24, c[0x0][0x23c], -R103.reuse ;  /* 0x00008f0018557a23 */ /* 0x100fe20000010867 */
[----:B------:R-:W-:Y:S01]  /*9cd0*/  PRMT R149, R149, 0x5410, R92 ;  /* 0x0000541095957816 */ /* 0x000fe2000000005c */
[----:B------:R-:W-:Y:S01]  /*9ce0*/  FFMA.FTZ R103, R33, c[0x0][0x23c], -R103 ;  /* 0x00008f0021677a23 */ /* 0x000fe20000010867 */
[----:B------:R-:W-:Y:S01]  /*9cf0*/  LOP3.LUT R92, R95, UR15, R104, 0x96, !PT ;  /* 0x0000000f5f5c7c12 */ /* 0x000fe2000f8e9668 */
[----:B------:R-:W-:Y:S01]  /*9d00*/  FFMA.FTZ R104, R26, c[0x0][0x23c], -R100 ;  /* 0x00008f001a687a23 */ /* 0x000fe20000010864 */
[----:B------:R-:W-:Y:S02]  /*9d10*/  SHF.R.U32.HI R94, RZ, 0x18, R94 ;  /* 0x00000018ff5e7819 */ /* 0x000fe4000001165e */
[----:B------:R-:W-:Y:S01]  /*9d20*/  LOP3.LUT R147, R147, 0xff, RZ, 0xc0, !PT ;  /* 0x000000ff93937812 */ /* 0x000fe200078ec0ff */
[----:B------:R-:W-:Y:S01]  /*9d30*/  MUFU.EX2 R148, R103 ;  /* 0x0000006700947308 */ /* 0x000fe20000000800 */
[----:B------:R-:W-:Y:S02]  /*9d40*/  SHF.R.U32.HI R107, RZ, 0x10, R92 ;  /* 0x00000010ff6b7819 */ /* 0x000fe4000001165c */
[----:B------:R-:W-:Y:S02]  /*9d50*/  PRMT R147, R147, 0x5410, R94 ;  /* 0x0000541093937816 */ /* 0x000fe4000000005e */
[C---:B------:R-:W-:Y:S02]  /*9d60*/  LOP3.LUT R94, R92.reuse, 0xffff, RZ, 0xc0, !PT ;  /* 0x0000ffff5c5e7812 */ /* 0x040fe400078ec0ff */
[----:B------:R-:W-:Y:S02]  /*9d70*/  LOP3.LUT R145, R92, 0xff, RZ, 0xc0, !PT ;  /* 0x000000ff5c917812 */ /* 0x000fe400078ec0ff */
[----:B------:R-:W-:Y:S01]  /*9d80*/  SHF.R.U32.HI R94, RZ, 0x8, R94 ;  /* 0x00000008ff5e7819 */ /* 0x000fe2000001165e */
[----:B------:R-:W1:Y:S01]  /*9d90*/  MUFU.EX2 R104, R104 ;  /* 0x0000006800687308 */ /* 0x000e620000000800 */
[----:B------:R-:W-:Y:S02]  /*9da0*/  SHF.R.U32.HI R92, RZ, 0x18, R92 ;  /* 0x00000018ff5c7819 */ /* 0x000fe4000001165c */
[----:B------:R-:W-:Y:S02]  /*9db0*/  LOP3.LUT R107, R107, 0xff, RZ, 0xc0, !PT ;  /* 0x000000ff6b6b7812 */ /* 0x000fe400078ec0ff */
[----:B------:R-:W-:Y:S02]  /*9dc0*/  PRMT R145, R145, 0x5410, R94 ;  /* 0x0000541091917816 */ /* 0x000fe4000000005e */
[----:B------:R-:W-:Y:S02]  /*9dd0*/  PRMT R107, R107, 0x5410, R92 ;  /* 0x000054106b6b7816 */ /* 0x000fe4000000005c */
[----:B------:R-:W2:Y:S01]  /*9de0*/  LDSM.16.MT88.4 R92, [R110+0x6000] ;  /* 0x006000006e5c783b */ /* 0x000ea20000004200 */
[----:B------:R-:W3:Y:S01]  /*9df0*/  MUFU.EX2 R85, R85 ;  /* 0x0000005500557308 */ /* 0x000ee20000000800 */
[----:B-1----:R-:W-:Y:S02]  /*9e00*/  F2FP.BF16.PACK_AB R28, R87, R104 ;  /* 0x00000068571c723e */ /* 0x002fe400000010ff */
[----:B---3--:R-:W-:Y:S01]  /*9e10*/  F2FP.BF16.PACK_AB R27, R144, R85 ;  /* 0x00000055901b723e */ /* 0x008fe200000010ff */
        /* <DEDUP_REMOVED lines=35> */
[--C-:B------:R-:W-:Y:S01]  /*a050*/  HSET2.LE.AND R88, R145, R130.reuse, PT ;  /* 0x0000008291587233 */ /* 0x100fe20003803000 */
[----:B------:R-:W-:Y:S01]  /*a060*/  HMMA.16816.F32.BF16 R80, R96, R90, R80 ;  /* 0x0000005a6050723c */ /* 0x000fe20000041850 */
[--C-:B------:R-:W-:Y:S01]  /*a070*/  HSET2.LE.AND R89, R107, R130.reuse, PT ;  /* 0x000000826b597233 */ /* 0x100fe20003803000 */
[----:B------:R-:W1:Y:S02]  /*a080*/  LDSM.16.MT88.4 R96, [R108+0x6800] ;  /* 0x006800006c60783b */ /* 0x000e640000004200 */
[----:B------:R-:W-:Y:S01]  /*a090*/  LOP3.LUT R88, R88, R25, RZ, 0xc0, !PT ;  /* 0x0000001958587212 */ /* 0x000fe200078ec0ff */
[----:B------:R-:W-:Y:S02]  /*a0a0*/  IMAD.WIDE.U32 R106, R105, -0x2daee0ad, RZ ;  /* 0xd2511f53696a7825 */ /* 0x000fe400078e00ff */
[--C-:B------:R-:W-:Y:S02]  /*a0b0*/  HSET2.LE.AND R91, R147, R130.reuse, PT ;  /* 0x00000082935b7233 */ /* 0x100fe40003803000 */
[--C-:B------:R-:W-:Y:S03]  /*a0c0*/  HSET2.LE.AND R90, R149, R130.reuse, PT ;  /* 0x00000082955a7233 */ /* 0x100fe60003803000 */
[----:B------:R-:W-:Y:S01]  /*a0d0*/  LOP3.LUT R91, R91, R28, RZ, 0xc0, !PT ;  /* 0x0000001c5b5b7212 */ /* 0x000fe200078ec0ff */
[----:B------:R-:W-:Y:S01]  /*a0e0*/  FADD.FTZ R25, R131, R146 ;  /* 0x0000009283197221 */ /* 0x000fe20000010000 */
[----:B------:R-:W-:Y:S01]  /*a0f0*/  F2FP.BF16.PACK_AB R28, R153, R152 ;  /* 0x00000098991c723e */ /* 0x000fe200000010ff */
[--C-:B------:R-:W-:Y:S01]  /*a100*/  FFMA.FTZ R146, R30, c[0x0][0x23c], -R100.reuse ;  /* 0x00008f001e927a23 */ /* 0x100fe20000010864 */
[----:B------:R-:W-:Y:S01]  /*a110*/  LOP3.LUT R90, R90, R27, RZ, 0xc0, !PT ;  /* 0x0000001b5a5a7212 */ /* 0x000fe200078ec0ff */
[----:B------:R-:W-:Y:S01]  /*a120*/  FADD.FTZ R25, R102, R25 ;  /* 0x0000001966197221 */ /* 0x000fe20000010000 */
[----:B------:R-:W-:Y:S01]  /*a130*/  LOP3.LUT R89, R89, R28, RZ, 0xc0, !PT ;  /* 0x0000001c59597212 */ /* 0x000fe200078ec0ff */
[--C-:B------:R-:W-:Y:S01]  /*a140*/  FFMA.FTZ R145, R34, c[0x0][0x23c], -R100.reuse ;  /* 0x00008f0022917a23 */ /* 0x100fe20000010864 */
[----:B------:R-:W-:Y:S01]  /*a150*/  LDSM.16.MT88.4 R28, [R108+0x8800] ;  /* 0x008800006c1c783b */ /* 0x000fe20000004200 */
[----:B------:R-:W-:Y:S01]  /*a160*/  FFMA.FTZ R100, R35, c[0x0][0x23c], -R100 ;  /* 0x00008f0023647a23 */ /* 0x000fe20000010864 */
[----:B------:R-:W-:Y:S01]  /*a170*/  LOP3.LUT R27, R106, 0xff, RZ, 0xc0, !PT ;  /* 0x000000ff6a1b7812 */ /* 0x000fe200078ec0ff */
[----:B------:R-:W-:Y:S01]  /*a180*/  FADD.FTZ R32, R152, R25 ;  /* 0x0000001998207221 */ /* 0x000fe20000010000 */
[--C-:B------:R-:W-:Y:S01]  /*a190*/  SHF.R.U32.HI R34, RZ, 0x10, R106.reuse ;  /* 0x00000010ff227819 */ /* 0x100fe2000001166a */
[C---:B------:R-:W-:Y:S01]  /*a1a0*/  HMMA.16816.F32.BF16 R36, R88.reuse, R92, R36 ;  /* 0x0000005c5824723c */ /* 0x040fe20000041824 */
[----:B------:R2:W-:Y:S01]  /*a1b0*/  MUFU.EX2 R152, R100 ;  /* 0x0000006400987308 */ /* 0x0005e20000000800 */
[----:B------:R-:W-:Y:S01]  /*a1c0*/  SHF.R.U32.HI R33, RZ, 0x18, R106 ;  /* 0x00000018ff217819 */ /* 0x000fe2000001166a */
[----:B------:R-:W-:Y:S01]  /*a1d0*/  FADD.FTZ R153, R153, R32 ;  /* 0x0000002099997221 */ /* 0x000fe20000010000 */
[----:B------:R-:W-:Y:S02]  /*a1e0*/  LOP3.LUT R86, R107, UR14, R86, 0x96, !PT ;  /* 0x0000000e6b567c12 */ /* 0x000fe4000f8e9656 */
[----:B------:R-:W-:Y:S01]  /*a1f0*/  LOP3.LUT R34, R34, 0xff, RZ, 0xc0, !PT ;  /* 0x000000ff22227812 */ /* 0x000fe200078ec0ff */
[----:B------:R-:W-:Y:S01]  /*a200*/  FADD.FTZ R154, R104, R153 ;  /* 0x00000099689a7221 */ /* 0x000fe20000010000 */
[C---:B------:R-:W-:Y:S01]  /*a210*/  HMMA.16816.F32.BF16 R40, R88.reuse, R94, R40 ;  /* 0x0000005e5828723c */ /* 0x040fe20000041828 */
[----:B------:R-:W3:Y:S02]  /*a220*/  LDSM.16.MT88.4 R92, [R110+0x7800] ;  /* 0x007800006e5c783b */ /* 0x000ee40000004200 */
[----:B------:R-:W-:Y:S01]  /*a230*/  MUFU.EX2 R145, R145 ;  /* 0x0000009100917308 */ /* 0x000fe20000000800 */
[----:B------:R-:W-:Y:S01]  /*a240*/  PRMT R33, R34, 0x5410, R33 ;  /* 0x0000541022217816 */ /* 0x000fe20000000021 */
[----:B------:R-:W-:Y:S01]  /*a250*/  FADD.FTZ R87, R87, R154 ;  /* 0x0000009a57577221 */ /* 0x000fe20000010000 */
[----:B------:R-:W-:Y:S02]  /*a260*/  SHF.R.U32.HI R25, RZ, 0x10, R86 ;  /* 0x00000010ff197819 */ /* 0x000fe40000011656 */
[C---:B-1----:R-:W-:Y:S01]  /*a270*/  HMMA.16816.F32.BF16 R44, R88.reuse, R96, R44 ;  /* 0x00000060582c723c */ /* 0x042fe2000004182c */
[--C-:B------:R-:W-:Y:S04]  /*a280*/  HSET2.LE.AND R35, R33, R130.reuse, PT ;  /* 0x0000008221237233 */ /* 0x100fe80003803000 */
[----:B------:R-:W1:Y:S01]  /*a290*/  MUFU.EX2 R131, R155 ;  /* 0x0000009b00837308 */ /* 0x000e620000000800 */
[----:B------:R-:W-:Y:S02]  /*a2a0*/  LOP3.LUT R25, R25, 0xff, RZ, 0xc0, !PT ;  /* 0x000000ff19197812 */ /* 0x000fe400078ec0ff */
[C---:B------:R-:W-:Y:S01]  /*a2b0*/  HMMA.16816.F32.BF16 R48, R88.reuse, R98, R48 ;  /* 0x000000625830723c */ /* 0x040fe20000041830 */
[----:B------:R-:W4:Y:S06]  /*a2c0*/  LDSM.16.MT88.4 R96, [R108+0x7800] ;  /* 0x007800006c60783b */ /* 0x000f2c0000004200 */
[----:B------:R-:W5:Y:S02]  /*a2d0*/  MUFU.EX2 R146, R146 ;  /* 0x0000009200927308 */ /* 0x000f640000000800 */
[----:B--2---:R-:W-:Y:S01]  /*a2e0*/  LDSM.16.MT88.4 R100, [R110+0x8c00] ;  /* 0x008c00006e64783b */ /* 0x004fe20000004200 */
[C---:B---3--:R-:W-:Y:S08]  /*a2f0*/  HMMA.16816.F32.BF16 R52, R88.reuse, R92, R52 ;  /* 0x0000005c5834723c */ /* 0x048ff00000041834 */
[C---:B------:R-:W-:Y:S01]  /*a300*/  HMMA.16816.F32.BF16 R56, R88.reuse, R94, R56 ;  /* 0x0000005e5838723c */ /* 0x040fe20000041838 */
[----:B------:R-:W2:Y:S07]  /*a310*/  LDSM.16.MT88.4 R92, [R110+0x8800] ;  /* 0x008800006e5c783b */ /* 0x000eae0000004200 */
[C---:B----4-:R-:W-:Y:S07]  /*a320*/  HMMA.16816.F32.BF16 R60, R88.reuse, R96, R60 ;  /* 0x00000060583c723c */ /* 0x050fee000004183c */
[----:B------:R-:W-:Y:S01]  /*a330*/  LOP3.LUT R96, R106, 0xffff, RZ, 0xc0, !PT ;  /* 0x0000ffff6a607812 */ /* 0x000fe200078ec0ff */
[C---:B------:R-:W-:Y:S01]  /*a340*/  HMMA.16816.F32.BF16 R64, R88.reuse, R98, R64 ;  /* 0x000000625840723c */ /* 0x040fe20000041840 */
[----:B------:R-:W-:Y:S03]  /*a350*/  LDSM.16.MT88.4 R104, [R108+0x8c00] ;  /* 0x008c00006c68783b */ /* 0x000fe60000004200 */
[----:B------:R-:W-:Y:S04]  /*a360*/  SHF.R.U32.HI R96, RZ, 0x8, R96 ;  /* 0x00000008ff607819 */ /* 0x000fe80000011660 */
[----:B------:R-:W-:Y:S02]  /*a370*/  PRMT R27, R27, 0x5410, R96 ;  /* 0x000054101b1b7816 */ /* 0x000fe40000000060 */
[----:B------:R-:W3:Y:S03]  /*a380*/  LDSM.16.MT88.4 R96, [R110+0x6c00] ;  /* 0x006c00006e60783b */ /* 0x000ee60000004200 */
[--C-:B------:R-:W-:Y:S01]  /*a390*/  HSET2.LE.AND R34, R27, R130.reuse, PT ;  /* 0x000000821b227233 */ /* 0x100fe20003803000 */
[----:B-1----:R-:W-:Y:S01]  /*a3a0*/  F2FP.BF16.PACK_AB R27, R131, R142 ;  /* 0x0000008e831b723e */ /* 0x002fe200000010ff */
[C---:B--2---:R-:W-:Y:S07]  /*a3b0*/  HMMA.16816.F32.BF16 R68, R88.reuse, R92, R68 ;  /* 0x0000005c5844723c */ /* 0x044fee0000041844 */
[C---:B------:R-:W-:Y:S01]  /*a3c0*/  LOP3.LUT R92, R86.reuse, 0xffff, RZ, 0xc0, !PT ;  /* 0x0000ffff565c7812 */ /* 0x040fe200078ec0ff */
[C---:B------:R-:W-:Y:S01]  /*a3d0*/  HMMA.16816.F32.BF16 R72, R88.reuse, R94, R72 ;  /* 0x0000005e5848723c */ /* 0x040fe20000041848 */
[----:B------:R-:W-:Y:S03]  /*a3e0*/  LOP3.LUT R93, R86, 0xff, RZ, 0xc0, !PT ;  /* 0x000000ff565d7812 */ /* 0x000fe600078ec0ff */
[----:B------:R-:W-:Y:S02]  /*a3f0*/  SHF.R.U32.HI R92, RZ, 0x8, R92 ;  /* 0x00000008ff5c7819 */ /* 0x000fe4000001165c */
[----:B------:R-:W-:Y:S02]  /*a400*/  SHF.R.U32.HI R86, RZ, 0x18, R86 ;  /* 0x00000018ff567819 */ /* 0x000fe40000011656 */
[C---:B------:R-:W-:Y:S01]  /*a410*/  HMMA.16816.F32.BF16 R76, R88.reuse, R28, R76 ;  /* 0x0000001c584c723c */ /* 0x040fe2000004184c */
[----:B------:R-:W-:Y:S03]  /*a420*/  PRMT R93, R93, 0x5410, R92 ;  /* 0x000054105d5d7816 */ /* 0x000fe6000000005c */
[----:B------:R-:W-:Y:S02]  /*a430*/  PRMT R25, R25, 0x5410, R86 ;  /* 0x0000541019197816 */ /* 0x000fe40000000056 */
[--C-:B------:R-:W-:Y:S01]  /*a440*/  HSET2.LE.AND R32, R93, R130.reuse, PT ;  /* 0x000000825d207233 */ /* 0x100fe20003803000 */
[----:B------:R-:W-:Y:S01]  /*a450*/  F2FP.BF16.PACK_AB R28, R152, R145 ;  /* 0x00000091981c723e */ /* 0x000fe200000010ff */
[----:B------:R-:W-:Y:S01]  /*a460*/  HMMA.16816.F32.BF16 R80, R88, R30, R80 ;  /* 0x0000001e5850723c */ /* 0x000fe20000041850 */
[----:B------:R-:W-:Y:S01]  /*a470*/  HSET2.LE.AND R33, R25, R130, PT ;  /* 0x0000008219217233 */ /* 0x000fe20003803000 */
[----:B------:R-:W-:Y:S02]  /*a480*/  LDSM.16.MT88.4 R88, [R110+0x7c00] ;  /* 0x007c00006e58783b */ /* 0x000fe40000004200 */
[----:B------:R-:W-:Y:S02]  /*a490*/  LOP3.LUT R35, R35, R28, RZ, 0xc0, !PT ;  /* 0x0000001c23237212 */ /* 0x000fe400078ec0ff */
[C---:B-----5:R-:W-:Y:S01]  /*a4a0*/  F2FP.BF16.PACK_AB R86, R133.reuse, R146 ;  /* 0x000000928556723e */ /* 0x060fe200000010ff */
[----:B------:R-:W-:Y:S01]  /*a4b0*/  FADD.FTZ R146, R146, R87 ;  /* 0x0000005792927221 */ /* 0x000fe20000010000 */
[----:B------:R-:W-:Y:S02]  /*a4c0*/  F2FP.BF16.PACK_AB R25, R148, R143 ;  /* 0x0000008f9419723e */ /* 0x000fe400000010ff */
[----:B------:R-:W1:Y:S02]  /*a4d0*/  LDSM.16.MT88.4 R28, [R108+0x6c00] ;  /* 0x006c00006c1c783b */ /* 0x000e640000004200 */
[----:B------:R-:W-:Y:S01]  /*a4e0*/  LOP3.LUT R32, R32, R27, RZ, 0xc0, !PT ;  /* 0x0000001b20207212 */ /* 0x000fe200078ec0ff */
[----:B------:R-:W-:Y:S01]  /*a4f0*/  FADD.FTZ R146, R133, R146 ;  /* 0x0000009285927221 */ /* 0x000fe20000010000 */
[----:B------:R-:W-:Y:S02]  /*a500*/  LOP3.LUT R33, R33, R86, RZ, 0xc0, !PT ;  /* 0x0000005621217212 */ /* 0x000fe400078ec0ff */
[----:B------:R-:W-:Y:S01]  /*a510*/  LOP3.LUT R34, R34, R25, RZ, 0xc0, !PT ;  /* 0x0000001922227212 */ /* 0x000fe200078ec0ff */
[----:B------:R-:W-:Y:S01]  /*a520*/  FADD.FTZ R25, R85, R150 ;  /* 0x0000009655197221 */ /* 0x000fe20000010000 */
[----:B------:R-:W2:Y:S01]  /*a530*/  LDSM.16.MT88.4 R92, [R108+0x7c00] ;  /* 0x007c00006c5c783b */ /* 0x000ea20000004200 */
[----:B------:R-:W-:Y:S02]  /*a540*/  IMAD.MOV.U32 R85, RZ, RZ, R2 ;  /* 0x000000ffff557224 */ /* 0x000fe400078e0002 */
[----:B------:R-:W-:Y:S02]  /*a550*/  FADD.FTZ R25, R144, R25 ;  /* 0x0000001990197221 */ /* 0x000fe40000010000 */
[C---:B---3--:R-:W-:Y:S02]  /*a560*/  HMMA.16816.F32.BF16 R36, R32.reuse, R96, R36 ;  /* 0x000000602024723c */ /* 0x048fe40000041824 */
[----:B------:R-:W-:Y:S04]  /*a570*/  FADD.FTZ R142, R142, R25 ;  /* 0x000000198e8e7221 */ /* 0x000fe80000010000 */
[----:B------:R-:W-:Y:S02]  /*a580*/  FADD.FTZ R142, R131, R142 ;  /* 0x0000008e838e7221 */ /* 0x000fe40000010000 */
[C---:B------:R-:W-:Y:S01]  /*a590*/  HMMA.16816.F32.BF16 R40, R32.reuse, R98, R40 ;  /* 0x000000622028723c */ /* 0x040fe20000041828 */
[----:B------:R-:W-:Y:S03]  /*a5a0*/  FADD.FTZ R131, R145, R146 ;  /* 0x0000009291837221 */ /* 0x000fe60000010000 */
[----:B------:R-:W-:Y:S02]  /*a5b0*/  FADD.FTZ R133, R143, R142 ;  /* 0x0000008e8f857221 */ /* 0x000fe40000010000 */
[----:B------:R-:W-:Y:S02]  /*a5c0*/  FADD.FTZ R131, R152, R131 ;  /* 0x0000008398837221 */ /* 0x000fe40000010000 */
[----:B------:R-:W-:Y:S01]  /*a5d0*/  FADD.FTZ R133, R148, R133 ;  /* 0x0000008594857221 */ /* 0x000fe20000010000 */
[C---:B-1----:R-:W-:Y:S08]  /*a5e0*/  HMMA.16816.F32.BF16 R44, R32.reuse, R28, R44 ;  /* 0x0000001c202c723c */ /* 0x042ff0000004182c */
[C---:B------:R-:W-:Y:S08]  /*a5f0*/  HMMA.16816.F32.BF16 R48, R32.reuse, R30, R48 ;  /* 0x0000001e2030723c */ /* 0x040ff00000041830 */
[C---:B------:R-:W-:Y:S08]  /*a600*/  HMMA.16816.F32.BF16 R52, R32.reuse, R88, R52 ;  /* 0x000000582034723c */ /* 0x040ff00000041834 */
[C---:B------:R-:W-:Y:S08]  /*a610*/  HMMA.16816.F32.BF16 R56, R32.reuse, R90, R56 ;  /* 0x0000005a2038723c */ /* 0x040ff00000041838 */
[C---:B--2---:R-:W-:Y:S08]  /*a620*/  HMMA.16816.F32.BF16 R60, R32.reuse, R92, R60 ;  /* 0x0000005c203c723c */ /* 0x044ff0000004183c */
[C---:B------:R-:W-:Y:S08]  /*a630*/  HMMA.16816.F32.BF16 R64, R32.reuse, R94, R64 ;  /* 0x0000005e2040723c */ /* 0x040ff00000041840 */
[C---:B------:R-:W-:Y:S08]  /*a640*/  HMMA.16816.F32.BF16 R68, R32.reuse, R100, R68 ;  /* 0x000000642044723c */ /* 0x040ff00000041844 */
[C---:B------:R-:W-:Y:S08]  /*a650*/  HMMA.16816.F32.BF16 R72, R32.reuse, R102, R72 ;  /* 0x000000662048723c */ /* 0x040ff00000041848 */
[C---:B------:R-:W-:Y:S08]  /*a660*/  HMMA.16816.F32.BF16 R76, R32.reuse, R104, R76 ;  /* 0x00000068204c723c */ /* 0x040ff0000004184c */
[----:B------:R-:W-:Y:S01]  /*a670*/  HMMA.16816.F32.BF16 R80, R32, R106, R80 ;  /* 0x0000006a2050723c */ /* 0x000fe20000041850 */
[----:B------:R-:W-:-:S07]  /*a680*/  @P2 BRA `(.L_x_812) ;  /* 0xffffd88000002947 */ /* 0x000fce000383ffff */
.L_x_811:
[----:B------:R-:W1:Y:S01]  /*a690*/  SHFL.BFLY PT, R0, R133, 0x2, 0x1f ;  /* 0x0c401f0085007f89 */ /* 0x000e6200000e0000 */
[----:B------:R-:W-:Y:S01]  /*a6a0*/  MOV R10, 0x3f800000 ;  /* 0x3f800000000a7802 */ /* 0x000fe20000000f00 */
[----:B------:R-:W-:Y:S01]  /*a6b0*/  IMAD.MOV.U32 R11, RZ, RZ, 0x3f800000 ;  /* 0x3f800000ff0b7424 */ /* 0x000fe200078e00ff */
[----:B------:R-:W-:Y:S01]  /*a6c0*/  BSSY B0, `(.L_x_815) ;  /* 0x00000da000007945 */ /* 0x000fe20003800000 */
        /* <DEDUP_REMOVED lines=14> */
[----:B------:R-:W-:-:S02]  /*a7b0*/  FSETP.NE.FTZ.AND P4, PT, R9, RZ, PT ;  /* 0x000000ff0900720b */ /* 0x000fc40003f95000 */
[----:B------:R-:W-:Y:S01]  /*a7c0*/  IADD3 R5, -R12, R7, RZ ;  /* 0x000000070c057210 */ /* 0x000fe20007ffe1ff */
[----:B------:R-:W-:Y:S01]  /*a7d0*/  IMAD.IADD R4, R7, 0x1, -R4 ;  /* 0x0000000107047824 */ /* 0x000fe200078e0a04 */
[----:B------:R-:W-:Y:S01]  /*a7e0*/  FSETP.NE.FTZ.AND P3, PT, R8, RZ, PT ;  /* 0x000000ff0800720b */ /* 0x000fe20003f75000 */
[----:B------:R-:W-:Y:S01]  /*a7f0*/  IMAD R12, R115, 0x10, R116 ;  /* 0x00000010730c7824 */ /* 0x000fe200078e0274 */
[----:B------:R-:W-:Y:S02]  /*a800*/  LEA R0, R0, R5, 0x8 ;  /* 0x0000000500007211 */ /* 0x000fe400078e40ff */
[----:B------:R-:W-:-:S05]  /*a810*/  SHF.R.S32.HI R5, RZ, 0x2, R6 ;  /* 0x00000002ff057819 */ /* 0x000fca0000011406 */
[----:B------:R-:W1:Y:S08]  /*a820*/  @P4 MUFU.RCP R10, R9 ;  /* 0x00000009000a4308 */ /* 0x000e700000001000 */
[----:B------:R-:W2:Y:S01]  /*a830*/  @P3 MUFU.RCP R11, R8 ;  /* 0x00000008000b3308 */ /* 0x000ea20000001000 */
[----:B-1----:R-:W-:-:S07]  /*a840*/  FMUL.FTZ R10, R10, c[0x0][0x2dc] ;  /* 0x0000b7000a0a7a20 */ /* 0x002fce0000410000 */
[----:B------:R-:W1:Y:S01]  /*a850*/  @P4 MUFU.LG2 R9, R9 ;  /* 0x0000000900094308 */ /* 0x000e620000000c00 */
[C---:B------:R-:W-:Y:S02]  /*a860*/  FMUL.FTZ R36, R10.reuse, R36 ;  /* 0x000000240a247220 */ /* 0x040fe40000410000 */
[C---:B------:R-:W-:Y:S02]  /*a870*/  FMUL.FTZ R37, R10.reuse, R37 ;  /* 0x000000250a257220 */ /* 0x040fe40000410000 */
[----:B------:R-:W-:-:S03]  /*a880*/  FMUL.FTZ R40, R10, R40 ;  /* 0x000000280a287220 */ /* 0x000fc60000410000 */
[----:B------:R-:W3:Y:S01]  /*a890*/  @P3 MUFU.LG2 R8, R8 ;  /* 0x0000000800083308 */ /* 0x000ee20000000c00 */
        /* <DEDUP_REMOVED lines=32> */
[----:B--2---:R-:W-:Y:S01]  /*aaa0*/  FMUL.FTZ R11, R11, c[0x0][0x2dc] ;  /* 0x0000b7000b0b7a20 */ /* 0x004fe20000410000 */
[----:B------:R-:W-:Y:S02]  /*aab0*/  F2FP.BF16.PACK_AB R76, R77, R76 ;  /* 0x0000004c4d4c723e */ /* 0x000fe400000010ff */
[----:B------:R-:W-:Y:S01]  /*aac0*/  LEA.HI R10, R10, R5, RZ, 0x3 ;  /* 0x000000050a0a7211 */ /* 0x000fe200078f18ff */
[----:B------:R-:W-:Y:S01]  /*aad0*/  FMUL.FTZ R38, R11, R38 ;  /* 0x000000260b267220 */ /* 0x000fe20000410000 */
[----:B------:R-:W-:Y:S01]  /*aae0*/  F2FP.BF16.PACK_AB R80, R81, R80 ;  /* 0x000000505150723e */ /* 0x000fe200000010ff */
[C---:B------:R-:W-:Y:S01]  /*aaf0*/  FMUL.FTZ R39, R11.reuse, R39 ;  /* 0x000000270b277220 */ /* 0x040fe20000410000 */
[----:B------:R-:W-:Y:S01]  /*ab00*/  LOP3.LUT R10, R10, 0xfffffff8, RZ, 0xc0, !PT ;  /* 0xfffffff80a0a7812 */ /* 0x000fe200078ec0ff */
[----:B------:R-:W-:-:S02]  /*ab10*/  FMUL.FTZ R42, R11, R42 ;  /* 0x0000002a0b2a7220 */ /* 0x000fc40000410000 */
[----:B------:R-:W-:Y:S01]  /*ab20*/  FMUL.FTZ R43, R11, R43 ;  /* 0x0000002b0b2b7220 */ /* 0x000fe20000410000 */
[----:B------:R-:W-:Y:S01]  /*ab30*/  F2FP.BF16.PACK_AB R38, R39, R38 ;  /* 0x000000262726723e */ /* 0x000fe200000010ff */
[----:B------:R-:W-:Y:S02]  /*ab40*/  IMAD.IADD R10, R5, 0x1, -R10 ;  /* 0x00000001050a7824 */ /* 0x000fe400078e0a0a */
[----:B------:R-:W-:Y:S01]  /*ab50*/  FMUL.FTZ R46, R11, R46 ;  /* 0x0000002e0b2e7220 */ /* 0x000fe20000410000 */
[----:B------:R-:W-:Y:S01]  /*ab60*/  F2FP.BF16.PACK_AB R42, R43, R42 ;  /* 0x0000002a2b2a723e */ /* 0x000fe200000010ff */
[C---:B------:R-:W-:Y:S01]  /*ab70*/  FMUL.FTZ R47, R11.reuse, R47 ;  /* 0x0000002f0b2f7220 */ /* 0x040fe20000410000 */
[----:B------:R-:W-:Y:S01]  /*ab80*/  LEA.HI R13, R10, R10, RZ, 0x1 ;  /* 0x0000000a0a0d7211 */ /* 0x000fe200078f08ff */
[C---:B------:R-:W-:Y:S02]  /*ab90*/  FMUL.FTZ R50, R11.reuse, R50 ;  /* 0x000000320b327220 */ /* 0x040fe40000410000 */
        /* <DEDUP_REMOVED lines=11> */
[----:B------:R-:W-:Y:S01]  /*ac50*/  LOP3.LUT R10, R14, 0x1, RZ, 0xc0, !PT ;  /* 0x000000010e0a7812 */ /* 0x000fe200078ec0ff */
[----:B------:R-:W-:Y:S01]  /*ac60*/  IMAD R0, R13, 0x10, R0 ;  /* 0x000000100d007824 */ /* 0x000fe200078e0200 */
[----:B------:R-:W-:Y:S01]  /*ac70*/  LEA.HI R15, R15, R15, RZ, 0x1d ;  /* 0x0000000f0f0f7211 */ /* 0x000fe200078fe8ff */
[C---:B------:R-:W-:Y:S01]  /*ac80*/  FMUL.FTZ R63, R11.reuse, R63 ;  /* 0x0000003f0b3f7220 */ /* 0x040fe20000410000 */
[----:B------:R-:W-:Y:S01]  /*ac90*/  ISETP.NE.U32.AND P1, PT, R10, 0x1, PT ;  /* 0x000000010a00780c */ /* 0x000fe20003f25070 */
[C---:B------:R-:W-:Y:S01]  /*aca0*/  FMUL.FTZ R66, R11.reuse, R66 ;  /* 0x000000420b427220 */ /* 0x040fe20000410000 */
[----:B------:R-:W-:Y:S01]  /*acb0*/  LEA R0, R0, R15, 0x1 ;  /* 0x0000000f00007211 */ /* 0x000fe200078e08ff */
[----:B------:R-:W2:Y:S01]  /*acc0*/  LDC.U8 R10, c[0x0][0x329] ;  /* 0x0000ca40ff0a7b82 */ /* 0x000ea20000000000 */
[----:B------:R-:W-:Y:S01]  /*acd0*/  LOP3.LUT P0, RZ, R14, 0x2, RZ, 0xc0, !PT ;  /* 0x000000020eff7812 */ /* 0x000fe2000780c0ff */
        /* <DEDUP_REMOVED lines=14> */
[C---:B------:R-:W-:Y:S01]  /*adc0*/  FMUL.FTZ R79, R11.reuse, R79 ;  /* 0x0000004f0b4f7220 */ /* 0x040fe20000410000 */
[----:B------:R-:W-:Y:S01]  /*add0*/  IADD3 R17, R0, R15, RZ ;  /* 0x0000000f00117210 */ /* 0x000fe20007ffe0ff */
[----:B------:R-:W-:Y:S01]  /*ade0*/  FMUL.FTZ R82, R11, R82 ;  /* 0x000000520b527220 */ /* 0x000fe20000410000 */
[----:B------:R-:W-:Y:S01]  /*adf0*/  F2FP.BF16.PACK_AB R54, R55, R54 ;  /* 0x000000363736723e */ /* 0x000fe200000010ff */
[----:B------:R-:W-:Y:S01]  /*ae00*/  FMUL.FTZ R11, R11, R83 ;  /* 0x000000530b0b7220 */ /* 0x000fe20000410000 */
[----:B------:R-:W-:Y:S01]  /*ae10*/  F2FP.BF16.PACK_AB R58, R59, R58 ;  /* 0x0000003a3b3a723e */ /* 0x000fe200000010ff */
[----:B------:R-:W-:Y:S01]  /*ae20*/  STS [R13], R36 ;  /* 0x000000240d007388 */ /* 0x000fe20000000800 */
[----:B------:R-:W-:-:S02]  /*ae30*/  F2FP.BF16.PACK_AB R62, R63, R62 ;  /* 0x0000003e3f3e723e */ /* 0x000fc400000010ff */
[----:B------:R-:W-:Y:S01]  /*ae40*/  F2FP.BF16.PACK_AB R82, R11, R82 ;  /* 0x000000520b52723e */ /* 0x000fe200000010ff */
[----:B------:R-:W-:Y:S01]  /*ae50*/  STS [R13+0x200], R38 ;  /* 0x000200260d007388 */ /* 0x000fe20000000800 */
[----:B------:R-:W4:Y:S01]  /*ae60*/  LDC.U8 R11, c[0x0][0x328] ;  /* 0x0000ca00ff0b7b82 */ /* 0x000f220000000000 */
[----:B------:R-:W-:Y:S02]  /*ae70*/  F2FP.BF16.PACK_AB R66, R67, R66 ;  /* 0x000000424342723e */ /* 0x000fe400000010ff */
[----:B------:R5:W-:Y:S01]  /*ae80*/  STS [R15], R40 ;  /* 0x000000280f007388 */ /* 0x000be20000000800 */
[----:B------:R-:W-:Y:S02]  /*ae90*/  F2FP.BF16.PACK_AB R70, R71, R70 ;  /* 0x000000464746723e */ /* 0x000fe400000010ff */
[----:B------:R-:W-:Y:S01]  /*aea0*/  F2FP.BF16.PACK_AB R74, R75, R74 ;  /* 0x0000004a4b4a723e */ /* 0x000fe200000010ff */
[----:B------:R-:W-:Y:S01]  /*aeb0*/  STS [R15+0x200], R42 ;  /* 0x0002002a0f007388 */ /* 0x000fe20000000800 */
[----:B------:R-:W-:-:S02]  /*aec0*/  F2FP.BF16.PACK_AB R78, R79, R78 ;  /* 0x0000004e4f4e723e */ /* 0x000fc400000010ff */
[----:B--2---:R-:W-:Y:S01]  /*aed0*/  ISETP.NE.AND P5, PT, R10, RZ, PT ;  /* 0x000000ff0a00720c */ /* 0x004fe20003fa5270 */
[----:B------:R2:W-:Y:S01]  /*aee0*/  STS [R19], R44 ;  /* 0x0000002c13007388 */ /* 0x0005e20000000800 */
[----:B------:R-:W-:-:S03]  /*aef0*/  ISETP.NE.AND P0, PT, R114, -0x1, PT ;  /* 0xffffffff7200780c */ /* 0x000fc60003f05270 */
[----:B------:R-:W-:Y:S04]  /*af00*/  STS [R19+0x200], R46 ;  /* 0x0002002e13007388 */ /* 0x000fe80000000800 */
[----:B------:R-:W-:Y:S04]  /*af10*/  STS [R17], R48 ;  /* 0x0000003011007388 */ /* 0x000fe80000000800 */
[----:B------:R-:W-:Y:S01]  /*af20*/  STS [R17+0x200], R50 ;  /* 0x0002003211007388 */ /* 0x000fe20000000800 */
[C---:B----4-:R-:W-:Y:S01]  /*af30*/  ISETP.NE.AND P1, PT, R11.reuse, RZ, PT ;  /* 0x000000ff0b00720c */ /* 0x050fe20003f25270 */
[----:B------:R-:W-:Y:S01]  /*af40*/  @P5 IMAD.MOV.U32 R14, RZ, RZ, c[0x0][0x210] ;  /* 0x00008400ff0e5624 */ /* 0x000fe200078e00ff */
[----:B------:R-:W-:Y:S01]  /*af50*/  @!P5 ISETP.NE.AND P2, PT, R11, RZ, PT ;  /* 0x000000ff0b00d20c */ /* 0x000fe20003f45270 */
[----:B------:R-:W-:Y:S01]  /*af60*/  STS [R13+0x1000], R52 ;  /* 0x001000340d007388 */ /* 0x000fe20000000800 */
[----:B------:R-:W-:Y:S01]  /*af70*/  ISETP.EQ.AND P1, PT, R10, RZ, P1 ;  /* 0x000000ff0a00720c */ /* 0x000fe20000f22270 */
[----:B------:R-:W-:Y:S01]  /*af80*/  @P5 IMAD R14, R14, c[0x0][0x214], RZ ;  /* 0x000085000e0e5a24 */ /* 0x000fe200078e02ff */
[----:B------:R-:W-:Y:S01]  /*af90*/  @!P5 MOV R10, c[0x0][0x214] ;  /* 0x00008500000ada02 */ /* 0x000fe20000000f00 */
[----:B------:R-:W-:Y:S01]  /*afa0*/  STS [R13+0x1200], R54 ;  /* 0x001200360d007388 */ /* 0x000fe20000000800 */
[----:B-----5:R-:W-:-:S02]  /*afb0*/  @P0 IMAD.WIDE.U32 R40, R114, c[0x0][0x1e8], RZ ;  /* 0x00007a0072280a25 */ /* 0x020fc400078e00ff */
[----:B------:R-:W-:Y:S01]  /*afc0*/  @!P5 SEL R14, R10, c[0x0][0x234], !P2 ;  /* 0x00008d000a0eda07 */ /* 0x000fe20005000000 */
[----:B------:R-:W-:Y:S04]  /*afd0*/  STS [R15+0x1000], R56 ;  /* 0x001000380f007388 */ /* 0x000fe80000000800 */
[----:B------:R-:W-:Y:S02]  /*afe0*/  STS [R15+0x1200], R58 ;  /* 0x0012003a0f007388 */ /* 0x000fe40000000800 */
[----:B--2---:R-:W-:Y:S02]  /*aff0*/  @!P1 CS2R R44, SRZ ;  /* 0x00000000002c9805 */ /* 0x004fe4000001ff00 */
        /* <DEDUP_REMOVED lines=12> */
[----:B--2---:R-:W-:-:S03]  /*b0c0*/  @P0 IMAD R13, R114, c[0x0][0x1ec], R41 ;  /* 0x00007b00720d0a24 */ /* 0x004fc600078e0229 */
[----:B------:R-:W-:Y:S01]  /*b0d0*/  BAR.SYNC.DEFER_BLOCKING 0x0 ;  /* 0x0000000000007b1d */ /* 0x000fe20000010000 */
[----:B----4-:R-:W-:-:S05]  /*b0e0*/  @P5 MOV R15, 0x1 ;  /* 0x00000001000f5802 */ /* 0x010fca0000000f00 */
[----:B------:R-:W2:Y:S01]  /*b0f0*/  S2R R0, SR_CTAID.Y ;  /* 0x0000000000007919 */ /* 0x000ea20000002600 */
[----:B------:R-:W-:-:S03]  /*b100*/  @!P5 IMAD R15, R14, c[0x0][0x1c0], RZ ;  /* 0x000070000e0fda24 */ /* 0x000fc600078e02ff */
[----:B------:R-:W4:Y:S04]  /*b110*/  S2R R10, SR_CTAID.X ;  /* 0x00000000000a7919 */ /* 0x000f280000002500 */
[----:B------:R-:W5:Y:S04]  /*b120*/  S2R R11, SR_CTAID.Z ;  /* 0x00000000000b7919 */ /* 0x000f680000002700 */
[----:B------:R1:W3:Y:S04]  /*b130*/  LDS.128 R32, [R118] ;  /* 0x0000000076207984 */ /* 0x0002e80000000c00 */
[----:B------:R1:W3:Y:S01]  /*b140*/  LDS.128 R28, [R118+0x800] ;  /* 0x00080000761c7984 */ /* 0x0002e20000000c00 */
[----:B--2---:R-:W-:Y:S01]  /*b150*/  @P1 IMAD R41, R0, c[0x0][0x214], RZ ;  /* 0x0000850000291a24 */ /* 0x004fe200078e02ff */
[----:B------:R-:W-:-:S02]  /*b160*/  @!P0 SHF.R.S32.HI R7, RZ, 0x1f, R0 ;  /* 0x0000001fff078819 */ /* 0x000fc40000011400 */
[----:B------:R2:W2:Y:S01]  /*b170*/  LDS.128 R24, [R118+0x1000] ;  /* 0x0010000076187984 */ /* 0x0004a20000000c00 */
[C---:B------:R-:W-:Y:S01]  /*b180*/  IMAD R15, R0.reuse, R15, RZ ;  /* 0x0000000f000f7224 */ /* 0x040fe200078e02ff */
[----:B------:R-:W-:Y:S02]  /*b190*/  @P1 SEL R114, R41, R114, !P0 ;  /* 0x0000007229721207 */ /* 0x000fe40004000000 */
[----:B------:R2:W2:Y:S01]  /*b1a0*/  LDS.128 R20, [R118+0x1800] ;  /* 0x0018000076147984 */ /* 0x0004a20000000c00 */
[----:B------:R-:W-:Y:S01]  /*b1b0*/  @P5 MOV R41, c[0x0][0x210] ;  /* 0x0000840000295a02 */ /* 0x000fe20000000f00 */
[----:B------:R-:W-:Y:S01]  /*b1c0*/  @!P0 IMAD.WIDE.U32 R42, R0, c[0x0][0x1e0], RZ ;  /* 0x00007800002a8a25 */ /* 0x000fe200078e00ff */
[----:B------:R-:W-:Y:S01]  /*b1d0*/  @!P5 MOV R41, 0x1 ;  /* 0x000000010029d802 */ /* 0x000fe20000000f00 */
[----:B------:R2:W2:Y:S01]  /*b1e0*/  LDS.128 R16, [R118+0x2000] ;  /* 0x0020000076107984 */ /* 0x0004a20000000c00 */
[----:B------:R-:W-:Y:S01]  /*b1f0*/  LOP3.LUT P5, RZ, R4, 0x3, RZ, 0xc0, !PT ;  /* 0x0000000304ff7812 */ /* 0x000fe200078ac0ff */
[--C-:B------:R-:W-:Y:S01]  /*b200*/  @P1 IMAD.MOV.U32 R44, RZ, RZ, R114.reuse ;  /* 0x000000ffff2c1224 */ /* 0x100fe200078e0072 */
[----:B------:R-:W-:Y:S01]  /*b210*/  SEL R15, R15, RZ, !P1 ;  /* 0x000000ff0f0f7207 */ /* 0x000fe20004800000 */
[----:B------:R2:W2:Y:S01]  /*b220*/  LDS.128 R36, [R118+0x2800] ;  /* 0x0028000076247984 */ /* 0x0004a20000000c00 */
[----:B----4-:R-:W-:Y:S01]  /*b230*/  IMAD R4, R10, R41, RZ ;  /* 0x000000290a047224 */ /* 0x010fe200078e02ff */
[----:B------:R-:W-:Y:S01]  /*b240*/  @!P0 MOV R40, R42 ;  /* 0x0000002a00288202 */ /* 0x000fe20000000f00 */
[----:B------:R-:W-:Y:S01]  /*b250*/  @!P0 IMAD R7, R7, c[0x0][0x1e0], RZ ;  /* 0x0000780007078a24 */ /* 0x000fe200078e02ff */
[----:B------:R-:W-:Y:S01]  /*b260*/  @P1 SHF.R.S32.HI R45, RZ, 0x1f, R114 ;  /* 0x0000001fff2d1819 */ /* 0x000fe20000011472 */
[----:B-----5:R-:W-:Y:S01]  /*b270*/  IMAD R15, R11, R14, R15 ;  /* 0x0000000e0b0f7224 */ /* 0x020fe200078e020f */
[----:B------:R-:W-:Y:S01]  /*b280*/  MOV R14, 0x7f800000 ;  /* 0x7f800000000e7802 */ /* 0x000fe20000000f00 */
[----:B------:R-:W-:-:S02]  /*b290*/  IMAD.SHL.U32 R4, R4, 0x40, RZ ;  /* 0x0000004004047824 */ /* 0x000fc400078e00ff */
[----:B-1----:R-:W-:Y:S02]  /*b2a0*/  @P4 FMUL.FTZ R42, R9, 0.69314718246459960938 ;  /* 0x3f317218092a4820 */ /* 0x002fe40000410000 */
        /* <DEDUP_REMOVED lines=27> */
.L_x_816:
[----:B------:R-:W-:Y:S05]  /*b460*/  BSYNC B0 ;  /* 0x0000000000007941 */ /* 0x000fea0003800000 */
.L_x_815:
        /* <DEDUP_REMOVED lines=23> */
[----:B--2---:R1:W-:Y:S04]  /*b5e0*/  @!P2 STG.E.128 [R2.64+0x40], R24 ;  /* 0x000040180200a986 */ /* 0x0043e8000c101d16 */
[----:B------:R1:W-:Y:S02]  /*b5f0*/  @!P1 STG.E.128 [R2.64+0x80], R16 ;  /* 0x0000801002009986 */ /* 0x0003e4000c101d16 */
.L_x_818:
[----:B------:R-:W-:Y:S05]  /*b600*/  BSYNC B0 ;  /* 0x0000000000007941 */ /* 0x000fea0003800000 */
.L_x_817:
        /* <DEDUP_REMOVED lines=16> */
[----:B------:R1:W-:Y:S10]  /*b710*/  @!P1 STG.E.128 [R2.64], R28 ;  /* 0x0000001c02009986 */ /* 0x0003f4000c101d16 */
[----:B------:R-:W-:Y:S05]  /*b720*/  @P0 EXIT ;  /* 0x000000000000094d */ /* 0x000fea0003800000 */
[----:B------:R-:W-:Y:S01]  /*b730*/  STG.E.128 [R2.64+0x80], R36 ;  /* 0x0000802402007986 */ /* 0x000fe2000c101d16 */
[----:B------:R-:W-:Y:S05]  /*b740*/  EXIT ;  /* 0x000000000000794d */ /* 0x000fea0003800000 */
.L_x_788:
[----:B------:R-:W1:Y:S01]  /*b750*/  LDC.U8 R4, c[0x0][0x329] ;  /* 0x0000ca40ff047b82 */ /* 0x000e620000000000 */
[----:B------:R-:W-:Y:S01]  /*b760*/  ISETP.NE.AND P3, PT, R114, -0x1, PT ;  /* 0xffffffff7200780c */ /* 0x000fe20003f65270 */
[----:B------:R-:W-:Y:S01]  /*b770*/  BSSY B0, `(.L_x_819) ;  /* 0x0000043000007945 */ /* 0x000fe20003800000 */
[----:B------:R-:W-:-:S05]  /*b780*/  IADD3 R121, -R22, R121, RZ ;  /* 0x0000007916797210 */ /* 0x000fca0007ffe1ff */
[----:B------:R-:W2:Y:S06]  /*b790*/  LDC.U8 R2, c[0x0][0x328] ;  /* 0x0000ca00ff027b82 */ /* 0x000eac0000000000 */
[----:B------:R-:W-:-:S04]  /*b7a0*/  @P3 IMAD.WIDE.U32 R8, R114, c[0x0][0x1e8], RZ ;  /* 0x00007a0072083a25 */ /* 0x000fc800078e00ff */
[----:B------:R-:W-:Y:S01]  /*b7b0*/  @P3 IMAD R6, R114, c[0x0][0x1ec], R9 ;  /* 0x00007b0072063a24 */ /* 0x000fe200078e0209 */
[----:B-1----:R-:W-:Y:S02]  /*b7c0*/  ISETP.NE.AND P2, PT, R4, RZ, PT ;  /* 0x000000ff0400720c */ /* 0x002fe40003f45270 */
[----:B--2---:R-:W-:-:S04]  /*b7d0*/  ISETP.NE.AND P1, PT, R2, RZ, PT ;  /* 0x000000ff0200720c */ /* 0x004fc80003f25270 */
[----:B------:R-:W-:-:S07]  /*b7e0*/  ISETP.EQ.AND P1, PT, R4, RZ, P1 ;  /* 0x000000ff0400720c */ /* 0x000fce0000f22270 */
[----:B------:R-:W-:Y:S01]  /*b7f0*/  @P2 IMAD.MOV.U32 R5, RZ, RZ, c[0x0][0x210] ;  /* 0x00008400ff052624 */ /* 0x000fe200078e00ff */
[----:B------:R-:W-:Y:S01]  /*b800*/  @!P2 ISETP.NE.AND P0, PT, R2, RZ, PT ;  /* 0x000000ff0200a20c */ /* 0x000fe20003f05270 */
[----:B------:R-:W-:Y:S01]  /*b810*/  @!P2 IMAD.MOV.U32 R2, RZ, RZ, c[0x0][0x214] ;  /* 0x00008500ff02a624 */ /* 0x000fe200078e00ff */
[----:B------:R-:W-:Y:S01]  /*b820*/  @!P3 SHF.R.S32.HI R4, RZ, 0x1f, R23 ;  /* 0x0000001fff04b819 */ /* 0x000fe20000011417 */
[----:B------:R-:W-:Y:S02]  /*b830*/  @P2 IMAD R5, R5, c[0x0][0x214], RZ ;  /* 0x0000850005052a24 */ /* 0x000fe400078e02ff */
[----:B------:R-:W-:Y:S01]  /*b840*/  @P2 IMAD.MOV.U32 R10, RZ, RZ, 0x1 ;  /* 0x00000001ff0a2424 */ /* 0x000fe200078e00ff */
[----:B------:R-:W-:Y:S01]  /*b850*/  @!P2 SEL R5, R2, c[0x0][0x234], !P0 ;  /* 0x00008d000205aa07 */ /* 0x000fe20004000000 */
[----:B------:R-:W-:Y:S01]  /*b860*/  @!P3 IMAD R4, R4, c[0x0][0x1e0], RZ ;  /* 0x000078000404ba24 */ /* 0x000fe200078e02ff */
[----:B------:R-:W-:Y:S01]  /*b870*/  LEA.HI R2, R3, R0, RZ, 0x2 ;  /* 0x0000000003027211 */ /* 0x000fe200078f10ff */
[----:B------:R-:W-:Y:S01]  /*b880*/  @P2 IMAD.MOV.U32 R9, RZ, RZ, c[0x0][0x210] ;  /* 0x00008400ff092624 */ /* 0x000fe200078e00ff */
[----:B------:R-:W-:Y:S01]  /*b890*/  ISETP.NE.OR P0, PT, R114, -0x1, !P1 ;  /* 0xffffffff7200780c */ /* 0x000fe20004f05670 */
[----:B------:R-:W-:Y:S01]  /*b8a0*/  @!P2 IMAD R10, R5, c[0x0][0x1c0], RZ ;  /* 0x00007000050aaa24 */ /* 0x000fe200078e02ff */
[----:B------:R-:W-:Y:S01]  /*b8b0*/  LOP3.LUT R3, R2, 0xfffffffc, RZ, 0xc0, !PT ;  /* 0xfffffffc02037812 */ /* 0x000fe200078ec0ff */
[C---:B------:R-:W-:Y:S01]  /*b8c0*/  @!P3 IMAD R4, R23.reuse, c[0x0][0x1e4], R4 ;  /* 0x000079001704ba24 */ /* 0x040fe200078e0204 */
[----:B------:R-:W-:Y:S01]  /*b8d0*/  SHF.R.S32.HI R14, RZ, 0x2, R2 ;  /* 0x00000002ff0e7819 */ /* 0x000fe20000011402 */
[C---:B------:R-:W-:Y:S01]  /*b8e0*/  IMAD R7, R23.reuse, R10, RZ ;  /* 0x0000000a17077224 */ /* 0x040fe200078e02ff */
[----:B------:R-:W-:Y:S01]  /*b8f0*/  @!P1 CS2R R16, SRZ ;  /* 0x0000000000109805 */ /* 0x000fe2000001ff00 */
[----:B------:R-:W-:Y:S01]  /*b900*/  @!P3 IMAD.WIDE.U32 R10, R23, c[0x0][0x1e0], RZ ;  /* 0x00007800170aba25 */ /* 0x000fe200078e00ff */
[----:B------:R-:W-:-:S02]  /*b910*/  SHF.R.S32.HI R15, RZ, 0x1f, R14 ;  /* 0x0000001fff0f7819 */ /* 0x000fc4000001140e */
[----:B------:R-:W-:Y:S01]  /*b920*/  SEL R7, R7, RZ, !P1 ;  /* 0x000000ff07077207 */ /* 0x000fe20004800000 */
[----:B------:R-:W-:Y:S01]  /*b930*/  IMAD.IADD R3, R0, 0x1, -R3 ;  /* 0x0000000100037824 */ /* 0x000fe200078e0a03 */
[----:B------:R-:W-:Y:S01]  /*b940*/  @!P3 MOV R8, R10 ;  /* 0x0000000a0008b202 */ /* 0x000fe20000000f00 */
[----:B------:R-:W-:Y:S01]  /*b950*/  @!P3 IMAD.IADD R6, R11, 0x1, R4 ;  /* 0x000000010b06b824 */ /* 0x000fe200078e0204 */
[----:B------:R-:W-:Y:S01]  /*b960*/  SHF.R.S32.HI R0, RZ, 0x1f, R26 ;  /* 0x0000001fff007819 */ /* 0x000fe2000001141a */
[----:B------:R-:W-:Y:S02]  /*b970*/  IMAD R7, R26, R5, R7 ;  /* 0x000000051a077224 */ /* 0x000fe400078e0207 */
[----:B------:R-:W-:Y:S02]  /*b980*/  IMAD.SHL.U32 R5, R3, 0x8, RZ ;  /* 0x0000000803057824 */ /* 0x000fe400078e00ff */
[----:B------:R-:W-:Y:S02]  /*b990*/  @!P0 IMAD R114, R23, c[0x0][0x214], RZ ;  /* 0x0000850017728a24 */ /* 0x000fe400078e02ff */
[----:B------:R-:W-:Y:S01]  /*b9a0*/  @!P2 IMAD.MOV.U32 R9, RZ, RZ, 0x1 ;  /* 0x00000001ff09a424 */ /* 0x000fe200078e00ff */
[C---:B------:R-:W-:Y:S01]  /*b9b0*/  IADD3 R12, P0, R5.reuse, R8, RZ ;  /* 0x00000008050c7210 */ /* 0x040fe20007f1e0ff */
[----:B------:R-:W-:Y:S01]  /*b9c0*/  IMAD R11, R0, c[0x0][0x1f0], RZ ;  /* 0x00007c00000b7a24 */ /* 0x000fe200078e02ff */
[----:B------:R-:W-:Y:S01]  /*b9d0*/  ISETP.GE.AND P2, PT, R14, R121, PT ;  /* 0x000000790e00720c */ /* 0x000fe20003f46270 */
[----:B------:R-:W-:Y:S01]  /*b9e0*/  IMAD R22, R22, R9, RZ ;  /* 0x0000000916167224 */ /* 0x000fe200078e02ff */
[----:B------:R-:W-:Y:S01]  /*b9f0*/  LEA.HI.X.SX32 R13, R5, R6, 0x1, P0 ;  /* 0x00000006050d7211 */ /* 0x000fe200000f0eff */
[----:B------:R-:W-:Y:S01]  /*ba00*/  IMAD R11, R26, c[0x0][0x1f4], R11 ;  /* 0x00007d001a0b7a24 */ /* 0x000fe200078e020b */
[----:B------:R-:W-:Y:S01]  /*ba10*/  @P1 MOV R16, R114 ;  /* 0x0000007200101202 */ /* 0x000fe20000000f00 */
[----:B------:R-:W-:Y:S01]  /*ba20*/  IMAD.WIDE R18, R18, 0x40, R14 ;  /* 0x0000004012127825 */ /* 0x000fe200078e020e */
[----:B------:R-:W-:-:S02]  /*ba30*/  @P1 SHF.R.S32.HI R17, RZ, 0x1f, R114 ;  /* 0x0000001fff111819 */ /* 0x000fc40000011472 */
[----:B------:R-:W-:Y:S01]  /*ba40*/  IADD3 R2, R5, 0x20, RZ ;  /* 0x0000002005027810 */ /* 0x000fe20007ffe0ff */
[----:B------:R-:W-:Y:S01]  /*ba50*/  IMAD.WIDE.U32 R26, R26, c[0x0][0x1f0], R12 ;  /* 0x00007c001a1a7a25 */ /* 0x000fe200078e000c */
[----:B------:R-:W-:Y:S02]  /*ba60*/  SHF.R.S32.HI R13, RZ, 0x1f, R22 ;  /* 0x0000001fff0d7819 */ /* 0x000fe40000011416 */
[----:B------:R-:W-:Y:S01]  /*ba70*/  IADD3 R22, P1, P0, R22, R16, R7 ;  /* 0x0000001016167210 */ /* 0x000fe2000783e007 */
[----:B------:R-:W-:Y:S01]  /*ba80*/  IMAD.IADD R11, R11, 0x1, R27 ;  /* 0x000000010b0b7824 */ /* 0x000fe200078e021b */
[----:B------:R-:W-:Y:S02]  /*ba90*/  SHF.R.S32.HI R16, RZ, 0x1f, R7 ;  /* 0x0000001fff107819 */ /* 0x000fe40000011407 */
[----:B------:R-:W-:Y:S02]  /*baa0*/  IADD3 R0, R5, 0x40, RZ ;  /* 0x0000004005007810 */ /* 0x000fe40007ffe0ff */
[----:B------:R-:W-:Y:S01]  /*bab0*/  IADD3.X R13, R13, R17, R16, P1, P0 ;  /* 0x000000110d0d7210 */ /* 0x000fe20000fe0410 */
        /* <DEDUP_REMOVED lines=14> */
.L_x_820:
[----:B------:R-:W-:Y:S05]  /*bba0*/  BSYNC B0 ;  /* 0x0000000000007941 */ /* 0x000fea0003800000 */
.L_x_819:
[----:B------:R-:W-:Y:S01]  /*bbb0*/  IADD3 R4, R14, 0x20, RZ ;  /* 0x000000200e047810 */ /* 0x000fe20007ffe0ff */
[----:B------:R-:W-:Y:S03]  /*bbc0*/  BSSY B0, `(.L_x_821) ;  /* 0x0000012000007945 */ /* 0x000fe60003800000 */
[----:B------:R-:W-:-:S13]  /*bbd0*/  ISETP.GE.AND P0, PT, R4, R121, PT ;  /* 0x000000790400720c */ /* 0x000fda0003f06270 */
        /* <DEDUP_REMOVED lines=16> */
.L_x_822:
[----:B------:R-:W-:Y:S05]  /*bce0*/  BSYNC B0 ;  /* 0x0000000000007941 */ /* 0x000fea0003800000 */
.L_x_821:
        /* <DEDUP_REMOVED lines=19> */
.L_x_823:
        /* <DEDUP_REMOVED lines=14> */
.L_x_1001:


//--------------------- .text._ZN5flash16flash_fwd_kernelI23Flash_fwd_kernel_traitsILi96ELi64ELi64ELi4ELb0ELb0EN7cutlass10bfloat16_tE19Flash_kernel_traitsILi96ELi64ELi64ELi4ES3_EELb1ELb1ELb0ELb0ELb0ELb0ELb0ELb1EEEvNS_16Flash_fwd_paramsE --------------------------
	.section	.text._ZN5flash16flash_fwd_kernelI23Flash_fwd_kernel_traitsILi96ELi64ELi64ELi4ELb0ELb0EN7cutlass10bfloat16_tE19Flash_kernel_traitsILi96ELi64ELi64ELi4ES3_EELb1ELb1ELb0ELb0ELb0ELb0ELb0ELb1EEEvNS_16Flash_fwd_paramsE,"ax",@progbits
	.sectioninfo	@"SHI_REGISTERS=213"
	.align	128
        .global         _ZN5flash16flash_fwd_kernelI23Flash_fwd_kernel_traitsILi96ELi64ELi64ELi4ELb0ELb0EN7cutlass10bfloat16_tE19Flash_kernel_traitsILi96ELi64ELi64ELi4ES3_EELb1ELb1ELb0ELb0ELb0ELb0ELb0ELb1EEEvNS_16Flash_fwd_paramsE
        .type           _ZN5flash16flash_fwd_kernelI23Flash_fwd_kernel_traitsILi96ELi64ELi64ELi4ELb0ELb0EN7cutlass10bfloat16_tE19Flash_kernel_traitsILi96ELi64ELi64ELi4ES3_EELb1ELb1ELb0ELb0ELb0ELb0ELb0ELb1EEEvNS_16Flash_fwd_paramsE,@function
        .size           _ZN5flash16flash_fwd_kernelI23Flash_fwd_kernel_traitsILi96ELi64ELi64ELi4ELb0ELb0EN7cutlass10bfloat16_tE19Flash_kernel_traitsILi96ELi64ELi64ELi4ES3_EELb1ELb1ELb0ELb0ELb0ELb0ELb0ELb1EEEvNS_16Flash_fwd_paramsE,(.L_x_1002 - _ZN5flash16flash_fwd_kernelI23Flash_fwd_kernel_traitsILi96ELi64ELi64ELi4ELb0ELb0EN7cutlass10bfloat16_tE19Flash_kernel_traitsILi96ELi64ELi64ELi4ES3_EELb1ELb1ELb0ELb0ELb0ELb0ELb0ELb1EEEvNS_16Flash_fwd_paramsE)
        .other          _ZN5flash16flash_fwd_kernelI23Flash_fwd_kernel_traitsILi96ELi64ELi64ELi4ELb0ELb0EN7cutlass10bfloat16_tE19Flash_kernel_traitsILi96ELi64ELi64ELi4ES3_EELb1ELb1ELb0ELb0ELb0ELb0ELb0ELb1EEEvNS_16Flash_fwd_paramsE,@"STO_CUDA_ENTRY STV_DEFAULT"
_ZN5flash16flash_fwd_kernelI23Flash_fwd_kernel_traitsILi96ELi64ELi64ELi4ELb0ELb0EN7cutlass10bfloat16_tE19Flash_kernel_traitsILi96ELi64ELi64ELi4ES3_EELb1ELb1ELb0ELb0ELb0ELb0ELb0ELb1EEEvNS_16Flash_fwd_paramsE:
.text._ZN5flash16flash_fwd_kernelI23Flash_fwd_kernel_traitsILi96ELi64ELi64ELi4ELb0ELb0EN7cutlass10bfloat16_tE19Flash_kernel_traitsILi96ELi64ELi64ELi4ES3_EELb1ELb1ELb0ELb0ELb0ELb0ELb0ELb1EEEvNS_16Flash_fwd_paramsE:
        /* <DEDUP_REMOVED lines=9> */
[----:B------:R-:W-:Y:S01]  /*0090*/  IMAD.MOV.U32 R7, RZ, RZ, c[0x0][0x2fc] ;  /* 0x0000bf00ff077624 */ /* 0x000fe200078e00ff */
[----:B------:R-:W-:-:S05]  /*00a0*/  @P1 MOV R6, R84 ;  /* 0x0000005400061202 */ /* 0x000fca0000000f00 */
[----:B------:R1:W3:Y:S01]  /*00b0*/  @P1 LDG.E.64 R8, [R6.64] ;  /* 0x0000001a06081981 */ /* 0x0002e2000c1e1b00 */
[----:B------:R-:W4:Y:S01]  /*00c0*/  LDC.U8 R0, c[0x0][0x312] ;  /* 0x0000c480ff007b82 */ /* 0x000f220000000000 */
[----:B------:R-:W-:Y:S01]  /*00d0*/  ISETP.NE.U32.AND P2, PT, RZ, c[0x0][0x240], PT ;  /* 0x00009000ff007a0c */ /* 0x000fe20003f45070 */
[----:B------:R-:W-:Y:S01]  /*00e0*/  IMAD.MOV.U32 R2, RZ, RZ, 0x4 ;  /* 0x00000004ff027424 */ /* 0x000fe200078e00ff */
[----:B------:R-:W4:Y:S01]  /*00f0*/  S2R R13, SR_CTAID.X ;  /* 0x00000000000d7919 */ /* 0x000f220000002500 */
[----:B------:R-:W-:Y:S01]  /*0100*/  IMAD.MOV.U32 R164, RZ, RZ, -0x1 ;  /* 0xffffffffffa47424 */ /* 0x000fe200078e00ff */
[----:B------:R-:W-:Y:S02]  /*0110*/  ISETP.NE.AND.EX P2, PT, RZ, c[0x0][0x244], PT, P2 ;  /* 0x00009100ff007a0c */ /* 0x000fe40003f45320 */
[----:B------:R-:W4:Y:S04]  /*0120*/  S2R R5, SR_CTAID.Y ;  /* 0x0000000000057919 */ /* 0x000f280000002600 */
[----:B------:R-:W4:Y:S04]  /*0130*/  S2R R24, SR_CTAID.Z ;  /* 0x0000000000187919 */ /* 0x000f280000002700 */
[----:B-1----:R-:W1:Y:S01]  /*0140*/  S2R R6, SR_TID.X ;  /* 0x0000000000067919 */ /* 0x002e620000002100 */
[----:B----4-:R-:W-:Y:S01]  /*0150*/  ISETP.NE.AND P3, PT, R0, RZ, PT ;  /* 0x000000ff0000720c */ /* 0x010fe20003f65270 */
[----:B------:R-:W-:-:S02]  /*0160*/  IMAD.MOV.U32 R15, RZ, RZ, -0x1 ;  /* 0xffffffffff0f7424 */ /* 0x000fc400078e00ff */
[----:B------:R-:W-:Y:S01]  /*0170*/  IMAD.WIDE R20, R5, R2, c[0x0][0x240] ;  /* 0x0000900005147625 */ /* 0x000fe200078e0202 */
[----:B------:R-:W-:-:S04]  /*0180*/  LOP3.LUT R3, R24, R13, R5, 0xfe, !PT ;  /* 0x0000000d18037212 */ /* 0x000fc800078efe05 */
[----:B-1----:R-:W-:-:S13]  /*0190*/  LOP3.LUT P4, RZ, R3, R6, RZ, 0xfc, !PT ;  /* 0x0000000603ff7212 */ /* 0x002fda000788fcff */
[----:B------:R-:W-:Y:S01]  /*01a0*/  @!P4 IMAD.MOV.U32 R16, RZ, RZ, c[0x0][0x308] ;  /* 0x0000c200ff10c624 */ /* 0x000fe200078e00ff */
[----:B------:R-:W-:Y:S01]  /*01b0*/  @!P4 MOV R17, c[0x0][0x30c] ;  /* 0x0000c3000011ca02 */ /* 0x000fe20000000f00 */
[----:B--2---:R-:W1:Y:S01]  /*01c0*/  @P1 R2UR UR28, R10 ;  /* 0x000000000a1c13c2 */ /* 0x004e6200000e0000 */
[----:B---3--:R-:W-:-:S07]  /*01d0*/  @P1 IADD3 R84, P0, R8, c[0x0][0x300], RZ ;  /* 0x0000c00008541a10 */ /* 0x008fce0007f1e0ff */
[----:B------:R-:W2:Y:S01]  /*01e0*/  @P1 R2UR UR29, R11 ;  /* 0x000000000b1d13c2 */ /* 0x000ea200000e0000 */
[----:B------:R-:W-:Y:S01]  /*01f0*/  @P1 IMAD.X R7, RZ, RZ, R9, P0 ;  /* 0x000000ffff071224 */ /* 0x000fe200000e0609 */
[----:B------:R-:W-:Y:S01]  /*0200*/  ISETP.EQ.U32.AND P1, PT, RZ, c[0x0][0x248], PT ;  /* 0x00009200ff007a0c */ /* 0x000fe20003f22070 */
[----:B------:R-:W-:Y:S01]  /*0210*/  IMAD.WIDE R8, R5, R2, c[0x0][0x248] ;  /* 0x0000920005087625 */ /* 0x000fe200078e0202 */
[----:B------:R-:W-:Y:S02]  /*0220*/  ISETP.NE.U32.AND P0, PT, RZ, c[0x0][0x250], PT ;  /* 0x00009400ff007a0c */ /* 0x000fe40003f05070 */
[----:B------:R-:W-:Y:S02]  /*0230*/  ISETP.EQ.OR.EX P1, PT, RZ, c[0x0][0x24c], !P3, P1 ;  /* 0x00009300ff007a0c */ /* 0x000fe40005f22710 */
[----:B------:R-:W-:Y:S02]  /*0240*/  @!P4 MOV R85, R7 ;  /* 0x000000070055c202 */ /* 0x000fe40000000f00 */
[----:B------:R-:W-:Y:S01]  /*0250*/  ISETP.NE.AND.EX P0, PT, RZ, c[0x0][0x254], PT, P0 ;  /* 0x00009500ff007a0c */ /* 0x000fe20003f05300 */
[----:B-1----:R-:W-:-:S02]  /*0260*/  IMAD.U32 R10, RZ, RZ, UR28 ;  /* 0x0000001cff0a7e24 */ /* 0x002fc4000f8e00ff */
[----:B------:R-:W-:Y:S01]  /*0270*/  @!P4 STG.E.64 [R16.64+0x8], R84 ;  /* 0x000008541000c986 */ /* 0x000fe2000c101b1a */
[----:B--2---:R-:W-:-:S05]  /*0280*/  IMAD.U32 R11, RZ, RZ, UR29 ;  /* 0x0000001dff0b7e24 */ /* 0x004fca000f8e00ff */
[----:B------:R1:W-:Y:S04]  /*0290*/  @!P4 STG.E.64 [R16.64], R10 ;  /* 0x0000000a1000c986 */ /* 0x0003e8000c101b1a */
[----:B------:R-:W2:Y:S04]  /*02a0*/  @P2 LDG.E R164, [R20.64] ;  /* 0x0000001a14a42981 */ /* 0x000ea8000c1e1900 */
[----:B------:R-:W2:Y:S01]  /*02b0*/  @P2 LDG.E R169, [R20.64+0x4] ;  /* 0x0000041a14a92981 */ /* 0x000ea2000c1e1900 */
[----:B------:R-:W-:Y:S02]  /*02c0*/  IMAD.MOV.U32 R4, RZ, RZ, RZ ;  /* 0x000000ffff047224 */ /* 0x000fe400078e00ff */
[----:B------:R-:W-:Y:S01]  /*02d0*/  @P0 IMAD.WIDE R18, R5, R2, c[0x0][0x250] ;  /* 0x0000940005120625 */ /* 0x000fe200078e0202 */
[----:B------:R3:W5:Y:S01]  /*02e0*/  @!P1 LDG.E R15, [R8.64] ;  /* 0x0000001a080f9981 */ /* 0x000762000c1e1900 */
[----:B------:R-:W4:Y:S03]  /*02f0*/  LDC.U8 R163, c[0x0][0x2d8] ;  /* 0x0000b600ffa37b82 */ /* 0x000f260000000000 */
[----:B------:R3:W5:Y:S01]  /*0300*/  @P0 LDG.E R4, [R18.64] ;  /* 0x0000001a12040981 */ /* 0x000762000c1e1900 */
[----:B------:R-:W-:-:S04]  /*0310*/  ISETP.NE.U32.AND P0, PT, RZ, c[0x0][0x248], PT ;  /* 0x00009200ff007a0c */ /* 0x000fc80003f05070 */
[----:B------:R-:W-:Y:S02]  /*0320*/  ISETP.NE.AND.EX P0, PT, RZ, c[0x0][0x24c], PT, P0 ;  /* 0x00009300ff007a0c */ /* 0x000fe40003f05300 */
[----:B-1----:R-:W-:-:S04]  /*0330*/  SHF.R.S32.HI R17, RZ, 0x1f, R6 ;  /* 0x0000001fff117819 */ /* 0x002fc80000011406 */
[----:B------:R-:W-:Y:S02]  /*0340*/  LEA.HI R11, R17, R6, RZ, 0x5 ;  /* 0x00000006110b7211 */ /* 0x000fe400078f28ff */
[----:B--2---:R-:W-:Y:S01]  /*0350*/  @P2 IADD3 R169, R169, -R164, RZ ;  /* 0x800000a4a9a92210 */ /* 0x004fe20007ffe0ff */
[----:B------:R-:W-:-:S04]  /*0360*/  @!P2 IMAD.MOV.U32 R169, RZ, RZ, c[0x0][0x214] ;  /* 0x00008500ffa9a624 */ /* 0x000fc800078e00ff */
[----:B------:R-:W-:Y:S05]  /*0370*/  @!P0 BRA `(.L_x_824) ;  /* 0x0000004000008947 */ /* 0x000fea0003800000 */
[----:B---34-:R-:W2:Y:S02]  /*0380*/  @P3 LDG.E R0, [R8.64+0x4] ;  /* 0x0000041a08003981 */ /* 0x018ea4000c1e1900 */
[----:B--2--5:R-:W-:-:S06]  /*0390*/  @P3 IADD3 R0, R0, -R15, RZ ;  /* 0x8000000f00003210 */ /* 0x024fcc0007ffe0ff */
[----:B------:R1:W5:Y:S01]  /*03a0*/  @!P3 LDG.E R0, [R8.64] ;  /* 0x0000001a0800b981 */ /* 0x000362000c1e1900 */
[----:B------:R-:W-:Y:S05]  /*03b0*/  BRA `(.L_x_825) ;  /* 0x0000001000007947 */ /* 0x000fea0003800000 */
.L_x_824:
[----:B---34-:R-:W-:Y:S02]  /*03c0*/  MOV R0, c[0x0][0x218] ;  /* 0x0000860000007a02 */ /* 0x018fe40000000f00 */
.L_x_825:
        /* <DEDUP_REMOVED lines=25> */
[----:B------:R-:W-:Y:S01]  /*0560*/  IMAD R9, R5, c[0x0][0x1c0], R24 ;  /* 0x0000700005097a24 */ /* 0x000fe200078e0218 */
[----:B------:R-:W-:Y:S02]  /*0570*/  ISETP.NE.AND P0, PT, R15, -0x1, PT ;  /* 0xffffffff0f00780c */ /* 0x000fe40003f05270 */
[----:B------:R-:W-:-:S04]  /*0580*/  LOP3.LUT R3, R11, 0xffffffe0, RZ, 0xc0, !PT ;  /* 0xffffffe00b037812 */ /* 0x000fc800078ec0ff */
[----:B------:R-:W-:Y:S02]  /*0590*/  IADD3 R10, R6, -R3, RZ ;  /* 0x80000003060a7210 */ /* 0x000fe40007ffe0ff */
[----:B------:R-:W-:Y:S02]  /*05a0*/  SHF.L.U32 R3, R9, 0x5, RZ ;  /* 0x0000000509037819 */ /* 0x000fe400000006ff */
[--C-:B------:R-:W-:Y:S01]  /*05b0*/  SHF.R.S32.HI R14, RZ, 0x1f, R10.reuse ;  /* 0x0000001fff0e7819 */ /* 0x100fe2000001140a */
[----:B------:R-:W-:Y:S01]  /*05c0*/  @P3 IMAD.WIDE.U32 R28, R164, c[0x0][0x190], RZ ;  /* 0x00006400a41c3a25 */ /* 0x000fe200078e00ff */
[----:B------:R-:W-:Y:S02]  /*05d0*/  @!P3 SHF.R.S32.HI R12, RZ, 0x1f, R5 ;  /* 0x0000001fff0cb819 */ /* 0x000fe40000011405 */
[----:B------:R-:W-:Y:S01]  /*05e0*/  IADD3 R84, P2, P1, R3, R84, R10 ;  /* 0x0000005403547210 */ /* 0x000fe2000795e00a */
[----:B------:R-:W-:Y:S01]  /*05f0*/  @!P3 IMAD.WIDE.U32 R22, R5, c[0x0][0x178], RZ ;  /* 0x00005e000516ba25 */ /* 0x000fe200078e00ff */
[----:B------:R-:W-:-:S02]  /*0600*/  SHF.R.S32.HI R0, RZ, 0x1f, R3 ;  /* 0x0000001fff007819 */ /* 0x000fc40000011403 */
[----:B------:R-:W-:Y:S01]  /*0610*/  @P0 IADD3 R8, R4, R15, RZ ;  /* 0x0000000f04080210 */ /* 0x000fe20007ffe0ff */
[----:B------:R-:W-:Y:S01]  /*0620*/  @!P3 IMAD R12, R12, c[0x0][0x178], RZ ;  /* 0x00005e000c0cba24 */ /* 0x000fe200078e02ff */
[----:B------:R-:W-:Y:S01]  /*0630*/  IADD3.X R0, R0, R7, R14, P2, P1 ;  /* 0x0000000700007210 */ /* 0x000fe200017e240e */
[----:B------:R-:W-:Y:S01]  /*0640*/  @P3 IMAD R3, R164, c[0x0][0x194], R29 ;  /* 0x00006500a4033a24 */ /* 0x000fe200078e021d */
[----:B------:R-:W-:Y:S01]  /*0650*/  @!P3 MOV R28, R22 ;  /* 0x00000016001cb202 */ /* 0x000fe20000000f00 */
[----:B------:R-:W-:Y:S02]  /*0660*/  @!P3 IMAD R7, R5, c[0x0][0x17c], R12 ;  /* 0x00005f000507ba24 */ /* 0x000fe400078e020c */
[----:B------:R-:W-:-:S03]  /*0670*/  @P0 IMAD.WIDE.U32 R18, R8, c[0x0][0x198], RZ ;  /* 0x0000660008120a25 */ /* 0x000fc600078e00ff */
[----:B------:R-:W-:Y:S01]  /*0680*/  @!P3 IADD3 R3, R23, R7, RZ ;  /* 0x000000071703b210 */ /* 0x000fe20007ffe0ff */
[----:B------:R-:W-:Y:S02]  /*0690*/  IMAD R12, R9, c[0x0][0x224], R20 ;  /* 0x00008900090c7a24 */ /* 0x000fe400078e0214 */
[----:B------:R-:W-:Y:S02]  /*06a0*/  @P0 IMAD R8, R8, c[0x0][0x19c], R19 ;  /* 0x0000670008080a24 */ /* 0x000fe400078e0213 */
[----:B------:R-:W-:Y:S01]  /*06b0*/  IMAD R12, R12, c[0x0][0x228], RZ ;  /* 0x00008a000c0c7a24 */ /* 0x000fe200078e02ff */
        /* <DEDUP_REMOVED lines=11> */
.L_x_827:
[----:B------:R-:W-:Y:S01]  /*0770*/  IABS R14, c[0x0][0x1c8] ;  /* 0x00007200000e7a13 */ /* 0x000fe20000000000 */
[----:B------:R-:W-:-:S03]  /*0780*/  IMAD.MOV.U32 R22, RZ, RZ, RZ ;  /* 0x000000ffff167224 */ /* 0x000fc600078e00ff */
[----:B------:R-:W1:Y:S08]  /*0790*/  I2F.RP R16, R14 ;  /* 0x0000000e00107306 */ /* 0x000e700000209400 */
[----:B-1----:R-:W1:Y:S02]  /*07a0*/  MUFU.RCP R23, R16 ;  /* 0x0000001000177308 */ /* 0x002e640000001000 */
[----:B-1----:R-:W-:-:S06]  /*07b0*/  IADD3 R23, R23, 0xffffffe, RZ ;  /* 0x0ffffffe17177810 */ /* 0x002fcc0007ffe0ff */
[----:B------:R-:W1:Y:S02]  /*07c0*/  F2I.FTZ.U32.TRUNC.NTZ R23, R23 ;  /* 0x0000001700177305 */ /* 0x000e64000021f000 */
[----:B-1----:R-:W-:-:S04]  /*07d0*/  IMAD.MOV R7, RZ, RZ, -R23 ;  /* 0x000000ffff077224 */ /* 0x002fc800078e0a17 */
[----:B------:R-:W-:Y:S01]  /*07e0*/  IMAD R9, R7, R14, RZ ;  /* 0x0000000e07097224 */ /* 0x000fe200078e02ff */
[----:B------:R-:W-:-:S03]  /*07f0*/  IABS R7, R24 ;  /* 0x0000001800077213 */ /* 0x000fc60000000000 */
[----:B------:R-:W-:-:S04]  /*0800*/  IMAD.HI.U32 R22, R23, R9, R22 ;  /* 0x0000000917167227 */ /* 0x000fc800078e0016 */
[----:B------:R-:W-:-:S04]  /*0810*/  IMAD.MOV.U32 R9, RZ, RZ, R7 ;  /* 0x000000ffff097224 */ /* 0x000fc800078e0007 */
[----:B------:R-:W-:-:S05]  /*0820*/  IMAD.HI.U32 R128, R22, R9, RZ ;  /* 0x0000000916807227 */ /* 0x000fca00078e00ff */
[----:B------:R-:W-:-:S05]  /*0830*/  IADD3 R7, -R128, RZ, RZ ;  /* 0x000000ff80077210 */ /* 0x000fca0007ffe1ff */
[----:B------:R-:W-:Y:S02]  /*0840*/  IMAD R7, R14, R7, R9 ;  /* 0x000000070e077224 */ /* 0x000fe400078e0209 */
[----:B------:R-:W-:-:S03]  /*0850*/  @P0 IMAD.IADD R9, R4, 0x1, R15 ;  /* 0x0000000104090824 */ /* 0x000fc600078e020f */
[----:B------:R-:W-:Y:S01]  /*0860*/  ISETP.GT.U32.AND P2, PT, R14, R7, PT ;  /* 0x000000070e00720c */ /* 0x000fe20003f44070 */
[----:B------:R-:W-:-:S04]  /*0870*/  @P0 IMAD.WIDE.U32 R26, R9, c[0x0][0x1a0], RZ ;  /* 0x00006800091a0a25 */ /* 0x000fc800078e00ff */
[----:B------:R-:W-:Y:S01]  /*0880*/  @P0 IMAD R9, R9, c[0x0][0x1a4], R27 ;  /* 0x0000690009090a24 */ /* 0x000fe200078e021b */
[----:B------:R-:W-:-:S07]  /*0890*/  SHF.R.S32.HI R27, RZ, 0x1f, R24 ;  /* 0x0000001fff1b7819 */ /* 0x000fce0000011418 */
[----:B------:R-:W-:Y:S01]  /*08a0*/  @!P2 IMAD.IADD R7, R7, 0x1, -R14 ;  /* 0x000000010707a824 */ /* 0x000fe200078e0a0e */
[----:B------:R-:W-:Y:S02]  /*08b0*/  @!P2 IADD3 R128, R128, 0x1, RZ ;  /* 0x000000018080a810 */ /* 0x000fe40007ffe0ff */
[----:B------:R-:W-:Y:S02]  /*08c0*/  ISETP.NE.AND P2, PT, RZ, c[0x0][0x1c8], PT ;  /* 0x00007200ff007a0c */ /* 0x000fe40003f45270 */
[----:B------:R-:W-:Y:S02]  /*08d0*/  ISETP.GE.U32.AND P3, PT, R7, R14, PT ;  /* 0x0000000e0700720c */ /* 0x000fe40003f66070 */
[----:B------:R-:W-:-:S04]  /*08e0*/  LOP3.LUT R7, R24, c[0x0][0x1c8], RZ, 0x3c, !PT ;  /* 0x0000720018077a12 */ /* 0x000fc800078e3cff */
[----:B------:R-:W-:-:S07]  /*08f0*/  ISETP.GE.AND P1, PT, R7, RZ, PT ;  /* 0x000000ff0700720c */ /* 0x000fce0003f26270 */
[----:B------:R-:W-:-:S06]  /*0900*/  @P3 IADD3 R128, R128, 0x1, RZ ;  /* 0x0000000180803810 */ /* 0x000fcc0007ffe0ff */
        /* <DEDUP_REMOVED lines=14> */
.L_x_828:
[-C--:B------:R-:W-:Y:S01]  /*09f0*/  LEA.HI R165, R17, R6.reuse, RZ, 0x2 ;  /* 0x0000000611a57211 */ /* 0x080fe200078f10ff */
        /* <DEDUP_REMOVED lines=12> */
[----:B------:R-:W-:-:S02]  /*0ac0*/  SHF.R.S32.HI R23, RZ, 0x1f, R22 ;  /* 0x0000001fff177819 */ /* 0x000fc40000011416 */
[----:B------:R-:W-:Y:S02]  /*0ad0*/  LOP3.LUT R21, R21, 0xc0, RZ, 0xc0, !PT ;  /* 0x000000c015157812 */ /* 0x000fe400078ec0ff */
[----:B------:R-:W-:Y:S01]  /*0ae0*/  SHF.R.S32.HI R175, RZ, 0x1f, R174 ;  /* 0x0000001fffaf7819 */ /* 0x000fe200000114ae */
[----:B------:R-:W-:Y:S01]  /*0af0*/  IMAD.WIDE R176, R13, 0x40, R22 ;  /* 0x000000400db07825 */ /* 0x000fe200078e0216 */
[--C-:B------:R-:W-:Y:S02]  /*0b00*/  LOP3.LUT R5, R21, 0x18, R174.reuse, 0xf8, !PT ;  /* 0x0000001815057812 */ /* 0x100fe400078ef8ae */
[----:B------:R-:W-:Y:S01]  /*0b10*/  SHF.R.U32.HI R30, RZ, 0x3, R21 ;  /* 0x00000003ff1e7819 */ /* 0x000fe20000011615 */
[----:B------:R-:W-:Y:S01]  /*0b20*/  IMAD.WIDE.U32 R32, R22, c[0x0][0x198], R174 ;  /* 0x0000660016207a25 */ /* 0x000fe200078e00ae */
[----:B------:R-:W-:Y:S02]  /*0b30*/  LOP3.LUT R165, R165, 0x7fffffe, RZ, 0xc0, !PT ;  /* 0x07fffffea5a57812 */ /* 0x000fe400078ec0ff */
[----:B------:R-:W-:-:S02]  /*0b40*/  IADD3 R28, P0, R174, R28, RZ ;  /* 0x0000001cae1c7210 */ /* 0x000fc40007f1e0ff */
[----:B------:R-:W-:Y:S01]  /*0b50*/  LOP3.LUT R15, R17, 0xfffffff0, RZ, 0xc0, !PT ;  /* 0xfffffff0110f7812 */ /* 0x000fe200078ec0ff */
[----:B------:R-:W-:Y:S01]  /*0b60*/  IMAD.IADD R165, R22, 0x1, -R165 ;  /* 0x0000000116a57824 */ /* 0x000fe200078e0aa5 */
[----:B------:R-:W-:Y:S01]  /*0b70*/  LOP3.LUT R30, R5, R30, RZ, 0x3c, !PT ;  /* 0x0000001e051e7212 */ /* 0x000fe200078e3cff */
[----:B------:R-:W-:Y:S01]  /*0b80*/  IMAD R5, R23, c[0x0][0x198], RZ ;  /* 0x0000660017057a24 */ /* 0x000fe200078e02ff */
[----:B------:R-:W-:Y:S01]  /*0b90*/  SHF.R.S32.HI R4, RZ, 0x5, R11 ;  /* 0x00000005ff047819 */ /* 0x000fe2000001140b */
[----:B------:R-:W-:Y:S01]  /*0ba0*/  IMAD.X R29, R175, 0x1, R3, P0 ;  /* 0x00000001af1d7824 */ /* 0x000fe200000e0603 */
[----:B------:R-:W-:Y:S01]  /*0bb0*/  IADD3 R170, P1, R18, R32, RZ ;  /* 0x0000002012aa7210 */ /* 0x000fe20007f3e0ff */
[----:B------:R-:W-:Y:S01]  /*0bc0*/  IMAD R3, R23, c[0x0][0x1a0], RZ ;  /* 0x0000680017037a24 */ /* 0x000fe200078e02ff */
[----:B------:R-:W-:Y:S01]  /*0bd0*/  SHF.R.S32.HI R11, RZ, 0x1f, R11 ;  /* 0x0000001fff0b7819 */ /* 0x000fe2000001140b */
[----:B------:R-:W-:Y:S01]  /*0be0*/  IMAD.IADD R16, R6, 0x1, -R15 ;  /* 0x0000000106107824 */ /* 0x000fe200078e0a0f */
[----:B------:R-:W-:Y:S01]  /*0bf0*/  IADD3 R167, R174, 0x20, RZ ;  /* 0x00000020aea77810 */ /* 0x000fe20007ffe0ff */
[----:B------:R-:W-:Y:S01]  /*0c00*/  IMAD R5, R22, c[0x0][0x19c], R5 ;  /* 0x0000670016057a24 */ /* 0x000fe200078e0205 */
[----:B------:R-:W-:Y:S01]  /*0c10*/  IADD3 R166, R174, 0x40, RZ ;  /* 0x00000040aea67810 */ /* 0x000fe20007ffe0ff */
[----:B------:R-:W-:Y:S01]  /*0c20*/  IMAD R165, R4, 0x8, R165 ;  /* 0x0000000804a57824 */ /* 0x000fe200078e02a5 */
[----:B------:R-:W-:Y:S01]  /*0c30*/  LEA.HI R15, R16, R16, RZ, 0x1 ;  /* 0x00000010100f7211 */ /* 0x000fe200078f08ff */
[----:B------:R-:W-:Y:S01]  /*0c40*/  IMAD.WIDE.U32 R24, R24, c[0x0][0x1a8], R28 ;  /* 0x00006a0018187a25 */ /* 0x000fe200078e001c */
[----:B------:R-:W-:-:S02]  /*0c50*/  IADD3.X R171, R8, R33, R5, P1, !PT ;  /* 0x0000002108ab7210 */ /* 0x000fc40000ffe405 */
[----:B------:R-:W-:Y:S01]  /*0c60*/  LEA.HI R8, R11, R4, RZ, 0x2 ;  /* 0x000000040b087211 */ /* 0x000fe200078f10ff */
[C---:B------:R-:W-:Y:S01]  /*0c70*/  IMAD R28, R22.reuse, c[0x0][0x1a4], R3 ;  /* 0x00006900161c7a24 */ /* 0x040fe200078e0203 */
[----:B------:R-:W-:Y:S01]  /*0c80*/  SHF.R.S32.HI R3, RZ, 0x1f, R128 ;  /* 0x0000001fff037819 */ /* 0x000fe20000011480 */
[----:B------:R-:W-:Y:S01]  /*0c90*/  IMAD.U32 R165, R165, 0x20, R30 ;  /* 0x00000020a5a57824 */ /* 0x000fe200078e001e */
[----:B------:R-:W-:Y:S01]  /*0ca0*/  SHF.R.S32.HI R21, RZ, 0x1, R15 ;  /* 0x00000001ff157819 */ /* 0x000fe2000001140f */
[----:B------:R-:W-:Y:S01]  /*0cb0*/  IMAD.WIDE.U32 R30, R22, c[0x0][0x1a0], R174 ;  /* 0x00006800161e7a25 */ /* 0x000fe200078e00ae */
[----:B------:R-:W-:Y:S02]  /*0cc0*/  SHF.R.S32.HI R14, RZ, 0x1f, R15 ;  /* 0x0000001fff0e7819 */ /* 0x000fe4000001140f */
[----:B------:R-:W-:Y:S01]  /*0cd0*/  SHF.R.S32.HI R5, RZ, 0x1f, R10 ;  /* 0x0000001fff057819 */ /* 0x000fe2000001140a */
[C---:B------:R-:W-:Y:S01]  /*0ce0*/  IMAD R173, R3.reuse, c[0x0][0x1b0], RZ ;  /* 0x00006c0003ad7a24 */ /* 0x040fe200078e02ff */
[----:B------:R-:W-:Y:S01]  /*0cf0*/  IADD3 R30, P0, R26, R30, RZ ;  /* 0x0000001e1a1e7210 */ /* 0x000fe20007f1e0ff */
[----:B------:R-:W-:Y:S01]  /*0d00*/  IMAD R131, R3, c[0x0][0x1b8], RZ ;  /* 0x00006e0003837a24 */ /* 0x000fe200078e02ff */
[----:B------:R-:W-:Y:S01]  /*0d10*/  LOP3.LUT R3, R8, 0xffffffc, RZ, 0xc0, !PT ;  /* 0x0ffffffc08037812 */ /* 0x000fe200078ec0ff */
[----:B------:R-:W-:Y:S01]  /*0d20*/  IMAD.IADD R8, R169, 0x1, -R20 ;  /* 0x00000001a9087824 */ /* 0x000fe200078e0a14 */
[----:B------:R-:W-:Y:S01]  /*0d30*/  LEA.HI R14, R14, R21, RZ, 0x2 ;  /* 0x000000150e0e7211 */ /* 0x000fe200078f10ff */
[C---:B------:R-:W-:Y:S01]  /*0d40*/  IMAD R173, R128.reuse, c[0x0][0x1b4], R173 ;  /* 0x00006d0080ad7a24 */ /* 0x040fe200078e02ad */
[----:B------:R-:W-:Y:S01]  /*0d50*/  IADD3.X R31, R9, R31, R28, P0, !PT ;  /* 0x0000001f091f7210 */ /* 0x000fe200007fe41c */
[----:B------:R-:W-:Y:S01]  /*0d60*/  IMAD R131, R128, c[0x0][0x1bc], R131 ;  /* 0x00006f0080837a24 */ /* 0x000fe200078e0283 */
[----:B------:R-:W-:Y:S01]  /*0d70*/  ISETP.GE.AND P0, PT, R22, R8, PT ;  /* 0x000000081600720c */ /* 0x000fe20003f06270 */
[----:B------:R-:W-:Y:S01]  /*0d80*/  IMAD.WIDE.U32 R170, R128, c[0x0][0x1b0], R170 ;  /* 0x00006c0080aa7a25 */ /* 0x000fe200078e00aa */
[----:B------:R-:W-:-:S02]  /*0d90*/  LOP3.LUT R14, R14, 0xfffffffc, RZ, 0xc0, !PT ;  /* 0xfffffffc0e0e7812 */ /* 0x000fc400078ec0ff */
[----:B------:R-:W-:Y:S01]  /*0da0*/  LEA.HI R11, R5, R10, RZ, 0x2 ;  /* 0x0000000a050b7211 */ /* 0x000fe200078f10ff */
[----:B------:R-:W-:Y:S02]  /*0db0*/  IMAD.IADD R3, R4, 0x1, -R3 ;  /* 0x0000000104037824 */ /* 0x000fe400078e0a03 */
[----:B------:R-:W-:Y:S01]  /*0dc0*/  IMAD.IADD R14, R21, 0x1, -R14 ;  /* 0x00000001150e7824 */ /* 0x000fe200078e0a0e */
[----:B------:R-:W-:Y:S01]  /*0dd0*/  SHF.R.S32.HI R18, RZ, 0x2, R11 ;  /* 0x00000002ff127819 */ /* 0x000fe2000001140b */
[----:B------:R-:W-:Y:S02]  /*0de0*/  IMAD.MOV.U32 R5, RZ, RZ, 0x10 ;  /* 0x00000010ff057424 */ /* 0x000fe400078e00ff */
[----:B------:R-:W-:Y:S01]  /*0df0*/  IMAD.WIDE.U32 R128, R128, c[0x0][0x1b8], R30 ;  /* 0x00006e0080807a25 */ /* 0x000fe200078e001e */
[----:B------:R-:W-:-:S03]  /*0e00*/  LOP3.LUT P1, RZ, R14, 0x2, RZ, 0xc0, !PT ;  /* 0x000000020eff7812 */ /* 0x000fc6000782c0ff */
[----:B------:R-:W-:Y:S01]  /*0e10*/  IMAD R168, R3, 0x10, R18 ;  /* 0x0000001003a87824 */ /* 0x000fe200078e0212 */
        /* <DEDUP_REMOVED lines=38> */
.L_x_830:
[----:B------:R-:W-:Y:S05]  /*1080*/  BSYNC B0 ;  /* 0x0000000000007941 */ /* 0x000fea0003800000 */
.L_x_829:
[----:B------:R-:W-:Y:S01]  /*1090*/  LOP3.LUT R11, R11, 0x7ffffffc, RZ, 0xc0, !PT ;  /* 0x7ffffffc0b0b7812 */ /* 0x000fe200078ec0ff */
[----:B------:R-:W-:Y:S01]  /*10a0*/  IMAD R12, R85, 0x40, R12 ;  /* 0x00000040550c7824 */ /* 0x000fe200078e020c */
[----:B------:R-:W-:Y:S01]  /*10b0*/  IADD3 R9, R22, 0x20, RZ ;  /* 0x0000002016097810 */ /* 0x000fe20007ffe0ff */
[----:B------:R-:W-:Y:S01]  /*10c0*/  UMOV UR21, 0x6 ;  /* 0x0000000600157882 */ /* 0x000fe20000000000 */
[----:B------:R-:W-:Y:S01]  /*10d0*/  BSSY B0, `(.L_x_831) ;  /* 0x000002d000007945 */ /* 0x000fe20003800000 */
[----:B------:R-:W-:Y:S01]  /*10e0*/  IMAD.IADD R11, R10, 0x1, -R11 ;  /* 0x000000010a0b7824 */ /* 0x000fe200078e0a0b */
[----:B------:R-:W-:Y:S01]  /*10f0*/  ISETP.GE.AND P1, PT, R9, R8, PT ;  /* 0x000000080900720c */ /* 0x000fe20003f26270 */
[----:B------:R-:W-:Y:S01]  /*1100*/  ULDC.64 UR6, c[0x0][0x198] ;  /* 0x0000660000067ab9 */ /* 0x000fe20000000a00 */
[----:B------:R-:W-:Y:S01]  /*1110*/  IADD3 R93, R12, -0x40, RZ ;  /* 0xffffffc00c5d7810 */ /* 0x000fe20007ffe0ff */
[----:B------:R-:W-:Y:S01]  /*1120*/  IMAD.SHL.U32 R11, R11, 0x2, RZ ;  /* 0x000000020b0b7824 */ /* 0x000fe200078e00ff */
[----:B------:R-:W-:-:S02]  /*1130*/  USHF.L.U64.HI UR7, UR6, UR21, UR7 ;  /* 0x0000001506077299 */ /* 0x000fc40008010207 */
[----:B------:R-:W-:Y:S01]  /*1140*/  USHF.L.U32 UR8, UR6, 0x6, URZ ;  /* 0x0000000606087899 */ /* 0x000fe2000800063f */
[----:B------:R-:W-:-:S05]  /*1150*/  IMAD R10, R168, c[0x0][0x228], R11 ;  /* 0x00008a00a80a7a24 */ /* 0x000fca00078e020b */
[----:B------:R-:W-:Y:S02]  /*1160*/  IADD3 R94, P0, R93, R10, RZ ;  /* 0x0000000a5d5e7210 */ /* 0x000fe40007f1e0ff */
[----:B------:R-:W-:-:S04]  /*1170*/  SHF.R.S32.HI R10, RZ, 0x1f, R10 ;  /* 0x0000001fff0a7819 */ /* 0x000fc8000001140a */
[----:B------:R-:W-:Y:S01]  /*1180*/  LEA.HI.X.SX32 R93, R93, R10, 0x1, P0 ;  /* 0x0000000a5d5d7211 */ /* 0x000fe200000f0eff */
        /* <DEDUP_REMOVED lines=33> */
.L_x_832:
[----:B------:R-:W-:Y:S05]  /*13a0*/  BSYNC B0 ;  /* 0x0000000000007941 */ /* 0x000fea0003800000 */
.L_x_831:
[----:B------:R-:W-:Y:S01]  /*13b0*/  IADD3 R92, R85, -0x1, RZ ;  /* 0xffffffff555c7810 */ /* 0x000fe20007ffe0ff */
[----:B------:R-:W-:Y:S01]  /*13c0*/  BSSY B0, `(.L_x_833) ;  /* 0x0000025000007945 */ /* 0x000fe20003800000 */
[----:B------:R-:W-:Y:S02]  /*13d0*/  MOV R172, R170 ;  /* 0x000000aa00ac7202 */ /* 0x000fe40000000f00 */
[----:B------:R-:W-:Y:S01]  /*13e0*/  SHF.R.S32.HI R12, RZ, 0x1f, R92 ;  /* 0x0000001fff0c7819 */ /* 0x000fe2000001145c */
[C---:B------:R-:W-:Y:S02]  /*13f0*/  IMAD R8, R92.reuse, -0x40, R2 ;  /* 0xffffffc05c087824 */ /* 0x040fe400078e0202 */
[C---:B--2---:R-:W-:Y:S02]  /*1400*/  IMAD R11, R92.reuse, UR7, RZ ;  /* 0x000000075c0b7c24 */ /* 0x044fe4000f8e02ff */
        /* <DEDUP_REMOVED lines=32> */
.L_x_834:
[----:B------:R-:W-:Y:S05]  /*1610*/  BSYNC B0 ;  /* 0x0000000000007941 */ /* 0x000fea0003800000 */
.L_x_833:
        /* <DEDUP_REMOVED lines=37> */
.L_x_836:
[----:B------:R-:W-:Y:S05]  /*1870*/  BSYNC B0 ;  /* 0x0000000000007941 */ /* 0x000fea0003800000 */
.L_x_835:
[----:B------:R-:W0:Y:S01]  /*1880*/  LDGDEPBAR ;  /* 0x00000000000079af */ /* 0x000e220000000000 */
[----:B------:R-:W-:Y:S01]  /*1890*/  IMAD R11, R4, 0x10, R20 ;  /* 0x00000010040b7824 */ /* 0x000fe200078e0214 */
[----:B------:R-:W-:Y:S01]  /*18a0*/  SHF.R.S32.HI R21, RZ, 0x1f, R16 ;  /* 0x0000001fff157819 */ /* 0x000fe20000011410 */
[----:B------:R-:W-:Y:S01]  /*18b0*/  IMAD R122, R13, 0x4, R4 ;  /* 0x000000040d7a7824 */ /* 0x000fe200078e0204 */
[----:B------:R-:W-:Y:S01]  /*18c0*/  LOP3.LUT R15, R15, 0x7fffffe, RZ, 0xc0, !PT ;  /* 0x07fffffe0f0f7812 */ /* 0x000fe200078ec0ff */
[----:B------:R-:W-:Y:S01]  /*18d0*/  IMAD.MOV.U32 R130, RZ, RZ, R128 ;  /* 0x000000ffff827224 */ /* 0x000fe200078e0080 */
[----:B------:R-:W-:Y:S01]  /*18e0*/  SHF.R.S32.HI R20, RZ, 0x4, R17 ;  /* 0x00000004ff147819 */ /* 0x000fe20000011411 */
[----:B------:R-:W-:Y:S01]  /*18f0*/  UIADD3 UR18, UR29, 0x646e171e, URZ ;  /* 0x646e171e1d127890 */ /* 0x000fe2000fffe03f */
[----:B------:R-:W-:Y:S01]  /*1900*/  LEA.HI R21, R21, R16, RZ, 0x3 ;  /* 0x0000001015157211 */ /* 0x000fe200078f18ff */
[----:B------:R-:W-:Y:S01]  /*1910*/  IMAD.IADD R10, R16, 0x1, -R15 ;  /* 0x00000001100a7824 */ /* 0x000fe200078e0a0f */
[----:B------:R-:W-:Y:S01]  /*1920*/  IADD3 R18, R11, 0x1, R18 ;  /* 0x000000010b127810 */ /* 0x000fe20007ffe012 */
[----:B------:R-:W-:Y:S01]  /*1930*/  IMAD R11, R92, UR21, RZ ;  /* 0x000000155c0b7c24 */ /* 0x000fe2000f8e02ff */
[----:B------:R-:W-:Y:S01]  /*1940*/  LEA.HI R15, R17, R20, RZ, 0x1 ;  /* 0x00000014110f7211 */ /* 0x000fe200078f08ff */
[----:B------:R-:W-:Y:S01]  /*1950*/  IMAD.SHL.U32 R17, R21, 0x20, RZ ;  /* 0x0000002015117824 */ /* 0x000fe200078e00ff */
[----:B------:R-:W-:Y:S01]  /*1960*/  ISETP.GE.AND P0, PT, R22, R8, PT ;  /* 0x000000081600720c */ /* 0x000fe20003f06270 */
[----:B------:R-:W-:Y:S01]  /*1970*/  IMAD R12, R12, UR22, R11 ;  /* 0x000000160c0c7c24 */ /* 0x000fe2000f8e020b */
[----:B------:R-:W-:Y:S01]  /*1980*/  LOP3.LUT R11, R19, 0xfffffff8, RZ, 0xc0, !PT ;  /* 0xfffffff8130b7812 */ /* 0x000fe200078ec0ff */
[----:B------:R-:W-:Y:S01]  /*1990*/  IMAD.SHL.U32 R16, R14, 0x40, RZ ;  /* 0x000000400e107824 */ /* 0x000fe200078e00ff */
[----:B------:R-:W-:Y:S01]  /*19a0*/  LOP3.LUT R17, R17, 0xffffff00, RZ, 0xc0, !PT ;  /* 0xffffff0011117812 */ /* 0x000fe200078ec0ff */
[----:B------:R-:W-:Y:S01]  /*19b0*/  BSSY B0, `(.L_x_837) ;  /* 0x0000046000007945 */ /* 0x000fe20003800000 */
[----:B------:R-:W-:Y:S01]  /*19c0*/  LOP3.LUT R15, R15, 0xfffffffe, RZ, 0xc0, !PT ;  /* 0xfffffffe0f0f7812 */ /* 0x000fe200078ec0ff */
[----:B------:R-:W-:Y:S01]  /*19d0*/  IMAD.IADD R11, R6, 0x1, -R11 ;  /* 0x00000001060b7824 */ /* 0x000fe200078e0a0b */
[----:B------:R-:W-:Y:S01]  /*19e0*/  LOP3.LUT R16, R16, 0xc0, RZ, 0xc0, !PT ;  /* 0x000000c010107812 */ /* 0x000fe200078ec0ff */
[----:B------:R-:W-:Y:S01]  /*19f0*/  IMAD R13, R4, 0x200, R17 ;  /* 0x00000200040d7824 */ /* 0x000fe200078e0211 */
[----:B------:R-:W-:-:S04]  /*1a00*/  DEPBAR.LE SB0, 0x0 ;  /* 0x000080000000791a */ /* 0x000fc80000000000 */
[----:B------:R-:W-:Y:S01]  /*1a10*/  BAR.SYNC.DEFER_BLOCKING 0x0 ;  /* 0x0000000000007b1d */ /* 0x000fe20000010000 */
[----:B------:R-:W-:Y:S01]  /*1a20*/  LEA.HI R14, R11, R11, RZ, 0x1 ;  /* 0x0000000b0b0e7211 */ /* 0x000fe200078f08ff */
[C---:B------:R-:W-:Y:S02]  /*1a30*/  IMAD R4, R10.reuse, 0x20, R17 ;  /* 0x000000200a047824 */ /* 0x040fe400078e0211 */
[----:B------:R-:W-:Y:S01]  /*1a40*/  IMAD R13, R10, 0x20, R13 ;  /* 0x000000200a0d7824 */ /* 0x000fe200078e020d */
[----:B------:R-:W-:Y:S01]  /*1a50*/  LOP3.LUT R22, R14, 0x7fffffe, RZ, 0xc0, !PT ;  /* 0x07fffffe0e167812 */ /* 0x000fe200078ec0ff */
[----:B------:R-:W-:Y:S01]  /*1a60*/  IMAD.SHL.U32 R10, R7, 0x8, RZ ;  /* 0x00000008070a7824 */ /* 0x000fe200078e00ff */
[----:B------:R-:W-:Y:S01]  /*1a70*/  SHF.R.S32.HI R7, RZ, 0x1, R14 ;  /* 0x00000001ff077819 */ /* 0x000fe2000001140e */
[----:B------:R-:W-:Y:S02]  /*1a80*/  IMAD.IADD R20, R20, 0x1, -R15 ;  /* 0x0000000114147824 */ /* 0x000fe400078e0a0f */
[----:B------:R-:W-:Y:S01]  /*1a90*/  IMAD.IADD R11, R11, 0x1, -R22 ;  /* 0x000000010b0b7824 */ /* 0x000fe200078e0a16 */
[----:B------:R-:W-:Y:S01]  /*1aa0*/  LOP3.LUT P1, RZ, R7, 0x2, RZ, 0xc0, !PT ;  /* 0x0000000207ff7812 */ /* 0x000fe2000782c0ff */
[----:B------:R-:W-:-:S02]  /*1ab0*/  IMAD.SHL.U32 R15, R20, 0x8, RZ ;  /* 0x00000008140f7824 */ /* 0x000fc400078e00ff */
[----:B------:R-:W-:Y:S01]  /*1ac0*/  IMAD.SHL.U32 R7, R7, 0x40, RZ ;  /* 0x0000004007077824 */ /* 0x000fe200078e00ff */
[----:B------:R-:W-:Y:S01]  /*1ad0*/  SEL R5, R5, 0xfffffff0, !P1 ;  /* 0xfffffff005057807 */ /* 0x000fe20004800000 */
[----:B------:R-:W-:Y:S01]  /*1ae0*/  IMAD.SHL.U32 R6, R6, 0x2, RZ ;  /* 0x0000000206067824 */ /* 0x000fe200078e00ff */
[----:B------:R-:W-:Y:S01]  /*1af0*/  LOP3.LUT R15, R16, 0x8, R15, 0xf8, !PT ;  /* 0x00000008100f7812 */ /* 0x000fe200078ef80f */
[----:B------:R-:W-:Y:S01]  /*1b00*/  IMAD R11, R20, 0x8, R11 ;  /* 0x00000008140b7824 */ /* 0x000fe200078e020b */
[----:B------:R-:W-:Y:S02]  /*1b10*/  SHF.R.U32.HI R16, RZ, 0x3, R16 ;  /* 0x00000003ff107819 */ /* 0x000fe40000011610 */
[----:B------:R-:W-:Y:S02]  /*1b20*/  LOP3.LUT R7, R7, 0xc0, RZ, 0xc0, !PT ;  /* 0x000000c007077812 */ /* 0x000fe400078ec0ff */
[----:B------:R-:W-:Y:S01]  /*1b30*/  LOP3.LUT R15, R15, R16, RZ, 0x3c, !PT ;  /* 0x000000100f0f7212 */ /* 0x000fe200078e3cff */
[----:B------:R3:W-:Y:S01]  /*1b40*/  @P0 STS [R165+0x6000], RZ ;  /* 0x006000ffa5000388 */ /* 0x0007e20000000800 */
[----:B------:R-:W-:-:S02]  /*1b50*/  LOP3.LUT R10, R7, 0x8, R10, 0xf8, !PT ;  /* 0x00000008070a7812 */ /* 0x000fc400078ef80a */
[----:B------:R-:W-:Y:S01]  /*1b60*/  SHF.R.U32.HI R7, RZ, 0x3, R7 ;  /* 0x00000003ff077819 */ /* 0x000fe20000011607 */
[----:B------:R3:W-:Y:S01]  /*1b70*/  @P0 STS [R165+0x6004], RZ ;  /* 0x006004ffa5000388 */ /* 0x0007e20000000800 */
[C---:B------:R-:W-:Y:S01]  /*1b80*/  IMAD.IADD R119, R15.reuse, 0x1, R13 ;  /* 0x000000010f777824 */ /* 0x040fe200078e020d */
[----:B------:R-:W-:Y:S01]  /*1b90*/  LOP3.LUT R6, R6, 0x6, RZ, 0xc0, !PT ;  /* 0x0000000606067812 */ /* 0x000fe200078ec0ff */
[----:B------:R-:W-:Y:S01]  /*1ba0*/  IMAD.IADD R4, R15, 0x1, R4 ;  /* 0x000000010f047824 */ /* 0x000fe200078e0204 */
[----:B------:R3:W-:Y:S01]  /*1bb0*/  @P0 STS.64 [R165+0x6008], RZ ;  /* 0x006008ffa5000388 */ /* 0x0007e20000000a00 */
[----:B------:R-:W-:Y:S01]  /*1bc0*/  LOP3.LUT R10, R10, R7, RZ, 0x3c, !PT ;  /* 0x000000070a0a7212 */ /* 0x000fe200078e3cff */
[----:B------:R-:W-:Y:S01]  /*1bd0*/  IMAD.WIDE.U32 R14, R92, UR22, R130 ;  /* 0x000000165c0e7c25 */ /* 0x000fe2000f8e0082 */
[----:B------:R-:W-:Y:S01]  /*1be0*/  IADD3 R7, R2, R18, -R169 ;  /* 0x0000001202077210 */ /* 0x000fe20007ffe8a9 */
[----:B------:R3:W-:Y:S02]  /*1bf0*/  @P0 STS.128 [R165+0x7000], RZ ;  /* 0x007000ffa5000388 */ /* 0x0007e40000000c00 */
[----:B------:R-:W-:Y:S01]  /*1c00*/  IMAD.U32 R118, R11, 0x20, R10 ;  /* 0x000000200b767824 */ /* 0x000fe200078e000a */
[----:B------:R-:W-:Y:S01]  /*1c10*/  IADD3 R7, R7, c[0x0][0x2e8], RZ ;  /* 0x0000ba0007077a10 */ /* 0x000fe20007ffe0ff */
[----:B------:R3:W-:Y:S01]  /*1c20*/  @P0 STS.128 [R165+0x8000], RZ ;  /* 0x008000ffa5000388 */ /* 0x0007e20000000c00 */
[----:B------:R-:W-:-:S02]  /*1c30*/  IMAD.IADD R12, R15, 0x1, R12 ;  /* 0x000000010f0c7824 */ /* 0x000fc400078e020c */
[----:B------:R-:W-:Y:S01]  /*1c40*/  IMAD.SHL.U32 R119, R119, 0x2, RZ ;  /* 0x0000000277777824 */ /* 0x000fe200078e00ff */
        /* <DEDUP_REMOVED lines=28> */
.L_x_838:
[----:B------:R-:W-:Y:S05]  /*1e10*/  BSYNC B0 ;  /* 0x0000000000007941 */ /* 0x000fea0003800000 */
.L_x_837:
        /* <DEDUP_REMOVED lines=16> */
[C---:B----4-:R-:W-:Y:S02]  /*1f20*/  @!P2 LEA R10, P1, R14.reuse, c[0x0][0x170], 0x1 ;  /* 0x00005c000e0aaa11 */ /* 0x050fe400078208ff */
        /* <DEDUP_REMOVED lines=19> */
.L_x_840:
[----:B------:R-:W-:Y:S05]  /*2060*/  BSYNC B0 ;  /* 0x0000000000007941 */ /* 0x000fea0003800000 */
.L_x_839:
        /* <DEDUP_REMOVED lines=12> */
[C---:B------:R-:W-:Y:S01]  /*2130*/  IADD3 R2, R6.reuse, 0x8, RZ ;  /* 0x0000000806027810 */ /* 0x040fe20007ffe0ff */
[----:B-1----:R-:W1:Y:S01]  /*2140*/  LDSM.16.M88.4 R12, [R118+0x3c00] ;  /* 0x003c0000760c783b */ /* 0x002e620000000200 */
[CC--:B------:R-:W-:Y:S02]  /*2150*/  ISETP.GE.AND P5, PT, R7.reuse, R139.reuse, PT ;  /* 0x0000008b0700720c */ /* 0x0c0fe40003fa6270 */
[----:B------:R-:W-:Y:S01]  /*2160*/  ISETP.GE.AND P3, PT, R7, R138, PT ;  /* 0x0000008a0700720c */ /* 0x000fe20003f66270 */
[----:B------:R-:W-:Y:S01]  /*2170*/  LDSM.16.M88.4 R36, [R117] ;  /* 0x000000007524783b */ /* 0x000fe20000000200 */
[C---:B------:R-:W-:Y:S02]  /*2180*/  IADD3 R7, R6.reuse, 0x9, RZ ;  /* 0x0000000906077810 */ /* 0x040fe40007ffe0ff */
[----:B------:R-:W-:Y:S01]  /*2190*/  IADD3 R5, R6, 0x10, RZ ;  /* 0x0000001006057810 */ /* 0x000fe20007ffe0ff */
[----:B------:R-:W2:Y:S01]  /*21a0*/  LDSM.16.M88.4 R76, [R87+0x3000] ;  /* 0x00300000574c783b */ /* 0x000ea20000000200 */
[----:B------:R-:W-:-:S02]  /*21b0*/  ISETP.GE.AND P4, PT, R2, R139, PT ;  /* 0x0000008b0200720c */ /* 0x000fc40003f86270 */
[-C--:B------:R-:W-:Y:S01]  /*21c0*/  ISETP.GE.AND P0, PT, R2, R138.reuse, PT ;  /* 0x0000008a0200720c */ /* 0x080fe20003f06270 */
[----:B------:R-:W3:Y:S01]  /*21d0*/  LDSM.16.M88.4 R40, [R87+0x3c00] ;  /* 0x003c00005728783b */ /* 0x000ee20000000200 */
[CC--:B------:R-:W-:Y:S02]  /*21e0*/  ISETP.GE.AND P2, PT, R7.reuse, R139.reuse, PT ;  /* 0x0000008b0700720c */ /* 0x0c0fe40003f46270 */
[----:B------:R-:W-:Y:S01]  /*21f0*/  ISETP.GE.AND P6, PT, R7, R138, PT ;  /* 0x0000008a0700720c */ /* 0x000fe20003fc6270 */
[----:B------:R-:W1:Y:S01]  /*2200*/  LDSM.16.M88.4 R68, [R87+0x3800] ;  /* 0x003800005744783b */ /* 0x000e620000000200 */
[C---:B------:R-:W-:Y:S02]  /*2210*/  IADD3 R7, R6.reuse, 0x18, RZ ;  /* 0x0000001806077810 */ /* 0x040fe40007ffe0ff */
[----:B------:R-:W-:Y:S01]  /*2220*/  ISETP.GE.AND P1, PT, R5, R139, PT ;  /* 0x0000008b0500720c */ /* 0x000fe20003f26270 */
[----:B------:R-:W1:Y:S01]  /*2230*/  LDSM.16.M88.4 R72, [R87+0x3400] ;  /* 0x003400005748783b */ /* 0x000e620000000200 */
[----:B------:R-:W-:-:S03]  /*2240*/  IADD3 R2, R6, 0x11, RZ ;  /* 0x0000001106027810 */ /* 0x000fc60007ffe0ff */
[----:B------:R-:W-:Y:S01]  /*2250*/  LDSM.16.M88.4 R8, [R119+0x1000] ;  /* 0x001000007708783b */ /* 0x000fe20000000200 */
[C---:B----4-:R-:W-:Y:S03]  /*2260*/  HMMA.16816.F32.BF16 R20, R44.reuse, R16, RZ ;  /* 0x000000102c14723c */ /* 0x050fe600000418ff */
[----:B------:R-:W4:Y:S04]  /*2270*/  LDSM.16.M88.4 R32, [R118+0x4000] ;  /* 0x004000007620783b */ /* 0x000f280000000200 */
        /* <DEDUP_REMOVED lines=10> */
[C---:B-1----:R-:W-:Y:S08]  /*2320*/  HMMA.16816.F32.BF16 R48, R44.reuse, R12, RZ ;  /* 0x0000000c2c30723c */ /* 0x042ff000000418ff */
[----:B------:R-:W-:Y:S01]  /*2330*/  HMMA.16816.F32.BF16 R44, R44, R14, RZ ;  /* 0x0000000e2c2c723c */ /* 0x000fe200000418ff */
[----:B------:R-:W1:Y:S07]  /*2340*/  LDSM.16.M88.4 R12, [R118+0x4c00] ;  /* 0x004c0000760c783b */ /* 0x000e6e0000000200 */
[C---:B------:R-:W-:Y:S08]  /*2350*/  HMMA.16816.F32.BF16 R20, R36.reuse, R76, R20 ;  /* 0x0000004c2414723c */ /* 0x040ff00000041814 */
[C---:B------:R-:W-:Y:S01]  /*2360*/  HMMA.16816.F32.BF16 R16, R36.reuse, R78, R16 ;  /* 0x0000004e2410723c */ /* 0x040fe20000041810 */
[----:B------:R-:W-:Y:S07]  /*2370*/  LDSM.16.M88.4 R76, [R87+0x4400] ;  /* 0x00440000574c783b */ /* 0x000fee0000000200 */
[C---:B---3--:R-:W-:Y:S08]  /*2380*/  HMMA.16816.F32.BF16 R48, R36.reuse, R40, R48 ;  /* 0x000000282430723c */ /* 0x048ff00000041830 */
[C---:B------:R-:W-:Y:S01]  /*2390*/  HMMA.16816.F32.BF16 R44, R36.reuse, R42, R44 ;  /* 0x0000002a242c723c */ /* 0x040fe2000004182c */
[----:B------:R-:W-:Y:S07]  /*23a0*/  LDSM.16.M88.4 R40, [R119+0x2000] ;  /* 0x002000007728783b */ /* 0x000fee0000000200 */
[C---:B------:R-:W-:Y:S08]  /*23b0*/  HMMA.16816.F32.BF16 R56, R36.reuse, R68, R56 ;  /* 0x000000442438723c */ /* 0x040ff00000041838 */
[C---:B------:R-:W-:Y:S01]  /*23c0*/  HMMA.16816.F32.BF16 R52, R36.reuse, R70, R52 ;  /* 0x000000462434723c */ /* 0x040fe20000041834 */
[----:B------:R-:W2:Y:S07]  /*23d0*/  LDSM.16.M88.4 R68, [R87+0x4c00] ;  /* 0x004c00005744783b */ /* 0x000eae0000000200 */
[----:B------:R-:W-:Y:S08]  /*23e0*/  HMMA.16816.F32.BF16 R64, R36, R72, R64 ;  /* 0x000000482440723c */ /* 0x000ff00000041840 */
[C---:B----4-:R-:W-:Y:S08]  /*23f0*/  HMMA.16816.F32.BF16 R20, R8.reuse, R32, R20 ;  /* 0x000000200814723c */ /* 0x050ff00000041814 */
[----:B------:R-:W-:Y:S01]  /*2400*/  HMMA.16816.F32.BF16 R16, R8, R34, R16 ;  /* 0x000000220810723c */ /* 0x000fe20000041810 */
[----:B------:R-:W-:Y:S07]  /*2410*/  LDSM.16.M88.4 R32, [R118+0x5400] ;  /* 0x005400007620783b */ /* 0x000fee0000000200 */
[----:B------:R-:W-:Y:S01]  /*2420*/  HMMA.16816.F32.BF16 R60, R36, R74, R60 ;  /* 0x0000004a243c723c */ /* 0x000fe2000004183c */
[----:B------:R-:W3:Y:S04]  /*2430*/  LDSM.16.M88.4 R72, [R87+0x4800] ;  /* 0x004800005748783b */ /* 0x000ee80000000200 */
[----:B------:R-:W4:Y:S03]  /*2440*/  LDSM.16.M88.4 R36, [R118+0x5000] ;  /* 0x005000007624783b */ /* 0x000f260000000200 */
[C---:B-1----:R-:W-:Y:S08]  /*2450*/  HMMA.16816.F32.BF16 R48, R8.reuse, R12, R48 ;  /* 0x0000000c0830723c */ /* 0x042ff00000041830 */
[C---:B------:R-:W-:Y:S01]  /*2460*/  HMMA.16816.F32.BF16 R44, R8.reuse, R14, R44 ;  /* 0x0000000e082c723c */ /* 0x040fe2000004182c */
[----:B------:R-:W-:Y:S07]  /*2470*/  LDSM.16.M88.4 R12, [R117+0x2000] ;  /* 0x00200000750c783b */ /* 0x000fee0000000200 */
[C---:B------:R-:W-:Y:S08]  /*2480*/  HMMA.16816.F32.BF16 R56, R8.reuse, R24, R56 ;  /* 0x000000180838723c */ /* 0x040ff00000041838 */
[C---:B------:R-:W-:Y:S01]  /*2490*/  HMMA.16816.F32.BF16 R52, R8.reuse, R26, R52 ;  /* 0x0000001a0834723c */ /* 0x040fe20000041834 */
[----:B------:R-:W1:Y:S07]  /*24a0*/  LDSM.16.M88.4 R24, [R118+0x5c00] ;  /* 0x005c00007618783b */ /* 0x000e6e0000000200 */
[----:B------:R-:W-:Y:S08]  /*24b0*/  HMMA.16816.F32.BF16 R64, R8, R28, R64 ;  /* 0x0000001c0840723c */ /* 0x000ff00000041840 */
[C---:B------:R-:W-:Y:S08]  /*24c0*/  HMMA.16816.F32.BF16 R20, R80.reuse, R88, R20 ;  /* 0x000000585014723c */ /* 0x040ff00000041814 */
[----:B------:R-:W-:Y:S08]  /*24d0*/  HMMA.16816.F32.BF16 R16, R80, R90, R16 ;  /* 0x0000005a5010723c */ /* 0x000ff00000041810 */
[----:B------:R-:W-:Y:S01]  /*24e0*/  HMMA.16816.F32.BF16 R60, R8, R30, R60 ;  /* 0x0000001e083c723c */ /* 0x000fe2000004183c */
[----:B------:R-:W5:Y:S04]  /*24f0*/  LDSM.16.M88.4 R28, [R118+0x5800] ;  /* 0x00580000761c783b */ /* 0x000f680000000200 */
[----:B------:R-:W1:Y:S03]  /*2500*/  LDSM.16.M88.4 R8, [R87+0x5000] ;  /* 0x005000005708783b */ /* 0x000e660000000200 */
[C---:B--2---:R-:W-:Y:S08]  /*2510*/  HMMA.16816.F32.BF16 R48, R80.reuse, R68, R48 ;  /* 0x000000445030723c */ /* 0x044ff00000041830 */
[C---:B------:R-:W-:Y:S08]  /*2520*/  HMMA.16816.F32.BF16 R44, R80.reuse, R70, R44 ;  /* 0x00000046502c723c */ /* 0x040ff0000004182c */
[C---:B------:R-:W-:Y:S08]  /*2530*/  HMMA.16816.F32.BF16 R64, R80.reuse, R76, R64 ;  /* 0x0000004c5040723c */ /* 0x040ff00000041840 */
[----:B---3--:R-:W-:Y:S08]  /*2540*/  HMMA.16816.F32.BF16 R56, R80, R72, R56 ;  /* 0x000000485038723c */ /* 0x008ff00000041838 */
[C---:B----4-:R-:W-:Y:S01]  /*2550*/  HMMA.16816.F32.BF16 R68, R40.reuse, R36, R20 ;  /* 0x000000242844723c */ /* 0x050fe20000041814 */
[----:B------:R-:W2:Y:S07]  /*2560*/  LDSM.16.M88.4 R20, [R87+0x5400] ;  /* 0x005400005714783b */ /* 0x000eae0000000200 */
[----:B------:R-:W-:Y:S08]  /*2570*/  HMMA.16816.F32.BF16 R16, R40, R38, R16 ;  /* 0x000000262810723c */ /* 0x000ff00000041810 */
[C---:B------:R-:W-:Y:S08]  /*2580*/  HMMA.16816.F32.BF16 R52, R80.reuse, R74, R52 ;  /* 0x0000004a5034723c */ /* 0x040ff00000041834 */
[----:B------:R-:W-:Y:S08]  /*2590*/  HMMA.16816.F32.BF16 R60, R80, R78, R60 ;  /* 0x0000004e503c723c */ /* 0x000ff0000004183c */
[C---:B-1----:R-:W-:Y:S08]  /*25a0*/  HMMA.16816.F32.BF16 R48, R40.reuse, R24, R48 ;  /* 0x000000182830723c */ /* 0x042ff00000041830 */
[C---:B------:R-:W-:Y:S01]  /*25b0*/  HMMA.16816.F32.BF16 R44, R40.reuse, R26, R44 ;  /* 0x0000001a282c723c */ /* 0x040fe2000004182c */
[----:B------:R-:W1:Y:S07]  /*25c0*/  LDSM.16.M88.4 R24, [R87+0x5800] ;  /* 0x005800005718783b */ /* 0x000e6e0000000200 */
        /* <DEDUP_REMOVED lines=11> */
[-C--:B------:R-:W-:Y:S01]  /*2680*/  ISETP.GE.AND P3, PT, R2, R139.reuse, PT ;  /* 0x0000008b0200720c */ /* 0x080fe20003f66270 */
[C---:B--2---:R-:W-:Y:S01]  /*2690*/  HMMA.16816.F32.BF16 R64, R12.reuse, R20, R64 ;  /* 0x000000140c40723c */ /* 0x044fe20000041840 */
[----:B------:R-:W-:Y:S02]  /*26a0*/  FSEL R30, R16, -INF , !P4 ;  /* 0xff800000101e7808 */ /* 0x000fe40006000000 */
[----:B------:R-:W-:Y:S02]  /*26b0*/  IADD3 R16, R6, 0x20, RZ ;  /* 0x0000002006107810 */ /* 0x000fe40007ffe0ff */
[----:B------:R-:W-:Y:S02]  /*26c0*/  FSEL R5, R18, -INF , !P0 ;  /* 0xff80000012057808 */ /* 0x000fe40004000000 */
[----:B------:R-:W-:Y:S01]  /*26d0*/  ISETP.GE.AND P0, PT, R7, R139, PT ;  /* 0x0000008b0700720c */ /* 0x000fe20003f06270 */
[----:B-1----:R-:W-:Y:S01]  /*26e0*/  HMMA.16816.F32.BF16 R56, R12, R24, R56 ;  /* 0x000000180c38723c */ /* 0x002fe20000041838 */
[----:B------:R-:W-:-:S02]  /*26f0*/  ISETP.GE.AND P4, PT, R2, R138, PT ;  /* 0x0000008a0200720c */ /* 0x000fc40003f86270 */
[----:B------:R-:W-:Y:S02]  /*2700*/  IADD3 R2, R6, 0x19, RZ ;  /* 0x0000001906027810 */ /* 0x000fe40007ffe0ff */
[----:B------:R-:W-:Y:S02]  /*2710*/  FSEL R21, R19, -INF , !P6 ;  /* 0xff80000013157808 */ /* 0x000fe40007000000 */
[----:B------:R-:W-:Y:S01]  /*2720*/  ISETP.GE.AND P6, PT, R2, R139, PT ;  /* 0x0000008b0200720c */ /* 0x000fe20003fc6270 */
[C---:B------:R-:W-:Y:S08]  /*2730*/  HMMA.16816.F32.BF16 R52, R12.reuse, R26, R52 ;  /* 0x0000001a0c34723c */ /* 0x040ff00000041834 */
[----:B------:R-:W-:Y:S01]  /*2740*/  HMMA.16816.F32.BF16 R60, R12, R22, R60 ;  /* 0x000000160c3c723c */ /* 0x000fe2000004183c */
[----:B------:R-:W-:-:S02]  /*2750*/  FSEL R64, R64, -INF , !P1 ;  /* 0xff80000040407808 */ /* 0x000fc40004800000 */
[-C--:B------:R-:W-:Y:S02]  /*2760*/  ISETP.GE.AND P1, PT, R2, R138.reuse, PT ;  /* 0x0000008a0200720c */ /* 0x080fe40003f26270 */
[----:B------:R-:W-:Y:S02]  /*2770*/  IADD3 R2, R6, 0x21, RZ ;  /* 0x0000002106027810 */ /* 0x000fe40007ffe0ff */
[----:B------:R-:W-:Y:S01]  /*2780*/  FSEL R22, R17, -INF , !P2 ;  /* 0xff80000011167808 */ /* 0x000fe20005000000 */
[----:B---3--:R-:W-:Y:S01]  /*2790*/  HMMA.16816.F32.BF16 R48, R12, R8, R48 ;  /* 0x000000080c30723c */ /* 0x008fe20000041830 */
[----:B------:R-:W-:Y:S02]  /*27a0*/  ISETP.GE.AND P2, PT, R7, R138, PT ;  /* 0x0000008a0700720c */ /* 0x000fe40003f46270 */
[----:B------:R-:W-:Y:S02]  /*27b0*/  FSEL R7, R66, -INF , !P5 ;  /* 0xff80000042077808 */ /* 0x000fe40006800000 */
[----:B------:R-:W-:-:S02]  /*27c0*/  ISETP.GE.AND P5, PT, R16, R139, PT ;  /* 0x0000008b1000720c */ /* 0x000fc40003fa6270 */
[----:B------:R-:W-:Y:S01]  /*27d0*/  IADD3 R8, R6, 0x29, RZ ;  /* 0x0000002906087810 */ /* 0x000fe20007ffe0ff */
[----:B------:R-:W-:Y:S01]  /*27e0*/  HMMA.16816.F32.BF16 R44, R12, R10, R44 ;  /* 0x0000000a0c2c723c */ /* 0x000fe2000004182c */
[----:B------:R-:W-:Y:S01]  /*27f0*/  FSEL R56, R56, -INF , !P5 ;  /* 0xff80000038387808 */ /* 0x000fe20006800000 */
[----:B------:R-:W-:Y:S01]  /*2800*/  BAR.SYNC.DEFER_BLOCKING 0x0 ;  /* 0x0000000000007b1d */ /* 0x000fe20000010000 */
[----:B------:R-:W-:Y:S02]  /*2810*/  ISETP.GE.AND P5, PT, R8, R138, PT ;  /* 0x0000008a0800720c */ /* 0x000fe40003fa6270 */
[----:B------:R-:W-:Y:S02]  /*2820*/  FSEL R24, R65, -INF , !P3 ;  /* 0xff80000041187808 */ /* 0x000fe40005800000 */
[----:B------:R-:W-:Y:S02]  /*2830*/  FSEL R55, R55, -INF , !P5 ;  /* 0xff80000037377808 */ /* 0x000fe40006800000 */
[----:B------:R-:W-:-:S02]  /*2840*/  FSEL R25, R67, -INF , !P4 ;  /* 0xff80000043197808 */ /* 0x000fc40006000000 */
[----:B------:R-:W-:Y:S02]  /*2850*/  FSEL R60, R60, -INF , !P0 ;  /* 0xff8000003c3c7808 */ /* 0x000fe40004000000 */
[-C--:B------:R-:W-:Y:S02]  /*2860*/  ISETP.GE.AND P5, PT, R6, R139.reuse, PT ;  /* 0x0000008b0600720c */ /* 0x080fe40003fa6270 */
[-C--:B------:R-:W-:Y:S02]  /*2870*/  ISETP.GE.AND P3, PT, R16, R138.reuse, PT ;  /* 0x0000008a1000720c */ /* 0x080fe40003f66270 */
[C---:B------:R-:W-:Y:S02]  /*2880*/  ISETP.GE.AND P4, PT, R2.reuse, R139, PT ;  /* 0x0000008b0200720c */ /* 0x040fe40003f86270 */
[----:B------:R-:W-:Y:S02]  /*2890*/  ISETP.GE.AND P0, PT, R2, R138, PT ;  /* 0x0000008a0200720c */ /* 0x000fe40003f06270 */
[----:B------:R-:W-:-:S02]  /*28a0*/  IADD3 R16, R6, 0x28, RZ ;  /* 0x0000002806107810 */ /* 0x000fc40007ffe0ff */
[----:B------:R-:W-:Y:S02]  /*28b0*/  IADD3 R2, R6, 0x30, RZ ;  /* 0x0000003006027810 */ /* 0x000fe40007ffe0ff */
[----:B------:R-:W-:Y:S02]  /*28c0*/  FSEL R26, R61, -INF , !P6 ;  /* 0xff8000003d1a7808 */ /* 0x000fe40007000000 */
        /* <DEDUP_REMOVED lines=22> */
[----:B------:R-:W-:Y:S02]  /*2a30*/  FSEL R20, R49, -INF , !P0 ;  /* 0xff80000031147808 */ /* 0x000fe40004000000 */
[CC--:B------:R-:W-:Y:S02]  /*2a40*/  ISETP.GE.AND P6, PT, R8.reuse, R139.reuse, PT ;  /* 0x0000008b0800720c */ /* 0x0c0fe40003fc6270 */
[-C--:B------:R-:W-:Y:S02]  /*2a50*/  ISETP.GE.AND P1, PT, R8, R138.reuse, PT ;  /* 0x0000008a0800720c */ /* 0x080fe40003f26270 */
        /* <DEDUP_REMOVED lines=14> */
[----:B------:R-:W-:Y:S01]  /*2b40*/  IMAD R2, R11, UR7, RZ ;  /* 0x000000070b027c24 */ /* 0x000fe2000f8e02ff */
        /* <DEDUP_REMOVED lines=52> */
.L_x_843:
[----:B------:R-:W-:Y:S05]  /*2e90*/  BSYNC B0 ;  /* 0x0000000000007941 */ /* 0x000fea0003800000 */
.L_x_842:
[----:B------:R-:W0:Y:S02]  /*2ea0*/  LDGDEPBAR ;  /* 0x00000000000079af */ /* 0x000e240000000000 */
.L_x_841:
[----:B------:R-:W-:Y:S01]  /*2eb0*/  FMNMX.FTZ R2, R70, R71, !PT ;  /* 0x0000004746027209 */ /* 0x000fe20007810000 */
[----:B------:R-:W-:Y:S01]  /*2ec0*/  IMAD.WIDE.U32 R134, R122, -0x326172a9, RZ ;  /* 0xcd9e8d577a867825 */ /* 0x000fe200078e00ff */
[----:B--2---:R-:W-:Y:S01]  /*2ed0*/  FMNMX.FTZ R9, R68, R28, !PT ;  /* 0x0000001c44097209 */ /* 0x004fe20007810000 */
        /* <DEDUP_REMOVED lines=26> */
[----:B------:R-:W-:Y:S01]  /*3080*/  UIADD3 UR17, UR28, -0x4ab325aa, URZ ;  /* 0xb54cda561c117890 */ /* 0x000fe2000fffe03f */
[----:B------:R-:W-:Y:S01]  /*3090*/  FMNMX.FTZ R9, R56, R9, !PT ;  /* 0x0000000938097209 */ /* 0x000fe20007810000 */
[----:B------:R-:W-:Y:S01]  /*30a0*/  IMAD R86, R3, 0x2, R116 ;  /* 0x0000000203567824 */ /* 0x000fe200078e0274 */
[----:B------:R-:W-:Y:S01]  /*30b0*/  FMNMX.FTZ R2, R59, R2, !PT ;  /* 0x000000023b027209 */ /* 0x000fe20007810000 */
[----:B------:R-:W-:Y:S01]  /*30c0*/  LDSM.16.MT88.4 R76, [R116+0x6000] ;  /* 0x00600000744c783b */ /* 0x000fe20000004200 */
[----:B------:R-:W-:Y:S01]  /*30d0*/  FMNMX.FTZ R9, R42, R9, !PT ;  /* 0x000000092a097209 */ /* 0x000fe20007810000 */
[----:B------:R-:W-:Y:S01]  /*30e0*/  IMAD R136, R163, 0x10000, R163 ;  /* 0x00010000a3887824 */ /* 0x000fe200078e02a3 */
        /* <DEDUP_REMOVED lines=13> */
[----:B------:R-:W-:Y:S01]  /*31c0*/  LOP3.LUT R123, R0, UR28, RZ, 0x3c, !PT ;  /* 0x0000001c007b7c12 */ /* 0x000fe2000f8e3cff */
[----:B-1----:R-:W1:Y:S01]  /*31d0*/  SHFL.BFLY PT, R11, R2, 0x2, 0x1f ;  /* 0x0c401f00020b7f89 */ /* 0x002e6200000e0000 */
[----:B------:R-:W-:-:S02]  /*31e0*/  LOP3.LUT R13, R6, UR29, RZ, 0x3c, !PT ;  /* 0x0000001d060d7c12 */ /* 0x000fc4000f8e3cff */
[----:B------:R-:W-:Y:S02]  /*31f0*/  LOP3.LUT R104, R135, R123, RZ, 0x3c, !PT ;  /* 0x0000007b87687212 */ /* 0x000fe400078e3cff */
[----:B------:R-:W-:Y:S02]  /*3200*/  LOP3.LUT R8, R141, R13, RZ, 0x3c, !PT ;  /* 0x0000000d8d087212 */ /* 0x000fe400078e3cff */
[----:B------:R-:W-:Y:S01]  /*3210*/  IADD3 R6, R6, 0x1, RZ ;  /* 0x0000000106067810 */ /* 0x000fe20007ffe0ff */
[----:B------:R-:W-:-:S04]  /*3220*/  IMAD.WIDE.U32 R104, R104, -0x2daee0ad, RZ ;  /* 0xd2511f5368687825 */ /* 0x000fc800078e00ff */
[----:B------:R-:W-:Y:S01]  /*3230*/  IMAD.WIDE.U32 R102, R8, -0x326172a9, RZ ;  /* 0xcd9e8d5708667825 */ /* 0x000fe200078e00ff */
[----:B------:R-:W-:-:S04]  /*3240*/  LOP3.LUT R132, R105, UR15, R140, 0x96, !PT ;  /* 0x0000000f69847c12 */ /* 0x000fc8000f8e968c */
[----:B------:R-:W-:Y:S01]  /*3250*/  LOP3.LUT R8, R103, UR16, R134, 0x96, !PT ;  /* 0x0000001067087c12 */ /* 0x000fe2000f8e9686 */
[----:B------:R-:W-:-:S04]  /*3260*/  IMAD.WIDE.U32 R132, R132, -0x326172a9, RZ ;  /* 0xcd9e8d5784847825 */ /* 0x000fc800078e00ff */
[----:B------:R-:W-:Y:S01]  /*3270*/  IMAD.WIDE.U32 R156, R8, -0x2daee0ad, RZ ;  /* 0xd2511f53089c7825 */ /* 0x000fe200078e00ff */
[----:B------:R-:W-:Y:S02]  /*3280*/  LOP3.LUT R102, R133, UR14, R102, 0x96, !PT ;  /* 0x0000000e85667c12 */ /* 0x000fe4000f8e9666 */
[----:B-1----:R-:W-:Y:S02]  /*3290*/  FMNMX.FTZ R11, R2, R11, !PT ;  /* 0x0000000b020b7209 */ /* 0x002fe40007810000 */
[----:B------:R-:W1:Y:S01]  /*32a0*/  SHFL.BFLY PT, R2, R9, 0x2, 0x1f ;  /* 0x0c401f0009027f89 */ /* 0x000e6200000e0000 */
[----:B------:R-:W-:Y:S01]  /*32b0*/  IMAD.WIDE.U32 R102, R102, -0x2daee0ad, RZ ;  /* 0xd2511f5366667825 */ /* 0x000fe200078e00ff */
[----:B------:R-:W-:Y:S02]  /*32c0*/  LOP3.LUT R8, R157, UR13, R104, 0x96, !PT ;  /* 0x0000000d9d087c12 */ /* 0x000fe4000f8e9668 */
[----:B------:R-:W2:Y:S02]  /*32d0*/  SHFL.BFLY PT, R10, R11, 0x1, 0x1f ;  /* 0x0c201f000b0a7f89 */ /* 0x000ea400000e0000 */
[----:B------:R-:W-:Y:S01]  /*32e0*/  LOP3.LUT R156, R103, UR11, R156, 0x96, !PT ;  /* 0x0000000b679c7c12 */ /* 0x000fe2000f8e969c */
[----:B------:R-:W-:-:S04]  /*32f0*/  IMAD.WIDE.U32 R152, R8, -0x326172a9, RZ ;  /* 0xcd9e8d5708987825 */ /* 0x000fc800078e00ff */
[----:B------:R-:W-:Y:S01]  /*3300*/  IMAD.WIDE.U32 R156, R156, -0x326172a9, RZ ;  /* 0xcd9e8d579c9c7825 */ /* 0x000fe200078e00ff */
[----:B------:R-:W-:-:S04]  /*3310*/  LOP3.LUT R8, R153, UR12, R132, 0x96, !PT ;  /* 0x0000000c99087c12 */ /* 0x000fc8000f8e9684 */
[----:B------:R-:W-:-:S05]  /*3320*/  LOP3.LUT R152, R157, UR10, R152, 0x96, !PT ;  /* 0x0000000a9d987c12 */ /* 0x000fca000f8e9698 */
[----:B------:R-:W-:Y:S01]  /*3330*/  IMAD.WIDE.U32 R152, R152, -0x2daee0ad, RZ ;  /* 0xd2511f5398987825 */ /* 0x000fe200078e00ff */
[----:B-1----:R-:W-:-:S03]  /*3340*/  FMNMX.FTZ R2, R9, R2, !PT ;  /* 0x0000000209027209 */ /* 0x002fc60007810000 */
[----:B------:R-:W-:Y:S01]  /*3350*/  IMAD.WIDE.U32 R8, R8, -0x2daee0ad, RZ ;  /* 0xd2511f5308087825 */ /* 0x000fe200078e00ff */
[----:B--2---:R-:W-:-:S04]  /*3360*/  FMNMX.FTZ R0, R11, R10, !PT ;  /* 0x0000000a0b007209 */ /* 0x004fc80007810000 */
[----:B------:R-:W-:Y:S02]  /*3370*/  LOP3.LUT R102, R9, UR9, R102, 0x96, !PT ;  /* 0x0000000909667c12 */ /* 0x000fe4000f8e9666 */
[C---:B------:R-:W-:Y:S01]  /*3380*/  FSETP.NEU.FTZ.AND P0, PT, R0.reuse, -INF , PT ;  /* 0xff8000000000780b */ /* 0x040fe20003f1d000 */
[----:B------:R-:W-:Y:S01]  /*3390*/  FMUL.FTZ R66, R0, c[0x0][0x23c] ;  /* 0x00008f0000427a20 */ /* 0x000fe20000410000 */
[----:B------:R-:W-:Y:S01]  /*33a0*/  LOP3.LUT R100, R153, UR7, R8, 0x96, !PT ;  /* 0x0000000799647c12 */ /* 0x000fe2000f8e9608 */
[----:B------:R-:W-:-:S03]  /*33b0*/  IMAD.WIDE.U32 R102, R102, -0x326172a9, RZ ;  /* 0xcd9e8d5766667825 */ /* 0x000fc600078e00ff */
[----:B------:R-:W-:Y:S01]  /*33c0*/  FSEL R66, R66, RZ, P0 ;  /* 0x000000ff42427208 */ /* 0x000fe20000000000 */
[----:B------:R-:W-:Y:S01]  /*33d0*/  IMAD.WIDE.U32 R100, R100, -0x326172a9, RZ ;  /* 0xcd9e8d5764647825 */ /* 0x000fe200078e00ff */
[----:B------:R-:W-:-:S03]  /*33e0*/  LOP3.LUT R156, R103, UR8, R156, 0x96, !PT ;  /* 0x00000008679c7c12 */ /* 0x000fc6000f8e969c */
[--C-:B------:R-:W-:Y:S01]  /*33f0*/  FFMA.FTZ R144, R5, c[0x0][0x23c], -R66.reuse ;  /* 0x00008f0005907a23 */ /* 0x100fe20000010842 */
[----:B------:R-:W-:Y:S01]  /*3400*/  LOP3.LUT R8, R100, 0xffff, RZ, 0xc0, !PT ;  /* 0x0000ffff64087812 */ /* 0x000fe200078ec0ff */
[----:B------:R-:W1:Y:S01]  /*3410*/  SHFL.BFLY PT, R5, R2, 0x1, 0x1f ;  /* 0x0c201f0002057f89 */ /* 0x000e6200000e0000 */
[----:B------:R-:W-:Y:S01]  /*3420*/  FFMA.FTZ R148, R70, c[0x0][0x23c], -R66 ;  /* 0x00008f0046947a23 */ /* 0x000fe20000010842 */
[----:B------:R-:W-:Y:S01]  /*3430*/  LOP3.LUT R9, R101, UR17, R102, 0x96, !PT ;  /* 0x0000001165097c12 */ /* 0x000fe2000f8e9666 */
[--C-:B------:R-:W-:Y:S01]  /*3440*/  FFMA.FTZ R145, R71, c[0x0][0x23c], -R66.reuse ;  /* 0x00008f0047917a23 */ /* 0x100fe20000010842 */
[----:B------:R-:W-:Y:S01]  /*3450*/  MUFU.EX2 R144, R144 ;  /* 0x0000009000907308 */ /* 0x000fe20000000800 */
[----:B------:R-:W-:Y:S01]  /*3460*/  FFMA.FTZ R67, R21, c[0x0][0x23c], -R66 ;  /* 0x00008f0015437a23 */ /* 0x000fe20000010842 */
[----:B------:R-:W-:Y:S01]  /*3470*/  SHF.R.U32.HI R8, RZ, 0x8, R8 ;  /* 0x00000008ff087819 */ /* 0x000fe20000011608 */
[----:B------:R-:W-:Y:S01]  /*3480*/  FFMA.FTZ R32, R25, c[0x0][0x23c], -R66 ;  /* 0x00008f0019207a23 */ /* 0x000fe20000010842 */
[----:B------:R-:W-:Y:S01]  /*3490*/  LOP3.LUT R25, R100, 0xff, RZ, 0xc0, !PT ;  /* 0x000000ff64197812 */ /* 0x000fe200078ec0ff */
[----:B------:R-:W-:Y:S01]  /*34a0*/  IMAD.WIDE.U32 R156, R156, -0x2daee0ad, RZ ;  /* 0xd2511f539c9c7825 */ /* 0x000fe200078e00ff */
[----:B------:R-:W-:-:S02]  /*34b0*/  SHF.R.U32.HI R10, RZ, 0x10, R9 ;  /* 0x00000010ff0a7819 */ /* 0x000fc40000011609 */
[----:B------:R-:W-:Y:S01]  /*34c0*/  MUFU.EX2 R148, R148 ;  /* 0x0000009400947308 */ /* 0x000fe20000000800 */
[----:B------:R-:W-:Y:S01]  /*34d0*/  PRMT R25, R25, 0x5410, R8 ;  /* 0x0000541019197816 */ /* 0x000fe20000000008 */
[--C-:B------:R-:W-:Y:S01]  /*34e0*/  FFMA.FTZ R147, R7, c[0x0][0x23c], -R66.reuse ;  /* 0x00008f0007937a23 */ /* 0x100fe20000010842 */
[----:B------:R-:W-:Y:S01]  /*34f0*/  LOP3.LUT R8, R156, 0xffff, RZ, 0xc0, !PT ;  /* 0x0000ffff9c087812 */ /* 0x000fe200078ec0ff */
[--C-:B------:R-:W-:Y:S01]  /*3500*/  FFMA.FTZ R31, R23, c[0x0][0x23c], -R66.reuse ;  /* 0x00008f00171f7a23 */ /* 0x100fe20000010842 */
[----:B------:R-:W-:Y:S01]  /*3510*/  LOP3.LUT R14, R9, 0xffff, RZ, 0xc0, !PT ;  /* 0x0000ffff090e7812 */ /* 0x000fe200078ec0ff */
[--C-:B------:R-:W-:Y:S01]  /*3520*/  FFMA.FTZ R98, R63, c[0x0][0x23c], -R66.reuse ;  /* 0x00008f003f627a23 */ /* 0x100fe20000010842 */
[----:B------:R-:W-:Y:S01]  /*3530*/  LOP3.LUT R11, R9, 0xff, RZ, 0xc0, !PT ;  /* 0x000000ff090b7812 */ /* 0x000fe200078ec0ff */
[----:B------:R-:W2:Y:S01]  /*3540*/  MUFU.EX2 R145, R145 ;  /* 0x0000009100917308 */ /* 0x000ea20000000800 */
[----:B------:R-:W-:Y:S01]  /*3550*/  SHF.R.U32.HI R9, RZ, 0x18, R9 ;  /* 0x00000018ff097819 */ /* 0x000fe20000011609 */
[--C-:B------:R-:W-:Y:S01]  /*3560*/  HSET2.LE.AND R25, R25, R136.reuse, PT ;  /* 0x0000008819197233 */ /* 0x100fe20003803000 */
[----:B------:R-:W-:Y:S01]  /*3570*/  LOP3.LUT R10, R10, 0xff, RZ, 0xc0, !PT ;  /* 0x000000ff0a0a7812 */ /* 0x000fe200078ec0ff */
[--C-:B------:R-:W-:Y:S01]  /*3580*/  FFMA.FTZ R115, R61, c[0x0][0x23c], -R66.reuse ;  /* 0x00008f003d737a23 */ /* 0x100fe20000010842 */
[----:B-1----:R-:W-:Y:S01]  /*3590*/  FMNMX.FTZ R2, R2, R5, !PT ;  /* 0x0000000502027209 */ /* 0x002fe20007810000 */
[----:B------:R-:W-:Y:S01]  /*35a0*/  FFMA.FTZ R114, R59, c[0x0][0x23c], -R66 ;  /* 0x00008f003b727a23 */ /* 0x000fe20000010842 */
[----:B------:R-:W-:Y:S01]  /*35b0*/  SHF.R.U32.HI R12, RZ, 0x10, R100 ;  /* 0x00000010ff0c7819 */ /* 0x000fe20000011664 */
[----:B------:R-:W1:Y:S01]  /*35c0*/  MUFU.EX2 R67, R67 ;  /* 0x0000004300437308 */ /* 0x000e620000000800 */
[C---:B------:R-:W-:Y:S01]  /*35d0*/  FSETP.NEU.FTZ.AND P0, PT, R2.reuse, -INF , PT ;  /* 0xff8000000200780b */ /* 0x040fe20003f1d000 */
[----:B------:R-:W-:Y:S01]  /*35e0*/  FMUL.FTZ R143, R2, c[0x0][0x23c] ;  /* 0x00008f00028f7a20 */ /* 0x000fe20000410000 */
[----:B------:R-:W-:Y:S01]  /*35f0*/  LOP3.LUT R13, R156, 0xff, RZ, 0xc0, !PT ;  /* 0x000000ff9c0d7812 */ /* 0x000fe200078ec0ff */
[----:B------:R-:W-:Y:S01]  /*3600*/  FFMA.FTZ R113, R57, c[0x0][0x23c], -R66 ;  /* 0x00008f0039717a23 */ /* 0x000fe20000010842 */
[----:B------:R-:W-:Y:S01]  /*3610*/  SHF.R.U32.HI R8, RZ, 0x8, R8 ;  /* 0x00000008ff087819 */ /* 0x000fe20000011608 */
[--C-:B------:R-:W-:Y:S01]  /*3620*/  FFMA.FTZ R112, R55, c[0x0][0x23c], -R66.reuse ;  /* 0x00008f0037707a23 */ /* 0x100fe20000010842 */
[----:B------:R-:W-:Y:S01]  /*3630*/  FSEL R143, R143, RZ, P0 ;  /* 0x000000ff8f8f7208 */ /* 0x000fe20000000000 */
[----:B------:R-:W-:Y:S01]  /*3640*/  MUFU.EX2 R147, R147 ;  /* 0x0000009300937308 */ /* 0x000fe20000000800 */
[----:B--2---:R-:W-:Y:S01]  /*3650*/  F2FP.BF16.PACK_AB R35, R145, R148 ;  /* 0x000000949123723e */ /* 0x004fe200000010ff */
[----:B------:R-:W-:Y:S01]  /*3660*/  FFMA.FTZ R111, R41, c[0x0][0x23c], -R66 ;  /* 0x00008f00296f7a23 */ /* 0x000fe20000010842 */
[----:B------:R-:W-:Y:S01]  /*3670*/  PRMT R9, R10, 0x5410, R9 ;  /* 0x000054100a097816 */ /* 0x000fe20000000009 */
[--C-:B------:R-:W-:Y:S01]  /*3680*/  FFMA.FTZ R150, R68, c[0x0][0x23c], -R143.reuse ;  /* 0x00008f0044967a23 */ /* 0x100fe2000001088f */
[----:B------:R-:W-:Y:S01]  /*3690*/  SHF.R.U32.HI R7, RZ, 0x18, R100 ;  /* 0x00000018ff077819 */ /* 0x000fe20000011664 */
[--C-:B------:R-:W-:Y:S01]  /*36a0*/  FFMA.FTZ R149, R28, c[0x0][0x23c], -R143.reuse ;  /* 0x00008f001c957a23 */ /* 0x100fe2000001088f */
[----:B------:R-:W-:Y:S01]  /*36b0*/  LOP3.LUT R12, R12, 0xff, RZ, 0xc0, !PT ;  /* 0x000000ff0c0c7812 */ /* 0x000fe200078ec0ff */
[--C-:B------:R-:W-:Y:S01]  /*36c0*/  FFMA.FTZ R142, R30, c[0x0][0x23c], -R143.reuse ;  /* 0x00008f001e8e7a23 */ /* 0x100fe2000001088f */
[----:B------:R-:W-:Y:S01]  /*36d0*/  SHF.R.U32.HI R14, RZ, 0x8, R14 ;  /* 0x00000008ff0e7819 */ /* 0x000fe2000001160e */
[--C-:B------:R-:W-:Y:S01]  /*36e0*/  FFMA.FTZ R137, R22, c[0x0][0x23c], -R143.reuse ;  /* 0x00008f0016897a23 */ /* 0x100fe2000001088f */
[----:B------:R-:W-:Y:S01]  /*36f0*/  MUFU.EX2 R150, R150 ;  /* 0x0000009600967308 */ /* 0x000fe20000000800 */
[--C-:B------:R-:W-:Y:S01]  /*3700*/  FFMA.FTZ R146, R64, c[0x0][0x23c], -R143.reuse ;  /* 0x00008f0040927a23 */ /* 0x100fe2000001088f */
[----:B------:R-:W-:Y:S01]  /*3710*/  PRMT R13, R13, 0x5410, R8 ;  /* 0x000054100d0d7816 */ /* 0x000fe20000000008 */
[--C-:B------:R-:W-:Y:S01]  /*3720*/  FFMA.FTZ R33, R24, c[0x0][0x23c], -R143.reuse ;  /* 0x00008f0018217a23 */ /* 0x100fe2000001088f */
[----:B------:R-:W-:Y:S01]  /*3730*/  PRMT R34, R35, 0x7632, R34 ;  /* 0x0000763223227816 */ /* 0x000fe20000000022 */
[--C-:B------:R-:W-:Y:S01]  /*3740*/  FFMA.FTZ R91, R60, c[0x0][0x23c], -R143.reuse ;  /* 0x00008f003c5b7a23 */ /* 0x100fe2000001088f */
[----:B------:R-:W-:Y:S01]  /*3750*/  LOP3.LUT R8, R157, UR18, R152, 0x96, !PT ;  /* 0x000000129d087c12 */ /* 0x000fe2000f8e9698 */
[----:B------:R-:W-:Y:S01]  /*3760*/  FFMA.FTZ R90, R26, c[0x0][0x23c], -R143 ;  /* 0x00008f001a5a7a23 */ /* 0x000fe2000001088f */
[----:B------:R-:W2:Y:S01]  /*3770*/  MUFU.EX2 R149, R149 ;  /* 0x0000009500957308 */ /* 0x000ea20000000800 */
[----:B-1----:R-:W-:Y:S01]  /*3780*/  F2FP.BF16.PACK_AB R30, R67, R144 ;  /* 0x00000090431e723e */ /* 0x002fe200000010ff */
[--C-:B------:R-:W-:Y:S01]  /*3790*/  HSET2.LE.AND R69, R9, R136.reuse, PT ;  /* 0x0000008809457233 */ /* 0x100fe20003803000 */
[----:B------:R-:W-:Y:S01]  /*37a0*/  PRMT R7, R12, 0x5410, R7 ;  /* 0x000054100c077816 */ /* 0x000fe20000000007 */
[--C-:B------:R-:W-:Y:S01]  /*37b0*/  FFMA.FTZ R127, R56, c[0x0][0x23c], -R143.reuse ;  /* 0x00008f00387f7a23 */ /* 0x100fe2000001088f */
[----:B------:R-:W-:Y:S01]  /*37c0*/  PRMT R11, R11, 0x5410, R14 ;  /* 0x000054100b0b7816 */ /* 0x000fe2000000000e */
[--C-:B------:R-:W-:Y:S01]  /*37d0*/  HSET2.LE.AND R14, R13, R136.reuse, PT ;  /* 0x000000880d0e7233 */ /* 0x100fe20003803000 */
[----:B------:R-:W-:Y:S01]  /*37e0*/  PRMT R4, R35, 0x5410, R34 ;  /* 0x0000541023047816 */ /* 0x000fe20000000022 */
[----:B------:R-:W-:Y:S01]  /*37f0*/  MUFU.EX2 R142, R142 ;  /* 0x0000008e008e7308 */ /* 0x000fe20000000800 */
[----:B------:R-:W-:Y:S01]  /*3800*/  LOP3.LUT R10, R8, 0xffff, RZ, 0xc0, !PT ;  /* 0x0000ffff080a7812 */ /* 0x000fe200078ec0ff */
[--C-:B------:R-:W-:Y:S01]  /*3810*/  HSET2.LE.AND R11, R11, R136.reuse, PT ;  /* 0x000000880b0b7233 */ /* 0x100fe20003803000 */
[----:B------:R-:W-:Y:S01]  /*3820*/  SHF.R.U32.HI R81, RZ, 0x10, R8 ;  /* 0x00000010ff517819 */ /* 0x000fe20000011608 */
[----:B------:R-:W-:Y:S01]  /*3830*/  FFMA.FTZ R126, R42, c[0x0][0x23c], -R143 ;  /* 0x00008f002a7e7a23 */ /* 0x000fe2000001088f */
[----:B------:R-:W-:Y:S01]  /*3840*/  PRMT R29, R30, 0x7632, R29 ;  /* 0x000076321e1d7816 */ /* 0x000fe2000000001d */
[--C-:B------:R-:W-:Y:S01]  /*3850*/  FFMA.FTZ R125, R52, c[0x0][0x23c], -R143.reuse ;  /* 0x00008f00347d7a23 */ /* 0x100fe2000001088f */
[----:B------:R-:W-:Y:S01]  /*3860*/  LOP3.LUT R5, R8, 0xff, RZ, 0xc0, !PT ;  /* 0x000000ff08057812 */ /* 0x000fe200078ec0ff */
[----:B------:R-:W1:Y:S01]  /*3870*/  MUFU.EX2 R137, R137 ;  /* 0x0000008900897308 */ /* 0x000e620000000800 */
[----:B--2---:R-:W-:Y:S01]  /*3880*/  F2FP.BF16.PACK_AB R88, R149, R150 ;  /* 0x000000969558723e */ /* 0x004fe200000010ff */
[----:B------:R-:W-:Y:S01]  /*3890*/  FFMA.FTZ R124, R40, c[0x0][0x23c], -R143 ;  /* 0x00008f00287c7a23 */ /* 0x000fe2000001088f */
[----:B------:R-:W-:Y:S01]  /*38a0*/  LOP3.LUT R69, R69, R4, RZ, 0xc0, !PT ;  /* 0x0000000445457212 */ /* 0x000fe200078ec0ff */
[----:B------:R-:W-:Y:S01]  /*38b0*/  HSET2.LE.AND R4, R7, R136, PT ;  /* 0x0000008807047233 */ /* 0x000fe20003803000 */
[----:B------:R-:W-:Y:S01]  /*38c0*/  PRMT R89, R88, 0x7632, R89 ;  /* 0x0000763258597816 */ /* 0x000fe20000000059 */
[--C-:B------:R-:W-:Y:S01]  /*38d0*/  FFMA.FTZ R121, R48, c[0x0][0x23c], -R143.reuse ;  /* 0x00008f0030797a23 */ /* 0x100fe2000001088f */
[----:B------:R-:W-:Y:S01]  /*38e0*/  SHF.R.U32.HI R10, RZ, 0x8, R10 ;  /* 0x00000008ff0a7819 */ /* 0x000fe2000001160a */
[----:B------:R-:W2:Y:S01]  /*38f0*/  MUFU.EX2 R32, R32 ;  /* 0x0000002000207308 */ /* 0x000ea20000000800 */
[----:B------:R-:W-:Y:S01]  /*3900*/  SHF.R.U32.HI R8, RZ, 0x18, R8 ;  /* 0x00000018ff087819 */ /* 0x000fe20000011608 */
[----:B------:R-:W-:Y:S01]  /*3910*/  FFMA.FTZ R120, R20, c[0x0][0x23c], -R143 ;  /* 0x00008f0014787a23 */ /* 0x000fe2000001088f */
[----:B------:R-:W-:Y:S01]  /*3920*/  LOP3.LUT R81, R81, 0xff, RZ, 0xc0, !PT ;  /* 0x000000ff51517812 */ /* 0x000fe200078ec0ff */
[----:B------:R-:W-:Y:S01]  /*3930*/  FFMA.FTZ R110, R43, c[0x0][0x23c], -R66 ;  /* 0x00008f002b6e7a23 */ /* 0x000fe20000010842 */
[----:B------:R-:W-:Y:S01]  /*3940*/  PRMT R68, R88, 0x5410, R89 ;  /* 0x0000541058447816 */ /* 0x000fe20000000059 */
[----:B------:R-:W-:Y:S01]  /*3950*/  FADD.FTZ R149, R150, R149 ;  /* 0x0000009596957221 */ /* 0x000fe20000010000 */
[----:B------:R-:W-:Y:S01]  /*3960*/  PRMT R71, R30, 0x5410, R29 ;  /* 0x000054101e477816 */ /* 0x000fe2000000001d */
[----:B------:R-:W-:Y:S01]  /*3970*/  MUFU.EX2 R146, R146 ;  /* 0x0000009200927308 */ /* 0x000fe20000000800 */
[----:B-1----:R-:W-:Y:S01]  /*3980*/  F2FP.BF16.PACK_AB R96, R137, R142 ;  /* 0x0000008e8960723e */ /* 0x002fe200000010ff */
[----:B------:R-:W-:Y:S01]  /*3990*/  FADD.FTZ R145, R148, R145 ;  /* 0x0000009194917221 */ /* 0x000fe20000010000 */
[----:B------:R-:W-:Y:S01]  /*39a0*/  PRMT R5, R5, 0x5410, R10 ;  /* 0x0000541005057816 */ /* 0x000fe2000000000a */
[----:B------:R-:W-:Y:S01]  /*39b0*/  FFMA.FTZ R148, R19, c[0x0][0x23c], -R66 ;  /* 0x00008f0013947a23 */ /* 0x000fe20000010842 */
[----:B------:R-:W-:-:S02]  /*39c0*/  PRMT R95, R96, 0x7632, R95 ;  /* 0x00007632605f7816 */ /* 0x000fc4000000005f */
[----:B------:R-:W-:Y:S01]  /*39d0*/  PRMT R81, R81, 0x5410, R8 ;  /* 0x0000541051517816 */ /* 0x000fe20000000008 */
[----:B------:R-:W1:Y:S01]  /*39e0*/  MUFU.EX2 R33, R33 ;  /* 0x0000002100217308 */ /* 0x000e620000000800 */
[----:B------:R-:W-:Y:S02]  /*39f0*/  PRMT R70, R96, 0x5410, R95 ;  /* 0x0000541060467816 */ /* 0x000fe4000000005f */
[----:B------:R-:W-:Y:S01]  /*3a00*/  LOP3.LUT R68, R11, R68, RZ, 0xc0, !PT ;  /* 0x000000440b447212 */ /* 0x000fe200078ec0ff */
[----:B------:R-:W-:Y:S01]  /*3a10*/  HSET2.LE.AND R81, R81, R136, PT ;  /* 0x0000008851517233 */ /* 0x000fe20003803000 */
[----:B------:R-:W-:Y:S01]  /*3a20*/  LOP3.LUT R70, R25, R70, RZ, 0xc0, !PT ;  /* 0x0000004619467212 */ /* 0x000fe200078ec0ff */
[----:B------:R-:W3:Y:S01]  /*3a30*/  LDSM.16.MT88.4 R8, [R116+0x6400] ;  /* 0x006400007408783b */ /* 0x000ee20000004200 */
[----:B------:R-:W-:Y:S01]  /*3a40*/  LOP3.LUT R71, R4, R71, RZ, 0xc0, !PT ;  /* 0x0000004704477212 */ /* 0x000fe200078ec0ff */
[----:B------:R-:W-:Y:S01]  /*3a50*/  MUFU.EX2 R91, R91 ;  /* 0x0000005b005b7308 */ /* 0x000fe20000000800 */
[----:B------:R-:W-:-:S02]  /*3a60*/  SHF.R.U32.HI R15, RZ, 0x10, R156 ;  /* 0x00000010ff0f7819 */ /* 0x000fc4000001169c */
[----:B------:R-:W-:Y:S02]  /*3a70*/  SHF.R.U32.HI R12, RZ, 0x18, R156 ;  /* 0x00000018ff0c7819 */ /* 0x000fe4000001169c */
[----:B------:R-:W-:Y:S01]  /*3a80*/  LOP3.LUT R15, R15, 0xff, RZ, 0xc0, !PT ;  /* 0x000000ff0f0f7812 */ /* 0x000fe200078ec0ff */
[----:B------:R-:W-:Y:S01]  /*3a90*/  HMMA.16816.F32.BF16 R72, R68, R76, RZ ;  /* 0x0000004c4448723c */ /* 0x000fe200000418ff */
[----:B--2---:R-:W-:Y:S01]  /*3aa0*/  F2FP.BF16.PACK_AB R24, R32, R147 ;  /* 0x000000932018723e */ /* 0x004fe200000010ff */
[----:B------:R-:W2:Y:S01]  /*3ab0*/  MUFU.EX2 R90, R90 ;  /* 0x0000005a005a7308 */ /* 0x000ea20000000800 */
[----:B-1----:R-:W-:Y:S02]  /*3ac0*/  F2FP.BF16.PACK_AB R22, R33, R146 ;  /* 0x000000922116723e */ /* 0x002fe400000010ff */
[----:B------:R-:W-:Y:S01]  /*3ad0*/  PRMT R15, R15, 0x5410, R12 ;  /* 0x000054100f0f7816 */ /* 0x000fe2000000000c */
[----:B------:R-:W-:Y:S01]  /*3ae0*/  HSET2.LE.AND R12, R5, R136, PT ;  /* 0x00000088050c7233 */ /* 0x000fe20003803000 */
[----:B------:R-:W-:-:S02]  /*3af0*/  LOP3.LUT R77, R6, UR29, RZ, 0x3c, !PT ;  /* 0x0000001d064d7c12 */ /* 0x000fc4000f8e3cff */
[----:B------:R-:W1:Y:S01]  /*3b00*/  LDSM.16.MT88.4 R4, [R86+0x6400] ;  /* 0x006400005604783b */ /* 0x000e620000004200 */
[----:B------:R-:W-:Y:S01]  /*3b10*/  MUFU.EX2 R31, R31 ;  /* 0x0000001f001f7308 */ /* 0x000fe20000000800 */
[----:B------:R-:W-:Y:S01]  /*3b20*/  PRMT R21, R22, 0x7632, R21 ;  /* 0x0000763216157816 */ /* 0x000fe20000000015 */
[----:B------:R-:W-:Y:S01]  /*3b30*/  HSET2.LE.AND R106, R15, R136, PT ;  /* 0x000000880f6a7233 */ /* 0x000fe20003803000 */
[----:B------:R-:W-:Y:S02]  /*3b40*/  PRMT R23, R24, 0x7632, R23 ;  /* 0x0000763218177816 */ /* 0x000fe40000000017 */
[----:B------:R-:W-:Y:S02]  /*3b50*/  LOP3.LUT R80, R141, R77, RZ, 0x3c, !PT ;  /* 0x0000004d8d507212 */ /* 0x000fe400078e3cff */
[----:B------:R-:W-:Y:S01]  /*3b60*/  PRMT R83, R22, 0x5410, R21 ;  /* 0x0000541016537816 */ /* 0x000fe20000000015 */
[----:B------:R-:W4:Y:S01]  /*3b70*/  MUFU.EX2 R98, R98 ;  /* 0x0000006200627308 */ /* 0x000f220000000800 */
[----:B--2---:R-:W-:Y:S01]  /*3b80*/  F2FP.BF16.PACK_AB R26, R90, R91 ;  /* 0x0000005b5a1a723e */ /* 0x004fe200000010ff */
[----:B------:R-:W-:Y:S01]  /*3b90*/  IMAD.WIDE.U32 R108, R80, -0x326172a9, RZ ;  /* 0xcd9e8d57506c7825 */ /* 0x000fe200078e00ff */
[----:B------:R-:W-:Y:S01]  /*3ba0*/  PRMT R82, R24, 0x5410, R23 ;  /* 0x0000541018527816 */ /* 0x000fe20000000017 */
[----:B------:R-:W-:Y:S01]  /*3bb0*/  HMMA.16816.F32.BF16 R76, R68, R78, RZ ;  /* 0x0000004e444c723c */ /* 0x000fe200000418ff */
[----:B------:R-:W-:-:S02]  /*3bc0*/  PRMT R25, R26, 0x7632, R25 ;  /* 0x000076321a197816 */ /* 0x000fc40000000019 */
[----:B------:R-:W-:Y:S01]  /*3bd0*/  LOP3.LUT R12, R12, R83, RZ, 0xc0, !PT ;  /* 0x000000530c0c7212 */ /* 0x000fe200078ec0ff */
[----:B------:R-:W-:Y:S01]  /*3be0*/  MUFU.EX2 R127, R127 ;  /* 0x0000007f007f7308 */ /* 0x000fe20000000800 */
[----:B------:R-:W-:Y:S02]  /*3bf0*/  PRMT R15, R26, 0x5410, R25 ;  /* 0x000054101a0f7816 */ /* 0x000fe40000000019 */
[----:B------:R-:W-:Y:S02]  /*3c00*/  LOP3.LUT R13, R81, R82, RZ, 0xc0, !PT ;  /* 0x00000052510d7212 */ /* 0x000fe400078ec0ff */
[----:B------:R-:W-:Y:S01]  /*3c10*/  LOP3.LUT R14, R14, R15, RZ, 0xc0, !PT ;  /* 0x0000000f0e0e7212 */ /* 0x000fe200078ec0ff */
[----:B------:R-:W-:Y:S01]  /*3c20*/  HMMA.16816.F32.BF16 R80, R68, R36, RZ ;  /* 0x000000244450723c */ /* 0x000fe200000418ff */
[----:B------:R-:W-:Y:S01]  /*3c30*/  SHF.R.U32.HI R159, RZ, 0x10, R100 ;  /* 0x00000010ff9f7819 */ /* 0x000fe20000011664 */
[----:B------:R-:W2:Y:S01]  /*3c40*/  MUFU.EX2 R126, R126 ;  /* 0x0000007e007e7308 */ /* 0x000ea20000000800 */
[----:B----4-:R-:W-:-:S02]  /*3c50*/  F2FP.BF16.PACK_AB R28, R98, R31 ;  /* 0x0000001f621c723e */ /* 0x010fc400000010ff */
[----:B------:R-:W-:Y:S02]  /*3c60*/  LOP3.LUT R152, R157, UR18, R152, 0x96, !PT ;  /* 0x000000129d987c12 */ /* 0x000fe4000f8e9698 */
[C---:B------:R-:W-:Y:S02]  /*3c70*/  PRMT R27, R28.reuse, 0x7632, R27 ;  /* 0x000076321c1b7816 */ /* 0x040fe4000000001b */
[----:B------:R-:W-:Y:S01]  /*3c80*/  LOP3.LUT R37, R109, UR16, R134, 0x96, !PT ;  /* 0x000000106d257c12 */ /* 0x000fe2000f8e9686 */
[----:B------:R-:W-:Y:S01]  /*3c90*/  MUFU.EX2 R115, R115 ;  /* 0x0000007300737308 */ /* 0x000fe20000000800 */
[----:B------:R-:W-:Y:S02]  /*3ca0*/  PRMT R15, R28, 0x5410, R27 ;  /* 0x000054101c0f7816 */ /* 0x000fe4000000001b */
[----:B------:R-:W-:Y:S01]  /*3cb0*/  LOP3.LUT R36, R133, UR14, R108, 0x96, !PT ;  /* 0x0000000e85247c12 */ /* 0x000fe2000f8e966c */
[----:B------:R-:W-:Y:S01]  /*3cc0*/  IMAD.WIDE.U32 R108, R37, -0x2daee0ad, RZ ;  /* 0xd2511f53256c7825 */ /* 0x000fe200078e00ff */
[----:B------:R-:W-:-:S03]  /*3cd0*/  LOP3.LUT R15, R106, R15, RZ, 0xc0, !PT ;  /* 0x0000000f6a0f7212 */ /* 0x000fc600078ec0ff */
[----:B------:R-:W-:Y:S01]  /*3ce0*/  IMAD.WIDE.U32 R106, R36, -0x2daee0ad, RZ ;  /* 0xd2511f53246a7825 */ /* 0x000fe200078e00ff */
[----:B------:R-:W-:Y:S01]  /*3cf0*/  LOP3.LUT R104, R109, UR13, R104, 0x96, !PT ;  /* 0x0000000d6d687c12 */ /* 0x000fe2000f8e9668 */
[----:B------:R-:W-:Y:S01]  /*3d00*/  HMMA.16816.F32.BF16 R36, R68, R38, RZ ;  /* 0x000000264424723c */ /* 0x000fe200000418ff */
[----:B------:R-:W4:Y:S02]  /*3d10*/  MUFU.EX2 R114, R114 ;  /* 0x0000007200727308 */ /* 0x000f240000000800 */
[----:B------:R-:W-:Y:S01]  /*3d20*/  LOP3.LUT R108, R107, UR11, R108, 0x96, !PT ;  /* 0x0000000b6b6c7c12 */ /* 0x000fe2000f8e966c */
[----:B------:R-:W-:-:S04]  /*3d30*/  IMAD.WIDE.U32 R160, R104, -0x326172a9, RZ ;  /* 0xcd9e8d5768a07825 */ /* 0x000fc800078e00ff */
[----:B------:R-:W-:Y:S01]  /*3d40*/  IMAD.WIDE.U32 R108, R108, -0x326172a9, RZ ;  /* 0xcd9e8d576c6c7825 */ /* 0x000fe200078e00ff */
[C---:B---3--:R-:W-:Y:S01]  /*3d50*/  HMMA.16816.F32.BF16 R72, R12.reuse, R8, R72 ;  /* 0x000000080c48723c */ /* 0x048fe20000041848 */
[----:B------:R-:W-:Y:S03]  /*3d60*/  MUFU.EX2 R125, R125 ;  /* 0x0000007d007d7308 */ /* 0x000fe60000000800 */
[C-C-:B------:R-:W-:Y:S02]  /*3d70*/  LOP3.LUT R104, R109.reuse, UR10, R160.reuse, 0x96, !PT ;  /* 0x0000000a6d687c12 */ /* 0x140fe4000f8e96a0 */
[----:B------:R-:W-:Y:S02]  /*3d80*/  LOP3.LUT R160, R109, UR10, R160, 0x96, !PT ;  /* 0x0000000a6da07c12 */ /* 0x000fe4000f8e96a0 */
[C-C-:B------:R-:W-:Y:S01]  /*3d90*/  LOP3.LUT R8, R161.reuse, UR12, R132.reuse, 0x96, !PT ;  /* 0x0000000ca1087c12 */ /* 0x140fe2000f8e9684 */
[----:B------:R-:W-:Y:S01]  /*3da0*/  HMMA.16816.F32.BF16 R76, R12, R10, R76 ;  /* 0x0000000a0c4c723c */ /* 0x000fe2000004184c */
[----:B------:R-:W-:Y:S01]  /*3db0*/  IMAD.WIDE.U32 R104, R104, -0x2daee0ad, RZ ;  /* 0xd2511f5368687825 */ /* 0x000fe200078e00ff */
[----:B------:R-:W-:Y:S01]  /*3dc0*/  LOP3.LUT R9, R161, UR12, R132, 0x96, !PT ;  /* 0x0000000ca1097c12 */ /* 0x000fe2000f8e9684 */
[----:B------:R-:W3:Y:S02]  /*3dd0*/  MUFU.EX2 R124, R124 ;  /* 0x0000007c007c7308 */ /* 0x000ee40000000800 */
[----:B------:R-:W-:-:S03]  /*3de0*/  IMAD.WIDE.U32 R160, R160, -0x2daee0ad, RZ ;  /* 0xd2511f53a0a07825 */ /* 0x000fc600078e00ff */
[C---:B-1----:R-:W-:Y:S01]  /*3df0*/  HMMA.16816.F32.BF16 R80, R12.reuse, R4, R80 ;  /* 0x000000040c50723c */ /* 0x042fe20000041850 */
[----:B------:R-:W-:Y:S02]  /*3e00*/  IMAD.WIDE.U32 R10, R8, -0x2daee0ad, RZ ;  /* 0xd2511f53080a7825 */ /* 0x000fe400078e00ff */
[----:B------:R-:W-:Y:S02]  /*3e10*/  MUFU.EX2 R113, R113 ;  /* 0x0000007100717308 */ /* 0x000fe40000000800 */
[----:B------:R-:W-:Y:S01]  /*3e20*/  IMAD R9, R9, -0x2daee0ad, RZ ;  /* 0xd2511f5309097824 */ /* 0x000fe200078e02ff */
[----:B------:R-:W-:Y:S02]  /*3e30*/  LOP3.LUT R8, R105, UR7, R10, 0x96, !PT ;  /* 0x0000000769087c12 */ /* 0x000fe4000f8e960a */
[----:B------:R-:W-:Y:S01]  /*3e40*/  LOP3.LUT R4, R11, UR9, R106, 0x96, !PT ;  /* 0x000000090b047c12 */ /* 0x000fe2000f8e966a */
[----:B------:R-:W-:Y:S01]  /*3e50*/  HMMA.16816.F32.BF16 R36, R12, R6, R36 ;  /* 0x000000060c24723c */ /* 0x000fe20000041824 */
[----:B------:R-:W-:Y:S01]  /*3e60*/  LOP3.LUT R5, R101, UR17, R102, 0x96, !PT ;  /* 0x0000001165057c12 */ /* 0x000fe2000f8e9666 */
[----:B------:R-:W-:Y:S01]  /*3e70*/  IMAD.WIDE.U32 R102, R8, -0x326172a9, RZ ;  /* 0xcd9e8d5708667825 */ /* 0x000fe200078e00ff */
[----:B------:R-:W-:Y:S01]  /*3e80*/  LOP3.LUT R8, R100, 0xff, RZ, 0xc0, !PT ;  /* 0x000000ff64087812 */ /* 0x000fe200078ec0ff */
[----:B------:R-:W1:Y:S02]  /*3e90*/  MUFU.EX2 R112, R112 ;  /* 0x0000007000707308 */ /* 0x000e640000000800 */
[----:B------:R-:W-:Y:S01]  /*3ea0*/  IMAD.WIDE.U32 R154, R4, -0x326172a9, RZ ;  /* 0xcd9e8d57049a7825 */ /* 0x000fe200078e00ff */
[----:B------:R-:W-:-:S02]  /*3eb0*/  LOP3.LUT R6, R161, UR7, R9, 0x96, !PT ;  /* 0x00000007a1067c12 */ /* 0x000fc4000f8e9609 */
[C---:B------:R-:W-:Y:S02]  /*3ec0*/  LOP3.LUT R106, R102.reuse, 0xff, RZ, 0xc0, !PT ;  /* 0x000000ff666a7812 */ /* 0x040fe400078ec0ff */
[----:B------:R-:W-:Y:S01]  /*3ed0*/  LOP3.LUT R97, R103, UR17, R154, 0x96, !PT ;  /* 0x0000001167617c12 */ /* 0x000fe2000f8e969a */
[----:B------:R-:W-:Y:S01]  /*3ee0*/  MUFU.EX2 R121, R121 ;  /* 0x0000007900797308 */ /* 0x000fe20000000800 */
[----:B------:R-:W-:Y:S02]  /*3ef0*/  LOP3.LUT R11, R102, 0xffff, RZ, 0xc0, !PT ;  /* 0x0000ffff660b7812 */ /* 0x000fe400078ec0ff */
[--C-:B------:R-:W-:Y:S02]  /*3f00*/  SHF.R.U32.HI R9, RZ, 0x10, R102.reuse ;  /* 0x00000010ff097819 */ /* 0x100fe40000011666 */
[----:B------:R-:W-:Y:S02]  /*3f10*/  SHF.R.U32.HI R102, RZ, 0x18, R102 ;  /* 0x00000018ff667819 */ /* 0x000fe40000011666 */
[----:B------:R-:W-:Y:S01]  /*3f20*/  ISETP.GE.U32.AND P6, PT, R163, R8, PT ;  /* 0x00000008a300720c */ /* 0x000fe20003fc6070 */
[----:B------:R-:W5:Y:S01]  /*3f30*/  MUFU.EX2 R120, R120 ;  /* 0x0000007800787308 */ /* 0x000f620000000800 */
[----:B------:R-:W-:-:S02]  /*3f40*/  LOP3.LUT R8, R97, 0xffff, RZ, 0xc0, !PT ;  /* 0x0000ffff61087812 */ /* 0x000fc400078ec0ff */
[----:B------:R-:W-:Y:S02]  /*3f50*/  ISETP.GE.U32.AND P0, PT, R163, R102, PT ;  /* 0x00000066a300720c */ /* 0x000fe40003f06070 */
[----:B------:R-:W-:Y:S02]  /*3f60*/  LOP3.LUT R102, R97, 0xff, RZ, 0xc0, !PT ;  /* 0x000000ff61667812 */ /* 0x000fe400078ec0ff */
[----:B------:R-:W-:Y:S01]  /*3f70*/  SHF.R.U32.HI R8, RZ, 0x8, R8 ;  /* 0x00000008ff087819 */ /* 0x000fe20000011608 */
[----:B------:R-:W-:Y:S01]  /*3f80*/  MUFU.EX2 R111, R111 ;  /* 0x0000006f006f7308 */ /* 0x000fe20000000800 */
[C---:B------:R-:W-:Y:S02]  /*3f90*/  ISETP.GE.U32.AND P3, PT, R163.reuse, R102, PT ;  /* 0x00000066a300720c */ /* 0x040fe40003f66070 */
[----:B------:R-:W-:Y:S01]  /*3fa0*/  LOP3.LUT R8, R8, 0xffff, RZ, 0xc0, !PT ;  /* 0x0000ffff08087812 */ /* 0x000fe200078ec0ff */
[----:B------:R-:W-:Y:S01]  /*3fb0*/  @!P6 HFMA2.BF16_V2 R52, -RZ.H0_H0, RZ.H0_H0, -R96.H0_H0 ;  /* 0x200000ffff34e231 */ /* 0x000fe20000340960 */
[----:B------:R-:W-:-:S02]  /*3fc0*/  ISETP.GE.U32.AND P1, PT, R163, R106, PT ;  /* 0x0000006aa300720c */ /* 0x000fc40003f26070 */
[C---:B------:R-:W-:Y:S01]  /*3fd0*/  ISETP.GE.U32.AND P4, PT, R163.reuse, R8, PT ;  /* 0x00000008a300720c */ /* 0x040fe20003f86070 */
[----:B------:R-:W1:Y:S01]  /*3fe0*/  MUFU.EX2 R110, R110 ;  /* 0x0000006e006e7308 */ /* 0x000e620000000800 */
[----:B--2---:R-:W-:Y:S02]  /*3ff0*/  F2FP.BF16.PACK_AB R106, R126, R127 ;  /* 0x0000007f7e6a723e */ /* 0x004fe400000010ff */
[----:B------:R-:W-:Y:S02]  /*4000*/  LOP3.LUT R7, R100, 0xffff, RZ, 0xc0, !PT ;  /* 0x0000ffff64077812 */ /* 0x000fe400078ec0ff */
[----:B------:R-:W-:Y:S01]  /*4010*/  SHF.R.U32.HI R100, RZ, 0x18, R100 ;  /* 0x00000018ff647819 */ /* 0x000fe20000011664 */
[----:B------:R-:W-:Y:S01]  /*4020*/  @!P3 HFMA2.BF16_V2 R65, -RZ.H0_H0, RZ.H0_H0, -R106.H0_H0 ;  /* 0x200000ffff41b231 */ /* 0x000fe2000034096a */
[----:B------:R-:W-:Y:S01]  /*4030*/  PRMT R107, R106, 0x7632, R107 ;  /* 0x000076326a6b7816 */ /* 0x000fe2000000006b */
[----:B------:R-:W-:Y:S01]  /*4040*/  MUFU.EX2 R148, R148 ;  /* 0x0000009400947308 */ /* 0x000fe20000000800 */
[----:B------:R-:W-:-:S02]  /*4050*/  ISETP.GE.U32.AND P2, PT, R163, R100, PT ;  /* 0x00000064a300720c */ /* 0x000fc40003f46070 */
[--C-:B------:R-:W-:Y:S01]  /*4060*/  SHF.R.U32.HI R100, RZ, 0x18, R97.reuse ;  /* 0x00000018ff647819 */ /* 0x100fe20000011661 */
[----:B------:R-:W-:Y:S01]  /*4070*/  @!P4 HFMA2.BF16_V2 R64, -RZ.H0_H0, RZ.H0_H0, -R107.H0_H0 ;  /* 0x200000ffff40c231 */ /* 0x000fe2000034096b */
[C-C-:B------:R-:W-:Y:S02]  /*4080*/  LOP3.LUT R10, R155.reuse, UR8, R108.reuse, 0x96, !PT ;  /* 0x000000089b0a7c12 */ /* 0x140fe4000f8e966c */
[----:B------:R-:W-:Y:S01]  /*4090*/  LOP3.LUT R4, R155, UR8, R108, 0x96, !PT ;  /* 0x000000089b047c12 */ /* 0x000fe2000f8e966c */
[----:B------:R-:W-:Y:S01]  /*40a0*/  IMAD.WIDE.U32 R108, R6, -0x326172a9, RZ ;  /* 0xcd9e8d57066c7825 */ /* 0x000fe200078e00ff */
[----:B------:R-:W-:Y:S02]  /*40b0*/  SHF.R.U32.HI R97, RZ, 0x10, R97 ;  /* 0x00000010ff617819 */ /* 0x000fe40000011661 */
[----:B------:R-:W-:Y:S02]  /*40c0*/  PRMT R8, R106, 0x5410, R107 ;  /* 0x000054106a087816 */ /* 0x000fe4000000006b */
[----:B------:R-:W-:Y:S01]  /*40d0*/  @!P3 PRMT R106, R65, 0x5410, RZ ;  /* 0x00005410416ab816 */ /* 0x000fe200000000ff */
[----:B------:R-:W-:Y:S01]  /*40e0*/  @!P2 HFMA2.BF16_V2 R49, -RZ.H0_H0, RZ.H0_H0, -R29.H0_H0 ;  /* 0x200000ffff31a231 */ /* 0x000fe2000034091d */
[----:B------:R-:W-:-:S02]  /*40f0*/  ISETP.GE.U32.AND P3, PT, R163, R100, PT ;  /* 0x00000064a300720c */ /* 0x000fc40003f66070 */
[----:B------:R-:W-:Y:S02]  /*4100*/  LOP3.LUT R100, R97, 0xff, RZ, 0xc0, !PT ;  /* 0x000000ff61647812 */ /* 0x000fe400078ec0ff */
[----:B------:R-:W-:Y:S02]  /*4110*/  LOP3.LUT R154, R109, UR17, R154, 0x96, !PT ;  /* 0x000000116d9a7c12 */ /* 0x000fe4000f8e969a */
[----:B------:R-:W-:Y:S02]  /*4120*/  LOP3.LUT R158, R108, 0xffff, RZ, 0xc0, !PT ;  /* 0x0000ffff6c9e7812 */ /* 0x000fe400078ec0ff */
[----:B------:R-:W-:Y:S02]  /*4130*/  @!P4 PRMT R107, R64, 0x5410, RZ ;  /* 0x00005410406bc816 */ /* 0x000fe400000000ff */
[----:B----4-:R-:W-:Y:S02]  /*4140*/  F2FP.BF16.PACK_AB R109, R114, R115 ;  /* 0x00000073726d723e */ /* 0x010fe400000010ff */
[----:B------:R-:W-:-:S02]  /*4150*/  ISETP.GE.U32.AND P4, PT, R163, R100, PT ;  /* 0x00000064a300720c */ /* 0x000fc40003f86070 */
[----:B------:R-:W-:Y:S02]  /*4160*/  LOP3.LUT R153, R108, 0xff, RZ, 0xc0, !PT ;  /* 0x000000ff6c997812 */ /* 0x000fe400078ec0ff */
[--C-:B------:R-:W-:Y:S02]  /*4170*/  SHF.R.U32.HI R6, RZ, 0x10, R108.reuse ;  /* 0x00000010ff067819 */ /* 0x100fe4000001166c */
[--C-:B------:R-:W-:Y:S02]  /*4180*/  SHF.R.U32.HI R155, RZ, 0x18, R108.reuse ;  /* 0x00000018ff9b7819 */ /* 0x100fe4000001166c */
[----:B------:R-:W-:Y:S02]  /*4190*/  PRMT R108, R109, 0x7632, R108 ;  /* 0x000076326d6c7816 */ /* 0x000fe4000000006c */
[----:B------:R-:W-:Y:S02]  /*41a0*/  LOP3.LUT R64, R9, 0xff, RZ, 0xc0, !PT ;  /* 0x000000ff09407812 */ /* 0x000fe400078ec0ff */
[----:B------:R-:W-:Y:S01]  /*41b0*/  SHF.R.U32.HI R11, RZ, 0x8, R11 ;  /* 0x00000008ff0b7819 */ /* 0x000fe2000001160b */
[----:B------:R-:W-:Y:S01]  /*41c0*/  @!P3 HFMA2.BF16_V2 R63, -RZ.H0_H0, RZ.H0_H0, -R108.H0_H0 ;  /* 0x200000ffff3fb231 */ /* 0x000fe2000034096c */
[----:B------:R-:W-:Y:S01]  /*41d0*/  PRMT R9, R109, 0x5410, R108 ;  /* 0x000054106d097816 */ /* 0x000fe2000000006c */
[----:B------:R-:W-:Y:S01]  /*41e0*/  @!P4 HFMA2.BF16_V2 R62, -RZ.H0_H0, RZ.H0_H0, -R109.H0_H0 ;  /* 0x200000ffff3ec231 */ /* 0x000fe2000034096d */
[----:B---3--:R-:W-:-:S02]  /*41f0*/  F2FP.BF16.PACK_AB R102, R124, R125 ;  /* 0x0000007d7c66723e */ /* 0x008fc400000010ff */
[----:B------:R-:W-:Y:S02]  /*4200*/  @!P3 PRMT R108, R63, 0x5410, RZ ;  /* 0x000054103f6cb816 */ /* 0x000fe400000000ff */
[----:B------:R-:W-:Y:S01]  /*4210*/  ISETP.GE.U32.AND P3, PT, R163, R64, PT ;  /* 0x00000040a300720c */ /* 0x000fe20003f66070 */
[----:B------:R-:W-:Y:S01]  /*4220*/  @!P1 HFMA2.BF16_V2 R61, -RZ.H0_H0, RZ.H0_H0, -R102.H0_H0 ;  /* 0x200000ffff3d9231 */ /* 0x000fe20000340966 */
[----:B------:R-:W-:Y:S02]  /*4230*/  LOP3.LUT R64, R11, 0xffff, RZ, 0xc0, !PT ;  /* 0x0000ffff0b407812 */ /* 0x000fe400078ec0ff */
[----:B------:R-:W-:Y:S01]  /*4240*/  @!P4 PRMT R109, R62, 0x5410, RZ ;  /* 0x000054103e6dc816 */ /* 0x000fe200000000ff */
[----:B------:R-:W-:Y:S01]  /*4250*/  IMAD.WIDE.U32 R62, R10, -0x2daee0ad, RZ ;  /* 0xd2511f530a3e7825 */ /* 0x000fe200078e00ff */
[----:B------:R-:W-:Y:S02]  /*4260*/  ISETP.GE.U32.AND P4, PT, R163, R64, PT ;  /* 0x00000040a300720c */ /* 0x000fe40003f86070 */
[----:B------:R-:W-:-:S02]  /*4270*/  PRMT R103, R102, 0x7632, R103 ;  /* 0x0000763266677816 */ /* 0x000fc40000000067 */
[----:B------:R-:W-:Y:S02]  /*4280*/  LOP3.LUT R64, R63, UR18, R104, 0x96, !PT ;  /* 0x000000123f407c12 */ /* 0x000fe4000f8e9668 */
[----:B------:R-:W-:Y:S02]  /*4290*/  PRMT R10, R102, 0x5410, R103 ;  /* 0x00005410660a7816 */ /* 0x000fe40000000067 */
[----:B-1----:R-:W-:Y:S02]  /*42a0*/  F2FP.BF16.PACK_AB R105, R112, R113 ;  /* 0x000000717069723e */ /* 0x002fe400000010ff */
[----:B------:R-:W-:Y:S02]  /*42b0*/  SHF.R.U32.HI R100, RZ, 0x10, R64 ;  /* 0x00000010ff647819 */ /* 0x000fe40000011640 */
[C---:B------:R-:W-:Y:S01]  /*42c0*/  PRMT R104, R105.reuse, 0x7632, R104 ;  /* 0x0000763269687816 */ /* 0x040fe20000000068 */
[----:B------:R-:W-:Y:S01]  /*42d0*/  @!P4 HFMA2.BF16_V2 R60, -RZ.H0_H0, RZ.H0_H0, -R103.H0_H0 ;  /* 0x200000ffff3cc231 */ /* 0x000fe20000340967 */
[----:B-----5:R-:W-:Y:S01]  /*42e0*/  F2FP.BF16.PACK_AB R99, R120, R121 ;  /* 0x000000797863723e */ /* 0x020fe200000010ff */
[----:B------:R-:W-:Y:S01]  /*42f0*/  @!P3 HFMA2.BF16_V2 R58, -RZ.H0_H0, RZ.H0_H0, -R105.H0_H0 ;  /* 0x200000ffff3ab231 */ /* 0x000fe20000340969 */
[----:B------:R-:W-:Y:S01]  /*4300*/  PRMT R11, R105, 0x5410, R104 ;  /* 0x00005410690b7816 */ /* 0x000fe20000000068 */
[----:B------:R-:W-:Y:S01]  /*4310*/  @!P0 HFMA2.BF16_V2 R59, -RZ.H0_H0, RZ.H0_H0, -R104.H0_H0 ;  /* 0x200000ffff3b8231 */ /* 0x000fe20000340968 */
[----:B------:R-:W-:-:S02]  /*4320*/  @!P4 PRMT R103, R60, 0x5410, RZ ;  /* 0x000054103c67c816 */ /* 0x000fc400000000ff */
[----:B------:R-:W-:Y:S02]  /*4330*/  LOP3.LUT R60, R64, 0xff, RZ, 0xc0, !PT ;  /* 0x000000ff403c7812 */ /* 0x000fe400078ec0ff */
[----:B------:R-:W-:Y:S02]  /*4340*/  @!P3 PRMT R105, R58, 0x5410, RZ ;  /* 0x000054103a69b816 */ /* 0x000fe400000000ff */
[----:B------:R-:W-:Y:S02]  /*4350*/  ISETP.GE.U32.AND P4, PT, R163, R60, PT ;  /* 0x0000003ca300720c */ /* 0x000fe40003f86070 */
[----:B------:R-:W-:Y:S02]  /*4360*/  SHF.R.U32.HI R60, RZ, 0x18, R64 ;  /* 0x00000018ff3c7819 */ /* 0x000fe40000011640 */
[----:B------:R-:W-:Y:S02]  /*4370*/  LOP3.LUT R64, R64, 0xffff, RZ, 0xc0, !PT ;  /* 0x0000ffff40407812 */ /* 0x000fe400078ec0ff */
[----:B------:R-:W-:-:S02]  /*4380*/  @!P0 PRMT R104, R59, 0x5410, RZ ;  /* 0x000054103b688816 */ /* 0x000fc400000000ff */
[----:B------:R-:W-:Y:S01]  /*4390*/  SHF.R.U32.HI R58, RZ, 0x8, R64 ;  /* 0x00000008ff3a7819 */ /* 0x000fe20000011640 */
[----:B------:R-:W-:Y:S01]  /*43a0*/  FADD.FTZ R64, R144, R145 ;  /* 0x0000009190407221 */ /* 0x000fe20000010000 */
[----:B------:R-:W-:Y:S01]  /*43b0*/  LOP3.LUT R100, R100, 0xff, RZ, 0xc0, !PT ;  /* 0x000000ff64647812 */ /* 0x000fe200078ec0ff */
[----:B------:R-:W-:Y:S01]  /*43c0*/  FFMA.FTZ R145, R18, c[0x0][0x23c], -R143 ;  /* 0x00008f0012917a23 */ /* 0x000fe2000001088f */
[----:B------:R-:W-:Y:S01]  /*43d0*/  LOP3.LUT R58, R58, 0xffff, RZ, 0xc0, !PT ;  /* 0x0000ffff3a3a7812 */ /* 0x000fe200078ec0ff */
[----:B------:R-:W-:Y:S01]  /*43e0*/  @!P4 HFMA2.BF16_V2 R57, -RZ.H0_H0, RZ.H0_H0, -R99.H0_H0 ;  /* 0x200000ffff39c231 */ /* 0x000fe20000340963 */
[----:B------:R-:W-:Y:S01]  /*43f0*/  ISETP.GE.U32.AND P0, PT, R163, R60, PT ;  /* 0x0000003ca300720c */ /* 0x000fe20003f06070 */
[----:B------:R-:W-:Y:S01]  /*4400*/  FADD.FTZ R64, R67, R64 ;  /* 0x0000004043407221 */ /* 0x000fe20000010000 */
[----:B------:R-:W-:Y:S02]  /*4410*/  ISETP.GE.U32.AND P3, PT, R163, R58, PT ;  /* 0x0000003aa300720c */ /* 0x000fe40003f66070 */
[----:B------:R-:W-:Y:S01]  /*4420*/  PRMT R97, R99, 0x7632, R97 ;  /* 0x0000763263617816 */ /* 0x000fe20000000061 */
[----:B------:R-:W-:Y:S01]  /*4430*/  FADD.FTZ R147, R147, R64 ;  /* 0x0000004093937221 */ /* 0x000fe20000010000 */
[----:B------:R-:W-:-:S02]  /*4440*/  @!P1 PRMT R102, R61, 0x5410, RZ ;  /* 0x000054103d669816 */ /* 0x000fc400000000ff */
[----:B------:R-:W-:Y:S01]  /*4450*/  ISETP.GE.U32.AND P1, PT, R163, R100, PT ;  /* 0x00000064a300720c */ /* 0x000fe20003f26070 */
[----:B------:R-:W-:Y:S01]  /*4460*/  FADD.FTZ R32, R32, R147 ;  /* 0x0000009320207221 */ /* 0x000fe20000010000 */
[----:B------:R-:W-:Y:S02]  /*4470*/  F2FP.BF16.PACK_AB R101, R110, R111 ;  /* 0x0000006f6e65723e */ /* 0x000fe400000010ff */
[----:B------:R-:W-:Y:S01]  /*4480*/  LOP3.LUT R58, R152, 0xff, RZ, 0xc0, !PT ;  /* 0x000000ff983a7812 */ /* 0x000fe200078ec0ff */
[----:B------:R-:W-:Y:S01]  /*4490*/  FADD.FTZ R31, R31, R32 ;  /* 0x000000201f1f7221 */ /* 0x000fe20000010000 */
[----:B------:R-:W-:Y:S01]  /*44a0*/  PRMT R151, R99, 0x5410, R97 ;  /* 0x0000541063977816 */ /* 0x000fe20000000061 */
[----:B------:R-:W-:Y:S01]  /*44b0*/  @!P3 HFMA2.BF16_V2 R55, -RZ.H0_H0, RZ.H0_H0, -R97.H0_H0 ;  /* 0x200000ffff37b231 */ /* 0x000fe20000340961 */
[----:B------:R-:W-:Y:S01]  /*44c0*/  PRMT R100, R101, 0x7632, R100 ;  /* 0x0000763265647816 */ /* 0x000fe20000000064 */
[----:B------:R-:W-:Y:S01]  /*44d0*/  FADD.FTZ R98, R98, R31 ;  /* 0x0000001f62627221 */ /* 0x000fe20000010000 */
[----:B------:R-:W-:-:S02]  /*44e0*/  @!P4 PRMT R99, R57, 0x5410, RZ ;  /* 0x000054103963c816 */ /* 0x000fc400000000ff */
[----:B------:R-:W-:Y:S01]  /*44f0*/  ISETP.GE.U32.AND P4, PT, R163, R58, PT ;  /* 0x0000003aa300720c */ /* 0x000fe20003f86070 */
[----:B------:R-:W-:Y:S01]  /*4500*/  @!P0 HFMA2.BF16_V2 R54, -RZ.H0_H0, RZ.H0_H0, -R100.H0_H0 ;  /* 0x200000ffff368231 */ /* 0x000fe20000340964 */
[----:B------:R-:W-:Y:S01]  /*4510*/  @!P3 PRMT R97, R55, 0x5410, RZ ;  /* 0x000054103761b816 */ /* 0x000fe200000000ff */
[----:B------:R-:W-:Y:S01]  /*4520*/  @!P1 HFMA2.BF16_V2 R45, -RZ.H0_H0, RZ.H0_H0, -R101.H0_H0 ;  /* 0x200000ffff2d9231 */ /* 0x000fe20000340965 */
[----:B------:R-:W-:Y:S01]  /*4530*/  SHF.R.U32.HI R58, RZ, 0x18, R152 ;  /* 0x00000018ff3a7819 */ /* 0x000fe20000011698 */
[----:B------:R-:W-:Y:S01]  /*4540*/  FADD.FTZ R115, R115, R98 ;  /* 0x0000006273737221 */ /* 0x000fe20000010000 */
[----:B------:R-:W-:Y:S02]  /*4550*/  LOP3.LUT R55, R152, 0xffff, RZ, 0xc0, !PT ;  /* 0x0000ffff98377812 */ /* 0x000fe400078ec0ff */
[----:B------:R-:W-:Y:S01]  /*4560*/  ISETP.GE.U32.AND P3, PT, R163, R58, PT ;  /* 0x0000003aa300720c */ /* 0x000fe20003f66070 */
[----:B------:R-:W-:Y:S01]  /*4570*/  FADD.FTZ R114, R114, R115 ;  /* 0x0000007372727221 */ /* 0x000fe20000010000 */
[----:B------:R-:W-:-:S02]  /*4580*/  SHF.R.U32.HI R55, RZ, 0x8, R55 ;  /* 0x00000008ff377819 */ /* 0x000fc40000011637 */
[----:B------:R-:W-:Y:S01]  /*4590*/  SHF.R.U32.HI R58, RZ, 0x10, R152 ;  /* 0x00000010ff3a7819 */ /* 0x000fe20000011698 */
[----:B------:R-:W-:Y:S01]  /*45a0*/  @!P4 HFMA2.BF16_V2 R47, -RZ.H0_H0, RZ.H0_H0, -R22.H0_H0 ;  /* 0x200000ffff2fc231 */ /* 0x000fe20000340916 */
[----:B------:R-:W-:Y:S01]  /*45b0*/  PRMT R152, R101, 0x5410, R100 ;  /* 0x0000541065987816 */ /* 0x000fe20000000064 */
[----:B------:R-:W-:Y:S01]  /*45c0*/  FADD.FTZ R113, R113, R114 ;  /* 0x0000007271717221 */ /* 0x000fe20000010000 */
[----:B------:R-:W-:Y:S02]  /*45d0*/  @!P0 PRMT R100, R54, 0x5410, RZ ;  /* 0x0000541036648816 */ /* 0x000fe400000000ff */
[----:B------:R-:W-:Y:S01]  /*45e0*/  LOP3.LUT R54, R55, 0xffff, RZ, 0xc0, !PT ;  /* 0x0000ffff37367812 */ /* 0x000fe200078ec0ff */
[----:B------:R-:W-:Y:S01]  /*45f0*/  FADD.FTZ R112, R112, R113 ;  /* 0x0000007170707221 */ /* 0x000fe20000010000 */
[----:B------:R-:W-:Y:S01]  /*4600*/  @!P1 PRMT R101, R45, 0x5410, RZ ;  /* 0x000054102d659816 */ /* 0x000fe200000000ff */
[----:B------:R-:W-:Y:S01]  /*4610*/  @!P3 HFMA2.BF16_V2 R46, -RZ.H0_H0, RZ.H0_H0, -R23.H0_H0 ;  /* 0x200000ffff2eb231 */ /* 0x000fe20000340917 */
[----:B------:R-:W-:Y:S01]  /*4620*/  LOP3.LUT R58, R58, 0xff, RZ, 0xc0, !PT ;  /* 0x000000ff3a3a7812 */ /* 0x000fe200078ec0ff */
[----:B------:R-:W-:Y:S01]  /*4630*/  FADD.FTZ R111, R111, R112 ;  /* 0x000000706f6f7221 */ /* 0x000fe20000010000 */
[----:B------:R-:W-:-:S02]  /*4640*/  ISETP.GE.U32.AND P1, PT, R163, R54, PT ;  /* 0x00000036a300720c */ /* 0x000fc40003f26070 */
[----:B------:R-:W-:Y:S01]  /*4650*/  SHF.R.U32.HI R54, RZ, 0x10, R5 ;  /* 0x00000010ff367819 */ /* 0x000fe20000011605 */
[----:B------:R-:W-:Y:S01]  /*4660*/  FADD.FTZ R111, R110, R111 ;  /* 0x0000006f6e6f7221 */ /* 0x000fe20000010000 */
[----:B------:R-:W-:Y:S02]  /*4670*/  ISETP.GE.U32.AND P0, PT, R163, R58, PT ;  /* 0x0000003aa300720c */ /* 0x000fe40003f06070 */
[----:B------:R-:W-:Y:S02]  /*4680*/  LOP3.LUT R54, R54, 0xff, RZ, 0xc0, !PT ;  /* 0x000000ff36367812 */ /* 0x000fe400078ec0ff */
[----:B------:R-:W-:Y:S02]  /*4690*/  @!P4 PRMT R22, R47, 0x5410, RZ ;  /* 0x000054102f16c816 */ /* 0x000fe400000000ff */
[----:B------:R-:W-:Y:S02]  /*46a0*/  ISETP.GE.U32.AND P4, PT, R163, R54, PT ;  /* 0x00000036a300720c */ /* 0x000fe40003f86070 */
[----:B------:R-:W-:Y:S01]  /*46b0*/  LOP3.LUT R54, R5, 0xffff, RZ, 0xc0, !PT ;  /* 0x0000ffff05367812 */ /* 0x000fe200078ec0ff */
[----:B------:R-:W-:Y:S01]  /*46c0*/  @!P1 HFMA2.BF16_V2 R44, -RZ.H0_H0, RZ.H0_H0, -R21.H0_H0 ;  /* 0x200000ffff2c9231 */ /* 0x000fe20000340915 */
[----:B------:R-:W-:-:S02]  /*46d0*/  @!P3 PRMT R23, R46, 0x5410, RZ ;  /* 0x000054102e17b816 */ /* 0x000fc400000000ff */
[----:B------:R-:W-:Y:S01]  /*46e0*/  SHF.R.U32.HI R54, RZ, 0x8, R54 ;  /* 0x00000008ff367819 */ /* 0x000fe20000011636 */
[----:B------:R-:W-:Y:S01]  /*46f0*/  @!P0 HFMA2.BF16_V2 R43, -RZ.H0_H0, RZ.H0_H0, -R24.H0_H0 ;  /* 0x200000ffff2b8231 */ /* 0x000fe20000340918 */
[----:B------:R-:W-:Y:S02]  /*4700*/  @!P1 PRMT R21, R44, 0x5410, RZ ;  /* 0x000054102c159816 */ /* 0x000fe400000000ff */
[----:B------:R-:W-:Y:S02]  /*4710*/  LOP3.LUT R54, R54, 0xffff, RZ, 0xc0, !PT ;  /* 0x0000ffff36367812 */ /* 0x000fe400078ec0ff */
[----:B------:R-:W-:Y:S01]  /*4720*/  LOP3.LUT R44, R5, 0xff, RZ, 0xc0, !PT ;  /* 0x000000ff052c7812 */ /* 0x000fe200078ec0ff */
[----:B------:R-:W-:Y:S01]  /*4730*/  @!P4 HFMA2.BF16_V2 R40, -RZ.H0_H0, RZ.H0_H0, -R35.H0_H0 ;  /* 0x200000ffff28c231 */ /* 0x000fe20000340923 */
[----:B------:R-:W-:Y:S02]  /*4740*/  @!P0 PRMT R24, R43, 0x5410, RZ ;  /* 0x000054102b188816 */ /* 0x000fe400000000ff */
[----:B------:R-:W-:-:S02]  /*4750*/  ISETP.GE.U32.AND P1, PT, R163, R54, PT ;  /* 0x00000036a300720c */ /* 0x000fc40003f26070 */
[----:B------:R-:W-:Y:S02]  /*4760*/  ISETP.GE.U32.AND P0, PT, R163, R44, PT ;  /* 0x0000002ca300720c */ /* 0x000fe40003f06070 */
[----:B------:R-:W-:Y:S02]  /*4770*/  LOP3.LUT R44, R156, 0xff, RZ, 0xc0, !PT ;  /* 0x000000ff9c2c7812 */ /* 0x000fe400078ec0ff */
[----:B------:R-:W-:Y:S02]  /*4780*/  LOP3.LUT R46, R159, 0xff, RZ, 0xc0, !PT ;  /* 0x000000ff9f2e7812 */ /* 0x000fe400078ec0ff */
[----:B------:R-:W-:Y:S01]  /*4790*/  SHF.R.U32.HI R58, RZ, 0x18, R5 ;  /* 0x00000018ff3a7819 */ /* 0x000fe20000011605 */
[----:B------:R-:W-:Y:S01]  /*47a0*/  IMAD.WIDE.U32 R4, R4, -0x2daee0ad, RZ ;  /* 0xd2511f5304047825 */ /* 0x000fe200078e00ff */
[----:B------:R-:W-:Y:S02]  /*47b0*/  SHF.R.U32.HI R7, RZ, 0x8, R7 ;  /* 0x00000008ff077819 */ /* 0x000fe40000011607 */
[----:B------:R-:W-:Y:S01]  /*47c0*/  LOP3.LUT R6, R6, 0xff, RZ, 0xc0, !PT ;  /* 0x000000ff06067812 */ /* 0x000fe200078ec0ff */
[----:B------:R-:W-:Y:S01]  /*47d0*/  @!P1 HFMA2.BF16_V2 R41, -RZ.H0_H0, RZ.H0_H0, -R89.H0_H0 ;  /* 0x200000ffff299231 */ /* 0x000fe20000340959 */
[----:B------:R-:W-:Y:S01]  /*47e0*/  ISETP.GE.U32.AND P3, PT, R163, R58, PT ;  /* 0x0000003aa300720c */ /* 0x000fe20003f66070 */
[----:B------:R-:W-:Y:S01]  /*47f0*/  @!P0 HFMA2.BF16_V2 R42, -RZ.H0_H0, RZ.H0_H0, -R88.H0_H0 ;  /* 0x200000ffff2a8231 */ /* 0x000fe20000340958 */
[----:B------:R-:W-:-:S02]  /*4800*/  LOP3.LUT R54, R156, 0xffff, RZ, 0xc0, !PT ;  /* 0x0000ffff9c367812 */ /* 0x000fc400078ec0ff */
[----:B------:R-:W-:Y:S02]  /*4810*/  @!P1 PRMT R89, R41, 0x5410, RZ ;  /* 0x0000541029599816 */ /* 0x000fe400000000ff */
[----:B------:R-:W-:Y:S02]  /*4820*/  @!P0 PRMT R88, R42, 0x5410, RZ ;  /* 0x000054102a588816 */ /* 0x000fe400000000ff */
[C---:B------:R-:W-:Y:S02]  /*4830*/  ISETP.GE.U32.AND P0, PT, R163.reuse, R46, PT ;  /* 0x0000002ea300720c */ /* 0x040fe40003f06070 */
[----:B------:R-:W-:Y:S02]  /*4840*/  ISETP.GE.U32.AND P1, PT, R163, R44, PT ;  /* 0x0000002ca300720c */ /* 0x000fe40003f26070 */
[----:B------:R-:W1:Y:S01]  /*4850*/  LDSM.16.MT88.4 R44, [R116+0x7000] ;  /* 0x00700000742c783b */ /* 0x000e620000004200 */
[----:B------:R-:W-:Y:S01]  /*4860*/  @!P4 PRMT R35, R40, 0x5410, RZ ;  /* 0x000054102823c816 */ /* 0x000fe200000000ff */
[----:B------:R-:W-:Y:S01]  /*4870*/  @!P3 HFMA2.BF16_V2 R53, -RZ.H0_H0, RZ.H0_H0, -R34.H0_H0 ;  /* 0x200000ffff35b231 */ /* 0x000fe20000340922 */
[----:B------:R-:W-:-:S02]  /*4880*/  LOP3.LUT R40, R7, 0xffff, RZ, 0xc0, !PT ;  /* 0x0000ffff07287812 */ /* 0x000fc400078ec0ff */
[----:B------:R-:W-:Y:S02]  /*4890*/  PRMT R155, R6, 0x5410, R155 ;  /* 0x00005410069b7816 */ /* 0x000fe4000000009b */
[----:B------:R-:W-:Y:S02]  /*48a0*/  LOP3.LUT R160, R5, UR18, R160, 0x96, !PT ;  /* 0x0000001205a07c12 */ /* 0x000fe4000f8e96a0 */
[C---:B------:R-:W-:Y:S01]  /*48b0*/  LOP3.LUT R59, R4.reuse, 0xffff, RZ, 0xc0, !PT ;  /* 0x0000ffff043b7812 */ /* 0x040fe200078ec0ff */
[----:B------:R-:W-:Y:S01]  /*48c0*/  @!P0 HFMA2.BF16_V2 R50, -RZ.H0_H0, RZ.H0_H0, -R30.H0_H0 ;  /* 0x200000ffff328231 */ /* 0x000fe2000034091e */
[----:B------:R-:W-:Y:S01]  /*48d0*/  LOP3.LUT R159, R4, 0xff, RZ, 0xc0, !PT ;  /* 0x000000ff049f7812 */ /* 0x000fe200078ec0ff */
[----:B------:R-:W-:Y:S01]  /*48e0*/  @!P1 HFMA2.BF16_V2 R48, -RZ.H0_H0, RZ.H0_H0, -R26.H0_H0 ;  /* 0x200000ffff309231 */ /* 0x000fe2000034091a */
[--C-:B------:R-:W-:Y:S02]  /*48f0*/  SHF.R.U32.HI R61, RZ, 0x10, R4.reuse ;  /* 0x00000010ff3d7819 */ /* 0x100fe40000011604 */
[----:B------:R-:W-:-:S02]  /*4900*/  SHF.R.U32.HI R157, RZ, 0x18, R4 ;  /* 0x00000018ff9d7819 */ /* 0x000fc40000011604 */
[----:B------:R-:W2:Y:S01]  /*4910*/  LDSM.16.MT88.4 R4, [R116+0x7400] ;  /* 0x007400007404783b */ /* 0x000ea20000004200 */
[----:B------:R-:W-:Y:S02]  /*4920*/  @!P3 PRMT R34, R53, 0x5410, RZ ;  /* 0x000054103522b816 */ /* 0x000fe400000000ff */
[----:B------:R-:W-:Y:S02]  /*4930*/  ISETP.GE.U32.AND P3, PT, R163, R40, PT ;  /* 0x00000028a300720c */ /* 0x000fe40003f66070 */
[----:B------:R-:W-:Y:S02]  /*4940*/  SHF.R.U32.HI R55, RZ, 0x10, R156 ;  /* 0x00000010ff377819 */ /* 0x000fe4000001169c */
[----:B------:R-:W-:Y:S02]  /*4950*/  @!P6 PRMT R96, R52, 0x5410, RZ ;  /* 0x000054103460e816 */ /* 0x000fe400000000ff */
[----:B------:R-:W-:Y:S02]  /*4960*/  SHF.R.U32.HI R65, RZ, 0x18, R154 ;  /* 0x00000018ff417819 */ /* 0x000fe4000001169a */
[----:B------:R-:W-:-:S02]  /*4970*/  LOP3.LUT R161, R154, 0xff, RZ, 0xc0, !PT ;  /* 0x000000ff9aa17812 */ /* 0x000fc400078ec0ff */
[----:B------:R-:W-:Y:S02]  /*4980*/  @!P2 PRMT R29, R49, 0x5410, RZ ;  /* 0x00005410311da816 */ /* 0x000fe400000000ff */
[----:B------:R-:W-:Y:S01]  /*4990*/  @!P0 PRMT R30, R50, 0x5410, RZ ;  /* 0x00005410321e8816 */ /* 0x000fe200000000ff */
[----:B------:R-:W-:Y:S01]  /*49a0*/  @!P3 HFMA2.BF16_V2 R51, -RZ.H0_H0, RZ.H0_H0, -R95.H0_H0 ;  /* 0x200000ffff33b231 */ /* 0x000fe2000034095f */
[----:B------:R-:W-:Y:S02]  /*49b0*/  @!P1 PRMT R26, R48, 0x5410, RZ ;  /* 0x00005410301a9816 */ /* 0x000fe400000000ff */
[C---:B------:R-:W-:Y:S02]  /*49c0*/  LOP3.LUT R60, R62.reuse, 0xff, RZ, 0xc0, !PT ;  /* 0x000000ff3e3c7812 */ /* 0x040fe400078ec0ff */
[----:B------:R-:W-:Y:S01]  /*49d0*/  @!P3 PRMT R95, R51, 0x5410, RZ ;  /* 0x00005410335fb816 */ /* 0x000fe200000000ff */
[----:B-1----:R-:W-:Y:S01]  /*49e0*/  HMMA.16816.F32.BF16 R40, R68, R44, RZ ;  /* 0x0000002c4428723c */ /* 0x002fe200000418ff */
[----:B------:R-:W-:-:S02]  /*49f0*/  LOP3.LUT R57, R62, 0xffff, RZ, 0xc0, !PT ;  /* 0x0000ffff3e397812 */ /* 0x000fc400078ec0ff */
[--C-:B------:R-:W-:Y:S02]  /*4a00*/  SHF.R.U32.HI R58, RZ, 0x10, R62.reuse ;  /* 0x00000010ff3a7819 */ /* 0x100fe4000001163e */
[----:B------:R-:W-:Y:S02]  /*4a10*/  SHF.R.U32.HI R62, RZ, 0x18, R62 ;  /* 0x00000018ff3e7819 */ /* 0x000fe4000001163e */
[C---:B------:R-:W-:Y:S01]  /*4a20*/  ISETP.GE.U32.AND P3, PT, R163.reuse, R60, PT ;  /* 0x0000003ca300720c */ /* 0x040fe20003f66070 */
[----:B------:R-:W-:Y:S01]  /*4a30*/  HMMA.16816.F32.BF16 R44, R68, R46, RZ ;  /* 0x0000002e442c723c */ /* 0x000fe200000418ff */
[----:B------:R-:W-:Y:S02]  /*4a40*/  ISETP.GE.U32.AND P0, PT, R163, R62, PT ;  /* 0x0000003ea300720c */ /* 0x000fe40003f06070 */
[----:B------:R-:W-:Y:S02]  /*4a50*/  SHF.R.U32.HI R57, RZ, 0x8, R57 ;  /* 0x00000008ff397819 */ /* 0x000fe40000011639 */
[----:B------:R-:W-:-:S02]  /*4a60*/  SHF.R.U32.HI R179, RZ, 0x18, R160 ;  /* 0x00000018ffb37819 */ /* 0x000fc400000116a0 */
[----:B------:R-:W-:Y:S02]  /*4a70*/  LOP3.LUT R181, R160, 0xff, RZ, 0xc0, !PT ;  /* 0x000000ffa0b57812 */ /* 0x000fe400078ec0ff */
[----:B------:R-:W-:Y:S02]  /*4a80*/  LOP3.LUT R58, R58, 0xff, RZ, 0xc0, !PT ;  /* 0x000000ff3a3a7812 */ /* 0x000fe400078ec0ff */
[----:B------:R-:W-:Y:S02]  /*4a90*/  SHF.R.U32.HI R156, RZ, 0x18, R156 ;  /* 0x00000018ff9c7819 */ /* 0x000fe4000001169c */
[C---:B------:R-:W-:Y:S02]  /*4aa0*/  ISETP.GE.U32.AND P1, PT, R163.reuse, R58, PT ;  /* 0x0000003aa300720c */ /* 0x040fe40003f26070 */
[----:B------:R-:W-:Y:S01]  /*4ab0*/  ISETP.GE.U32.AND P4, PT, R163, R156, PT ;  /* 0x0000009ca300720c */ /* 0x000fe20003f86070 */
[----:B--2---:R-:W-:Y:S01]  /*4ac0*/  HMMA.16816.F32.BF16 R40, R12, R4, R40 ;  /* 0x000000040c28723c */ /* 0x004fe20000041828 */
[----:B------:R-:W-:-:S04]  /*4ad0*/  SHF.R.U32.HI R158, RZ, 0x8, R158 ;  /* 0x00000008ff9e7819 */ /* 0x000fc8000001169e */
[----:B------:R-:W-:Y:S02]  /*4ae0*/  PRMT R153, R153, 0x5410, R158 ;  /* 0x0000541099997816 */ /* 0x000fe4000000009e */
[----:B------:R-:W-:Y:S01]  /*4af0*/  LOP3.LUT R4, R55, 0xff, RZ, 0xc0, !PT ;  /* 0x000000ff37047812 */ /* 0x000fe200078ec0ff */
[----:B------:R-:W-:Y:S01]  /*4b00*/  HMMA.16816.F32.BF16 R44, R12, R6, R44 ;  /* 0x000000060c2c723c */ /* 0x000fe2000004182c */
[----:B------:R-:W-:Y:S01]  /*4b10*/  SHF.R.U32.HI R5, RZ, 0x10, R154 ;  /* 0x00000010ff057819 */ /* 0x000fe2000001169a */
[----:B------:R-:W-:Y:S01]  /*4b20*/  HSET2.LE.AND R153, R153, R136, PT ;  /* 0x0000008899997233 */ /* 0x000fe20003803000 */
[----:B------:R-:W-:Y:S01]  /*4b30*/  ISETP.GE.U32.AND P6, PT, R163, R4, PT ;  /* 0x00000004a300720c */ /* 0x000fe20003fc6070 */
[----:B------:R-:W-:Y:S01]  /*4b40*/  @!P4 HFMA2.BF16_V2 R18, -RZ.H0_H0, RZ.H0_H0, -R27.H0_H0 ;  /* 0x200000ffff12c231 */ /* 0x000fe2000034091b */
[----:B------:R-:W-:Y:S02]  /*4b50*/  LOP3.LUT R4, R154, 0xffff, RZ, 0xc0, !PT ;  /* 0x0000ffff9a047812 */ /* 0x000fe400078ec0ff */
[----:B------:R-:W-:-:S02]  /*4b60*/  LOP3.LUT R10, R153, R10, RZ, 0xc0, !PT ;  /* 0x0000000a990a7212 */ /* 0x000fc400078ec0ff */
[----:B------:R-:W-:Y:S02]  /*4b70*/  SHF.R.U32.HI R6, RZ, 0x8, R4 ;  /* 0x00000008ff067819 */ /* 0x000fe40000011604 */
[----:B------:R-:W-:Y:S02]  /*4b80*/  LOP3.LUT R4, R5, 0xff, RZ, 0xc0, !PT ;  /* 0x000000ff05047812 */ /* 0x000fe400078ec0ff */
[----:B------:R-:W-:Y:S02]  /*4b90*/  PRMT R161, R161, 0x5410, R6 ;  /* 0x00005410a1a17816 */ /* 0x000fe40000000006 */
[----:B------:R-:W-:Y:S01]  /*4ba0*/  PRMT R65, R4, 0x5410, R65 ;  /* 0x0000541004417816 */ /* 0x000fe20000000041 */
[----:B------:R-:W-:Y:S01]  /*4bb0*/  @!P6 HFMA2.BF16_V2 R19, -RZ.H0_H0, RZ.H0_H0, -R28.H0_H0 ;  /* 0x200000ffff13e231 */ /* 0x000fe2000034091c */
[----:B------:R-:W-:Y:S01]  /*4bc0*/  SHF.R.U32.HI R4, RZ, 0x8, R54 ;  /* 0x00000008ff047819 */ /* 0x000fe20000011636 */
[----:B------:R-:W-:Y:S01]  /*4bd0*/  HSET2.LE.AND R161, R161, R136, PT ;  /* 0x00000088a1a17233 */ /* 0x000fe20003803000 */
[----:B------:R-:W1:Y:S01]  /*4be0*/  LDSM.16.MT88.4 R52, [R86+0x7000] ;  /* 0x007000005634783b */ /* 0x000e620000004200 */
[----:B------:R-:W-:-:S02]  /*4bf0*/  SHF.R.U32.HI R6, RZ, 0x8, R59 ;  /* 0x00000008ff067819 */ /* 0x000fc4000001163b */
[----:B------:R-:W-:Y:S02]  /*4c00*/  LOP3.LUT R4, R4, 0xffff, RZ, 0xc0, !PT ;  /* 0x0000ffff04047812 */ /* 0x000fe400078ec0ff */
[----:B------:R-:W-:Y:S02]  /*4c10*/  PRMT R159, R159, 0x5410, R6 ;  /* 0x000054109f9f7816 */ /* 0x000fe40000000006 */
[----:B------:R-:W-:Y:S02]  /*4c20*/  ISETP.GE.U32.AND P2, PT, R163, R4, PT ;  /* 0x00000004a300720c */ /* 0x000fe40003f46070 */
[----:B------:R-:W-:Y:S01]  /*4c30*/  LOP3.LUT R4, R61, 0xff, RZ, 0xc0, !PT ;  /* 0x000000ff3d047812 */ /* 0x000fe200078ec0ff */
[----:B------:R-:W-:Y:S01]  /*4c40*/  HSET2.LE.AND R159, R159, R136, PT ;  /* 0x000000889f9f7233 */ /* 0x000fe20003803000 */
[----:B------:R-:W-:Y:S01]  /*4c50*/  LDSM.16.MT88.4 R60, [R116+0x8000] ;  /* 0x00800000743c783b */ /* 0x000fe20000004200 */
[----:B------:R-:W-:Y:S02]  /*4c60*/  @!P4 PRMT R27, R18, 0x5410, RZ ;  /* 0x00005410121bc816 */ /* 0x000fe400000000ff */
[----:B------:R-:W-:-:S02]  /*4c70*/  PRMT R157, R4, 0x5410, R157 ;  /* 0x00005410049d7816 */ /* 0x000fc4000000009d */
[----:B------:R-:W2:Y:S01]  /*4c80*/  LDSM.16.MT88.4 R4, [R86+0x7400] ;  /* 0x007400005604783b */ /* 0x000ea20000004200 */
[----:B------:R-:W-:Y:S02]  /*4c90*/  @!P6 PRMT R28, R19, 0x5410, RZ ;  /* 0x00005410131ce816 */ /* 0x000fe400000000ff */
[----:B------:R-:W-:Y:S01]  /*4ca0*/  LOP3.LUT R8, R161, R8, RZ, 0xc0, !PT ;  /* 0x00000008a1087212 */ /* 0x000fe200078ec0ff */
[----:B------:R-:W-:-:S05]  /*4cb0*/  @!P2 HFMA2.BF16_V2 R56, -RZ.H0_H0, RZ.H0_H0, -R25.H0_H0 ;  /* 0x200000ffff38a231 */ /* 0x000fca0000340919 */
[----:B------:R-:W-:Y:S01]  /*4cc0*/  @!P2 PRMT R25, R56, 0x5410, RZ ;  /* 0x000054103819a816 */ /* 0x000fe200000000ff */
[C---:B-1----:R-:W-:Y:S08]  /*4cd0*/  HMMA.16816.F32.BF16 R48, R68.reuse, R52, RZ ;  /* 0x000000344430723c */ /* 0x042ff000000418ff */
[----:B------:R-:W-:Y:S11]  /*4ce0*/  HMMA.16816.F32.BF16 R52, R68, R54, RZ ;  /* 0x000000364434723c */ /* 0x000ff600000418ff */
[----:B------:R-:W-:Y:S05]  /*4cf0*/  @!UPT UIADD3 URZ, URZ, URZ, URZ ;  /* 0x0000003f3f3ff290 */ /* 0x000fea000fffe03f */
[C---:B--2---:R-:W-:Y:S07]  /*4d00*/  HMMA.16816.F32.BF16 R48, R12.reuse, R4, R48 ;  /* 0x000000040c30723c */ /* 0x044fee0000041830 */
[----:B------:R-:W-:Y:S01]  /*4d10*/  LOP3.LUT R4, R57, 0xffff, RZ, 0xc0, !PT ;  /* 0x0000ffff39047812 */ /* 0x000fe200078ec0ff */
[----:B------:R-:W-:Y:S01]  /*4d20*/  HMMA.16816.F32.BF16 R52, R12, R6, R52 ;  /* 0x000000060c34723c */ /* 0x000fe20000041834 */
[----:B------:R-:W-:Y:S02]  /*4d30*/  SHF.R.U32.HI R5, RZ, 0x10, R160 ;  /* 0x00000010ff057819 */ /* 0x000fe400000116a0 */
[----:B------:R-:W-:-:S02]  /*4d40*/  ISETP.GE.U32.AND P2, PT, R163, R4, PT ;  /* 0x00000004a300720c */ /* 0x000fc40003f46070 */
[----:B------:R-:W-:-:S03]  /*4d50*/  LOP3.LUT R4, R160, 0xffff, RZ, 0xc0, !PT ;  /* 0x0000ffffa0047812 */ /* 0x000fc600078ec0ff */
[C---:B------:R-:W-:Y:S01]  /*4d60*/  HMMA.16816.F32.BF16 R56, R68.reuse, R60, RZ ;  /* 0x0000003c4438723c */ /* 0x040fe200000418ff */
[----:B------:R-:W-:Y:S02]  /*4d70*/  SHF.R.U32.HI R6, RZ, 0x8, R4 ;  /* 0x00000008ff067819 */ /* 0x000fe40000011604 */
[----:B------:R-:W-:Y:S02]  /*4d80*/  LOP3.LUT R4, R5, 0xff, RZ, 0xc0, !PT ;  /* 0x000000ff05047812 */ /* 0x000fe400078ec0ff */
[----:B------:R-:W-:Y:S02]  /*4d90*/  PRMT R181, R181, 0x5410, R6 ;  /* 0x00005410b5b57816 */ /* 0x000fe40000000006 */
[----:B------:R-:W-:Y:S01]  /*4da0*/  PRMT R179, R4, 0x5410, R179 ;  /* 0x0000541004b37816 */ /* 0x000fe200000000b3 */
[----:B------:R-:W-:Y:S01]  /*4db0*/  FADD.FTZ R4, R142, R149 ;  /* 0x000000958e047221 */ /* 0x000fe20000010000 */
[----:B------:R-:W-:Y:S01]  /*4dc0*/  HMMA.16816.F32.BF16 R60, R68, R62, RZ ;  /* 0x0000003e443c723c */ /* 0x000fe200000418ff */
[----:B------:R-:W-:-:S02]  /*4dd0*/  FFMA.FTZ R142, R16, c[0x0][0x23c], -R143 ;  /* 0x00008f00108e7a23 */ /* 0x000fc4000001088f */
[----:B------:R-:W-:Y:S01]  /*4de0*/  FADD.FTZ R137, R137, R4 ;  /* 0x0000000489897221 */ /* 0x000fe20000010000 */
[----:B------:R-:W-:Y:S01]  /*4df0*/  MUFU.EX2 R143, R145 ;  /* 0x00000091008f7308 */ /* 0x000fe20000000800 */
[----:B------:R-:W1:Y:S01]  /*4e00*/  LDSM.16.MT88.4 R4, [R116+0x8400] ;  /* 0x008400007404783b */ /* 0x000e620000004200 */
[----:B------:R-:W-:Y:S02]  /*4e10*/  FFMA.FTZ R149, R17, c[0x0][0x23c], -R66 ;  /* 0x00008f0011957a23 */ /* 0x000fe40000010842 */
[----:B------:R-:W-:-:S04]  /*4e20*/  FADD.FTZ R146, R146, R137 ;  /* 0x0000008992927221 */ /* 0x000fc80000010000 */
[----:B------:R-:W2:Y:S01]  /*4e30*/  MUFU.EX2 R142, R142 ;  /* 0x0000008e008e7308 */ /* 0x000ea20000000800 */
[----:B------:R-:W-:-:S04]  /*4e40*/  FADD.FTZ R146, R33, R146 ;  /* 0x0000009221927221 */ /* 0x000fc80000010000 */
[----:B------:R-:W-:-:S03]  /*4e50*/  FADD.FTZ R91, R91, R146 ;  /* 0x000000925b5b7221 */ /* 0x000fc60000010000 */
[----:B------:R-:W3:Y:S01]  /*4e60*/  MUFU.EX2 R149, R149 ;  /* 0x0000009500957308 */ /* 0x000ee20000000800 */
[----:B------:R-:W-:-:S04]  /*4e70*/  FADD.FTZ R90, R90, R91 ;  /* 0x0000005b5a5a7221 */ /* 0x000fc80000010000 */
[----:B------:R-:W-:Y:S01]  /*4e80*/  FADD.FTZ R127, R127, R90 ;  /* 0x0000005a7f7f7221 */ /* 0x000fe20000010000 */
[----:B--2---:R-:W-:-:S03]  /*4e90*/  F2FP.BF16.PACK_AB R144, R142, R143 ;  /* 0x0000008f8e90723e */ /* 0x004fc600000010ff */
[----:B------:R-:W-:Y:S01]  /*4ea0*/  FADD.FTZ R126, R126, R127 ;  /* 0x0000007f7e7e7221 */ /* 0x000fe20000010000 */
[C---:B------:R-:W-:Y:S01]  /*4eb0*/  PRMT R145, R144.reuse, 0x7632, R145 ;  /* 0x0000763290917816 */ /* 0x040fe20000000091 */
[----:B------:R-:W-:Y:S02]  /*4ec0*/  @!P3 HFMA2.BF16_V2 R17, -RZ.H0_H0, RZ.H0_H0, -R144.H0_H0 ;  /* 0x200000ffff11b231 */ /* 0x000fe40000340990 */
[----:B------:R-:W-:Y:S01]  /*4ed0*/  FADD.FTZ R125, R125, R126 ;  /* 0x0000007e7d7d7221 */ /* 0x000fe20000010000 */
[----:B------:R-:W-:Y:S01]  /*4ee0*/  PRMT R18, R144, 0x5410, R145 ;  /* 0x0000541090127816 */ /* 0x000fe20000000091 */
[----:B------:R-:W-:Y:S01]  /*4ef0*/  @!P2 HFMA2.BF16_V2 R16, -RZ.H0_H0, RZ.H0_H0, -R145.H0_H0 ;  /* 0x200000ffff10a231 */ /* 0x000fe20000340991 */
[----:B------:R-:W-:Y:S01]  /*4f00*/  @!P3 PRMT R144, R17, 0x5410, RZ ;  /* 0x000054101190b816 */ /* 0x000fe200000000ff */
[----:B------:R-:W-:-:S03]  /*4f10*/  FADD.FTZ R124, R124, R125 ;  /* 0x0000007d7c7c7221 */ /* 0x000fc60000010000 */
[----:B------:R-:W-:Y:S01]  /*4f20*/  @!P2 PRMT R145, R16, 0x5410, RZ ;  /* 0x000054101091a816 */ /* 0x000fe200000000ff */
[----:B------:R-:W-:Y:S01]  /*4f30*/  FADD.FTZ R121, R121, R124 ;  /* 0x0000007c79797221 */ /* 0x000fe20000010000 */
[----:B-1----:R-:W-:Y:S03]  /*4f40*/  HMMA.16816.F32.BF16 R56, R12, R4, R56 ;  /* 0x000000040c38723c */ /* 0x002fe60000041838 */
[----:B------:R-:W-:-:S04]  /*4f50*/  FADD.FTZ R120, R120, R121 ;  /* 0x0000007978787221 */ /* 0x000fc80000010000 */
[----:B------:R-:W-:Y:S01]  /*4f60*/  FADD.FTZ R143, R143, R120 ;  /* 0x000000788f8f7221 */ /* 0x000fe20000010000 */
[--C-:B------:R-:W-:Y:S01]  /*4f70*/  HSET2.LE.AND R4, R65, R136.reuse, PT ;  /* 0x0000008841047233 */ /* 0x100fe20003803000 */
[----:B------:R-:W-:Y:S02]  /*4f80*/  HMMA.16816.F32.BF16 R60, R12, R6, R60 ;  /* 0x000000060c3c723c */ /* 0x000fe4000004183c */
[----:B------:R-:W-:Y:S02]  /*4f90*/  FADD.FTZ R120, R142, R143 ;  /* 0x0000008f8e787221 */ /* 0x000fe40000010000 */
[----:B------:R-:W-:Y:S02]  /*4fa0*/  LOP3.LUT R9, R4, R9, RZ, 0xc0, !PT ;  /* 0x0000000904097212 */ /* 0x000fe400078ec0ff */
[----:B------:R-:W1:Y:S02]  /*4fb0*/  LDSM.16.MT88.4 R4, [R86+0x8000] ;  /* 0x008000005604783b */ /* 0x000e640000004200 */
[C---:B-1----:R-:W-:Y:S07]  /*4fc0*/  HMMA.16816.F32.BF16 R64, R68.reuse, R4, RZ ;  /* 0x000000044440723c */ /* 0x042fee00000418ff */
[--C-:B------:R-:W-:Y:S01]  /*4fd0*/  HSET2.LE.AND R4, R181, R136.reuse, PT ;  /* 0x00000088b5047233 */ /* 0x100fe20003803000 */
[----:B------:R-:W-:Y:S01]  /*4fe0*/  HMMA.16816.F32.BF16 R68, R68, R6, RZ ;  /* 0x000000064444723c */ /* 0x000fe200000418ff */
[----:B------:R-:W-:-:S03]  /*4ff0*/  HSET2.LE.AND R5, R179, R136, PT ;  /* 0x00000088b3057233 */ /* 0x000fc60003803000 */
[----:B------:R-:W-:Y:S02]  /*5000*/  LOP3.LUT R4, R4, R151, RZ, 0xc0, !PT ;  /* 0x0000009704047212 */ /* 0x000fe400078ec0ff */
[----:B---3--:R-:W-:Y:S01]  /*5010*/  F2FP.BF16.PACK_AB R151, R149, R148 ;  /* 0x000000949597723e */ /* 0x008fe200000010ff */
[--C-:B------:R-:W-:Y:S01]  /*5020*/  HSET2.LE.AND R6, R155, R136.reuse, PT ;  /* 0x000000889b067233 */ /* 0x100fe20003803000 */
[----:B------:R-:W-:Y:S01]  /*5030*/  LOP3.LUT R5, R5, R152, RZ, 0xc0, !PT ;  /* 0x0000009805057212 */ /* 0x000fe200078ec0ff */
[----:B------:R-:W-:Y:S01]  /*5040*/  HSET2.LE.AND R7, R157, R136, PT ;  /* 0x000000889d077233 */ /* 0x000fe20003803000 */
[C---:B------:R-:W-:Y:S01]  /*5050*/  PRMT R150, R151.reuse, 0x7632, R150 ;  /* 0x0000763297967816 */ /* 0x040fe20000000096 */
[----:B------:R-:W-:Y:S01]  /*5060*/  @!P1 HFMA2.BF16_V2 R20, -RZ.H0_H0, RZ.H0_H0, -R151.H0_H0 ;  /* 0x200000ffff149231 */ /* 0x000fe20000340997 */
[----:B------:R-:W-:Y:S01]  /*5070*/  LOP3.LUT R11, R6, R11, RZ, 0xc0, !PT ;  /* 0x0000000b060b7212 */ /* 0x000fe200078ec0ff */
[----:B------:R-:W-:Y:S01]  /*5080*/  FADD.FTZ R148, R148, R111 ;  /* 0x0000006f94947221 */ /* 0x000fe20000010000 */
[----:B------:R-:W-:Y:S01]  /*5090*/  PRMT R16, R151, 0x5410, R150 ;  /* 0x0000541097107816 */ /* 0x000fe20000000096 */
[----:B------:R-:W-:Y:S01]  /*50a0*/  @!P0 HFMA2.BF16_V2 R3, -RZ.H0_H0, RZ.H0_H0, -R150.H0_H0 ;  /* 0x200000ffff038231 */ /* 0x000fe20000340996 */
[----:B------:R-:W-:Y:S01]  /*50b0*/  LOP3.LUT R6, R159, R18, RZ, 0xc0, !PT ;  /* 0x000000129f067212 */ /* 0x000fe200078ec0ff */
[----:B------:R-:W-:Y:S01]  /*50c0*/  FADD.FTZ R121, R149, R148 ;  /* 0x0000009495797221 */ /* 0x000fe20000010000 */
[----:B------:R-:W-:-:S02]  /*50d0*/  LOP3.LUT R7, R7, R16, RZ, 0xc0, !PT ;  /* 0x0000001007077212 */ /* 0x000fc400078ec0ff */
[----:B------:R-:W1:Y:S01]  /*50e0*/  LDSM.16.MT88.4 R16, [R86+0x8400] ;  /* 0x008400005610783b */ /* 0x000e620000004200 */
[----:B------:R-:W-:Y:S01]  /*50f0*/  @!P0 PRMT R150, R3, 0x5410, RZ ;  /* 0x0000541003968816 */ /* 0x000fe200000000ff */
[----:B------:R-:W-:Y:S01]  /*5100*/  IMAD.MOV.U32 R3, RZ, RZ, c[0x0][0x228] ;  /* 0x00008a00ff037624 */ /* 0x000fe200078e00ff */
[----:B------:R-:W-:Y:S02]  /*5110*/  LEA R136, P0, R94, c[0x0][0x1f8], 0x1 ;  /* 0x00007e005e887a11 */ /* 0x000fe400078008ff */
[----:B------:R-:W-:Y:S01]  /*5120*/  @!P1 PRMT R151, R20, 0x5410, RZ ;  /* 0x0000541014979816 */ /* 0x000fe200000000ff */
[----:B------:R-:W-:Y:S01]  /*5130*/  IMAD.SHL.U32 R3, R3, 0x8, RZ ;  /* 0x0000000803037824 */ /* 0x000fe200078e00ff */
[----:B------:R-:W-:Y:S02]  /*5140*/  LEA.HI.X R137, R94, c[0x0][0x1fc], R93, 0x1, P0 ;  /* 0x00007f005e897a11 */ /* 0x000fe400000f0c5d */
[----:B------:R-:W-:-:S03]  /*5150*/  IADD3 R188, P0, R136, -0x80, RZ ;  /* 0xffffff8088bc7810 */ /* 0x000fc60007f1e0ff */
[----:B------:R-:W-:Y:S01]  /*5160*/  STG.E.U16 [R136.64], R88 ;  /* 0x0000005888007986 */ /* 0x000fe2000c10151a */
[----:B------:R-:W-:-:S03]  /*5170*/  IADD3.X R189, R137, -0x1, RZ, P0, !PT ;  /* 0xffffffff89bd7810 */ /* 0x000fc600007fe4ff */
[----:B------:R-:W-:Y:S01]  /*5180*/  STG.E.U16 [R136.64+0x2], R89 ;  /* 0x0000025988007986 */ /* 0x000fe2000c10151a */
        /* <DEDUP_REMOVED lines=34> */
[C---:B--2---:R-:W-:Y:S07]  /*53b0*/  HMMA.16816.F32.BF16 R64, R4.reuse, R8, R64 ;  /* 0x000000080440723c */ /* 0x044fee0000041840 */
[----:B------:R-:W-:Y:S01]  /*53c0*/  IMAD.WIDE R8, R3, 0x2, R136 ;  /* 0x0000000203087825 */ /* 0x000fe200078e0288 */
[C---:B------:R-:W-:Y:S04]  /*53d0*/  HMMA.16816.F32.BF16 R68, R4.reuse, R10, R68 ;  /* 0x0000000a0444723c */ /* 0x040fe80000041844 */
[----:B------:R1:W-:Y:S04]  /*53e0*/  STG.E.U16 [R8.64], R35 ;  /* 0x0000002308007986 */ /* 0x0003e8000c10151a */
[----:B------:R1:W-:Y:S01]  /*53f0*/  STG.E.U16 [R8.64+0x2], R34 ;  /* 0x0000022208007986 */ /* 0x0003e2000c10151a */
[C---:B---3--:R-:W-:Y:S03]  /*5400*/  HMMA.16816.F32.BF16 R56, R4.reuse, R12, R56 ;  /* 0x0000000c0438723c */ /* 0x048fe60000041838 */
[----:B------:R1:W-:Y:S04]  /*5410*/  STG.E.U16 [R136.64+0x10], R96 ;  /* 0x0000106088007986 */ /* 0x0003e8000c10151a */
[----:B------:R1:W-:Y:S01]  /*5420*/  STG.E.U16 [R136.64+0x12], R95 ;  /* 0x0000125f88007986 */ /* 0x0003e2000c10151a */
[----:B------:R-:W-:Y:S03]  /*5430*/  HMMA.16816.F32.BF16 R60, R4, R14, R60 ;  /* 0x0000000e043c723c */ /* 0x000fe6000004183c */
[----:B------:R1:W-:Y:S04]  /*5440*/  STG.E.U16 [R8.64+0x10], R30 ;  /* 0x0000101e08007986 */ /* 0x0003e8000c10151a */
        /* <DEDUP_REMOVED lines=24> */
[----:B------:R1:W-:Y:S01]  /*55d0*/  STG.E.U16 [R8.64+0x72], R150 ;  /* 0x0000729608007986 */ /* 0x0003e2000c10151a */
[----:B------:R-:W-:Y:S05]  /*55e0*/  @!P5 BRA `(.L_x_844) ;  /* 0x00003dd00000d947 */ /* 0x000fea0003800000 */
        /* <DEDUP_REMOVED lines=13> */
[C---:B-1----:R-:W-:Y:S01]  /*56c0*/  @!P4 LEA R8, P6, R6.reuse, c[0x0][0x170], 0x1 ;  /* 0x00005c000608ca11 */ /* 0x042fe200078c08ff */
        /* <DEDUP_REMOVED lines=46> */
[----:B------:R-:W1:Y:S04]  /*59b0*/  LDSM.16.M88.4 R4, [R118+0x3000] ;  /* 0x003000007604783b */ /* 0x000e680000000200 */
[----:B------:R-:W5:Y:S04]  /*59c0*/  LDSM.16.M88.4 R92, [R118+0x3400] ;  /* 0x00340000765c783b */ /* 0x000f680000000200 */
[----:B------:R-:W4:Y:S04]  /*59d0*/  LDSM.16.M88.4 R32, [R118+0x3800] ;  /* 0x003800007620783b */ /* 0x000f280000000200 */
[----:B------:R-:W4:Y:S04]  /*59e0*/  LDSM.16.M88.4 R16, [R118+0x3c00] ;  /* 0x003c00007610783b */ /* 0x000f280000000200 */
[----:B--2---:R-:W-:Y:S04]  /*59f0*/  LDSM.16.M88.4 R12, [R117] ;  /* 0x00000000750c783b */ /* 0x004fe80000000200 */
[----:B---3--:R-:W2:Y:S04]  /*5a00*/  LDSM.16.M88.4 R20, [R87+0x3000] ;  /* 0x003000005714783b */ /* 0x008ea80000000200 */
[----:B------:R-:W3:Y:S04]  /*5a10*/  LDSM.16.M88.4 R112, [R87+0x3400] ;  /* 0x003400005770783b */ /* 0x000ee80000000200 */
[----:B------:R-:W2:Y:S04]  /*5a20*/  LDSM.16.M88.4 R104, [R87+0x3800] ;  /* 0x003800005768783b */ /* 0x000ea80000000200 */
[----:B------:R-:W-:Y:S04]  /*5a30*/  LDSM.16.M88.4 R108, [R119+0x1000] ;  /* 0x00100000776c783b */ /* 0x000fe80000000200 */
[----:B------:R-:W-:Y:S01]  /*5a40*/  LDSM.16.M88.4 R100, [R118+0x4000] ;  /* 0x004000007664783b */ /* 0x000fe20000000200 */
[C---:B-1----:R-:W-:Y:S03]  /*5a50*/  HMMA.16816.F32.BF16 R8, R24.reuse, R4, RZ ;  /* 0x000000041808723c */ /* 0x042fe600000418ff */
[----:B------:R-:W-:Y:S04]  /*5a60*/  LDSM.16.M88.4 R124, [R118+0x4800] ;  /* 0x00480000767c783b */ /* 0x000fe80000000200 */
[----:B------:R-:W0:Y:S01]  /*5a70*/  LDGDEPBAR ;  /* 0x00000000000079af */ /* 0x000e220000000000 */
[C---:B-----5:R-:W-:Y:S08]  /*5a80*/  HMMA.16816.F32.BF16 R96, R24.reuse, R92, RZ ;  /* 0x0000005c1860723c */ /* 0x060ff000000418ff */
[C---:B----4-:R-:W-:Y:S08]  /*5a90*/  HMMA.16816.F32.BF16 R88, R24.reuse, R32, RZ ;  /* 0x000000201858723c */ /* 0x050ff000000418ff */
[C---:B------:R-:W-:Y:S08]  /*5aa0*/  HMMA.16816.F32.BF16 R4, R24.reuse, R6, RZ ;  /* 0x000000061804723c */ /* 0x040ff000000418ff */
[C---:B------:R-:W-:Y:S08]  /*5ab0*/  HMMA.16816.F32.BF16 R92, R24.reuse, R94, RZ ;  /* 0x0000005e185c723c */ /* 0x040ff000000418ff */
[C---:B------:R-:W-:Y:S08]  /*5ac0*/  HMMA.16816.F32.BF16 R32, R24.reuse, R34, RZ ;  /* 0x000000221820723c */ /* 0x040ff000000418ff */
[C---:B------:R-:W-:Y:S08]  /*5ad0*/  HMMA.16816.F32.BF16 R28, R24.reuse, R16, RZ ;  /* 0x00000010181c723c */ /* 0x040ff000000418ff */
[----:B------:R-:W-:Y:S01]  /*5ae0*/  HMMA.16816.F32.BF16 R24, R24, R18, RZ ;  /* 0x000000121818723c */ /* 0x000fe200000418ff */
[----:B------:R-:W1:Y:S07]  /*5af0*/  LDSM.16.M88.4 R16, [R87+0x3c00] ;  /* 0x003c00005710783b */ /* 0x000e6e0000000200 */
[C---:B--2---:R-:W-:Y:S08]  /*5b00*/  HMMA.16816.F32.BF16 R8, R12.reuse, R20, R8 ;  /* 0x000000140c08723c */ /* 0x044ff00000041808 */
[C---:B------:R-:W-:Y:S01]  /*5b10*/  HMMA.16816.F32.BF16 R4, R12.reuse, R22, R4 ;  /* 0x000000160c04723c */ /* 0x040fe20000041804 */
[----:B------:R-:W2:Y:S07]  /*5b20*/  LDSM.16.M88.4 R20, [R118+0x4400] ;  /* 0x004400007614783b */ /* 0x000eae0000000200 */
[C---:B---3--:R-:W-:Y:S08]  /*5b30*/  HMMA.16816.F32.BF16 R96, R12.reuse, R112, R96 ;  /* 0x000000700c60723c */ /* 0x048ff00000041860 */
[C---:B------:R-:W-:Y:S01]  /*5b40*/  HMMA.16816.F32.BF16 R92, R12.reuse, R114, R92 ;  /* 0x000000720c5c723c */ /* 0x040fe2000004185c */
[----:B------:R-:W3:Y:S07]  /*5b50*/  LDSM.16.M88.4 R112, [R118+0x4c00] ;  /* 0x004c00007670783b */ /* 0x000eee0000000200 */
[C---:B------:R-:W-:Y:S08]  /*5b60*/  HMMA.16816.F32.BF16 R88, R12.reuse, R104, R88 ;  /* 0x000000680c58723c */ /* 0x040ff00000041858 */
[C---:B------:R-:W-:Y:S01]  /*5b70*/  HMMA.16816.F32.BF16 R32, R12.reuse, R106, R32 ;  /* 0x0000006a0c20723c */ /* 0x040fe20000041820 */
[----:B------:R-:W-:Y:S07]  /*5b80*/  LDSM.16.M88.4 R104, [R87+0x4400] ;  /* 0x004400005768783b */ /* 0x000fee0000000200 */
[C---:B-1----:R-:W-:Y:S08]  /*5b90*/  HMMA.16816.F32.BF16 R28, R12.reuse, R16, R28 ;  /* 0x000000100c1c723c */ /* 0x042ff0000004181c */
[----:B------:R-:W-:Y:S01]  /*5ba0*/  HMMA.16816.F32.BF16 R24, R12, R18, R24 ;  /* 0x000000120c18723c */ /* 0x000fe20000041818 */
[----:B------:R-:W-:Y:S04]  /*5bb0*/  LDSM.16.M88.4 R16, [R117+0x1000] ;  /* 0x001000007510783b */ /* 0x000fe80000000200 */
[----:B------:R-:W1:Y:S03]  /*5bc0*/  LDSM.16.M88.4 R12, [R87+0x4000] ;  /* 0x00400000570c783b */ /* 0x000e660000000200 */
[C---:B------:R-:W-:Y:S08]  /*5bd0*/  HMMA.16816.F32.BF16 R8, R108.reuse, R100, R8 ;  /* 0x000000646c08723c */ /* 0x040ff00000041808 */
[C---:B------:R-:W-:Y:S01]  /*5be0*/  HMMA.16816.F32.BF16 R4, R108.reuse, R102, R4 ;  /* 0x000000666c04723c */ /* 0x040fe20000041804 */
[----:B------:R-:W4:Y:S07]  /*5bf0*/  LDSM.16.M88.4 R100, [R87+0x4800] ;  /* 0x004800005764783b */ /* 0x000f2e0000000200 */
[C---:B--2---:R-:W-:Y:S08]  /*5c00*/  HMMA.16816.F32.BF16 R96, R108.reuse, R20, R96 ;  /* 0x000000146c60723c */ /* 0x044ff00000041860 */
[C---:B------:R-:W-:Y:S01]  /*5c10*/  HMMA.16816.F32.BF16 R92, R108.reuse, R22, R92 ;  /* 0x000000166c5c723c */ /* 0x040fe2000004185c */
[----:B------:R-:W2:Y:S07]  /*5c20*/  LDSM.16.M88.4 R20, [R87+0x4c00] ;  /* 0x004c00005714783b */ /* 0x000eae0000000200 */
[C---:B---3--:R-:W-:Y:S08]  /*5c30*/  HMMA.16816.F32.BF16 R28, R108.reuse, R112, R28 ;  /* 0x000000706c1c723c */ /* 0x048ff0000004181c */
[----:B------:R-:W-:Y:S01]  /*5c40*/  HMMA.16816.F32.BF16 R24, R108, R114, R24 ;  /* 0x000000726c18723c */ /* 0x000fe20000041818 */
[----:B------:R-:W-:Y:S07]  /*5c50*/  LDSM.16.M88.4 R112, [R119+0x2000] ;  /* 0x002000007770783b */ /* 0x000fee0000000200 */
[C---:B-1----:R-:W-:Y:S08]  /*5c60*/  HMMA.16816.F32.BF16 R8, R16.reuse, R12, R8 ;  /* 0x0000000c1008723c */ /* 0x042ff00000041808 */
[----:B------:R-:W-:Y:S01]  /*5c70*/  HMMA.16816.F32.BF16 R4, R16, R14, R4 ;  /* 0x0000000e1004723c */ /* 0x000fe20000041804 */
[----:B------:R-:W1:Y:S07]  /*5c80*/  LDSM.16.M88.4 R12, [R118+0x5000] ;  /* 0x00500000760c783b */ /* 0x000e6e0000000200 */
[C---:B------:R-:W-:Y:S08]  /*5c90*/  HMMA.16816.F32.BF16 R88, R108.reuse, R124, R88 ;  /* 0x0000007c6c58723c */ /* 0x040ff00000041858 */
[----:B------:R-:W-:Y:S01]  /*5ca0*/  HMMA.16816.F32.BF16 R32, R108, R126, R32 ;  /* 0x0000007e6c20723c */ /* 0x000fe20000041820 */
[----:B------:R-:W3:Y:S07]  /*5cb0*/  LDSM.16.M88.4 R108, [R118+0x5400] ;  /* 0x00540000766c783b */ /* 0x000eee0000000200 */
[C---:B------:R-:W-:Y:S08]  /*5cc0*/  HMMA.16816.F32.BF16 R96, R16.reuse, R104, R96 ;  /* 0x000000681060723c */ /* 0x040ff00000041860 */
[C---:B------:R-:W-:Y:S01]  /*5cd0*/  HMMA.16816.F32.BF16 R92, R16.reuse, R106, R92 ;  /* 0x0000006a105c723c */ /* 0x040fe2000004185c */
[----:B------:R-:W5:Y:S07]  /*5ce0*/  LDSM.16.M88.4 R104, [R118+0x5800] ;  /* 0x005800007668783b */ /* 0x000f6e0000000200 */
[C---:B----4-:R-:W-:Y:S08]  /*5cf0*/  HMMA.16816.F32.BF16 R88, R16.reuse, R100, R88 ;  /* 0x000000641058723c */ /* 0x050ff00000041858 */
[C---:B------:R-:W-:Y:S01]  /*5d00*/  HMMA.16816.F32.BF16 R32, R16.reuse, R102, R32 ;  /* 0x000000661020723c */ /* 0x040fe20000041820 */
[----:B------:R-:W-:Y:S07]  /*5d10*/  LDSM.16.M88.4 R100, [R118+0x5c00] ;  /* 0x005c00007664783b */ /* 0x000fee0000000200 */
[C---:B--2---:R-:W-:Y:S08]  /*5d20*/  HMMA.16816.F32.BF16 R28, R16.reuse, R20, R28 ;  /* 0x00000014101c723c */ /* 0x044ff0000004181c */
[----:B------:R-:W-:Y:S01]  /*5d30*/  HMMA.16816.F32.BF16 R24, R16, R22, R24 ;  /* 0x000000161018723c */ /* 0x000fe20000041818 */
[----:B------:R-:W-:Y:S04]  /*5d40*/  LDSM.16.M88.4 R20, [R117+0x2000] ;  /* 0x002000007514783b */ /* 0x000fe80000000200 */
[----:B------:R-:W2:Y:S03]  /*5d50*/  LDSM.16.M88.4 R16, [R87+0x5000] ;  /* 0x005000005710783b */ /* 0x000ea60000000200 */
[C---:B-1----:R-:W-:Y:S08]  /*5d60*/  HMMA.16816.F32.BF16 R8, R112.reuse, R12, R8 ;  /* 0x0000000c7008723c */ /* 0x042ff00000041808 */
[C---:B------:R-:W-:Y:S01]  /*5d70*/  HMMA.16816.F32.BF16 R4, R112.reuse, R14, R4 ;  /* 0x0000000e7004723c */ /* 0x040fe20000041804 */
[----:B------:R-:W1:Y:S07]  /*5d80*/  LDSM.16.M88.4 R12, [R87+0x5400] ;  /* 0x00540000570c783b */ /* 0x000e6e0000000200 */
[C---:B---3--:R-:W-:Y:S01]  /*5d90*/  HMMA.16816.F32.BF16 R96, R112.reuse, R108, R96 ;  /* 0x0000006c7060723c */ /* 0x048fe20000041860 */
[----:B------:R-:W3:Y:S07]  /*5da0*/  S2R R108, SR_TID.X ;  /* 0x00000000006c7919 */ /* 0x000eee0000002100 */
[C---:B-----5:R-:W-:Y:S08]  /*5db0*/  HMMA.16816.F32.BF16 R88, R112.reuse, R104, R88 ;  /* 0x000000687058723c */ /* 0x060ff00000041858 */
[C---:B------:R-:W-:Y:S01]  /*5dc0*/  HMMA.16816.F32.BF16 R32, R112.reuse, R106, R32 ;  /* 0x0000006a7020723c */ /* 0x040fe20000041820 */
[----:B------:R-:W4:Y:S07]  /*5dd0*/  LDSM.16.M88.4 R104, [R87+0x5800] ;  /* 0x005800005768783b */ /* 0x000f2e0000000200 */
[----:B------:R-:W-:Y:S01]  /*5de0*/  HMMA.16816.F32.BF16 R92, R112, R110, R92 ;  /* 0x0000006e705c723c */ /* 0x000fe2000004185c */
[----:B---3--:R-:W-:-:S07]  /*5df0*/  IMAD.SHL.U32 R108, R108, 0x2, RZ ;  /* 0x000000026c6c7824 */ /* 0x008fce00078e00ff */
[C---:B--2---:R-:W-:Y:S08]  /*5e00*/  HMMA.16816.F32.BF16 R8, R20.reuse, R16, R8 ;  /* 0x000000101408723c */ /* 0x044ff00000041808 */
[----:B------:R-:W-:Y:S01]  /*5e10*/  HMMA.16816.F32.BF16 R4, R20, R18, R4 ;  /* 0x000000121404723c */ /* 0x000fe20000041804 */
[----:B------:R-:W2:Y:S01]  /*5e20*/  LDSM.16.M88.4 R16, [R87+0x5c00] ;  /* 0x005c00005710783b */ /* 0x000ea20000000200 */
[----:B------:R-:W-:-:S06]  /*5e30*/  DEPBAR.LE SB0, 0x0 ;  /* 0x000080000000791a */ /* 0x000fcc0000000000 */
[----:B------:R-:W-:Y:S07]  /*5e40*/  HMMA.16816.F32.BF16 R28, R112, R100, R28 ;  /* 0x00000064701c723c */ /* 0x000fee000004181c */
[----:B------:R-:W-:Y:S01]  /*5e50*/  LOP3.LUT R100, R108, 0x6, RZ, 0xc0, !PT ;  /* 0x000000066c647812 */ /* 0x000fe200078ec0ff */
[----:B-1----:R-:W-:Y:S04]  /*5e60*/  HMMA.16816.F32.BF16 R96, R20, R12, R96 ;  /* 0x0000000c1460723c */ /* 0x002fe80000041860 */
[----:B------:R-:W-:-:S04]  /*5e70*/  IMAD R100, R3, 0x40, R100 ;  /* 0x0000004003647824 */ /* 0x000fc800078e0264 */
[C---:B------:R-:W-:Y:S01]  /*5e80*/  HMMA.16816.F32.BF16 R92, R20.reuse, R14, R92 ;  /* 0x0000000e145c723c */ /* 0x040fe2000004185c */
[C---:B------:R-:W-:Y:S02]  /*5e90*/  IADD3 R13, R100.reuse, 0x1, RZ ;  /* 0x00000001640d7810 */ /* 0x040fe40007ffe0ff */
[----:B------:R-:W-:Y:S02]  /*5ea0*/  IADD3 R12, R100, 0x8, RZ ;  /* 0x00000008640c7810 */ /* 0x000fe40007ffe0ff */
[-C--:B------:R-:W-:Y:S02]  /*5eb0*/  ISETP.GE.AND P1, PT, R13, R139.reuse, PT ;  /* 0x0000008b0d00720c */ /* 0x080fe40003f26270 */
[C---:B------:R-:W-:Y:S01]  /*5ec0*/  ISETP.GE.AND P5, PT, R12.reuse, R139, PT ;  /* 0x0000008b0c00720c */ /* 0x040fe20003fa6270 */
[----:B----4-:R-:W-:Y:S01]  /*5ed0*/  HMMA.16816.F32.BF16 R88, R20, R104, R88 ;  /* 0x000000681458723c */ /* 0x010fe20000041858 */
[----:B------:R-:W-:Y:S01]  /*5ee0*/  BAR.SYNC.DEFER_BLOCKING 0x0 ;  /* 0x0000000000007b1d */ /* 0x000fe20000010000 */
[----:B------:R-:W-:-:S02]  /*5ef0*/  ISETP.GE.AND P0, PT, R12, R138, PT ;  /* 0x0000008a0c00720c */ /* 0x000fc40003f06270 */
[C---:B------:R-:W-:Y:S02]  /*5f00*/  IADD3 R12, R100.reuse, 0x9, RZ ;  /* 0x00000009640c7810 */ /* 0x040fe40007ffe0ff */
[----:B------:R-:W-:Y:S02]  /*5f10*/  ISETP.GE.AND P6, PT, R13, R138, PT ;  /* 0x0000008a0d00720c */ /* 0x000fe40003fc6270 */
[----:B------:R-:W-:Y:S01]  /*5f20*/  IADD3 R14, R100, 0x10, RZ ;  /* 0x00000010640e7810 */ /* 0x000fe20007ffe0ff */
[----:B------:R-:W-:Y:S01]  /*5f30*/  HMMA.16816.F32.BF16 R24, R112, R102, R24 ;  /* 0x000000667018723c */ /* 0x000fe20000041818 */
[----:B------:R-:W-:Y:S02]  /*5f40*/  FSEL R15, R9, -INF , !P1 ;  /* 0xff800000090f7808 */ /* 0x000fe40004800000 */
[----:B------:R-:W-:Y:S02]  /*5f50*/  FSEL R13, R4, -INF , !P5 ;  /* 0xff800000040d7808 */ /* 0x000fe40006800000 */
[----:B------:R-:W-:-:S02]  /*5f60*/  ISETP.GE.AND P1, PT, R12, R139, PT ;  /* 0x0000008b0c00720c */ /* 0x000fc40003f26270 */
[-C--:B------:R-:W-:Y:S01]  /*5f70*/  ISETP.GE.AND P5, PT, R12, R138.reuse, PT ;  /* 0x0000008a0c00720c */ /* 0x080fe20003fa6270 */
[C---:B------:R-:W-:Y:S01]  /*5f80*/  HMMA.16816.F32.BF16 R32, R20.reuse, R106, R32 ;  /* 0x0000006a1420723c */ /* 0x040fe20000041820 */
[----:B------:R-:W-:Y:S02]  /*5f90*/  FSEL R12, R6, -INF , !P0 ;  /* 0xff800000060c7808 */ /* 0x000fe40004000000 */
[----:B------:R-:W-:Y:S02]  /*5fa0*/  ISETP.GE.AND P0, PT, R14, R139, PT ;  /* 0x0000008b0e00720c */ /* 0x000fe40003f06270 */
[----:B------:R-:W-:Y:S02]  /*5fb0*/  IADD3 R4, R100, 0x11, RZ ;  /* 0x0000001164047810 */ /* 0x000fe40007ffe0ff */
[----:B------:R-:W-:Y:S01]  /*5fc0*/  FSEL R9, R5, -INF , !P1 ;  /* 0xff80000005097808 */ /* 0x000fe20004800000 */
[----:B--2---:R-:W-:Y:S01]  /*5fd0*/  HMMA.16816.F32.BF16 R28, R20, R16, R28 ;  /* 0x00000010141c723c */ /* 0x004fe2000004181c */
[----:B------:R-:W-:-:S02]  /*5fe0*/  ISETP.GE.AND P1, PT, R14, R138, PT ;  /* 0x0000008a0e00720c */ /* 0x000fc40003f26270 */
[----:B------:R-:W-:Y:S02]  /*5ff0*/  FSEL R14, R7, -INF , !P5 ;  /* 0xff800000070e7808 */ /* 0x000fe40006800000 */
[----:B------:R-:W-:Y:S02]  /*6000*/  FSEL R96, R96, -INF , !P0 ;  /* 0xff80000060607808 */ /* 0x000fe40004000000 */
[C---:B------:R-:W-:Y:S01]  /*6010*/  ISETP.GE.AND P5, PT, R4.reuse, R139, PT ;  /* 0x0000008b0400720c */ /* 0x040fe20003fa6270 */
[----:B------:R-:W-:Y:S01]  /*6020*/  HMMA.16816.F32.BF16 R24, R20, R18, R24 ;  /* 0x000000121418723c */ /* 0x000fe20000041818 */
        /* <DEDUP_REMOVED lines=16> */
[C---:B------:R-:W-:Y:S02]  /*6130*/  IADD3 R5, R100.reuse, 0x21, RZ ;  /* 0x0000002164057810 */ /* 0x040fe40007ffe0ff */
[----:B------:R-:W-:Y:S02]  /*6140*/  FSEL R4, R95, -INF , !P1 ;  /* 0xff8000005f047808 */ /* 0x000fe40004800000 */
[----:B------:R-:W-:Y:S02]  /*6150*/  IADD3 R7, R100, 0x28, RZ ;  /* 0x0000002864077810 */ /* 0x000fe40007ffe0ff */
[----:B------:R-:W-:Y:S02]  /*6160*/  ISETP.GE.AND P1, PT, R5, R139, PT ;  /* 0x0000008b0500720c */ /* 0x000fe40003f26270 */
[----:B------:R-:W-:-:S02]  /*6170*/  FSEL R127, R88, -INF , !P5 ;  /* 0xff800000587f7808 */ /* 0x000fc40006800000 */
[----:B------:R-:W-:Y:S02]  /*6180*/  FSEL R6, R90, -INF , !P0 ;  /* 0xff8000005a067808 */ /* 0x000fe40004000000 */
[-C--:B------:R-:W-:Y:S02]  /*6190*/  ISETP.GE.AND P5, PT, R5, R138.reuse, PT ;  /* 0x0000008a0500720c */ /* 0x080fe40003fa6270 */
[----:B------:R-:W-:Y:S02]  /*61a0*/  ISETP.GE.AND P0, PT, R7, R139, PT ;  /* 0x0000008b0700720c */ /* 0x000fe40003f06270 */
[----:B------:R-:W-:Y:S02]  /*61b0*/  IADD3 R16, R100, 0x29, RZ ;  /* 0x0000002964107810 */ /* 0x000fe40007ffe0ff */
[----:B------:R-:W-:Y:S02]  /*61c0*/  FSEL R89, R89, -INF , !P1 ;  /* 0xff80000059597808 */ /* 0x000fe40004800000 */
[----:B------:R-:W-:-:S02]  /*61d0*/  ISETP.GE.AND P1, PT, R7, R138, PT ;  /* 0x0000008a0700720c */ /* 0x000fc40003f26270 */
[----:B------:R-:W-:Y:S02]  /*61e0*/  IADD3 R17, R100, 0x30, RZ ;  /* 0x0000003064117810 */ /* 0x000fe40007ffe0ff */
[----:B------:R-:W-:Y:S02]  /*61f0*/  FSEL R5, R91, -INF , !P5 ;  /* 0xff8000005b057808 */ /* 0x000fe40006800000 */
[----:B------:R-:W-:Y:S02]  /*6200*/  FSEL R7, R32, -INF , !P0 ;  /* 0xff80000020077808 */ /* 0x000fe40004000000 */
[C---:B------:R-:W-:Y:S02]  /*6210*/  ISETP.GE.AND P5, PT, R16.reuse, R139, PT ;  /* 0x0000008b1000720c */ /* 0x040fe40003fa6270 */
[----:B------:R-:W-:Y:S02]  /*6220*/  ISETP.GE.AND P0, PT, R16, R138, PT ;  /* 0x0000008a1000720c */ /* 0x000fe40003f06270 */
[----:B------:R-:W-:-:S02]  /*6230*/  FSEL R16, R34, -INF , !P1 ;  /* 0xff80000022107808 */ /* 0x000fc40004800000 */
[-C--:B------:R-:W-:Y:S02]  /*6240*/  ISETP.GE.AND P1, PT, R17, R139.reuse, PT ;  /* 0x0000008b1100720c */ /* 0x080fe40003f26270 */
[----:B------:R-:W-:Y:S02]  /*6250*/  FSEL R143, R33, -INF , !P5 ;  /* 0xff800000218f7808 */ /* 0x000fe40006800000 */
[----:B------:R-:W-:Y:S02]  /*6260*/  ISETP.GE.AND P5, PT, R17, R138, PT ;  /* 0x0000008a1100720c */ /* 0x000fe40003fa6270 */
[----:B------:R-:W-:Y:S02]  /*6270*/  FSEL R17, R28, -INF , !P1 ;  /* 0xff8000001c117808 */ /* 0x000fe40004800000 */
[----:B------:R-:W-:Y:S02]  /*6280*/  FSEL R28, R11, -INF , !P6 ;  /* 0xff8000000b1c7808 */ /* 0x000fe40007000000 */
[----:B------:R-:W-:-:S02]  /*6290*/  ISETP.GE.AND P6, PT, R100, R139, PT ;  /* 0x0000008b6400720c */ /* 0x000fc40003fc6270 */
[----:B------:R-:W-:Y:S02]  /*62a0*/  IADD3 R19, R100, 0x31, RZ ;  /* 0x0000003164137810 */ /* 0x000fe40007ffe0ff */
[----:B------:R-:W-:Y:S02]  /*62b0*/  FSEL R125, R8, -INF , !P6 ;  /* 0xff800000087d7808 */ /* 0x000fe40007000000 */
[----:B------:R-:W-:Y:S02]  /*62c0*/  FSEL R18, R35, -INF , !P0 ;  /* 0xff80000023127808 */ /* 0x000fe40004000000 */
[----:B------:R-:W-:Y:S02]  /*62d0*/  ISETP.GE.AND P6, PT, R85, 0x3, PT ;  /* 0x000000035500780c */ /* 0x000fe40003fc6270 */
[----:B------:R-:W-:Y:S02]  /*62e0*/  ISETP.GE.AND P0, PT, R19, R139, PT ;  /* 0x0000008b1300720c */ /* 0x000fe40003f06270 */
[----:B------:R-:W-:-:S02]  /*62f0*/  IADD3 R21, R100, 0x38, RZ ;  /* 0x0000003864157810 */ /* 0x000fc40007ffe0ff */
[-C--:B------:R-:W-:Y:S02]  /*6300*/  ISETP.GE.AND P1, PT, R19, R138.reuse, PT ;  /* 0x0000008a1300720c */ /* 0x080fe40003f26270 */
[----:B------:R-:W-:Y:S02]  /*6310*/  FSEL R20, R30, -INF , !P5 ;  /* 0xff8000001e147808 */ /* 0x000fe40006800000 */
[----:B------:R-:W-:Y:S02]  /*6320*/  FSEL R19, R29, -INF , !P0 ;  /* 0xff8000001d137808 */ /* 0x000fe40004000000 */
[C---:B------:R-:W-:Y:S02]  /*6330*/  ISETP.GE.AND P5, PT, R21.reuse, R139, PT ;  /* 0x0000008b1500720c */ /* 0x040fe40003fa6270 */
[----:B------:R-:W-:Y:S02]  /*6340*/  ISETP.GE.AND P0, PT, R21, R138, PT ;  /* 0x0000008a1500720c */ /* 0x000fe40003f06270 */
[----:B------:R-:W-:-:S02]  /*6350*/  IADD3 R21, R100, 0x39, RZ ;  /* 0x0000003964157810 */ /* 0x000fc40007ffe0ff */
        /* <DEDUP_REMOVED lines=10> */
[----:B------:R-:W-:Y:S01]  /*6400*/  UMOV UR6, 0x6 ;  /* 0x0000000600067882 */ /* 0x000fe20000000000 */
[----:B------:R-:W-:Y:S01]  /*6410*/  IADD3 R23, R85, -0x3, RZ ;  /* 0xfffffffd55177810 */ /* 0x000fe20007ffe0ff */
[----:B------:R-:W-:Y:S01]  /*6420*/  ULDC.64 UR4, c[0x0][0x198] ;  /* 0x0000660000047ab9 */ /* 0x000fe20000000a00 */
[----:B------:R-:W-:Y:S01]  /*6430*/  IMAD.MOV.U32 R30, RZ, RZ, R170 ;  /* 0x000000ffff1e7224 */ /* 0x000fe200078e00aa */
[----:B------:R-:W-:Y:S01]  /*6440*/  USHF.L.U64.HI UR5, UR4, UR6, UR5 ;  /* 0x0000000604057299 */ /* 0x000fe20008010205 */
[----:B------:R-:W-:Y:S01]  /*6450*/  SHF.R.S32.HI R24, RZ, 0x1f, R23 ;  /* 0x0000001fff187819 */ /* 0x000fe20000011417 */
[----:B------:R-:W-:Y:S01]  /*6460*/  USHF.L.U32 UR4, UR4, 0x6, URZ ;  /* 0x0000000604047899 */ /* 0x000fe2000800063f */
[----:B------:R-:W-:Y:S01]  /*6470*/  IMAD.MOV.U32 R31, RZ, RZ, R173 ;  /* 0x000000ffff1f7224 */ /* 0x000fe200078e00ad */
[----:B------:R1:W-:Y:S01]  /*6480*/  @P4 STS [R165+0x3000], RZ ;  /* 0x003000ffa5004388 */ /* 0x0003e20000000800 */
[----:B------:R-:W-:Y:S01]  /*6490*/  BSSY B0, `(.L_x_846) ;  /* 0x0000033000007945 */ /* 0x000fe20003800000 */
[----:B------:R-:W-:-:S02]  /*64a0*/  IMAD R21, R23, UR5, RZ ;  /* 0x0000000517157c24 */ /* 0x000fc4000f8e02ff */
[----:B------:R-:W-:Y:S01]  /*64b0*/  IMAD.WIDE.U32 R30, R23, UR4, R30 ;  /* 0x00000004171e7c25 */ /* 0x000fe2000f8e001e */
[----:B------:R1:W-:Y:S03]  /*64c0*/  @P4 STS [R165+0x3004], RZ ;  /* 0x003004ffa5004388 */ /* 0x0003e60000000800 */
[----:B------:R-:W-:Y:S01]  /*64d0*/  IMAD R21, R24, UR4, R21 ;  /* 0x0000000418157c24 */ /* 0x000fe2000f8e0215 */
[C---:B------:R-:W-:Y:S01]  /*64e0*/  @!P4 LEA R32, P5, R30.reuse, c[0x0][0x168], 0x1 ;  /* 0x00005a001e20ca11 */ /* 0x040fe200078a08ff */
[----:B------:R1:W-:Y:S01]  /*64f0*/  @P4 STS.64 [R165+0x3008], RZ ;  /* 0x003008ffa5004388 */ /* 0x0003e20000000a00 */
[C---:B------:R-:W-:Y:S01]  /*6500*/  @!P3 LEA R90, P1, R30.reuse, c[0x0][0x168], 0x1 ;  /* 0x00005a001e5aba11 */ /* 0x040fe200078208ff */
[----:B------:R-:W-:Y:S01]  /*6510*/  IMAD.IADD R21, R31, 0x1, R21 ;  /* 0x000000011f157824 */ /* 0x000fe200078e0215 */
[----:B------:R-:W-:-:S04]  /*6520*/  @!P2 LEA R34, P0, R30, c[0x0][0x168], 0x1 ;  /* 0x00005a001e22aa11 */ /* 0x000fc800078008ff */
[C-C-:B------:R-:W-:Y:S02]  /*6530*/  @!P4 LEA.HI.X R33, R30.reuse, c[0x0][0x16c], R21.reuse, 0x1, P5 ;  /* 0x00005b001e21ca11 */ /* 0x140fe400028f0c15 */
[C---:B------:R-:W-:Y:S02]  /*6540*/  IADD3 R24, P5, R30.reuse, UR20, RZ ;  /* 0x000000141e187c10 */ /* 0x040fe4000ffbe0ff */
        /* <DEDUP_REMOVED lines=8> */
[----:B------:R-:W-:-:S02]  /*65d0*/  IADD3.X R21, R21, UR19, RZ, P5, !PT ;  /* 0x0000001315157c10 */ /* 0x000fc4000affe4ff */
        /* <DEDUP_REMOVED lines=30> */
.L_x_847:
[----:B------:R-:W-:Y:S05]  /*67c0*/  BSYNC B0 ;  /* 0x0000000000007941 */ /* 0x000fea0003800000 */
.L_x_846:
[----:B------:R-:W0:Y:S02]  /*67d0*/  LDGDEPBAR ;  /* 0x00000000000079af */ /* 0x000e240000000000 */
.L_x_845:
[----:B-1----:R-:W-:Y:S02]  /*67e0*/  FMNMX.FTZ R32, R2, R125, !PT ;  /* 0x0000007d02207209 */ /* 0x002fe40007810000 */
[----:B------:R-:W-:Y:S02]  /*67f0*/  @P6 IADD3 R179, R85, -0x3, RZ ;  /* 0xfffffffd55b36810 */ /* 0x000fe40007ffe0ff */
[----:B------:R-:W-:-:S04]  /*6800*/  FMNMX.FTZ R32, R15, R32, !PT ;  /* 0x000000200f207209 */ /* 0x000fc80007810000 */
        /* <DEDUP_REMOVED lines=15> */
[----:B------:R-:W-:Y:S01]  /*6900*/  IMAD.SHL.U32 R27, R3, 0x2, RZ ;  /* 0x00000002031b7824 */ /* 0x000fe200078e00ff */
[----:B------:R-:W-:Y:S02]  /*6910*/  FMNMX.FTZ R32, R17, R32, !PT ;  /* 0x0000002011207209 */ /* 0x000fe40007810000 */
[----:B------:R-:W-:Y:S01]  /*6920*/  FMNMX.FTZ R31, R99, R92, !PT ;  /* 0x0000005c631f7209 */ /* 0x000fe20007810000 */
[----:B------:R-:W-:Y:S01]  /*6930*/  IMAD.WIDE.U32 R92, R122, -0x326172a9, RZ ;  /* 0xcd9e8d577a5c7825 */ /* 0x000fe200078e00ff */
[----:B------:R-:W-:-:S02]  /*6940*/  FMNMX.FTZ R32, R19, R32, !PT ;  /* 0x0000002013207209 */ /* 0x000fc40007810000 */
[----:B------:R-:W-:Y:S02]  /*6950*/  FMNMX.FTZ R31, R94, R31, !PT ;  /* 0x0000001f5e1f7209 */ /* 0x000fe40007810000 */
[----:B------:R-:W-:Y:S02]  /*6960*/  FMNMX.FTZ R32, R11, R32, !PT ;  /* 0x000000200b207209 */ /* 0x000fe40007810000 */
[----:B------:R-:W-:Y:S02]  /*6970*/  FMNMX.FTZ R31, R4, R31, !PT ;  /* 0x0000001f041f7209 */ /* 0x000fe40007810000 */
[----:B------:R-:W-:Y:S02]  /*6980*/  FMNMX.FTZ R32, R25, R32, !PT ;  /* 0x0000002019207209 */ /* 0x000fe40007810000 */
[----:B------:R-:W-:Y:S02]  /*6990*/  FMNMX.FTZ R92, R6, R31, !PT ;  /* 0x0000001f065c7209 */ /* 0x000fe40007810000 */
[----:B------:R-:W-:Y:S01]  /*69a0*/  LOP3.LUT R27, R141, UR29, R27, 0x96, !PT ;  /* 0x0000001d8d1b7c12 */ /* 0x000fe2000f8e961b */
[----:B------:R-:W1:Y:S01]  /*69b0*/  SHFL.BFLY PT, R33, R32, 0x2, 0x1f ;  /* 0x0c401f0020217f89 */ /* 0x000e6200000e0000 */
[----:B------:R-:W-:-:S03]  /*69c0*/  FMNMX.FTZ R95, R5, R92, !PT ;  /* 0x0000005c055f7209 */ /* 0x000fc60007810000 */
[----:B------:R-:W-:Y:S01]  /*69d0*/  IMAD.WIDE.U32 R152, R27, -0x326172a9, RZ ;  /* 0xcd9e8d571b987825 */ /* 0x000fe200078e00ff */
[----:B------:R-:W-:Y:S02]  /*69e0*/  FMNMX.FTZ R95, R16, R95, !PT ;  /* 0x0000005f105f7209 */ /* 0x000fe40007810000 */
[----:B------:R-:W-:Y:S02]  /*69f0*/  LOP3.LUT R27, R93, R123, RZ, 0x3c, !PT ;  /* 0x0000007b5d1b7212 */ /* 0x000fe400078e3cff */
[----:B------:R-:W-:Y:S02]  /*6a00*/  FMNMX.FTZ R95, R18, R95, !PT ;  /* 0x0000005f125f7209 */ /* 0x000fe40007810000 */
[----:B------:R-:W-:Y:S01]  /*6a10*/  LOP3.LUT R154, R153, UR16, R134, 0x96, !PT ;  /* 0x00000010999a7c12 */ /* 0x000fe2000f8e9686 */
[C---:B------:R-:W-:Y:S01]  /*6a20*/  IMAD R111, R27.reuse, -0x2daee0ad, RZ ;  /* 0xd2511f531b6f7824 */ /* 0x040fe200078e02ff */
[----:B------:R-:W-:Y:S01]  /*6a30*/  FMNMX.FTZ R95, R20, R95, !PT ;  /* 0x0000005f145f7209 */ /* 0x000fe20007810000 */
[----:B------:R-:W-:Y:S01]  /*6a40*/  IMAD R27, R27, -0x2daee0ad, RZ ;  /* 0xd2511f531b1b7824 */ /* 0x000fe200078e02ff */
[----:B------:R-:W-:Y:S01]  /*6a50*/  LOP3.LUT R152, R133, UR14, R152, 0x96, !PT ;  /* 0x0000000e85987c12 */ /* 0x000fe2000f8e9698 */
[----:B------:R-:W-:Y:S01]  /*6a60*/  IMAD.WIDE.U32 R154, R154, -0x2daee0ad, RZ ;  /* 0xd2511f539a9a7825 */ /* 0x000fe200078e00ff */
[----:B------:R-:W-:-:S02]  /*6a70*/  FMNMX.FTZ R95, R22, R95, !PT ;  /* 0x0000005f165f7209 */ /* 0x000fc40007810000 */
[----:B------:R-:W-:Y:S01]  /*6a80*/  LEA R93, R3, 0x1, 0x1 ;  /* 0x00000001035d7811 */ /* 0x000fe200078e08ff */
[----:B------:R-:W-:Y:S01]  /*6a90*/  IMAD.WIDE.U32 R152, R152, -0x2daee0ad, RZ ;  /* 0xd2511f5398987825 */ /* 0x000fe200078e00ff */
[----:B------:R-:W-:Y:S02]  /*6aa0*/  FMNMX.FTZ R95, R26, R95, !PT ;  /* 0x0000005f1a5f7209 */ /* 0x000fe40007810000 */
[----:B------:R-:W-:Y:S02]  /*6ab0*/  LOP3.LUT R31, R155, UR13, R111, 0x96, !PT ;  /* 0x0000000d9b1f7c12 */ /* 0x000fe4000f8e966f */
[----:B------:R-:W-:Y:S02]  /*6ac0*/  FMNMX.FTZ R95, R8, R95, !PT ;  /* 0x0000005f085f7209 */ /* 0x000fe40007810000 */
[----:B-1----:R-:W-:Y:S01]  /*6ad0*/  FMNMX.FTZ R33, R32, R33, !PT ;  /* 0x0000002120217209 */ /* 0x002fe20007810000 */
[----:B------:R-:W-:Y:S01]  /*6ae0*/  IMAD.WIDE.U32 R108, R31, -0x326172a9, RZ ;  /* 0xcd9e8d571f6c7825 */ /* 0x000fe200078e00ff */
[----:B------:R-:W-:Y:S01]  /*6af0*/  LOP3.LUT R100, R153, UR11, R154, 0x96, !PT ;  /* 0x0000000b99647c12 */ /* 0x000fe2000f8e969a */
[----:B------:R-:W1:Y:S01]  /*6b00*/  SHFL.BFLY PT, R104, R95, 0x2, 0x1f ;  /* 0x0c401f005f687f89 */ /* 0x000e6200000e0000 */
[----:B------:R-:W-:-:S02]  /*6b10*/  LOP3.LUT R93, R93, UR29, RZ, 0x3c, !PT ;  /* 0x0000001d5d5d7c12 */ /* 0x000fc4000f8e3cff */
[----:B------:R-:W-:Y:S01]  /*6b20*/  LOP3.LUT R31, R109, UR12, R132, 0x96, !PT ;  /* 0x0000000c6d1f7c12 */ /* 0x000fe2000f8e9684 */
[----:B------:R-:W2:Y:S01]  /*6b30*/  SHFL.BFLY PT, R32, R33, 0x1, 0x1f ;  /* 0x0c201f0021207f89 */ /* 0x000ea200000e0000 */
[----:B------:R-:W-:Y:S01]  /*6b40*/  IMAD.WIDE.U32 R100, R100, -0x326172a9, RZ ;  /* 0xcd9e8d5764647825 */ /* 0x000fe200078e00ff */
[----:B------:R-:W-:Y:S02]  /*6b50*/  LOP3.LUT R110, R141, R93, RZ, 0x3c, !PT ;  /* 0x0000005d8d6e7212 */ /* 0x000fe400078e3cff */
[----:B------:R-:W-:Y:S01]  /*6b60*/  LOP3.LUT R154, R153, UR11, R154, 0x96, !PT ;  /* 0x0000000b999a7c12 */ /* 0x000fe2000f8e969a */
[----:B------:R-:W-:Y:S01]  /*6b70*/  IMAD.WIDE.U32 R102, R31, -0x2daee0ad, RZ ;  /* 0xd2511f531f667825 */ /* 0x000fe200078e00ff */
[----:B------:R-:W-:-:S04]  /*6b80*/  LOP3.LUT R108, R101, UR10, R108, 0x96, !PT ;  /* 0x0000000a656c7c12 */ /* 0x000fc8000f8e966c */
[----:B------:R-:W-:Y:S01]  /*6b90*/  LOP3.LUT R92, R103, UR9, R152, 0x96, !PT ;  /* 0x00000009675c7c12 */ /* 0x000fe2000f8e9698 */
[----:B------:R-:W-:-:S05]  /*6ba0*/  IMAD.WIDE.U32 R108, R108, -0x2daee0ad, RZ ;  /* 0xd2511f536c6c7825 */ /* 0x000fca00078e00ff */
[----:B------:R-:W-:Y:S01]  /*6bb0*/  LOP3.LUT R31, R109, UR7, R102, 0x96, !PT ;  /* 0x000000076d1f7c12 */ /* 0x000fe2000f8e9666 */
[----:B------:R-:W-:Y:S01]  /*6bc0*/  IMAD.WIDE.U32 R102, R92, -0x326172a9, RZ ;  /* 0xcd9e8d575c667825 */ /* 0x000fe200078e00ff */
[----:B-1----:R-:W-:-:S03]  /*6bd0*/  FMNMX.FTZ R104, R95, R104, !PT ;  /* 0x000000685f687209 */ /* 0x002fc60007810000 */
[----:B------:R-:W-:Y:S01]  /*6be0*/  IMAD.WIDE.U32 R106, R31, -0x326172a9, RZ ;  /* 0xcd9e8d571f6a7825 */ /* 0x000fe200078e00ff */
[----:B------:R-:W-:Y:S02]  /*6bf0*/  LOP3.LUT R92, R103, UR8, R100, 0x96, !PT ;  /* 0x00000008675c7c12 */ /* 0x000fe4000f8e9664 */
[----:B--2---:R-:W-:Y:S02]  /*6c00*/  FMNMX.FTZ R32, R33, R32, !PT ;  /* 0x0000002021207209 */ /* 0x004fe40007810000 */
[----:B------:R-:W1:Y:S01]  /*6c10*/  SHFL.BFLY PT, R33, R104, 0x1, 0x1f ;  /* 0x0c201f0068217f89 */ /* 0x000e6200000e0000 */
[--C-:B------:R-:W-:Y:S02]  /*6c20*/  SHF.R.U32.HI R100, RZ, 0x18, R106.reuse ;  /* 0x00000018ff647819 */ /* 0x100fe4000001166a */
[----:B------:R-:W-:Y:S02]  /*6c30*/  SHF.R.U32.HI R93, RZ, 0x10, R106 ;  /* 0x00000010ff5d7819 */ /* 0x000fe4000001166a */
[----:B------:R-:W-:-:S02]  /*6c40*/  ISETP.GE.U32.AND P0, PT, R163, R100, PT ;  /* 0x00000064a300720c */ /* 0x000fc40003f06070 */
[----:B------:R-:W-:Y:S01]  /*6c50*/  LOP3.LUT R100, R93, 0xff, RZ, 0xc0, !PT ;  /* 0x000000ff5d647812 */ /* 0x000fe200078ec0ff */
[----:B------:R-:W-:Y:S01]  /*6c60*/  IMAD.WIDE.U32 R92, R92, -0x2daee0ad, RZ ;  /* 0xd2511f535c5c7825 */ /* 0x000fe200078e00ff */
[C---:B------:R-:W-:Y:S02]  /*6c70*/  FSETP.NEU.FTZ.AND P4, PT, R32.reuse, -INF , PT ;  /* 0xff8000002000780b */ /* 0x040fe40003f9d000 */
[----:B------:R-:W-:Y:S01]  /*6c80*/  ISETP.GE.U32.AND P2, PT, R163, R100, PT ;  /* 0x00000064a300720c */ /* 0x000fe20003f46070 */
[----:B------:R-:W-:Y:S01]  /*6c90*/  FMUL.FTZ R100, R32, c[0x0][0x23c] ;  /* 0x00008f0020647a20 */ /* 0x000fe20000410000 */
[----:B------:R-:W-:Y:S02]  /*6ca0*/  LOP3.LUT R31, R107, UR17, R102, 0x96, !PT ;  /* 0x000000116b1f7c12 */ /* 0x000fe4000f8e9666 */
[----:B------:R-:W-:Y:S02]  /*6cb0*/  LOP3.LUT R103, R106, 0xffff, RZ, 0xc0, !PT ;  /* 0x0000ffff6a677812 */ /* 0x000fe400078ec0ff */
[----:B------:R-:W-:-:S02]  /*6cc0*/  FSEL R100, R100, RZ, P4 ;  /* 0x000000ff64647208 */ /* 0x000fc40002000000 */
[----:B------:R-:W-:Y:S02]  /*6cd0*/  LOP3.LUT R112, R31, 0xff, RZ, 0xc0, !PT ;  /* 0x000000ff1f707812 */ /* 0x000fe400078ec0ff */
[----:B------:R-:W-:Y:S01]  /*6ce0*/  FSEL R95, R32, RZ, P4 ;  /* 0x000000ff205f7208 */ /* 0x000fe20002000000 */
[--C-:B------:R-:W-:Y:S01]  /*6cf0*/  FFMA.FTZ R125, R125, c[0x0][0x23c], -R100.reuse ;  /* 0x00008f007d7d7a23 */ /* 0x100fe20000010864 */
[----:B------:R-:W-:Y:S01]  /*6d00*/  ISETP.GE.U32.AND P5, PT, R163, R112, PT ;  /* 0x00000070a300720c */ /* 0x000fe20003fa6070 */
[--C-:B------:R-:W-:Y:S01]  /*6d10*/  FFMA.FTZ R114, R15, c[0x0][0x23c], -R100.reuse ;  /* 0x00008f000f727a23 */ /* 0x100fe20000010864 */
[----:B-1----:R-:W-:Y:S01]  /*6d20*/  FMNMX.FTZ R33, R104, R33, !PT ;  /* 0x0000002168217209 */ /* 0x002fe20007810000 */
[----:B------:R-:W-:Y:S01]  /*6d30*/  FFMA.FTZ R115, R13, c[0x0][0x23c], -R100 ;  /* 0x00008f000d737a23 */ /* 0x000fe20000010864 */
[----:B------:R-:W-:Y:S01]  /*6d40*/  LOP3.LUT R104, R31, 0xffff, RZ, 0xc0, !PT ;  /* 0x0000ffff1f687812 */ /* 0x000fe200078ec0ff */
[----:B------:R-:W-:Y:S01]  /*6d50*/  MUFU.EX2 R125, R125 ;  /* 0x0000007d007d7308 */ /* 0x000fe20000000800 */
[C---:B------:R-:W-:Y:S01]  /*6d60*/  FSETP.NEU.FTZ.AND P3, PT, R33.reuse, -INF , PT ;  /* 0xff8000002100780b */ /* 0x040fe20003f7d000 */
[----:B------:R-:W-:Y:S01]  /*6d70*/  FMUL.FTZ R107, R33, c[0x0][0x23c] ;  /* 0x00008f00216b7a20 */ /* 0x000fe20000410000 */
[----:B------:R-:W-:Y:S01]  /*6d80*/  SHF.R.U32.HI R104, RZ, 0x8, R104 ;  /* 0x00000008ff687819 */ /* 0x000fe20000011668 */
[----:B------:R-:W-:Y:S01]  /*6d90*/  FADD.FTZ R95, R2, -R95 ;  /* 0x8000005f025f7221 */ /* 0x000fe20000010000 */
[----:B------:R-:W-:Y:S01]  /*6da0*/  LOP3.LUT R108, R93, UR18, R108, 0x96, !PT ;  /* 0x000000125d6c7c12 */ /* 0x000fe2000f8e966c */
[--C-:B------:R-:W-:Y:S01]  /*6db0*/  FFMA.FTZ R135, R97, c[0x0][0x23c], -R100.reuse ;  /* 0x00008f0061877a23 */ /* 0x100fe20000010864 */
[----:B------:R-:W-:Y:S01]  /*6dc0*/  FSEL R107, R107, RZ, P3 ;  /* 0x000000ff6b6b7208 */ /* 0x000fe20001800000 */
[----:B------:R-:W1:Y:S01]  /*6dd0*/  MUFU.EX2 R114, R114 ;  /* 0x0000007200727308 */ /* 0x000e620000000800 */
[----:B------:R-:W-:Y:S01]  /*6de0*/  LOP3.LUT R104, R104, 0xffff, RZ, 0xc0, !PT ;  /* 0x0000ffff68687812 */ /* 0x000fe200078ec0ff */
[----:B------:R-:W-:Y:S01]  /*6df0*/  FMUL.FTZ R109, R95, c[0x0][0x23c] ;  /* 0x00008f005f6d7a20 */ /* 0x000fe20000410000 */
[----:B------:R-:W-:Y:S01]  /*6e00*/  LOP3.LUT R101, R92, 0xffff, RZ, 0xc0, !PT ;  /* 0x0000ffff5c657812 */ /* 0x000fe200078ec0ff */
[--C-:B------:R-:W-:Y:S01]  /*6e10*/  FFMA.FTZ R112, R10, c[0x0][0x23c], -R107.reuse ;  /* 0x00008f000a707a23 */ /* 0x100fe2000001086b */
[----:B------:R-:W-:Y:S01]  /*6e20*/  ISETP.GE.U32.AND P4, PT, R163, R104, PT ;  /* 0x00000068a300720c */ /* 0x000fe20003f86070 */
[----:B------:R-:W-:Y:S01]  /*6e30*/  FFMA.FTZ R105, R28, c[0x0][0x23c], -R107 ;  /* 0x00008f001c697a23 */ /* 0x000fe2000001086b */
[----:B------:R-:W-:Y:S01]  /*6e40*/  SHF.R.U32.HI R104, RZ, 0x18, R31 ;  /* 0x00000018ff687819 */ /* 0x000fe2000001161f */
[----:B------:R-:W-:Y:S01]  /*6e50*/  MUFU.EX2 R115, R115 ;  /* 0x0000007300737308 */ /* 0x000fe20000000800 */
[----:B------:R-:W-:Y:S01]  /*6e60*/  FSEL R93, R33, RZ, P3 ;  /* 0x000000ff215d7208 */ /* 0x000fe20001800000 */
[----:B------:R-:W-:Y:S01]  /*6e70*/  FFMA.FTZ R113, R12, c[0x0][0x23c], -R107 ;  /* 0x00008f000c717a23 */ /* 0x000fe2000001086b */
[----:B------:R-:W-:Y:S01]  /*6e80*/  ISETP.GE.U32.AND P3, PT, R163, R104, PT ;  /* 0x00000068a300720c */ /* 0x000fe20003f66070 */
[--C-:B------:R-:W-:Y:S01]  /*6e90*/  FFMA.FTZ R126, R126, c[0x0][0x23c], -R100.reuse ;  /* 0x00008f007e7e7a23 */ /* 0x100fe20000010864 */
[----:B------:R-:W-:Y:S01]  /*6ea0*/  SHF.R.U32.HI R104, RZ, 0x10, R31 ;  /* 0x00000010ff687819 */ /* 0x000fe2000001161f */
[--C-:B------:R-:W-:Y:S01]  /*6eb0*/  FFMA.FTZ R124, R124, c[0x0][0x23c], -R100.reuse ;  /* 0x00008f007c7c7a23 */ /* 0x100fe20000010864 */
[----:B------:R-:W-:Y:S01]  /*6ec0*/  LOP3.LUT R102, R106, 0xff, RZ, 0xc0, !PT ;  /* 0x000000ff6a667812 */ /* 0x000fe200078ec0ff */
[----:B------:R-:W-:Y:S01]  /*6ed0*/  MUFU.EX2 R112, R112 ;  /* 0x0000007000707308 */ /* 0x000fe20000000800 */
[----:B-1----:R-:W-:Y:S01]  /*6ee0*/  F2FP.BF16.PACK_AB R148, R114, R125 ;  /* 0x0000007d7294723e */ /* 0x002fe200000010ff */
[--C-:B------:R-:W-:Y:S01]  /*6ef0*/  FFMA.FTZ R127, R127, c[0x0][0x23c], -R100.reuse ;  /* 0x00008f007f7f7a23 */ /* 0x100fe20000010864 */
[----:B------:R-:W-:Y:S01]  /*6f00*/  ISETP.GE.U32.AND P1, PT, R163, R102, PT ;  /* 0x00000066a300720c */ /* 0x000fe20003f26070 */
[--C-:B------:R-:W-:Y:S01]  /*6f10*/  FFMA.FTZ R146, R89, c[0x0][0x23c], -R100.reuse ;  /* 0x00008f0059927a23 */ /* 0x100fe20000010864 */
[----:B------:R-:W-:Y:S01]  /*6f20*/  PRMT R151, R148, 0x7632, R151 ;  /* 0x0000763294977816 */ /* 0x000fe20000000097 */
[----:B------:R-:W-:Y:S01]  /*6f30*/  @!P5 HFMA2.BF16_V2 R34, -RZ.H0_H0, RZ.H0_H0, -R148.H0_H0 ;  /* 0x200000ffff22d231 */ /* 0x000fe20000340994 */
[----:B------:R-:W-:Y:S01]  /*6f40*/  LOP3.LUT R102, R92, 0xff, RZ, 0xc0, !PT ;  /* 0x000000ff5c667812 */ /* 0x000fe200078ec0ff */
[----:B------:R-:W1:Y:S01]  /*6f50*/  MUFU.EX2 R105, R105 ;  /* 0x0000006900697308 */ /* 0x000e620000000800 */
[----:B------:R-:W-:Y:S01]  /*6f60*/  PRMT R31, R148, 0x5410, R151 ;  /* 0x00005410941f7816 */ /* 0x000fe20000000097 */
[----:B------:R-:W-:Y:S01]  /*6f70*/  @!P4 HFMA2.BF16_V2 R29, -RZ.H0_H0, RZ.H0_H0, -R151.H0_H0 ;  /* 0x200000ffff1dc231 */ /* 0x000fe20000340997 */
[----:B------:R-:W-:Y:S01]  /*6f80*/  @!P5 PRMT R148, R34, 0x5410, RZ ;  /* 0x000054102294d816 */ /* 0x000fe200000000ff */
[--C-:B------:R-:W-:Y:S01]  /*6f90*/  FFMA.FTZ R144, R7, c[0x0][0x23c], -R100.reuse ;  /* 0x00008f0007907a23 */ /* 0x100fe20000010864 */
[----:B------:R-:W-:Y:S01]  /*6fa0*/  LOP3.LUT R104, R104, 0xff, RZ, 0xc0, !PT ;  /* 0x000000ff68687812 */ /* 0x000fe200078ec0ff */
[--C-:B------:R-:W-:Y:S01]  /*6fb0*/  FFMA.FTZ R143, R143, c[0x0][0x23c], -R100.reuse ;  /* 0x00008f008f8f7a23 */ /* 0x100fe20000010864 */
[----:B------:R-:W-:Y:S01]  /*6fc0*/  @!P4 PRMT R151, R29, 0x5410, RZ ;  /* 0x000054101d97c816 */ /* 0x000fe200000000ff */
[----:B------:R-:W-:Y:S01]  /*6fd0*/  MUFU.EX2 R113, R113 ;  /* 0x0000007100717308 */ /* 0x000fe20000000800 */
[----:B------:R-:W-:Y:S01]  /*6fe0*/  ISETP.GE.U32.AND P5, PT, R163, R104, PT ;  /* 0x00000068a300720c */ /* 0x000fe20003fa6070 */
[--C-:B------:R-:W-:Y:S01]  /*6ff0*/  FFMA.FTZ R142, R17, c[0x0][0x23c], -R100.reuse ;  /* 0x00008f00118e7a23 */ /* 0x100fe20000010864 */
[----:B------:R-:W-:Y:S01]  /*7000*/  SHF.R.U32.HI R103, RZ, 0x8, R103 ;  /* 0x00000008ff677819 */ /* 0x000fe20000011667 */
[----:B------:R-:W-:Y:S01]  /*7010*/  FFMA.FTZ R95, R19, c[0x0][0x23c], -R100 ;  /* 0x00008f00135f7a23 */ /* 0x000fe20000010864 */
[----:B------:R-:W-:Y:S01]  /*7020*/  SHF.R.U32.HI R2, RZ, 0x10, R108 ;  /* 0x00000010ff027819 */ /* 0x000fe2000001166c */
[--C-:B------:R-:W-:Y:S01]  /*7030*/  FFMA.FTZ R97, R11, c[0x0][0x23c], -R100.reuse ;  /* 0x00008f000b617a23 */ /* 0x100fe20000010864 */
[----:B------:R-:W-:Y:S01]  /*7040*/  LOP3.LUT R104, R103, 0xffff, RZ, 0xc0, !PT ;  /* 0x0000ffff67687812 */ /* 0x000fe200078ec0ff */
[--C-:B------:R-:W-:Y:S01]  /*7050*/  FFMA.FTZ R103, R96, c[0x0][0x23c], -R100.reuse ;  /* 0x00008f0060677a23 */ /* 0x100fe20000010864 */
[----:B-1----:R-:W-:Y:S01]  /*7060*/  F2FP.BF16.PACK_AB R149, R105, R112 ;  /* 0x000000706995723e */ /* 0x002fe200000010ff */
[----:B------:R-:W-:Y:S01]  /*7070*/  FFMA.FTZ R96, R25, c[0x0][0x23c], -R100 ;  /* 0x00008f0019607a23 */ /* 0x000fe20000010864 */
[----:B------:R-:W-:Y:S01]  /*7080*/  ISETP.GE.U32.AND P4, PT, R163, R104, PT ;  /* 0x00000068a300720c */ /* 0x000fe20003f86070 */
[--C-:B------:R-:W-:Y:S01]  /*7090*/  FFMA.FTZ R104, R14, c[0x0][0x23c], -R107.reuse ;  /* 0x00008f000e687a23 */ /* 0x100fe2000001086b */
[C---:B------:R-:W-:Y:S01]  /*70a0*/  PRMT R34, R149.reuse, 0x7632, R34 ;  /* 0x0000763295227816 */ /* 0x040fe20000000022 */
[----:B------:R-:W-:Y:S01]  /*70b0*/  @!P5 HFMA2.BF16_V2 R35, -RZ.H0_H0, RZ.H0_H0, -R149.H0_H0 ;  /* 0x200000ffff23d231 */ /* 0x000fe20000340995 */
[----:B------:R-:W-:Y:S01]  /*70c0*/  LOP3.LUT R2, R2, 0xff, RZ, 0xc0, !PT ;  /* 0x000000ff02027812 */ /* 0x000fe200078ec0ff */
[----:B------:R-:W-:Y:S01]  /*70d0*/  MUFU.EX2 R103, R103 ;  /* 0x0000006700677308 */ /* 0x000fe20000000800 */
[----:B------:R-:W-:Y:S01]  /*70e0*/  PRMT R29, R149, 0x5410, R34 ;  /* 0x00005410951d7816 */ /* 0x000fe20000000022 */
[----:B------:R-:W-:Y:S01]  /*70f0*/  @!P3 HFMA2.BF16_V2 R30, -RZ.H0_H0, RZ.H0_H0, -R34.H0_H0 ;  /* 0x200000ffff1eb231 */ /* 0x000fe20000340922 */
[----:B------:R-:W-:Y:S01]  /*7100*/  @!P5 PRMT R149, R35, 0x5410, RZ ;  /* 0x000054102395d816 */ /* 0x000fe200000000ff */
[--C-:B------:R-:W-:Y:S01]  /*7110*/  FFMA.FTZ R141, R6, c[0x0][0x23c], -R107.reuse ;  /* 0x00008f00068d7a23 */ /* 0x100fe2000001086b */
[----:B------:R-:W-:Y:S01]  /*7120*/  ISETP.GE.U32.AND P5, PT, R163, R2, PT ;  /* 0x00000002a300720c */ /* 0x000fe20003fa6070 */
[--C-:B------:R-:W-:Y:S01]  /*7130*/  FFMA.FTZ R140, R5, c[0x0][0x23c], -R107.reuse ;  /* 0x00008f00058c7a23 */ /* 0x100fe2000001086b */
[----:B------:R-:W-:Y:S01]  /*7140*/  @!P3 PRMT R34, R30, 0x5410, RZ ;  /* 0x000054101e22b816 */ /* 0x000fe200000000ff */
[----:B------:R-:W1:Y:S01]  /*7150*/  MUFU.EX2 R104, R104 ;  /* 0x0000006800687308 */ /* 0x000e620000000800 */
[----:B------:R-:W-:Y:S01]  /*7160*/  ISETP.GE.U32.AND P3, PT, R163, R102, PT ;  /* 0x00000066a300720c */ /* 0x000fe20003f66070 */
[----:B------:R-:W-:Y:S01]  /*7170*/  FFMA.FTZ R102, R9, c[0x0][0x23c], -R100 ;  /* 0x00008f0009667a23 */ /* 0x000fe20000010864 */
[----:B------:R-:W-:Y:S01]  /*7180*/  LOP3.LUT R100, R108, 0xff, RZ, 0xc0, !PT ;  /* 0x000000ff6c647812 */ /* 0x000fe200078ec0ff */
[--C-:B------:R-:W-:Y:S01]  /*7190*/  FFMA.FTZ R139, R16, c[0x0][0x23c], -R107.reuse ;  /* 0x00008f00108b7a23 */ /* 0x100fe2000001086b */
[--C-:B------:R-:W-:Y:S01]  /*71a0*/  SHF.R.U32.HI R106, RZ, 0x10, R92.reuse ;  /* 0x00000010ff6a7819 */ /* 0x100fe2000001165c */
[----:B------:R-:W-:Y:S01]  /*71b0*/  FFMA.FTZ R138, R18, c[0x0][0x23c], -R107 ;  /* 0x00008f00128a7a23 */ /* 0x000fe2000001086b */
[----:B------:R-:W-:Y:S01]  /*71c0*/  SHF.R.U32.HI R92, RZ, 0x18, R92 ;  /* 0x00000018ff5c7819 */ /* 0x000fe2000001165c */
[----:B------:R-:W2:Y:S01]  /*71d0*/  MUFU.EX2 R102, R102 ;  /* 0x0000006600667308 */ /* 0x000ea20000000800 */
[----:B------:R-:W-:Y:S01]  /*71e0*/  SHF.R.U32.HI R101, RZ, 0x8, R101 ;  /* 0x00000008ff657819 */ /* 0x000fe20000011665 */
[----:B------:R-:W-:Y:S01]  /*71f0*/  STG.E.U16 [R136.64+-0x80], R148 ;  /* 0xffff809488007986 */ /* 0x000fe2000c10151a */
[----:B------:R-:W-:-:S03]  /*7200*/  LOP3.LUT R106, R106, 0xff, RZ, 0xc0, !PT ;  /* 0x000000ff6a6a7812 */ /* 0x000fc600078ec0ff */
[----:B------:R-:W-:Y:S01]  /*7210*/  STG.E.U16 [R136.64+-0x7e], R151 ;  /* 0xffff829788007986 */ /* 0x000fe2000c10151a */
[----:B-1----:R-:W-:Y:S01]  /*7220*/  F2FP.BF16.PACK_AB R89, R104, R113 ;  /* 0x000000716859723e */ /* 0x002fe200000010ff */
[----:B------:R-:W1:Y:S04]  /*7230*/  MUFU.EX2 R109, R109 ;  /* 0x0000006d006d7308 */ /* 0x000e680000000800 */
[----:B------:R-:W-:Y:S01]  /*7240*/  @!P2 HFMA2.BF16_V2 R15, -RZ.H0_H0, RZ.H0_H0, -R89.H0_H0 ;  /* 0x200000ffff0fa231 */ /* 0x000fe20000340959 */
[----:B--2---:R-:W-:-:S03]  /*7250*/  F2FP.BF16.PACK_AB R2, R102, R115 ;  /* 0x000000736602723e */ /* 0x004fc600000010ff */
[----:B------:R-:W-:Y:S01]  /*7260*/  MUFU.EX2 R141, R141 ;  /* 0x0000008d008d7308 */ /* 0x000fe20000000800 */
[----:B------:R-:W-:Y:S01]  /*7270*/  PRMT R35, R2, 0x7632, R35 ;  /* 0x0000763202237816 */ /* 0x000fe20000000023 */
[----:B------:R-:W-:-:S03]  /*7280*/  @!P1 HFMA2.BF16_V2 R88, -RZ.H0_H0, RZ.H0_H0, -R2.H0_H0 ;  /* 0x200000ffff589231 */ /* 0x000fc60000340902 */
[----:B------:R-:W-:Y:S01]  /*7290*/  PRMT R30, R2, 0x5410, R35 ;  /* 0x00005410021e7816 */ /* 0x000fe20000000023 */
[----:B------:R-:W-:Y:S01]  /*72a0*/  @!P4 HFMA2.BF16_V2 R28, -RZ.H0_H0, RZ.H0_H0, -R35.H0_H0 ;  /* 0x200000ffff1cc231 */ /* 0x000fe20000340923 */
[----:B------:R-:W-:Y:S01]  /*72b0*/  @!P1 PRMT R2, R88, 0x5410, RZ ;  /* 0x0000541058029816 */ /* 0x000fe200000000ff */
[-C--:B-1----:R-:W-:Y:S01]  /*72c0*/  FFMA.FTZ R125, R120, R109.reuse, R125 ;  /* 0x0000006d787d7223 */ /* 0x082fe2000001007d */
[C---:B------:R-:W-:Y:S01]  /*72d0*/  ISETP.GE.U32.AND P1, PT, R163.reuse, R100, PT ;  /* 0x00000064a300720c */ /* 0x040fe20003f26070 */
[----:B------:R-:W-:Y:S01]  /*72e0*/  MUFU.EX2 R140, R140 ;  /* 0x0000008c008c7308 */ /* 0x000fe20000000800 */
[----:B------:R-:W-:Y:S01]  /*72f0*/  SHF.R.U32.HI R100, RZ, 0x18, R108 ;  /* 0x00000018ff647819 */ /* 0x000fe2000001166c */
[----:B------:R-:W-:Y:S01]  /*7300*/  FADD.FTZ R114, R114, R125 ;  /* 0x0000007d72727221 */ /* 0x000fe20000010000 */
[----:B------:R-:W-:Y:S01]  /*7310*/  @!P4 PRMT R35, R28, 0x5410, RZ ;  /* 0x000054101c23c816 */ /* 0x000fe200000000ff */
[-C--:B------:R-:W-:Y:S01]  /*7320*/  FMUL.FTZ R72, R72, R109.reuse ;  /* 0x0000006d48487220 */ /* 0x080fe20000410000 */
[----:B------:R-:W-:Y:S01]  /*7330*/  ISETP.GE.U32.AND P4, PT, R163, R100, PT ;  /* 0x00000064a300720c */ /* 0x000fe20003f86070 */
[-C--:B------:R-:W-:Y:S01]  /*7340*/  FMUL.FTZ R73, R73, R109.reuse ;  /* 0x0000006d49497220 */ /* 0x080fe20000410000 */
[----:B------:R-:W-:Y:S01]  /*7350*/  LOP3.LUT R108, R108, 0xffff, RZ, 0xc0, !PT ;  /* 0x0000ffff6c6c7812 */ /* 0x000fe200078ec0ff */
[----:B------:R-:W1:Y:S01]  /*7360*/  MUFU.EX2 R100, R135 ;  /* 0x0000008700647308 */ /* 0x000e620000000800 */
[----:B------:R-:W-:Y:S01]  /*7370*/  PRMT R88, R89, 0x7632, R88 ;  /* 0x0000763259587816 */ /* 0x000fe20000000058 */
[-C--:B------:R-:W-:Y:S01]  /*7380*/  FMUL.FTZ R76, R76, R109.reuse ;  /* 0x0000006d4c4c7220 */ /* 0x080fe20000410000 */
[----:B------:R-:W-:Y:S01]  /*7390*/  SHF.R.U32.HI R108, RZ, 0x8, R108 ;  /* 0x00000008ff6c7819 */ /* 0x000fe2000001166c */
[-C--:B------:R-:W-:Y:S01]  /*73a0*/  FMUL.FTZ R77, R77, R109.reuse ;  /* 0x0000006d4d4d7220 */ /* 0x080fe20000410000 */
[----:B------:R-:W-:Y:S01]  /*73b0*/  PRMT R28, R89, 0x5410, R88 ;  /* 0x00005410591c7816 */ /* 0x000fe20000000058 */
[----:B------:R-:W-:Y:S01]  /*73c0*/  @!P0 HFMA2.BF16_V2 R91, -RZ.H0_H0, RZ.H0_H0, -R88.H0_H0 ;  /* 0x200000ffff5b8231 */ /* 0x000fe20000340958 */
[----:B------:R-:W-:Y:S01]  /*73d0*/  LOP3.LUT R108, R108, 0xffff, RZ, 0xc0, !PT ;  /* 0x0000ffff6c6c7812 */ /* 0x000fe200078ec0ff */
[----:B------:R-:W-:Y:S01]  /*73e0*/  MUFU.EX2 R127, R127 ;  /* 0x0000007f007f7308 */ /* 0x000fe20000000800 */
[----:B------:R-:W-:Y:S01]  /*73f0*/  @!P2 PRMT R89, R15, 0x5410, RZ ;  /* 0x000054100f59a816 */ /* 0x000fe200000000ff */
[----:B------:R-:W-:Y:S01]  /*7400*/  FADD.FTZ R15, R0, -R93 ;  /* 0x8000005d000f7221 */ /* 0x000fe20000010000 */
[----:B------:R-:W-:Y:S01]  /*7410*/  ISETP.GE.U32.AND P2, PT, R163, R108, PT ;  /* 0x0000006ca300720c */ /* 0x000fe20003f46070 */
[----:B------:R-:W-:Y:S01]  /*7420*/  FMUL.FTZ R80, R80, R109 ;  /* 0x0000006d50507220 */ /* 0x000fe20000410000 */
[----:B------:R-:W-:Y:S01]  /*7430*/  @!P0 PRMT R88, R91, 0x5410, RZ ;  /* 0x000054105b588816 */ /* 0x000fe200000000ff */
[----:B------:R-:W-:Y:S01]  /*7440*/  FMUL.FTZ R15, R15, c[0x0][0x23c] ;  /* 0x00008f000f0f7a20 */ /* 0x000fe20000410000 */
[----:B------:R-:W-:Y:S01]  /*7450*/  ISETP.GE.U32.AND P0, PT, R163, R92, PT ;  /* 0x0000005ca300720c */ /* 0x000fe20003f06070 */
[----:B------:R2:W-:Y:S01]  /*7460*/  MUFU.EX2 R91, R126 ;  /* 0x0000007e005b7308 */ /* 0x0005e20000000800 */
[----:B-1----:R-:W-:Y:S01]  /*7470*/  F2FP.BF16.PACK_AB R92, R100, R103 ;  /* 0x00000067645c723e */ /* 0x002fe200000010ff */
[----:B------:R-:W-:-:S02]  /*7480*/  FFMA.FTZ R135, R20, c[0x0][0x23c], -R107 ;  /* 0x00008f0014877a23 */ /* 0x000fc4000001086b */
[-C--:B------:R-:W-:Y:S01]  /*7490*/  FMUL.FTZ R81, R81, R109.reuse ;  /* 0x0000006d51517220 */ /* 0x080fe20000410000 */
[----:B------:R-:W-:Y:S01]  /*74a0*/  PRMT R93, R92, 0x7632, R93 ;  /* 0x000076325c5d7816 */ /* 0x000fe2000000005d */
[----:B------:R-:W-:Y:S01]  /*74b0*/  @!P1 HFMA2.BF16_V2 R90, -RZ.H0_H0, RZ.H0_H0, -R92.H0_H0 ;  /* 0x200000ffff5a9231 */ /* 0x000fe2000034095c */
[-C--:B------:R-:W-:Y:S01]  /*74c0*/  FMUL.FTZ R36, R36, R109.reuse ;  /* 0x0000006d24247220 */ /* 0x080fe20000410000 */
[----:B------:R1:W3:Y:S01]  /*74d0*/  MUFU.EX2 R108, R15 ;  /* 0x0000000f006c7308 */ /* 0x0002e20000000800 */
[-C--:B------:R-:W-:Y:S01]  /*74e0*/  FMUL.FTZ R37, R37, R109.reuse ;  /* 0x0000006d25257220 */ /* 0x080fe20000410000 */
[----:B------:R-:W-:Y:S01]  /*74f0*/  @!P2 HFMA2.BF16_V2 R14, -RZ.H0_H0, RZ.H0_H0, -R93.H0_H0 ;  /* 0x200000ffff0ea231 */ /* 0x000fe2000034095d */
[-C--:B------:R-:W-:Y:S02]  /*7500*/  FMUL.FTZ R40, R40, R109.reuse ;  /* 0x0000006d28287220 */ /* 0x080fe40000410000 */
[-C--:B------:R-:W-:Y:S02]  /*7510*/  FMUL.FTZ R41, R41, R109.reuse ;  /* 0x0000006d29297220 */ /* 0x080fe40000410000 */
[----:B------:R-:W-:Y:S01]  /*7520*/  FMUL.FTZ R44, R44, R109 ;  /* 0x0000006d2c2c7220 */ /* 0x000fe20000410000 */
[----:B------:R-:W-:Y:S01]  /*7530*/  MUFU.EX2 R146, R146 ;  /* 0x0000009200927308 */ /* 0x000fe20000000800 */
[----:B--2---:R-:W-:-:S02]  /*7540*/  FFMA.FTZ R126, R4, c[0x0][0x23c], -R107 ;  /* 0x00008f00047e7a23 */ /* 0x004fc4000001086b */
[-C--:B------:R-:W-:Y:S02]  /*7550*/  FMUL.FTZ R45, R45, R109.reuse ;  /* 0x0000006d2d2d7220 */ /* 0x080fe40000410000 */
[-C--:B------:R-:W-:Y:S02]  /*7560*/  FMUL.FTZ R48, R48, R109.reuse ;  /* 0x0000006d30307220 */ /* 0x080fe40000410000 */
[----:B------:R-:W-:Y:S01]  /*7570*/  FMUL.FTZ R49, R49, R109 ;  /* 0x0000006d31317220 */ /* 0x000fe20000410000 */
[----:B-1----:R-:W-:Y:S01]  /*7580*/  PRMT R15, R92, 0x5410, R93 ;  /* 0x000054105c0f7816 */ /* 0x002fe2000000005d */
[----:B------:R-:W-:Y:S01]  /*7590*/  MUFU.EX2 R126, R126 ;  /* 0x0000007e007e7308 */ /* 0x000fe20000000800 */
[----:B------:R-:W-:Y:S01]  /*75a0*/  @!P2 PRMT R93, R14, 0x5410, RZ ;  /* 0x000054100e5da816 */ /* 0x000fe200000000ff */
[----:B---3--:R-:W-:Y:S01]  /*75b0*/  FFMA.FTZ R112, R121, R108, R112 ;  /* 0x0000006c79707223 */ /* 0x008fe20000010070 */
[----:B------:R-:W-:Y:S01]  /*75c0*/  @!P1 PRMT R92, R90, 0x5410, RZ ;  /* 0x000054105a5c9816 */ /* 0x000fe200000000ff */
[--C-:B------:R-:W-:Y:S01]  /*75d0*/  FFMA.FTZ R90, R26, c[0x0][0x23c], -R107.reuse ;  /* 0x00008f001a5a7a23 */ /* 0x100fe2000001086b */
[----:B------:R-:W-:Y:S01]  /*75e0*/  LOP3.LUT R14, R101, 0xffff, RZ, 0xc0, !PT ;  /* 0x0000ffff650e7812 */ /* 0x000fe200078ec0ff */
[--C-:B------:R-:W-:Y:S01]  /*75f0*/  FFMA.FTZ R101, R99, c[0x0][0x23c], -R107.reuse ;  /* 0x00008f0063657a23 */ /* 0x100fe2000001086b */
[C---:B------:R-:W-:Y:S01]  /*7600*/  ISETP.GE.U32.AND P1, PT, R163.reuse, R106, PT ;  /* 0x0000006aa300720c */ /* 0x040fe20003f26070 */
[--C-:B------:R-:W-:Y:S01]  /*7610*/  FFMA.FTZ R106, R98, c[0x0][0x23c], -R107.reuse ;  /* 0x00008f00626a7a23 */ /* 0x100fe2000001086b */
[----:B------:R-:W-:Y:S01]  /*7620*/  ISETP.GE.U32.AND P2, PT, R163, R14, PT ;  /* 0x0000000ea300720c */ /* 0x000fe20003f46070 */
[----:B------:R-:W-:Y:S01]  /*7630*/  FFMA.FTZ R99, R94, c[0x0][0x23c], -R107 ;  /* 0x00008f005e637a23 */ /* 0x000fe2000001086b */
[----:B------:R-:W1:Y:S01]  /*7640*/  MUFU.EX2 R98, R124 ;  /* 0x0000007c00627308 */ /* 0x000e620000000800 */
[----:B------:R-:W-:-:S02]  /*7650*/  FADD.FTZ R112, R105, R112 ;  /* 0x0000007069707221 */ /* 0x000fc40000010000 */
[--C-:B------:R-:W-:Y:S02]  /*7660*/  FFMA.FTZ R94, R22, c[0x0][0x23c], -R107.reuse ;  /* 0x00008f00165e7a23 */ /* 0x100fe4000001086b */
[----:B------:R-:W-:Y:S02]  /*7670*/  FFMA.FTZ R121, R8, c[0x0][0x23c], -R107 ;  /* 0x00008f0008797a23 */ /* 0x000fe4000001086b */
[----:B------:R-:W-:Y:S01]  /*7680*/  FADD.FTZ R107, R113, R112 ;  /* 0x00000070716b7221 */ /* 0x000fe20000010000 */
[----:B------:R-:W-:Y:S01]  /*7690*/  MUFU.EX2 R106, R106 ;  /* 0x0000006a006a7308 */ /* 0x000fe20000000800 */
[----:B------:R-:W-:Y:S02]  /*76a0*/  FADD.FTZ R105, R115, R114 ;  /* 0x0000007273697221 */ /* 0x000fe40000010000 */
[-C--:B------:R-:W-:Y:S02]  /*76b0*/  FMUL.FTZ R74, R74, R108.reuse ;  /* 0x0000006c4a4a7220 */ /* 0x080fe40000410000 */
[----:B------:R-:W-:-:S02]  /*76c0*/  FMUL.FTZ R75, R75, R108 ;  /* 0x0000006c4b4b7220 */ /* 0x000fc40000410000 */
[-C--:B------:R-:W-:Y:S01]  /*76d0*/  FMUL.FTZ R78, R78, R108.reuse ;  /* 0x0000006c4e4e7220 */ /* 0x080fe20000410000 */
[----:B------:R-:W2:Y:S01]  /*76e0*/  MUFU.EX2 R101, R101 ;  /* 0x0000006500657308 */ /* 0x000ea20000000800 */
[----:B-1----:R-:W-:Y:S01]  /*76f0*/  F2FP.BF16.PACK_AB R112, R98, R91 ;  /* 0x0000005b6270723e */ /* 0x002fe200000010ff */
[-C--:B------:R-:W-:Y:S02]  /*7700*/  FMUL.FTZ R79, R79, R108.reuse ;  /* 0x0000006c4f4f7220 */ /* 0x080fe40000410000 */
[-C--:B------:R-:W-:Y:S01]  /*7710*/  FMUL.FTZ R82, R82, R108.reuse ;  /* 0x0000006c52527220 */ /* 0x080fe20000410000 */
[----:B------:R-:W-:Y:S01]  /*7720*/  PRMT R113, R112, 0x7632, R113 ;  /* 0x0000763270717816 */ /* 0x000fe20000000071 */
[----:B------:R-:W-:Y:S01]  /*7730*/  @!P3 HFMA2.BF16_V2 R25, -RZ.H0_H0, RZ.H0_H0, -R112.H0_H0 ;  /* 0x200000ffff19b231 */ /* 0x000fe20000340970 */
[-C--:B------:R-:W-:Y:S01]  /*7740*/  FMUL.FTZ R83, R83, R108.reuse ;  /* 0x0000006c53537220 */ /* 0x080fe20000410000 */
[----:B------:R-:W1:Y:S01]  /*7750*/  MUFU.EX2 R99, R99 ;  /* 0x0000006300637308 */ /* 0x000e620000000800 */
[-C--:B------:R-:W-:Y:S01]  /*7760*/  FMUL.FTZ R38, R38, R108.reuse ;  /* 0x0000006c26267220 */ /* 0x080fe20000410000 */
[----:B------:R-:W-:Y:S01]  /*7770*/  @!P2 HFMA2.BF16_V2 R12, -RZ.H0_H0, RZ.H0_H0, -R113.H0_H0 ;  /* 0x200000ffff0ca231 */ /* 0x000fe20000340971 */
[----:B------:R-:W-:-:S02]  /*7780*/  FMUL.FTZ R39, R39, R108 ;  /* 0x0000006c27277220 */ /* 0x000fc40000410000 */
[-C--:B------:R-:W-:Y:S02]  /*7790*/  FMUL.FTZ R42, R42, R108.reuse ;  /* 0x0000006c2a2a7220 */ /* 0x080fe40000410000 */
[----:B------:R-:W-:Y:S01]  /*77a0*/  FMUL.FTZ R43, R43, R108 ;  /* 0x0000006c2b2b7220 */ /* 0x000fe20000410000 */
[----:B--2---:R-:W-:Y:S01]  /*77b0*/  F2FP.BF16.PACK_AB R125, R101, R106 ;  /* 0x0000006a657d723e */ /* 0x004fe200000010ff */
[-C--:B------:R-:W-:Y:S01]  /*77c0*/  FMUL.FTZ R46, R46, R108.reuse ;  /* 0x0000006c2e2e7220 */ /* 0x080fe20000410000 */
[----:B------:R-:W-:Y:S01]  /*77d0*/  MUFU.EX2 R139, R139 ;  /* 0x0000008b008b7308 */ /* 0x000fe20000000800 */
[-C--:B------:R-:W-:Y:S01]  /*77e0*/  FMUL.FTZ R47, R47, R108.reuse ;  /* 0x0000006c2f2f7220 */ /* 0x080fe20000410000 */
[----:B------:R-:W-:Y:S01]  /*77f0*/  PRMT R124, R125, 0x7632, R124 ;  /* 0x000076327d7c7816 */ /* 0x000fe2000000007c */
[----:B------:R-:W-:Y:S01]  /*7800*/  @!P5 HFMA2.BF16_V2 R13, -RZ.H0_H0, RZ.H0_H0, -R125.H0_H0 ;  /* 0x200000ffff0dd231 */ /* 0x000fe2000034097d */
[----:B------:R-:W-:Y:S01]  /*7810*/  FMUL.FTZ R50, R50, R108 ;  /* 0x0000006c32327220 */ /* 0x000fe20000410000 */
[----:B-1----:R-:W-:-:S02]  /*7820*/  F2FP.BF16.PACK_AB R115, R126, R99 ;  /* 0x000000637e73723e */ /* 0x002fc400000010ff */
[----:B------:R-:W-:Y:S01]  /*7830*/  @!P4 HFMA2.BF16_V2 R26, -RZ.H0_H0, RZ.H0_H0, -R124.H0_H0 ;  /* 0x200000ffff1ac231 */ /* 0x000fe2000034097c */
[----:B------:R-:W-:Y:S01]  /*7840*/  PRMT R14, R125, 0x5410, R124 ;  /* 0x000054107d0e7816 */ /* 0x000fe2000000007c */
[-C--:B------:R-:W-:Y:S01]  /*7850*/  FMUL.FTZ R51, R51, R108.reuse ;  /* 0x0000006c33337220 */ /* 0x080fe20000410000 */
[----:B------:R-:W-:Y:S01]  /*7860*/  PRMT R114, R115, 0x7632, R114 ;  /* 0x0000763273727816 */ /* 0x000fe20000000072 */
[----:B------:R-:W-:Y:S01]  /*7870*/  @!P1 HFMA2.BF16_V2 R23, -RZ.H0_H0, RZ.H0_H0, -R115.H0_H0 ;  /* 0x200000ffff179231 */ /* 0x000fe20000340973 */
[----:B------:R-:W-:Y:S01]  /*7880*/  @!P5 PRMT R125, R13, 0x5410, RZ ;  /* 0x000054100d7dd816 */ /* 0x000fe200000000ff */
[-C--:B------:R-:W-:Y:S01]  /*7890*/  FMUL.FTZ R54, R54, R108.reuse ;  /* 0x0000006c36367220 */ /* 0x080fe20000410000 */
[----:B------:R-:W-:Y:S01]  /*78a0*/  PRMT R13, R112, 0x5410, R113 ;  /* 0x00005410700d7816 */ /* 0x000fe20000000071 */
[----:B------:R-:W-:Y:S01]  /*78b0*/  @!P0 HFMA2.BF16_V2 R22, -RZ.H0_H0, RZ.H0_H0, -R114.H0_H0 ;  /* 0x200000ffff168231 */ /* 0x000fe20000340972 */
[----:B------:R-:W-:Y:S01]  /*78c0*/  @!P2 PRMT R113, R12, 0x5410, RZ ;  /* 0x000054100c71a816 */ /* 0x000fe200000000ff */
[-C--:B------:R-:W-:Y:S01]  /*78d0*/  FMUL.FTZ R55, R55, R108.reuse ;  /* 0x0000006c37377220 */ /* 0x080fe20000410000 */
[----:B------:R-:W-:Y:S01]  /*78e0*/  PRMT R12, R115, 0x5410, R114 ;  /* 0x00005410730c7816 */ /* 0x000fe20000000072 */
[-C--:B------:R-:W-:Y:S01]  /*78f0*/  FMUL.FTZ R58, R58, R108.reuse ;  /* 0x0000006c3a3a7220 */ /* 0x080fe20000410000 */
[----:B------:R-:W-:Y:S01]  /*7900*/  @!P1 PRMT R115, R23, 0x5410, RZ ;  /* 0x0000541017739816 */ /* 0x000fe200000000ff */
[-C--:B------:R-:W-:Y:S01]  /*7910*/  FMUL.FTZ R59, R59, R108.reuse ;  /* 0x0000006c3b3b7220 */ /* 0x080fe20000410000 */
[----:B------:R-:W-:Y:S01]  /*7920*/  @!P0 PRMT R114, R22, 0x5410, RZ ;  /* 0x0000541016728816 */ /* 0x000fe200000000ff */
[----:B------:R-:W-:Y:S01]  /*7930*/  IMAD.WIDE.U32 R22, R110, -0x326172a9, RZ ;  /* 0xcd9e8d576e167825 */ /* 0x000fe200078e00ff */
[----:B------:R-:W-:Y:S01]  /*7940*/  @!P3 PRMT R112, R25, 0x5410, RZ ;  /* 0x000054101970b816 */ /* 0x000fe200000000ff */
[----:B------:R-:W-:Y:S01]  /*7950*/  MUFU.EX2 R138, R138 ;  /* 0x0000008a008a7308 */ /* 0x000fe20000000800 */
[----:B------:R-:W-:Y:S01]  /*7960*/  @!P4 PRMT R124, R26, 0x5410, RZ ;  /* 0x000054101a7cc816 */ /* 0x000fe200000000ff */
[-C--:B------:R-:W-:Y:S01]  /*7970*/  FMUL.FTZ R62, R62, R108.reuse ;  /* 0x0000006c3e3e7220 */ /* 0x080fe20000410000 */
[----:B------:R-:W-:Y:S01]  /*7980*/  LOP3.LUT R156, R23, UR16, R134, 0x96, !PT ;  /* 0x00000010179c7c12 */ /* 0x000fe2000f8e9686 */
[-C--:B------:R-:W-:Y:S01]  /*7990*/  FMUL.FTZ R63, R63, R108.reuse ;  /* 0x0000006c3f3f7220 */ /* 0x080fe20000410000 */
[----:B------:R-:W-:Y:S01]  /*79a0*/  LOP3.LUT R25, R133, UR14, R22, 0x96, !PT ;  /* 0x0000000e85197c12 */ /* 0x000fe2000f8e9616 */
[----:B------:R-:W-:Y:S01]  /*79b0*/  FMUL.FTZ R66, R66, R108 ;  /* 0x0000006c42427220 */ /* 0x000fe20000410000 */
[----:B------:R-:W-:Y:S01]  /*79c0*/  LOP3.LUT R134, R23, UR16, R134, 0x96, !PT ;  /* 0x0000001017867c12 */ /* 0x000fe2000f8e9686 */
[----:B------:R-:W-:Y:S01]  /*79d0*/  IMAD.WIDE.U32 R156, R156, -0x2daee0ad, RZ ;  /* 0xd2511f539c9c7825 */ /* 0x000fe200078e00ff */
[----:B------:R-:W-:Y:S01]  /*79e0*/  MUFU.EX2 R144, R144 ;  /* 0x0000009000907308 */ /* 0x000fe20000000800 */
[----:B------:R-:W-:-:S02]  /*79f0*/  LOP3.LUT R22, R133, UR14, R22, 0x96, !PT ;  /* 0x0000000e85167c12 */ /* 0x000fc4000f8e9616 */
[----:B------:R-:W-:Y:S01]  /*7a00*/  IMAD.WIDE.U32 R158, R25, -0x2daee0ad, RZ ;  /* 0xd2511f53199e7825 */ /* 0x000fe200078e00ff */
[----:B------:R-:W-:-:S03]  /*7a10*/  LOP3.LUT R111, R157, UR13, R111, 0x96, !PT ;  /* 0x0000000d9d6f7c12 */ /* 0x000fc6000f8e966f */
[-C--:B------:R-:W-:Y:S01]  /*7a20*/  FMUL.FTZ R67, R67, R108.reuse ;  /* 0x0000006c43437220 */ /* 0x080fe20000410000 */
[----:B------:R-:W-:Y:S01]  /*7a30*/  LOP3.LUT R156, R159, UR11, R156, 0x96, !PT ;  /* 0x0000000b9f9c7c12 */ /* 0x000fe2000f8e969c */
[----:B------:R-:W-:Y:S01]  /*7a40*/  IMAD.WIDE.U32 R110, R111, -0x326172a9, RZ ;  /* 0xcd9e8d576f6e7825 */ /* 0x000fe200078e00ff */
[----:B------:R-:W-:Y:S03]  /*7a50*/  MUFU.EX2 R143, R143 ;  /* 0x0000008f008f7308 */ /* 0x000fe60000000800 */
[-C--:B------:R-:W-:Y:S01]  /*7a60*/  FMUL.FTZ R70, R70, R108.reuse ;  /* 0x0000006c46467220 */ /* 0x080fe20000410000 */
[----:B------:R-:W-:Y:S01]  /*7a70*/  LOP3.LUT R25, R111, UR12, R132, 0x96, !PT ;  /* 0x0000000c6f197c12 */ /* 0x000fe2000f8e9684 */
[----:B------:R-:W-:Y:S01]  /*7a80*/  FMUL.FTZ R71, R71, R108 ;  /* 0x0000006c47477220 */ /* 0x000fe20000410000 */
[----:B------:R-:W-:Y:S01]  /*7a90*/  F2FP.BF16.PACK_AB R111, R140, R141 ;  /* 0x0000008d8c6f723e */ /* 0x000fe200000010ff */
[----:B------:R-:W-:Y:S01]  /*7aa0*/  FMUL.FTZ R52, R52, R109 ;  /* 0x0000006d34347220 */ /* 0x000fe20000410000 */
[----:B------:R-:W-:Y:S01]  /*7ab0*/  F2FP.BF16.PACK_AB R108, R146, R127 ;  /* 0x0000007f926c723e */ /* 0x000fe200000010ff */
[----:B------:R-:W-:Y:S01]  /*7ac0*/  IMAD.WIDE.U32 R160, R25, -0x2daee0ad, RZ ;  /* 0xd2511f5319a07825 */ /* 0x000fe200078e00ff */
[----:B------:R-:W-:Y:S03]  /*7ad0*/  MUFU.EX2 R135, R135 ;  /* 0x0000008700877308 */ /* 0x000fe60000000800 */
[----:B------:R-:W-:Y:S01]  /*7ae0*/  FMUL.FTZ R53, R53, R109 ;  /* 0x0000006d35357220 */ /* 0x000fe20000410000 */
[----:B------:R-:W-:Y:S01]  /*7af0*/  LOP3.LUT R26, R161, UR9, R158, 0x96, !PT ;  /* 0x00000009a11a7c12 */ /* 0x000fe2000f8e969e */
[----:B------:R-:W-:-:S03]  /*7b00*/  IMAD.WIDE.U32 R158, R156, -0x326172a9, RZ ;  /* 0xcd9e8d579c9e7825 */ /* 0x000fc600078e00ff */
[----:B------:R-:W1:Y:S01]  /*7b10*/  MUFU.EX2 R94, R94 ;  /* 0x0000005e005e7308 */ /* 0x000e620000000800 */
[-C--:B------:R-:W-:Y:S01]  /*7b20*/  FMUL.FTZ R56, R56, R109.reuse ;  /* 0x0000006d38387220 */ /* 0x080fe20000410000 */
[----:B------:R-:W-:Y:S01]  /*7b30*/  LOP3.LUT R156, R159, UR10, R110, 0x96, !PT ;  /* 0x0000000a9f9c7c12 */ /* 0x000fe2000f8e966e */
[-C--:B------:R-:W-:Y:S02]  /*7b40*/  FMUL.FTZ R57, R57, R109.reuse ;  /* 0x0000006d39397220 */ /* 0x080fe40000410000 */
[-C--:B------:R-:W-:Y:S02]  /*7b50*/  FMUL.FTZ R60, R60, R109.reuse ;  /* 0x0000006d3c3c7220 */ /* 0x080fe40000410000 */
[----:B------:R-:W-:Y:S01]  /*7b60*/  IMAD.WIDE.U32 R156, R156, -0x2daee0ad, RZ ;  /* 0xd2511f539c9c7825 */ /* 0x000fe200078e00ff */
[----:B------:R-:W-:Y:S03]  /*7b70*/  MUFU.EX2 R142, R142 ;  /* 0x0000008e008e7308 */ /* 0x000fe60000000800 */
[----:B------:R-:W-:Y:S01]  /*7b80*/  FMUL.FTZ R61, R61, R109 ;  /* 0x0000006d3d3d7220 */ /* 0x000fe20000410000 */
[----:B------:R-:W-:Y:S01]  /*7b90*/  LOP3.LUT R25, R157, UR7, R160, 0x96, !PT ;  /* 0x000000079d197c12 */ /* 0x000fe2000f8e96a0 */
[----:B------:R-:W-:-:S03]  /*7ba0*/  IMAD.WIDE.U32 R160, R26, -0x326172a9, RZ ;  /* 0xcd9e8d571aa07825 */ /* 0x000fc600078e00ff */
[----:B------:R-:W2:Y:S01]  /*7bb0*/  MUFU.EX2 R95, R95 ;  /* 0x0000005f005f7308 */ /* 0x000ea20000000800 */
[----:B------:R-:W-:Y:S01]  /*7bc0*/  FMUL.FTZ R64, R64, R109 ;  /* 0x0000006d40407220 */ /* 0x000fe20000410000 */
[----:B------:R-:W-:Y:S01]  /*7bd0*/  LOP3.LUT R110, R161, UR8, R158, 0x96, !PT ;  /* 0x00000008a16e7c12 */ /* 0x000fe2000f8e969e */
[----:B------:R-:W-:-:S04]  /*7be0*/  IMAD.WIDE.U32 R158, R25, -0x326172a9, RZ ;  /* 0xcd9e8d57199e7825 */ /* 0x000fc800078e00ff */
[-C--:B------:R-:W-:Y:S01]  /*7bf0*/  FMUL.FTZ R65, R65, R109.reuse ;  /* 0x0000006d41417220 */ /* 0x080fe20000410000 */
[----:B------:R-:W-:Y:S01]  /*7c00*/  LOP3.LUT R25, R159, UR17, R160, 0x96, !PT ;  /* 0x000000119f197c12 */ /* 0x000fe2000f8e96a0 */
[-C--:B------:R-:W-:Y:S01]  /*7c10*/  FMUL.FTZ R68, R68, R109.reuse ;  /* 0x0000006d44447220 */ /* 0x080fe20000410000 */
[----:B------:R-:W-:Y:S01]  /*7c20*/  MUFU.EX2 R90, R90 ;  /* 0x0000005a005a7308 */ /* 0x000fe20000000800 */
[----:B------:R-:W-:Y:S01]  /*7c30*/  FMUL.FTZ R69, R69, R109 ;  /* 0x0000006d45457220 */ /* 0x000fe20000410000 */
[----:B------:R-:W-:Y:S01]  /*7c40*/  LOP3.LUT R26, R25, 0xff, RZ, 0xc0, !PT ;  /* 0x000000ff191a7812 */ /* 0x000fe200078ec0ff */
[----:B------:R-:W-:Y:S01]  /*7c50*/  FADD.FTZ R107, R104, R107 ;  /* 0x0000006b686b7221 */ /* 0x000fe20000010000 */
[----:B------:R-:W-:Y:S01]  /*7c60*/  SHF.R.U32.HI R120, RZ, 0x18, R25 ;  /* 0x00000018ff787819 */ /* 0x000fe20000011619 */
[----:B------:R-:W-:Y:S01]  /*7c70*/  FADD.FTZ R102, R102, R105 ;  /* 0x0000006966667221 */ /* 0x000fe20000010000 */
[----:B------:R-:W-:Y:S02]  /*7c80*/  ISETP.GE.U32.AND P0, PT, R163, R26, PT ;  /* 0x0000001aa300720c */ /* 0x000fe40003f06070 */
[----:B------:R-:W-:Y:S01]  /*7c90*/  LOP3.LUT R26, R25, 0xffff, RZ, 0xc0, !PT ;  /* 0x0000ffff191a7812 */ /* 0x000fe200078ec0ff */
[----:B------:R-:W-:Y:S01]  /*7ca0*/  FADD.FTZ R103, R103, R102 ;  /* 0x0000006667677221 */ /* 0x000fe20000010000 */
[----:B------:R-:W-:Y:S01]  /*7cb0*/  ISETP.GE.U32.AND P3, PT, R163, R120, PT ;  /* 0x00000078a300720c */ /* 0x000fe20003f66070 */
[----:B------:R-:W-:Y:S01]  /*7cc0*/  MUFU.EX2 R121, R121 ;  /* 0x0000007900797308 */ /* 0x000fe20000000800 */
[----:B------:R-:W-:Y:S01]  /*7cd0*/  SHF.R.U32.HI R26, RZ, 0x8, R26 ;  /* 0x00000008ff1a7819 */ /* 0x000fe2000001161a */
[----:B------:R-:W-:Y:S01]  /*7ce0*/  FADD.FTZ R100, R100, R103 ;  /* 0x0000006764647221 */ /* 0x000fe20000010000 */
[----:B------:R-:W-:-:S02]  /*7cf0*/  SHF.R.U32.HI R120, RZ, 0x18, R158 ;  /* 0x00000018ff787819 */ /* 0x000fc4000001169e */
[----:B------:R-:W-:Y:S02]  /*7d00*/  LOP3.LUT R26, R26, 0xffff, RZ, 0xc0, !PT ;  /* 0x0000ffff1a1a7812 */ /* 0x000fe400078ec0ff */
[----:B------:R-:W-:Y:S01]  /*7d10*/  PRMT R109, R108, 0x7632, R109 ;  /* 0x000076326c6d7816 */ /* 0x000fe2000000006d */
[----:B------:R-:W-:Y:S01]  /*7d20*/  @!P0 HFMA2.BF16_V2 R24, -RZ.H0_H0, RZ.H0_H0, -R108.H0_H0 ;  /* 0x200000ffff188231 */ /* 0x000fe2000034096c */
[----:B------:R-:W-:Y:S02]  /*7d30*/  ISETP.GE.U32.AND P4, PT, R163, R26, PT ;  /* 0x0000001aa300720c */ /* 0x000fe40003f86070 */
[----:B------:R-:W-:Y:S02]  /*7d40*/  SHF.R.U32.HI R26, RZ, 0x10, R25 ;  /* 0x00000010ff1a7819 */ /* 0x000fe40000011619 */
[----:B------:R-:W-:Y:S02]  /*7d50*/  LOP3.LUT R25, R158, 0xffff, RZ, 0xc0, !PT ;  /* 0x0000ffff9e197812 */ /* 0x000fe400078ec0ff */
[----:B------:R-:W-:-:S02]  /*7d60*/  LOP3.LUT R26, R26, 0xff, RZ, 0xc0, !PT ;  /* 0x000000ff1a1a7812 */ /* 0x000fc400078ec0ff */
[C---:B------:R-:W-:Y:S02]  /*7d70*/  ISETP.GE.U32.AND P5, PT, R163.reuse, R120, PT ;  /* 0x00000078a300720c */ /* 0x040fe40003fa6070 */
[C---:B------:R-:W-:Y:S01]  /*7d80*/  ISETP.GE.U32.AND P1, PT, R163.reuse, R26, PT ;  /* 0x0000001aa300720c */ /* 0x040fe20003f26070 */
[----:B------:R-:W-:Y:S01]  /*7d90*/  MUFU.EX2 R120, R96 ;  /* 0x0000006000787308 */ /* 0x000fe20000000800 */
[----:B------:R-:W-:Y:S01]  /*7da0*/  LOP3.LUT R26, R158, 0xff, RZ, 0xc0, !PT ;  /* 0x000000ff9e1a7812 */ /* 0x000fe200078ec0ff */
[----:B------:R-:W-:Y:S01]  /*7db0*/  @!P4 HFMA2.BF16_V2 R21, -RZ.H0_H0, RZ.H0_H0, -R109.H0_H0 ;  /* 0x200000ffff15c231 */ /* 0x000fe2000034096d */
[----:B-1----:R-:W-:Y:S02]  /*7dc0*/  F2FP.BF16.PACK_AB R103, R94, R135 ;  /* 0x000000875e67723e */ /* 0x002fe400000010ff */
[----:B------:R-:W-:Y:S02]  /*7dd0*/  ISETP.GE.U32.AND P2, PT, R163, R26, PT ;  /* 0x0000001aa300720c */ /* 0x000fe40003f46070 */
[----:B------:R-:W-:Y:S01]  /*7de0*/  SHF.R.U32.HI R26, RZ, 0x10, R158 ;  /* 0x00000010ff1a7819 */ /* 0x000fe2000001169e */
[----:B------:R-:W-:Y:S01]  /*7df0*/  IMAD.WIDE.U32 R158, R110, -0x2daee0ad, RZ ;  /* 0xd2511f536e9e7825 */ /* 0x000fe200078e00ff */
[----:B------:R-:W-:-:S02]  /*7e00*/  PRMT R110, R111, 0x7632, R110 ;  /* 0x000076326f6e7816 */ /* 0x000fc4000000006e */
[----:B------:R-:W-:Y:S01]  /*7e10*/  LOP3.LUT R104, R26, 0xff, RZ, 0xc0, !PT ;  /* 0x000000ff1a687812 */ /* 0x000fe200078ec0ff */
[----:B------:R-:W-:Y:S01]  /*7e20*/  @!P1 HFMA2.BF16_V2 R19, -RZ.H0_H0, RZ.H0_H0, -R111.H0_H0 ;  /* 0x200000ffff139231 */ /* 0x000fe2000034096f */
[----:B------:R-:W-:Y:S01]  /*7e30*/  PRMT R26, R108, 0x5410, R109 ;  /* 0x000054106c1a7816 */ /* 0x000fe2000000006d */
[----:B------:R-:W-:Y:S01]  /*7e40*/  @!P3 HFMA2.BF16_V2 R20, -RZ.H0_H0, RZ.H0_H0, -R110.H0_H0 ;  /* 0x200000ffff14b231 */ /* 0x000fe2000034096e */
[----:B------:R-:W-:Y:S02]  /*7e50*/  @!P0 PRMT R108, R24, 0x5410, RZ ;  /* 0x00005410186c8816 */ /* 0x000fe400000000ff */
[----:B------:R-:W-:Y:S02]  /*7e60*/  LOP3.LUT R156, R159, UR18, R156, 0x96, !PT ;  /* 0x000000129f9c7c12 */ /* 0x000fe4000f8e969c */
[----:B------:R-:W-:Y:S02]  /*7e70*/  SHF.R.U32.HI R24, RZ, 0x8, R25 ;  /* 0x00000008ff187819 */ /* 0x000fe40000011619 */
[----:B------:R-:W-:-:S02]  /*7e80*/  PRMT R25, R111, 0x5410, R110 ;  /* 0x000054106f197816 */ /* 0x000fc4000000006e */
[----:B------:R-:W-:Y:S02]  /*7e90*/  @!P3 PRMT R110, R20, 0x5410, RZ ;  /* 0x00005410146eb816 */ /* 0x000fe400000000ff */
[----:B------:R-:W-:Y:S02]  /*7ea0*/  LOP3.LUT R20, R156, 0xffff, RZ, 0xc0, !PT ;  /* 0x0000ffff9c147812 */ /* 0x000fe400078ec0ff */
[----:B------:R-:W-:Y:S02]  /*7eb0*/  ISETP.GE.U32.AND P0, PT, R163, R104, PT ;  /* 0x00000068a300720c */ /* 0x000fe40003f06070 */
[----:B------:R-:W-:Y:S02]  /*7ec0*/  SHF.R.U32.HI R20, RZ, 0x8, R20 ;  /* 0x00000008ff147819 */ /* 0x000fe40000011614 */
[----:B------:R-:W-:Y:S02]  /*7ed0*/  @!P1 PRMT R111, R19, 0x5410, RZ ;  /* 0x00005410136f9816 */ /* 0x000fe400000000ff */
[----:B------:R-:W-:-:S02]  /*7ee0*/  LOP3.LUT R20, R20, 0xffff, RZ, 0xc0, !PT ;  /* 0x0000ffff14147812 */ /* 0x000fc400078ec0ff */
[----:B------:R-:W-:Y:S02]  /*7ef0*/  @!P4 PRMT R109, R21, 0x5410, RZ ;  /* 0x00005410156dc816 */ /* 0x000fe400000000ff */
[----:B------:R-:W-:Y:S01]  /*7f00*/  ISETP.GE.U32.AND P1, PT, R163, R20, PT ;  /* 0x00000014a300720c */ /* 0x000fe20003f26070 */
[----:B------:R-:W-:Y:S01]  /*7f10*/  FADD.FTZ R20, R106, R107 ;  /* 0x0000006b6a147221 */ /* 0x000fe20000010000 */
[----:B------:R-:W-:Y:S02]  /*7f20*/  F2FP.BF16.PACK_AB R107, R138, R139 ;  /* 0x0000008b8a6b723e */ /* 0x000fe400000010ff */
[----:B------:R-:W-:Y:S01]  /*7f30*/  LOP3.LUT R104, R158, 0xff, RZ, 0xc0, !PT ;  /* 0x000000ff9e687812 */ /* 0x000fe200078ec0ff */
[----:B------:R-:W-:Y:S01]  /*7f40*/  FADD.FTZ R20, R101, R20 ;  /* 0x0000001465147221 */ /* 0x000fe20000010000 */
[----:B------:R-:W-:Y:S01]  /*7f50*/  PRMT R106, R107, 0x7632, R106 ;  /* 0x000076326b6a7816 */ /* 0x000fe2000000006a */
[----:B------:R-:W-:Y:S01]  /*7f60*/  @!P0 HFMA2.BF16_V2 R16, -RZ.H0_H0, RZ.H0_H0, -R107.H0_H0 ;  /* 0x200000ffff108231 */ /* 0x000fe2000034096b */
[----:B------:R-:W-:Y:S01]  /*7f70*/  ISETP.GE.U32.AND P3, PT, R163, R104, PT ;  /* 0x00000068a300720c */ /* 0x000fe20003f66070 */
[----:B------:R-:W-:Y:S01]  /*7f80*/  FADD.FTZ R99, R99, R20 ;  /* 0x0000001463637221 */ /* 0x000fe20000010000 */
[----:B------:R-:W-:Y:S01]  /*7f90*/  PRMT R21, R107, 0x5410, R106 ;  /* 0x000054106b157816 */ /* 0x000fe2000000006a */
[----:B------:R-:W-:Y:S01]  /*7fa0*/  @!P5 HFMA2.BF16_V2 R11, -RZ.H0_H0, RZ.H0_H0, -R106.H0_H0 ;  /* 0x200000ffff0bd231 */ /* 0x000fe2000034096a */
[----:B------:R-:W-:Y:S01]  /*7fb0*/  @!P0 PRMT R107, R16, 0x5410, RZ ;  /* 0x00005410106b8816 */ /* 0x000fe200000000ff */
[----:B------:R-:W-:Y:S01]  /*7fc0*/  FADD.FTZ R126, R126, R99 ;  /* 0x000000637e7e7221 */ /* 0x000fe20000010000 */
[----:B------:R-:W-:-:S02]  /*7fd0*/  SHF.R.U32.HI R16, RZ, 0x10, R156 ;  /* 0x00000010ff107819 */ /* 0x000fc4000001169c */
[----:B------:R-:W-:Y:S01]  /*7fe0*/  F2FP.BF16.PACK_AB R104, R143, R144 ;  /* 0x000000908f68723e */ /* 0x000fe200000010ff */
[----:B------:R-:W-:Y:S01]  /*7ff0*/  FADD.FTZ R141, R141, R126 ;  /* 0x0000007e8d8d7221 */ /* 0x000fe20000010000 */
[----:B------:R-:W-:Y:S02]  /*8000*/  LOP3.LUT R16, R16, 0xff, RZ, 0xc0, !PT ;  /* 0x000000ff10107812 */ /* 0x000fe400078ec0ff */
[----:B------:R-:W-:Y:S01]  /*8010*/  LOP3.LUT R24, R24, 0xffff, RZ, 0xc0, !PT ;  /* 0x0000ffff18187812 */ /* 0x000fe200078ec0ff */
[----:B------:R-:W-:Y:S01]  /*8020*/  @!P2 HFMA2.BF16_V2 R18, -RZ.H0_H0, RZ.H0_H0, -R104.H0_H0 ;  /* 0x200000ffff12a231 */ /* 0x000fe20000340968 */
[----:B------:R-:W-:Y:S01]  /*8030*/  PRMT R105, R104, 0x7632, R105 ;  /* 0x0000763268697816 */ /* 0x000fe20000000069 */
[----:B------:R-:W-:Y:S01]  /*8040*/  FADD.FTZ R140, R140, R141 ;  /* 0x0000008d8c8c7221 */ /* 0x000fe20000010000 */
[----:B------:R-:W-:Y:S01]  /*8050*/  @!P5 PRMT R106, R11, 0x5410, RZ ;  /* 0x000054100b6ad816 */ /* 0x000fe200000000ff */
[----:B------:R-:W-:Y:S01]  /*8060*/  FADD.FTZ R11, R91, R100 ;  /* 0x000000645b0b7221 */ /* 0x000fe20000010000 */
[C---:B------:R-:W-:Y:S01]  /*8070*/  ISETP.GE.U32.AND P5, PT, R163.reuse, R16, PT ;  /* 0x00000010a300720c */ /* 0x040fe20003fa6070 */
[----:B------:R-:W1:Y:S01]  /*8080*/  MUFU.EX2 R91, R97 ;  /* 0x00000061005b7308 */ /* 0x000e620000000800 */
[----:B------:R-:W-:Y:S01]  /*8090*/  ISETP.GE.U32.AND P4, PT, R163, R24, PT ;  /* 0x00000018a300720c */ /* 0x000fe20003f86070 */
[----:B------:R-:W-:Y:S01]  /*80a0*/  FADD.FTZ R139, R139, R140 ;  /* 0x0000008c8b8b7221 */ /* 0x000fe20000010000 */
[----:B------:R-:W-:-:S02]  /*80b0*/  PRMT R24, R104, 0x5410, R105 ;  /* 0x0000541068187816 */ /* 0x000fc40000000069 */
[----:B------:R-:W-:Y:S01]  /*80c0*/  @!P2 PRMT R104, R18, 0x5410, RZ ;  /* 0x000054101268a816 */ /* 0x000fe200000000ff */
[----:B------:R-:W-:Y:S01]  /*80d0*/  FADD.FTZ R138, R138, R139 ;  /* 0x0000008b8a8a7221 */ /* 0x000fe20000010000 */
[----:B------:R-:W-:Y:S02]  /*80e0*/  LOP3.LUT R18, R156, 0xff, RZ, 0xc0, !PT ;  /* 0x000000ff9c127812 */ /* 0x000fe400078ec0ff */
[----:B------:R-:W-:Y:S01]  /*80f0*/  LOP3.LUT R147, R158, 0xffff, RZ, 0xc0, !PT ;  /* 0x0000ffff9e937812 */ /* 0x000fe200078ec0ff */
[----:B------:R-:W-:Y:S01]  /*8100*/  FADD.FTZ R135, R135, R138 ;  /* 0x0000008a87877221 */ /* 0x000fe20000010000 */
[----:B------:R-:W-:Y:S01]  /*8110*/  SHF.R.U32.HI R102, RZ, 0x18, R158 ;  /* 0x00000018ff667819 */ /* 0x000fe2000001169e */
[----:B------:R-:W-:Y:S01]  /*8120*/  @!P5 HFMA2.BF16_V2 R8, -RZ.H0_H0, RZ.H0_H0, -R103.H0_H0 ;  /* 0x200000ffff08d231 */ /* 0x000fe20000340967 */
[C---:B------:R-:W-:Y:S01]  /*8130*/  ISETP.GE.U32.AND P2, PT, R163.reuse, R18, PT ;  /* 0x00000012a300720c */ /* 0x040fe20003f46070 */
[----:B------:R-:W-:Y:S01]  /*8140*/  @!P4 HFMA2.BF16_V2 R17, -RZ.H0_H0, RZ.H0_H0, -R105.H0_H0 ;  /* 0x200000ffff11c231 */ /* 0x000fe20000340969 */
[----:B------:R-:W-:Y:S01]  /*8150*/  ISETP.GE.U32.AND P0, PT, R163, R102, PT ;  /* 0x00000066a300720c */ /* 0x000fe20003f06070 */
[----:B------:R-:W-:Y:S01]  /*8160*/  FADD.FTZ R135, R94, R135 ;  /* 0x000000875e877221 */ /* 0x000fe20000010000 */
[----:B------:R-:W-:-:S02]  /*8170*/  SHF.R.U32.HI R147, RZ, 0x8, R147 ;  /* 0x00000008ff937819 */ /* 0x000fc40000011693 */
[----:B------:R-:W-:Y:S02]  /*8180*/  PRMT R102, R103, 0x7632, R102 ;  /* 0x0000763267667816 */ /* 0x000fe40000000066 */
[----:B------:R-:W-:Y:S02]  /*8190*/  LOP3.LUT R16, R147, 0xffff, RZ, 0xc0, !PT ;  /* 0x0000ffff93107812 */ /* 0x000fe400078ec0ff */
[----:B--2---:R-:W-:Y:S02]  /*81a0*/  F2FP.BF16.PACK_AB R100, R95, R142 ;  /* 0x0000008e5f64723e */ /* 0x004fe400000010ff */
[----:B------:R-:W-:Y:S02]  /*81b0*/  PRMT R147, R103, 0x5410, R102 ;  /* 0x0000541067937816 */ /* 0x000fe40000000066 */
[----:B------:R-:W-:Y:S01]  /*81c0*/  @!P5 PRMT R103, R8, 0x5410, RZ ;  /* 0x000054100867d816 */ /* 0x000fe200000000ff */
[----:B------:R-:W-:Y:S01]  /*81d0*/  FADD.FTZ R8, R98, R11 ;  /* 0x0000000b62087221 */ /* 0x000fe20000010000 */
[----:B------:R-:W-:Y:S01]  /*81e0*/  SHF.R.U32.HI R18, RZ, 0x18, R156 ;  /* 0x00000018ff127819 */ /* 0x000fe2000001169c */
[----:B------:R-:W-:Y:S01]  /*81f0*/  @!P2 HFMA2.BF16_V2 R10, -RZ.H0_H0, RZ.H0_H0, -R100.H0_H0 ;  /* 0x200000ffff0aa231 */ /* 0x000fe20000340964 */
[----:B-1----:R-:W-:Y:S01]  /*8200*/  F2FP.BF16.PACK_AB R98, R120, R91 ;  /* 0x0000005b7862723e */ /* 0x002fe200000010ff */
[----:B------:R-:W-:Y:S01]  /*8210*/  FADD.FTZ R127, R127, R8 ;  /* 0x000000087f7f7221 */ /* 0x000fe20000010000 */
[----:B------:R-:W-:-:S02]  /*8220*/  PRMT R101, R100, 0x7632, R101 ;  /* 0x0000763264657816 */ /* 0x000fc40000000065 */
[----:B------:R-:W-:Y:S01]  /*8230*/  @!P4 PRMT R105, R17, 0x5410, RZ ;  /* 0x000054101169c816 */ /* 0x000fe200000000ff */
[----:B------:R-:W-:Y:S01]  /*8240*/  @!P3 HFMA2.BF16_V2 R5, -RZ.H0_H0, RZ.H0_H0, -R98.H0_H0 ;  /* 0x200000ffff05b231 */ /* 0x000fe20000340962 */
[----:B------:R-:W-:Y:S01]  /*8250*/  SHF.R.U32.HI R145, RZ, 0x10, R158 ;  /* 0x00000010ff917819 */ /* 0x000fe2000001169e */
[----:B------:R-:W-:Y:S01]  /*8260*/  @!P1 HFMA2.BF16_V2 R9, -RZ.H0_H0, RZ.H0_H0, -R101.H0_H0 ;  /* 0x200000ffff099231 */ /* 0x000fe20000340965 */
[----:B------:R-:W-:Y:S01]  /*8270*/  ISETP.GE.U32.AND P4, PT, R163, R18, PT ;  /* 0x00000012a300720c */ /* 0x000fe20003f86070 */
[----:B------:R-:W-:Y:S01]  /*8280*/  FADD.FTZ R127, R146, R127 ;  /* 0x0000007f927f7221 */ /* 0x000fe20000010000 */
[----:B------:R-:W-:Y:S02]  /*8290*/  PRMT R99, R98, 0x7632, R99 ;  /* 0x0000763262637816 */ /* 0x000fe40000000063 */
[----:B------:R-:W-:Y:S01]  /*82a0*/  PRMT R150, R100, 0x5410, R101 ;  /* 0x0000541064967816 */ /* 0x000fe20000000065 */
[----:B------:R-:W-:Y:S01]  /*82b0*/  FADD.FTZ R144, R144, R127 ;  /* 0x0000007f90907221 */ /* 0x000fe20000010000 */
[----:B------:R-:W-:-:S02]  /*82c0*/  @!P2 PRMT R100, R10, 0x5410, RZ ;  /* 0x000054100a64a816 */ /* 0x000fc400000000ff */
[----:B------:R-:W-:Y:S01]  /*82d0*/  LOP3.LUT R10, R145, 0xff, RZ, 0xc0, !PT ;  /* 0x000000ff910a7812 */ /* 0x000fe200078ec0ff */
[----:B------:R-:W-:Y:S01]  /*82e0*/  FADD.FTZ R143, R143, R144 ;  /* 0x000000908f8f7221 */ /* 0x000fe20000010000 */
[----:B------:R-:W-:Y:S02]  /*82f0*/  PRMT R145, R98, 0x5410, R99 ;  /* 0x0000541062917816 */ /* 0x000fe40000000063 */
[----:B------:R-:W-:Y:S01]  /*8300*/  @!P3 PRMT R98, R5, 0x5410, RZ ;  /* 0x000054100562b816 */ /* 0x000fe200000000ff */
[----:B------:R-:W-:Y:S01]  /*8310*/  @!P4 HFMA2.BF16_V2 R0, -RZ.H0_H0, RZ.H0_H0, -R102.H0_H0 ;  /* 0x200000ffff00c231 */ /* 0x000fe20000340966 */
[----:B------:R-:W-:Y:S01]  /*8320*/  ISETP.GE.U32.AND P2, PT, R163, R16, PT ;  /* 0x00000010a300720c */ /* 0x000fe20003f46070 */
[----:B------:R-:W-:Y:S01]  /*8330*/  FADD.FTZ R142, R142, R143 ;  /* 0x0000008f8e8e7221 */ /* 0x000fe20000010000 */
[----:B------:R-:W-:Y:S01]  /*8340*/  LOP3.LUT R5, R155, UR13, R27, 0x96, !PT ;  /* 0x0000000d9b057c12 */ /* 0x000fe2000f8e961b */
[----:B------:R-:W-:Y:S01]  /*8350*/  IMAD.WIDE.U32 R154, R154, -0x326172a9, RZ ;  /* 0xcd9e8d579a9a7825 */ /* 0x000fe200078e00ff */
[----:B------:R-:W-:-:S02]  /*8360*/  @!P1 PRMT R101, R9, 0x5410, RZ ;  /* 0x0000541009659816 */ /* 0x000fc400000000ff */
[----:B------:R-:W-:Y:S01]  /*8370*/  ISETP.GE.U32.AND P1, PT, R163, R10, PT ;  /* 0x0000000aa300720c */ /* 0x000fe20003f26070 */
[----:B------:R-:W-:Y:S01]  /*8380*/  IMAD.WIDE.U32 R18, R5, -0x326172a9, RZ ;  /* 0xcd9e8d5705127825 */ /* 0x000fe200078e00ff */
[----:B------:R-:W-:Y:S02]  /*8390*/  @!P4 PRMT R102, R0, 0x5410, RZ ;  /* 0x000054100066c816 */ /* 0x000fe400000000ff */
[----:B------:R-:W-:Y:S01]  /*83a0*/  F2FP.BF16.PACK_AB R0, R121, R90 ;  /* 0x0000005a7900723e */ /* 0x000fe200000010ff */
[----:B------:R-:W-:Y:S01]  /*83b0*/  FADD.FTZ R142, R95, R142 ;  /* 0x0000008e5f8e7221 */ /* 0x000fe20000010000 */
[----:B------:R-:W-:Y:S01]  /*83c0*/  LOP3.LUT R5, R19, UR12, R132, 0x96, !PT ;  /* 0x0000000c13057c12 */ /* 0x000fe2000f8e9684 */
[----:B------:R-:W-:Y:S01]  /*83d0*/  @!P2 HFMA2.BF16_V2 R4, -RZ.H0_H0, RZ.H0_H0, -R99.H0_H0 ;  /* 0x200000ffff04a231 */ /* 0x000fe20000340963 */
[----:B------:R-:W-:Y:S01]  /*83e0*/  LOP3.LUT R18, R155, UR10, R18, 0x96, !PT ;  /* 0x0000000a9b127c12 */ /* 0x000fe2000f8e9612 */
[--C-:B------:R-:W-:Y:S01]  /*83f0*/  @!P0 HFMA2.BF16_V2 R6, -RZ.H0_H0, RZ.H0_H0, -R0.reuse.H1_H1 ;  /* 0x200000ffff068231 */ /* 0x100fe20000360900 */
[----:B------:R-:W-:Y:S01]  /*8400*/  @P0 PRMT R96, R0, 0x7632, R96 ;  /* 0x0000763200600816 */ /* 0x000fe20000000060 */
[----:B------:R-:W-:Y:S01]  /*8410*/  IMAD.WIDE.U32 R10, R5, -0x2daee0ad, RZ ;  /* 0xd2511f53050a7825 */ /* 0x000fe200078e00ff */
[----:B------:R-:W-:Y:S01]  /*8420*/  @!P2 PRMT R99, R4, 0x5410, RZ ;  /* 0x000054100463a816 */ /* 0x000fe200000000ff */
[----:B------:R-:W-:Y:S01]  /*8430*/  @!P1 HFMA2.BF16_V2 R7, -RZ.H0_H0, RZ.H0_H0, -R0.H0_H0 ;  /* 0x200000ffff079231 */ /* 0x000fe20000340900 */
[----:B------:R-:W-:Y:S01]  /*8440*/  @P1 PRMT R97, R0, 0x7610, R97 ;  /* 0x0000761000611816 */ /* 0x000fe20000000061 */
[----:B------:R-:W-:Y:S01]  /*8450*/  IMAD.WIDE.U32 R18, R18, -0x2daee0ad, RZ ;  /* 0xd2511f5312127825 */ /* 0x000fe200078e00ff */
[----:B------:R-:W-:-:S02]  /*8460*/  LOP3.LUT R152, R11, UR9, R152, 0x96, !PT ;  /* 0x000000090b987c12 */ /* 0x000fc4000f8e9698 */
[----:B------:R-:W-:Y:S01]  /*8470*/  @!P1 PRMT R97, R7, 0x5410, RZ ;  /* 0x0000541007619816 */ /* 0x000fe200000000ff */
[----:B------:R-:W-:Y:S01]  /*8480*/  IMAD.MOV.U32 R4, RZ, RZ, c[0x0][0x228] ;  /* 0x00008a00ff047624 */ /* 0x000fe200078e00ff */
[----:B------:R-:W-:Y:S01]  /*8490*/  LOP3.LUT R10, R19, UR7, R10, 0x96, !PT ;  /* 0x00000007130a7c12 */ /* 0x000fe2000f8e960a */
[----:B------:R-:W-:Y:S01]  /*84a0*/  IMAD.MOV.U32 R7, RZ, RZ, R137 ;  /* 0x000000ffff077224 */ /* 0x000fe200078e0089 */
[----:B------:R-:W-:Y:S01]  /*84b0*/  @!P0 PRMT R96, R6, 0x5410, RZ ;  /* 0x0000541006608816 */ /* 0x000fe200000000ff */
[----:B------:R-:W-:Y:S01]  /*84c0*/  IMAD.SHL.U32 R4, R4, 0x8, RZ ;  /* 0x0000000804047824 */ /* 0x000fe200078e00ff */
[----:B------:R-:W-:Y:S01]  /*84d0*/  PRMT R20, R163, 0x7054, R163 ;  /* 0x00007054a3147816 */ /* 0x000fe200000000a3 */
[----:B------:R-:W-:Y:S01]  /*84e0*/  IMAD.MOV.U32 R6, RZ, RZ, R136 ;  /* 0x000000ffff067224 */ /* 0x000fe200078e0088 */
[----:B------:R-:W-:Y:S01]  /*84f0*/  IADD3 R188, P0, R136, -0x100, RZ ;  /* 0xffffff0088bc7810 */ /* 0x000fe20007f1e0ff */
[----:B------:R-:W-:-:S03]  /*8500*/  IMAD.WIDE.U32 R152, R152, -0x326172a9, RZ ;  /* 0xcd9e8d5798987825 */ /* 0x000fc600078e00ff */
[----:B------:R-:W-:Y:S01]  /*8510*/  IADD3.X R189, R137, -0x1, RZ, P0, !PT ;  /* 0xffffffff89bd7810 */ /* 0x000fe200007fe4ff */
[----:B------:R-:W-:Y:S01]  /*8520*/  IMAD.WIDE.U32 R10, R10, -0x326172a9, RZ ;  /* 0xcd9e8d570a0a7825 */ /* 0x000fe200078e00ff */
[----:B------:R-:W-:-:S03]  /*8530*/  LOP3.LUT R16, R153, UR8, R154, 0x96, !PT ;  /* 0x0000000899107c12 */ /* 0x000fc6000f8e969a */
[----:B------:R-:W-:Y:S01]  /*8540*/  IMAD.WIDE R8, R4, 0x2, R6 ;  /* 0x0000000204087825 */ /* 0x000fe200078e0206 */
[----:B------:R-:W-:-:S03]  /*8550*/  LOP3.LUT R5, R11, UR17, R152, 0x96, !PT ;  /* 0x000000110b057c12 */ /* 0x000fc6000f8e9698 */
[----:B------:R-:W-:Y:S01]  /*8560*/  IMAD.WIDE.U32 R16, R16, -0x2daee0ad, RZ ;  /* 0xd2511f5310107825 */ /* 0x000fe200078e00ff */
[----:B------:R1:W-:Y:S03]  /*8570*/  STG.E.U16 [R8.64+-0x80], R149 ;  /* 0xffff809508007986 */ /* 0x0003e6000c10151a */
[----:B------:R-:W-:Y:S02]  /*8580*/  FADD.FTZ R91, R91, R142 ;  /* 0x0000008e5b5b7221 */ /* 0x000fe40000010000 */
[----:B------:R-:W-:Y:S02]  /*8590*/  FADD.FTZ R90, R90, R135 ;  /* 0x000000875a5a7221 */ /* 0x000fe40000010000 */
[----:B------:R-:W-:Y:S02]  /*85a0*/  FADD.FTZ R120, R120, R91 ;  /* 0x0000005b78787221 */ /* 0x000fe40000010000 */
[----:B------:R-:W-:-:S02]  /*85b0*/  FADD.FTZ R121, R121, R90 ;  /* 0x0000005a79797221 */ /* 0x000fc40000010000 */
[----:B-1----:R-:W-:Y:S01]  /*85c0*/  IMAD.WIDE R148, R4, 0x2, R6 ;  /* 0x0000000204947825 */ /* 0x002fe200078e0206 */
[--C-:B------:R-:W-:Y:S02]  /*85d0*/  SHF.R.U32.HI R6, RZ, 0x10, R5.reuse ;  /* 0x00000010ff067819 */ /* 0x100fe40000011605 */
[C---:B------:R-:W-:Y:S02]  /*85e0*/  LOP3.LUT R4, R5.reuse, 0xffff, RZ, 0xc0, !PT ;  /* 0x0000ffff05047812 */ /* 0x040fe400078ec0ff */
[----:B------:R-:W-:Y:S01]  /*85f0*/  LOP3.LUT R7, R5, 0xff, RZ, 0xc0, !PT ;  /* 0x000000ff05077812 */ /* 0x000fe200078ec0ff */
[----:B------:R-:W-:Y:S01]  /*8600*/  STG.E.U16 [R148.64+-0x7e], R34 ;  /* 0xffff822294007986 */ /* 0x000fe2000c10151a */
[----:B------:R-:W-:Y:S02]  /*8610*/  SHF.R.U32.HI R5, RZ, 0x18, R5 ;  /* 0x00000018ff057819 */ /* 0x000fe40000011605 */
[----:B------:R-:W-:Y:S01]  /*8620*/  LOP3.LUT R6, R6, 0xff, RZ, 0xc0, !PT ;  /* 0x000000ff06067812 */ /* 0x000fe200078ec0ff */
[----:B------:R1:W-:Y:S01]  /*8630*/  STG.E.U16 [R136.64+-0x70], R2 ;  /* 0xffff900288007986 */ /* 0x0003e2000c10151a */
[----:B------:R-:W-:-:S02]  /*8640*/  SHF.R.U32.HI R4, RZ, 0x8, R4 ;  /* 0x00000008ff047819 */ /* 0x000fc40000011604 */
[----:B------:R-:W-:Y:S01]  /*8650*/  PRMT R5, R6, 0x5410, R5 ;  /* 0x0000541006057816 */ /* 0x000fe20000000005 */
[----:B------:R-:W-:Y:S01]  /*8660*/  STG.E.U16 [R136.64+-0x6e], R35 ;  /* 0xffff922388007986 */ /* 0x000fe2000c10151a */
[----:B------:R-:W-:Y:S02]  /*8670*/  LOP3.LUT R9, R10, 0xff, RZ, 0xc0, !PT ;  /* 0x000000ff0a097812 */ /* 0x000fe400078ec0ff */
[----:B------:R-:W-:Y:S01]  /*8680*/  PRMT R7, R7, 0x5410, R4 ;  /* 0x0000541007077816 */ /* 0x000fe20000000004 */
[--C-:B------:R-:W-:Y:S01]  /*8690*/  HSET2.LE.AND R6, R5, R20.reuse, PT ;  /* 0x0000001405067233 */ /* 0x100fe20003803000 */
[----:B------:R-:W-:Y:S01]  /*86a0*/  SHF.R.U32.HI R8, RZ, 0x10, R10 ;  /* 0x00000010ff087819 */ /* 0x000fe2000001160a */
[----:B------:R-:W-:Y:S02]  /*86b0*/  STG.E.U16 [R148.64+-0x70], R89 ;  /* 0xffff905994007986 */ /* 0x000fe4000c10151a */
[----:B------:R-:W-:Y:S01]  /*86c0*/  HSET2.LE.AND R4, R7, R20, PT ;  /* 0x0000001407047233 */ /* 0x000fe20003803000 */
[----:B------:R-:W-:Y:S01]  /*86d0*/  LOP3.LUT R5, R6, R29, RZ, 0xc0, !PT ;  /* 0x0000001d06057212 */ /* 0x000fe200078ec0ff */
[----:B------:R-:W-:Y:S01]  /*86e0*/  STG.E.U16 [R148.64+-0x6e], R88 ;  /* 0xffff925894007986 */ /* 0x000fe2000c10151a */
[----:B------:R-:W-:-:S02]  /*86f0*/  LOP3.LUT R6, R10, 0xffff, RZ, 0xc0, !PT ;  /* 0x0000ffff0a067812 */ /* 0x000fc400078ec0ff */
[----:B------:R-:W-:Y:S01]  /*8700*/  LOP3.LUT R8, R8, 0xff, RZ, 0xc0, !PT ;  /* 0x000000ff08087812 */ /* 0x000fe200078ec0ff */
[----:B------:R2:W-:Y:S01]  /*8710*/  STG.E.U16 [R136.64+-0x60], R92 ;  /* 0xffffa05c88007986 */ /* 0x0005e2000c10151a */
[----:B------:R-:W-:Y:S02]  /*8720*/  SHF.R.U32.HI R6, RZ, 0x8, R6 ;  /* 0x00000008ff067819 */ /* 0x000fe40000011606 */
[----:B------:R-:W-:Y:S01]  /*8730*/  SHF.R.U32.HI R7, RZ, 0x18, R10 ;  /* 0x00000018ff077819 */ /* 0x000fe2000001160a */
[----:B------:R-:W-:Y:S01]  /*8740*/  STG.E.U16 [R136.64+-0x5e], R93 ;  /* 0xffffa25d88007986 */ /* 0x000fe2000c10151a */
[----:B------:R-:W-:Y:S02]  /*8750*/  PRMT R9, R9, 0x5410, R6 ;  /* 0x0000541009097816 */ /* 0x000fe40000000006 */
[----:B------:R-:W-:Y:S01]  /*8760*/  PRMT R7, R8, 0x5410, R7 ;  /* 0x0000541008077816 */ /* 0x000fe20000000007 */
[----:B------:R-:W-:Y:S01]  /*8770*/  STG.E.U16 [R148.64+-0x60], R125 ;  /* 0xffffa07d94007986 */ /* 0x000fe2000c10151a */
[----:B------:R-:W-:Y:S01]  /*8780*/  LOP3.LUT R4, R4, R31, RZ, 0xc0, !PT ;  /* 0x0000001f04047212 */ /* 0x000fe200078ec0ff */
[--C-:B------:R-:W-:Y:S01]  /*8790*/  HSET2.LE.AND R9, R9, R20.reuse, PT ;  /* 0x0000001409097233 */ /* 0x100fe20003803000 */
[----:B------:R-:W-:Y:S01]  /*87a0*/  LOP3.LUT R29, R16, 0xff, RZ, 0xc0, !PT ;  /* 0x000000ff101d7812 */ /* 0x000fe200078ec0ff */
[----:B------:R-:W-:Y:S01]  /*87b0*/  HSET2.LE.AND R7, R7, R20, PT ;  /* 0x0000001407077233 */ /* 0x000fe20003803000 */
[----:B------:R-:W-:Y:S01]  /*87c0*/  STG.E.U16 [R148.64+-0x5e], R124 ;  /* 0xffffa27c94007986 */ /* 0x000fe2000c10151a */
[--C-:B-1----:R-:W-:Y:S01]  /*87d0*/  IMAD.MOV.U32 R2, RZ, RZ, R32.reuse ;  /* 0x000000ffff027224 */ /* 0x102fe200078e0020 */
[----:B------:R-:W-:Y:S01]  /*87e0*/  LOP3.LUT R6, R9, R30, RZ, 0xc0, !PT ;  /* 0x0000001e09067212 */ /* 0x000fe200078ec0ff */
[----:B------:R-:W-:Y:S01]  /*87f0*/  @P6 IMAD.MOV.U32 R2, RZ, RZ, R32 ;  /* 0x000000ffff026224 */ /* 0x000fe200078e0020 */
[----:B------:R-:W1:Y:S01]  /*8800*/  LDSM.16.MT88.4 R8, [R116+0x6000] ;  /* 0x006000007408783b */ /* 0x000e620000004200 */
[----:B------:R-:W-:-:S03]  /*8810*/  LOP3.LUT R7, R7, R28, RZ, 0xc0, !PT ;  /* 0x0000001c07077212 */ /* 0x000fc600078ec0ff */
[----:B------:R-:W-:Y:S04]  /*8820*/  STG.E.U16 [R136.64+-0x50], R112 ;  /* 0xffffb07088007986 */ /* 0x000fe8000c10151a */
[----:B------:R-:W-:Y:S01]  /*8830*/  STG.E.U16 [R136.64+-0x4e], R113 ;  /* 0xffffb27188007986 */ /* 0x000fe2000c10151a */
[----:B--2---:R-:W-:-:S03]  /*8840*/  IMAD.MOV.U32 R92, RZ, RZ, R3 ;  /* 0x000000ffff5c7224 */ /* 0x004fc600078e0003 */
[----:B------:R-:W-:Y:S04]  /*8850*/  STG.E.U16 [R148.64+-0x50], R115 ;  /* 0xffffb07394007986 */ /* 0x000fe8000c10151a */
[----:B------:R-:W-:Y:S04]  /*8860*/  STG.E.U16 [R148.64+-0x4e], R114 ;  /* 0xffffb27294007986 */ /* 0x000fe8000c10151a */
[----:B------:R-:W-:Y:S04]  /*8870*/  STG.E.U16 [R136.64+-0x40], R108 ;  /* 0xffffc06c88007986 */ /* 0x000fe8000c10151a */
[----:B------:R-:W-:Y:S04]  /*8880*/  STG.E.U16 [R136.64+-0x3e], R109 ;  /* 0xffffc26d88007986 */ /* 0x000fe8000c10151a */
[----:B------:R-:W-:Y:S04]  /*8890*/  STG.E.U16 [R148.64+-0x40], R111 ;  /* 0xffffc06f94007986 */ /* 0x000fe8000c10151a */
[----:B------:R-:W-:Y:S04]  /*88a0*/  STG.E.U16 [R148.64+-0x3e], R110 ;  /* 0xffffc26e94007986 */ /* 0x000fe8000c10151a */
[----:B------:R-:W-:Y:S01]  /*88b0*/  STG.E.U16 [R136.64+-0x30], R104 ;  /* 0xffffd06888007986 */ /* 0x000fe2000c10151a */
[C---:B-1----:R-:W-:Y:S03]  /*88c0*/  HMMA.16816.F32.BF16 R72, R4.reuse, R8, R72 ;  /* 0x000000080448723c */ /* 0x042fe60000041848 */
[----:B------:R-:W-:Y:S04]  /*88d0*/  STG.E.U16 [R136.64+-0x2e], R105 ;  /* 0xffffd26988007986 */ /* 0x000fe8000c10151a */
[----:B------:R-:W-:Y:S01]  /*88e0*/  STG.E.U16 [R148.64+-0x30], R107 ;  /* 0xffffd06b94007986 */ /* 0x000fe2000c10151a */
[C---:B------:R-:W-:Y:S03]  /*88f0*/  HMMA.16816.F32.BF16 R76, R4.reuse, R10, R76 ;  /* 0x0000000a044c723c */ /* 0x040fe6000004184c */
[----:B------:R-:W1:Y:S04]  /*8900*/  LDSM.16.MT88.4 R8, [R86+0x6000] ;  /* 0x006000005608783b */ /* 0x000e680000004200 */
        /* <DEDUP_REMOVED lines=8> */
[----:B------:R-:W-:Y:S01]  /*8990*/  STG.E.U16 [R148.64+-0xe], R96 ;  /* 0xfffff26094007986 */ /* 0x000fe2000c10151a */
        /* <DEDUP_REMOVED lines=15> */
[----:B------:R-:W-:-:S02]  /*8a90*/  LOP3.LUT R4, R16, 0xffff, RZ, 0xc0, !PT ;  /* 0x0000ffff10047812 */ /* 0x000fc400078ec0ff */
[----:B------:R-:W-:Y:S02]  /*8aa0*/  LOP3.LUT R6, R17, UR18, R18, 0x96, !PT ;  /* 0x0000001211067c12 */ /* 0x000fe4000f8e9612 */
[----:B------:R-:W-:Y:S02]  /*8ab0*/  SHF.R.U32.HI R4, RZ, 0x8, R4 ;  /* 0x00000008ff047819 */ /* 0x000fe40000011604 */
[----:B------:R-:W-:Y:S02]  /*8ac0*/  SHF.R.U32.HI R7, RZ, 0x10, R16 ;  /* 0x00000010ff077819 */ /* 0x000fe40000011610 */
[----:B------:R-:W-:Y:S02]  /*8ad0*/  PRMT R29, R29, 0x5410, R4 ;  /* 0x000054101d1d7816 */ /* 0x000fe40000000004 */
[----:B------:R-:W-:Y:S02]  /*8ae0*/  LOP3.LUT R4, R6, 0xffff, RZ, 0xc0, !PT ;  /* 0x0000ffff06047812 */ /* 0x000fe400078ec0ff */
[----:B------:R-:W-:-:S02]  /*8af0*/  SHF.R.U32.HI R5, RZ, 0x10, R6 ;  /* 0x00000010ff057819 */ /* 0x000fc40000011606 */
[----:B------:R-:W-:Y:S02]  /*8b00*/  LOP3.LUT R17, R6, 0xff, RZ, 0xc0, !PT ;  /* 0x000000ff06117812 */ /* 0x000fe400078ec0ff */
[----:B------:R-:W-:Y:S02]  /*8b10*/  SHF.R.U32.HI R16, RZ, 0x18, R16 ;  /* 0x00000018ff107819 */ /* 0x000fe40000011610 */
[----:B------:R-:W-:Y:S02]  /*8b20*/  SHF.R.U32.HI R4, RZ, 0x8, R4 ;  /* 0x00000008ff047819 */ /* 0x000fe40000011604 */
[----:B------:R-:W-:Y:S02]  /*8b30*/  SHF.R.U32.HI R6, RZ, 0x18, R6 ;  /* 0x00000018ff067819 */ /* 0x000fe40000011606 */
[----:B------:R-:W-:Y:S02]  /*8b40*/  LOP3.LUT R7, R7, 0xff, RZ, 0xc0, !PT ;  /* 0x000000ff07077812 */ /* 0x000fe400078ec0ff */
[----:B------:R-:W-:-:S02]  /*8b50*/  LOP3.LUT R5, R5, 0xff, RZ, 0xc0, !PT ;  /* 0x000000ff05057812 */ /* 0x000fc400078ec0ff */
[----:B------:R-:W-:Y:S02]  /*8b60*/  PRMT R17, R17, 0x5410, R4 ;  /* 0x0000541011117816 */ /* 0x000fe40000000004 */
[----:B------:R-:W-:Y:S02]  /*8b70*/  PRMT R7, R7, 0x5410, R16 ;  /* 0x0000541007077816 */ /* 0x000fe40000000010 */
[----:B------:R-:W-:Y:S01]  /*8b80*/  PRMT R5, R5, 0x5410, R6 ;  /* 0x0000541005057816 */ /* 0x000fe20000000006 */
[--C-:B------:R-:W-:Y:S02]  /*8b90*/  HSET2.LE.AND R4, R17, R20.reuse, PT ;  /* 0x0000001411047233 */ /* 0x100fe40003803000 */
[--C-:B------:R-:W-:Y:S01]  /*8ba0*/  HSET2.LE.AND R6, R29, R20.reuse, PT ;  /* 0x000000141d067233 */ /* 0x100fe20003803000 */
[----:B------:R-:W2:Y:S01]  /*8bb0*/  LDSM.16.MT88.4 R16, [R86+0x6400] ;  /* 0x006400005610783b */ /* 0x000ea20000004200 */
[--C-:B------:R-:W-:Y:S01]  /*8bc0*/  HSET2.LE.AND R5, R5, R20.reuse, PT ;  /* 0x0000001405057233 */ /* 0x100fe20003803000 */
[----:B------:R-:W-:Y:S01]  /*8bd0*/  LOP3.LUT R4, R4, R15, RZ, 0xc0, !PT ;  /* 0x0000000f04047212 */ /* 0x000fe200078ec0ff */
[----:B------:R-:W-:Y:S01]  /*8be0*/  HSET2.LE.AND R7, R7, R20, PT ;  /* 0x0000001407077233 */ /* 0x000fe20003803000 */
[----:B------:R-:W-:Y:S01]  /*8bf0*/  LOP3.LUT R6, R6, R13, RZ, 0xc0, !PT ;  /* 0x0000000d06067212 */ /* 0x000fe200078ec0ff */
[----:B------:R-:W-:Y:S01]  /*8c00*/  IMAD.WIDE.U32 R28, R134, -0x2daee0ad, RZ ;  /* 0xd2511f53861c7825 */ /* 0x000fe200078e00ff */
[----:B------:R-:W-:-:S02]  /*8c10*/  LOP3.LUT R5, R5, R14, RZ, 0xc0, !PT ;  /* 0x0000000e05057212 */ /* 0x000fc400078ec0ff */
[----:B------:R-:W-:Y:S02]  /*8c20*/  LOP3.LUT R7, R7, R12, RZ, 0xc0, !PT ;  /* 0x0000000c07077212 */ /* 0x000fe400078ec0ff */
[----:B------:R-:W3:Y:S01]  /*8c30*/  LDSM.16.MT88.4 R12, [R86+0x7400] ;  /* 0x00740000560c783b */ /* 0x000ee20000004200 */
[----:B------:R-:W-:-:S04]  /*8c40*/  LOP3.LUT R27, R29, UR13, R27, 0x96, !PT ;  /* 0x0000000d1d1b7c12 */ /* 0x000fc8000f8e961b */
[C---:B-1----:R-:W-:Y:S08]  /*8c50*/  HMMA.16816.F32.BF16 R72, R4.reuse, R8, R72 ;  /* 0x000000080448723c */ /* 0x042ff00000041848 */
[C---:B------:R-:W-:Y:S01]  /*8c60*/  HMMA.16816.F32.BF16 R76, R4.reuse, R10, R76 ;  /* 0x0000000a044c723c */ /* 0x040fe2000004184c */
[----:B------:R-:W1:Y:S07]  /*8c70*/  LDSM.16.MT88.4 R8, [R116+0x7400] ;  /* 0x007400007408783b */ /* 0x000e6e0000004200 */
[C---:B--2---:R-:W-:Y:S08]  /*8c80*/  HMMA.16816.F32.BF16 R80, R4.reuse, R16, R80 ;  /* 0x000000100450723c */ /* 0x044ff00000041850 */
[C---:B------:R-:W-:Y:S01]  /*8c90*/  HMMA.16816.F32.BF16 R36, R4.reuse, R18, R36 ;  /* 0x000000120424723c */ /* 0x040fe20000041824 */
[----:B------:R-:W2:Y:S07]  /*8ca0*/  LDSM.16.MT88.4 R16, [R116+0x8400] ;  /* 0x008400007410783b */ /* 0x000eae0000004200 */
[C---:B---3--:R-:W-:Y:S07]  /*8cb0*/  HMMA.16816.F32.BF16 R48, R4.reuse, R12, R48 ;  /* 0x0000000c0430723c */ /* 0x048fee0000041830 */
[----:B------:R-:W-:Y:S01]  /*8cc0*/  IMAD.WIDE.U32 R12, R22, -0x2daee0ad, RZ ;  /* 0xd2511f53160c7825 */ /* 0x000fe200078e00ff */
[----:B-1----:R-:W-:Y:S03]  /*8cd0*/  HMMA.16816.F32.BF16 R40, R4, R8, R40 ;  /* 0x000000080428723c */ /* 0x002fe60000041828 */
[----:B------:R-:W-:Y:S01]  /*8ce0*/  IMAD.WIDE.U32 R22, R27, -0x326172a9, RZ ;  /* 0xcd9e8d571b167825 */ /* 0x000fe200078e00ff */
[----:B------:R-:W-:-:S04]  /*8cf0*/  LOP3.LUT R28, R13, UR11, R28, 0x96, !PT ;  /* 0x0000000b0d1c7c12 */ /* 0x000fc8000f8e961c */
[----:B------:R-:W-:Y:S01]  /*8d00*/  HMMA.16816.F32.BF16 R44, R4, R10, R44 ;  /* 0x0000000a042c723c */ /* 0x000fe2000004182c */
[----:B------:R-:W1:Y:S01]  /*8d10*/  LDSM.16.MT88.4 R8, [R86+0x8400] ;  /* 0x008400005608783b */ /* 0x000e620000004200 */
[----:B------:R-:W-:Y:S01]  /*8d20*/  IMAD.WIDE.U32 R28, R28, -0x326172a9, RZ ;  /* 0xcd9e8d571c1c7825 */ /* 0x000fe200078e00ff */
[----:B------:R-:W-:-:S04]  /*8d30*/  LOP3.LUT R132, R23, UR12, R132, 0x96, !PT ;  /* 0x0000000c17847c12 */ /* 0x000fc8000f8e9684 */
[----:B------:R-:W-:Y:S01]  /*8d40*/  LOP3.LUT R22, R29, UR10, R22, 0x96, !PT ;  /* 0x0000000a1d167c12 */ /* 0x000fe2000f8e9616 */
[----:B------:R-:W-:Y:S01]  /*8d50*/  IMAD.WIDE.U32 R132, R132, -0x2daee0ad, RZ ;  /* 0xd2511f5384847825 */ /* 0x000fe200078e00ff */
[----:B------:R-:W-:Y:S03]  /*8d60*/  HMMA.16816.F32.BF16 R52, R4, R14, R52 ;  /* 0x0000000e0434723c */ /* 0x000fe60000041834 */
[----:B------:R-:W-:Y:S01]  /*8d70*/  IMAD.WIDE.U32 R22, R22, -0x2daee0ad, RZ ;  /* 0xd2511f5316167825 */ /* 0x000fe200078e00ff */
[----:B------:R-:W-:-:S04]  /*8d80*/  LOP3.LUT R30, R133, UR9, R12, 0x96, !PT ;  /* 0x00000009851e7c12 */ /* 0x000fc8000f8e960c */
[----:B--2---:R-:W-:Y:S01]  /*8d90*/  HMMA.16816.F32.BF16 R56, R4, R16, R56 ;  /* 0x000000100438723c */ /* 0x004fe20000041838 */
[----:B------:R-:W-:-:S05]  /*8da0*/  IMAD.WIDE.U32 R30, R30, -0x326172a9, RZ ;  /* 0xcd9e8d571e1e7825 */ /* 0x000fca00078e00ff */
[----:B------:R-:W-:Y:S02]  /*8db0*/  LOP3.LUT R28, R31, UR8, R28, 0x96, !PT ;  /* 0x000000081f1c7c12 */ /* 0x000fe4000f8e961c */
[----:B------:R-:W-:Y:S01]  /*8dc0*/  HMMA.16816.F32.BF16 R60, R4, R18, R60 ;  /* 0x00000012043c723c */ /* 0x000fe2000004183c */
[----:B------:R-:W2:Y:S02]  /*8dd0*/  LDSM.16.MT88.4 R16, [R86+0x6800] ;  /* 0x006800005610783b */ /* 0x000ea40000004200 */
[----:B------:R-:W-:-:S05]  /*8de0*/  IMAD.WIDE.U32 R28, R28, -0x2daee0ad, RZ ;  /* 0xd2511f531c1c7825 */ /* 0x000fca00078e00ff */
[C---:B-1----:R-:W-:Y:S08]  /*8df0*/  HMMA.16816.F32.BF16 R64, R4.reuse, R8, R64 ;  /* 0x000000080440723c */ /* 0x042ff00000041840 */
[----:B------:R-:W-:Y:S07]  /*8e00*/  HMMA.16816.F32.BF16 R68, R4, R10, R68 ;  /* 0x0000000a0444723c */ /* 0x000fee0000041844 */
[----:B------:R-:W-:-:S05]  /*8e10*/  LOP3.LUT R4, R23, UR7, R132, 0x96, !PT ;  /* 0x0000000717047c12 */ /* 0x000fca000f8e9684 */
[----:B------:R-:W-:-:S05]  /*8e20*/  IMAD.WIDE.U32 R8, R4, -0x326172a9, RZ ;  /* 0xcd9e8d5704087825 */ /* 0x000fca00078e00ff */
[C---:B------:R-:W-:Y:S02]  /*8e30*/  LOP3.LUT R4, R8.reuse, 0xffff, RZ, 0xc0, !PT ;  /* 0x0000ffff08047812 */ /* 0x040fe400078ec0ff */
[----:B------:R-:W-:Y:S02]  /*8e40*/  LOP3.LUT R7, R8, 0xff, RZ, 0xc0, !PT ;  /* 0x000000ff08077812 */ /* 0x000fe400078ec0ff */
[----:B------:R-:W-:Y:S02]  /*8e50*/  SHF.R.U32.HI R4, RZ, 0x8, R4 ;  /* 0x00000008ff047819 */ /* 0x000fe40000011604 */
[----:B------:R-:W-:Y:S02]  /*8e60*/  LOP3.LUT R15, R9, UR17, R30, 0x96, !PT ;  /* 0x00000011090f7c12 */ /* 0x000fe4000f8e961e */
[----:B------:R-:W-:Y:S02]  /*8e70*/  PRMT R7, R7, 0x5410, R4 ;  /* 0x0000541007077816 */ /* 0x000fe40000000004 */
[----:B------:R-:W-:-:S02]  /*8e80*/  LOP3.LUT R4, R15, 0xffff, RZ, 0xc0, !PT ;  /* 0x0000ffff0f047812 */ /* 0x000fc400078ec0ff */
[----:B------:R-:W-:Y:S01]  /*8e90*/  LOP3.LUT R13, R15, 0xff, RZ, 0xc0, !PT ;  /* 0x000000ff0f0d7812 */ /* 0x000fe200078ec0ff */
[--C-:B------:R-:W-:Y:S01]  /*8ea0*/  HSET2.LE.AND R7, R7, R20.reuse, PT ;  /* 0x0000001407077233 */ /* 0x100fe20003803000 */
[----:B------:R-:W-:Y:S02]  /*8eb0*/  SHF.R.U32.HI R4, RZ, 0x8, R4 ;  /* 0x00000008ff047819 */ /* 0x000fe40000011604 */
[----:B------:R-:W-:Y:S02]  /*8ec0*/  SHF.R.U32.HI R5, RZ, 0x10, R8 ;  /* 0x00000010ff057819 */ /* 0x000fe40000011608 */
[----:B------:R-:W-:Y:S02]  /*8ed0*/  PRMT R13, R13, 0x5410, R4 ;  /* 0x000054100d0d7816 */ /* 0x000fe40000000004 */
[--C-:B------:R-:W-:Y:S02]  /*8ee0*/  SHF.R.U32.HI R4, RZ, 0x10, R15.reuse ;  /* 0x00000010ff047819 */ /* 0x100fe4000001160f */
[----:B------:R-:W-:Y:S01]  /*8ef0*/  SHF.R.U32.HI R6, RZ, 0x18, R8 ;  /* 0x00000018ff067819 */ /* 0x000fe20000011608 */
[----:B------:R-:W-:Y:S01]  /*8f00*/  HSET2.LE.AND R13, R13, R20, PT ;  /* 0x000000140d0d7233 */ /* 0x000fe20003803000 */
[----:B------:R-:W1:Y:S01]  /*8f10*/  LDSM.16.MT88.4 R8, [R116+0x6800] ;  /* 0x006800007408783b */ /* 0x000e620000004200 */
[----:B------:R-:W-:-:S02]  /*8f20*/  SHF.R.U32.HI R15, RZ, 0x18, R15 ;  /* 0x00000018ff0f7819 */ /* 0x000fc4000001160f */
[----:B------:R-:W-:Y:S02]  /*8f30*/  LOP3.LUT R4, R4, 0xff, RZ, 0xc0, !PT ;  /* 0x000000ff04047812 */ /* 0x000fe400078ec0ff */
[----:B------:R-:W-:Y:S02]  /*8f40*/  LOP3.LUT R5, R5, 0xff, RZ, 0xc0, !PT ;  /* 0x000000ff05057812 */ /* 0x000fe400078ec0ff */
[----:B------:R-:W-:Y:S02]  /*8f50*/  PRMT R15, R4, 0x5410, R15 ;  /* 0x00005410040f7816 */ /* 0x000fe4000000000f */
[----:B------:R-:W-:Y:S02]  /*8f60*/  PRMT R5, R5, 0x5410, R6 ;  /* 0x0000541005057816 */ /* 0x000fe40000000006 */
[----:B------:R-:W-:Y:S01]  /*8f70*/  LOP3.LUT R4, R13, R26, RZ, 0xc0, !PT ;  /* 0x0000001a0d047212 */ /* 0x000fe200078ec0ff */
[--C-:B------:R-:W-:Y:S02]  /*8f80*/  HSET2.LE.AND R6, R15, R20.reuse, PT ;  /* 0x000000140f067233 */ /* 0x100fe40003803000 */
[----:B------:R-:W-:-:S03]  /*8f90*/  HSET2.LE.AND R12, R5, R20, PT ;  /* 0x00000014050c7233 */ /* 0x000fc60003803000 */
[----:B------:R-:W-:Y:S02]  /*8fa0*/  LOP3.LUT R5, R6, R25, RZ, 0xc0, !PT ;  /* 0x0000001906057212 */ /* 0x000fe400078ec0ff */
[----:B------:R-:W-:Y:S02]  /*8fb0*/  LOP3.LUT R6, R7, R24, RZ, 0xc0, !PT ;  /* 0x0000001807067212 */ /* 0x000fe400078ec0ff */
[----:B------:R-:W-:Y:S01]  /*8fc0*/  LOP3.LUT R7, R12, R21, RZ, 0xc0, !PT ;  /* 0x000000150c077212 */ /* 0x000fe200078ec0ff */
[----:B------:R-:W-:Y:S04]  /*8fd0*/  LDSM.16.MT88.4 R24, [R86+0x6c00] ;  /* 0x006c00005618783b */ /* 0x000fe80000004200 */
[----:B------:R-:W3:Y:S02]  /*8fe0*/  LDSM.16.MT88.4 R12, [R116+0x7800] ;  /* 0x00780000740c783b */ /* 0x000ee40000004200 */
[C---:B--2---:R-:W-:Y:S08]  /*8ff0*/  HMMA.16816.F32.BF16 R80, R4.reuse, R16, R80 ;  /* 0x000000100450723c */ /* 0x044ff00000041850 */
[C---:B------:R-:W-:Y:S01]  /*9000*/  HMMA.16816.F32.BF16 R36, R4.reuse, R18, R36 ;  /* 0x000000120424723c */ /* 0x040fe20000041824 */
[----:B------:R-:W2:Y:S07]  /*9010*/  LDSM.16.MT88.4 R16, [R116+0x8800] ;  /* 0x008800007410783b */ /* 0x000eae0000004200 */
[C---:B-1----:R-:W-:Y:S08]  /*9020*/  HMMA.16816.F32.BF16 R72, R4.reuse, R8, R72 ;  /* 0x000000080448723c */ /* 0x042ff00000041848 */
[C---:B------:R-:W-:Y:S01]  /*9030*/  HMMA.16816.F32.BF16 R76, R4.reuse, R10, R76 ;  /* 0x0000000a044c723c */ /* 0x040fe2000004184c */
[----:B------:R-:W1:Y:S07]  /*9040*/  LDSM.16.MT88.4 R8, [R86+0x7800] ;  /* 0x007800005608783b */ /* 0x000e6e0000004200 */
[C---:B---3--:R-:W-:Y:S08]  /*9050*/  HMMA.16816.F32.BF16 R40, R4.reuse, R12, R40 ;  /* 0x0000000c0428723c */ /* 0x048ff00000041828 */
[C---:B------:R-:W-:Y:S01]  /*9060*/  HMMA.16816.F32.BF16 R44, R4.reuse, R14, R44 ;  /* 0x0000000e042c723c */ /* 0x040fe2000004182c */
[----:B------:R-:W3:Y:S07]  /*9070*/  LDSM.16.MT88.4 R12, [R86+0x8800] ;  /* 0x00880000560c783b */ /* 0x000eee0000004200 */
[C---:B--2---:R-:W-:Y:S07]  /*9080*/  HMMA.16816.F32.BF16 R56, R4.reuse, R16, R56 ;  /* 0x000000100438723c */ /* 0x044fee0000041838 */
[----:B------:R-:W-:Y:S01]  /*9090*/  LOP3.LUT R17, R29, UR18, R22, 0x96, !PT ;  /* 0x000000121d117c12 */ /* 0x000fe2000f8e9616 */
[C---:B------:R-:W-:Y:S07]  /*90a0*/  HMMA.16816.F32.BF16 R60, R4.reuse, R18, R60 ;  /* 0x00000012043c723c */ /* 0x040fee000004183c */
[----:B------:R-:W-:Y:S01]  /*90b0*/  LOP3.LUT R19, R17, 0xffff, RZ, 0xc0, !PT ;  /* 0x0000ffff11137812 */ /* 0x000fe200078ec0ff */
[----:B-1----:R-:W-:Y:S03]  /*90c0*/  HMMA.16816.F32.BF16 R48, R4, R8, R48 ;  /* 0x000000080430723c */ /* 0x002fe60000041830 */
[----:B------:R-:W-:-:S04]  /*90d0*/  SHF.R.U32.HI R19, RZ, 0x8, R19 ;  /* 0x00000008ff137819 */ /* 0x000fc80000011613 */
[C---:B------:R-:W-:Y:S01]  /*90e0*/  LOP3.LUT R8, R28.reuse, 0xffff, RZ, 0xc0, !PT ;  /* 0x0000ffff1c087812 */ /* 0x040fe200078ec0ff */
[C---:B------:R-:W-:Y:S01]  /*90f0*/  HMMA.16816.F32.BF16 R52, R4.reuse, R10, R52 ;  /* 0x0000000a0434723c */ /* 0x040fe20000041834 */
[----:B------:R-:W-:Y:S02]  /*9100*/  LOP3.LUT R9, R28, 0xff, RZ, 0xc0, !PT ;  /* 0x000000ff1c097812 */ /* 0x000fe400078ec0ff */
[----:B------:R-:W-:Y:S02]  /*9110*/  SHF.R.U32.HI R16, RZ, 0x8, R8 ;  /* 0x00000008ff107819 */ /* 0x000fe40000011608 */
[--C-:B------:R-:W-:Y:S02]  /*9120*/  SHF.R.U32.HI R8, RZ, 0x18, R28.reuse ;  /* 0x00000018ff087819 */ /* 0x100fe4000001161c */
[----:B------:R-:W-:Y:S02]  /*9130*/  SHF.R.U32.HI R10, RZ, 0x10, R28 ;  /* 0x00000010ff0a7819 */ /* 0x000fe4000001161c */
[----:B------:R-:W-:Y:S01]  /*9140*/  PRMT R9, R9, 0x5410, R16 ;  /* 0x0000541009097816 */ /* 0x000fe20000000010 */
[----:B---3--:R-:W-:Y:S01]  /*9150*/  HMMA.16816.F32.BF16 R64, R4, R12, R64 ;  /* 0x0000000c0440723c */ /* 0x008fe20000041840 */
[----:B------:R-:W-:Y:S01]  /*9160*/  LOP3.LUT R11, R10, 0xff, RZ, 0xc0, !PT ;  /* 0x000000ff0a0b7812 */ /* 0x000fe200078ec0ff */
[----:B------:R-:W1:Y:S01]  /*9170*/  LDSM.16.MT88.4 R28, [R116+0x6c00] ;  /* 0x006c0000741c783b */ /* 0x000e620000004200 */
[----:B------:R-:W-:Y:S01]  /*9180*/  SHF.R.U32.HI R10, RZ, 0x10, R17 ;  /* 0x00000010ff0a7819 */ /* 0x000fe20000011611 */
[----:B------:R-:W-:Y:S01]  /*9190*/  HSET2.LE.AND R132, R9, R20, PT ;  /* 0x0000001409847233 */ /* 0x000fe20003803000 */
[----:B------:R-:W-:-:S02]  /*91a0*/  LOP3.LUT R16, R17, 0xff, RZ, 0xc0, !PT ;  /* 0x000000ff11107812 */ /* 0x000fc400078ec0ff */
[----:B------:R-:W-:Y:S01]  /*91b0*/  PRMT R11, R11, 0x5410, R8 ;  /* 0x000054100b0b7816 */ /* 0x000fe20000000008 */
[----:B------:R-:W-:Y:S01]  /*91c0*/  HMMA.16816.F32.BF16 R68, R4, R14, R68 ;  /* 0x0000000e0444723c */ /* 0x000fe20000041844 */
[----:B------:R-:W-:Y:S01]  /*91d0*/  SHF.R.U32.HI R17, RZ, 0x18, R17 ;  /* 0x00000018ff117819 */ /* 0x000fe20000011611 */
[----:B------:R-:W-:Y:S01]  /*91e0*/  LDSM.16.MT88.4 R12, [R116+0x8c00] ;  /* 0x008c0000740c783b */ /* 0x000fe20000004200 */
[----:B------:R-:W-:Y:S01]  /*91f0*/  LOP3.LUT R10, R10, 0xff, RZ, 0xc0, !PT ;  /* 0x000000ff0a0a7812 */ /* 0x000fe200078ec0ff */
[--C-:B------:R-:W-:Y:S01]  /*9200*/  HSET2.LE.AND R8, R11, R20.reuse, PT ;  /* 0x000000140b087233 */ /* 0x100fe20003803000 */
[----:B------:R-:W-:Y:S02]  /*9210*/  PRMT R19, R16, 0x5410, R19 ;  /* 0x0000541010137816 */ /* 0x000fe40000000013 */
[----:B------:R-:W-:Y:S02]  /*9220*/  PRMT R17, R10, 0x5410, R17 ;  /* 0x000054100a117816 */ /* 0x000fe40000000011 */
[----:B------:R-:W-:Y:S01]  /*9230*/  LOP3.LUT R7, R8, R0, RZ, 0xc0, !PT ;  /* 0x0000000008077212 */ /* 0x000fe200078ec0ff */
[--C-:B------:R-:W-:Y:S01]  /*9240*/  HSET2.LE.AND R133, R19, R20.reuse, PT ;  /* 0x0000001413857233 */ /* 0x100fe20003803000 */
[----:B------:R-:W-:Y:S01]  /*9250*/  LDSM.16.MT88.4 R8, [R86+0x8c00] ;  /* 0x008c00005608783b */ /* 0x000fe20000004200 */
[----:B------:R-:W-:Y:S01]  /*9260*/  HSET2.LE.AND R134, R17, R20, PT ;  /* 0x0000001411867233 */ /* 0x000fe20003803000 */
[----:B------:R-:W-:Y:S01]  /*9270*/  LOP3.LUT R6, R132, R145, RZ, 0xc0, !PT ;  /* 0x0000009184067212 */ /* 0x000fe200078ec0ff */
[--C-:B------:R-:W-:Y:S01]  /*9280*/  IMAD.MOV.U32 R0, RZ, RZ, R33.reuse ;  /* 0x000000ffff007224 */ /* 0x100fe200078e0021 */
[----:B------:R-:W2:Y:S01]  /*9290*/  LDSM.16.MT88.4 R20, [R116+0x7c00] ;  /* 0x007c00007414783b */ /* 0x000ea20000004200 */
[----:B------:R-:W-:Y:S01]  /*92a0*/  LOP3.LUT R4, R133, R150, RZ, 0xc0, !PT ;  /* 0x0000009685047212 */ /* 0x000fe200078ec0ff */
[----:B------:R-:W-:Y:S01]  /*92b0*/  @P6 IMAD.MOV.U32 R0, RZ, RZ, R33 ;  /* 0x000000ffff006224 */ /* 0x000fe200078e0021 */
[----:B------:R-:W-:Y:S01]  /*92c0*/  LOP3.LUT R5, R134, R147, RZ, 0xc0, !PT ;  /* 0x0000009386057212 */ /* 0x000fe200078ec0ff */
[----:B------:R-:W3:Y:S06]  /*92d0*/  LDSM.16.MT88.4 R16, [R86+0x7c00] ;  /* 0x007c00005610783b */ /* 0x000eec0000004200 */
[C---:B------:R-:W-:Y:S08]  /*92e0*/  HMMA.16816.F32.BF16 R80, R4.reuse, R24, R80 ;  /* 0x000000180450723c */ /* 0x040ff00000041850 */
[C---:B------:R-:W-:Y:S08]  /*92f0*/  HMMA.16816.F32.BF16 R36, R4.reuse, R26, R36 ;  /* 0x0000001a0424723c */ /* 0x040ff00000041824 */
[C---:B-1----:R-:W-:Y:S08]  /*9300*/  HMMA.16816.F32.BF16 R72, R4.reuse, R28, R72 ;  /* 0x0000001c0448723c */ /* 0x042ff00000041848 */
[C---:B------:R-:W-:Y:S08]  /*9310*/  HMMA.16816.F32.BF16 R76, R4.reuse, R30, R76 ;  /* 0x0000001e044c723c */ /* 0x040ff0000004184c */
[C---:B--2---:R-:W-:Y:S08]  /*9320*/  HMMA.16816.F32.BF16 R40, R4.reuse, R20, R40 ;  /* 0x000000140428723c */ /* 0x044ff00000041828 */
[C---:B------:R-:W-:Y:S08]  /*9330*/  HMMA.16816.F32.BF16 R44, R4.reuse, R22, R44 ;  /* 0x00000016042c723c */ /* 0x040ff0000004182c */
[C---:B---3--:R-:W-:Y:S08]  /*9340*/  HMMA.16816.F32.BF16 R48, R4.reuse, R16, R48 ;  /* 0x000000100430723c */ /* 0x048ff00000041830 */
[C---:B------:R-:W-:Y:S08]  /*9350*/  HMMA.16816.F32.BF16 R52, R4.reuse, R18, R52 ;  /* 0x000000120434723c */ /* 0x040ff00000041834 */
[C---:B------:R-:W-:Y:S08]  /*9360*/  HMMA.16816.F32.BF16 R56, R4.reuse, R12, R56 ;  /* 0x0000000c0438723c */ /* 0x040ff00000041838 */
[C---:B------:R-:W-:Y:S08]  /*9370*/  HMMA.16816.F32.BF16 R60, R4.reuse, R14, R60 ;  /* 0x0000000e043c723c */ /* 0x040ff0000004183c */
[C---:B------:R-:W-:Y:S08]  /*9380*/  HMMA.16816.F32.BF16 R64, R4.reuse, R8, R64 ;  /* 0x000000080440723c */ /* 0x040ff00000041840 */
[----:B------:R-:W-:Y:S01]  /*9390*/  HMMA.16816.F32.BF16 R68, R4, R10, R68 ;  /* 0x0000000a0444723c */ /* 0x000fe20000041844 */
[----:B------:R-:W-:Y:S05]  /*93a0*/  @!UPT UIADD3 URZ, URZ, URZ, URZ ;  /* 0x0000003f3f3ff290 */ /* 0x000fea000fffe03f */
[----:B------:R-:W-:Y:S11]  /*93b0*/  @P6 BRA `(.L_x_848) ;  /* 0x0000001000006947 */ /* 0x000ff60003800000 */
.L_x_844:
[----:B------:R-:W-:-:S07]  /*93c0*/  IADD3 R179, R92, -0x1, RZ ;  /* 0xffffffff5cb37810 */ /* 0x000fce0007ffe0ff */
.L_x_848:
[----:B------:R-:W-:-:S13]  /*93d0*/  ISETP.GE.AND P0, PT, R179, RZ, PT ;  /* 0x000000ffb300720c */ /* 0x000fda0003f06270 */
[----:B------:R-:W-:Y:S05]  /*93e0*/  @!P0 BRA `(.L_x_849) ;  /* 0x0000365000008947 */ /* 0x000fea0003800000 */
[----:B------:R-:W-:Y:S01]  /*93f0*/  IMAD.WIDE.U32 R182, R122, -0x326172a9, RZ ;  /* 0xcd9e8d577ab67825 */ /* 0x000fe200078e00ff */
[----:B------:R-:W-:Y:S01]  /*9400*/  ULDC UR4, c[0x0][0x228] ;  /* 0x00008a0000047ab9 */ /* 0x000fe20000000800 */
[----:B------:R-:W-:Y:S01]  /*9410*/  PRMT R178, R163, 0x7054, R163 ;  /* 0x00007054a3b27816 */ /* 0x000fe200000000a3 */
[----:B------:R-:W-:Y:S01]  /*9420*/  USHF.L.U32 UR4, UR4, 0x3, URZ ;  /* 0x0000000304047899 */ /* 0x000fe2000800063f */
[----:B------:R-:W-:Y:S01]  /*9430*/  IMAD.MOV.U32 R85, RZ, RZ, R0 ;  /* 0x000000ffff557224 */ /* 0x000fe200078e0000 */
[----:B------:R-:W-:Y:S01]  /*9440*/  LOP3.LUT R180, R183, R123, RZ, 0x3c, !PT ;  /* 0x0000007bb7b47212 */ /* 0x000fe200078e3cff */
[----:B------:R-:W-:Y:S01]  /*9450*/  IMAD.MOV.U32 R3, RZ, RZ, R2 ;  /* 0x000000ffff037224 */ /* 0x000fe200078e0002 */
[----:B------:R-:W-:Y:S01]  /*9460*/  USHF.R.S32.HI UR6, URZ, 0x1f, UR4 ;  /* 0x0000001f3f067899 */ /* 0x000fe20008011404 */
[----:B------:R-:W-:Y:S01]  /*9470*/  ISETP.GE.AND P5, PT, R174, c[0x0][0x220], PT ;  /* 0x00008800ae007a0c */ /* 0x000fe20003fa6270 */
[----:B------:R-:W-:Y:S01]  /*9480*/  IMAD.WIDE.U32 R184, R84, -0x2daee0ad, RZ ;  /* 0xd2511f5354b87825 */ /* 0x000fe200078e00ff */
[----:B------:R-:W-:Y:S01]  /*9490*/  ISETP.GE.AND P4, PT, R167, c[0x0][0x220], PT ;  /* 0x00008800a7007a0c */ /* 0x000fe20003f86270 */
[----:B------:R-:W-:Y:S01]  /*94a0*/  USHF.L.U32 UR5, UR4, 0x1, URZ ;  /* 0x0000000104057899 */ /* 0x000fe2000800063f */
[----:B------:R-:W-:Y:S01]  /*94b0*/  ISETP.GE.AND P3, PT, R166, c[0x0][0x220], PT ;  /* 0x00008800a6007a0c */ /* 0x000fe20003f66270 */
[----:B------:R-:W-:Y:S01]  /*94c0*/  IMAD.WIDE.U32 R180, R180, -0x2daee0ad, RZ ;  /* 0xd2511f53b4b47825 */ /* 0x000fe200078e00ff */
[----:B------:R-:W-:Y:S01]  /*94d0*/  MOV R186, R128 ;  /* 0x0000008000ba7202 */ /* 0x000fe20000000f00 */
[----:B------:R-:W-:-:S02]  /*94e0*/  USHF.L.U64.HI UR6, UR4, 0x1, UR6 ;  /* 0x0000000104067899 */ /* 0x000fc40008010206 */
[----:B------:R-:W-:Y:S01]  /*94f0*/  IMAD.MOV.U32 R187, RZ, RZ, R131 ;  /* 0x000000ffffbb7224 */ /* 0x000fe200078e0083 */
[----:B------:R-:W-:Y:S05]  /*9500*/  BRA `(.L_x_850) ;  /* 0x0000038000007947 */ /* 0x000fea0003800000 */
.L_x_852:
        /* <DEDUP_REMOVED lines=11> */
[----:B------:R-:W-:Y:S01]  /*95c0*/  IMAD.IADD R93, R89, 0x1, R93 ;  /* 0x00000001595d7824 */ /* 0x000fe200078e025d */
[C---:B------:R-:W-:Y:S04]  /*95d0*/  IADD3 R89, P6, R91.reuse, UR20, RZ ;  /* 0x000000145b597c10 */ /* 0x040fe8000ffde0ff */
[----:B------:R-:W-:Y:S02]  /*95e0*/  LEA.HI.X R2, R88, R173, R93, 0x6, P0 ;  /* 0x000000ad58027211 */ /* 0x000fe400000f345d */
[C---:B------:R-:W-:Y:S02]  /*95f0*/  @!P4 LEA R94, P0, R91.reuse, c[0x0][0x168], 0x1 ;  /* 0x00005a005b5eca11 */ /* 0x040fe400078008ff */
        /* <DEDUP_REMOVED lines=17> */
[C-C-:B------:R-:W-:Y:S01]  /*9710*/  @!P5 LEA.HI.X R97, R89.reuse, c[0x0][0x16c], R0.reuse, 0x1, P6 ;  /* 0x00005b005961da11 */ /* 0x140fe200030f0c00 */
        /* <DEDUP_REMOVED lines=23> */
.L_x_850:
        /* <DEDUP_REMOVED lines=22> */
[C---:B------:R-:W-:Y:S03]  /*99f0*/  @!P3 LEA R122, P0, R123.reuse, c[0x0][0x170], 0x1 ;  /* 0x00005c007b7aba11 */ /* 0x040fe600078008ff */
[----:B------:R-:W-:Y:S01]  /*9a00*/  @!PT LDS RZ, [RZ] ;  /* 0x00000000fffff984 */ /* 0x000fe20000000800 */
[----:B------:R-:W-:Y:S01]  /*9a10*/  @!PT LDS RZ, [RZ] ;  /* 0x00000000fffff984 */ /* 0x000fe20000000800 */
[----:B------:R-:W-:Y:S01]  /*9a20*/  @!PT LDS RZ, [RZ] ;  /* 0x00000000fffff984 */ /* 0x000fe20000000800 */
[----:B------:R2:W-:Y:S01]  /*9a30*/  @!P5 LDGSTS.E.BYPASS.LTC128B.128 [R165+0x6000], [R194.64] ;  /* 0x06000000c2a5dfae */ /* 0x0005e2000b901d5a */
[----:B------:R-:W-:Y:S02]  /*9a40*/  @!P3 LEA.HI.X R123, R123, c[0x0][0x174], R0, 0x1, P0 ;  /* 0x00005d007b7bba11 */ /* 0x000fe400000f0c00 */
[----:B------:R-:W-:Y:S01]  /*9a50*/  ISETP.GE.AND P0, PT, R179, 0x1, PT ;  /* 0x00000001b300780c */ /* 0x000fe20003f06270 */
        /* <DEDUP_REMOVED lines=26> */
[----:B-1----:R-:W1:Y:S04]  /*9c00*/  LDSM.16.M88.4 R92, [R118+0x3000] ;  /* 0x00300000765c783b */ /* 0x002e680000000200 */
[----:B------:R-:W3:Y:S04]  /*9c10*/  LDSM.16.M88.4 R96, [R118+0x3400] ;  /* 0x003400007660783b */ /* 0x000ee80000000200 */
[----:B------:R-:W4:Y:S04]  /*9c20*/  LDSM.16.M88.4 R100, [R118+0x3800] ;  /* 0x003800007664783b */ /* 0x000f280000000200 */
[----:B------:R-:W0:Y:S04]  /*9c30*/  LDGDEPBAR ;  /* 0x00000000000079af */ /* 0x000e280000000000 */
[----:B------:R-:W5:Y:S04]  /*9c40*/  LDSM.16.M88.4 R104, [R118+0x3c00] ;  /* 0x003c00007668783b */ /* 0x000f680000000200 */
[----:B------:R-:W-:Y:S04]  /*9c50*/  LDSM.16.M88.4 R108, [R117] ;  /* 0x00000000756c783b */ /* 0x000fe80000000200 */
[----:B------:R-:W2:Y:S01]  /*9c60*/  LDSM.16.M88.4 R112, [R87+0x3000] ;  /* 0x003000005770783b */ /* 0x000ea20000000200 */
[C---:B-1----:R-:W-:Y:S08]  /*9c70*/  HMMA.16816.F32.BF16 R4, R88.reuse, R92, RZ ;  /* 0x0000005c5804723c */ /* 0x042ff000000418ff */
[C---:B------:R-:W-:Y:S01]  /*9c80*/  HMMA.16816.F32.BF16 R8, R88.reuse, R94, RZ ;  /* 0x0000005e5808723c */ /* 0x040fe200000418ff */
[----:B------:R-:W1:Y:S07]  /*9c90*/  LDSM.16.M88.4 R92, [R87+0x3400] ;  /* 0x00340000575c783b */ /* 0x000e6e0000000200 */
[C---:B---3--:R-:W-:Y:S08]  /*9ca0*/  HMMA.16816.F32.BF16 R12, R88.reuse, R96, RZ ;  /* 0x00000060580c723c */ /* 0x048ff000000418ff */
[C---:B------:R-:W-:Y:S01]  /*9cb0*/  HMMA.16816.F32.BF16 R16, R88.reuse, R98, RZ ;  /* 0x000000625810723c */ /* 0x040fe200000418ff */
[----:B------:R-:W3:Y:S07]  /*9cc0*/  LDSM.16.M88.4 R96, [R87+0x3800] ;  /* 0x003800005760783b */ /* 0x000eee0000000200 */
[C---:B----4-:R-:W-:Y:S08]  /*9cd0*/  HMMA.16816.F32.BF16 R20, R88.reuse, R100, RZ ;  /* 0x000000645814723c */ /* 0x050ff000000418ff */
[C---:B------:R-:W-:Y:S01]  /*9ce0*/  HMMA.16816.F32.BF16 R24, R88.reuse, R102, RZ ;  /* 0x000000665818723c */ /* 0x040fe200000418ff */
[----:B------:R-:W-:Y:S07]  /*9cf0*/  LDSM.16.M88.4 R100, [R119+0x1000] ;  /* 0x001000007764783b */ /* 0x000fee0000000200 */
[C---:B-----5:R-:W-:Y:S08]  /*9d00*/  HMMA.16816.F32.BF16 R28, R88.reuse, R104, RZ ;  /* 0x00000068581c723c */ /* 0x060ff000000418ff */
[----:B------:R-:W-:Y:S01]  /*9d10*/  HMMA.16816.F32.BF16 R32, R88, R106, RZ ;  /* 0x0000006a5820723c */ /* 0x000fe200000418ff */
[----:B------:R-:W4:Y:S04]  /*9d20*/  LDSM.16.M88.4 R88, [R87+0x3c00] ;  /* 0x003c00005758783b */ /* 0x000f280000000200 */
[----:B------:R-:W5:Y:S03]  /*9d30*/  LDSM.16.M88.4 R104, [R118+0x4000] ;  /* 0x004000007668783b */ /* 0x000f660000000200 */
        /* <DEDUP_REMOVED lines=8> */
[----:B------:R-:W-:Y:S07]  /*9dc0*/  LDSM.16.M88.4 R96, [R117+0x1000] ;  /* 0x001000007560783b */ /* 0x000fee0000000200 */
[C---:B----4-:R-:W-:Y:S08]  /*9dd0*/  HMMA.16816.F32.BF16 R28, R108.reuse, R88, R28 ;  /* 0x000000586c1c723c */ /* 0x050ff0000004181c */
[----:B------:R-:W-:Y:S01]  /*9de0*/  HMMA.16816.F32.BF16 R32, R108, R90, R32 ;  /* 0x0000005a6c20723c */ /* 0x000fe20000041820 */
[----:B------:R-:W1:Y:S04]  /*9df0*/  LDSM.16.M88.4 R88, [R118+0x4800] ;  /* 0x004800007658783b */ /* 0x000e680000000200 */
[----:B------:R-:W3:Y:S03]  /*9e00*/  LDSM.16.M88.4 R108, [R87+0x4000] ;  /* 0x00400000576c783b */ /* 0x000ee60000000200 */
[C---:B-----5:R-:W-:Y:S08]  /*9e10*/  HMMA.16816.F32.BF16 R4, R100.reuse, R104, R4 ;  /* 0x000000686404723c */ /* 0x060ff00000041804 */
[C---:B------:R-:W-:Y:S01]  /*9e20*/  HMMA.16816.F32.BF16 R8, R100.reuse, R106, R8 ;  /* 0x0000006a6408723c */ /* 0x040fe20000041808 */
[----:B------:R-:W4:Y:S07]  /*9e30*/  LDSM.16.M88.4 R104, [R87+0x4400] ;  /* 0x004400005768783b */ /* 0x000f2e0000000200 */
[C---:B--2---:R-:W-:Y:S08]  /*9e40*/  HMMA.16816.F32.BF16 R12, R100.reuse, R112, R12 ;  /* 0x00000070640c723c */ /* 0x044ff0000004180c */
[C---:B------:R-:W-:Y:S01]  /*9e50*/  HMMA.16816.F32.BF16 R16, R100.reuse, R114, R16 ;  /* 0x000000726410723c */ /* 0x040fe20000041810 */
[----:B------:R-:W2:Y:S07]  /*9e60*/  LDSM.16.M88.4 R112, [R87+0x4800] ;  /* 0x004800005770783b */ /* 0x000eae0000000200 */
[C---:B-1----:R-:W-:Y:S08]  /*9e70*/  HMMA.16816.F32.BF16 R20, R100.reuse, R88, R20 ;  /* 0x000000586414723c */ /* 0x042ff00000041814 */
[C---:B------:R-:W-:Y:S01]  /*9e80*/  HMMA.16816.F32.BF16 R24, R100.reuse, R90, R24 ;  /* 0x0000005a6418723c */ /* 0x040fe20000041818 */
[----:B------:R-:W1:Y:S07]  /*9e90*/  LDSM.16.M88.4 R88, [R87+0x4c00] ;  /* 0x004c00005758783b */ /* 0x000e6e0000000200 */
[C---:B------:R-:W-:Y:S08]  /*9ea0*/  HMMA.16816.F32.BF16 R28, R100.reuse, R92, R28 ;  /* 0x0000005c641c723c */ /* 0x040ff0000004181c */
[----:B------:R-:W-:Y:S01]  /*9eb0*/  HMMA.16816.F32.BF16 R32, R100, R94, R32 ;  /* 0x0000005e6420723c */ /* 0x000fe20000041820 */
[----:B------:R-:W-:Y:S04]  /*9ec0*/  LDSM.16.M88.4 R92, [R119+0x2000] ;  /* 0x00200000775c783b */ /* 0x000fe80000000200 */
[----:B------:R-:W5:Y:S03]  /*9ed0*/  LDSM.16.M88.4 R100, [R118+0x5000] ;  /* 0x005000007664783b */ /* 0x000f660000000200 */
[C---:B---3--:R-:W-:Y:S08]  /*9ee0*/  HMMA.16816.F32.BF16 R4, R96.reuse, R108, R4 ;  /* 0x0000006c6004723c */ /* 0x048ff00000041804 */
[C---:B------:R-:W-:Y:S01]  /*9ef0*/  HMMA.16816.F32.BF16 R8, R96.reuse, R110, R8 ;  /* 0x0000006e6008723c */ /* 0x040fe20000041808 */
[----:B------:R-:W3:Y:S07]  /*9f00*/  LDSM.16.M88.4 R108, [R118+0x5400] ;  /* 0x00540000766c783b */ /* 0x000eee0000000200 */
[C---:B----4-:R-:W-:Y:S08]  /*9f10*/  HMMA.16816.F32.BF16 R12, R96.reuse, R104, R12 ;  /* 0x00000068600c723c */ /* 0x050ff0000004180c */
[C---:B------:R-:W-:Y:S01]  /*9f20*/  HMMA.16816.F32.BF16 R16, R96.reuse, R106, R16 ;  /* 0x0000006a6010723c */ /* 0x040fe20000041810 */
[----:B------:R-:W4:Y:S07]  /*9f30*/  LDSM.16.M88.4 R104, [R118+0x5800] ;  /* 0x005800007668783b */ /* 0x000f2e0000000200 */
[C---:B--2---:R-:W-:Y:S08]  /*9f40*/  HMMA.16816.F32.BF16 R20, R96.reuse, R112, R20 ;  /* 0x000000706014723c */ /* 0x044ff00000041814 */
[C---:B------:R-:W-:Y:S01]  /*9f50*/  HMMA.16816.F32.BF16 R24, R96.reuse, R114, R24 ;  /* 0x000000726018723c */ /* 0x040fe20000041818 */
[----:B------:R-:W2:Y:S07]  /*9f60*/  LDSM.16.M88.4 R112, [R118+0x5c00] ;  /* 0x005c00007670783b */ /* 0x000eae0000000200 */
[C---:B-1----:R-:W-:Y:S08]  /*9f70*/  HMMA.16816.F32.BF16 R28, R96.reuse, R88, R28 ;  /* 0x00000058601c723c */ /* 0x042ff0000004181c */
[----:B------:R-:W-:Y:S01]  /*9f80*/  HMMA.16816.F32.BF16 R32, R96, R90, R32 ;  /* 0x0000005a6020723c */ /* 0x000fe20000041820 */
[----:B------:R-:W-:Y:S04]  /*9f90*/  LDSM.16.M88.4 R88, [R117+0x2000] ;  /* 0x002000007558783b */ /* 0x000fe80000000200 */
[----:B------:R-:W1:Y:S03]  /*9fa0*/  LDSM.16.M88.4 R96, [R87+0x5000] ;  /* 0x005000005760783b */ /* 0x000e660000000200 */
[C---:B-----5:R-:W-:Y:S08]  /*9fb0*/  HMMA.16816.F32.BF16 R4, R92.reuse, R100, R4 ;  /* 0x000000645c04723c */ /* 0x060ff00000041804 */
[C---:B------:R-:W-:Y:S01]  /*9fc0*/  HMMA.16816.F32.BF16 R8, R92.reuse, R102, R8 ;  /* 0x000000665c08723c */ /* 0x040fe20000041808 */
[----:B------:R-:W5:Y:S07]  /*9fd0*/  LDSM.16.M88.4 R100, [R87+0x5400] ;  /* 0x005400005764783b */ /* 0x000f6e0000000200 */
[C---:B---3--:R-:W-:Y:S08]  /*9fe0*/  HMMA.16816.F32.BF16 R12, R92.reuse, R108, R12 ;  /* 0x0000006c5c0c723c */ /* 0x048ff0000004180c */
[C---:B------:R-:W-:Y:S01]  /*9ff0*/  HMMA.16816.F32.BF16 R16, R92.reuse, R110, R16 ;  /* 0x0000006e5c10723c */ /* 0x040fe20000041810 */
[----:B------:R-:W3:Y:S07]  /*a000*/  LDSM.16.M88.4 R108, [R87+0x5800] ;  /* 0x00580000576c783b */ /* 0x000eee0000000200 */
[C---:B----4-:R-:W-:Y:S08]  /*a010*/  HMMA.16816.F32.BF16 R20, R92.reuse, R104, R20 ;  /* 0x000000685c14723c */ /* 0x050ff00000041814 */
[C---:B------:R-:W-:Y:S01]  /*a020*/  HMMA.16816.F32.BF16 R24, R92.reuse, R106, R24 ;  /* 0x0000006a5c18723c */ /* 0x040fe20000041818 */
[----:B------:R-:W4:Y:S01]  /*a030*/  LDSM.16.M88.4 R104, [R87+0x5c00] ;  /* 0x005c00005768783b */ /* 0x000f220000000200 */
[----:B------:R-:W-:Y:S04]  /*a040*/  DEPBAR.LE SB0, 0x0 ;  /* 0x000080000000791a */ /* 0x000fe80000000000 */
[----:B------:R-:W-:Y:S02]  /*a050*/  BAR.SYNC.DEFER_BLOCKING 0x0 ;  /* 0x0000000000007b1d */ /* 0x000fe40000010000 */
[C---:B--2---:R-:W-:Y:S08]  /*a060*/  HMMA.16816.F32.BF16 R28, R92.reuse, R112, R28 ;  /* 0x000000705c1c723c */ /* 0x044ff0000004181c */
[----:B------:R-:W-:Y:S08]  /*a070*/  HMMA.16816.F32.BF16 R32, R92, R114, R32 ;  /* 0x000000725c20723c */ /* 0x000ff00000041820 */
[C---:B-1----:R-:W-:Y:S08]  /*a080*/  HMMA.16816.F32.BF16 R4, R88.reuse, R96, R4 ;  /* 0x000000605804723c */ /* 0x042ff00000041804 */
[C---:B------:R-:W-:Y:S08]  /*a090*/  HMMA.16816.F32.BF16 R8, R88.reuse, R98, R8 ;  /* 0x000000625808723c */ /* 0x040ff00000041808 */
[C---:B-----5:R-:W-:Y:S08]  /*a0a0*/  HMMA.16816.F32.BF16 R12, R88.reuse, R100, R12 ;  /* 0x00000064580c723c */ /* 0x060ff0000004180c */
[C---:B------:R-:W-:Y:S08]  /*a0b0*/  HMMA.16816.F32.BF16 R16, R88.reuse, R102, R16 ;  /* 0x000000665810723c */ /* 0x040ff00000041810 */
[C---:B---3--:R-:W-:Y:S08]  /*a0c0*/  HMMA.16816.F32.BF16 R20, R88.reuse, R108, R20 ;  /* 0x0000006c5814723c */ /* 0x048ff00000041814 */
[C---:B------:R-:W-:Y:S08]  /*a0d0*/  HMMA.16816.F32.BF16 R24, R88.reuse, R110, R24 ;  /* 0x0000006e5818723c */ /* 0x040ff00000041818 */
[C---:B----4-:R-:W-:Y:S08]  /*a0e0*/  HMMA.16816.F32.BF16 R28, R88.reuse, R104, R28 ;  /* 0x00000068581c723c */ /* 0x050ff0000004181c */
[----:B------:R-:W-:Y:S01]  /*a0f0*/  HMMA.16816.F32.BF16 R32, R88, R106, R32 ;  /* 0x0000006a5820723c */ /* 0x000fe20000041820 */
[----:B------:R-:W-:-:S07]  /*a100*/  @P0 BRA `(.L_x_852) ;  /* 0xfffff40000000947 */ /* 0x000fce000383ffff */
.L_x_851:
        /* <DEDUP_REMOVED lines=24> */
[----:B------:R-:W-:Y:S02]  /*a290*/  LOP3.LUT R95, R126, UR29, RZ, 0x3c, !PT ;  /* 0x0000001d7e5f7c12 */ /* 0x000fe4000f8e3cff */
[----:B------:R-:W-:Y:S02]  /*a2a0*/  FMNMX.FTZ R0, R28, R89, !PT ;  /* 0x000000591c007209 */ /* 0x000fe40007810000 */
[----:B------:R-:W-:Y:S02]  /*a2b0*/  LOP3.LUT R204, R181, UR15, R184, 0x96, !PT ;  /* 0x0000000fb5cc7c12 */ /* 0x000fe4000f8e96b8 */
[----:B------:R-:W-:Y:S02]  /*a2c0*/  FMNMX.FTZ R89, R29, R0, !PT ;  /* 0x000000001d597209 */ /* 0x000fe40007810000 */
[----:B------:R-:W-:Y:S01]  /*a2d0*/  IADD3 R126, R126, 0x1, RZ ;  /* 0x000000017e7e7810 */ /* 0x000fe20007ffe0ff */
[----:B------:R-:W-:Y:S01]  /*a2e0*/  IMAD.WIDE.U32 R204, R204, -0x326172a9, RZ ;  /* 0xcd9e8d57cccc7825 */ /* 0x000fe200078e00ff */
[----:B------:R-:W-:Y:S02]  /*a2f0*/  FMNMX.FTZ R0, R32, R89, !PT ;  /* 0x0000005920007209 */ /* 0x000fe40007810000 */
[----:B------:R-:W-:Y:S02]  /*a300*/  FMNMX.FTZ R89, R27, R2, !PT ;  /* 0x000000021b597209 */ /* 0x000fe40007810000 */
[----:B------:R-:W-:Y:S02]  /*a310*/  FMNMX.FTZ R97, R33, R0, !PT ;  /* 0x0000000021617209 */ /* 0x000fe40007810000 */
[----:B------:R-:W-:Y:S03]  /*a320*/  FMNMX.FTZ R2, R30, R89, !PT ;  /* 0x000000591e027209 */ /* 0x000fe60007810000 */
[----:B------:R-:W1:Y:S01]  /*a330*/  SHFL.BFLY PT, R0, R97, 0x2, 0x1f ;  /* 0x0c401f0061007f89 */ /* 0x000e6200000e0000 */
[----:B------:R-:W-:Y:S04]  /*a340*/  FMNMX.FTZ R89, R31, R2, !PT ;  /* 0x000000021f597209 */ /* 0x000fe80007810000 */
[----:B------:R-:W-:Y:S04]  /*a350*/  FMNMX.FTZ R2, R34, R89, !PT ;  /* 0x0000005922027209 */ /* 0x000fe80007810000 */
[----:B------:R-:W-:Y:S05]  /*a360*/  FMNMX.FTZ R93, R35, R2, !PT ;  /* 0x00000002235d7209 */ /* 0x000fea0007810000 */
[----:B------:R-:W2:Y:S01]  /*a370*/  SHFL.BFLY PT, R84, R93, 0x2, 0x1f ;  /* 0x0c401f005d547f89 */ /* 0x000ea200000e0000 */
[----:B-1----:R-:W-:Y:S02]  /*a380*/  FMNMX.FTZ R91, R97, R0, !PT ;  /* 0x00000000615b7209 */ /* 0x002fe40007810000 */
[----:B------:R-:W-:Y:S05]  /*a390*/  LOP3.LUT R0, R185, R95, RZ, 0x3c, !PT ;  /* 0x0000005fb9007212 */ /* 0x000fea00078e3cff */
[----:B------:R-:W1:Y:S01]  /*a3a0*/  SHFL.BFLY PT, R2, R91, 0x1, 0x1f ;  /* 0x0c201f005b027f89 */ /* 0x000e6200000e0000 */
[----:B------:R-:W-:Y:S05]  /*a3b0*/  IMAD.WIDE.U32 R208, R0, -0x326172a9, RZ ;  /* 0xcd9e8d5700d07825 */ /* 0x000fea00078e00ff */
[----:B------:R-:W-:Y:S02]  /*a3c0*/  LOP3.LUT R208, R205, UR14, R208, 0x96, !PT ;  /* 0x0000000ecdd07c12 */ /* 0x000fe4000f8e96d0 */
[----:B--2---:R-:W-:Y:S02]  /*a3d0*/  FMNMX.FTZ R89, R93, R84, !PT ;  /* 0x000000545d597209 */ /* 0x004fe40007810000 */
[----:B------:R-:W-:Y:S01]  /*a3e0*/  LOP3.LUT R84, R209, UR16, R182, 0x96, !PT ;  /* 0x00000010d1547c12 */ /* 0x000fe2000f8e96b6 */
[----:B------:R-:W-:Y:S02]  /*a3f0*/  IMAD.WIDE.U32 R208, R208, -0x2daee0ad, RZ ;  /* 0xd2511f53d0d07825 */ /* 0x000fe400078e00ff */
[----:B------:R-:W2:Y:S02]  /*a400*/  SHFL.BFLY PT, R0, R89, 0x1, 0x1f ;  /* 0x0c201f0059007f89 */ /* 0x000ea400000e0000 */
[----:B------:R-:W-:Y:S05]  /*a410*/  IMAD.WIDE.U32 R200, R84, -0x2daee0ad, RZ ;  /* 0xd2511f5354c87825 */ /* 0x000fea00078e00ff */
[----:B------:R-:W-:Y:S02]  /*a420*/  LOP3.LUT R84, R201, UR13, R180, 0x96, !PT ;  /* 0x0000000dc9547c12 */ /* 0x000fe4000f8e96b4 */
[----:B------:R-:W-:Y:S02]  /*a430*/  LOP3.LUT R200, R209, UR11, R200, 0x96, !PT ;  /* 0x0000000bd1c87c12 */ /* 0x000fe4000f8e96c8 */
[----:B-1----:R-:W-:Y:S01]  /*a440*/  FMNMX.FTZ R2, R91, R2, !PT ;  /* 0x000000025b027209 */ /* 0x002fe20007810000 */
[----:B------:R-:W-:Y:S03]  /*a450*/  IMAD.WIDE.U32 R114, R84, -0x326172a9, RZ ;  /* 0xcd9e8d5754727825 */ /* 0x000fe600078e00ff */
[----:B------:R-:W-:Y:S01]  /*a460*/  FSETP.NEU.FTZ.AND P0, PT, R2, -INF , PT ;  /* 0xff8000000200780b */ /* 0x000fe20003f1d000 */
[----:B------:R-:W-:Y:S01]  /*a470*/  IMAD.WIDE.U32 R200, R200, -0x326172a9, RZ ;  /* 0xcd9e8d57c8c87825 */ /* 0x000fe200078e00ff */
[----:B------:R-:W-:Y:S03]  /*a480*/  LOP3.LUT R84, R115, UR12, R204, 0x96, !PT ;  /* 0x0000000c73547c12 */ /* 0x000fe6000f8e96cc */
[----:B------:R-:W-:Y:S01]  /*a490*/  FMUL.FTZ R104, R2, c[0x0][0x23c] ;  /* 0x00008f0002687a20 */ /* 0x000fe20000410000 */
[----:B------:R-:W-:Y:S01]  /*a4a0*/  LOP3.LUT R114, R201, UR10, R114, 0x96, !PT ;  /* 0x0000000ac9727c12 */ /* 0x000fe2000f8e9672 */
[----:B------:R-:W-:Y:S01]  /*a4b0*/  IMAD.WIDE.U32 R206, R84, -0x2daee0ad, RZ ;  /* 0xd2511f5354ce7825 */ /* 0x000fe200078e00ff */
[----:B--2---:R-:W-:Y:S02]  /*a4c0*/  FMNMX.FTZ R0, R89, R0, !PT ;  /* 0x0000000059007209 */ /* 0x004fe40007810000 */
[----:B------:R-:W-:Y:S01]  /*a4d0*/  FSEL R104, R104, RZ, P0 ;  /* 0x000000ff68687208 */ /* 0x000fe20000000000 */
[----:B------:R-:W-:Y:S01]  /*a4e0*/  IMAD.WIDE.U32 R114, R114, -0x2daee0ad, RZ ;  /* 0xd2511f5372727825 */ /* 0x000fe200078e00ff */
[----:B------:R-:W-:Y:S02]  /*a4f0*/  LOP3.LUT R208, R207, UR9, R208, 0x96, !PT ;  /* 0x00000009cfd07c12 */ /* 0x000fe4000f8e96d0 */
[----:B------:R-:W-:Y:S01]  /*a500*/  FSETP.NEU.FTZ.AND P0, PT, R0, -INF , PT ;  /* 0xff8000000000780b */ /* 0x000fe20003f1d000 */
[----:B------:R-:W-:Y:S01]  /*a510*/  FFMA.FTZ R96, R4, c[0x0][0x23c], -R104 ;  /* 0x00008f0004607a23 */ /* 0x000fe20000010868 */
[----:B------:R-:W-:Y:S01]  /*a520*/  LOP3.LUT R206, R115, UR7, R206, 0x96, !PT ;  /* 0x0000000773ce7c12 */ /* 0x000fe2000f8e96ce */
[----:B------:R-:W-:Y:S02]  /*a530*/  FFMA.FTZ R127, R5, c[0x0][0x23c], -R104 ;  /* 0x00008f00057f7a23 */ /* 0x000fe40000010868 */
[----:B------:R-:W-:Y:S02]  /*a540*/  FMUL.FTZ R106, R0, c[0x0][0x23c] ;  /* 0x00008f00006a7a20 */ /* 0x000fe40000410000 */
[----:B------:R-:W-:Y:S01]  /*a550*/  MUFU.EX2 R96, R96 ;  /* 0x0000006000607308 */ /* 0x000fe20000000800 */
[----:B------:R-:W-:Y:S02]  /*a560*/  IMAD.WIDE.U32 R206, R206, -0x326172a9, RZ ;  /* 0xcd9e8d57cece7825 */ /* 0x000fe400078e00ff */
[----:B------:R-:W-:Y:S02]  /*a570*/  FSEL R106, R106, RZ, P0 ;  /* 0x000000ff6a6a7208 */ /* 0x000fe40000000000 */
[----:B------:R-:W-:Y:S01]  /*a580*/  IADD3 R190, P0, R188, UR5, RZ ;  /* 0x00000005bcbe7c10 */ /* 0x000fe2000ff1e0ff */
[----:B------:R-:W-:Y:S01]  /*a590*/  IMAD.WIDE.U32 R208, R208, -0x326172a9, RZ ;  /* 0xcd9e8d57d0d07825 */ /* 0x000fe200078e00ff */
[----:B------:R-:W-:Y:S02]  /*a5a0*/  SHF.R.U32.HI R98, RZ, 0x18, R206 ;  /* 0x00000018ff627819 */ /* 0x000fe400000116ce */
[----:B------:R-:W-:Y:S01]  /*a5b0*/  IADD3.X R191, R189, UR6, RZ, P0, !PT ;  /* 0x00000006bdbf7c10 */ /* 0x000fe200087fe4ff */
[----:B------:R-:W1:Y:S01]  /*a5c0*/  MUFU.EX2 R127, R127 ;  /* 0x0000007f007f7308 */ /* 0x000e620000000800 */
[----:B------:R-:W-:Y:S01]  /*a5d0*/  LOP3.LUT R84, R207, UR17, R208, 0x96, !PT ;  /* 0x00000011cf547c12 */ /* 0x000fe2000f8e96d0 */
[----:B------:R-:W-:Y:S01]  /*a5e0*/  FFMA.FTZ R210, R6, c[0x0][0x23c], -R106 ;  /* 0x00008f0006d27a23 */ /* 0x000fe2000001086a */
[----:B------:R-:W-:Y:S01]  /*a5f0*/  LOP3.LUT R200, R209, UR8, R200, 0x96, !PT ;  /* 0x00000008d1c87c12 */ /* 0x000fe2000f8e96c8 */
[----:B------:R-:W-:Y:S01]  /*a600*/  FFMA.FTZ R197, R7, c[0x0][0x23c], -R106 ;  /* 0x00008f0007c57a23 */ /* 0x000fe2000001086a */
[C---:B------:R-:W-:Y:S01]  /*a610*/  LOP3.LUT R92, R84.reuse, 0xff, RZ, 0xc0, !PT ;  /* 0x000000ff545c7812 */ /* 0x040fe200078ec0ff */
[----:B------:R-:W-:Y:S01]  /*a620*/  FFMA.FTZ R110, R29, c[0x0][0x23c], -R104 ;  /* 0x00008f001d6e7a23 */ /* 0x000fe20000010868 */
[----:B------:R-:W-:Y:S01]  /*a630*/  LOP3.LUT R88, R84, 0xffff, RZ, 0xc0, !PT ;  /* 0x0000ffff54587812 */ /* 0x000fe200078ec0ff */
[----:B------:R-:W-:Y:S01]  /*a640*/  FFMA.FTZ R199, R10, c[0x0][0x23c], -R106 ;  /* 0x00008f000ac77a23 */ /* 0x000fe2000001086a */
[----:B------:R-:W-:Y:S01]  /*a650*/  ISETP.GE.U32.AND P6, PT, R163, R92, PT ;  /* 0x0000005ca300720c */ /* 0x000fe20003fc6070 */
[----:B------:R-:W-:Y:S01]  /*a660*/  MUFU.EX2 R210, R210 ;  /* 0x000000d200d27308 */ /* 0x000fe20000000800 */
[----:B------:R-:W-:Y:S01]  /*a670*/  SHF.R.U32.HI R90, RZ, 0x10, R84 ;  /* 0x00000010ff5a7819 */ /* 0x000fe20000011654 */
[----:B------:R-:W-:Y:S01]  /*a680*/  FFMA.FTZ R194, R11, c[0x0][0x23c], -R106 ;  /* 0x00008f000bc27a23 */ /* 0x000fe2000001086a */
[----:B------:R-:W-:Y:S01]  /*a690*/  SHF.R.U32.HI R88, RZ, 0x8, R88 ;  /* 0x00000008ff587819 */ /* 0x000fe20000011658 */
[----:B------:R-:W-:Y:S01]  /*a6a0*/  IMAD.WIDE.U32 R200, R200, -0x2daee0ad, RZ ;  /* 0xd2511f53c8c87825 */ /* 0x000fe200078e00ff */
[----:B------:R-:W-:Y:S02]  /*a6b0*/  LOP3.LUT R90, R90, 0xff, RZ, 0xc0, !PT ;  /* 0x000000ff5a5a7812 */ /* 0x000fe400078ec0ff */
[----:B------:R-:W-:Y:S01]  /*a6c0*/  LOP3.LUT R88, R88, 0xffff, RZ, 0xc0, !PT ;  /* 0x0000ffff58587812 */ /* 0x000fe200078ec0ff */
[--C-:B------:R-:W-:Y:S01]  /*a6d0*/  FFMA.FTZ R202, R14, c[0x0][0x23c], -R106.reuse ;  /* 0x00008f000eca7a23 */ /* 0x100fe2000001086a */
[C---:B------:R-:W-:Y:S01]  /*a6e0*/  ISETP.GE.U32.AND P1, PT, R163.reuse, R90, PT ;  /* 0x0000005aa300720c */ /* 0x040fe20003f26070 */
[----:B------:R-:W2:Y:S01]  /*a6f0*/  MUFU.EX2 R197, R197 ;  /* 0x000000c500c57308 */ /* 0x000ea20000000800 */
[----:B------:R-:W-:Y:S01]  /*a700*/  ISETP.GE.U32.AND P2, PT, R163, R88, PT ;  /* 0x00000058a300720c */ /* 0x000fe20003f46070 */
[--C-:B------:R-:W-:Y:S01]  /*a710*/  FFMA.FTZ R192, R19, c[0x0][0x23c], -R106.reuse ;  /* 0x00008f0013c07a23 */ /* 0x100fe2000001086a */
[----:B------:R-:W-:Y:S01]  /*a720*/  LOP3.LUT R90, R206, 0xff, RZ, 0xc0, !PT ;  /* 0x000000ffce5a7812 */ /* 0x000fe200078ec0ff */
[----:B------:R-:W-:Y:S01]  /*a730*/  FFMA.FTZ R113, R22, c[0x0][0x23c], -R106 ;  /* 0x00008f0016717a23 */ /* 0x000fe2000001086a */
[----:B-1----:R-:W-:Y:S01]  /*a740*/  F2FP.BF16.PACK_AB R89, R127, R96 ;  /* 0x000000607f59723e */ /* 0x002fe200000010ff */
[----:B------:R-:W-:Y:S01]  /*a750*/  FFMA.FTZ R196, R8, c[0x0][0x23c], -R104 ;  /* 0x00008f0008c47a23 */ /* 0x000fe20000010868 */
[----:B------:R-:W-:Y:S01]  /*a760*/  SHF.R.U32.HI R84, RZ, 0x18, R84 ;  /* 0x00000018ff547819 */ /* 0x000fe20000011654 */
[----:B------:R-:W-:Y:S01]  /*a770*/  FFMA.FTZ R105, R9, c[0x0][0x23c], -R104 ;  /* 0x00008f0009697a23 */ /* 0x000fe20000010868 */
[----:B------:R-:W-:Y:S01]  /*a780*/  PRMT R88, R89, 0x7632, R88 ;  /* 0x0000763259587816 */ /* 0x000fe20000000058 */
[----:B------:R-:W-:Y:S01]  /*a790*/  @!P6 HFMA2.BF16_V2 R146, -RZ.H0_H0, RZ.H0_H0, -R89.H0_H0 ;  /* 0x200000ffff92e231 */ /* 0x000fe20000340959 */
[----:B------:R-:W-:Y:S01]  /*a7a0*/  ISETP.GE.U32.AND P0, PT, R163, R90, PT ;  /* 0x0000005aa300720c */ /* 0x000fe20003f06070 */
[----:B------:R-:W-:Y:S01]  /*a7b0*/  MUFU.EX2 R196, R196 ;  /* 0x000000c400c47308 */ /* 0x000fe20000000800 */
[----:B------:R-:W-:Y:S01]  /*a7c0*/  PRMT R90, R89, 0x5410, R88 ;  /* 0x00005410595a7816 */ /* 0x000fe20000000058 */
[----:B------:R-:W-:Y:S01]  /*a7d0*/  FADD.FTZ R85, -R0, R85 ;  /* 0x0000005500557221 */ /* 0x000fe20000010100 */
[----:B------:R-:W-:Y:S01]  /*a7e0*/  @!P6 PRMT R89, R146, 0x5410, RZ ;  /* 0x000054109259e816 */ /* 0x000fe200000000ff */
[----:B------:R-:W-:Y:S01]  /*a7f0*/  @!P2 HFMA2.BF16_V2 R136, -RZ.H0_H0, RZ.H0_H0, -R88.H0_H0 ;  /* 0x200000ffff88a231 */ /* 0x000fe20000340958 */
[----:B------:R-:W-:Y:S01]  /*a800*/  ISETP.GE.U32.AND P6, PT, R163, R84, PT ;  /* 0x00000054a300720c */ /* 0x000fe20003fc6070 */
[----:B------:R-:W-:Y:S01]  /*a810*/  FMUL.FTZ R84, R85, c[0x0][0x23c] ;  /* 0x00008f0055547a20 */ /* 0x000fe20000410000 */
[----:B------:R-:W-:Y:S01]  /*a820*/  LOP3.LUT R92, R206, 0xffff, RZ, 0xc0, !PT ;  /* 0x0000ffffce5c7812 */ /* 0x000fe200078ec0ff */
[----:B------:R-:W-:Y:S01]  /*a830*/  STG.E.U16 [R188.64], R89 ;  /* 0x00000059bc007986 */ /* 0x000fe2000c10151a */
[----:B------:R-:W-:Y:S01]  /*a840*/  @!P2 PRMT R88, R136, 0x5410, RZ ;  /* 0x000054108858a816 */ /* 0x000fe200000000ff */
[----:B------:R-:W1:Y:S01]  /*a850*/  MUFU.EX2 R105, R105 ;  /* 0x0000006900697308 */ /* 0x000e620000000800 */
[----:B------:R-:W-:Y:S01]  /*a860*/  SHF.R.U32.HI R92, RZ, 0x8, R92 ;  /* 0x00000008ff5c7819 */ /* 0x000fe2000001165c */
[----:B------:R-:W-:Y:S01]  /*a870*/  FFMA.FTZ R112, R23, c[0x0][0x23c], -R106 ;  /* 0x00008f0017707a23 */ /* 0x000fe2000001086a */
[----:B--2---:R-:W-:Y:S01]  /*a880*/  F2FP.BF16.PACK_AB R95, R197, R210 ;  /* 0x000000d2c55f723e */ /* 0x004fe200000010ff */
[----:B------:R-:W-:Y:S01]  /*a890*/  STG.E.U16 [R188.64+0x2], R88 ;  /* 0x00000258bc007986 */ /* 0x000fe2000c10151a */
[----:B------:R-:W-:Y:S01]  /*a8a0*/  LOP3.LUT R92, R92, 0xffff, RZ, 0xc0, !PT ;  /* 0x0000ffff5c5c7812 */ /* 0x000fe200078ec0ff */
[----:B------:R-:W-:Y:S01]  /*a8b0*/  FFMA.FTZ R103, R25, c[0x0][0x23c], -R104 ;  /* 0x00008f0019677a23 */ /* 0x000fe20000010868 */
[----:B------:R-:W-:Y:S01]  /*a8c0*/  PRMT R94, R95, 0x7632, R94 ;  /* 0x000076325f5e7816 */ /* 0x000fe2000000005e */
[----:B------:R-:W-:Y:S01]  /*a8d0*/  @!P1 HFMA2.BF16_V2 R135, -RZ.H0_H0, RZ.H0_H0, -R95.H0_H0 ;  /* 0x200000ffff879231 */ /* 0x000fe2000034095f */
[----:B------:R-:W-:Y:S01]  /*a8e0*/  ISETP.GE.U32.AND P2, PT, R163, R98, PT ;  /* 0x00000062a300720c */ /* 0x000fe20003f46070 */
[----:B------:R-:W2:Y:S01]  /*a8f0*/  MUFU.EX2 R84, R84 ;  /* 0x0000005400547308 */ /* 0x000ea20000000800 */
[----:B------:R-:W-:Y:S01]  /*a900*/  PRMT R91, R95, 0x5410, R94 ;  /* 0x000054105f5b7816 */ /* 0x000fe2000000005e */
[----:B------:R-:W-:Y:S01]  /*a910*/  @!P6 HFMA2.BF16_V2 R134, -RZ.H0_H0, RZ.H0_H0, -R94.H0_H0 ;  /* 0x200000ffff86e231 */ /* 0x000fe2000034095e */
[----:B------:R-:W-:Y:S01]  /*a920*/  @!P1 PRMT R95, R135, 0x5410, RZ ;  /* 0x00005410875f9816 */ /* 0x000fe200000000ff */
[----:B------:R-:W-:Y:S01]  /*a930*/  FFMA.FTZ R124, R26, c[0x0][0x23c], -R106 ;  /* 0x00008f001a7c7a23 */ /* 0x000fe2000001086a */
[----:B------:R-:W-:Y:S01]  /*a940*/  ISETP.GE.U32.AND P1, PT, R163, R92, PT ;  /* 0x0000005ca300720c */ /* 0x000fe20003f26070 */
[----:B------:R-:W-:Y:S01]  /*a950*/  FADD.FTZ R85, -R2, R3 ;  /* 0x0000000302557221 */ /* 0x000fe20000010100 */
[----:B------:R-:W-:Y:S01]  /*a960*/  LOP3.LUT R98, R201, UR18, R114, 0x96, !PT ;  /* 0x00000012c9627c12 */ /* 0x000fe2000f8e9672 */
[----:B------:R-:W-:Y:S01]  /*a970*/  FFMA.FTZ R198, R12, c[0x0][0x23c], -R104 ;  /* 0x00008f000cc67a23 */ /* 0x000fe20000010868 */
[----:B------:R-:W-:Y:S01]  /*a980*/  SHF.R.U32.HI R97, RZ, 0x10, R206 ;  /* 0x00000010ff617819 */ /* 0x000fe200000116ce */
[----:B------:R-:W-:Y:S01]  /*a990*/  MUFU.EX2 R199, R199 ;  /* 0x000000c700c77308 */ /* 0x000fe20000000800 */
[----:B------:R-:W-:Y:S01]  /*a9a0*/  LOP3.LUT R100, R98, 0xffff, RZ, 0xc0, !PT ;  /* 0x0000ffff62647812 */ /* 0x000fe200078ec0ff */
[----:B------:R-:W-:Y:S01]  /*a9b0*/  FFMA.FTZ R129, R13, c[0x0][0x23c], -R104 ;  /* 0x00008f000d817a23 */ /* 0x000fe20000010868 */
[----:B------:R-:W-:Y:S01]  /*a9c0*/  LOP3.LUT R102, R97, 0xff, RZ, 0xc0, !PT ;  /* 0x000000ff61667812 */ /* 0x000fe200078ec0ff */
[----:B------:R-:W-:Y:S01]  /*a9d0*/  STG.E.U16 [R190.64], R95 ;  /* 0x0000005fbe007986 */ /* 0x000fe2000c10151a */
[----:B-1----:R-:W-:Y:S01]  /*a9e0*/  F2FP.BF16.PACK_AB R93, R105, R196 ;  /* 0x000000c4695d723e */ /* 0x002fe200000010ff */
[----:B------:R-:W-:Y:S01]  /*a9f0*/  FMUL.FTZ R3, R85, c[0x0][0x23c] ;  /* 0x00008f0055037a20 */ /* 0x000fe20000410000 */
[----:B------:R-:W-:Y:S01]  /*aa00*/  SHF.R.U32.HI R100, RZ, 0x8, R100 ;  /* 0x00000008ff647819 */ /* 0x000fe20000011664 */
[----:B------:R-:W-:Y:S01]  /*aa10*/  FFMA.FTZ R97, R15, c[0x0][0x23c], -R106 ;  /* 0x00008f000f617a23 */ /* 0x000fe2000001086a */
[----:B------:R-:W-:Y:S01]  /*aa20*/  PRMT R92, R93, 0x7632, R92 ;  /* 0x000076325d5c7816 */ /* 0x000fe2000000005c */
[----:B------:R-:W1:Y:S01]  /*aa30*/  MUFU.EX2 R194, R194 ;  /* 0x000000c200c27308 */ /* 0x000e620000000800 */
[----:B------:R-:W-:Y:S01]  /*aa40*/  LOP3.LUT R100, R100, 0xffff, RZ, 0xc0, !PT ;  /* 0x0000ffff64647812 */ /* 0x000fe200078ec0ff */
[----:B------:R-:W-:Y:S01]  /*aa50*/  @!P0 HFMA2.BF16_V2 R133, -RZ.H0_H0, RZ.H0_H0, -R93.H0_H0 ;  /* 0x200000ffff858231 */ /* 0x000fe2000034095d */
[----:B------:R-:W-:Y:S01]  /*aa60*/  @!P6 PRMT R94, R134, 0x5410, RZ ;  /* 0x00005410865ee816 */ /* 0x000fe200000000ff */
[----:B------:R-:W-:Y:S01]  /*aa70*/  @!P1 HFMA2.BF16_V2 R132, -RZ.H0_H0, RZ.H0_H0, -R92.H0_H0 ;  /* 0x200000ffff849231 */ /* 0x000fe2000034095c */
[----:B------:R-:W-:Y:S01]  /*aa80*/  ISETP.GE.U32.AND P6, PT, R163, R102, PT ;  /* 0x00000066a300720c */ /* 0x000fe20003fc6070 */
[----:B--2---:R-:W-:Y:S01]  /*aa90*/  FFMA.FTZ R210, R84, R121, R210 ;  /* 0x0000007954d27223 */ /* 0x004fe200000100d2 */
[----:B------:R-:W-:Y:S01]  /*aaa0*/  PRMT R102, R93, 0x5410, R92 ;  /* 0x000054105d667816 */ /* 0x000fe2000000005c */
[----:B------:R-:W-:Y:S01]  /*aab0*/  STG.E.U16 [R190.64+0x2], R94 ;  /* 0x0000025ebe007986 */ /* 0x000fe2000c10151a */
[----:B------:R-:W-:Y:S01]  /*aac0*/  @!P1 PRMT R92, R132, 0x5410, RZ ;  /* 0x00005410845c9816 */ /* 0x000fe200000000ff */
[----:B------:R-:W-:Y:S01]  /*aad0*/  MUFU.EX2 R198, R198 ;  /* 0x000000c600c67308 */ /* 0x000fe20000000800 */
[----:B------:R-:W-:Y:S01]  /*aae0*/  ISETP.GE.U32.AND P1, PT, R163, R100, PT ;  /* 0x00000064a300720c */ /* 0x000fe20003f26070 */
[----:B------:R-:W-:Y:S01]  /*aaf0*/  FMUL.FTZ R26, R84, R74 ;  /* 0x0000004a541a7220 */ /* 0x000fe20000410000 */
[----:B------:R-:W-:Y:S01]  /*ab00*/  SHF.R.U32.HI R19, RZ, 0x10, R98 ;  /* 0x00000010ff137819 */ /* 0x000fe20000011662 */
[----:B------:R-:W-:Y:S01]  /*ab10*/  STG.E.U16 [R188.64+0x12], R92 ;  /* 0x0000125cbc007986 */ /* 0x000fe2000c10151a */
[----:B------:R-:W-:Y:S01]  /*ab20*/  LOP3.LUT R108, R98, 0xff, RZ, 0xc0, !PT ;  /* 0x000000ff626c7812 */ /* 0x000fe200078ec0ff */
[----:B------:R-:W-:Y:S01]  /*ab30*/  FFMA.FTZ R122, R27, c[0x0][0x23c], -R106 ;  /* 0x00008f001b7a7a23 */ /* 0x000fe2000001086a */
[----:B------:R-:W-:Y:S01]  /*ab40*/  LOP3.LUT R22, R19, 0xff, RZ, 0xc0, !PT ;  /* 0x000000ff13167812 */ /* 0x000fe200078ec0ff */
[----:B------:R-:W-:Y:S01]  /*ab50*/  FMUL.FTZ R27, R84, R75 ;  /* 0x0000004b541b7220 */ /* 0x000fe20000410000 */
[----:B------:R-:W-:Y:S01]  /*ab60*/  SHF.R.U32.HI R98, RZ, 0x18, R98 ;  /* 0x00000018ff627819 */ /* 0x000fe20000011662 */
[----:B------:R-:W2:Y:S01]  /*ab70*/  MUFU.EX2 R129, R129 ;  /* 0x0000008100817308 */ /* 0x000ea20000000800 */
[----:B------:R-:W-:Y:S01]  /*ab80*/  SHF.R.U32.HI R19, RZ, 0x10, R200 ;  /* 0x00000010ff137819 */ /* 0x000fe200000116c8 */
[--C-:B------:R-:W-:Y:S01]  /*ab90*/  FFMA.FTZ R107, R34, c[0x0][0x23c], -R106.reuse ;  /* 0x00008f00226b7a23 */ /* 0x100fe2000001086a */
[----:B------:R-:W-:Y:S01]  /*aba0*/  @!P0 PRMT R93, R133, 0x5410, RZ ;  /* 0x00005410855d8816 */ /* 0x000fe200000000ff */
[----:B------:R-:W-:Y:S01]  /*abb0*/  FMUL.FTZ R34, R84, R82 ;  /* 0x0000005254227220 */ /* 0x000fe20000410000 */
[----:B-1----:R-:W-:Y:S01]  /*abc0*/  F2FP.BF16.PACK_AB R100, R194, R199 ;  /* 0x000000c7c264723e */ /* 0x002fe200000010ff */
[----:B------:R-:W-:Y:S01]  /*abd0*/  FFMA.FTZ R111, R30, c[0x0][0x23c], -R106 ;  /* 0x00008f001e6f7a23 */ /* 0x000fe2000001086a */
[----:B------:R-:W-:Y:S01]  /*abe0*/  ISETP.GE.U32.AND P0, PT, R163, R108, PT ;  /* 0x0000006ca300720c */ /* 0x000fe20003f06070 */
[----:B------:R-:W-:Y:S01]  /*abf0*/  STG.E.U16 [R188.64+0x10], R93 ;  /* 0x0000105dbc007986 */ /* 0x000fe2000c10151a */
[----:B------:R-:W-:Y:S01]  /*ac00*/  PRMT R99, R100, 0x7632, R99 ;  /* 0x0000763264637816 */ /* 0x000fe20000000063 */
[----:B------:R-:W1:Y:S01]  /*ac10*/  MUFU.EX2 R3, R3 ;  /* 0x0000000300037308 */ /* 0x000e620000000800 */
[----:B------:R-:W-:Y:S01]  /*ac20*/  LOP3.LUT R74, R200, 0xff, RZ, 0xc0, !PT ;  /* 0x000000ffc84a7812 */ /* 0x000fe200078ec0ff */
[----:B------:R-:W-:Y:S01]  /*ac30*/  @!P6 HFMA2.BF16_V2 R162, -RZ.H0_H0, RZ.H0_H0, -R100.H0_H0 ;  /* 0x200000ffffa2e231 */ /* 0x000fe20000340964 */
[----:B------:R-:W-:Y:S01]  /*ac40*/  PRMT R23, R100, 0x5410, R99 ;  /* 0x0000541064177816 */ /* 0x000fe20000000063 */
[----:B------:R-:W-:Y:S01]  /*ac50*/  @!P2 HFMA2.BF16_V2 R161, -RZ.H0_H0, RZ.H0_H0, -R99.H0_H0 ;  /* 0x200000ffffa1a231 */ /* 0x000fe20000340963 */
[----:B------:R-:W-:Y:S02]  /*ac60*/  FFMA.FTZ R108, R32, c[0x0][0x23c], -R104 ;  /* 0x00008f00206c7a23 */ /* 0x000fe40000010868 */
[----:B------:R-:W-:Y:S01]  /*ac70*/  @!P6 PRMT R100, R162, 0x5410, RZ ;  /* 0x00005410a264e816 */ /* 0x000fe200000000ff */
[----:B------:R-:W-:Y:S01]  /*ac80*/  FMUL.FTZ R30, R84, R78 ;  /* 0x0000004e541e7220 */ /* 0x000fe20000410000 */
[----:B------:R-:W-:Y:S01]  /*ac90*/  @!P2 PRMT R99, R161, 0x5410, RZ ;  /* 0x00005410a163a816 */ /* 0x000fe200000000ff */
[----:B------:R-:W-:Y:S01]  /*aca0*/  MUFU.EX2 R202, R202 ;  /* 0x000000ca00ca7308 */ /* 0x000fe20000000800 */
[C---:B------:R-:W-:Y:S01]  /*acb0*/  ISETP.GE.U32.AND P2, PT, R163.reuse, R22, PT ;  /* 0x00000016a300720c */ /* 0x040fe20003f46070 */
[----:B------:R-:W-:Y:S01]  /*acc0*/  STG.E.U16 [R190.64+0x10], R100 ;  /* 0x00001064be007986 */ /* 0x000fe2000c10151a */
[----:B------:R-:W-:Y:S01]  /*acd0*/  ISETP.GE.U32.AND P6, PT, R163, R98, PT ;  /* 0x00000062a300720c */ /* 0x000fe20003fc6070 */
[----:B------:R-:W-:Y:S01]  /*ace0*/  FFMA.FTZ R109, R31, c[0x0][0x23c], -R106 ;  /* 0x00008f001f6d7a23 */ /* 0x000fe2000001086a */
[----:B--2---:R-:W-:Y:S01]  /*acf0*/  F2FP.BF16.PACK_AB R101, R129, R198 ;  /* 0x000000c68165723e */ /* 0x004fe200000010ff */
[----:B------:R-:W-:Y:S01]  /*ad00*/  FFMA.FTZ R115, R24, c[0x0][0x23c], -R104 ;  /* 0x00008f0018737a23 */ /* 0x000fe20000010868 */
[----:B------:R-:W-:Y:S01]  /*ad10*/  STG.E.U16 [R190.64+0x12], R99 ;  /* 0x00001263be007986 */ /* 0x000fe2000c10151a */
[----:B------:R-:W-:Y:S01]  /*ad20*/  FMUL.FTZ R31, R84, R79 ;  /* 0x0000004f541f7220 */ /* 0x000fe20000410000 */
[C---:B------:R-:W-:Y:S01]  /*ad30*/  PRMT R98, R101.reuse, 0x7632, R98 ;  /* 0x0000763265627816 */ /* 0x040fe20000000062 */
[----:B------:R-:W2:Y:S01]  /*ad40*/  MUFU.EX2 R121, R97 ;  /* 0x0000006100797308 */ /* 0x000ea20000000800 */
[----:B------:R-:W-:Y:S01]  /*ad50*/  @!P0 HFMA2.BF16_V2 R160, -RZ.H0_H0, RZ.H0_H0, -R101.H0_H0 ;  /* 0x200000ffffa08231 */ /* 0x000fe20000340965 */
[----:B------:R-:W-:Y:S01]  /*ad60*/  FFMA.FTZ R130, R18, c[0x0][0x23c], -R106 ;  /* 0x00008f0012827a23 */ /* 0x000fe2000001086a */
[----:B------:R-:W-:Y:S01]  /*ad70*/  PRMT R22, R101, 0x5410, R98 ;  /* 0x0000541065167816 */ /* 0x000fe20000000062 */
[----:B-1----:R-:W-:Y:S01]  /*ad80*/  FMUL.FTZ R24, R3, R72 ;  /* 0x0000004803187220 */ /* 0x002fe20000410000 */
[----:B------:R-:W-:Y:S01]  /*ad90*/  LOP3.LUT R72, R200, 0xffff, RZ, 0xc0, !PT ;  /* 0x0000ffffc8487812 */ /* 0x000fe200078ec0ff */
[----:B------:R-:W-:Y:S01]  /*ada0*/  FFMA.FTZ R106, R35, c[0x0][0x23c], -R106 ;  /* 0x00008f00236a7a23 */ /* 0x000fe2000001086a */
[----:B------:R-:W-:Y:S01]  /*adb0*/  @!P0 PRMT R101, R160, 0x5410, RZ ;  /* 0x00005410a0658816 */ /* 0x000fe200000000ff */
[----:B------:R-:W-:Y:S01]  /*adc0*/  FMUL.FTZ R35, R84, R83 ;  /* 0x0000005354237220 */ /* 0x000fe20000410000 */
[----:B------:R-:W-:Y:S01]  /*add0*/  SHF.R.U32.HI R72, RZ, 0x8, R72 ;  /* 0x00000008ff487819 */ /* 0x000fe20000011648 */
[----:B------:R-:W-:Y:S01]  /*ade0*/  @!P1 HFMA2.BF16_V2 R159, -RZ.H0_H0, RZ.H0_H0, -R98.H0_H0 ;  /* 0x200000ffff9f9231 */ /* 0x000fe20000340962 */
[----:B------:R-:W-:Y:S01]  /*adf0*/  ISETP.GE.U32.AND P0, PT, R163, R74, PT ;  /* 0x0000004aa300720c */ /* 0x000fe20003f06070 */
[----:B------:R-:W-:Y:S01]  /*ae00*/  STG.E.U16 [R188.64+0x20], R101 ;  /* 0x00002065bc007986 */ /* 0x000fe2000c10151a */
[----:B------:R-:W-:Y:S01]  /*ae10*/  LOP3.LUT R72, R72, 0xffff, RZ, 0xc0, !PT ;  /* 0x0000ffff48487812 */ /* 0x000fe200078ec0ff */
[C---:B------:R-:W-:Y:S01]  /*ae20*/  FMUL.FTZ R25, R3.reuse, R73 ;  /* 0x0000004903197220 */ /* 0x040fe20000410000 */
[----:B------:R-:W-:Y:S01]  /*ae30*/  LOP3.LUT R73, R126, UR29, RZ, 0x3c, !PT ;  /* 0x0000001d7e497c12 */ /* 0x000fe2000f8e3cff */
[----:B------:R-:W-:Y:S01]  /*ae40*/  FMUL.FTZ R29, R3, R77 ;  /* 0x0000004d031d7220 */ /* 0x000fe20000410000 */
[----:B------:R-:W-:Y:S01]  /*ae50*/  @!P1 PRMT R98, R159, 0x5410, RZ ;  /* 0x000054109f629816 */ /* 0x000fe200000000ff */
[----:B------:R-:W-:Y:S01]  /*ae60*/  FMUL.FTZ R32, R3, R80 ;  /* 0x0000005003207220 */ /* 0x000fe20000410000 */
[----:B------:R-:W-:Y:S01]  /*ae70*/  ISETP.GE.U32.AND P1, PT, R163, R72, PT ;  /* 0x00000048a300720c */ /* 0x000fe20003f26070 */
[C---:B------:R-:W-:Y:S01]  /*ae80*/  FMUL.FTZ R38, R84.reuse, R38 ;  /* 0x0000002654267220 */ /* 0x040fe20000410000 */
[----:B------:R-:W-:Y:S01]  /*ae90*/  LOP3.LUT R72, R19, 0xff, RZ, 0xc0, !PT ;  /* 0x000000ff13487812 */ /* 0x000fe200078ec0ff */
[----:B------:R-:W-:Y:S01]  /*aea0*/  STG.E.U16 [R188.64+0x22], R98 ;  /* 0x00002262bc007986 */ /* 0x000fe2000c10151a */
[----:B------:R-:W-:Y:S01]  /*aeb0*/  LOP3.LUT R73, R185, R73, RZ, 0x3c, !PT ;  /* 0x00000049b9497212 */ /* 0x000fe200078e3cff */
[----:B------:R-:W-:Y:S01]  /*aec0*/  FMUL.FTZ R39, R84, R39 ;  /* 0x0000002754277220 */ /* 0x000fe20000410000 */
[----:B--2---:R-:W-:Y:S01]  /*aed0*/  F2FP.BF16.PACK_AB R97, R121, R202 ;  /* 0x000000ca7961723e */ /* 0x004fe200000010ff */
[C-C-:B------:R-:W-:Y:S02]  /*aee0*/  FFMA.FTZ R120, R3.reuse, R120, R96.reuse ;  /* 0x0000007803787223 */ /* 0x140fe40000010060 */
[----:B------:R-:W-:Y:S01]  /*aef0*/  FMUL.FTZ R36, R3, R36 ;  /* 0x0000002403247220 */ /* 0x000fe20000410000 */
[----:B------:R-:W-:Y:S01]  /*af00*/  PRMT R96, R97, 0x7632, R96 ;  /* 0x0000763261607816 */ /* 0x000fe20000000060 */
[----:B------:R-:W-:Y:S01]  /*af10*/  @!P2 HFMA2.BF16_V2 R158, -RZ.H0_H0, RZ.H0_H0, -R97.H0_H0 ;  /* 0x200000ffff9ea231 */ /* 0x000fe20000340961 */
[----:B------:R-:W-:Y:S02]  /*af20*/  FADD.FTZ R127, R127, R120 ;  /* 0x000000787f7f7221 */ /* 0x000fe40000010000 */
[----:B------:R-:W-:Y:S01]  /*af30*/  PRMT R19, R97, 0x5410, R96 ;  /* 0x0000541061137816 */ /* 0x000fe20000000060 */
[----:B------:R-:W-:Y:S01]  /*af40*/  @!P6 HFMA2.BF16_V2 R157, -RZ.H0_H0, RZ.H0_H0, -R96.H0_H0 ;  /* 0x200000ffff9de231 */ /* 0x000fe20000340960 */
[----:B------:R-:W-:Y:S01]  /*af50*/  @!P2 PRMT R97, R158, 0x5410, RZ ;  /* 0x000054109e61a816 */ /* 0x000fe200000000ff */
[----:B------:R-:W-:Y:S01]  /*af60*/  FADD.FTZ R82, R196, R127 ;  /* 0x0000007fc4527221 */ /* 0x000fe20000010000 */
[----:B------:R-:W-:Y:S01]  /*af70*/  ISETP.GE.U32.AND P2, PT, R163, R72, PT ;  /* 0x00000048a300720c */ /* 0x000fe20003f46070 */
[----:B------:R-:W-:Y:S01]  /*af80*/  FMUL.FTZ R37, R3, R37 ;  /* 0x0000002503257220 */ /* 0x000fe20000410000 */
[----:B------:R-:W-:Y:S01]  /*af90*/  SHF.R.U32.HI R72, RZ, 0x18, R200 ;  /* 0x00000018ff487819 */ /* 0x000fe200000116c8 */
[----:B------:R-:W-:Y:S01]  /*afa0*/  STG.E.U16 [R190.64+0x20], R97 ;  /* 0x00002061be007986 */ /* 0x000fe2000c10151a */
[----:B------:R-:W-:Y:S01]  /*afb0*/  @!P6 PRMT R96, R157, 0x5410, RZ ;  /* 0x000054109d60e816 */ /* 0x000fe200000000ff */
[C---:B------:R-:W-:Y:S01]  /*afc0*/  FMUL.FTZ R42, R84.reuse, R42 ;  /* 0x0000002a542a7220 */ /* 0x040fe20000410000 */
[----:B------:R-:W-:Y:S01]  /*afd0*/  ISETP.GE.U32.AND P6, PT, R163, R72, PT ;  /* 0x00000048a300720c */ /* 0x000fe20003fc6070 */
[----:B------:R-:W-:Y:S01]  /*afe0*/  IMAD.WIDE.U32 R72, R73, -0x326172a9, RZ ;  /* 0xcd9e8d5749487825 */ /* 0x000fe200078e00ff */
[----:B------:R-:W-:Y:S01]  /*aff0*/  MUFU.EX2 R120, R192 ;  /* 0x000000c000787308 */ /* 0x000fe20000000800 */
[----:B------:R-:W-:Y:S02]  /*b000*/  STG.E.U16 [R190.64+0x22], R96 ;  /* 0x00002260be007986 */ /* 0x000fe4000c10151a */
[----:B------:R-:W-:Y:S01]  /*b010*/  FMUL.FTZ R43, R84, R43 ;  /* 0x0000002b542b7220 */ /* 0x000fe20000410000 */
[----:B------:R-:W-:Y:S01]  /*b020*/  LOP3.LUT R73, R73, UR16, R182, 0x96, !PT ;  /* 0x0000001049497c12 */ /* 0x000fe2000f8e96b6 */
[----:B------:R-:W-:Y:S01]  /*b030*/  FFMA.FTZ R123, R28, c[0x0][0x23c], -R104 ;  /* 0x00008f001c7b7a23 */ /* 0x000fe20000010868 */
[----:B------:R-:W-:Y:S01]  /*b040*/  LOP3.LUT R72, R205, UR14, R72, 0x96, !PT ;  /* 0x0000000ecd487c12 */ /* 0x000fe2000f8e9648 */
[----:B------:R-:W-:Y:S01]  /*b050*/  FMUL.FTZ R28, R3, R76 ;  /* 0x0000004c031c7220 */ /* 0x000fe20000410000 */
[----:B------:R-:W-:Y:S01]  /*b060*/  LDSM.16.MT88.4 R96, [R86+0x6c00] ;  /* 0x006c00005660783b */ /* 0x000fe20000004200 */
[----:B------:R-:W-:Y:S04]  /*b070*/  IMAD.WIDE.U32 R74, R73, -0x2daee0ad, RZ ;  /* 0xd2511f53494a7825 */ /* 0x000fe800078e00ff */
[----:B------:R-:W-:Y:S01]  /*b080*/  IMAD.WIDE.U32 R76, R72, -0x2daee0ad, RZ ;  /* 0xd2511f53484c7825 */ /* 0x000fe200078e00ff */
[----:B------:R-:W-:Y:S03]  /*b090*/  LOP3.LUT R73, R75, UR13, R180, 0x96, !PT ;  /* 0x0000000d4b497c12 */ /* 0x000fe6000f8e96b4 */
[----:B------:R-:W-:Y:S01]  /*b0a0*/  FADD.FTZ R210, R197, R210 ;  /* 0x000000d2c5d27221 */ /* 0x000fe20000010000 */
[----:B------:R-:W-:Y:S01]  /*b0b0*/  LOP3.LUT R72, R77, UR11, R74, 0x96, !PT ;  /* 0x0000000b4d487c12 */ /* 0x000fe2000f8e964a */
[----:B------:R-:W-:Y:S04]  /*b0c0*/  IMAD.WIDE.U32 R126, R73, -0x326172a9, RZ ;  /* 0xcd9e8d57497e7825 */ /* 0x000fe800078e00ff */
[----:B------:R-:W-:Y:S01]  /*b0d0*/  IMAD.WIDE.U32 R196, R72, -0x326172a9, RZ ;  /* 0xcd9e8d5748c47825 */ /* 0x000fe200078e00ff */
[----:B------:R-:W-:Y:S02]  /*b0e0*/  LOP3.LUT R204, R127, UR12, R204, 0x96, !PT ;  /* 0x0000000c7fcc7c12 */ /* 0x000fe4000f8e96cc */
[----:B------:R-:W-:Y:S01]  /*b0f0*/  LOP3.LUT R72, R207, UR17, R208, 0x96, !PT ;  /* 0x00000011cf487c12 */ /* 0x000fe2000f8e96d0 */
[----:B------:R-:W-:Y:S01]  /*b100*/  FFMA.FTZ R195, R16, c[0x0][0x23c], -R104 ;  /* 0x00008f0010c37a23 */ /* 0x000fe20000010868 */
[----:B------:R-:W-:Y:S01]  /*b110*/  LOP3.LUT R126, R197, UR10, R126, 0x96, !PT ;  /* 0x0000000ac57e7c12 */ /* 0x000fe2000f8e967e */
[----:B------:R-:W-:Y:S01]  /*b120*/  IMAD.WIDE.U32 R74, R204, -0x2daee0ad, RZ ;  /* 0xd2511f53cc4a7825 */ /* 0x000fe200078e00ff */
[----:B------:R-:W-:Y:S02]  /*b130*/  LOP3.LUT R73, R72, 0xffff, RZ, 0xc0, !PT ;  /* 0x0000ffff48497812 */ /* 0x000fe400078ec0ff */
[----:B------:R-:W-:Y:S01]  /*b140*/  SHF.R.U32.HI R77, RZ, 0x10, R72 ;  /* 0x00000010ff4d7819 */ /* 0x000fe20000011648 */
[----:B------:R-:W-:Y:S01]  /*b150*/  IMAD.WIDE.U32 R126, R126, -0x2daee0ad, RZ ;  /* 0xd2511f537e7e7825 */ /* 0x000fe200078e00ff */
[----:B------:R-:W-:Y:S02]  /*b160*/  SHF.R.U32.HI R73, RZ, 0x8, R73 ;  /* 0x00000008ff497819 */ /* 0x000fe40000011649 */
[----:B------:R-:W-:Y:S01]  /*b170*/  LOP3.LUT R77, R77, 0xff, RZ, 0xc0, !PT ;  /* 0x000000ff4d4d7812 */ /* 0x000fe200078ec0ff */
[----:B------:R-:W-:Y:S01]  /*b180*/  FFMA.FTZ R193, R17, c[0x0][0x23c], -R104 ;  /* 0x00008f0011c17a23 */ /* 0x000fe20000010868 */
[----:B------:R-:W-:Y:S01]  /*b190*/  LOP3.LUT R203, R127, UR7, R74, 0x96, !PT ;  /* 0x000000077fcb7c12 */ /* 0x000fe2000f8e964a */
[--C-:B------:R-:W-:Y:S01]  /*b1a0*/  FFMA.FTZ R128, R20, c[0x0][0x23c], -R104.reuse ;  /* 0x00008f0014807a23 */ /* 0x100fe20000010868 */
[----:B------:R-:W-:Y:S01]  /*b1b0*/  LOP3.LUT R74, R72, 0xff, RZ, 0xc0, !PT ;  /* 0x000000ff484a7812 */ /* 0x000fe200078ec0ff */
[----:B------:R-:W-:Y:S01]  /*b1c0*/  FFMA.FTZ R125, R21, c[0x0][0x23c], -R104 ;  /* 0x00008f00157d7a23 */ /* 0x000fe20000010868 */
[----:B------:R-:W-:Y:S01]  /*b1d0*/  SHF.R.U32.HI R72, RZ, 0x18, R72 ;  /* 0x00000018ff487819 */ /* 0x000fe20000011648 */
[----:B------:R-:W-:Y:S01]  /*b1e0*/  FFMA.FTZ R104, R33, c[0x0][0x23c], -R104 ;  /* 0x00008f0021687a23 */ /* 0x000fe20000010868 */
[----:B------:R-:W-:Y:S01]  /*b1f0*/  PRMT R73, R74, 0x5410, R73 ;  /* 0x000054104a497816 */ /* 0x000fe20000000049 */
[C---:B------:R-:W-:Y:S01]  /*b200*/  FMUL.FTZ R33, R3.reuse, R81 ;  /* 0x0000005103217220 */ /* 0x040fe20000410000 */
[----:B------:R-:W-:Y:S01]  /*b210*/  SHF.R.U32.HI R74, RZ, 0x10, R206 ;  /* 0x00000010ff4a7819 */ /* 0x000fe200000116ce */
[----:B------:R-:W-:Y:S01]  /*b220*/  FMUL.FTZ R40, R3, R40 ;  /* 0x0000002803287220 */ /* 0x000fe20000410000 */
[----:B------:R-:W-:Y:S01]  /*b230*/  PRMT R77, R77, 0x5410, R72 ;  /* 0x000054104d4d7816 */ /* 0x000fe20000000048 */
[--C-:B------:R-:W-:Y:S01]  /*b240*/  HSET2.LE.AND R73, R73, R178.reuse, PT ;  /* 0x000000b249497233 */ /* 0x100fe20003803000 */
[----:B------:R-:W-:Y:S01]  /*b250*/  LOP3.LUT R204, R75, UR9, R76, 0x96, !PT ;  /* 0x000000094bcc7c12 */ /* 0x000fe2000f8e964c */
[C---:B------:R-:W-:Y:S01]  /*b260*/  FMUL.FTZ R41, R3.reuse, R41 ;  /* 0x0000002903297220 */ /* 0x040fe20000410000 */
[----:B------:R-:W-:Y:S01]  /*b270*/  LOP3.LUT R76, R74, 0xff, RZ, 0xc0, !PT ;  /* 0x000000ff4a4c7812 */ /* 0x000fe200078ec0ff */
[--C-:B------:R-:W-:Y:S01]  /*b280*/  HSET2.LE.AND R74, R77, R178.reuse, PT ;  /* 0x000000b24d4a7233 */ /* 0x100fe20003803000 */
[----:B------:R-:W-:Y:S01]  /*b290*/  SHF.R.U32.HI R81, RZ, 0x18, R206 ;  /* 0x00000018ff517819 */ /* 0x000fe200000116ce */
[----:B------:R-:W-:Y:S01]  /*b2a0*/  FMUL.FTZ R46, R84, R46 ;  /* 0x0000002e542e7220 */ /* 0x000fe20000410000 */
[----:B------:R-:W-:Y:S01]  /*b2b0*/  LOP3.LUT R72, R206, 0xffff, RZ, 0xc0, !PT ;  /* 0x0000ffffce487812 */ /* 0x000fe200078ec0ff */
[----:B------:R-:W-:Y:S01]  /*b2c0*/  FMUL.FTZ R47, R84, R47 ;  /* 0x0000002f542f7220 */ /* 0x000fe20000410000 */
[----:B------:R-:W-:Y:S01]  /*b2d0*/  PRMT R81, R76, 0x5410, R81 ;  /* 0x000054104c517816 */ /* 0x000fe20000000051 */
[C---:B------:R-:W-:Y:S01]  /*b2e0*/  FMUL.FTZ R44, R3.reuse, R44 ;  /* 0x0000002c032c7220 */ /* 0x040fe20000410000 */
[----:B------:R-:W1:Y:S01]  /*b2f0*/  LDSM.16.MT88.4 R76, [R116+0x6000] ;  /* 0x00600000744c783b */ /* 0x000e620000004200 */
[----:B------:R-:W-:Y:S01]  /*b300*/  SHF.R.U32.HI R72, RZ, 0x8, R72 ;  /* 0x00000008ff487819 */ /* 0x000fe20000011648 */
[----:B------:R-:W-:Y:S01]  /*b310*/  FMUL.FTZ R45, R3, R45 ;  /* 0x0000002d032d7220 */ /* 0x000fe20000410000 */
[----:B------:R-:W-:Y:S01]  /*b320*/  LOP3.LUT R75, R206, 0xff, RZ, 0xc0, !PT ;  /* 0x000000ffce4b7812 */ /* 0x000fe200078ec0ff */
[--C-:B------:R-:W-:Y:S01]  /*b330*/  HSET2.LE.AND R80, R81, R178.reuse, PT ;  /* 0x000000b251507233 */ /* 0x100fe20003803000 */
[C---:B------:R-:W-:Y:S01]  /*b340*/  FMUL.FTZ R50, R84.reuse, R50 ;  /* 0x0000003254327220 */ /* 0x040fe20000410000 */
[----:B------:R-:W-:Y:S01]  /*b350*/  MUFU.EX2 R193, R193 ;  /* 0x000000c100c17308 */ /* 0x000fe20000000800 */
[----:B------:R-:W-:Y:S01]  /*b360*/  PRMT R75, R75, 0x5410, R72 ;  /* 0x000054104b4b7816 */ /* 0x000fe20000000048 */
[C---:B------:R-:W-:Y:S01]  /*b370*/  FMUL.FTZ R51, R84.reuse, R51 ;  /* 0x0000003354337220 */ /* 0x040fe20000410000 */
[----:B------:R-:W-:Y:S01]  /*b380*/  LOP3.LUT R72, R73, R90, RZ, 0xc0, !PT ;  /* 0x0000005a49487212 */ /* 0x000fe200078ec0ff */
[----:B------:R-:W-:Y:S01]  /*b390*/  FMUL.FTZ R54, R84, R54 ;  /* 0x0000003654367220 */ /* 0x000fe20000410000 */
[----:B------:R-:W-:Y:S01]  /*b3a0*/  LOP3.LUT R73, R74, R91, RZ, 0xc0, !PT ;  /* 0x0000005b4a497212 */ /* 0x000fe200078ec0ff */
[----:B------:R-:W-:Y:S01]  /*b3b0*/  HSET2.LE.AND R75, R75, R178, PT ;  /* 0x000000b24b4b7233 */ /* 0x000fe20003803000 */
[----:B------:R-:W-:Y:S01]  /*b3c0*/  LOP3.LUT R90, R200, 0xffff, RZ, 0xc0, !PT ;  /* 0x0000ffffc85a7812 */ /* 0x000fe200078ec0ff */
[C---:B------:R-:W-:Y:S01]  /*b3d0*/  FMUL.FTZ R55, R84.reuse, R55 ;  /* 0x0000003754377220 */ /* 0x040fe20000410000 */
[----:B------:R-:W-:Y:S01]  /*b3e0*/  SHF.R.U32.HI R91, RZ, 0x10, R200 ;  /* 0x00000010ff5b7819 */ /* 0x000fe200000116c8 */
[C---:B------:R-:W-:Y:S01]  /*b3f0*/  FMUL.FTZ R62, R84.reuse, R62 ;  /* 0x0000003e543e7220 */ /* 0x040fe20000410000 */
[----:B------:R-:W-:Y:S01]  /*b400*/  LOP3.LUT R74, R75, R102, RZ, 0xc0, !PT ;  /* 0x000000664b4a7212 */ /* 0x000fe200078ec0ff */
[----:B------:R-:W-:Y:S01]  /*b410*/  FMUL.FTZ R63, R84, R63 ;  /* 0x0000003f543f7220 */ /* 0x000fe20000410000 */
[----:B------:R-:W-:Y:S01]  /*b420*/  LOP3.LUT R75, R80, R23, RZ, 0xc0, !PT ;  /* 0x00000017504b7212 */ /* 0x000fe200078ec0ff */
[----:B------:R-:W-:Y:S01]  /*b430*/  FADD.FTZ R127, R105, R82 ;  /* 0x00000052697f7221 */ /* 0x000fe20000010000 */
[----:B------:R-:W-:Y:S01]  /*b440*/  LOP3.LUT R23, R201, UR18, R114, 0x96, !PT ;  /* 0x00000012c9177c12 */ /* 0x000fe2000f8e9672 */
[----:B------:R-:W-:Y:S01]  /*b450*/  LDSM.16.MT88.4 R80, [R116+0x8000] ;  /* 0x008000007450783b */ /* 0x000fe20000004200 */
[C---:B------:R-:W-:Y:S01]  /*b460*/  FMUL.FTZ R66, R84.reuse, R66 ;  /* 0x0000004254427220 */ /* 0x040fe20000410000 */
[----:B------:R-:W-:Y:S01]  /*b470*/  SHF.R.U32.HI R201, RZ, 0x18, R200 ;  /* 0x00000018ffc97819 */ /* 0x000fe200000116c8 */
[C---:B------:R-:W-:Y:S01]  /*b480*/  FMUL.FTZ R67, R84.reuse, R67 ;  /* 0x0000004354437220 */ /* 0x040fe20000410000 */
[----:B------:R-:W-:Y:S01]  /*b490*/  MUFU.EX2 R125, R125 ;  /* 0x0000007d007d7308 */ /* 0x000fe20000000800 */
[C---:B------:R-:W-:Y:S02]  /*b4a0*/  FMUL.FTZ R70, R84.reuse, R70 ;  /* 0x0000004654467220 */ /* 0x040fe40000410000 */
[C---:B------:R-:W-:Y:S02]  /*b4b0*/  FMUL.FTZ R71, R84.reuse, R71 ;  /* 0x0000004754477220 */ /* 0x040fe40000410000 */
[C---:B------:R-:W-:Y:S02]  /*b4c0*/  FMUL.FTZ R48, R3.reuse, R48 ;  /* 0x0000003003307220 */ /* 0x040fe40000410000 */
[C---:B------:R-:W-:Y:S02]  /*b4d0*/  FMUL.FTZ R49, R3.reuse, R49 ;  /* 0x0000003103317220 */ /* 0x040fe40000410000 */
[C---:B------:R-:W-:Y:S02]  /*b4e0*/  FMUL.FTZ R52, R3.reuse, R52 ;  /* 0x0000003403347220 */ /* 0x040fe40000410000 */
[C---:B------:R-:W-:Y:S02]  /*b4f0*/  FMUL.FTZ R53, R3.reuse, R53 ;  /* 0x0000003503357220 */ /* 0x040fe40000410000 */
[C---:B------:R-:W-:Y:S01]  /*b500*/  FMUL.FTZ R60, R3.reuse, R60 ;  /* 0x0000003c033c7220 */ /* 0x040fe20000410000 */
[C---:B-1----:R-:W-:Y:S01]  /*b510*/  HMMA.16816.F32.BF16 R24, R72.reuse, R76, R24 ;  /* 0x0000004c4818723c */ /* 0x042fe20000041818 */
[C---:B------:R-:W-:Y:S02]  /*b520*/  FMUL.FTZ R61, R3.reuse, R61 ;  /* 0x0000003d033d7220 */ /* 0x040fe40000410000 */
[C---:B------:R-:W-:Y:S02]  /*b530*/  FMUL.FTZ R64, R3.reuse, R64 ;  /* 0x0000004003407220 */ /* 0x040fe40000410000 */
[C---:B------:R-:W-:Y:S02]  /*b540*/  FMUL.FTZ R65, R3.reuse, R65 ;  /* 0x0000004103417220 */ /* 0x040fe40000410000 */
[C---:B------:R-:W-:Y:S01]  /*b550*/  FMUL.FTZ R68, R3.reuse, R68 ;  /* 0x0000004403447220 */ /* 0x040fe20000410000 */
[C---:B------:R-:W-:Y:S01]  /*b560*/  HMMA.16816.F32.BF16 R28, R72.reuse, R78, R28 ;  /* 0x0000004e481c723c */ /* 0x040fe2000004181c */
[----:B------:R-:W1:Y:S03]  /*b570*/  LDSM.16.MT88.4 R76, [R86+0x6000] ;  /* 0x00600000564c783b */ /* 0x000e660000004200 */
[C---:B------:R-:W-:Y:S02]  /*b580*/  FMUL.FTZ R69, R3.reuse, R69 ;  /* 0x0000004503457220 */ /* 0x040fe40000410000 */
[C---:B------:R-:W-:Y:S02]  /*b590*/  FMUL.FTZ R58, R84.reuse, R58 ;  /* 0x0000003a543a7220 */ /* 0x040fe40000410000 */
[----:B------:R-:W-:Y:S01]  /*b5a0*/  FMUL.FTZ R59, R84, R59 ;  /* 0x0000003b543b7220 */ /* 0x000fe20000410000 */
[----:B------:R-:W-:Y:S02]  /*b5b0*/  LOP3.LUT R84, R200, 0xff, RZ, 0xc0, !PT ;  /* 0x000000ffc8547812 */ /* 0x000fe400078ec0ff */
[----:B------:R-:W2:Y:S01]  /*b5c0*/  MUFU.EX2 R200, R195 ;  /* 0x000000c300c87308 */ /* 0x000ea20000000800 */
[----:B------:R-:W-:Y:S04]  /*b5d0*/  IMAD.WIDE.U32 R204, R204, -0x326172a9, RZ ;  /* 0xcd9e8d57cccc7825 */ /* 0x000fe800078e00ff */
[----:B------:R-:W-:Y:S01]  /*b5e0*/  FMUL.FTZ R56, R3, R56 ;  /* 0x0000003803387220 */ /* 0x000fe20000410000 */
[----:B------:R-:W-:Y:S01]  /*b5f0*/  LOP3.LUT R196, R205, UR8, R196, 0x96, !PT ;  /* 0x00000008cdc47c12 */ /* 0x000fe2000f8e96c4 */
[----:B------:R-:W-:Y:S02]  /*b600*/  FMUL.FTZ R57, R3, R57 ;  /* 0x0000003903397220 */ /* 0x000fe40000410000 */
[----:B------:R-:W-:Y:S02]  /*b610*/  FADD.FTZ R198, R198, R127 ;  /* 0x0000007fc6c67221 */ /* 0x000fe40000010000 */
[----:B------:R-:W3:Y:S01]  /*b620*/  MUFU.EX2 R127, R130 ;  /* 0x00000082007f7308 */ /* 0x000ee20000000800 */
[----:B------:R-:W-:Y:S04]  /*b630*/  IMAD.WIDE.U32 R196, R196, -0x2daee0ad, RZ ;  /* 0xd2511f53c4c47825 */ /* 0x000fe800078e00ff */
[----:B------:R-:W-:Y:S01]  /*b640*/  FADD.FTZ R199, R199, R210 ;  /* 0x000000d2c7c77221 */ /* 0x000fe20000010000 */
[----:B------:R-:W-:Y:S01]  /*b650*/  SHF.R.U32.HI R205, RZ, 0x10, R196 ;  /* 0x00000010ffcd7819 */ /* 0x000fe200000116c4 */
[----:B------:R-:W-:Y:S02]  /*b660*/  IMAD.MOV.U32 R85, RZ, RZ, R0 ;  /* 0x000000ffff557224 */ /* 0x000fe400078e0000 */
[----:B------:R-:W-:Y:S01]  /*b670*/  FADD.FTZ R199, R194, R199 ;  /* 0x000000c7c2c77221 */ /* 0x000fe20000010000 */
[----:B------:R-:W-:Y:S01]  /*b680*/  LOP3.LUT R205, R205, 0xff, RZ, 0xc0, !PT ;  /* 0x000000ffcdcd7812 */ /* 0x000fe200078ec0ff */
[----:B------:R4:W-:Y:S01]  /*b690*/  MUFU.EX2 R130, R128 ;  /* 0x0000008000827308 */ /* 0x0009e20000000800 */
[----:B------:R-:W-:Y:S01]  /*b6a0*/  IMAD.MOV.U32 R3, RZ, RZ, R2 ;  /* 0x000000ffff037224 */ /* 0x000fe200078e0002 */
[----:B--2---:R-:W-:Y:S01]  /*b6b0*/  F2FP.BF16.PACK_AB R105, R193, R200 ;  /* 0x000000c8c169723e */ /* 0x004fe200000010ff */
[----:B------:R-:W-:Y:S02]  /*b6c0*/  FADD.FTZ R194, R202, R199 ;  /* 0x000000c7cac27221 */ /* 0x000fe40000010000 */
[----:B------:R-:W-:Y:S01]  /*b6d0*/  IMAD.WIDE.U32 R202, R203, -0x326172a9, RZ ;  /* 0xcd9e8d57cbca7825 */ /* 0x000fe200078e00ff */
[C---:B------:R-:W-:Y:S01]  /*b6e0*/  PRMT R114, R105.reuse, 0x7632, R114 ;  /* 0x0000763269727816 */ /* 0x040fe20000000072 */
[----:B------:R-:W-:Y:S01]  /*b6f0*/  @!P0 HFMA2.BF16_V2 R154, -RZ.H0_H0, RZ.H0_H0, -R105.H0_H0 ;  /* 0x200000ffff9a8231 */ /* 0x000fe20000340969 */
[C---:B-1----:R-:W-:Y:S02]  /*b700*/  HMMA.16816.F32.BF16 R32, R72.reuse, R76, R32 ;  /* 0x0000004c4820723c */ /* 0x042fe40000041820 */
[----:B------:R-:W-:Y:S01]  /*b710*/  PRMT R89, R105, 0x5410, R114 ;  /* 0x0000541069597816 */ /* 0x000fe20000000072 */
[----:B------:R-:W-:Y:S01]  /*b720*/  @!P1 HFMA2.BF16_V2 R155, -RZ.H0_H0, RZ.H0_H0, -R114.H0_H0 ;  /* 0x200000ffff9b9231 */ /* 0x000fe20000340972 */
[----:B------:R-:W-:Y:S02]  /*b730*/  @!P0 PRMT R105, R154, 0x5410, RZ ;  /* 0x000054109a698816 */ /* 0x000fe400000000ff */
[--C-:B------:R-:W-:Y:S02]  /*b740*/  LOP3.LUT R102, R203, UR17, R204.reuse, 0x96, !PT ;  /* 0x00000011cb667c12 */ /* 0x100fe4000f8e96cc */
[C---:B------:R-:W-:Y:S01]  /*b750*/  HMMA.16816.F32.BF16 R36, R72.reuse, R78, R36 ;  /* 0x0000004e4824723c */ /* 0x040fe20000041824 */
[----:B------:R-:W1:Y:S03]  /*b760*/  LDSM.16.MT88.4 R76, [R116+0x7000] ;  /* 0x00700000744c783b */ /* 0x000e660000004200 */
[----:B------:R-:W-:Y:S02]  /*b770*/  @!P1 PRMT R114, R155, 0x5410, RZ ;  /* 0x000054109b729816 */ /* 0x000fe400000000ff */
[----:B------:R-:W-:Y:S01]  /*b780*/  LOP3.LUT R204, R203, UR17, R204, 0x96, !PT ;  /* 0x00000011cbcc7c12 */ /* 0x000fe2000f8e96cc */
[----:B----4-:R-:W-:Y:S02]  /*b790*/  FADD.FTZ R128, R121, R194 ;  /* 0x000000c279807221 */ /* 0x010fe40000010000 */
[----:B------:R-:W-:Y:S01]  /*b7a0*/  STG.E.U16 [R188.64+0x32], R114 ;  /* 0x00003272bc007986 */ /* 0x000fe2000c10151a */
[----:B------:R-:W-:Y:S02]  /*b7b0*/  MUFU.EX2 R194, R113 ;  /* 0x0000007100c27308 */ /* 0x000fe40000000800 */
[----:B---3--:R-:W-:Y:S01]  /*b7c0*/  FADD.FTZ R95, R127, R128 ;  /* 0x000000807f5f7221 */ /* 0x008fe20000010000 */
[----:B------:R-:W-:Y:S01]  /*b7d0*/  STG.E.U16 [R188.64+0x30], R105 ;  /* 0x00003069bc007986 */ /* 0x000fe2000c10151a */
[----:B------:R-:W-:Y:S01]  /*b7e0*/  SHF.R.U32.HI R93, RZ, 0x18, R204 ;  /* 0x00000018ff5d7819 */ /* 0x000fe200000116cc */
[----:B------:R-:W-:Y:S01]  /*b7f0*/  FADD.FTZ R121, R129, R198 ;  /* 0x000000c681797221 */ /* 0x000fe20000010000 */
[C---:B------:R-:W-:Y:S02]  /*b800*/  LOP3.LUT R94, R202.reuse, 0xffff, RZ, 0xc0, !PT ;  /* 0x0000ffffca5e7812 */ /* 0x040fe400078ec0ff */
[----:B------:R-:W-:Y:S01]  /*b810*/  LOP3.LUT R195, R202, 0xffff, RZ, 0xc0, !PT ;  /* 0x0000ffffcac37812 */ /* 0x000fe200078ec0ff */
[----:B------:R-:W-:Y:S01]  /*b820*/  FADD.FTZ R200, R200, R121 ;  /* 0x00000079c8c87221 */ /* 0x000fe20000010000 */
[----:B------:R-:W-:Y:S01]  /*b830*/  MUFU.EX2 R203, R106 ;  /* 0x0000006a00cb7308 */ /* 0x000fe20000000800 */
[----:B------:R-:W-:Y:S02]  /*b840*/  SHF.R.U32.HI R121, RZ, 0x10, R202 ;  /* 0x00000010ff797819 */ /* 0x000fe400000116ca */
[----:B------:R-:W-:Y:S01]  /*b850*/  SHF.R.U32.HI R94, RZ, 0x8, R94 ;  /* 0x00000008ff5e7819 */ /* 0x000fe2000001165e */
[----:B------:R-:W-:Y:S01]  /*b860*/  FADD.FTZ R193, R193, R200 ;  /* 0x000000c8c1c17221 */ /* 0x000fe20000010000 */
[----:B------:R-:W-:Y:S02]  /*b870*/  LOP3.LUT R92, R121, 0xff, RZ, 0xc0, !PT ;  /* 0x000000ff795c7812 */ /* 0x000fe400078ec0ff */
[----:B------:R-:W-:Y:S02]  /*b880*/  LOP3.LUT R94, R94, 0xffff, RZ, 0xc0, !PT ;  /* 0x0000ffff5e5e7812 */ /* 0x000fe400078ec0ff */
[----:B------:R-:W-:Y:S01]  /*b890*/  LOP3.LUT R121, R204, 0xff, RZ, 0xc0, !PT ;  /* 0x000000ffcc797812 */ /* 0x000fe200078ec0ff */
[----:B------:R-:W-:Y:S01]  /*b8a0*/  MUFU.EX2 R200, R108 ;  /* 0x0000006c00c87308 */ /* 0x000fe20000000800 */
[C---:B------:R-:W-:Y:S02]  /*b8b0*/  LOP3.LUT R192, R202.reuse, 0xff, RZ, 0xc0, !PT ;  /* 0x000000ffcac07812 */ /* 0x040fe400078ec0ff */
[----:B------:R-:W-:Y:S02]  /*b8c0*/  SHF.R.U32.HI R128, RZ, 0x18, R202 ;  /* 0x00000018ff807819 */ /* 0x000fe400000116ca */
[----:B------:R-:W-:Y:S02]  /*b8d0*/  SHF.R.U32.HI R198, RZ, 0x8, R195 ;  /* 0x00000008ffc67819 */ /* 0x000fe400000116c3 */
[----:B------:R-:W-:Y:S03]  /*b8e0*/  LOP3.LUT R199, R202, 0xff, RZ, 0xc0, !PT ;  /* 0x000000ffcac77812 */ /* 0x000fe600078ec0ff */
[----:B------:R-:W2:Y:S01]  /*b8f0*/  MUFU.EX2 R129, R112 ;  /* 0x0000007000817308 */ /* 0x000ea20000000800 */
[C---:B-1----:R-:W-:Y:S01]  /*b900*/  HMMA.16816.F32.BF16 R40, R72.reuse, R76, R40 ;  /* 0x0000004c4828723c */ /* 0x042fe20000041828 */
[----:B------:R-:W-:Y:S07]  /*b910*/  PRMT R199, R199, 0x5410, R198 ;  /* 0x00005410c7c77816 */ /* 0x000fee00000000c6 */
[C---:B------:R-:W-:Y:S01]  /*b920*/  HMMA.16816.F32.BF16 R44, R72.reuse, R78, R44 ;  /* 0x0000004e482c723c */ /* 0x040fe2000004182c */
[----:B------:R-:W1:Y:S01]  /*b930*/  LDSM.16.MT88.4 R76, [R86+0x7000] ;  /* 0x00700000564c783b */ /* 0x000e620000004200 */
[----:B------:R-:W-:Y:S10]  /*b940*/  MUFU.EX2 R198, R109 ;  /* 0x0000006d00c67308 */ /* 0x000ff40000000800 */
[----:B------:R-:W-:Y:S01]  /*b950*/  MUFU.EX2 R195, R122 ;  /* 0x0000007a00c37308 */ /* 0x000fe20000000800 */
[----:B--2---:R-:W-:Y:S04]  /*b960*/  F2FP.BF16.PACK_AB R112, R129, R194 ;  /* 0x000000c28170723e */ /* 0x004fe800000010ff */
[----:B------:R-:W-:Y:S01]  /*b970*/  PRMT R113, R112, 0x7632, R113 ;  /* 0x0000763270717816 */ /* 0x000fe20000000071 */
[C---:B-1----:R-:W-:Y:S07]  /*b980*/  HMMA.16816.F32.BF16 R48, R72.reuse, R76, R48 ;  /* 0x0000004c4830723c */ /* 0x042fee0000041830 */
[----:B------:R-:W-:Y:S01]  /*b990*/  LOP3.LUT R76, R102, 0xff, RZ, 0xc0, !PT ;  /* 0x000000ff664c7812 */ /* 0x000fe200078ec0ff */
[C---:B------:R-:W-:Y:S03]  /*b9a0*/  HMMA.16816.F32.BF16 R52, R72.reuse, R78, R52 ;  /* 0x0000004e4834723c */ /* 0x040fe60000041834 */
[----:B------:R-:W-:Y:S02]  /*b9b0*/  ISETP.GE.U32.AND P0, PT, R163, R76, PT ;  /* 0x0000004ca300720c */ /* 0x000fe40003f06070 */
[----:B------:R-:W1:Y:S03]  /*b9c0*/  LDSM.16.MT88.4 R76, [R86+0x8000] ;  /* 0x00800000564c783b */ /* 0x000e660000004200 */
[C---:B------:R-:W-:Y:S07]  /*b9d0*/  HMMA.16816.F32.BF16 R56, R72.reuse, R80, R56 ;  /* 0x000000504838723c */ /* 0x040fee0000041838 */
[----:B------:R-:W-:Y:S01]  /*b9e0*/  SHF.R.U32.HI R81, RZ, 0x8, R90 ;  /* 0x00000008ff517819 */ /* 0x000fe2000001165a */
[C---:B------:R-:W-:Y:S01]  /*b9f0*/  HMMA.16816.F32.BF16 R60, R72.reuse, R82, R60 ;  /* 0x00000052483c723c */ /* 0x040fe2000004183c */
[----:B------:R-:W-:Y:S04]  /*ba00*/  SHF.R.U32.HI R80, RZ, 0x10, R102 ;  /* 0x00000010ff507819 */ /* 0x000fe80000011666 */
[----:B------:R-:W-:Y:S02]  /*ba10*/  LOP3.LUT R80, R80, 0xff, RZ, 0xc0, !PT ;  /* 0x000000ff50507812 */ /* 0x000fe400078ec0ff */
[----:B------:R-:W-:Y:S02]  /*ba20*/  LOP3.LUT R82, R91, 0xff, RZ, 0xc0, !PT ;  /* 0x000000ff5b527812 */ /* 0x000fe400078ec0ff */
[----:B------:R-:W-:Y:S02]  /*ba30*/  PRMT R91, R84, 0x5410, R81 ;  /* 0x00005410545b7816 */ /* 0x000fe40000000051 */
[----:B------:R-:W-:Y:S02]  /*ba40*/  ISETP.GE.U32.AND P1, PT, R163, R80, PT ;  /* 0x00000050a300720c */ /* 0x000fe40003f26070 */
[----:B------:R-:W-:Y:S02]  /*ba50*/  PRMT R201, R82, 0x5410, R201 ;  /* 0x0000541052c97816 */ /* 0x000fe400000000c9 */
[C---:B------:R-:W-:Y:S02]  /*ba60*/  LOP3.LUT R80, R23.reuse, 0xffff, RZ, 0xc0, !PT ;  /* 0x0000ffff17507812 */ /* 0x040fe400078ec0ff */
[----:B------:R-:W-:Y:S01]  /*ba70*/  F2FP.BF16.PACK_AB R84, R120, R127 ;  /* 0x0000007f7854723e */ /* 0x000fe200000010ff */
[----:B------:R-:W-:Y:S01]  /*ba80*/  HSET2.LE.AND R88, R201, R178, PT ;  /* 0x000000b2c9587233 */ /* 0x000fe20003803000 */
[----:B------:R-:W-:Y:S01]  /*ba90*/  SHF.R.U32.HI R80, RZ, 0x8, R80 ;  /* 0x00000008ff507819 */ /* 0x000fe20000011650 */
[----:B------:R-:W-:Y:S01]  /*baa0*/  MUFU.EX2 R127, R115 ;  /* 0x00000073007f7308 */ /* 0x000fe20000000800 */
[----:B------:R-:W-:Y:S01]  /*bab0*/  SHF.R.U32.HI R201, RZ, 0x18, R202 ;  /* 0x00000018ffc97819 */ /* 0x000fe200000116ca */
[----:B------:R-:W-:Y:S02]  /*bac0*/  @!P2 HFMA2.BF16_V2 R156, -RZ.H0_H0, RZ.H0_H0, -R84.H0_H0 ;  /* 0x200000ffff9ca231 */ /* 0x000fe40000340954 */
[----:B------:R-:W-:Y:S01]  /*bad0*/  @!P1 HFMA2.BF16_V2 R150, -RZ.H0_H0, RZ.H0_H0, -R112.H0_H0 ;  /* 0x200000ffff969231 */ /* 0x000fe20000340970 */
[----:B------:R-:W-:Y:S01]  /*bae0*/  PRMT R201, R92, 0x5410, R201 ;  /* 0x000054105cc97816 */ /* 0x000fe200000000c9 */
[C---:B-1----:R-:W-:Y:S08]  /*baf0*/  HMMA.16816.F32.BF16 R64, R72.reuse, R76, R64 ;  /* 0x0000004c4840723c */ /* 0x042ff00000041840 */
[----:B------:R-:W-:Y:S01]  /*bb00*/  HMMA.16816.F32.BF16 R68, R72, R78, R68 ;  /* 0x0000004e4844723c */ /* 0x000fe20000041844 */
[----:B------:R-:W1:Y:S06]  /*bb10*/  LDSM.16.MT88.4 R76, [R116+0x6400] ;  /* 0x00640000744c783b */ /* 0x000e6c0000004200 */
[--C-:B------:R-:W-:Y:S02]  /*bb20*/  SHF.R.U32.HI R75, RZ, 0x10, R23.reuse ;  /* 0x00000010ff4b7819 */ /* 0x100fe40000011617 */
[----:B------:R-:W-:Y:S03]  /*bb30*/  LOP3.LUT R73, R23, 0xff, RZ, 0xc0, !PT ;  /* 0x000000ff17497812 */ /* 0x000fe600078ec0ff */
[--C-:B------:R-:W-:Y:S02]  /*bb40*/  SHF.R.U32.HI R72, RZ, 0x18, R23.reuse ;  /* 0x00000018ff487819 */ /* 0x100fe40000011617 */
[----:B------:R-:W-:Y:S02]  /*bb50*/  LOP3.LUT R75, R75, 0xff, RZ, 0xc0, !PT ;  /* 0x000000ff4b4b7812 */ /* 0x000fe400078ec0ff */
[----:B------:R-:W-:Y:S02]  /*bb60*/  LOP3.LUT R74, R102, 0xffff, RZ, 0xc0, !PT ;  /* 0x0000ffff664a7812 */ /* 0x000fe400078ec0ff */
[----:B------:R-:W-:Y:S02]  /*bb70*/  PRMT R73, R73, 0x5410, R80 ;  /* 0x0000541049497816 */ /* 0x000fe40000000050 */
[----:B------:R-:W-:Y:S01]  /*bb80*/  PRMT R75, R75, 0x5410, R72 ;  /* 0x000054104b4b7816 */ /* 0x000fe20000000048 */
[----:B------:R-:W2:Y:S01]  /*bb90*/  LDSM.16.MT88.4 R80, [R86+0x6400] ;  /* 0x006400005650783b */ /* 0x000ea20000004200 */
[----:B------:R-:W-:Y:S01]  /*bba0*/  SHF.R.U32.HI R72, RZ, 0x8, R74 ;  /* 0x00000008ff487819 */ /* 0x000fe2000001164a */
[--C-:B------:R-:W-:Y:S01]  /*bbb0*/  HSET2.LE.AND R73, R73, R178.reuse, PT ;  /* 0x000000b249497233 */ /* 0x100fe20003803000 */
[----:B------:R-:W-:Y:S01]  /*bbc0*/  PRMT R23, R84, 0x7632, R23 ;  /* 0x0000763254177816 */ /* 0x000fe20000000017 */
[--C-:B------:R-:W-:Y:S01]  /*bbd0*/  HSET2.LE.AND R74, R75, R178.reuse, PT ;  /* 0x000000b24b4a7233 */ /* 0x100fe20003803000 */
[----:B------:R-:W-:Y:S02]  /*bbe0*/  LOP3.LUT R72, R72, 0xffff, RZ, 0xc0, !PT ;  /* 0x0000ffff48487812 */ /* 0x000fe400078ec0ff */
[----:B------:R-:W-:Y:S01]  /*bbf0*/  PRMT R75, R84, 0x5410, R23 ;  /* 0x00005410544b7816 */ /* 0x000fe20000000017 */
[----:B------:R-:W-:Y:S01]  /*bc00*/  @!P6 HFMA2.BF16_V2 R153, -RZ.H0_H0, RZ.H0_H0, -R23.H0_H0 ;  /* 0x200000ffff99e231 */ /* 0x000fe20000340917 */
[----:B------:R-:W-:Y:S02]  /*bc10*/  @!P2 PRMT R84, R156, 0x5410, RZ ;  /* 0x000054109c54a816 */ /* 0x000fe400000000ff */
[----:B------:R-:W-:Y:S02]  /*bc20*/  ISETP.GE.U32.AND P2, PT, R163, R72, PT ;  /* 0x00000048a300720c */ /* 0x000fe40003f46070 */
[----:B------:R-:W-:Y:S01]  /*bc30*/  LOP3.LUT R72, R73, R22, RZ, 0xc0, !PT ;  /* 0x0000001649487212 */ /* 0x000fe200078ec0ff */
[----:B------:R-:W-:Y:S01]  /*bc40*/  STG.E.U16 [R190.64+0x30], R84 ;  /* 0x00003054be007986 */ /* 0x000fe2000c10151a */
[----:B------:R-:W-:Y:S01]  /*bc50*/  LOP3.LUT R73, R74, R19, RZ, 0xc0, !PT ;  /* 0x000000134a497212 */ /* 0x000fe200078ec0ff */
[----:B------:R-:W-:Y:S01]  /*bc60*/  HSET2.LE.AND R74, R91, R178, PT ;  /* 0x000000b25b4a7233 */ /* 0x000fe20003803000 */
[----:B------:R-:W-:Y:S02]  /*bc70*/  LOP3.LUT R75, R88, R75, RZ, 0xc0, !PT ;  /* 0x0000004b584b7212 */ /* 0x000fe400078ec0ff */
[----:B------:R-:W-:Y:S01]  /*bc80*/  F2FP.BF16.PACK_AB R22, R125, R130 ;  /* 0x000000827d16723e */ /* 0x000fe200000010ff */
[----:B------:R-:W-:Y:S01]  /*bc90*/  FADD.FTZ R130, R130, R193 ;  /* 0x000000c182827221 */ /* 0x000fe20000010000 */
[----:B------:R-:W-:Y:S01]  /*bca0*/  LOP3.LUT R74, R74, R89, RZ, 0xc0, !PT ;  /* 0x000000594a4a7212 */ /* 0x000fe200078ec0ff */
[----:B------:R-:W-:Y:S01]  /*bcb0*/  MUFU.EX2 R193, R123 ;  /* 0x0000007b00c17308 */ /* 0x000fe20000000800 */
[----:B------:R-:W3:Y:S01]  /*bcc0*/  LDSM.16.MT88.4 R88, [R116+0x7400] ;  /* 0x007400007458783b */ /* 0x000ee20000004200 */
[----:B------:R-:W-:Y:S01]  /*bcd0*/  @!P6 PRMT R23, R153, 0x5410, RZ ;  /* 0x000054109917e816 */ /* 0x000fe200000000ff */
[----:B------:R-:W-:Y:S01]  /*bce0*/  @!P0 HFMA2.BF16_V2 R152, -RZ.H0_H0, RZ.H0_H0, -R22.H0_H0 ;  /* 0x200000ffff988231 */ /* 0x000fe20000340916 */
[----:B------:R-:W-:Y:S01]  /*bcf0*/  PRMT R19, R22, 0x7632, R19 ;  /* 0x0000763216137816 */ /* 0x000fe20000000013 */
[----:B------:R-:W-:Y:S01]  /*bd00*/  FADD.FTZ R130, R125, R130 ;  /* 0x000000827d827221 */ /* 0x000fe20000010000 */
[C---:B-1----:R-:W-:Y:S01]  /*bd10*/  HMMA.16816.F32.BF16 R24, R72.reuse, R76, R24 ;  /* 0x0000004c4818723c */ /* 0x042fe20000041818 */
[----:B------:R-:W-:Y:S02]  /*bd20*/  ISETP.GE.U32.AND P6, PT, R163, R192, PT ;  /* 0x000000c0a300720c */ /* 0x000fe40003fc6070 */
[----:B------:R-:W-:Y:S01]  /*bd30*/  STG.E.U16 [R190.64+0x32], R23 ;  /* 0x00003217be007986 */ /* 0x000fe2000c10151a */
[----:B------:R-:W-:Y:S01]  /*bd40*/  @!P2 HFMA2.BF16_V2 R151, -RZ.H0_H0, RZ.H0_H0, -R19.H0_H0 ;  /* 0x200000ffff97a231 */ /* 0x000fe20000340913 */
[----:B------:R1:W4:Y:S02]  /*bd50*/  MUFU.EX2 R192, R103 ;  /* 0x0000006700c07308 */ /* 0x0003240000000800 */
[----:B------:R-:W-:Y:S01]  /*bd60*/  SHF.R.U32.HI R76, RZ, 0x10, R202 ;  /* 0x00000010ff4c7819 */ /* 0x000fe200000116ca */
[C---:B------:R-:W-:Y:S01]  /*bd70*/  HMMA.16816.F32.BF16 R28, R72.reuse, R78, R28 ;  /* 0x0000004e481c723c */ /* 0x040fe2000004181c */
[C-C-:B------:R-:W-:Y:S03]  /*bd80*/  LOP3.LUT R202, R197.reuse, UR18, R126.reuse, 0x96, !PT ;  /* 0x00000012c5ca7c12 */ /* 0x140fe6000f8e967e */
[----:B------:R-:W-:Y:S02]  /*bd90*/  LOP3.LUT R76, R76, 0xff, RZ, 0xc0, !PT ;  /* 0x000000ff4c4c7812 */ /* 0x000fe400078ec0ff */
[----:B------:R-:W-:Y:S02]  /*bda0*/  LOP3.LUT R126, R197, UR18, R126, 0x96, !PT ;  /* 0x00000012c57e7c12 */ /* 0x000fe4000f8e967e */
[C---:B--2---:R-:W-:Y:S01]  /*bdb0*/  HMMA.16816.F32.BF16 R32, R72.reuse, R80, R32 ;  /* 0x000000504820723c */ /* 0x044fe20000041820 */
[----:B------:R-:W-:Y:S03]  /*bdc0*/  SHF.R.U32.HI R78, RZ, 0x18, R102 ;  /* 0x00000018ff4e7819 */ /* 0x000fe60000011666 */
[----:B------:R-:W-:Y:S02]  /*bdd0*/  PRMT R102, R22, 0x5410, R19 ;  /* 0x0000541016667816 */ /* 0x000fe40000000013 */
[----:B------:R-:W-:Y:S02]  /*bde0*/  @!P0 PRMT R22, R152, 0x5410, RZ ;  /* 0x0000541098168816 */ /* 0x000fe400000000ff */
[C---:B------:R-:W-:Y:S01]  /*bdf0*/  HMMA.16816.F32.BF16 R36, R72.reuse, R82, R36 ;  /* 0x000000524824723c */ /* 0x040fe20000041824 */
[----:B------:R-:W-:Y:S01]  /*be00*/  ISETP.GE.U32.AND P0, PT, R163, R78, PT ;  /* 0x0000004ea300720c */ /* 0x000fe20003f06070 */
[----:B------:R-:W-:Y:S02]  /*be10*/  LDSM.16.MT88.4 R80, [R116+0x8400] ;  /* 0x008400007450783b */ /* 0x000fe40000004200 */
[----:B------:R-:W-:Y:S02]  /*be20*/  @!P2 PRMT R19, R151, 0x5410, RZ ;  /* 0x000054109713a816 */ /* 0x000fe400000000ff */
[C---:B------:R-:W-:Y:S02]  /*be30*/  ISETP.GE.U32.AND P2, PT, R163.reuse, R76, PT ;  /* 0x0000004ca300720c */ /* 0x040fe40003f46070 */
[----:B-1----:R-:W-:Y:S02]  /*be40*/  PRMT R103, R112, 0x5410, R113 ;  /* 0x0000541070677816 */ /* 0x002fe40000000071 */
[----:B------:R-:W1:Y:S01]  /*be50*/  LDSM.16.MT88.4 R76, [R86+0x7400] ;  /* 0x00740000564c783b */ /* 0x000e620000004200 */
[C---:B---3--:R-:W-:Y:S01]  /*be60*/  HMMA.16816.F32.BF16 R40, R72.reuse, R88, R40 ;  /* 0x000000584828723c */ /* 0x048fe20000041828 */
[----:B------:R-:W-:Y:S02]  /*be70*/  @!P1 PRMT R112, R150, 0x5410, RZ ;  /* 0x0000541096709816 */ /* 0x000fe400000000ff */
[----:B------:R-:W-:Y:S01]  /*be80*/  @!P0 HFMA2.BF16_V2 R145, -RZ.H0_H0, RZ.H0_H0, -R113.H0_H0 ;  /* 0x200000ffff918231 */ /* 0x000fe20000340971 */
[----:B------:R-:W-:Y:S02]  /*be90*/  ISETP.GE.U32.AND P1, PT, R163, R128, PT ;  /* 0x00000080a300720c */ /* 0x000fe40003f26070 */
[----:B----4-:R-:W-:Y:S01]  /*bea0*/  F2FP.BF16.PACK_AB R115, R192, R127 ;  /* 0x0000007fc073723e */ /* 0x010fe200000010ff */
[----:B------:R-:W-:Y:S01]  /*beb0*/  STG.E.U16 [R188.64+0x40], R22 ;  /* 0x00004016bc007986 */ /* 0x000fe2000c10151a */
[C---:B------:R-:W-:Y:S01]  /*bec0*/  HMMA.16816.F32.BF16 R44, R72.reuse, R90, R44 ;  /* 0x0000005a482c723c */ /* 0x040fe2000004182c */
[----:B------:R-:W-:Y:S01]  /*bed0*/  LOP3.LUT R88, R204, 0xffff, RZ, 0xc0, !PT ;  /* 0x0000ffffcc587812 */ /* 0x000fe200078ec0ff */
[----:B------:R-:W2:Y:S01]  /*bee0*/  MUFU.EX2 R128, R124 ;  /* 0x0000007c00807308 */ /* 0x000ea20000000800 */
[----:B------:R-:W-:Y:S01]  /*bef0*/  STG.E.U16 [R188.64+0x42], R19 ;  /* 0x00004213bc007986 */ /* 0x000fe2000c10151a */
[----:B------:R-:W-:Y:S01]  /*bf00*/  @!P0 PRMT R113, R145, 0x5410, RZ ;  /* 0x0000541091718816 */ /* 0x000fe200000000ff */
[----:B------:R-:W-:Y:S01]  /*bf10*/  @!P6 HFMA2.BF16_V2 R144, -RZ.H0_H0, RZ.H0_H0, -R115.H0_H0 ;  /* 0x200000ffff90e231 */ /* 0x000fe20000340973 */
[----:B------:R-:W-:Y:S01]  /*bf20*/  SHF.R.U32.HI R88, RZ, 0x8, R88 ;  /* 0x00000008ff587819 */ /* 0x000fe20000011658 */
[----:B------:R-:W-:Y:S01]  /*bf30*/  STG.E.U16 [R190.64+0x40], R112 ;  /* 0x00004070be007986 */ /* 0x000fe2000c10151a */
[----:B------:R-:W-:Y:S03]  /*bf40*/  ISETP.GE.U32.AND P0, PT, R163, R94, PT ;  /* 0x0000005ea300720c */ /* 0x000fe60003f06070 */
[----:B------:R-:W-:Y:S01]  /*bf50*/  STG.E.U16 [R190.64+0x42], R113 ;  /* 0x00004271be007986 */ /* 0x000fe2000c10151a */
[----:B------:R-:W-:Y:S03]  /*bf60*/  PRMT R121, R121, 0x5410, R88 ;  /* 0x0000541079797816 */ /* 0x000fe60000000058 */
[----:B------:R-:W3:Y:S01]  /*bf70*/  LDSM.16.MT88.4 R88, [R86+0x8400] ;  /* 0x008400005658783b */ /* 0x000ee20000004200 */
[----:B--2---:R-:W-:Y:S01]  /*bf80*/  F2FP.BF16.PACK_AB R122, R195, R128 ;  /* 0x00000080c37a723e */ /* 0x004fe200000010ff */
[C---:B-1----:R-:W-:Y:S04]  /*bf90*/  HMMA.16816.F32.BF16 R48, R72.reuse, R76, R48 ;  /* 0x0000004c4830723c */ /* 0x042fe80000041830 */
[----:B------:R-:W-:Y:S03]  /*bfa0*/  @!P2 HFMA2.BF16_V2 R138, -RZ.H0_H0, RZ.H0_H0, -R122.H0_H0 ;  /* 0x200000ffff8aa231 */ /* 0x000fe6000034097a */
[----:B------:R-:W-:Y:S01]  /*bfb0*/  SHF.R.U32.HI R76, RZ, 0x10, R204 ;  /* 0x00000010ff4c7819 */ /* 0x000fe200000116cc */
[C---:B------:R-:W-:Y:S01]  /*bfc0*/  HMMA.16816.F32.BF16 R52, R72.reuse, R78, R52 ;  /* 0x0000004e4834723c */ /* 0x040fe20000041834 */
[----:B------:R-:W-:Y:S03]  /*bfd0*/  FADD.FTZ R77, R120, R95 ;  /* 0x0000005f784d7221 */ /* 0x000fe60000010000 */
[----:B------:R-:W-:Y:S01]  /*bfe0*/  LOP3.LUT R76, R76, 0xff, RZ, 0xc0, !PT ;  /* 0x000000ff4c4c7812 */ /* 0x000fe200078ec0ff */
[----:B------:R-:W-:Y:S01]  /*bff0*/  FADD.FTZ R124, R194, R77 ;  /* 0x0000004dc27c7221 */ /* 0x000fe20000010000 */
[C---:B------:R-:W-:Y:S01]  /*c000*/  PRMT R120, R115.reuse, 0x7632, R120 ;  /* 0x0000763273787816 */ /* 0x040fe20000000078 */
[----:B------:R-:W1:Y:S01]  /*c010*/  MUFU.EX2 R194, R110 ;  /* 0x0000006e00c27308 */ /* 0x000e620000000800 */
[C---:B------:R-:W-:Y:S01]  /*c020*/  HMMA.16816.F32.BF16 R56, R72.reuse, R80, R56 ;  /* 0x000000504838723c */ /* 0x040fe20000041838 */
[----:B------:R-:W-:Y:S02]  /*c030*/  PRMT R79, R76, 0x5410, R93 ;  /* 0x000054104c4f7816 */ /* 0x000fe4000000005d */
[----:B------:R-:W2:Y:S01]  /*c040*/  LDSM.16.MT88.4 R92, [R116+0x6800] ;  /* 0x00680000745c783b */ /* 0x000ea20000004200 */
[----:B------:R-:W-:Y:S01]  /*c050*/  PRMT R78, R115, 0x5410, R120 ;  /* 0x00005410734e7816 */ /* 0x000fe20000000078 */
[--C-:B------:R-:W-:Y:S01]  /*c060*/  HSET2.LE.AND R77, R121, R178.reuse, PT ;  /* 0x000000b2794d7233 */ /* 0x100fe20003803000 */
[----:B------:R-:W-:Y:S01]  /*c070*/  @!P6 PRMT R115, R144, 0x5410, RZ ;  /* 0x000054109073e816 */ /* 0x000fe200000000ff */
[----:B------:R-:W-:Y:S01]  /*c080*/  HSET2.LE.AND R100, R79, R178, PT ;  /* 0x000000b24f647233 */ /* 0x000fe20003803000 */
[C---:B------:R-:W-:Y:S01]  /*c090*/  HMMA.16816.F32.BF16 R60, R72.reuse, R82, R60 ;  /* 0x00000052483c723c */ /* 0x040fe2000004183c */
[----:B------:R-:W-:Y:S02]  /*c0a0*/  PRMT R121, R122, 0x7632, R121 ;  /* 0x000076327a797816 */ /* 0x000fe40000000079 */
[----:B------:R-:W4:Y:S01]  /*c0b0*/  LDSM.16.MT88.4 R80, [R86+0x6800] ;  /* 0x006800005650783b */ /* 0x000f220000004200 */
[----:B------:R-:W-:Y:S01]  /*c0c0*/  @!P0 HFMA2.BF16_V2 R139, -RZ.H0_H0, RZ.H0_H0, -R120.H0_H0 ;  /* 0x200000ffff8b8231 */ /* 0x000fe20000340978 */
[----:B------:R-:W-:Y:S01]  /*c0d0*/  LOP3.LUT R76, R202, 0xff, RZ, 0xc0, !PT ;  /* 0x000000ffca4c7812 */ /* 0x000fe200078ec0ff */
[----:B------:R-:W-:Y:S01]  /*c0e0*/  @!P1 HFMA2.BF16_V2 R147, -RZ.H0_H0, RZ.H0_H0, -R121.H0_H0 ;  /* 0x200000ffff939231 */ /* 0x000fe20000340979 */
[----:B------:R-:W-:Y:S01]  /*c0f0*/  FADD.FTZ R129, R129, R124 ;  /* 0x0000007c81817221 */ /* 0x000fe20000010000 */
[C---:B---3--:R-:W-:Y:S01]  /*c100*/  HMMA.16816.F32.BF16 R64, R72.reuse, R88, R64 ;  /* 0x000000584840723c */ /* 0x048fe20000041840 */
[--C-:B------:R-:W-:Y:S01]  /*c110*/  HSET2.LE.AND R79, R199, R178.reuse, PT ;  /* 0x000000b2c74f7233 */ /* 0x100fe20003803000 */
[----:B------:R-:W-:Y:S01]  /*c120*/  ISETP.GE.U32.AND P6, PT, R163, R76, PT ;  /* 0x0000004ca300720c */ /* 0x000fe20003fc6070 */
[----:B------:R-:W-:Y:S01]  /*c130*/  STG.E.U16 [R188.64+0x50], R115 ;  /* 0x00005073bc007986 */ /* 0x000fe2000c10151a */
[----:B------:R-:W-:Y:S01]  /*c140*/  SHF.R.U32.HI R76, RZ, 0x10, R202 ;  /* 0x00000010ff4c7819 */ /* 0x000fe200000116ca */
[----:B------:R-:W3:Y:S01]  /*c150*/  MUFU.EX2 R199, R111 ;  /* 0x0000006f00c77308 */ /* 0x000ee20000000800 */
[----:B------:R-:W-:Y:S01]  /*c160*/  LOP3.LUT R78, R79, R78, RZ, 0xc0, !PT ;  /* 0x0000004e4f4e7212 */ /* 0x000fe200078ec0ff */
[----:B------:R-:W-:Y:S01]  /*c170*/  HSET2.LE.AND R88, R201, R178, PT ;  /* 0x000000b2c9587233 */ /* 0x000fe20003803000 */
[----:B------:R-:W-:Y:S01]  /*c180*/  HMMA.16816.F32.BF16 R68, R72, R90, R68 ;  /* 0x0000005a4844723c */ /* 0x000fe20000041844 */
[----:B------:R-:W-:Y:S01]  /*c190*/  LOP3.LUT R76, R76, 0xff, RZ, 0xc0, !PT ;  /* 0x000000ff4c4c7812 */ /* 0x000fe200078ec0ff */
[----:B------:R-:W5:Y:S02]  /*c1a0*/  LDSM.16.MT88.4 R72, [R116+0x7800] ;  /* 0x007800007448783b */ /* 0x000f640000004200 */
[----:B------:R-:W-:Y:S01]  /*c1b0*/  PRMT R79, R122, 0x5410, R121 ;  /* 0x000054107a4f7816 */ /* 0x000fe20000000079 */
[----:B------:R-:W-:Y:S01]  /*c1c0*/  FADD.FTZ R204, R128, R129 ;  /* 0x0000008180cc7221 */ /* 0x000fe20000010000 */
[----:B------:R-:W-:Y:S01]  /*c1d0*/  @!P0 PRMT R120, R139, 0x5410, RZ ;  /* 0x000054108b788816 */ /* 0x000fe200000000ff */
[----:B------:R3:W3:Y:S01]  /*c1e0*/  MUFU.EX2 R201, R104 ;  /* 0x0000006800c97308 */ /* 0x0006e20000000800 */
[----:B------:R-:W-:Y:S01]  /*c1f0*/  ISETP.GE.U32.AND P0, PT, R163, R76, PT ;  /* 0x0000004ca300720c */ /* 0x000fe20003f06070 */
[----:B------:R-:W-:Y:S02]  /*c200*/  FADD.FTZ R204, R195, R204 ;  /* 0x000000ccc3cc7221 */ /* 0x000fe40000010000 */
[----:B------:R-:W-:Y:S01]  /*c210*/  STG.E.U16 [R188.64+0x52], R120 ;  /* 0x00005278bc007986 */ /* 0x000fe2000c10151a */
[----:B------:R-:W-:Y:S02]  /*c220*/  LOP3.LUT R76, R77, R102, RZ, 0xc0, !PT ;  /* 0x000000664d4c7212 */ /* 0x000fe400078ec0ff */
[----:B------:R-:W-:Y:S02]  /*c230*/  LOP3.LUT R77, R100, R103, RZ, 0xc0, !PT ;  /* 0x00000067644d7212 */ /* 0x000fe400078ec0ff */
[----:B------:R-:W-:Y:S01]  /*c240*/  LOP3.LUT R79, R88, R79, RZ, 0xc0, !PT ;  /* 0x0000004f584f7212 */ /* 0x000fe200078ec0ff */
[----:B------:R-:W-:Y:S01]  /*c250*/  LDSM.16.MT88.4 R100, [R116+0x7c00] ;  /* 0x007c00007464783b */ /* 0x000fe20000004200 */
[----:B------:R-:W-:Y:S02]  /*c260*/  LOP3.LUT R88, R202, 0xffff, RZ, 0xc0, !PT ;  /* 0x0000ffffca587812 */ /* 0x000fe400078ec0ff */
[----:B------:R-:W-:Y:S02]  /*c270*/  @!P2 PRMT R122, R138, 0x5410, RZ ;  /* 0x000054108a7aa816 */ /* 0x000fe400000000ff */
[----:B------:R-:W-:Y:S01]  /*c280*/  @!P1 PRMT R121, R147, 0x5410, RZ ;  /* 0x0000541093799816 */ /* 0x000fe200000000ff */
[C---:B--2---:R-:W-:Y:S01]  /*c290*/  HMMA.16816.F32.BF16 R24, R76.reuse, R92, R24 ;  /* 0x0000005c4c18723c */ /* 0x044fe20000041818 */
[----:B------:R-:W-:Y:S01]  /*c2a0*/  SHF.R.U32.HI R88, RZ, 0x8, R88 ;  /* 0x00000008ff587819 */ /* 0x000fe20000011658 */
[----:B------:R-:W-:Y:S01]  /*c2b0*/  STG.E.U16 [R190.64+0x50], R122 ;  /* 0x0000507abe007986 */ /* 0x000fe2000c10151a */
[----:B-1----:R-:W-:Y:S02]  /*c2c0*/  F2FP.BF16.PACK_AB R124, R194, R193 ;  /* 0x000000c1c27c723e */ /* 0x002fe400000010ff */
[----:B------:R-:W-:Y:S01]  /*c2d0*/  LOP3.LUT R88, R88, 0xffff, RZ, 0xc0, !PT ;  /* 0x0000ffff58587812 */ /* 0x000fe200078ec0ff */
[----:B------:R-:W-:Y:S01]  /*c2e0*/  STG.E.U16 [R190.64+0x52], R121 ;  /* 0x00005279be007986 */ /* 0x000fe2000c10151a */
[----:B------:R-:W-:Y:S01]  /*c2f0*/  PRMT R123, R124, 0x7632, R123 ;  /* 0x000076327c7b7816 */ /* 0x000fe2000000007b */
[C---:B------:R-:W-:Y:S01]  /*c300*/  HMMA.16816.F32.BF16 R28, R76.reuse, R94, R28 ;  /* 0x0000005e4c1c723c */ /* 0x040fe2000004181c */
[C---:B------:R-:W-:Y:S03]  /*c310*/  ISETP.GE.U32.AND P2, PT, R163.reuse, R88, PT ;  /* 0x00000058a300720c */ /* 0x040fe60003f46070 */
[----:B------:R-:W-:Y:S01]  /*c320*/  LOP3.LUT R88, R196, 0xff, RZ, 0xc0, !PT ;  /* 0x000000ffc4587812 */ /* 0x000fe200078ec0ff */
[----:B------:R-:W-:Y:S01]  /*c330*/  @!P6 HFMA2.BF16_V2 R149, -RZ.H0_H0, RZ.H0_H0, -R124.H0_H0 ;  /* 0x200000ffff95e231 */ /* 0x000fe2000034097c */
[----:B---3--:R-:W-:Y:S02]  /*c340*/  PRMT R104, R124, 0x5410, R123 ;  /* 0x000054107c687816 */ /* 0x008fe4000000007b */
[C---:B----4-:R-:W-:Y:S01]  /*c350*/  HMMA.16816.F32.BF16 R32, R76.reuse, R80, R32 ;  /* 0x000000504c20723c */ /* 0x050fe20000041820 */
[----:B------:R-:W-:Y:S02]  /*c360*/  ISETP.GE.U32.AND P1, PT, R163, R88, PT ;  /* 0x00000058a300720c */ /* 0x000fe40003f26070 */
[----:B------:R-:W1:Y:S01]  /*c370*/  LDSM.16.MT88.4 R88, [R86+0x7800] ;  /* 0x007800005658783b */ /* 0x000e620000004200 */
[----:B------:R-:W-:Y:S02]  /*c380*/  SHF.R.U32.HI R202, RZ, 0x18, R202 ;  /* 0x00000018ffca7819 */ /* 0x000fe400000116ca */
[----:B------:R-:W-:Y:S01]  /*c390*/  @!P6 PRMT R124, R149, 0x5410, RZ ;  /* 0x00005410957ce816 */ /* 0x000fe200000000ff */
[----:B------:R-:W-:Y:S01]  /*c3a0*/  @!P2 HFMA2.BF16_V2 R148, -RZ.H0_H0, RZ.H0_H0, -R123.H0_H0 ;  /* 0x200000ffff94a231 */ /* 0x000fe2000034097b */
[C---:B------:R-:W-:Y:S01]  /*c3b0*/  HMMA.16816.F32.BF16 R36, R76.reuse, R82, R36 ;  /* 0x000000524c24723c */ /* 0x040fe20000041824 */
[----:B------:R-:W-:Y:S02]  /*c3c0*/  ISETP.GE.U32.AND P6, PT, R163, R202, PT ;  /* 0x000000caa300720c */ /* 0x000fe40003fc6070 */
[----:B------:R2:W3:Y:S01]  /*c3d0*/  MUFU.EX2 R202, R107 ;  /* 0x0000006b00ca7308 */ /* 0x0004e20000000800 */
[C---:B------:R-:W-:Y:S01]  /*c3e0*/  LOP3.LUT R92, R196.reuse, 0xffff, RZ, 0xc0, !PT ;  /* 0x0000ffffc45c7812 */ /* 0x040fe200078ec0ff */
[----:B------:R-:W-:Y:S01]  /*c3f0*/  STG.E.U16 [R188.64+0x60], R124 ;  /* 0x0000607cbc007986 */ /* 0x000fe2000c10151a */
[----:B------:R-:W-:Y:S02]  /*c400*/  LOP3.LUT R81, R196, 0xff, RZ, 0xc0, !PT ;  /* 0x000000ffc4517812 */ /* 0x000fe400078ec0ff */
[C---:B-----5:R-:W-:Y:S01]  /*c410*/  HMMA.16816.F32.BF16 R40, R76.reuse, R72, R40 ;  /* 0x000000484c28723c */ /* 0x060fe20000041828 */
[----:B------:R-:W-:Y:S03]  /*c420*/  SHF.R.U32.HI R80, RZ, 0x18, R196 ;  /* 0x00000018ff507819 */ /* 0x000fe600000116c4 */
[----:B------:R-:W-:Y:S02]  /*c430*/  SHF.R.U32.HI R92, RZ, 0x8, R92 ;  /* 0x00000008ff5c7819 */ /* 0x000fe4000001165c */
[----:B------:R-:W-:Y:S02]  /*c440*/  PRMT R205, R205, 0x5410, R80 ;  /* 0x00005410cdcd7816 */ /* 0x000fe40000000050 */
[C---:B------:R-:W-:Y:S01]  /*c450*/  HMMA.16816.F32.BF16 R44, R76.reuse, R74, R44 ;  /* 0x0000004a4c2c723c */ /* 0x040fe2000004182c */
[----:B------:R-:W-:Y:S02]  /*c460*/  PRMT R109, R81, 0x5410, R92 ;  /* 0x00005410516d7816 */ /* 0x000fe4000000005c */
[----:B------:R-:W4:Y:S01]  /*c470*/  LDSM.16.MT88.4 R80, [R116+0x8800] ;  /* 0x008800007450783b */ /* 0x000f220000004200 */
[C---:B------:R-:W-:Y:S02]  /*c480*/  LOP3.LUT R72, R126.reuse, 0xffff, RZ, 0xc0, !PT ;  /* 0x0000ffff7e487812 */ /* 0x040fe400078ec0ff */
[----:B------:R-:W-:Y:S02]  /*c490*/  LOP3.LUT R73, R126, 0xff, RZ, 0xc0, !PT ;  /* 0x000000ff7e497812 */ /* 0x000fe400078ec0ff */
[----:B------:R-:W-:Y:S04]  /*c4a0*/  SHF.R.U32.HI R72, RZ, 0x8, R72 ;  /* 0x00000008ff487819 */ /* 0x000fe80000011648 */
[----:B--2---:R-:W-:Y:S02]  /*c4b0*/  PRMT R107, R73, 0x5410, R72 ;  /* 0x00005410496b7816 */ /* 0x004fe40000000048 */
[----:B------:R-:W2:Y:S01]  /*c4c0*/  LDSM.16.MT88.4 R72, [R86+0x8800] ;  /* 0x008800005648783b */ /* 0x000ea20000004200 */
[----:B------:R-:W-:Y:S02]  /*c4d0*/  @!P2 PRMT R123, R148, 0x5410, RZ ;  /* 0x00005410947ba816 */ /* 0x000fe400000000ff */
[----:B------:R-:W-:Y:S01]  /*c4e0*/  SHF.R.U32.HI R92, RZ, 0x10, R196 ;  /* 0x00000010ff5c7819 */ /* 0x000fe200000116c4 */
[C---:B-1----:R-:W-:Y:S01]  /*c4f0*/  HMMA.16816.F32.BF16 R48, R76.reuse, R88, R48 ;  /* 0x000000584c30723c */ /* 0x042fe20000041830 */
[----:B------:R-:W-:Y:S01]  /*c500*/  F2FP.BF16.PACK_AB R125, R198, R199 ;  /* 0x000000c7c67d723e */ /* 0x000fe200000010ff */
[----:B------:R-:W-:Y:S01]  /*c510*/  FADD.FTZ R199, R199, R204 ;  /* 0x000000ccc7c77221 */ /* 0x000fe20000010000 */
[----:B------:R-:W-:Y:S01]  /*c520*/  LOP3.LUT R92, R92, 0xff, RZ, 0xc0, !PT ;  /* 0x000000ff5c5c7812 */ /* 0x000fe200078ec0ff */
[----:B------:R-:W-:Y:S01]  /*c530*/  STG.E.U16 [R188.64+0x62], R123 ;  /* 0x0000627bbc007986 */ /* 0x000fe2000c10151a */
[----:B------:R-:W-:Y:S01]  /*c540*/  F2FP.BF16.PACK_AB R128, R201, R200 ;  /* 0x000000c8c980723e */ /* 0x000fe200000010ff */
[----:B------:R-:W-:Y:S01]  /*c550*/  @!P0 HFMA2.BF16_V2 R137, -RZ.H0_H0, RZ.H0_H0, -R125.H0_H0 ;  /* 0x200000ffff898231 */ /* 0x000fe2000034097d */
[----:B------:R-:W-:Y:S01]  /*c560*/  ISETP.GE.U32.AND P2, PT, R163, R92, PT ;  /* 0x0000005ca300720c */ /* 0x000fe20003f46070 */
[C---:B------:R-:W-:Y:S01]  /*c570*/  HMMA.16816.F32.BF16 R52, R76.reuse, R90, R52 ;  /* 0x0000005a4c34723c */ /* 0x040fe20000041834 */
[----:B------:R-:W1:Y:S03]  /*c580*/  LDSM.16.MT88.4 R92, [R116+0x6c00] ;  /* 0x006c0000745c783b */ /* 0x000e660000004200 */
[----:B------:R-:W-:Y:S01]  /*c590*/  @!P1 HFMA2.BF16_V2 R143, -RZ.H0_H0, RZ.H0_H0, -R128.H0_H0 ;  /* 0x200000ffff8f9231 */ /* 0x000fe20000340980 */
[--C-:B------:R-:W-:Y:S01]  /*c5a0*/  SHF.R.U32.HI R111, RZ, 0x10, R126.reuse ;  /* 0x00000010ff6f7819 */ /* 0x100fe2000001167e */
[----:B------:R-:W-:Y:S01]  /*c5b0*/  FADD.FTZ R199, R198, R199 ;  /* 0x000000c7c6c77221 */ /* 0x000fe20000010000 */
[--C-:B------:R-:W-:Y:S01]  /*c5c0*/  HSET2.LE.AND R90, R109, R178.reuse, PT ;  /* 0x000000b26d5a7233 */ /* 0x100fe20003803000 */
[----:B------:R-:W-:Y:S01]  /*c5d0*/  SHF.R.U32.HI R126, RZ, 0x18, R126 ;  /* 0x00000018ff7e7819 */ /* 0x000fe2000001167e */
[--C-:B------:R-:W-:Y:S03]  /*c5e0*/  HSET2.LE.AND R91, R205, R178.reuse, PT ;  /* 0x000000b2cd5b7233 */ /* 0x100fe60003803000 */
[----:B------:R-:W-:Y:S02]  /*c5f0*/  LOP3.LUT R111, R111, 0xff, RZ, 0xc0, !PT ;  /* 0x000000ff6f6f7812 */ /* 0x000fe400078ec0ff */
[----:B------:R-:W-:Y:S01]  /*c600*/  LOP3.LUT R88, R196, 0xffff, RZ, 0xc0, !PT ;  /* 0x0000ffffc4587812 */ /* 0x000fe200078ec0ff */
[----:B------:R-:W-:Y:S01]  /*c610*/  FADD.FTZ R197, R127, R130 ;  /* 0x000000827fc57221 */ /* 0x000fe20000010000 */
[C---:B----4-:R-:W-:Y:S01]  /*c620*/  HMMA.16816.F32.BF16 R56, R76.reuse, R80, R56 ;  /* 0x000000504c38723c */ /* 0x050fe20000041838 */
[--C-:B------:R-:W-:Y:S02]  /*c630*/  PRMT R111, R111, 0x5410, R126.reuse ;  /* 0x000054106f6f7816 */ /* 0x100fe4000000007e */
[----:B---3--:R-:W-:Y:S01]  /*c640*/  F2FP.BF16.PACK_AB R130, R203, R202 ;  /* 0x000000cacb82723e */ /* 0x008fe200000010ff */
[----:B------:R-:W-:Y:S01]  /*c650*/  FADD.FTZ R192, R192, R197 ;  /* 0x000000c5c0c07221 */ /* 0x000fe20000010000 */
[C---:B------:R-:W-:Y:S01]  /*c660*/  PRMT R126, R125.reuse, 0x7632, R126 ;  /* 0x000076327d7e7816 */ /* 0x040fe2000000007e */
[----:B------:R-:W-:Y:S01]  /*c670*/  FADD.FTZ R202, R202, R199 ;  /* 0x000000c7caca7221 */ /* 0x000fe20000010000 */
[--C-:B------:R-:W-:Y:S01]  /*c680*/  HSET2.LE.AND R81, R107, R178.reuse, PT ;  /* 0x000000b26b517233 */ /* 0x100fe20003803000 */
[C---:B------:R-:W-:Y:S01]  /*c690*/  HMMA.16816.F32.BF16 R60, R76.reuse, R82, R60 ;  /* 0x000000524c3c723c */ /* 0x040fe2000004183c */
[----:B------:R-:W-:Y:S02]  /*c6a0*/  HSET2.LE.AND R80, R111, R178, PT ;  /* 0x000000b26f507233 */ /* 0x000fe40003803000 */
[----:B------:R-:W-:Y:S01]  /*c6b0*/  LDSM.16.MT88.4 R108, [R116+0x8c00] ;  /* 0x008c0000746c783b */ /* 0x000fe20000004200 */
[----:B------:R-:W-:Y:S01]  /*c6c0*/  PRMT R127, R128, 0x7632, R127 ;  /* 0x00007632807f7816 */ /* 0x000fe2000000007f */
[----:B------:R-:W-:Y:S01]  /*c6d0*/  @!P6 HFMA2.BF16_V2 R131, -RZ.H0_H0, RZ.H0_H0, -R126.H0_H0 ;  /* 0x200000ffff83e231 */ /* 0x000fe2000034097e */
[----:B------:R-:W-:Y:S01]  /*c6e0*/  PRMT R129, R130, 0x7632, R129 ;  /* 0x0000763282817816 */ /* 0x000fe20000000081 */
[----:B------:R-:W-:Y:S01]  /*c6f0*/  @!P2 HFMA2.BF16_V2 R141, -RZ.H0_H0, RZ.H0_H0, -R130.H0_H0 ;  /* 0x200000ffff8da231 */ /* 0x000fe20000340982 */
[C---:B--2---:R-:W-:Y:S01]  /*c700*/  HMMA.16816.F32.BF16 R64, R76.reuse, R72, R64 ;  /* 0x000000484c40723c */ /* 0x044fe20000041840 */
[----:B------:R-:W-:Y:S03]  /*c710*/  SHF.R.U32.HI R88, RZ, 0x8, R88 ;  /* 0x00000008ff587819 */ /* 0x000fe60000011658 */
[----:B------:R-:W-:Y:S01]  /*c720*/  PRMT R89, R125, 0x5410, R126 ;  /* 0x000054107d597816 */ /* 0x000fe2000000007e */
[----:B------:R-:W-:Y:S01]  /*c730*/  FADD.FTZ R193, R193, R192 ;  /* 0x000000c0c1c17221 */ /* 0x000fe20000010000 */
[----:B------:R-:W-:Y:S01]  /*c740*/  LOP3.LUT R88, R88, 0xffff, RZ, 0xc0, !PT ;  /* 0x0000ffff58587812 */ /* 0x000fe200078ec0ff */
[----:B------:R-:W-:Y:S01]  /*c750*/  FADD.FTZ R121, R203, R202 ;  /* 0x000000cacb797221 */ /* 0x000fe20000010000 */
[----:B------:R-:W-:Y:S01]  /*c760*/  HMMA.16816.F32.BF16 R68, R76, R74, R68 ;  /* 0x0000004a4c44723c */ /* 0x000fe20000041844 */
[----:B------:R-:W-:Y:S03]  /*c770*/  PRMT R73, R128, 0x5410, R127 ;  /* 0x0000541080497816 */ /* 0x000fe6000000007f */
[----:B------:R-:W-:Y:S01]  /*c780*/  PRMT R72, R130, 0x5410, R129 ;  /* 0x0000541082487816 */ /* 0x000fe20000000081 */
[----:B------:R-:W-:Y:S01]  /*c790*/  FADD.FTZ R193, R194, R193 ;  /* 0x000000c1c2c17221 */ /* 0x000fe20000010000 */
[----:B------:R-:W-:Y:S02]  /*c7a0*/  @!P0 PRMT R125, R137, 0x5410, RZ ;  /* 0x00005410897d8816 */ /* 0x000fe400000000ff */
[----:B------:R-:W-:Y:S01]  /*c7b0*/  ISETP.GE.U32.AND P0, PT, R163, R88, PT ;  /* 0x00000058a300720c */ /* 0x000fe20003f06070 */
[----:B------:R-:W-:Y:S02]  /*c7c0*/  FADD.FTZ R120, R200, R193 ;  /* 0x000000c1c8787221 */ /* 0x000fe40000010000 */
[----:B------:R-:W-:Y:S01]  /*c7d0*/  STG.E.U16 [R190.64+0x60], R125 ;  /* 0x0000607dbe007986 */ /* 0x000fe2000c10151a */
[----:B------:R-:W-:Y:S01]  /*c7e0*/  LOP3.LUT R88, R81, R104, RZ, 0xc0, !PT ;  /* 0x0000006851587212 */ /* 0x000fe200078ec0ff */
[----:B------:R-:W-:Y:S01]  /*c7f0*/  FADD.FTZ R120, R201, R120 ;  /* 0x00000078c9787221 */ /* 0x000fe20000010000 */
[----:B------:R-:W-:Y:S01]  /*c800*/  LOP3.LUT R89, R80, R89, RZ, 0xc0, !PT ;  /* 0x0000005950597212 */ /* 0x000fe200078ec0ff */
[----:B------:R-:W2:Y:S01]  /*c810*/  LDSM.16.MT88.4 R104, [R86+0x7c00] ;  /* 0x007c00005668783b */ /* 0x000ea20000004200 */
[----:B------:R-:W-:Y:S02]  /*c820*/  LOP3.LUT R90, R90, R73, RZ, 0xc0, !PT ;  /* 0x000000495a5a7212 */ /* 0x000fe400078ec0ff */
[----:B------:R-:W-:Y:S02]  /*c830*/  LOP3.LUT R91, R91, R72, RZ, 0xc0, !PT ;  /* 0x000000485b5b7212 */ /* 0x000fe400078ec0ff */
[----:B------:R-:W-:Y:S01]  /*c840*/  @!P6 PRMT R126, R131, 0x5410, RZ ;  /* 0x00005410837ee816 */ /* 0x000fe200000000ff */
[----:B------:R-:W-:Y:S01]  /*c850*/  @!P0 HFMA2.BF16_V2 R142, -RZ.H0_H0, RZ.H0_H0, -R127.H0_H0 ;  /* 0x200000ffff8e8231 */ /* 0x000fe2000034097f */
[----:B------:R-:W-:Y:S02]  /*c860*/  @!P1 PRMT R128, R143, 0x5410, RZ ;  /* 0x000054108f809816 */ /* 0x000fe400000000ff */
[----:B------:R-:W-:Y:S01]  /*c870*/  @!P2 PRMT R130, R141, 0x5410, RZ ;  /* 0x000054108d82a816 */ /* 0x000fe200000000ff */
[C---:B-1----:R-:W-:Y:S01]  /*c880*/  HMMA.16816.F32.BF16 R72, R88.reuse, R92, R24 ;  /* 0x0000005c5848723c */ /* 0x042fe20000041818 */
[----:B------:R-:W1:Y:S01]  /*c890*/  LDSM.16.MT88.4 R24, [R86+0x8c00] ;  /* 0x008c00005618783b */ /* 0x000e620000004200 */
[----:B------:R-:W-:Y:S02]  /*c8a0*/  @!P0 PRMT R127, R142, 0x5410, RZ ;  /* 0x000054108e7f8816 */ /* 0x000fe400000000ff */
[----:B------:R-:W-:Y:S02]  /*c8b0*/  SHF.R.U32.HI R196, RZ, 0x18, R196 ;  /* 0x00000018ffc47819 */ /* 0x000fe400000116c4 */
[----:B------:R-:W-:Y:S02]  /*c8c0*/  ISETP.GT.AND P1, PT, R179, RZ, PT ;  /* 0x000000ffb300720c */ /* 0x000fe40003f24270 */
[C---:B------:R-:W-:Y:S01]  /*c8d0*/  HMMA.16816.F32.BF16 R76, R88.reuse, R94, R28 ;  /* 0x0000005e584c723c */ /* 0x040fe2000004181c */
[----:B------:R-:W-:Y:S01]  /*c8e0*/  STG.E.U16 [R190.64+0x62], R126 ;  /* 0x0000627ebe007986 */ /* 0x000fe2000c10151a */
[----:B------:R-:W-:Y:S02]  /*c8f0*/  ISETP.GE.U32.AND P6, PT, R163, R196, PT ;  /* 0x000000c4a300720c */ /* 0x000fe40003fc6070 */
[----:B------:R-:W-:Y:S01]  /*c900*/  IADD3 R179, R179, -0x1, RZ ;  /* 0xffffffffb3b37810 */ /* 0x000fe20007ffe0ff */
[----:B------:R-:W-:Y:S03]  /*c910*/  STG.E.U16 [R188.64+0x70], R128 ;  /* 0x00007080bc007986 */ /* 0x000fe6000c10151a */
[C---:B------:R-:W-:Y:S01]  /*c920*/  HMMA.16816.F32.BF16 R80, R88.reuse, R96, R32 ;  /* 0x000000605850723c */ /* 0x040fe20000041820 */
[----:B------:R3:W-:Y:S04]  /*c930*/  STG.E.U16 [R188.64+0x72], R127 ;  /* 0x0000727fbc007986 */ /* 0x0007e8000c10151a */
[----:B------:R4:W-:Y:S02]  /*c940*/  STG.E.U16 [R190.64+0x70], R130 ;  /* 0x00007082be007986 */ /* 0x0009e4000c10151a */
[----:B------:R-:W-:Y:S01]  /*c950*/  @!P6 HFMA2.BF16_V2 R140, -RZ.H0_H0, RZ.H0_H0, -R129.H0_H0 ;  /* 0x200000ffff8ce231 */ /* 0x000fe20000340981 */
[C---:B------:R-:W-:Y:S04]  /*c960*/  HMMA.16816.F32.BF16 R36, R88.reuse, R98, R36 ;  /* 0x000000625824723c */ /* 0x040fe80000041824 */
[----:B------:R-:W-:Y:S04]  /*c970*/  @!P6 PRMT R129, R140, 0x5410, RZ ;  /* 0x000054108c81e816 */ /* 0x000fe800000000ff */
[C---:B------:R-:W-:Y:S01]  /*c980*/  HMMA.16816.F32.BF16 R40, R88.reuse, R100, R40 ;  /* 0x000000645828723c */ /* 0x040fe20000041828 */
[----:B------:R4:W-:Y:S07]  /*c990*/  STG.E.U16 [R190.64+0x72], R129 ;  /* 0x00007281be007986 */ /* 0x0009ee000c10151a */
[C---:B------:R-:W-:Y:S01]  /*c9a0*/  HMMA.16816.F32.BF16 R44, R88.reuse, R102, R44 ;  /* 0x00000066582c723c */ /* 0x040fe2000004182c */
[----:B---3--:R-:W-:Y:S07]  /*c9b0*/  IADD3 R188, P0, R188, -0x80, RZ ;  /* 0xffffff80bcbc7810 */ /* 0x008fee0007f1e0ff */
[C---:B--2---:R-:W-:Y:S01]  /*c9c0*/  HMMA.16816.F32.BF16 R48, R88.reuse, R104, R48 ;  /* 0x000000685830723c */ /* 0x044fe20000041830 */
[----:B------:R-:W-:Y:S07]  /*c9d0*/  IADD3.X R189, R189, -0x1, RZ, P0, !PT ;  /* 0xffffffffbdbd7810 */ /* 0x000fee00007fe4ff */
[C---:B------:R-:W-:Y:S08]  /*c9e0*/  HMMA.16816.F32.BF16 R52, R88.reuse, R106, R52 ;  /* 0x0000006a5834723c */ /* 0x040ff00000041834 */
[C---:B------:R-:W-:Y:S08]  /*c9f0*/  HMMA.16816.F32.BF16 R56, R88.reuse, R108, R56 ;  /* 0x0000006c5838723c */ /* 0x040ff00000041838 */
[C---:B------:R-:W-:Y:S08]  /*ca00*/  HMMA.16816.F32.BF16 R60, R88.reuse, R110, R60 ;  /* 0x0000006e583c723c */ /* 0x040ff0000004183c */
[C---:B-1----:R-:W-:Y:S08]  /*ca10*/  HMMA.16816.F32.BF16 R64, R88.reuse, R24, R64 ;  /* 0x000000185840723c */ /* 0x042ff00000041840 */
[----:B------:R-:W-:Y:S01]  /*ca20*/  HMMA.16816.F32.BF16 R68, R88, R26, R68 ;  /* 0x0000001a5844723c */ /* 0x000fe20000041844 */
[----:B----4-:R-:W-:-:S07]  /*ca30*/  @P1 BRA `(.L_x_850) ;  /* 0xffffce5000001947 */ /* 0x010fce000383ffff */
.L_x_849:
[----:B------:R-:W2:Y:S01]  /*ca40*/  SHFL.BFLY PT, R5, R120, 0x2, 0x1f ;  /* 0x0c401f0078057f89 */ /* 0x000ea200000e0000 */
[----:B------:R-:W-:Y:S01]  /*ca50*/  MOV R10, 0x3f800000 ;  /* 0x3f800000000a7802 */ /* 0x000fe20000000f00 */
[----:B------:R-:W-:Y:S01]  /*ca60*/  IMAD.MOV.U32 R11, RZ, RZ, 0x3f800000 ;  /* 0x3f800000ff0b7424 */ /* 0x000fe200078e00ff */
[----:B------:R-:W-:Y:S01]  /*ca70*/  BSSY B0, `(.L_x_853) ;  /* 0x00000d9000007945 */ /* 0x000fe20003800000 */
[----:B------:R-:W3:Y:S04]  /*ca80*/  SHFL.BFLY PT, R4, R121, 0x2, 0x1f ;  /* 0x0c401f0079047f89 */ /* 0x000ee800000e0000 */
[----:B------:R-:W4:Y:S01]  /*ca90*/  S2R R7, SR_TID.X ;  /* 0x0000000000077919 */ /* 0x000f220000002100 */
[----:B--2---:R-:W-:-:S02]  /*caa0*/  FADD.FTZ R5, R5, R120 ;  /* 0x0000007805057221 */ /* 0x004fc40000010000 */
[----:B---3--:R-:W-:-:S03]  /*cab0*/  FADD.FTZ R3, R4, R121 ;  /* 0x0000007904037221 */ /* 0x008fc60000010000 */
[----:B------:R-:W2:Y:S04]  /*cac0*/  SHFL.BFLY PT, R4, R5, 0x1, 0x1f ;  /* 0x0c201f0005047f89 */ /* 0x000ea800000e0000 */
[----:B-1----:R-:W1:Y:S01]  /*cad0*/  SHFL.BFLY PT, R8, R3, 0x1, 0x1f ;  /* 0x0c201f0003087f89 */ /* 0x002e6200000e0000 */
[----:B--2---:R-:W-:Y:S01]  /*cae0*/  FADD.FTZ R9, R5, R4 ;  /* 0x0000000405097221 */ /* 0x004fe20000010000 */
[----:B----4-:R-:W-:Y:S01]  /*caf0*/  SHF.R.S32.HI R4, RZ, 0x1f, R7 ;  /* 0x0000001fff047819 */ /* 0x010fe20000011407 */
[----:B-1----:R-:W-:-:S03]  /*cb00*/  FADD.FTZ R8, R3, R8 ;  /* 0x0000000803087221 */ /* 0x002fc60000010000 */
[----:B------:R-:W-:Y:S02]  /*cb10*/  FSETP.NE.FTZ.AND P4, PT, R9, RZ, PT ;  /* 0x000000ff0900720b */ /* 0x000fe40003f95000 */
[CC--:B------:R-:W-:Y:S02]  /*cb20*/  LEA.HI R5, R4.reuse, R7.reuse, RZ, 0x2 ;  /* 0x0000000704057211 */ /* 0x0c0fe400078f10ff */
[-C--:B------:R-:W-:Y:S02]  /*cb30*/  LEA.HI R4, R4, R7.reuse, RZ, 0x5 ;  /* 0x0000000704047211 */ /* 0x080fe400078f28ff */
[----:B------:R-:W-:Y:S02]  /*cb40*/  LOP3.LUT R6, R5, 0xfffffffc, RZ, 0xc0, !PT ;  /* 0xfffffffc05067812 */ /* 0x000fe400078ec0ff */
[----:B------:R-:W-:Y:S02]  /*cb50*/  SHF.R.S32.HI R3, RZ, 0x5, R4 ;  /* 0x00000005ff037819 */ /* 0x000fe40000011404 */
[----:B------:R-:W-:-:S02]  /*cb60*/  IADD3 R6, -R6, R7, RZ ;  /* 0x0000000706067210 */ /* 0x000fc40007ffe1ff */
[----:B------:R-:W-:Y:S01]  /*cb70*/  FSETP.NE.FTZ.AND P3, PT, R8, RZ, PT ;  /* 0x000000ff0800720b */ /* 0x000fe20003f75000 */
[----:B------:R-:W1:Y:S01]  /*cb80*/  @P4 MUFU.RCP R10, R9 ;  /* 0x00000009000a4308 */ /* 0x000e620000001000 */
[----:B------:R-:W-:Y:S01]  /*cb90*/  LOP3.LUT R4, R4, 0xffffffe0, RZ, 0xc0, !PT ;  /* 0xffffffe004047812 */ /* 0x000fe200078ec0ff */
[----:B------:R-:W-:Y:S01]  /*cba0*/  IMAD R3, R3, 0x100, R6 ;  /* 0x0000010003037824 */ /* 0x000fe200078e0206 */
[----:B------:R-:W-:-:S03]  /*cbb0*/  SHF.R.S32.HI R6, RZ, 0x2, R5 ;  /* 0x00000002ff067819 */ /* 0x000fc60000011405 */
[----:B------:R-:W-:Y:S01]  /*cbc0*/  IMAD.IADD R4, R7, 0x1, -R4 ;  /* 0x0000000107047824 */ /* 0x000fe200078e0a04 */
[----:B------:R-:W-:Y:S01]  /*cbd0*/  SHF.R.S32.HI R13, RZ, 0x1f, R6 ;  /* 0x0000001fff0d7819 */ /* 0x000fe20000011406 */
[----:B------:R-:W-:Y:S03]  /*cbe0*/  @P4 MUFU.LG2 R9, R9 ;  /* 0x0000000900094308 */ /* 0x000fe60000000c00 */
[----:B------:R-:W-:-:S04]  /*cbf0*/  LEA.HI R13, R13, R6, RZ, 0x3 ;  /* 0x000000060d0d7211 */ /* 0x000fc800078f18ff */
[----:B------:R-:W-:Y:S01]  /*cc00*/  LOP3.LUT R13, R13, 0xfffffff8, RZ, 0xc0, !PT ;  /* 0xfffffff80d0d7812 */ /* 0x000fe200078ec0ff */
[----:B-1----:R-:W-:Y:S01]  /*cc10*/  FMUL.FTZ R10, R10, c[0x0][0x2dc] ;  /* 0x0000b7000a0a7a20 */ /* 0x002fe20000410000 */
[----:B------:R-:W1:Y:S02]  /*cc20*/  @P3 MUFU.RCP R11, R8 ;  /* 0x00000008000b3308 */ /* 0x000e640000001000 */
[----:B------:R-:W-:Y:S01]  /*cc30*/  IADD3 R13, R6, -R13, RZ ;  /* 0x8000000d060d7210 */ /* 0x000fe20007ffe0ff */
        /* <DEDUP_REMOVED lines=35> */
[----:B------:R-:W-:Y:S01]  /*ce70*/  LEA.HI R10, R13, R13, RZ, 0x1 ;  /* 0x0000000d0d0a7211 */ /* 0x000fe200078f08ff */
[----:B-1----:R-:W-:Y:S01]  /*ce80*/  FMUL.FTZ R11, R11, c[0x0][0x2dc] ;  /* 0x0000b7000b0b7a20 */ /* 0x002fe20000410000 */
[----:B------:R-:W-:Y:S01]  /*ce90*/  F2FP.BF16.PACK_AB R64, R65, R64 ;  /* 0x000000404140723e */ /* 0x000fe200000010ff */
[----:B------:R-:W-:Y:S01]  /*cea0*/  @P4 FMUL.FTZ R9, R9, 0.69314718246459960938 ;  /* 0x3f31721809094820 */ /* 0x000fe20000410000 */
[----:B------:R-:W-:Y:S01]  /*ceb0*/  SHF.R.S32.HI R12, RZ, 0x1, R10 ;  /* 0x00000001ff0c7819 */ /* 0x000fe2000001140a */
[C---:B------:R-:W-:Y:S01]  /*cec0*/  FMUL.FTZ R74, R11.reuse, R74 ;  /* 0x0000004a0b4a7220 */ /* 0x040fe20000410000 */
[----:B------:R-:W-:Y:S01]  /*ced0*/  LOP3.LUT R10, R10, 0x3fffffe, RZ, 0xc0, !PT ;  /* 0x03fffffe0a0a7812 */ /* 0x000fe200078ec0ff */
[----:B------:R-:W-:Y:S01]  /*cee0*/  FMUL.FTZ R75, R11, R75 ;  /* 0x0000004b0b4b7220 */ /* 0x000fe20000410000 */
[C---:B------:R-:W-:Y:S01]  /*cef0*/  LOP3.LUT P0, RZ, R12.reuse, 0x2, RZ, 0xc0, !PT ;  /* 0x000000020cff7812 */ /* 0x040fe2000780c0ff */
[----:B------:R-:W-:Y:S01]  /*cf00*/  IMAD.SHL.U32 R14, R12, 0x40, RZ ;  /* 0x000000400c0e7824 */ /* 0x000fe200078e00ff */
[----:B------:R-:W-:Y:S01]  /*cf10*/  IADD3 R10, R13, -R10, RZ ;  /* 0x8000000a0d0a7210 */ /* 0x000fe20007ffe0ff */
[----:B------:R-:W-:Y:S01]  /*cf20*/  FMUL.FTZ R78, R11, R78 ;  /* 0x0000004e0b4e7220 */ /* 0x000fe20000410000 */
[----:B------:R-:W-:Y:S01]  /*cf30*/  F2FP.BF16.PACK_AB R74, R75, R74 ;  /* 0x0000004a4b4a723e */ /* 0x000fe200000010ff */
[C---:B------:R-:W-:Y:S01]  /*cf40*/  FMUL.FTZ R79, R11.reuse, R79 ;  /* 0x0000004f0b4f7220 */ /* 0x040fe20000410000 */
[----:B------:R-:W-:Y:S01]  /*cf50*/  LOP3.LUT R14, R14, 0xc0, RZ, 0xc0, !PT ;  /* 0x000000c00e0e7812 */ /* 0x000fe200078ec0ff */
[C---:B------:R-:W-:Y:S01]  /*cf60*/  FMUL.FTZ R82, R11.reuse, R82 ;  /* 0x000000520b527220 */ /* 0x040fe20000410000 */
[----:B------:R-:W-:Y:S01]  /*cf70*/  LEA R3, R10, R3, 0x4 ;  /* 0x000000030a037211 */ /* 0x000fe200078e20ff */
[C---:B------:R-:W-:Y:S01]  /*cf80*/  FMUL.FTZ R83, R11.reuse, R83 ;  /* 0x000000530b537220 */ /* 0x040fe20000410000 */
[----:B------:R-:W-:Y:S01]  /*cf90*/  LOP3.LUT R10, R12, 0x1, RZ, 0xc0, !PT ;  /* 0x000000010c0a7812 */ /* 0x000fe200078ec0ff */
[C---:B------:R-:W-:Y:S01]  /*cfa0*/  FMUL.FTZ R38, R11.reuse, R38 ;  /* 0x000000260b267220 */ /* 0x040fe20000410000 */
[----:B------:R-:W-:Y:S01]  /*cfb0*/  LEA.HI R14, R14, R14, RZ, 0x1d ;  /* 0x0000000e0e0e7211 */ /* 0x000fe200078fe8ff */
[C---:B------:R-:W-:Y:S01]  /*cfc0*/  FMUL.FTZ R39, R11.reuse, R39 ;  /* 0x000000270b277220 */ /* 0x040fe20000410000 */
        /* <DEDUP_REMOVED lines=34> */
[----:B------:R-:W-:Y:S01]  /*d1f0*/  STS [R15], R76 ;  /* 0x0000004c0f007388 */ /* 0x000fe20000000800 */
[----:B------:R-:W-:Y:S01]  /*d200*/  IMAD.IADD R19, R13, 0x1, R12 ;  /* 0x000000010d137824 */ /* 0x000fe200078e020c */
[----:B------:R-:W-:-:S02]  /*d210*/  F2FP.BF16.PACK_AB R58, R59, R58 ;  /* 0x0000003a3b3a723e */ /* 0x000fc400000010ff */
[----:B------:R-:W-:Y:S01]  /*d220*/  F2FP.BF16.PACK_AB R70, R11, R70 ;  /* 0x000000460b46723e */ /* 0x000fe200000010ff */
[----:B------:R-:W-:Y:S01]  /*d230*/  STS [R15+0x200], R78 ;  /* 0x0002004e0f007388 */ /* 0x000fe20000000800 */
[----:B------:R-:W3:Y:S01]  /*d240*/  LDC.U8 R11, c[0x0][0x328] ;  /* 0x0000ca00ff0b7b82 */ /* 0x000ee20000000000 */
[----:B------:R-:W-:Y:S02]  /*d250*/  F2FP.BF16.PACK_AB R62, R63, R62 ;  /* 0x0000003e3f3e723e */ /* 0x000fe400000010ff */
[----:B------:R-:W-:Y:S01]  /*d260*/  STS [R19], R80 ;  /* 0x0000005013007388 */ /* 0x000fe20000000800 */
[----:B------:R-:W-:Y:S02]  /*d270*/  F2FP.BF16.PACK_AB R66, R67, R66 ;  /* 0x000000424342723e */ /* 0x000fe400000010ff */
[----:B------:R-:W-:Y:S01]  /*d280*/  F2FP.BF16.PACK_AB R68, R69, R68 ;  /* 0x000000444544723e */ /* 0x000fe200000010ff */
[----:B------:R-:W-:Y:S01]  /*d290*/  STS [R19+0x200], R82 ;  /* 0x0002005213007388 */ /* 0x000fe20000000800 */
[----:B-1----:R-:W-:-:S02]  /*d2a0*/  ISETP.NE.AND P2, PT, R10, RZ, PT ;  /* 0x000000ff0a00720c */ /* 0x002fc40003f45270 */
[----:B------:R-:W-:Y:S01]  /*d2b0*/  ISETP.NE.AND P0, PT, R164, -0x1, PT ;  /* 0xffffffffa400780c */ /* 0x000fe20003f05270 */
[----:B------:R-:W-:Y:S04]  /*d2c0*/  STS [R17], R36 ;  /* 0x0000002411007388 */ /* 0x000fe80000000800 */
[----:B------:R1:W-:Y:S04]  /*d2d0*/  STS [R17+0x200], R38 ;  /* 0x0002002611007388 */ /* 0x0003e80000000800 */
[----:B------:R4:W-:Y:S04]  /*d2e0*/  STS [R13+0x1000], R40 ;  /* 0x001000280d007388 */ /* 0x0009e80000000800 */
[----:B------:R5:W-:Y:S01]  /*d2f0*/  STS [R13+0x1200], R42 ;  /* 0x0012002a0d007388 */ /* 0x000be20000000800 */
[----:B---3--:R-:W-:-:S03]  /*d300*/  ISETP.NE.AND P5, PT, R11, RZ, PT ;  /* 0x000000ff0b00720c */ /* 0x008fc60003fa5270 */
[----:B------:R3:W-:Y:S01]  /*d310*/  STS [R15+0x1000], R44 ;  /* 0x0010002c0f007388 */ /* 0x0007e20000000800 */
[----:B------:R-:W-:Y:S01]  /*d320*/  ISETP.NE.OR P1, PT, R10, RZ, !P5 ;  /* 0x000000ff0a00720c */ /* 0x000fe20006f25670 */
[----:B------:R-:W-:Y:S02]  /*d330*/  @!P2 IMAD.MOV.U32 R10, RZ, RZ, c[0x0][0x214] ;  /* 0x00008500ff0aa624 */ /* 0x000fe400078e00ff */
[----:B------:R2:W-:Y:S04]  /*d340*/  STS [R15+0x1200], R46 ;  /* 0x0012002e0f007388 */ /* 0x0005e80000000800 */
[----:B------:R2:W-:Y:S04]  /*d350*/  STS [R19+0x1000], R48 ;  /* 0x0010003013007388 */ /* 0x0005e80000000800 */
[----:B------:R2:W-:Y:S01]  /*d360*/  STS [R19+0x1200], R50 ;  /* 0x0012003213007388 */ /* 0x0005e20000000800 */
[----:B-1----:R-:W-:-:S03]  /*d370*/  @P2 MOV R38, c[0x0][0x210] ;  /* 0x0000840000262a02 */ /* 0x002fc60000000f00 */
[----:B------:R1:W-:Y:S01]  /*d380*/  STS [R17+0x1000], R52 ;  /* 0x0010003411007388 */ /* 0x0003e20000000800 */
[----:B----4-:R-:W-:Y:S01]  /*d390*/  @P2 MOV R40, 0x1 ;  /* 0x0000000100282802 */ /* 0x010fe20000000f00 */
[----:B------:R-:W-:Y:S01]  /*d3a0*/  @P2 IMAD R38, R38, c[0x0][0x214], RZ ;  /* 0x0000850026262a24 */ /* 0x000fe200078e02ff */
[----:B------:R-:W-:Y:S01]  /*d3b0*/  @!P2 SEL R38, R10, c[0x0][0x234], !P5 ;  /* 0x00008d000a26aa07 */ /* 0x000fe20006800000 */
[----:B------:R1:W-:Y:S01]  /*d3c0*/  STS [R17+0x1200], R54 ;  /* 0x0012003611007388 */ /* 0x0003e20000000800 */
[----:B-----5:R-:W-:Y:S01]  /*d3d0*/  @P0 IMAD.WIDE.U32 R42, R164, c[0x0][0x1e8], RZ ;  /* 0x00007a00a42a0a25 */ /* 0x020fe200078e00ff */
[----:B------:R-:W-:Y:S02]  /*d3e0*/  LOP3.LUT P5, RZ, R4, 0x3, RZ, 0xc0, !PT ;  /* 0x0000000304ff7812 */ /* 0x000fe400078ac0ff */
[----:B------:R1:W-:Y:S01]  /*d3f0*/  STS [R13+0x2000], R56 ;  /* 0x002000380d007388 */ /* 0x0003e20000000800 */
[----:B------:R-:W-:Y:S01]  /*d400*/  @!P2 IMAD R40, R38, c[0x0][0x1c0], RZ ;  /* 0x000070002628aa24 */ /* 0x000fe200078e02ff */
[----:B---3--:R-:W-:Y:S01]  /*d410*/  CS2R R44, SRZ ;  /* 0x00000000002c7805 */ /* 0x008fe2000001ff00 */
[----:B------:R-:W-:Y:S01]  /*d420*/  @P0 IMAD R36, R164, c[0x0][0x1ec], R43 ;  /* 0x00007b00a4240a24 */ /* 0x000fe200078e022b */
[----:B------:R1:W-:Y:S01]  /*d430*/  STS [R13+0x2200], R58 ;  /* 0x0022003a0d007388 */ /* 0x0003e20000000800 */
[----:B------:R-:W-:Y:S01]  /*d440*/  @P0 MOV R39, R42 ;  /* 0x0000002a00270202 */ /* 0x000fe20000000f00 */
[----:B--2---:R-:W-:-:S02]  /*d450*/  @P3 FMUL.FTZ R43, R8, 0.69314718246459960938 ;  /* 0x3f317218082b3820 */ /* 0x004fc40000410000 */
[----:B------:R1:W-:Y:S04]  /*d460*/  STS [R15+0x2000], R60 ;  /* 0x0020003c0f007388 */ /* 0x0003e80000000800 */
[----:B------:R1:W-:Y:S04]  /*d470*/  STS [R15+0x2200], R62 ;  /* 0x0022003e0f007388 */ /* 0x0003e80000000800 */
[----:B------:R1:W-:Y:S04]  /*d480*/  STS [R19+0x2000], R64 ;  /* 0x0020004013007388 */ /* 0x0003e80000000800 */
[----:B------:R1:W-:Y:S04]  /*d490*/  STS [R19+0x2200], R66 ;  /* 0x0022004213007388 */ /* 0x0003e80000000800 */
[----:B------:R1:W-:Y:S04]  /*d4a0*/  STS [R17+0x2000], R68 ;  /* 0x0020004411007388 */ /* 0x0003e80000000800 */
[----:B------:R1:W-:Y:S04]  /*d4b0*/  STS [R17+0x2200], R70 ;  /* 0x0022004611007388 */ /* 0x0003e80000000800 */
[----:B------:R-:W-:Y:S06]  /*d4c0*/  BAR.SYNC.DEFER_BLOCKING 0x0 ;  /* 0x0000000000007b1d */ /* 0x000fec0000010000 */
[----:B------:R-:W2:Y:S04]  /*d4d0*/  S2R R3, SR_CTAID.Y ;  /* 0x0000000000037919 */ /* 0x000ea80000002600 */
[----:B------:R-:W3:Y:S04]  /*d4e0*/  S2R R10, SR_CTAID.X ;  /* 0x00000000000a7919 */ /* 0x000ee80000002500 */
[----:B------:R-:W4:Y:S04]  /*d4f0*/  S2R R11, SR_CTAID.Z ;  /* 0x00000000000b7919 */ /* 0x000f280000002700 */
[----:B------:R1:W1:Y:S04]  /*d500*/  LDS.128 R28, [R165] ;  /* 0x00000000a51c7984 */ /* 0x0002680000000c00 */
[----:B------:R1:W1:Y:S01]  /*d510*/  LDS.128 R24, [R165+0x800] ;  /* 0x00080000a5187984 */ /* 0x0002620000000c00 */
[----:B--2---:R-:W-:Y:S01]  /*d520*/  @!P1 IMAD R37, R3, c[0x0][0x214], RZ ;  /* 0x0000850003259a24 */ /* 0x004fe200078e02ff */
        /* <DEDUP_REMOVED lines=13> */
[----:B---3--:R-:W-:Y:S01]  /*d600*/  IMAD R4, R10, R37, RZ ;  /* 0x000000250a047224 */ /* 0x008fe200078e02ff */
        /* <DEDUP_REMOVED lines=15> */
[----:B--2---:R-:W-:Y:S01]  /*d700*/  IMAD R9, R10, -0x40, R169 ;  /* 0xffffffc00a097824 */ /* 0x004fe200078e02a9 */
        /* <DEDUP_REMOVED lines=15> */
.L_x_854:
[----:B--2---:R-:W-:Y:S05]  /*d800*/  BSYNC B0 ;  /* 0x0000000000007941 */ /* 0x004fea0003800000 */
.L_x_853:
[----:B------:R-:W-:Y:S01]  /*d810*/  IADD3 R2, P0, R174, R39, RZ ;  /* 0x00000027ae027210 */ /* 0x000fe20007f1e0ff */
        /* <DEDUP_REMOVED lines=24> */
.L_x_856:
[----:B------:R-:W-:Y:S05]  /*d9a0*/  BSYNC B0 ;  /* 0x0000000000007941 */ /* 0x000fea0003800000 */
.L_x_855:
[----:B------:R-:W-:-:S04]  /*d9b0*/  LEA.HI.SX32 R0, R5, 0x20, 0x1e ;  /* 0x0000002005007811 */ /* 0x000fc800078ff2ff */
[----:B------:R-:W-:-:S13]  /*d9c0*/  ISETP.GE.AND P0, PT, R0, R169, PT ;  /* 0x000000a90000720c */ /* 0x000fda0003f06270 */
        /* <DEDUP_REMOVED lines=8> */
[----:B-1----:R-:W-:Y:S01]  /*da50*/  IMAD R3, R176, c[0x0][0x1e8], RZ ;  /* 0x00007a00b0037a24 */ /* 0x002fe200078e02ff */
        /* <DEDUP_REMOVED lines=10> */
.L_x_826:
[----:B------:R-:W1:Y:S01]  /*db00*/  LDC.U8 R2, c[0x0][0x329] ;  /* 0x0000ca40ff027b82 */ /* 0x000e620000000000 */
[----:B------:R-:W-:Y:S01]  /*db10*/  ISETP.NE.AND P2, PT, R164, -0x1, PT ;  /* 0xffffffffa400780c */ /* 0x000fe20003f45270 */
[----:B------:R-:W-:Y:S01]  /*db20*/  BSSY B0, `(.L_x_857) ;  /* 0x0000043000007945 */ /* 0x000fe20003800000 */
[----:B------:R-:W-:-:S02]  /*db30*/  LEA.HI R17, R17, R6, RZ, 0x2 ;  /* 0x0000000611117211 */ /* 0x000fc400078f10ff */
[----:B------:R-:W-:Y:S02]  /*db40*/  IADD3 R169, -R20, R169, RZ ;  /* 0x000000a914a97210 */ /* 0x000fe40007ffe1ff */
[----:B------:R-:W-:Y:S01]  /*db50*/  LOP3.LUT R7, R17, 0xfffffffc, RZ, 0xc0, !PT ;  /* 0xfffffffc11077812 */ /* 0x000fe200078ec0ff */
[----:B------:R-:W2:Y:S04]  /*db60*/  LDC.U8 R0, c[0x0][0x328] ;  /* 0x0000ca00ff007b82 */ /* 0x000ea80000000000 */
[----:B------:R-:W-:Y:S02]  /*db70*/  IMAD.IADD R6, R6, 0x1, -R7 ;  /* 0x0000000106067824 */ /* 0x000fe400078e0a07 */
[----:B------:R-:W-:-:S04]  /*db80*/  @!P2 IMAD.WIDE.U32 R10, R5, c[0x0][0x1e0], RZ ;  /* 0x00007800050aaa25 */ /* 0x000fc800078e00ff */
[----:B------:R-:W-:Y:S01]  /*db90*/  @P2 IMAD.WIDE.U32 R8, R164, c[0x0][0x1e8], RZ ;  /* 0x00007a00a4082a25 */ /* 0x000fe200078e00ff */
[----:B------:R-:W-:Y:S02]  /*dba0*/  @!P2 MOV R8, R10 ;  /* 0x0000000a0008a202 */ /* 0x000fe40000000f00 */
[----:B------:R-:W-:Y:S02]  /*dbb0*/  SHF.R.S32.HI R10, RZ, 0x2, R17 ;  /* 0x00000002ff0a7819 */ /* 0x000fe40000011411 */
        /* <DEDUP_REMOVED lines=11> */
[C---:B------:R-:W-:Y:S01]  /*dc70*/  ISETP.NE.OR P0, PT, R164.reuse, -0x1, !P3 ;  /* 0xffffffffa400780c */ /* 0x040fe20005f05670 */
[----:B------:R-:W-:-:S02]  /*dc80*/  @P2 IMAD R0, R164, c[0x0][0x1ec], R9 ;  /* 0x00007b00a4002a24 */ /* 0x000fc400078e0209 */
[----:B------:R-:W-:Y:S01]  /*dc90*/  @!P1 IMAD R4, R3, c[0x0][0x1c0], RZ ;  /* 0x0000700003049a24 */ /* 0x000fe200078e02ff */
[----:B------:R-:W-:Y:S01]  /*dca0*/  @!P3 CS2R R16, SRZ ;  /* 0x000000000010b805 */ /* 0x000fe2000001ff00 */
[C---:B------:R-:W-:Y:S02]  /*dcb0*/  @!P2 IMAD R2, R5.reuse, c[0x0][0x1e4], R2 ;  /* 0x000079000502aa24 */ /* 0x040fe400078e0202 */
[----:B------:R-:W-:Y:S02]  /*dcc0*/  IMAD R4, R5, R4, RZ ;  /* 0x0000000405047224 */ /* 0x000fe400078e02ff */
[----:B------:R-:W-:Y:S01]  /*dcd0*/  @!P2 IMAD.IADD R0, R11, 0x1, R2 ;  /* 0x000000010b00a824 */ /* 0x000fe200078e0202 */
[----:B------:R-:W-:Y:S02]  /*dce0*/  SHF.R.S32.HI R2, RZ, 0x1f, R24 ;  /* 0x0000001fff027819 */ /* 0x000fe40000011418 */
[----:B------:R-:W-:Y:S01]  /*dcf0*/  SEL R4, R4, RZ, !P3 ;  /* 0x000000ff04047207 */ /* 0x000fe20005800000 */
[----:B------:R-:W-:Y:S01]  /*dd00*/  @!P0 IMAD R164, R5, c[0x0][0x214], RZ ;  /* 0x0000850005a48a24 */ /* 0x000fe200078e02ff */
[----:B------:R-:W-:Y:S01]  /*dd10*/  ISETP.GE.AND P2, PT, R10, R169, PT ;  /* 0x000000a90a00720c */ /* 0x000fe20003f46270 */
[----:B------:R-:W-:Y:S01]  /*dd20*/  @P1 IMAD.MOV.U32 R5, RZ, RZ, c[0x0][0x210] ;  /* 0x00008400ff051624 */ /* 0x000fe200078e00ff */
[----:B------:R-:W-:Y:S01]  /*dd30*/  SHF.R.S32.HI R11, RZ, 0x1f, R10 ;  /* 0x0000001fff0b7819 */ /* 0x000fe2000001140a */
[----:B------:R-:W-:Y:S01]  /*dd40*/  IMAD R4, R24, R3, R4 ;  /* 0x0000000318047224 */ /* 0x000fe200078e0204 */
[----:B------:R-:W-:Y:S01]  /*dd50*/  @P3 MOV R16, R164 ;  /* 0x000000a400103202 */ /* 0x000fe20000000f00 */
[----:B------:R-:W-:Y:S01]  /*dd60*/  IMAD.SHL.U32 R3, R6, 0x8, RZ ;  /* 0x0000000806037824 */ /* 0x000fe200078e00ff */
[----:B------:R-:W-:Y:S01]  /*dd70*/  @P3 SHF.R.S32.HI R17, RZ, 0x1f, R164 ;  /* 0x0000001fff113819 */ /* 0x000fe200000114a4 */
[----:B------:R-:W-:-:S02]  /*dd80*/  @!P1 IMAD.MOV.U32 R5, RZ, RZ, 0x1 ;  /* 0x00000001ff059424 */ /* 0x000fc400078e00ff */
[----:B------:R-:W-:Y:S01]  /*dd90*/  IMAD R7, R2, c[0x0][0x1f0], RZ ;  /* 0x00007c0002077a24 */ /* 0x000fe200078e02ff */
[C---:B------:R-:W-:Y:S01]  /*dda0*/  IADD3 R8, P0, R3.reuse, R8, RZ ;  /* 0x0000000803087210 */ /* 0x040fe20007f1e0ff */
[----:B------:R-:W-:Y:S01]  /*ddb0*/  IMAD R15, R20, R5, RZ ;  /* 0x00000005140f7224 */ /* 0x000fe200078e02ff */
[C---:B------:R-:W-:Y:S01]  /*ddc0*/  IADD3 R2, R3.reuse, 0x20, RZ ;  /* 0x0000002003027810 */ /* 0x040fe20007ffe0ff */
[----:B------:R-:W-:Y:S01]  /*ddd0*/  IMAD R7, R24, c[0x0][0x1f4], R7 ;  /* 0x00007d0018077a24 */ /* 0x000fe200078e0207 */
[----:B------:R-:W-:Y:S01]  /*dde0*/  LEA.HI.X.SX32 R9, R3, R0, 0x1, P0 ;  /* 0x0000000003097211 */ /* 0x000fe200000f0eff */
        /* <DEDUP_REMOVED lines=22> */
.L_x_858:
[----:B------:R-:W-:Y:S05]  /*df50*/  BSYNC B0 ;  /* 0x0000000000007941 */ /* 0x000fea0003800000 */
.L_x_857:
        /* <DEDUP_REMOVED lines=9> */
[----:B------:R-:W-:Y:S02]  /*dff0*/  MOV R13, R17 ;  /* 0x00000011000d7202 */ /* 0x000fe40000000f00 */
[----:B------:R-:W-:Y:S01]  /*e000*/  ISETP.GE.AND P0, PT, R0, c[0x0][0x220], PT ;  /* 0x0000880000007a0c */ /* 0x000fe20003f06270 */
[----:B------:R-:W-:Y:S02]  /*e010*/  IMAD R8, R8, c[0x0][0x1e8], RZ ;  /* 0x00007a0008087a24 */ /* 0x000fe400078e02ff */
[----:B------:R-:W-:-:S04]  /*e020*/  IMAD.WIDE.U32 R12, R7, c[0x0][0x1e8], R12 ;  /* 0x00007a00070c7a25 */ /* 0x000fc800078e000c */
[----:B------:R-:W-:Y:S01]  /*e030*/  IMAD R8, R7, c[0x0][0x1ec], R8 ;  /* 0x00007b0007087a24 */ /* 0x000fe200078e0208 */
[----:B------:R-:W-:-:S03]  /*e040*/  LEA R2, P3, R12, c[0x0][0x1d0], 0x1 ;  /* 0x000074000c027a11 */ /* 0x000fc600078608ff */
[----:B------:R-:W-:-:S05]  /*e050*/  IMAD.IADD R3, R13, 0x1, R8 ;  /* 0x000000010d037824 */ /* 0x000fca00078e0208 */
[----:B------:R-:W-:-:S05]  /*e060*/  LEA.HI.X R3, R12, c[0x0][0x1d4], R3, 0x1, P3 ;  /* 0x000075000c037a11 */ /* 0x000fca00018f0c03 */
[----:B------:R2:W-:Y:S04]  /*e070*/  @!P2 STG.E.128 [R2.64], RZ ;  /* 0x000000ff0200a986 */ /* 0x0005e8000c101d1a */
[----:B------:R2:W-:Y:S04]  /*e080*/  @!P1 STG.E.128 [R2.64+0x40], RZ ;  /* 0x000040ff02009986 */ /* 0x0005e8000c101d1a */
[----:B------:R2:W-:Y:S02]  /*e090*/  @!P0 STG.E.128 [R2.64+0x80], RZ ;  /* 0x000080ff02008986 */ /* 0x0005e4000c101d1a */
.L_x_860:
[----:B------:R-:W-:Y:S05]  /*e0a0*/  BSYNC B0 ;  /* 0x0000000000007941 */ /* 0x000fea0003800000 */
.L_x_859:
[----:B------:R-:W-:-:S04]  /*e0b0*/  ISETP.NE.AND P2, PT, R6, RZ, PT ;  /* 0x000000ff0600720c */ /* 0x000fc80003f45270 */
[-C--:B------:R-:W-:Y:S02]  /*e0c0*/  ISETP.GE.OR P1, PT, R10, R169.reuse, P2 ;  /* 0x000000a90a00720c */ /* 0x080fe40001726670 */
[----:B------:R-:W-:-:S11]  /*e0d0*/  ISETP.GE.OR P2, PT, R4, R169, P2 ;  /* 0x000000a90400720c */ /* 0x000fd60001746670 */
[----:B------:R-:W-:Y:S02]  /*e0e0*/  @!P1 IMAD R0, R10, R5, RZ ;  /* 0x000000050a009224 */ /* 0x000fe400078e02ff */
[----:B------:R-:W-:-:S03]  /*e0f0*/  @!P1 IMAD.MOV.U32 R7, RZ, RZ, 0x7f800000 ;  /* 0x7f800000ff079424 */ /* 0x000fc600078e00ff */
[----:B--2---:R-:W-:-:S04]  /*e100*/  @!P1 IADD3 R3, P0, R0, R15, RZ ;  /* 0x0000000f00039210 */ /* 0x004fc80007f1e0ff */
[----:B------:R-:W-:Y:S02]  /*e110*/  @!P1 LEA.HI.X.SX32 R0, R0, R9, 0x1, P0 ;  /* 0x0000000900009211 */ /* 0x000fe400000f0eff */
[----:B------:R-:W-:-:S04]  /*e120*/  @!P1 LEA R2, P0, R3, c[0x0][0x200], 0x2 ;  /* 0x0000800003029a11 */ /* 0x000fc800078010ff */
[----:B------:R-:W-:-:S05]  /*e130*/  @!P1 LEA.HI.X R3, R3, c[0x0][0x204], R0, 0x2, P0 ;  /* 0x0000810003039a11 */ /* 0x000fca00000f1400 */
[----:B------:R2:W-:Y:S01]  /*e140*/  @!P1 STG.E [R2.64], R7 ;  /* 0x0000000702009986 */ /* 0x0005e2000c10191a */
[----:B------:R-:W-:Y:S05]  /*e150*/  @P2 EXIT ;  /* 0x000000000000294d */ /* 0x000fea0003800000 */
[----:B------:R-:W-:Y:S02]  /*e160*/  IMAD R4, R4, R5, RZ ;  /* 0x0000000504047224 */ /* 0x000fe400078e02ff */
[----:B------:R-:W-:-:S03]  /*e170*/  IMAD.MOV.U32 R5, RZ, RZ, 0x7f800000 ;  /* 0x7f800000ff057424 */ /* 0x000fc600078e00ff */
[----:B------:R-:W-:-:S04]  /*e180*/  IADD3 R15, P0, R4, R15, RZ ;  /* 0x0000000f040f7210 */ /* 0x000fc80007f1e0ff */
[----:B------:R-:W-:Y:S02]  /*e190*/  LEA.HI.X.SX32 R4, R4, R9, 0x1, P0 ;  /* 0x0000000904047211 */ /* 0x000fe400000f0eff */
[----:B--2---:R-:W-:-:S04]  /*e1a0*/  LEA R2, P0, R15, c[0x0][0x200], 0x2 ;  /* 0x000080000f027a11 */ /* 0x004fc800078010ff */
[----:B------:R-:W-:-:S05]  /*e1b0*/  LEA.HI.X R3, R15, c[0x0][0x204], R4, 0x2, P0 ;  /* 0x000081000f037a11 */ /* 0x000fca00000f1404 */
[----:B------:R-:W-:Y:S01]  /*e1c0*/  STG.E [R2.64], R5 ;  /* 0x0000000502007986 */ /* 0x000fe2000c10191a */
[----:B------:R-:W-:Y:S05]  /*e1d0*/  EXIT ;  /* 0x000000000000794d */ /* 0x000fea0003800000 */
.L_x_861:
        /* <DEDUP_REMOVED lines=10> */
.L_x_1002:


//--------------------- .text._ZN5flash16flash_fwd_kernelI23Flash_fwd_kernel_traitsILi96ELi64ELi64ELi4ELb0ELb0EN7cutlass10bfloat16_tE19Flash_kernel_traitsILi96ELi64ELi64ELi4ES3_EELb0ELb1ELb0ELb0ELb0ELb0ELb1ELb0EEEvNS_16Flash_fwd_paramsE --------------------------
	.section	.text._ZN5flash16flash_fwd_kernelI23Flash_fwd_kernel_traitsILi96ELi64ELi64ELi4ELb0ELb0EN7cutlass10bfloat16_tE19Flash_kernel_traitsILi96ELi64ELi64ELi4ES3_EELb0ELb1ELb0ELb0ELb0ELb0ELb1ELb0EEEvNS_16Flash_fwd_paramsE,"ax",@progbits
	.sectioninfo	@"SHI_REGISTERS=168"
	.align	128
        .global         _ZN5flash16flash_fwd_kernelI23Flash_fwd_kernel_traitsILi96ELi64ELi64ELi4ELb0ELb0EN7cutlass10bfloat16_tE19Flash_kernel_traitsILi96ELi64ELi64ELi4ES3_EELb0ELb1ELb0ELb0ELb0ELb0ELb1ELb0EEEvNS_16Flash_fwd_paramsE
        .type           _ZN5flash16flash_fwd_kernelI23Flash_fwd_kernel_traitsILi96ELi64ELi64ELi4ELb0ELb0EN7cutlass10bfloat16_tE19Flash_kernel_traitsILi96ELi64ELi64ELi4ES3_EELb0ELb1ELb0ELb0ELb0ELb0ELb1ELb0EEEvNS_16Flash_fwd_paramsE,@function
        .size           _ZN5flash16flash_fwd_kernelI23Flash_fwd_kernel_traitsILi96ELi64ELi64ELi4ELb0ELb0EN7cutlass10bfloat16_tE19Flash_kernel_traitsILi96ELi64ELi64ELi4ES3_EELb0ELb1ELb0ELb0ELb0ELb0ELb1ELb0EEEvNS_16Flash_fwd_paramsE,(.L_x_1003 - _ZN5flash16flash_fwd_kernelI23Flash_fwd_kernel_traitsILi96ELi64ELi64ELi4ELb0ELb0EN7cutlass10bfloat16_tE19Flash_kernel_traitsILi96ELi64ELi64ELi4ES3_EELb0ELb1ELb0ELb0ELb0ELb0ELb1ELb0EEEvNS_16Flash_fwd_paramsE)
        .other          _ZN5flash16flash_fwd_kernelI23Flash_fwd_kernel_traitsILi96ELi64ELi64ELi4ELb0ELb0EN7cutlass10bfloat16_tE19Flash_kernel_traitsILi96ELi64ELi64ELi4ES3_EELb0ELb1ELb0ELb0ELb0ELb0ELb1ELb0EEEvNS_16Flash_fwd_paramsE,@"STO_CUDA_ENTRY STV_DEFAULT"
_ZN5flash16flash_fwd_kernelI23Flash_fwd_kernel_traitsILi96ELi64ELi64ELi4ELb0ELb0EN7cutlass10bfloat16_tE19Flash_kernel_traitsILi96ELi64ELi64ELi4ES3_EELb0ELb1ELb0ELb0ELb0ELb0ELb1ELb0EEEvNS_16Flash_fwd_paramsE:
.text._ZN5flash16flash_fwd_kernelI23Flash_fwd_kernel_traitsILi96ELi64ELi64ELi4ELb0ELb0EN7cutlass10bfloat16_tE19Flash_kernel_traitsILi96ELi64ELi64ELi4ES3_EELb0ELb1ELb0ELb0ELb0ELb0ELb1ELb0EEEvNS_16Flash_fwd_paramsE:
        /* <DEDUP_REMOVED lines=33> */
.L_x_862:
[----:B-1-34-:R-:W-:Y:S02]  /*0210*/  MOV R4, c[0x0][0x218] ;  /* 0x0000860000047a02 */ /* 0x01afe40000000f00 */
.L_x_863:
        /* <DEDUP_REMOVED lines=49> */
.L_x_865:
        /* <DEDUP_REMOVED lines=40> */
.L_x_866:
        /* <DEDUP_REMOVED lines=101> */
.L_x_868:
[----:B------:R-:W-:Y:S05]  /*0e00*/  BSYNC B0 ;  /* 0x0000000000007941 */ /* 0x000fea0003800000 */
.L_x_867:
        /* <DEDUP_REMOVED lines=40> */
.L_x_870:
[----:B------:R-:W-:Y:S05]  /*1090*/  BSYNC B0 ;  /* 0x0000000000007941 */ /* 0x000fea0003800000 */
.L_x_869:
        /* <DEDUP_REMOVED lines=38> */
.L_x_872:
[----:B------:R-:W-:Y:S05]  /*1300*/  BSYNC B0 ;  /* 0x0000000000007941 */ /* 0x000fea0003800000 */
.L_x_871:
        /* <DEDUP_REMOVED lines=37> */
.L_x_874:
[----:B------:R-:W-:Y:S05]  /*1560*/  BSYNC B0 ;  /* 0x0000000000007941 */ /* 0x000fea0003800000 */
.L_x_873:
        /* <DEDUP_REMOVED lines=90> */
.L_x_876:
[----:B------:R-:W-:Y:S05]  /*1b10*/  BSYNC B0 ;  /* 0x0000000000007941 */ /* 0x000fea0003800000 */
.L_x_875:
        /* <DEDUP_REMOVED lines=36> */
.L_x_878:
[----:B------:R-:W-:Y:S05]  /*1d60*/  BSYNC B0 ;  /* 0x0000000000007941 */ /* 0x000fea0003800000 */
.L_x_877:
[----:B------:R-:W-:Y:S01]  /*1d70*/  IMAD.SHL.U32 R120, R120, 0x2, RZ ;  /* 0x0000000278787824 */ /* 0x000fe200078e00ff */
[----:B------:R-:W-:Y:S01]  /*1d80*/  LDSM.16.M88.4 R60, [R121] ;  /* 0x00000000793c783b */ /* 0x000fe20000000200 */
[----:B------:R-:W-:Y:S01]  /*1d90*/  IMAD R119, R3, 0x2, R121 ;  /* 0x0000000203777824 */ /* 0x000fe200078e0279 */
[----:B------:R-:W-:Y:S01]  /*1da0*/  IADD3 R97, R7, 0x8, RZ ;  /* 0x0000000807617810 */ /* 0x000fe20007ffe0ff */
[----:B------:R-:W-:Y:S01]  /*1db0*/  IMAD R117, R5, 0x2, R120 ;  /* 0x0000000205757824 */ /* 0x000fe200078e0278 */
[----:B-1----:R-:W1:Y:S01]  /*1dc0*/  LDSM.16.M88.4 R20, [R120+0x3000] ;  /* 0x003000007814783b */ /* 0x002e620000000200 */
[----:B------:R-:W-:Y:S01]  /*1dd0*/  IMAD R2, R88, 0x40, R2 ;  /* 0x0000004058027824 */ /* 0x000fe200078e0202 */
[-C--:B------:R-:W-:Y:S02]  /*1de0*/  IMNMX R102, R7, R0.reuse, PT ;  /* 0x0000000007667217 */ /* 0x080fe40003800200 */
[----:B------:R-:W5:Y:S01]  /*1df0*/  LDSM.16.M88.4 R40, [R120+0x3400] ;  /* 0x003400007828783b */ /* 0x000f620000000200 */
[----:B------:R-:W-:-:S02]  /*1e00*/  IMNMX R97, R97, R0, PT ;  /* 0x0000000061617217 */ /* 0x000fc40003800200 */
[C---:B------:R-:W-:Y:S01]  /*1e10*/  IADD3 R7, R2.reuse, 0x1, RZ ;  /* 0x0000000102077810 */ /* 0x040fe20007ffe0ff */
[----:B------:R-:W-:Y:S01]  /*1e20*/  LDSM.16.M88.4 R72, [R119] ;  /* 0x000000007748783b */ /* 0x000fe20000000200 */
[C---:B------:R-:W-:Y:S02]  /*1e30*/  IADD3 R0, R2.reuse, 0x8, RZ ;  /* 0x0000000802007810 */ /* 0x040fe40007ffe0ff */
[CC--:B------:R-:W-:Y:S01]  /*1e40*/  ISETP.GE.AND P6, PT, R7.reuse, R102.reuse, PT ;  /* 0x000000660700720c */ /* 0x0c0fe20003fc6270 */
[----:B----4-:R-:W4:Y:S01]  /*1e50*/  LDSM.16.M88.4 R12, [R117+0x3000] ;  /* 0x00300000750c783b */ /* 0x010f220000000200 */
[----:B------:R-:W-:Y:S02]  /*1e60*/  ISETP.GE.AND P2, PT, R7, R97, PT ;  /* 0x000000610700720c */ /* 0x000fe40003f46270 */
[----:B------:R-:W-:Y:S01]  /*1e70*/  IADD3 R7, R2, 0x9, RZ ;  /* 0x0000000902077810 */ /* 0x000fe20007ffe0ff */
[----:B--2---:R-:W2:Y:S01]  /*1e80*/  LDSM.16.M88.4 R24, [R117+0x3400] ;  /* 0x003400007518783b */ /* 0x004ea20000000200 */
[----:B------:R-:W-:-:S02]  /*1e90*/  ISETP.GE.AND P3, PT, R0, R102, PT ;  /* 0x000000660000720c */ /* 0x000fc40003f66270 */
[-C--:B------:R-:W-:Y:S01]  /*1ea0*/  ISETP.GE.AND P0, PT, R0, R97.reuse, PT ;  /* 0x000000610000720c */ /* 0x080fe20003f06270 */
[----:B------:R-:W-:Y:S01]  /*1eb0*/  LDSM.16.M88.4 R56, [R121+0x1000] ;  /* 0x001000007938783b */ /* 0x000fe20000000200 */
[C---:B------:R-:W-:Y:S02]  /*1ec0*/  IADD3 R0, R2.reuse, 0x10, RZ ;  /* 0x0000001002007810 */ /* 0x040fe40007ffe0ff */
[CC--:B------:R-:W-:Y:S01]  /*1ed0*/  ISETP.GE.AND P5, PT, R7.reuse, R102.reuse, PT ;  /* 0x000000660700720c */ /* 0x0c0fe20003fa6270 */
[----:B------:R-:W3:Y:S01]  /*1ee0*/  LDSM.16.M88.4 R32, [R120+0x4000] ;  /* 0x004000007820783b */ /* 0x000ee20000000200 */
[----:B------:R-:W-:Y:S02]  /*1ef0*/  ISETP.GE.AND P4, PT, R7, R97, PT ;  /* 0x000000610700720c */ /* 0x000fe40003f86270 */
[----:B------:R-:W-:Y:S01]  /*1f00*/  IADD3 R7, R2, 0x11, RZ ;  /* 0x0000001102077810 */ /* 0x000fe20007ffe0ff */
[----:B------:R-:W2:Y:S01]  /*1f10*/  LDSM.16.M88.4 R52, [R120+0x3800] ;  /* 0x003800007834783b */ /* 0x000ea20000000200 */
[----:B------:R-:W-:-:S03]  /*1f20*/  ISETP.GE.AND P1, PT, R0, R102, PT ;  /* 0x000000660000720c */ /* 0x000fc60003f26270 */
[----:B------:R-:W-:Y:S04]  /*1f30*/  LDSM.16.M88.4 R48, [R119+0x1000] ;  /* 0x001000007730783b */ /* 0x000fe80000000200 */
[----:B------:R-:W2:Y:S01]  /*1f40*/  LDSM.16.M88.4 R8, [R117+0x4000] ;  /* 0x004000007508783b */ /* 0x000ea20000000200 */
[C---:B-1----:R-:W-:Y:S03]  /*1f50*/  HMMA.16816.F32.BF16 R16, R60.reuse, R20, RZ ;  /* 0x000000143c10723c */ /* 0x042fe600000418ff */
[----:B------:R-:W1:Y:S04]  /*1f60*/  LDSM.16.M88.4 R68, [R120+0x4400] ;  /* 0x004400007844783b */ /* 0x000e680000000200 */
[----:B------:R-:W-:Y:S01]  /*1f70*/  LDSM.16.M88.4 R44, [R120+0x5000] ;  /* 0x00500000782c783b */ /* 0x000fe20000000200 */
[C---:B------:R-:W-:Y:S03]  /*1f80*/  HMMA.16816.F32.BF16 R20, R60.reuse, R22, RZ ;  /* 0x000000163c14723c */ /* 0x040fe600000418ff */
[----:B------:R-:W-:Y:S04]  /*1f90*/  LDSM.16.M88.4 R84, [R117+0x4400] ;  /* 0x004400007554783b */ /* 0x000fe80000000200 */
[----:B------:R-:W-:Y:S01]  /*1fa0*/  LDSM.16.M88.4 R76, [R120+0x4800] ;  /* 0x00480000784c783b */ /* 0x000fe20000000200 */
[C---:B-----5:R-:W-:Y:S03]  /*1fb0*/  HMMA.16816.F32.BF16 R28, R60.reuse, R40, RZ ;  /* 0x000000283c1c723c */ /* 0x060fe600000418ff */
[----:B------:R-:W-:Y:S04]  /*1fc0*/  LDSM.16.M88.4 R80, [R117+0x5000] ;  /* 0x005000007550783b */ /* 0x000fe80000000200 */
[----:B------:R-:W0:Y:S01]  /*1fd0*/  LDGDEPBAR ;  /* 0x00000000000079af */ /* 0x000e220000000000 */
[----:B------:R-:W-:Y:S08]  /*1fe0*/  HMMA.16816.F32.BF16 R40, R60, R42, RZ ;  /* 0x0000002a3c28723c */ /* 0x000ff000000418ff */
[C---:B----4-:R-:W-:Y:S08]  /*1ff0*/  HMMA.16816.F32.BF16 R16, R72.reuse, R12, R16 ;  /* 0x0000000c4810723c */ /* 0x050ff00000041810 */
[C---:B------:R-:W-:Y:S01]  /*2000*/  HMMA.16816.F32.BF16 R20, R72.reuse, R14, R20 ;  /* 0x0000000e4814723c */ /* 0x040fe20000041814 */
[----:B------:R-:W-:Y:S07]  /*2010*/  LDSM.16.M88.4 R12, [R121+0x2000] ;  /* 0x00200000790c783b */ /* 0x000fee0000000200 */
[C---:B--2---:R-:W-:Y:S08]  /*2020*/  HMMA.16816.F32.BF16 R28, R72.reuse, R24, R28 ;  /* 0x00000018481c723c */ /* 0x044ff0000004181c */
[----:B------:R-:W-:Y:S01]  /*2030*/  HMMA.16816.F32.BF16 R40, R72, R26, R40 ;  /* 0x0000001a4828723c */ /* 0x000fe20000041828 */
[----:B------:R-:W2:Y:S07]  /*2040*/  LDSM.16.M88.4 R24, [R117+0x3800] ;  /* 0x003800007518783b */ /* 0x000eae0000000200 */
[C---:B---3--:R-:W-:Y:S08]  /*2050*/  HMMA.16816.F32.BF16 R16, R56.reuse, R32, R16 ;  /* 0x000000203810723c */ /* 0x048ff00000041810 */
[----:B------:R-:W-:Y:S01]  /*2060*/  HMMA.16816.F32.BF16 R20, R56, R34, R20 ;  /* 0x000000223814723c */ /* 0x000fe20000041814 */
[----:B------:R-:W3:Y:S07]  /*2070*/  LDSM.16.M88.4 R32, [R120+0x3c00] ;  /* 0x003c00007820783b */ /* 0x000eee0000000200 */
[C---:B------:R-:W-:Y:S08]  /*2080*/  HMMA.16816.F32.BF16 R36, R60.reuse, R52, RZ ;  /* 0x000000343c24723c */ /* 0x040ff000000418ff */
[----:B------:R-:W-:Y:S08]  /*2090*/  HMMA.16816.F32.BF16 R52, R60, R54, RZ ;  /* 0x000000363c34723c */ /* 0x000ff000000418ff */
[----:B------:R-:W-:Y:S08]  /*20a0*/  HMMA.16816.F32.BF16 R20, R48, R10, R20 ;  /* 0x0000000a3014723c */ /* 0x000ff00000041814 */
[----:B-1----:R-:W-:Y:S08]  /*20b0*/  HMMA.16816.F32.BF16 R28, R56, R68, R28 ;  /* 0x00000044381c723c */ /* 0x002ff0000004181c */
[----:B--2---:R-:W-:Y:S08]  /*20c0*/  HMMA.16816.F32.BF16 R36, R72, R24, R36 ;  /* 0x000000184824723c */ /* 0x004ff00000041824 */
[----:B------:R-:W-:Y:S01]  /*20d0*/  HMMA.16816.F32.BF16 R40, R56, R70, R40 ;  /* 0x000000463828723c */ /* 0x000fe20000041828 */
[----:B------:R-:W1:Y:S07]  /*20e0*/  LDSM.16.M88.4 R68, [R117+0x3c00] ;  /* 0x003c00007544783b */ /* 0x000e6e0000000200 */
[----:B------:R-:W-:Y:S01]  /*20f0*/  HMMA.16816.F32.BF16 R52, R72, R26, R52 ;  /* 0x0000001a4834723c */ /* 0x000fe20000041834 */
[----:B------:R-:W-:Y:S07]  /*2100*/  LDSM.16.M88.4 R24, [R117+0x5400] ;  /* 0x005400007518783b */ /* 0x000fee0000000200 */
[----:B------:R-:W-:Y:S01]  /*2110*/  HMMA.16816.F32.BF16 R16, R48, R8, R16 ;  /* 0x000000083010723c */ /* 0x000fe20000041810 */
[----:B------:R-:W2:Y:S07]  /*2120*/  LDSM.16.M88.4 R8, [R119+0x2000] ;  /* 0x002000007708783b */ /* 0x000eae0000000200 */
[C---:B---3--:R-:W-:Y:S08]  /*2130*/  HMMA.16816.F32.BF16 R64, R60.reuse, R32, RZ ;  /* 0x000000203c40723c */ /* 0x048ff000000418ff */
[----:B------:R-:W-:Y:S01]  /*2140*/  HMMA.16816.F32.BF16 R60, R60, R34, RZ ;  /* 0x000000223c3c723c */ /* 0x000fe200000418ff */
[----:B------:R-:W3:Y:S07]  /*2150*/  LDSM.16.M88.4 R32, [R120+0x5400] ;  /* 0x005400007820783b */ /* 0x000eee0000000200 */
[----:B------:R-:W-:Y:S08]  /*2160*/  HMMA.16816.F32.BF16 R20, R12, R46, R20 ;  /* 0x0000002e0c14723c */ /* 0x000ff00000041814 */
[----:B------:R-:W-:Y:S08]  /*2170*/  HMMA.16816.F32.BF16 R28, R48, R84, R28 ;  /* 0x00000054301c723c */ /* 0x000ff0000004181c */
[----:B------:R-:W-:Y:S08]  /*2180*/  HMMA.16816.F32.BF16 R36, R56, R76, R36 ;  /* 0x0000004c3824723c */ /* 0x000ff00000041824 */
[----:B------:R-:W-:Y:S08]  /*2190*/  HMMA.16816.F32.BF16 R40, R48, R86, R40 ;  /* 0x000000563028723c */ /* 0x000ff00000041828 */
[----:B------:R-:W-:Y:S01]  /*21a0*/  HMMA.16816.F32.BF16 R52, R56, R78, R52 ;  /* 0x0000004e3834723c */ /* 0x000fe20000041834 */
[----:B------:R-:W4:Y:S07]  /*21b0*/  LDSM.16.M88.4 R76, [R120+0x4c00] ;  /* 0x004c0000784c783b */ /* 0x000f2e0000000200 */
[----:B------:R-:W-:Y:S01]  /*21c0*/  HMMA.16816.F32.BF16 R16, R12, R44, R16 ;  /* 0x0000002c0c10723c */ /* 0x000fe20000041810 */
[----:B------:R-:W5:Y:S07]  /*21d0*/  LDSM.16.M88.4 R44, [R117+0x4800] ;  /* 0x00480000752c783b */ /* 0x000f6e0000000200 */
[----:B-1----:R-:W-:Y:S08]  /*21e0*/  HMMA.16816.F32.BF16 R64, R72, R68, R64 ;  /* 0x000000444840723c */ /* 0x002ff00000041840 */
[----:B--2---:R-:W-:Y:S08]  /*21f0*/  HMMA.16816.F32.BF16 R20, R8, R82, R20 ;  /* 0x000000520814723c */ /* 0x004ff00000041814 */
[C---:B---3--:R-:W-:Y:S08]  /*2200*/  HMMA.16816.F32.BF16 R28, R12.reuse, R32, R28 ;  /* 0x000000200c1c723c */ /* 0x048ff0000004181c */
[----:B------:R-:W-:Y:S01]  /*2210*/  HMMA.16816.F32.BF16 R40, R12, R34, R40 ;  /* 0x000000220c28723c */ /* 0x000fe20000041828 */
[----:B------:R-:W1:Y:S07]  /*2220*/  LDSM.16.M88.4 R32, [R117+0x4c00] ;  /* 0x004c00007520783b */ /* 0x000e6e0000000200 */
[----:B------:R-:W-:Y:S01]  /*2230*/  HMMA.16816.F32.BF16 R60, R72, R70, R60 ;  /* 0x00000046483c723c */ /* 0x000fe2000004183c */
[----:B------:R-:W-:-:S02]  /*2240*/  FMUL.FTZ R20, R20, c[0x0][0x2ec] ;  /* 0x0000bb0014147a20 */ /* 0x000fc40000410000 */
[----:B------:R-:W-:Y:S02]  /*2250*/  FMUL.FTZ R21, R21, c[0x0][0x2ec] ;  /* 0x0000bb0015157a20 */ /* 0x000fe40000410000 */
[----:B------:R-:W-:Y:S02]  /*2260*/  FMUL.FTZ R22, R22, c[0x0][0x2ec] ;  /* 0x0000bb0016167a20 */ /* 0x000fe40000410000 */
[----:B------:R-:W2:Y:S01]  /*2270*/  MUFU.TANH R68, R21 ;  /* 0x0000001500447308 */ /* 0x000ea20000002400 */
[----:B------:R-:W-:Y:S01]  /*2280*/  HMMA.16816.F32.BF16 R16, R8, R80, R16 ;  /* 0x000000500810723c */ /* 0x000fe20000041810 */
[----:B------:R-:W3:Y:S07]  /*2290*/  LDSM.16.M88.4 R80, [R120+0x5800] ;  /* 0x005800007850783b */ /* 0x000eee0000000200 */
[----:B----4-:R-:W-:Y:S01]  /*22a0*/  HMMA.16816.F32.BF16 R64, R56, R76, R64 ;  /* 0x0000004c3840723c */ /* 0x010fe20000041840 */
[----:B--2---:R-:W-:-:S07]  /*22b0*/  FSEL R68, R68, -INF , !P5 ;  /* 0xff80000044447808 */ /* 0x004fce0006800000 */
[C---:B-----5:R-:W-:Y:S01]  /*22c0*/  HMMA.16816.F32.BF16 R36, R48.reuse, R44, R36 ;  /* 0x0000002c3024723c */ /* 0x060fe20000041824 */
[----:B------:R-:W-:Y:S07]  /*22d0*/  MUFU.TANH R45, R20 ;  /* 0x00000014002d7308 */ /* 0x000fee0000002400 */
[----:B------:R-:W-:Y:S01]  /*22e0*/  HMMA.16816.F32.BF16 R52, R48, R46, R52 ;  /* 0x0000002e3034723c */ /* 0x000fe20000041834 */
[----:B------:R2:W-:Y:S01]  /*22f0*/  MUFU.TANH R46, R22 ;  /* 0x00000016002e7308 */ /* 0x0005e20000002400 */
[----:B------:R-:W-:-:S02]  /*2300*/  FMUL.FTZ R17, R17, c[0x0][0x2ec] ;  /* 0x0000bb0011117a20 */ /* 0x000fc40000410000 */
[----:B------:R-:W-:Y:S02]  /*2310*/  FMUL.FTZ R5, R16, c[0x0][0x2ec] ;  /* 0x0000bb0010057a20 */ /* 0x000fe40000410000 */
[----:B------:R-:W-:Y:S02]  /*2320*/  FMUL.FTZ R6, R18, c[0x0][0x2ec] ;  /* 0x0000bb0012067a20 */ /* 0x000fe40000410000 */
[----:B------:R-:W-:Y:S01]  /*2330*/  FMUL.FTZ R47, R23, c[0x0][0x2ec] ;  /* 0x0000bb00172f7a20 */ /* 0x000fe20000410000 */
[----:B------:R-:W-:Y:S01]  /*2340*/  HMMA.16816.F32.BF16 R60, R56, R78, R60 ;  /* 0x0000004e383c723c */ /* 0x000fe2000004183c */
[----:B------:R4:W5:Y:S01]  /*2350*/  MUFU.TANH R84, R17 ;  /* 0x0000001100547308 */ /* 0x0009620000002400 */
[----:B------:R-:W-:Y:S01]  /*2360*/  FMUL.FTZ R44, R19, c[0x0][0x2ec] ;  /* 0x0000bb00132c7a20 */ /* 0x000fe20000410000 */
[----:B--2---:R-:W2:Y:S05]  /*2370*/  LDSM.16.M88.4 R20, [R120+0x5c00] ;  /* 0x005c00007814783b */ /* 0x004eaa0000000200 */
[----:B-1----:R-:W-:Y:S01]  /*2380*/  HMMA.16816.F32.BF16 R64, R48, R32, R64 ;  /* 0x000000203040723c */ /* 0x002fe20000041840 */
[----:B------:R-:W-:Y:S01]  /*2390*/  MUFU.TANH R44, R44 ;  /* 0x0000002c002c7308 */ /* 0x000fe20000002400 */
[----:B----4-:R-:W1:Y:S06]  /*23a0*/  LDSM.16.M88.4 R16, [R117+0x5800] ;  /* 0x005800007510783b */ /* 0x010e6c0000000200 */
[----:B------:R-:W-:Y:S01]  /*23b0*/  HMMA.16816.F32.BF16 R28, R8, R24, R28 ;  /* 0x00000018081c723c */ /* 0x000fe2000004181c */
[----:B------:R-:W4:Y:S01]  /*23c0*/  MUFU.TANH R47, R47 ;  /* 0x0000002f002f7308 */ /* 0x000f220000002400 */
[----:B-----5:R-:W-:-:S02]  /*23d0*/  FSEL R84, R84, -INF , !P6 ;  /* 0xff80000054547808 */ /* 0x020fc40007000000 */
[-C--:B------:R-:W-:Y:S02]  /*23e0*/  ISETP.GE.AND P6, PT, R0, R97.reuse, PT ;  /* 0x000000610000720c */ /* 0x080fe40003fc6270 */
[----:B------:R-:W-:Y:S02]  /*23f0*/  FSEL R0, R45, -INF , !P3 ;  /* 0xff8000002d007808 */ /* 0x000fe40005800000 */
[----:B------:R-:W-:Y:S01]  /*2400*/  HMMA.16816.F32.BF16 R40, R8, R26, R40 ;  /* 0x0000001a0828723c */ /* 0x000fe20000041828 */
[----:B------:R-:W5:Y:S01]  /*2410*/  LDSM.16.M88.4 R24, [R117+0x5c00] ;  /* 0x005c00007518783b */ /* 0x000f620000000200 */
[----:B------:R-:W-:Y:S01]  /*2420*/  ISETP.GE.AND P3, PT, R7, R97, PT ;  /* 0x000000610700720c */ /* 0x000fe20003f66270 */
[----:B------:R-:W-:Y:S01]  /*2430*/  MUFU.TANH R5, R5 ;  /* 0x0000000500057308 */ /* 0x000fe20000002400 */
[----:B------:R-:W-:-:S04]  /*2440*/  DEPBAR.LE SB0, 0x0 ;  /* 0x000080000000791a */ /* 0x000fc80000000000 */
[----:B------:R-:W-:Y:S01]  /*2450*/  HMMA.16816.F32.BF16 R60, R48, R34, R60 ;  /* 0x00000022303c723c */ /* 0x000fe2000004183c */
[----:B----4-:R-:W-:Y:S02]  /*2460*/  FSEL R47, R47, -INF , !P4 ;  /* 0xff8000002f2f7808 */ /* 0x010fe40006000000 */
[----:B------:R-:W-:Y:S05]  /*2470*/  MUFU.TANH R6, R6 ;  /* 0x0000000600067308 */ /* 0x000fea0000002400 */
[----:B---3--:R-:W-:Y:S01]  /*2480*/  HMMA.16816.F32.BF16 R52, R12, R82, R52 ;  /* 0x000000520c34723c */ /* 0x008fe20000041834 */
[----:B------:R-:W-:Y:S02]  /*2490*/  FMUL.FTZ R31, R31, c[0x0][0x2ec] ;  /* 0x0000bb001f1f7a20 */ /* 0x000fe40000410000 */
[----:B------:R-:W-:-:S02]  /*24a0*/  FMUL.FTZ R28, R28, c[0x0][0x2ec] ;  /* 0x0000bb001c1c7a20 */ /* 0x000fc40000410000 */
[----:B------:R-:W-:Y:S02]  /*24b0*/  FMUL.FTZ R30, R30, c[0x0][0x2ec] ;  /* 0x0000bb001e1e7a20 */ /* 0x000fe40000410000 */
[----:B------:R-:W-:Y:S01]  /*24c0*/  MUFU.TANH R31, R31 ;  /* 0x0000001f001f7308 */ /* 0x000fe20000002400 */
[C---:B------:R-:W-:Y:S01]  /*24d0*/  HMMA.16816.F32.BF16 R36, R12.reuse, R80, R36 ;  /* 0x000000500c24723c */ /* 0x040fe20000041824 */
[----:B------:R-:W-:Y:S02]  /*24e0*/  FMUL.FTZ R32, R42, c[0x0][0x2ec] ;  /* 0x0000bb002a207a20 */ /* 0x000fe40000410000 */
[----:B------:R-:W-:Y:S02]  /*24f0*/  FMUL.FTZ R29, R29, c[0x0][0x2ec] ;  /* 0x0000bb001d1d7a20 */ /* 0x000fe40000410000 */
[----:B------:R-:W-:Y:S02]  /*2500*/  FMUL.FTZ R33, R43, c[0x0][0x2ec] ;  /* 0x0000bb002b217a20 */ /* 0x000fe40000410000 */
[----:B------:R-:W3:Y:S01]  /*2510*/  MUFU.TANH R28, R28 ;  /* 0x0000001c001c7308 */ /* 0x000ee20000002400 */
[C---:B--2---:R-:W-:Y:S07]  /*2520*/  HMMA.16816.F32.BF16 R64, R12.reuse, R20, R64 ;  /* 0x000000140c40723c */ /* 0x044fee0000041840 */
[----:B------:R-:W-:Y:S01]  /*2530*/  MUFU.TANH R32, R32 ;  /* 0x0000002000207308 */ /* 0x000fe20000002400 */
[----:B------:R-:W-:Y:S07]  /*2540*/  HMMA.16816.F32.BF16 R60, R12, R22, R60 ;  /* 0x000000160c3c723c */ /* 0x000fee000004183c */
[----:B------:R-:W2:Y:S01]  /*2550*/  MUFU.TANH R30, R30 ;  /* 0x0000001e001e7308 */ /* 0x000ea20000002400 */
[----:B-1----:R-:W-:Y:S01]  /*2560*/  HMMA.16816.F32.BF16 R52, R8, R18, R52 ;  /* 0x000000120834723c */ /* 0x002fe20000041834 */
[----:B------:R-:W-:-:S02]  /*2570*/  FSEL R13, R44, -INF , !P2 ;  /* 0xff8000002c0d7808 */ /* 0x000fc40005000000 */
[----:B------:R-:W-:Y:S02]  /*2580*/  ISETP.GE.AND P2, PT, R7, R102, PT ;  /* 0x000000660700720c */ /* 0x000fe40003f46270 */
[C---:B------:R-:W-:Y:S02]  /*2590*/  IADD3 R12, R2.reuse, 0x18, RZ ;  /* 0x00000018020c7810 */ /* 0x040fe40007ffe0ff */
[----:B------:R-:W-:Y:S01]  /*25a0*/  MUFU.TANH R29, R29 ;  /* 0x0000001d001d7308 */ /* 0x000fe20000002400 */
[----:B------:R-:W-:Y:S01]  /*25b0*/  HMMA.16816.F32.BF16 R36, R8, R16, R36 ;  /* 0x000000100824723c */ /* 0x000fe20000041824 */
[----:B------:R-:W-:Y:S02]  /*25c0*/  IADD3 R7, R2, 0x19, RZ ;  /* 0x0000001902077810 */ /* 0x000fe40007ffe0ff */
[----:B------:R-:W-:Y:S02]  /*25d0*/  FSEL R15, R46, -INF , !P0 ;  /* 0xff8000002e0f7808 */ /* 0x000fe40004000000 */
[----:B---3--:R-:W-:-:S02]  /*25e0*/  FSEL R28, R28, -INF , !P1 ;  /* 0xff8000001c1c7808 */ /* 0x008fc40004800000 */
[----:B------:R-:W-:Y:S01]  /*25f0*/  FMUL.FTZ R16, R40, c[0x0][0x2ec] ;  /* 0x0000bb0028107a20 */ /* 0x000fe20000410000 */
[C---:B-----5:R-:W-:Y:S01]  /*2600*/  HMMA.16816.F32.BF16 R64, R8.reuse, R24, R64 ;  /* 0x000000180840723c */ /* 0x060fe20000041840 */
[----:B------:R-:W-:Y:S01]  /*2610*/  FMUL.FTZ R17, R41, c[0x0][0x2ec] ;  /* 0x0000bb0029117a20 */ /* 0x000fe20000410000 */
[----:B------:R-:W-:Y:S01]  /*2620*/  MUFU.TANH R33, R33 ;  /* 0x0000002100217308 */ /* 0x000fe20000002400 */
[-C--:B------:R-:W-:Y:S02]  /*2630*/  ISETP.GE.AND P0, PT, R12, R102.reuse, PT ;  /* 0x000000660c00720c */ /* 0x080fe40003f06270 */
[CC--:B------:R-:W-:Y:S02]  /*2640*/  ISETP.GE.AND P4, PT, R7.reuse, R102.reuse, PT ;  /* 0x000000660700720c */ /* 0x0c0fe40003f86270 */
[-C--:B------:R-:W-:Y:S01]  /*2650*/  ISETP.GE.AND P1, PT, R7, R97.reuse, PT ;  /* 0x000000610700720c */ /* 0x080fe20003f26270 */
[----:B------:R-:W-:Y:S01]  /*2660*/  HMMA.16816.F32.BF16 R60, R8, R26, R60 ;  /* 0x0000001a083c723c */ /* 0x000fe2000004183c */
[----:B------:R-:W-:Y:S01]  /*2670*/  FMUL.FTZ R52, R52, c[0x0][0x2ec] ;  /* 0x0000bb0034347a20 */ /* 0x000fe20000410000 */
[----:B------:R-:W1:Y:S01]  /*2680*/  MUFU.TANH R16, R16 ;  /* 0x0000001000107308 */ /* 0x000e620000002400 */
[----:B------:R-:W-:Y:S01]  /*2690*/  IADD3 R7, R2, 0x21, RZ ;  /* 0x0000002102077810 */ /* 0x000fe20007ffe0ff */
[----:B------:R-:W-:Y:S01]  /*26a0*/  FMUL.FTZ R53, R53, c[0x0][0x2ec] ;  /* 0x0000bb0035357a20 */ /* 0x000fe20000410000 */
[-C--:B------:R-:W-:Y:S01]  /*26b0*/  ISETP.GE.AND P5, PT, R12, R97.reuse, PT ;  /* 0x000000610c00720c */ /* 0x080fe20003fa6270 */
[----:B------:R-:W-:Y:S01]  /*26c0*/  FMUL.FTZ R54, R54, c[0x0][0x2ec] ;  /* 0x0000bb0036367a20 */ /* 0x000fe20000410000 */
[----:B------:R-:W-:Y:S01]  /*26d0*/  FSEL R9, R31, -INF , !P3 ;  /* 0xff8000001f097808 */ /* 0x000fe20005800000 */
[----:B------:R-:W-:Y:S01]  /*26e0*/  FMUL.FTZ R36, R36, c[0x0][0x2ec] ;  /* 0x0000bb0024247a20 */ /* 0x000fe20000410000 */
[-C--:B------:R-:W-:Y:S01]  /*26f0*/  ISETP.GE.AND P3, PT, R7, R102.reuse, PT ;  /* 0x000000660700720c */ /* 0x080fe20003f66270 */
[----:B------:R-:W3:Y:S01]  /*2700*/  MUFU.TANH R17, R17 ;  /* 0x0000001100117308 */ /* 0x000ee20000002400 */
[----:B------:R-:W-:Y:S01]  /*2710*/  FMUL.FTZ R37, R37, c[0x0][0x2ec] ;  /* 0x0000bb0025257a20 */ /* 0x000fe20000410000 */
[----:B------:R-:W-:Y:S01]  /*2720*/  IADD3 R8, R2, 0x20, RZ ;  /* 0x0000002002087810 */ /* 0x000fe20007ffe0ff */
[----:B------:R-:W-:Y:S01]  /*2730*/  FMUL.FTZ R38, R38, c[0x0][0x2ec] ;  /* 0x0000bb0026267a20 */ /* 0x000fe20000410000 */
[----:B--2---:R-:W-:Y:S01]  /*2740*/  FSEL R11, R30, -INF , !P6 ;  /* 0xff8000001e0b7808 */ /* 0x004fe20007000000 */
[----:B------:R-:W-:Y:S01]  /*2750*/  FMUL.FTZ R39, R39, c[0x0][0x2ec] ;  /* 0x0000bb0027277a20 */ /* 0x000fe20000410000 */
[----:B------:R-:W-:Y:S01]  /*2760*/  ISETP.GE.AND P6, PT, R8, R102, PT ;  /* 0x000000660800720c */ /* 0x000fe20003fc6270 */
[----:B------:R-:W-:Y:S01]  /*2770*/  FMUL.FTZ R31, R67, c[0x0][0x2ec] ;  /* 0x0000bb00431f7a20 */ /* 0x000fe20000410000 */
[----:B------:R-:W-:Y:S01]  /*2780*/  MUFU.TANH R104, R52 ;  /* 0x0000003400687308 */ /* 0x000fe20000002400 */
[----:B-1----:R-:W-:Y:S01]  /*2790*/  FSEL R16, R16, -INF , !P0 ;  /* 0xff80000010107808 */ /* 0x002fe20004000000 */
[----:B------:R-:W-:Y:S01]  /*27a0*/  FMUL.FTZ R55, R55, c[0x0][0x2ec] ;  /* 0x0000bb0037377a20 */ /* 0x000fe20000410000 */
[-C--:B------:R-:W-:Y:S01]  /*27b0*/  ISETP.GE.AND P0, PT, R7, R97.reuse, PT ;  /* 0x000000610700720c */ /* 0x080fe20003f06270 */
[----:B------:R-:W-:Y:S01]  /*27c0*/  FMUL.FTZ R64, R64, c[0x0][0x2ec] ;  /* 0x0000bb0040407a20 */ /* 0x000fe20000410000 */
[----:B------:R-:W-:Y:S01]  /*27d0*/  IADD3 R7, R2, 0x28, RZ ;  /* 0x0000002802077810 */ /* 0x000fe20007ffe0ff */
[----:B------:R-:W-:Y:S01]  /*27e0*/  FMUL.FTZ R65, R65, c[0x0][0x2ec] ;  /* 0x0000bb0041417a20 */ /* 0x000fe20000410000 */
[----:B------:R-:W-:Y:S01]  /*27f0*/  FSEL R10, R29, -INF , !P2 ;  /* 0xff8000001d0a7808 */ /* 0x000fe20005000000 */
[----:B------:R-:W1:Y:S01]  /*2800*/  MUFU.TANH R108, R36 ;  /* 0x00000024006c7308 */ /* 0x000e620000002400 */
[----:B------:R-:W-:Y:S01]  /*2810*/  FMUL.FTZ R66, R66, c[0x0][0x2ec] ;  /* 0x0000bb0042427a20 */ /* 0x000fe20000410000 */
[----:B------:R-:W-:Y:S01]  /*2820*/  IADD3 R14, R2, 0x31, RZ ;  /* 0x00000031020e7810 */ /* 0x000fe20007ffe0ff */
[----:B------:R-:W-:Y:S01]  /*2830*/  FMUL.FTZ R30, R62, c[0x0][0x2ec] ;  /* 0x0000bb003e1e7a20 */ /* 0x000fe20000410000 */
[-C--:B------:R-:W-:Y:S01]  /*2840*/  ISETP.GE.AND P2, PT, R8, R97.reuse, PT ;  /* 0x000000610800720c */ /* 0x080fe20003f46270 */
[----:B------:R-:W-:Y:S01]  /*2850*/  FMUL.FTZ R29, R63, c[0x0][0x2ec] ;  /* 0x0000bb003f1d7a20 */ /* 0x000fe20000410000 */
[----:B------:R-:W-:Y:S01]  /*2860*/  IADD3 R12, R2, 0x29, RZ ;  /* 0x00000029020c7810 */ /* 0x000fe20007ffe0ff */
[----:B------:R-:W-:Y:S01]  /*2870*/  FMUL.FTZ R60, R60, c[0x0][0x2ec] ;  /* 0x0000bb003c3c7a20 */ /* 0x000fe20000410000 */
[----:B------:R-:W2:Y:S01]  /*2880*/  MUFU.TANH R31, R31 ;  /* 0x0000001f001f7308 */ /* 0x000ea20000002400 */
[----:B---3--:R-:W-:Y:S01]  /*2890*/  FSEL R8, R17, -INF , !P4 ;  /* 0xff80000011087808 */ /* 0x008fe20006000000 */
[----:B------:R-:W-:Y:S01]  /*28a0*/  FMUL.FTZ R61, R61, c[0x0][0x2ec] ;  /* 0x0000bb003d3d7a20 */ /* 0x000fe20000410000 */
[----:B------:R-:W-:-:S05]  /*28b0*/  ISETP.GE.AND P4, PT, R7, R97, PT ;  /* 0x000000610700720c */ /* 0x000fca0003f86270 */
[----:B------:R3:W-:Y:S01]  /*28c0*/  MUFU.TANH R106, R37 ;  /* 0x00000025006a7308 */ /* 0x0007e20000002400 */
[----:B-1----:R-:W-:Y:S02]  /*28d0*/  FSEL R108, R108, -INF , !P6 ;  /* 0xff8000006c6c7808 */ /* 0x002fe40007000000 */
[----:B------:R-:W-:-:S05]  /*28e0*/  ISETP.GE.AND P6, PT, R12, R97, PT ;  /* 0x000000610c00720c */ /* 0x000fca0003fc6270 */
[----:B------:R-:W1:Y:S08]  /*28f0*/  MUFU.TANH R107, R38 ;  /* 0x00000026006b7308 */ /* 0x000e700000002400 */
[----:B------:R-:W4:Y:S01]  /*2900*/  MUFU.TANH R111, R39 ;  /* 0x00000027006f7308 */ /* 0x000f220000002400 */
[----:B---3--:R-:W-:Y:S02]  /*2910*/  FSEL R37, R32, -INF , !P5 ;  /* 0xff80000020257808 */ /* 0x008fe40006800000 */
[----:B------:R-:W-:-:S02]  /*2920*/  ISETP.GE.AND P5, PT, R7, R102, PT ;  /* 0x000000660700720c */ /* 0x000fc40003fa6270 */
[----:B------:R-:W-:Y:S02]  /*2930*/  FSEL R7, R33, -INF , !P1 ;  /* 0xff80000021077808 */ /* 0x000fe40004800000 */
[----:B------:R-:W-:Y:S01]  /*2940*/  FSEL R104, R104, -INF , !P5 ;  /* 0xff80000068687808 */ /* 0x000fe20006800000 */
[----:B------:R-:W3:Y:S01]  /*2950*/  MUFU.TANH R94, R53 ;  /* 0x00000035005e7308 */ /* 0x000ee20000002400 */
[----:B------:R-:W-:Y:S02]  /*2960*/  ISETP.GE.AND P5, PT, R14, R97, PT ;  /* 0x000000610e00720c */ /* 0x000fe40003fa6270 */
[----:B------:R-:W-:Y:S02]  /*2970*/  ISETP.GE.AND P1, PT, R12, R102, PT ;  /* 0x000000660c00720c */ /* 0x000fe40003f26270 */
[----:B------:R-:W-:Y:S02]  /*2980*/  IADD3 R12, R2, 0x30, RZ ;  /* 0x00000030020c7810 */ /* 0x000fe40007ffe0ff */
[----:B--2---:R-:W-:Y:S01]  /*2990*/  FSEL R31, R31, -INF , !P5 ;  /* 0xff8000001f1f7808 */ /* 0x004fe20006800000 */
[----:B------:R-:W2:Y:S01]  /*29a0*/  MUFU.TANH R103, R54 ;  /* 0x0000003600677308 */ /* 0x000ea20000002400 */
[----:B-1----:R-:W-:-:S02]  /*29b0*/  FSEL R107, R107, -INF , !P2 ;  /* 0xff8000006b6b7808 */ /* 0x002fc40005000000 */
[----:B------:R-:W-:Y:S02]  /*29c0*/  FSEL R106, R106, -INF , !P3 ;  /* 0xff8000006a6a7808 */ /* 0x000fe40005800000 */
[----:B------:R-:W-:Y:S02]  /*29d0*/  ISETP.GE.AND P5, PT, R96, 0x2, PT ;  /* 0x000000026000780c */ /* 0x000fe40003fa6270 */
[C---:B------:R-:W-:Y:S01]  /*29e0*/  ISETP.GE.AND P2, PT, R12.reuse, R102, PT ;  /* 0x000000660c00720c */ /* 0x040fe20003f46270 */
[----:B------:R-:W1:Y:S01]  /*29f0*/  MUFU.TANH R109, R55 ;  /* 0x00000037006d7308 */ /* 0x000e620000002400 */
[----:B------:R-:W-:Y:S02]  /*2a00*/  ISETP.GE.AND P3, PT, R12, R97, PT ;  /* 0x000000610c00720c */ /* 0x000fe40003f66270 */
[----:B------:R-:W-:Y:S02]  /*2a10*/  IADD3 R12, R2, 0x38, RZ ;  /* 0x00000038020c7810 */ /* 0x000fe40007ffe0ff */
[----:B----4-:R-:W-:-:S02]  /*2a20*/  FSEL R111, R111, -INF , !P0 ;  /* 0xff8000006f6f7808 */ /* 0x010fc40004000000 */
[----:B---3--:R-:W-:Y:S01]  /*2a30*/  FSEL R94, R94, -INF , !P1 ;  /* 0xff8000005e5e7808 */ /* 0x008fe20004800000 */
[----:B------:R-:W3:Y:S01]  /*2a40*/  MUFU.TANH R92, R64 ;  /* 0x00000040005c7308 */ /* 0x000ee20000002400 */
[----:B--2---:R-:W-:Y:S02]  /*2a50*/  FSEL R103, R103, -INF , !P4 ;  /* 0xff80000067677808 */ /* 0x004fe40006000000 */
[-C--:B------:R-:W-:Y:S02]  /*2a60*/  ISETP.GE.AND P0, PT, R14, R102.reuse, PT ;  /* 0x000000660e00720c */ /* 0x080fe40003f06270 */
[C---:B------:R-:W-:Y:S02]  /*2a70*/  ISETP.GE.AND P4, PT, R12.reuse, R102, PT ;  /* 0x000000660c00720c */ /* 0x040fe40003f86270 */
[----:B------:R-:W-:Y:S01]  /*2a80*/  ISETP.GE.AND P1, PT, R12, R97, PT ;  /* 0x000000610c00720c */ /* 0x000fe20003f26270 */
[----:B------:R-:W2:Y:S01]  /*2a90*/  MUFU.TANH R91, R65 ;  /* 0x00000041005b7308 */ /* 0x000ea20000002400 */
[----:B------:R-:W-:-:S02]  /*2aa0*/  IADD3 R12, R2, 0x39, RZ ;  /* 0x00000039020c7810 */ /* 0x000fc40007ffe0ff */
[----:B-1----:R-:W-:Y:S02]  /*2ab0*/  FSEL R109, R109, -INF , !P6 ;  /* 0xff8000006d6d7808 */ /* 0x002fe40007000000 */
[----:B------:R-:W-:-:S03]  /*2ac0*/  ISETP.GE.AND P6, PT, R2, R102, PT ;  /* 0x000000660200720c */ /* 0x000fc60003fc6270 */
[----:B------:R-:W1:Y:S01]  /*2ad0*/  MUFU.TANH R87, R66 ;  /* 0x0000004200577308 */ /* 0x000e620000002400 */
[----:B---3--:R-:W-:Y:S02]  /*2ae0*/  FSEL R92, R92, -INF , !P2 ;  /* 0xff8000005c5c7808 */ /* 0x008fe40005000000 */
[-C--:B------:R-:W-:Y:S02]  /*2af0*/  ISETP.GE.AND P2, PT, R2, R97.reuse, PT ;  /* 0x000000610200720c */ /* 0x080fe40003f46270 */
[----:B------:R-:W-:Y:S02]  /*2b00*/  FSEL R5, R5, -INF , !P6 ;  /* 0xff80000005057808 */ /* 0x000fe40007000000 */
[----:B------:R-:W-:Y:S01]  /*2b10*/  FSEL R6, R6, -INF , !P2 ;  /* 0xff80000006067808 */ /* 0x000fe20005000000 */
[----:B------:R-:W3:Y:S01]  /*2b20*/  MUFU.TANH R90, R60 ;  /* 0x0000003c005a7308 */ /* 0x000ee20000002400 */
[----:B--2---:R-:W-:Y:S01]  /*2b30*/  FSEL R91, R91, -INF , !P0 ;  /* 0xff8000005b5b7808 */ /* 0x004fe20004000000 */
[----:B------:R-:W-:Y:S01]  /*2b40*/  BAR.SYNC.DEFER_BLOCKING 0x0 ;  /* 0x0000000000007b1d */ /* 0x000fe20000010000 */
[----:B------:R-:W-:-:S05]  /*2b50*/  ISETP.GE.AND P0, PT, R12, R97, PT ;  /* 0x000000610c00720c */ /* 0x000fca0003f06270 */
[----:B------:R-:W2:Y:S01]  /*2b60*/  MUFU.TANH R89, R61 ;  /* 0x0000003d00597308 */ /* 0x000ea20000002400 */
[----:B-1----:R-:W-:Y:S02]  /*2b70*/  FSEL R87, R87, -INF , !P3 ;  /* 0xff80000057577808 */ /* 0x002fe40005800000 */
[----:B------:R-:W-:-:S05]  /*2b80*/  ISETP.GE.AND P3, PT, R12, R102, PT ;  /* 0x000000660c00720c */ /* 0x000fca0003f66270 */
[----:B------:R-:W1:Y:S01]  /*2b90*/  MUFU.TANH R30, R30 ;  /* 0x0000001e001e7308 */ /* 0x000e620000002400 */
[----:B---3--:R-:W-:-:S07]  /*2ba0*/  FSEL R90, R90, -INF , !P4 ;  /* 0xff8000005a5a7808 */ /* 0x008fce0006000000 */
[----:B------:R-:W3:Y:S01]  /*2bb0*/  MUFU.TANH R29, R29 ;  /* 0x0000001d001d7308 */ /* 0x000ee20000002400 */
[----:B--2---:R-:W-:Y:S02]  /*2bc0*/  FSEL R89, R89, -INF , !P3 ;  /* 0xff80000059597808 */ /* 0x004fe40005800000 */
[----:B-1----:R-:W-:Y:S02]  /*2bd0*/  FSEL R30, R30, -INF , !P1 ;  /* 0xff8000001e1e7808 */ /* 0x002fe40004800000 */
[----:B---3--:R-:W-:Y:S01]  /*2be0*/  FSEL R29, R29, -INF , !P0 ;  /* 0xff8000001d1d7808 */ /* 0x008fe20004000000 */
        /* <DEDUP_REMOVED lines=58> */
.L_x_881:
[----:B------:R-:W-:Y:S05]  /*2f90*/  BSYNC B0 ;  /* 0x0000000000007941 */ /* 0x000fea0003800000 */
.L_x_880:
[----:B------:R-:W0:Y:S02]  /*2fa0*/  LDGDEPBAR ;  /* 0x00000000000079af */ /* 0x000e240000000000 */
.L_x_879:
        /* <DEDUP_REMOVED lines=32> */
[----:B------:R-:W-:-:S02]  /*31b0*/  LEA R116, R3, R118, 0x1 ;  /* 0x0000007603747211 */ /* 0x000fc400078e08ff */
[----:B------:R-:W-:Y:S01]  /*31c0*/  FMNMX.FTZ R14, R29, R14, !PT ;  /* 0x0000000e1d0e7209 */ /* 0x000fe20007810000 */
[----:B-1----:R-:W1:Y:S04]  /*31d0*/  SHFL.BFLY PT, R19, R12, 0x2, 0x1f ;  /* 0x0c401f000c137f89 */ /* 0x002e6800000e0000 */
[----:B------:R-:W2:Y:S04]  /*31e0*/  SHFL.BFLY PT, R17, R14, 0x2, 0x1f ;  /* 0x0c401f000e117f89 */ /* 0x000ea800000e0000 */
        /* <DEDUP_REMOVED lines=12> */
[--C-:B------:R-:W-:Y:S02]  /*32b0*/  FFMA.FTZ R26, R68, c[0x0][0x23c], -R93.reuse ;  /* 0x00008f00441a7a23 */ /* 0x100fe4000001085d */
[----:B------:R-:W1:Y:S01]  /*32c0*/  LDSM.16.MT88.4 R68, [R116+0x6000] ;  /* 0x006000007444783b */ /* 0x000e620000004200 */
        /* <DEDUP_REMOVED lines=8> */
[----:B------:R-:W-:Y:S01]  /*3350*/  MUFU.EX2 R34, R34 ;  /* 0x0000002200227308 */ /* 0x000fe20000000800 */
[--C-:B------:R-:W-:Y:S02]  /*3360*/  FFMA.FTZ R85, R6, c[0x0][0x23c], -R32.reuse ;  /* 0x00008f0006557a23 */ /* 0x100fe40000010820 */
[--C-:B------:R-:W-:Y:S02]  /*3370*/  FFMA.FTZ R84, R13, c[0x0][0x23c], -R32.reuse ;  /* 0x00008f000d547a23 */ /* 0x100fe40000010820 */
[--C-:B------:R-:W-:Y:S02]  /*3380*/  FFMA.FTZ R86, R15, c[0x0][0x23c], -R32.reuse ;  /* 0x00008f000f567a23 */ /* 0x100fe40000010820 */
[--C-:B------:R-:W-:Y:S01]  /*3390*/  FFMA.FTZ R27, R47, c[0x0][0x23c], -R32.reuse ;  /* 0x00008f002f1b7a23 */ /* 0x100fe20000010820 */
[----:B------:R-:W2:Y:S01]  /*33a0*/  MUFU.EX2 R35, R35 ;  /* 0x0000002300237308 */ /* 0x000ea20000000800 */
[----:B------:R-:W-:Y:S01]  /*33b0*/  FFMA.FTZ R20, R8, c[0x0][0x23c], -R93 ;  /* 0x00008f0008147a23 */ /* 0x000fe2000001085d */
[----:B------:R-:W-:Y:S01]  /*33c0*/  LDSM.16.MT88.4 R12, [R118+0x7400] ;  /* 0x00740000760c783b */ /* 0x000fe20000004200 */
[----:B------:R-:W-:-:S02]  /*33d0*/  FFMA.FTZ R28, R11, c[0x0][0x23c], -R32 ;  /* 0x00008f000b1c7a23 */ /* 0x000fc40000010820 */
[--C-:B------:R-:W-:Y:S02]  /*33e0*/  FFMA.FTZ R21, R9, c[0x0][0x23c], -R32.reuse ;  /* 0x00008f0009157a23 */ /* 0x100fe40000010820 */
[----:B------:R-:W3:Y:S01]  /*33f0*/  LDSM.16.MT88.4 R8, [R116+0x6400] ;  /* 0x006400007408783b */ /* 0x000ee20000004200 */
[----:B------:R-:W4:Y:S01]  /*3400*/  MUFU.EX2 R26, R26 ;  /* 0x0000001a001a7308 */ /* 0x000f220000000800 */
[--C-:B------:R-:W-:Y:S02]  /*3410*/  FFMA.FTZ R23, R16, c[0x0][0x23c], -R93.reuse ;  /* 0x00008f0010177a23 */ /* 0x100fe4000001085d */
[--C-:B------:R-:W-:Y:S01]  /*3420*/  FFMA.FTZ R22, R37, c[0x0][0x23c], -R32.reuse ;  /* 0x00008f0025167a23 */ /* 0x100fe20000010820 */
[----:B------:R-:W5:Y:S01]  /*3430*/  LDSM.16.MT88.4 R16, [R118+0x6400] ;  /* 0x006400007610783b */ /* 0x000f620000004200 */
[----:B------:R-:W-:Y:S02]  /*3440*/  FFMA.FTZ R3, R7, c[0x0][0x23c], -R32 ;  /* 0x00008f0007037a23 */ /* 0x000fe40000010820 */
[--C-:B------:R-:W-:Y:S01]  /*3450*/  FFMA.FTZ R105, R106, c[0x0][0x23c], -R93.reuse ;  /* 0x00008f006a697a23 */ /* 0x100fe2000001085d */
[----:B------:R-:W-:Y:S01]  /*3460*/  MUFU.EX2 R85, R85 ;  /* 0x0000005500557308 */ /* 0x000fe20000000800 */
[----:B--2---:R-:W-:Y:S01]  /*3470*/  F2FP.BF16.PACK_AB R48, R34, R35 ;  /* 0x000000232230723e */ /* 0x004fe200000010ff */
[----:B------:R-:W-:-:S02]  /*3480*/  FFMA.FTZ R106, R104, c[0x0][0x23c], -R93 ;  /* 0x00008f00686a7a23 */ /* 0x000fc4000001085d */
[--C-:B------:R-:W-:Y:S02]  /*3490*/  FFMA.FTZ R95, R94, c[0x0][0x23c], -R93.reuse ;  /* 0x00008f005e5f7a23 */ /* 0x100fe4000001085d */
[----:B------:R-:W-:Y:S02]  /*34a0*/  FFMA.FTZ R108, R108, c[0x0][0x23c], -R93 ;  /* 0x00008f006c6c7a23 */ /* 0x000fe4000001085d */
[----:B------:R-:W2:Y:S01]  /*34b0*/  MUFU.EX2 R84, R84 ;  /* 0x0000005400547308 */ /* 0x000ea20000000800 */
[----:B----4-:R-:W-:Y:S01]  /*34c0*/  F2FP.BF16.PACK_AB R50, R26, R33 ;  /* 0x000000211a32723e */ /* 0x010fe200000010ff */
[--C-:B------:R-:W-:Y:S02]  /*34d0*/  FFMA.FTZ R107, R107, c[0x0][0x23c], -R32.reuse ;  /* 0x00008f006b6b7a23 */ /* 0x100fe40000010820 */
[--C-:B------:R-:W-:Y:S02]  /*34e0*/  FFMA.FTZ R104, R111, c[0x0][0x23c], -R32.reuse ;  /* 0x00008f006f687a23 */ /* 0x100fe40000010820 */
[----:B------:R-:W-:-:S02]  /*34f0*/  FFMA.FTZ R103, R103, c[0x0][0x23c], -R32 ;  /* 0x00008f0067677a23 */ /* 0x000fc40000010820 */
[----:B------:R-:W-:Y:S01]  /*3500*/  MUFU.EX2 R86, R86 ;  /* 0x0000005600567308 */ /* 0x000fe20000000800 */
[----:B------:R-:W-:Y:S02]  /*3510*/  FFMA.FTZ R94, R109, c[0x0][0x23c], -R32 ;  /* 0x00008f006d5e7a23 */ /* 0x000fe40000010820 */
[--C-:B------:R-:W-:Y:S02]  /*3520*/  FFMA.FTZ R92, R92, c[0x0][0x23c], -R93.reuse ;  /* 0x00008f005c5c7a23 */ /* 0x100fe4000001085d */
[--C-:B------:R-:W-:Y:S02]  /*3530*/  FFMA.FTZ R91, R91, c[0x0][0x23c], -R93.reuse ;  /* 0x00008f005b5b7a23 */ /* 0x100fe4000001085d */
        /* <DEDUP_REMOVED lines=8> */
[----:B------:R-:W-:Y:S02]  /*35c0*/  FFMA.FTZ R29, R29, c[0x0][0x23c], -R32 ;  /* 0x00008f001d1d7a23 */ /* 0x000fe40000010820 */
[----:B------:R-:W-:Y:S02]  /*35d0*/  FADD.FTZ R34, R35, R34 ;  /* 0x0000002223227221 */ /* 0x000fe40000010000 */
[----:B------:R-:W-:Y:S01]  /*35e0*/  FADD.FTZ R85, R85, R84 ;  /* 0x0000005455557221 */ /* 0x000fe20000010000 */
[----:B----4-:R-:W-:Y:S01]  /*35f0*/  F2FP.BF16.PACK_AB R51, R27, R86 ;  /* 0x000000561b33723e */ /* 0x010fe200000010ff */
[----:B------:R-:W2:Y:S01]  /*3600*/  MUFU.EX2 R24, R24 ;  /* 0x0000001800187308 */ /* 0x000ea20000000800 */
[----:B------:R-:W-:-:S02]  /*3610*/  FADD.FTZ R33, R33, R34 ;  /* 0x0000002221217221 */ /* 0x000fc40000010000 */
[----:B------:R-:W-:Y:S02]  /*3620*/  FADD.FTZ R86, R86, R85 ;  /* 0x0000005556567221 */ /* 0x000fe40000010000 */
[----:B------:R-:W-:Y:S01]  /*3630*/  FADD.FTZ R26, R26, R33 ;  /* 0x000000211a1a7221 */ /* 0x000fe20000010000 */
[C---:B-1----:R-:W-:Y:S01]  /*3640*/  HMMA.16816.F32.BF16 R72, R48.reuse, R68, RZ ;  /* 0x000000443048723c */ /* 0x042fe200000418ff */
[----:B------:R-:W-:Y:S01]  /*3650*/  FADD.FTZ R27, R27, R86 ;  /* 0x000000561b1b7221 */ /* 0x000fe20000010000 */
[----:B------:R-:W-:Y:S06]  /*3660*/  MUFU.EX2 R23, R23 ;  /* 0x0000001700177308 */ /* 0x000fec0000000800 */
[----:B------:R-:W-:Y:S02]  /*3670*/  HMMA.16816.F32.BF16 R68, R48, R70, RZ ;  /* 0x000000463044723c */ /* 0x000fe400000418ff */
[----:B------:R-:W1:Y:S01]  /*3680*/  MUFU.EX2 R20, R20 ;  /* 0x0000001400147308 */ /* 0x000e620000000800 */
[----:B--2---:R-:W-:Y:S01]  /*3690*/  F2FP.BF16.PACK_AB R4, R24, R25 ;  /* 0x000000191804723e */ /* 0x004fe200000010ff */
[----:B------:R-:W-:-:S04]  /*36a0*/  FADD.FTZ R25, R25, R26 ;  /* 0x0000001a19197221 */ /* 0x000fc80000010000 */
[C---:B------:R-:W-:Y:S01]  /*36b0*/  HMMA.16816.F32.BF16 R64, R48.reuse, R60, RZ ;  /* 0x0000003c3040723c */ /* 0x040fe200000418ff */
[----:B------:R-:W-:Y:S01]  /*36c0*/  FADD.FTZ R24, R24, R25 ;  /* 0x0000001918187221 */ /* 0x000fe20000010000 */
[----:B------:R-:W-:Y:S06]  /*36d0*/  MUFU.EX2 R28, R28 ;  /* 0x0000001c001c7308 */ /* 0x000fec0000000800 */
[----:B------:R-:W-:Y:S02]  /*36e0*/  HMMA.16816.F32.BF16 R60, R48, R62, RZ ;  /* 0x0000003e303c723c */ /* 0x000fe400000418ff */
[----:B------:R-:W2:Y:S01]  /*36f0*/  MUFU.EX2 R21, R21 ;  /* 0x0000001500157308 */ /* 0x000ea20000000800 */
[----:B-1----:R-:W-:Y:S01]  /*3700*/  F2FP.BF16.PACK_AB R6, R20, R23 ;  /* 0x000000171406723e */ /* 0x002fe200000010ff */
[----:B------:R-:W-:-:S04]  /*3710*/  FADD.FTZ R23, R23, R24 ;  /* 0x0000001817177221 */ /* 0x000fc80000010000 */
[C---:B------:R-:W-:Y:S01]  /*3720*/  HMMA.16816.F32.BF16 R80, R48.reuse, R76, RZ ;  /* 0x0000004c3050723c */ /* 0x040fe200000418ff */
        /* <DEDUP_REMOVED lines=16> */
[C---:B---3--:R-:W-:Y:S02]  /*3830*/  HMMA.16816.F32.BF16 R72, R4.reuse, R8, R72 ;  /* 0x000000080448723c */ /* 0x048fe40000041848 */
        /* <DEDUP_REMOVED lines=10> */
[----:B------:R-:W1:Y:S06]  /*38e0*/  MUFU.EX2 R94, R94 ;  /* 0x0000005e005e7308 */ /* 0x000e6c0000000800 */
[C---:B-----5:R-:W-:Y:S02]  /*38f0*/  HMMA.16816.F32.BF16 R80, R4.reuse, R16, R80 ;  /* 0x000000100450723c */ /* 0x060fe40000041850 */
[----:B------:R-:W-:Y:S06]  /*3900*/  MUFU.EX2 R92, R92 ;  /* 0x0000005c005c7308 */ /* 0x000fec0000000800 */
[----:B------:R-:W-:Y:S01]  /*3910*/  HMMA.16816.F32.BF16 R76, R4, R18, R76 ;  /* 0x00000012044c723c */ /* 0x000fe2000004184c */
[----:B------:R-:W5:Y:S01]  /*3920*/  LDSM.16.MT88.4 R16, [R116+0x7400] ;  /* 0x007400007410783b */ /* 0x000f620000004200 */
        /* <DEDUP_REMOVED lines=10> */
[----:B------:R-:W1:Y:S06]  /*39d0*/  MUFU.EX2 R110, R110 ;  /* 0x0000006e006e7308 */ /* 0x000e6c0000000800 */
[C---:B-----5:R-:W-:Y:S02]  /*39e0*/  HMMA.16816.F32.BF16 R56, R4.reuse, R16, R56 ;  /* 0x000000100438723c */ /* 0x060fe40000041838 */
[----:B------:R-:W-:Y:S06]  /*39f0*/  MUFU.EX2 R30, R30 ;  /* 0x0000001e001e7308 */ /* 0x000fec0000000800 */
[C---:B------:R-:W-:Y:S01]  /*3a00*/  HMMA.16816.F32.BF16 R52, R4.reuse, R18, R52 ;  /* 0x000000120434723c */ /* 0x040fe20000041834 */
[----:B------:R-:W-:Y:S01]  /*3a10*/  LDSM.16.MT88.4 R16, [R118+0x6c00] ;  /* 0x006c00007610783b */ /* 0x000fe20000004200 */
[----:B------:R-:W5:Y:S06]  /*3a20*/  MUFU.EX2 R29, R29 ;  /* 0x0000001d001d7308 */ /* 0x000f6c0000000800 */
[C---:B--2---:R-:W-:Y:S08]  /*3a30*/  HMMA.16816.F32.BF16 R44, R4.reuse, R8, R44 ;  /* 0x00000008042c723c */ /* 0x044ff0000004182c */
[----:B------:R-:W-:Y:S01]  /*3a40*/  HMMA.16816.F32.BF16 R48, R4, R10, R48 ;  /* 0x0000000a0430723c */ /* 0x000fe20000041830 */
[----:B------:R-:W2:Y:S06]  /*3a50*/  LDSM.16.MT88.4 R8, [R116+0x6800] ;  /* 0x006800007408783b */ /* 0x000eac0000004200 */
        /* <DEDUP_REMOVED lines=32> */
[C---:B------:R-:W-:Y:S01]  /*3c60*/  F2FP.BF16.PACK_AB R5, R110.reuse, R87 ;  /* 0x000000576e05723e */ /* 0x040fe200000010ff */
        /* <DEDUP_REMOVED lines=86> */
[----:B--2---:R-:W3:Y:S04]  /*41d0*/  LDSM.16.M88.4 R12, [R120+0x3800] ;  /* 0x00380000780c783b */ /* 0x004ee80000000200 */
[----:B------:R-:W1:Y:S04]  /*41e0*/  LDSM.16.M88.4 R92, [R120+0x3c00] ;  /* 0x003c0000785c783b */ /* 0x000e680000000200 */
[----:B------:R-:W-:Y:S04]  /*41f0*/  LDSM.16.M88.4 R84, [R119] ;  /* 0x000000007754783b */ /* 0x000fe80000000200 */
[----:B------:R-:W2:Y:S04]  /*4200*/  LDSM.16.M88.4 R88, [R117+0x3400] ;  /* 0x003400007558783b */ /* 0x000ea80000000200 */
[----:B------:R-:W1:Y:S04]  /*4210*/  LDSM.16.M88.4 R104, [R117+0x3000] ;  /* 0x003000007568783b */ /* 0x000e680000000200 */
[----:B------:R-:W1:Y:S04]  /*4220*/  S2R R3, SR_TID.X ;  /* 0x0000000000037919 */ /* 0x000e680000002100 */
[----:B------:R-:W0:Y:S01]  /*4230*/  LDGDEPBAR ;  /* 0x00000000000079af */ /* 0x000e220000000000 */
[C---:B----4-:R-:W-:Y:S08]  /*4240*/  HMMA.16816.F32.BF16 R24, R4.reuse, R20, RZ ;  /* 0x000000140418723c */ /* 0x050ff000000418ff */
[C---:B------:R-:W-:Y:S08]  /*4250*/  HMMA.16816.F32.BF16 R20, R4.reuse, R22, RZ ;  /* 0x000000160414723c */ /* 0x040ff000000418ff */
[C---:B-----5:R-:W-:Y:S08]  /*4260*/  HMMA.16816.F32.BF16 R32, R4.reuse, R28, RZ ;  /* 0x0000001c0420723c */ /* 0x060ff000000418ff */
[C---:B---3--:R-:W-:Y:S08]  /*4270*/  HMMA.16816.F32.BF16 R16, R4.reuse, R12, RZ ;  /* 0x0000000c0410723c */ /* 0x048ff000000418ff */
[C---:B------:R-:W-:Y:S08]  /*4280*/  HMMA.16816.F32.BF16 R28, R4.reuse, R30, RZ ;  /* 0x0000001e041c723c */ /* 0x040ff000000418ff */
[C---:B------:R-:W-:Y:S08]  /*4290*/  HMMA.16816.F32.BF16 R12, R4.reuse, R14, RZ ;  /* 0x0000000e040c723c */ /* 0x040ff000000418ff */
[C---:B-1----:R-:W-:Y:S08]  /*42a0*/  HMMA.16816.F32.BF16 R8, R4.reuse, R92, RZ ;  /* 0x0000005c0408723c */ /* 0x042ff000000418ff */
[----:B------:R-:W-:Y:S01]  /*42b0*/  HMMA.16816.F32.BF16 R4, R4, R94, RZ ;  /* 0x0000005e0404723c */ /* 0x000fe200000418ff */
[----:B------:R-:W1:Y:S07]  /*42c0*/  LDSM.16.M88.4 R92, [R117+0x3800] ;  /* 0x00380000755c783b */ /* 0x000e6e0000000200 */
[C---:B--2---:R-:W-:Y:S08]  /*42d0*/  HMMA.16816.F32.BF16 R24, R84.reuse, R88, R24 ;  /* 0x000000585418723c */ /* 0x044ff00000041818 */
        /* <DEDUP_REMOVED lines=56> */
[----:B------:R-:W-:Y:S01]  /*4660*/  FMUL.FTZ R35, R35, c[0x0][0x2ec] ;  /* 0x0000bb0023237a20 */ /* 0x000fe20000410000 */
[----:B------:R-:W-:-:S04]  /*4670*/  DEPBAR.LE SB0, 0x0 ;  /* 0x000080000000791a */ /* 0x000fc80000000000 */
[----:B------:R-:W-:Y:S01]  /*4680*/  FMUL.FTZ R32, R32, c[0x0][0x2ec] ;  /* 0x0000bb0020207a20 */ /* 0x000fe20000410000 */
[----:B------:R-:W-:Y:S01]  /*4690*/  MUFU.TANH R35, R35 ;  /* 0x0000002300237308 */ /* 0x000fe20000002400 */
[----:B------:R-:W-:-:S07]  /*46a0*/  FMUL.FTZ R30, R30, c[0x0][0x2ec] ;  /* 0x0000bb001e1e7a20 */ /* 0x000fce0000410000 */
[----:B------:R-:W3:Y:S01]  /*46b0*/  MUFU.TANH R30, R30 ;  /* 0x0000001e001e7308 */ /* 0x000ee20000002400 */
[----:B------:R-:W-:Y:S02]  /*46c0*/  FMUL.FTZ R25, R25, c[0x0][0x2ec] ;  /* 0x0000bb0019197a20 */ /* 0x000fe40000410000 */
[----:B------:R-:W-:Y:S02]  /*46d0*/  FMUL.FTZ R27, R27, c[0x0][0x2ec] ;  /* 0x0000bb001b1b7a20 */ /* 0x000fe40000410000 */
[----:B------:R-:W-:Y:S02]  /*46e0*/  FMUL.FTZ R24, R24, c[0x0][0x2ec] ;  /* 0x0000bb0018187a20 */ /* 0x000fe40000410000 */
[----:B------:R-:W-:Y:S01]  /*46f0*/  FMUL.FTZ R26, R26, c[0x0][0x2ec] ;  /* 0x0000bb001a1a7a20 */ /* 0x000fe20000410000 */
[----:B------:R-:W-:Y:S01]  /*4700*/  MUFU.TANH R111, R25 ;  /* 0x00000019006f7308 */ /* 0x000fe20000002400 */
[----:B-1----:R-:W-:Y:S01]  /*4710*/  HMMA.16816.F32.BF16 R16, R92, R88, R16 ;  /* 0x000000585c10723c */ /* 0x002fe20000041810 */
[----:B------:R-:W-:-:S02]  /*4720*/  FMUL.FTZ R21, R21, c[0x0][0x2ec] ;  /* 0x0000bb0015157a20 */ /* 0x000fc40000410000 */
[----:B------:R-:W-:Y:S02]  /*4730*/  FMUL.FTZ R23, R23, c[0x0][0x2ec] ;  /* 0x0000bb0017177a20 */ /* 0x000fe40000410000 */
[----:B------:R-:W-:Y:S02]  /*4740*/  FMUL.FTZ R20, R20, c[0x0][0x2ec] ;  /* 0x0000bb0014147a20 */ /* 0x000fe40000410000 */
[----:B------:R-:W-:Y:S01]  /*4750*/  MUFU.TANH R148, R27 ;  /* 0x0000001b00947308 */ /* 0x000fe20000002400 */
[----:B------:R-:W-:Y:S01]  /*4760*/  HMMA.16816.F32.BF16 R12, R92, R90, R12 ;  /* 0x0000005a5c0c723c */ /* 0x000fe2000004180c */
[----:B------:R-:W-:-:S06]  /*4770*/  FMUL.FTZ R22, R22, c[0x0][0x2ec] ;  /* 0x0000bb0016167a20 */ /* 0x000fcc0000410000 */
[----:B------:R-:W-:Y:S01]  /*4780*/  MUFU.TANH R149, R24 ;  /* 0x0000001800957308 */ /* 0x000fe20000002400 */
[C---:B--2---:R-:W-:Y:S07]  /*4790*/  HMMA.16816.F32.BF16 R8, R92.reuse, R84, R8 ;  /* 0x000000545c08723c */ /* 0x044fee0000041808 */
[----:B------:R-:W-:Y:S01]  /*47a0*/  FMUL.FTZ R84, R33, c[0x0][0x2ec] ;  /* 0x0000bb0021547a20 */ /* 0x000fe20000410000 */
[----:B------:R-:W-:Y:S01]  /*47b0*/  HMMA.16816.F32.BF16 R4, R92, R86, R4 ;  /* 0x000000565c04723c */ /* 0x000fe20000041804 */
[----:B------:R-:W-:Y:S01]  /*47c0*/  FMUL.FTZ R138, R18, c[0x0][0x2ec] ;  /* 0x0000bb00128a7a20 */ /* 0x000fe20000410000 */
[----:B------:R-:W-:Y:S01]  /*47d0*/  MUFU.TANH R95, R21 ;  /* 0x00000015005f7308 */ /* 0x000fe20000002400 */
[----:B------:R-:W-:Y:S01]  /*47e0*/  IMAD.SHL.U32 R18, R3, 0x2, RZ ;  /* 0x0000000203127824 */ /* 0x000fe200078e00ff */
[----:B------:R-:W-:Y:S01]  /*47f0*/  IADD3 R3, R96, -0x2, RZ ;  /* 0xfffffffe60037810 */ /* 0x000fe20007ffe0ff */
[----:B------:R-:W-:-:S02]  /*4800*/  FMUL.FTZ R33, R34, c[0x0][0x2ec] ;  /* 0x0000bb0022217a20 */ /* 0x000fc40000410000 */
[----:B------:R-:W-:Y:S01]  /*4810*/  FMUL.FTZ R34, R28, c[0x0][0x2ec] ;  /* 0x0000bb001c227a20 */ /* 0x000fe20000410000 */
[----:B------:R-:W-:Y:S01]  /*4820*/  LOP3.LUT R18, R18, 0x6, RZ, 0xc0, !PT ;  /* 0x0000000612127812 */ /* 0x000fe200078ec0ff */
[----:B------:R-:W-:Y:S01]  /*4830*/  FMUL.FTZ R28, R29, c[0x0][0x2ec] ;  /* 0x0000bb001d1c7a20 */ /* 0x000fe20000410000 */
[----:B------:R-:W-:Y:S01]  /*4840*/  MUFU.TANH R84, R84 ;  /* 0x0000005400547308 */ /* 0x000fe20000002400 */
[----:B------:R-:W-:Y:S02]  /*4850*/  FMUL.FTZ R29, R31, c[0x0][0x2ec] ;  /* 0x0000bb001f1d7a20 */ /* 0x000fe40000410000 */
[----:B------:R-:W-:Y:S02]  /*4860*/  FMUL.FTZ R16, R16, c[0x0][0x2ec] ;  /* 0x0000bb0010107a20 */ /* 0x000fe40000410000 */
[----:B------:R-:W-:Y:S02]  /*4870*/  IMAD R18, R3, 0x40, R18 ;  /* 0x0000004003127824 */ /* 0x000fe400078e0212 */
[----:B------:R-:W-:Y:S01]  /*4880*/  FMUL.FTZ R145, R12, c[0x0][0x2ec] ;  /* 0x0000bb000c917a20 */ /* 0x000fe20000410000 */
[----:B------:R-:W1:Y:S01]  /*4890*/  MUFU.TANH R34, R34 ;  /* 0x0000002200227308 */ /* 0x000e620000002400 */
[----:B------:R-:W-:Y:S01]  /*48a0*/  FMUL.FTZ R17, R17, c[0x0][0x2ec] ;  /* 0x0000bb0011117a20 */ /* 0x000fe20000410000 */
[C---:B------:R-:W-:Y:S01]  /*48b0*/  IADD3 R12, R18.reuse, 0x8, RZ ;  /* 0x00000008120c7810 */ /* 0x040fe20007ffe0ff */
[----:B------:R-:W-:Y:S01]  /*48c0*/  FMUL.FTZ R142, R19, c[0x0][0x2ec] ;  /* 0x0000bb00138e7a20 */ /* 0x000fe20000410000 */
[----:B------:R-:W-:Y:S01]  /*48d0*/  IADD3 R19, R18, 0x9, RZ ;  /* 0x0000000912137810 */ /* 0x000fe20007ffe0ff */
[----:B------:R-:W-:Y:S01]  /*48e0*/  FMUL.FTZ R147, R13, c[0x0][0x2ec] ;  /* 0x0000bb000d937a20 */ /* 0x000fe20000410000 */
[-C--:B------:R-:W-:Y:S01]  /*48f0*/  ISETP.GE.AND P6, PT, R12, R102.reuse, PT ;  /* 0x000000660c00720c */ /* 0x080fe20003fc6270 */
[----:B------:R-:W-:Y:S01]  /*4900*/  FMUL.FTZ R144, R14, c[0x0][0x2ec] ;  /* 0x0000bb000e907a20 */ /* 0x000fe20000410000 */
[----:B------:R-:W-:Y:S01]  /*4910*/  MUFU.TANH R28, R28 ;  /* 0x0000001c001c7308 */ /* 0x000fe20000002400 */
[-C--:B------:R-:W-:Y:S01]  /*4920*/  ISETP.GE.AND P0, PT, R12, R97.reuse, PT ;  /* 0x000000610c00720c */ /* 0x080fe20003f06270 */
[----:B------:R-:W-:Y:S01]  /*4930*/  FMUL.FTZ R104, R15, c[0x0][0x2ec] ;  /* 0x0000bb000f687a20 */ /* 0x000fe20000410000 */
[----:B------:R-:W-:Y:S01]  /*4940*/  IADD3 R12, R18, 0x10, RZ ;  /* 0x00000010120c7810 */ /* 0x000fe20007ffe0ff */
[----:B------:R-:W-:Y:S01]  /*4950*/  FMUL.FTZ R108, R9, c[0x0][0x2ec] ;  /* 0x0000bb00096c7a20 */ /* 0x000fe20000410000 */
[----:B---3--:R-:W-:Y:S01]  /*4960*/  FSEL R14, R30, -INF , !P0 ;  /* 0xff8000001e0e7808 */ /* 0x008fe20004000000 */
[----:B------:R-:W-:Y:S01]  /*4970*/  FMUL.FTZ R105, R8, c[0x0][0x2ec] ;  /* 0x0000bb0008697a20 */ /* 0x000fe20000410000 */
[----:B------:R-:W-:Y:S01]  /*4980*/  ISETP.GE.AND P0, PT, R12, R97, PT ;  /* 0x000000610c00720c */ /* 0x000fe20003f06270 */
[----:B------:R-:W2:Y:S01]  /*4990*/  MUFU.TANH R29, R29 ;  /* 0x0000001d001d7308 */ /* 0x000ea20000002400 */
[----:B-1----:R-:W-:Y:S01]  /*49a0*/  FSEL R13, R34, -INF , !P6 ;  /* 0xff800000220d7808 */ /* 0x002fe20007000000 */
[----:B------:R-:W-:Y:S01]  /*49b0*/  FMUL.FTZ R10, R10, c[0x0][0x2ec] ;  /* 0x0000bb000a0a7a20 */ /* 0x000fe20000410000 */
[----:B------:R-:W-:Y:S01]  /*49c0*/  ISETP.GE.AND P6, PT, R12, R102, PT ;  /* 0x000000660c00720c */ /* 0x000fe20003fc6270 */
[----:B------:R-:W-:Y:S01]  /*49d0*/  FMUL.FTZ R115, R5, c[0x0][0x2ec] ;  /* 0x0000bb0005737a20 */ /* 0x000fe20000410000 */
[----:B------:R-:W-:Y:S01]  /*49e0*/  IADD3 R8, R18, 0x21, RZ ;  /* 0x0000002112087810 */ /* 0x000fe20007ffe0ff */
[----:B------:R-:W-:Y:S01]  /*49f0*/  FMUL.FTZ R107, R4, c[0x0][0x2ec] ;  /* 0x0000bb00046b7a20 */ /* 0x000fe20000410000 */
[----:B------:R-:W-:Y:S01]  /*4a00*/  FSEL R149, R149, -INF , !P6 ;  /* 0xff80000095957808 */ /* 0x000fe20007000000 */
[----:B------:R1:W-:Y:S01]  /*4a10*/  MUFU.TANH R143, R16 ;  /* 0x00000010008f7308 */ /* 0x0003e20000002400 */
[C---:B------:R-:W-:Y:S01]  /*4a20*/  IADD3 R5, R18.reuse, 0x31, RZ ;  /* 0x0000003112057810 */ /* 0x040fe20007ffe0ff */
[----:B------:R-:W-:Y:S01]  /*4a30*/  FMUL.FTZ R11, R11, c[0x0][0x2ec] ;  /* 0x0000bb000b0b7a20 */ /* 0x000fe20000410000 */
[----:B------:R-:W-:Y:S01]  /*4a40*/  IADD3 R9, R18, 0x28, RZ ;  /* 0x0000002812097810 */ /* 0x000fe20007ffe0ff */
[----:B------:R-:W-:Y:S01]  /*4a50*/  FMUL.FTZ R6, R6, c[0x0][0x2ec] ;  /* 0x0000bb0006067a20 */ /* 0x000fe20000410000 */
[----:B------:R-:W-:Y:S01]  /*4a60*/  IADD3 R4, R18, 0x30, RZ ;  /* 0x0000003012047810 */ /* 0x000fe20007ffe0ff */
[----:B------:R-:W-:-:S02]  /*4a70*/  FMUL.FTZ R7, R7, c[0x0][0x2ec] ;  /* 0x0000bb0007077a20 */ /* 0x000fc40000410000 */
[----:B------:R-:W3:Y:S01]  /*4a80*/  MUFU.TANH R94, R23 ;  /* 0x00000017005e7308 */ /* 0x000ee20000002400 */
[----:B-1----:R-:W-:-:S07]  /*4a90*/  IADD3 R16, R18, 0x1, RZ ;  /* 0x0000000112107810 */ /* 0x002fce0007ffe0ff */
[----:B------:R1:W4:Y:S01]  /*4aa0*/  MUFU.TANH R141, R17 ;  /* 0x00000011008d7308 */ /* 0x0003220000002400 */
[C---:B------:R-:W-:Y:S02]  /*4ab0*/  ISETP.GE.AND P4, PT, R16.reuse, R102, PT ;  /* 0x000000661000720c */ /* 0x040fe40003f86270 */
[----:B------:R-:W-:-:S05]  /*4ac0*/  ISETP.GE.AND P5, PT, R16, R97, PT ;  /* 0x000000611000720c */ /* 0x000fca0003fa6270 */
[----:B------:R-:W5:Y:S01]  /*4ad0*/  MUFU.TANH R110, R26 ;  /* 0x0000001a006e7308 */ /* 0x000f620000002400 */
[----:B------:R-:W-:Y:S02]  /*4ae0*/  FSEL R16, R35, -INF , !P5 ;  /* 0xff80000023107808 */ /* 0x000fe40006800000 */
[----:B------:R-:W-:-:S04]  /*4af0*/  ISETP.GE.AND P5, PT, R19, R97, PT ;  /* 0x000000611300720c */ /* 0x000fc80003fa6270 */
[----:B--2---:R-:W-:Y:S01]  /*4b00*/  FSEL R12, R29, -INF , !P5 ;  /* 0xff8000001d0c7808 */ /* 0x004fe20006800000 */
[----:B------:R-:W2:Y:S01]  /*4b10*/  MUFU.TANH R147, R147 ;  /* 0x0000009300937308 */ /* 0x000ea20000002400 */
[----:B-1----:R-:W-:Y:S02]  /*4b20*/  FSEL R17, R84, -INF , !P4 ;  /* 0xff80000054117808 */ /* 0x002fe40006000000 */
[-C--:B------:R-:W-:Y:S02]  /*4b30*/  ISETP.GE.AND P4, PT, R19, R102.reuse, PT ;  /* 0x000000661300720c */ /* 0x080fe40003f86270 */
[----:B------:R-:W-:Y:S02]  /*4b40*/  IADD3 R19, R18, 0x11, RZ ;  /* 0x0000001112137810 */ /* 0x000fe40007ffe0ff */
[----:B------:R-:W-:Y:S01]  /*4b50*/  FSEL R15, R28, -INF , !P4 ;  /* 0xff8000001c0f7808 */ /* 0x000fe20006000000 */
[----:B------:R1:W1:Y:S01]  /*4b60*/  MUFU.TANH R109, R20 ;  /* 0x00000014006d7308 */ /* 0x0002620000002400 */
[----:B------:R-:W-:-:S02]  /*4b70*/  ISETP.GE.AND P4, PT, R19, R102, PT ;  /* 0x000000661300720c */ /* 0x000fc40003f86270 */
[-C--:B------:R-:W-:Y:S02]  /*4b80*/  ISETP.GE.AND P5, PT, R19, R97.reuse, PT ;  /* 0x000000611300720c */ /* 0x080fe40003fa6270 */
[----:B------:R-:W-:Y:S02]  /*4b90*/  IADD3 R19, R18, 0x19, RZ ;  /* 0x0000001912137810 */ /* 0x000fe40007ffe0ff */
[----:B------:R-:W-:Y:S01]  /*4ba0*/  FSEL R111, R111, -INF , !P4 ;  /* 0xff8000006f6f7808 */ /* 0x000fe20006000000 */
[----:B------:R-:W1:Y:S01]  /*4bb0*/  MUFU.TANH R146, R22 ;  /* 0x0000001600927308 */ /* 0x000e620000002400 */
[----:B------:R-:W-:Y:S02]  /*4bc0*/  FSEL R148, R148, -INF , !P5 ;  /* 0xff80000094947808 */ /* 0x000fe40006800000 */
[C---:B------:R-:W-:Y:S02]  /*4bd0*/  ISETP.GE.AND P4, PT, R19.reuse, R102, PT ;  /* 0x000000661300720c */ /* 0x040fe40003f86270 */
[----:B------:R-:W-:-:S02]  /*4be0*/  ISETP.GE.AND P5, PT, R19, R97, PT ;  /* 0x000000611300720c */ /* 0x000fc40003fa6270 */
[----:B------:R-:W-:Y:S01]  /*4bf0*/  FSEL R95, R95, -INF , !P4 ;  /* 0xff8000005f5f7808 */ /* 0x000fe20006000000 */
[----:B------:R-:W2:Y:S01]  /*4c00*/  MUFU.TANH R142, R142 ;  /* 0x0000008e008e7308 */ /* 0x000ea20000002400 */
[----:B---3--:R-:W-:Y:S02]  /*4c10*/  FSEL R94, R94, -INF , !P5 ;  /* 0xff8000005e5e7808 */ /* 0x008fe40006800000 */
[C---:B------:R-:W-:Y:S02]  /*4c20*/  ISETP.GE.AND P4, PT, R8.reuse, R102, PT ;  /* 0x000000660800720c */ /* 0x040fe40003f86270 */
[----:B------:R-:W-:Y:S02]  /*4c30*/  ISETP.GE.AND P5, PT, R8, R97, PT ;  /* 0x000000610800720c */ /* 0x000fe40003fa6270 */
[C---:B------:R-:W-:Y:S01]  /*4c40*/  IADD3 R8, R18.reuse, 0x29, RZ ;  /* 0x0000002912087810 */ /* 0x040fe20007ffe0ff */
[----:B------:R-:W3:Y:S01]  /*4c50*/  MUFU.TANH R108, R108 ;  /* 0x0000006c006c7308 */ /* 0x000ee20000002400 */
[----:B-1----:R-:W-:-:S02]  /*4c60*/  IADD3 R20, R18, 0x18, RZ ;  /* 0x0000001812147810 */ /* 0x002fc40007ffe0ff */
[----:B----4-:R-:W-:Y:S02]  /*4c70*/  FSEL R141, R141, -INF , !P4 ;  /* 0xff8000008d8d7808 */ /* 0x010fe40006000000 */
[----:B-----5:R-:W-:Y:S02]  /*4c80*/  FSEL R110, R110, -INF , !P0 ;  /* 0xff8000006e6e7808 */ /* 0x020fe40004000000 */
[-C--:B------:R-:W-:Y:S01]  /*4c90*/  ISETP.GE.AND P4, PT, R8, R102.reuse, PT ;  /* 0x000000660800720c */ /* 0x080fe20003f86270 */
[----:B------:R-:W1:Y:S01]  /*4ca0*/  MUFU.TANH R138, R138 ;  /* 0x0000008a008a7308 */ /* 0x000e620000002400 */
[C---:B------:R-:W-:Y:S02]  /*4cb0*/  ISETP.GE.AND P6, PT, R20.reuse, R102, PT ;  /* 0x000000661400720c */ /* 0x040fe40003fc6270 */
[----:B------:R-:W-:Y:S02]  /*4cc0*/  ISETP.GE.AND P0, PT, R20, R97, PT ;  /* 0x000000611400720c */ /* 0x000fe40003f06270 */
[----:B------:R-:W-:-:S02]  /*4cd0*/  IADD3 R19, R18, 0x20, RZ ;  /* 0x0000002012137810 */ /* 0x000fc40007ffe0ff */
[----:B--2---:R-:W-:Y:S01]  /*4ce0*/  FSEL R147, R147, -INF , !P4 ;  /* 0xff80000093937808 */ /* 0x004fe20006000000 */
[----:B------:R-:W2:Y:S01]  /*4cf0*/  MUFU.TANH R104, R104 ;  /* 0x0000006800687308 */ /* 0x000ea20000002400 */
[----:B------:R-:W-:Y:S02]  /*4d00*/  FSEL R109, R109, -INF , !P6 ;  /* 0xff8000006d6d7808 */ /* 0x000fe40007000000 */
[----:B------:R-:W-:Y:S02]  /*4d10*/  FSEL R146, R146, -INF , !P0 ;  /* 0xff80000092927808 */ /* 0x000fe40004000000 */
[-C--:B------:R-:W-:Y:S02]  /*4d20*/  ISETP.GE.AND P4, PT, R5, R102.reuse, PT ;  /* 0x000000660500720c */ /* 0x080fe40003f86270 */
[C---:B------:R-:W-:Y:S01]  /*4d30*/  ISETP.GE.AND P6, PT, R19.reuse, R102, PT ;  /* 0x000000661300720c */ /* 0x040fe20003fc6270 */
[----:B------:R-:W4:Y:S01]  /*4d40*/  MUFU.TANH R32, R32 ;  /* 0x0000002000207308 */ /* 0x000f220000002400 */
[----:B------:R-:W-:-:S02]  /*4d50*/  ISETP.GE.AND P0, PT, R19, R97, PT ;  /* 0x000000611300720c */ /* 0x000fc40003f06270 */
[----:B------:R-:W-:Y:S02]  /*4d60*/  FSEL R142, R142, -INF , !P5 ;  /* 0xff8000008e8e7808 */ /* 0x000fe40006800000 */
[----:B------:R-:W-:Y:S02]  /*4d70*/  ISETP.GE.AND P5, PT, R8, R97, PT ;  /* 0x000000610800720c */ /* 0x000fe40003fa6270 */
[----:B---3--:R-:W-:Y:S01]  /*4d80*/  FSEL R108, R108, -INF , !P4 ;  /* 0xff8000006c6c7808 */ /* 0x008fe20006000000 */
[----:B------:R-:W3:Y:S01]  /*4d90*/  MUFU.TANH R145, R145 ;  /* 0x0000009100917308 */ /* 0x000ee20000002400 */
[----:B------:R-:W-:Y:S02]  /*4da0*/  FSEL R143, R143, -INF , !P6 ;  /* 0xff8000008f8f7808 */ /* 0x000fe40007000000 */
[----:B-1----:R-:W-:Y:S02]  /*4db0*/  FSEL R138, R138, -INF , !P0 ;  /* 0xff8000008a8a7808 */ /* 0x002fe40004000000 */
[----:B------:R-:W-:-:S02]  /*4dc0*/  ISETP.GE.AND P4, PT, R18, R102, PT ;  /* 0x000000661200720c */ /* 0x000fc40003f86270 */
[C---:B------:R-:W-:Y:S01]  /*4dd0*/  ISETP.GE.AND P6, PT, R9.reuse, R102, PT ;  /* 0x000000660900720c */ /* 0x040fe20003fc6270 */
[----:B------:R-:W1:Y:S01]  /*4de0*/  MUFU.TANH R144, R144 ;  /* 0x0000009000907308 */ /* 0x000e620000002400 */
[-C--:B------:R-:W-:Y:S02]  /*4df0*/  ISETP.GE.AND P0, PT, R9, R97.reuse, PT ;  /* 0x000000610900720c */ /* 0x080fe40003f06270 */
[----:B--2---:R-:W-:Y:S02]  /*4e00*/  FSEL R104, R104, -INF , !P5 ;  /* 0xff80000068687808 */ /* 0x004fe40006800000 */
[----:B------:R-:W-:Y:S02]  /*4e10*/  ISETP.GE.AND P5, PT, R5, R97, PT ;  /* 0x000000610500720c */ /* 0x000fe40003fa6270 */
[----:B----4-:R-:W-:Y:S01]  /*4e20*/  FSEL R5, R32, -INF , !P4 ;  /* 0xff80000020057808 */ /* 0x010fe20006000000 */
[----:B------:R-:W2:Y:S01]  /*4e30*/  MUFU.TANH R105, R105 ;  /* 0x0000006900697308 */ /* 0x000ea20000002400 */
[----:B---3--:R-:W-:-:S02]  /*4e40*/  FSEL R145, R145, -INF , !P6 ;  /* 0xff80000091917808 */ /* 0x008fc40007000000 */
[----:B------:R-:W-:Y:S02]  /*4e50*/  ISETP.GE.AND P4, PT, R96, 0x3, PT ;  /* 0x000000036000780c */ /* 0x000fe40003f86270 */
[----:B------:R-:W-:-:S03]  /*4e60*/  ISETP.GE.AND P6, PT, R4, R102, PT ;  /* 0x000000660400720c */ /* 0x000fc60003fc6270 */
[----:B------:R-:W3:Y:S01]  /*4e70*/  MUFU.TANH R103, R10 ;  /* 0x0000000a00677308 */ /* 0x000ee20000002400 */
[----:B-1----:R-:W-:Y:S02]  /*4e80*/  FSEL R144, R144, -INF , !P0 ;  /* 0xff80000090907808 */ /* 0x002fe40004000000 */
[----:B------:R-:W-:Y:S02]  /*4e90*/  ISETP.GE.AND P0, PT, R4, R97, PT ;  /* 0x000000610400720c */ /* 0x000fe40003f06270 */
[----:B------:R-:W-:-:S03]  /*4ea0*/  IADD3 R4, R18, 0x38, RZ ;  /* 0x0000003812047810 */ /* 0x000fc60007ffe0ff */
[----:B------:R-:W1:Y:S01]  /*4eb0*/  MUFU.TANH R106, R11 ;  /* 0x0000000b006a7308 */ /* 0x000e620000002400 */
[----:B--2---:R-:W-:Y:S02]  /*4ec0*/  FSEL R105, R105, -INF , !P6 ;  /* 0xff80000069697808 */ /* 0x004fe40007000000 */
[----:B------:R-:W-:-:S05]  /*4ed0*/  ISETP.GE.AND P6, PT, R4, R102, PT ;  /* 0x000000660400720c */ /* 0x000fca0003fc6270 */
[----:B------:R-:W2:Y:S01]  /*4ee0*/  MUFU.TANH R107, R107 ;  /* 0x0000006b006b7308 */ /* 0x000ea20000002400 */
[----:B---3--:R-:W-:Y:S01]  /*4ef0*/  FSEL R103, R103, -INF , !P0 ;  /* 0xff80000067677808 */ /* 0x008fe20004000000 */
[----:B------:R-:W-:Y:S01]  /*4f00*/  BAR.SYNC.DEFER_BLOCKING 0x0 ;  /* 0x0000000000007b1d */ /* 0x000fe20000010000 */
[----:B------:R-:W-:Y:S02]  /*4f10*/  ISETP.GE.AND P0, PT, R4, R97, PT ;  /* 0x000000610400720c */ /* 0x000fe40003f06270 */
[----:B------:R-:W-:-:S03]  /*4f20*/  IADD3 R4, R18, 0x39, RZ ;  /* 0x0000003912047810 */ /* 0x000fc60007ffe0ff */
[----:B------:R-:W3:Y:S01]  /*4f30*/  MUFU.TANH R113, R6 ;  /* 0x0000000600717308 */ /* 0x000ee20000002400 */
[----:B-1----:R-:W-:Y:S02]  /*4f40*/  FSEL R106, R106, -INF , !P5 ;  /* 0xff8000006a6a7808 */ /* 0x002fe40006800000 */
[----:B------:R-:W-:-:S05]  /*4f50*/  ISETP.GE.AND P5, PT, R18, R97, PT ;  /* 0x000000611200720c */ /* 0x000fca0003fa6270 */
[----:B------:R-:W1:Y:S01]  /*4f60*/  MUFU.TANH R33, R33 ;  /* 0x0000002100217308 */ /* 0x000e620000002400 */
[----:B--2---:R-:W-:Y:S02]  /*4f70*/  FSEL R107, R107, -INF , !P6 ;  /* 0xff8000006b6b7808 */ /* 0x004fe40007000000 */
[----:B------:R-:W-:-:S05]  /*4f80*/  ISETP.GE.AND P6, PT, R4, R102, PT ;  /* 0x000000660400720c */ /* 0x000fca0003fc6270 */
[----:B------:R-:W2:Y:S01]  /*4f90*/  MUFU.TANH R115, R115 ;  /* 0x0000007300737308 */ /* 0x000ea20000002400 */
[----:B---3--:R-:W-:Y:S02]  /*4fa0*/  FSEL R113, R113, -INF , !P0 ;  /* 0xff80000071717808 */ /* 0x008fe40004000000 */
[----:B------:R-:W-:-:S05]  /*4fb0*/  ISETP.GE.AND P0, PT, R4, R97, PT ;  /* 0x000000610400720c */ /* 0x000fca0003f06270 */
[----:B------:R-:W3:Y:S01]  /*4fc0*/  MUFU.TANH R114, R7 ;  /* 0x0000000700727308 */ /* 0x000ee20000002400 */
[----:B-1----:R-:W-:Y:S02]  /*4fd0*/  FSEL R33, R33, -INF , !P5 ;  /* 0xff80000021217808 */ /* 0x002fe40006800000 */
[----:B--2---:R-:W-:Y:S02]  /*4fe0*/  FSEL R115, R115, -INF , !P6 ;  /* 0xff80000073737808 */ /* 0x004fe40007000000 */
[----:B---3--:R-:W-:Y:S01]  /*4ff0*/  FSEL R114, R114, -INF , !P0 ;  /* 0xff80000072727808 */ /* 0x008fe20004000000 */
        /* <DEDUP_REMOVED lines=11> */
[----:B------:R-:W-:Y:S01]  /*50b0*/  IMAD.IADD R9, R9, 0x1, R4 ;  /* 0x0000000109097824 */ /* 0x000fe200078e0204 */
[C---:B------:R-:W-:Y:S02]  /*50c0*/  @!P3 LEA R10, P0, R7.reuse, c[0x0][0x168], 0x1 ;  /* 0x00005a00070aba11 */ /* 0x040fe400078008ff */
[C---:B------:R-:W-:Y:S02]  /*50d0*/  IADD3 R4, P6, R7.reuse, UR11, RZ ;  /* 0x0000000b07047c10 */ /* 0x040fe4000ffde0ff */
[----:B------:R-:W-:Y:S02]  /*50e0*/  LEA.HI.X R6, R8, R131, R9, 0x6, P5 ;  /* 0x0000008308067211 */ /* 0x000fe400028f3409 */
[C---:B------:R-:W-:Y:S02]  /*50f0*/  @!P2 LEA R18, P5, R7.reuse, c[0x0][0x168], 0x1 ;  /* 0x00005a000712aa11 */ /* 0x040fe400078a08ff */
[C---:B------:R-:W-:Y:S02]  /*5100*/  @!P3 LEA.HI.X R11, R7.reuse, c[0x0][0x16c], R6, 0x1, P0 ;  /* 0x00005b00070bba11 */ /* 0x040fe400000f0c06 */
[----:B------:R-:W-:-:S02]  /*5110*/  @!P1 LEA R8, P0, R7, c[0x0][0x168], 0x1 ;  /* 0x00005a0007089a11 */ /* 0x000fc400078008ff */
        /* <DEDUP_REMOVED lines=39> */
.L_x_885:
[----:B------:R-:W-:Y:S05]  /*5390*/  BSYNC B0 ;  /* 0x0000000000007941 */ /* 0x000fea0003800000 */
.L_x_884:
[----:B------:R-:W0:Y:S02]  /*53a0*/  LDGDEPBAR ;  /* 0x00000000000079af */ /* 0x000e240000000000 */
.L_x_883:
[----:B------:R-:W-:Y:S01]  /*53b0*/  FMNMX.FTZ R4, R2, R5, !PT ;  /* 0x0000000502047209 */ /* 0x000fe20007810000 */
[----:B------:R-:W-:Y:S01]  /*53c0*/  LDSM.16.MT88.4 R24, [R118+0x7000] ;  /* 0x007000007618783b */ /* 0x000fe20000004200 */
[----:B--2---:R-:W-:Y:S02]  /*53d0*/  FMNMX.FTZ R7, R0, R33, !PT ;  /* 0x0000002100077209 */ /* 0x004fe40007810000 */
        /* <DEDUP_REMOVED lines=32> */
[----:B-1----:R-:W-:-:S03]  /*55e0*/  FMNMX.FTZ R4, R9, R4, !PT ;  /* 0x0000000409047209 */ /* 0x002fc60007810000 */
[----:B------:R-:W-:Y:S01]  /*55f0*/  LDSM.16.MT88.4 R8, [R118+0x6000] ;  /* 0x006000007608783b */ /* 0x000fe20000004200 */
[----:B--2---:R-:W-:-:S03]  /*5600*/  FMNMX.FTZ R7, R6, R7, !PT ;  /* 0x0000000706077209 */ /* 0x004fc60007810000 */
[----:B------:R-:W1:Y:S04]  /*5610*/  SHFL.BFLY PT, R89, R4, 0x1, 0x1f ;  /* 0x0c201f0004597f89 */ /* 0x000e6800000e0000 */
[----:B------:R-:W2:Y:S01]  /*5620*/  SHFL.BFLY PT, R88, R7, 0x1, 0x1f ;  /* 0x0c201f0007587f89 */ /* 0x000ea200000e0000 */
[----:B-1----:R-:W-:-:S04]  /*5630*/  FMNMX.FTZ R89, R4, R89, !PT ;  /* 0x0000005904597209 */ /* 0x002fc80007810000 */
[C---:B------:R-:W-:Y:S01]  /*5640*/  FSETP.NEU.FTZ.AND P1, PT, R89.reuse, -INF , PT ;  /* 0xff8000005900780b */ /* 0x040fe20003f3d000 */
[----:B------:R-:W-:Y:S01]  /*5650*/  FMUL.FTZ R136, R89, c[0x0][0x23c] ;  /* 0x00008f0059887a20 */ /* 0x000fe20000410000 */
[----:B--2---:R-:W-:-:S04]  /*5660*/  FMNMX.FTZ R88, R7, R88, !PT ;  /* 0x0000005807587209 */ /* 0x004fc80007810000 */
[----:B------:R-:W-:Y:S01]  /*5670*/  FSEL R136, R136, RZ, P1 ;  /* 0x000000ff88887208 */ /* 0x000fe20000800000 */
[C---:B------:R-:W-:Y:S01]  /*5680*/  FMUL.FTZ R139, R88.reuse, c[0x0][0x23c] ;  /* 0x00008f00588b7a20 */ /* 0x040fe20000410000 */
[----:B------:R-:W-:-:S03]  /*5690*/  FSETP.NEU.FTZ.AND P0, PT, R88, -INF , PT ;  /* 0xff8000005800780b */ /* 0x000fc60003f1d000 */
[--C-:B------:R-:W-:Y:S01]  /*56a0*/  FFMA.FTZ R92, R5, c[0x0][0x23c], -R136.reuse ;  /* 0x00008f00055c7a23 */ /* 0x100fe20000010888 */
[----:B------:R-:W-:Y:S01]  /*56b0*/  FSEL R5, R89, RZ, P1 ;  /* 0x000000ff59057208 */ /* 0x000fe20000800000 */
[--C-:B------:R-:W-:Y:S01]  /*56c0*/  FFMA.FTZ R84, R17, c[0x0][0x23c], -R136.reuse ;  /* 0x00008f0011547a23 */ /* 0x100fe20000010888 */
[----:B------:R-:W-:Y:S01]  /*56d0*/  FSEL R7, R88, RZ, P0 ;  /* 0x000000ff58077208 */ /* 0x000fe20000000000 */
[----:B------:R-:W-:Y:S01]  /*56e0*/  FFMA.FTZ R87, R13, c[0x0][0x23c], -R136 ;  /* 0x00008f000d577a23 */ /* 0x000fe20000010888 */
[----:B------:R-:W-:Y:S01]  /*56f0*/  FSEL R139, R139, RZ, P0 ;  /* 0x000000ff8b8b7208 */ /* 0x000fe20000000000 */
[----:B------:R-:W-:Y:S01]  /*5700*/  FADD.FTZ R5, R2, -R5 ;  /* 0x8000000502057221 */ /* 0x000fe20000010000 */
[----:B------:R-:W-:Y:S01]  /*5710*/  MUFU.EX2 R92, R92 ;  /* 0x0000005c005c7308 */ /* 0x000fe20000000800 */
[----:B------:R-:W-:Y:S02]  /*5720*/  FADD.FTZ R7, R0, -R7 ;  /* 0x8000000700077221 */ /* 0x000fe40000010000 */
[----:B------:R-:W-:-:S02]  /*5730*/  FMUL.FTZ R93, R5, c[0x0][0x23c] ;  /* 0x00008f00055d7a20 */ /* 0x000fc40000410000 */
[----:B------:R-:W-:Y:S02]  /*5740*/  FMUL.FTZ R86, R7, c[0x0][0x23c] ;  /* 0x00008f0007567a20 */ /* 0x000fe40000410000 */
[--C-:B------:R-:W-:Y:S01]  /*5750*/  FFMA.FTZ R85, R33, c[0x0][0x23c], -R139.reuse ;  /* 0x00008f0021557a23 */ /* 0x100fe2000001088b */
[----:B------:R-:W-:Y:S01]  /*5760*/  MUFU.EX2 R84, R84 ;  /* 0x0000005400547308 */ /* 0x000fe20000000800 */
[----:B------:R-:W1:Y:S01]  /*5770*/  LDSM.16.MT88.4 R32, [R116+0x7000] ;  /* 0x007000007420783b */ /* 0x000e620000004200 */
[----:B------:R-:W-:Y:S02]  /*5780*/  FFMA.FTZ R90, R15, c[0x0][0x23c], -R136 ;  /* 0x00008f000f5a7a23 */ /* 0x000fe40000010888 */
[--C-:B------:R-:W-:Y:S02]  /*5790*/  FFMA.FTZ R2, R16, c[0x0][0x23c], -R139.reuse ;  /* 0x00008f0010027a23 */ /* 0x100fe4000001088b */
[--C-:B------:R-:W-:Y:S01]  /*57a0*/  FFMA.FTZ R91, R14, c[0x0][0x23c], -R139.reuse ;  /* 0x00008f000e5b7a23 */ /* 0x100fe2000001088b */
[----:B------:R-:W-:Y:S01]  /*57b0*/  LDSM.16.MT88.4 R16, [R116+0x6000] ;  /* 0x006000007410783b */ /* 0x000fe20000004200 */
[----:B------:R-:W2:Y:S01]  /*57c0*/  MUFU.EX2 R93, R93 ;  /* 0x0000005d005d7308 */ /* 0x000ea20000000800 */
[----:B------:R-:W-:-:S02]  /*57d0*/  FFMA.FTZ R0, R12, c[0x0][0x23c], -R139 ;  /* 0x00008f000c007a23 */ /* 0x000fc4000001088b */
[--C-:B------:R-:W-:Y:S02]  /*57e0*/  FFMA.FTZ R102, R109, c[0x0][0x23c], -R136.reuse ;  /* 0x00008f006d667a23 */ /* 0x100fe40000010888 */
[--C-:B------:R-:W-:Y:S02]  /*57f0*/  FFMA.FTZ R97, R95, c[0x0][0x23c], -R136.reuse ;  /* 0x00008f005f617a23 */ /* 0x100fe40000010888 */
[--C-:B------:R-:W-:Y:S01]  /*5800*/  FFMA.FTZ R112, R149, c[0x0][0x23c], -R136.reuse ;  /* 0x00008f0095707a23 */ /* 0x100fe20000010888 */
[----:B------:R-:W3:Y:S01]  /*5810*/  MUFU.EX2 R86, R86 ;  /* 0x0000005600567308 */ /* 0x000ee20000000800 */
[----:B------:R-:W-:Y:S02]  /*5820*/  FFMA.FTZ R111, R111, c[0x0][0x23c], -R136 ;  /* 0x00008f006f6f7a23 */ /* 0x000fe40000010888 */
[--C-:B------:R-:W-:Y:S02]  /*5830*/  FFMA.FTZ R110, R110, c[0x0][0x23c], -R139.reuse ;  /* 0x00008f006e6e7a23 */ /* 0x100fe4000001088b */
[----:B------:R-:W-:-:S02]  /*5840*/  FFMA.FTZ R109, R148, c[0x0][0x23c], -R139 ;  /* 0x00008f00946d7a23 */ /* 0x000fc4000001088b */
[----:B------:R-:W-:Y:S01]  /*5850*/  FFMA.FTZ R95, R146, c[0x0][0x23c], -R139 ;  /* 0x00008f00925f7a23 */ /* 0x000fe2000001088b */
[----:B------:R-:W-:Y:S01]  /*5860*/  MUFU.EX2 R87, R87 ;  /* 0x0000005700577308 */ /* 0x000fe20000000800 */
[-C--:B--2---:R-:W-:Y:S02]  /*5870*/  FMUL.FTZ R28, R56, R93.reuse ;  /* 0x0000005d381c7220 */ /* 0x084fe40000410000 */
[-C--:B------:R-:W-:Y:S02]  /*5880*/  FMUL.FTZ R29, R57, R93.reuse ;  /* 0x0000005d391d7220 */ /* 0x080fe40000410000 */
[-C--:B------:R-:W-:Y:S01]  /*5890*/  FMUL.FTZ R4, R80, R93.reuse ;  /* 0x0000005d50047220 */ /* 0x080fe20000410000 */
[----:B------:R-:W-:Y:S01]  /*58a0*/  F2FP.BF16.PACK_AB R80, R84, R92 ;  /* 0x0000005c5450723e */ /* 0x000fe200000010ff */
[----:B------:R-:W-:Y:S01]  /*58b0*/  FMUL.FTZ R5, R81, R93 ;  /* 0x0000005d51057220 */ /* 0x000fe20000410000 */
[----:B------:R-:W2:Y:S01]  /*58c0*/  MUFU.EX2 R90, R90 ;  /* 0x0000005a005a7308 */ /* 0x000ea20000000800 */
[----:B---3--:R-:W-:-:S02]  /*58d0*/  FMUL.FTZ R30, R58, R86 ;  /* 0x000000563a1e7220 */ /* 0x008fc40000410000 */
[-C--:B------:R-:W-:Y:S02]  /*58e0*/  FMUL.FTZ R31, R59, R86.reuse ;  /* 0x000000563b1f7220 */ /* 0x080fe40000410000 */
[----:B------:R-:W3:Y:S01]  /*58f0*/  LDSM.16.MT88.4 R56, [R118+0x8000] ;  /* 0x008000007638783b */ /* 0x000ee20000004200 */
[-C--:B------:R-:W-:Y:S02]  /*5900*/  FMUL.FTZ R6, R82, R86.reuse ;  /* 0x0000005652067220 */ /* 0x080fe40000410000 */
[----:B------:R-:W-:Y:S01]  /*5910*/  MUFU.EX2 R85, R85 ;  /* 0x0000005500557308 */ /* 0x000fe20000000800 */
[----:B------:R-:W-:Y:S02]  /*5920*/  FMUL.FTZ R7, R83, R86 ;  /* 0x0000005653077220 */ /* 0x000fe40000410000 */
[-C--:B------:R-:W-:Y:S02]  /*5930*/  FMUL.FTZ R52, R52, R93.reuse ;  /* 0x0000005d34347220 */ /* 0x080fe40000410000 */
[----:B------:R-:W-:-:S02]  /*5940*/  FMUL.FTZ R53, R53, R93 ;  /* 0x0000005d35357220 */ /* 0x000fc40000410000 */
[-C--:B------:R-:W-:Y:S01]  /*5950*/  FMUL.FTZ R54, R54, R86.reuse ;  /* 0x0000005636367220 */ /* 0x080fe20000410000 */
[----:B------:R-:W4:Y:S01]  /*5960*/  MUFU.EX2 R2, R2 ;  /* 0x0000000200027308 */ /* 0x000f220000000800 */
[----:B--2---:R-:W-:Y:S01]  /*5970*/  F2FP.BF16.PACK_AB R82, R90, R87 ;  /* 0x000000575a52723e */ /* 0x004fe200000010ff */
[-C--:B------:R-:W-:Y:S02]  /*5980*/  FMUL.FTZ R55, R55, R86.reuse ;  /* 0x0000005637377220 */ /* 0x080fe40000410000 */
[-C--:B------:R-:W-:Y:S02]  /*5990*/  FMUL.FTZ R20, R64, R93.reuse ;  /* 0x0000005d40147220 */ /* 0x080fe40000410000 */
[----:B------:R-:W-:Y:S02]  /*59a0*/  FMUL.FTZ R21, R65, R93 ;  /* 0x0000005d41157220 */ /* 0x000fe40000410000 */
[----:B------:R-:W-:Y:S01]  /*59b0*/  MUFU.EX2 R91, R91 ;  /* 0x0000005b005b7308 */ /* 0x000fe20000000800 */
[----:B------:R-:W-:-:S02]  /*59c0*/  FMUL.FTZ R22, R66, R86 ;  /* 0x0000005642167220 */ /* 0x000fc40000410000 */
[-C--:B------:R-:W-:Y:S02]  /*59d0*/  FMUL.FTZ R23, R67, R86.reuse ;  /* 0x0000005643177220 */ /* 0x080fe40000410000 */
[-C--:B------:R-:W-:Y:S02]  /*59e0*/  FMUL.FTZ R60, R60, R93.reuse ;  /* 0x0000005d3c3c7220 */ /* 0x080fe40000410000 */
[----:B------:R-:W-:Y:S01]  /*59f0*/  FMUL.FTZ R61, R61, R93 ;  /* 0x0000005d3d3d7220 */ /* 0x000fe20000410000 */
[----:B------:R-:W2:Y:S01]  /*5a00*/  MUFU.EX2 R0, R0 ;  /* 0x0000000000007308 */ /* 0x000ea20000000800 */
[----:B----4-:R-:W-:Y:S01]  /*5a10*/  F2FP.BF16.PACK_AB R81, R2, R85 ;  /* 0x000000550251723e */ /* 0x010fe200000010ff */
[-C--:B------:R-:W-:Y:S02]  /*5a20*/  FMUL.FTZ R62, R62, R86.reuse ;  /* 0x000000563e3e7220 */ /* 0x080fe40000410000 */
[----:B------:R-:W-:Y:S02]  /*5a30*/  FMUL.FTZ R63, R63, R86 ;  /* 0x000000563f3f7220 */ /* 0x000fe40000410000 */
[----:B------:R-:W-:-:S02]  /*5a40*/  FMUL.FTZ R36, R36, R93 ;  /* 0x0000005d24247220 */ /* 0x000fc40000410000 */
[-C--:B------:R-:W-:Y:S01]  /*5a50*/  FMUL.FTZ R37, R37, R93.reuse ;  /* 0x0000005d25257220 */ /* 0x080fe20000410000 */
[----:B------:R-:W-:Y:S01]  /*5a60*/  MUFU.EX2 R112, R112 ;  /* 0x0000007000707308 */ /* 0x000fe20000000800 */
[-C--:B------:R-:W-:Y:S02]  /*5a70*/  FMUL.FTZ R38, R38, R86.reuse ;  /* 0x0000005626267220 */ /* 0x080fe40000410000 */
[-C--:B------:R-:W-:Y:S02]  /*5a80*/  FMUL.FTZ R39, R39, R86.reuse ;  /* 0x0000005627277220 */ /* 0x080fe40000410000 */
[----:B------:R-:W-:Y:S01]  /*5a90*/  FMUL.FTZ R40, R40, R93 ;  /* 0x0000005d28287220 */ /* 0x000fe20000410000 */
[----:B--2---:R-:W-:Y:S01]  /*5aa0*/  F2FP.BF16.PACK_AB R83, R0, R91 ;  /* 0x0000005b0053723e */ /* 0x004fe200000010ff */
[----:B------:R-:W-:Y:S01]  /*5ab0*/  FMUL.FTZ R41, R41, R93 ;  /* 0x0000005d29297220 */ /* 0x000fe20000410000 */
[----:B------:R-:W2:Y:S01]  /*5ac0*/  MUFU.EX2 R111, R111 ;  /* 0x0000006f006f7308 */ /* 0x000ea20000000800 */
[----:B------:R-:W-:-:S02]  /*5ad0*/  FMUL.FTZ R42, R42, R86 ;  /* 0x000000562a2a7220 */ /* 0x000fc40000410000 */
[-C--:B------:R-:W-:Y:S02]  /*5ae0*/  FMUL.FTZ R43, R43, R86.reuse ;  /* 0x000000562b2b7220 */ /* 0x080fe40000410000 */
[C---:B-1----:R-:W-:Y:S01]  /*5af0*/  HMMA.16816.F32.BF16 R28, R80.reuse, R32, R28 ;  /* 0x00000020501c723c */ /* 0x042fe2000004181c */
[-C--:B------:R-:W-:Y:S02]  /*5b00*/  FMUL.FTZ R76, R76, R93.reuse ;  /* 0x0000005d4c4c7220 */ /* 0x080fe40000410000 */
[----:B------:R-:W-:Y:S01]  /*5b10*/  FMUL.FTZ R77, R77, R93 ;  /* 0x0000005d4d4d7220 */ /* 0x000fe20000410000 */
[----:B------:R-:W-:Y:S01]  /*5b20*/  MUFU.EX2 R102, R102 ;  /* 0x0000006600667308 */ /* 0x000fe20000000800 */
[-C--:B------:R-:W-:Y:S02]  /*5b30*/  FMUL.FTZ R78, R78, R86.reuse ;  /* 0x000000564e4e7220 */ /* 0x080fe40000410000 */
[----:B------:R-:W-:Y:S01]  /*5b40*/  FMUL.FTZ R79, R79, R86 ;  /* 0x000000564f4f7220 */ /* 0x000fe20000410000 */
[----:B------:R-:W-:Y:S01]  /*5b50*/  HMMA.16816.F32.BF16 R32, R80, R34, R52 ;  /* 0x000000225020723c */ /* 0x000fe20000041834 */
[----:B------:R-:W1:Y:S01]  /*5b60*/  LDSM.16.MT88.4 R52, [R116+0x8000] ;  /* 0x008000007434783b */ /* 0x000e620000004200 */
[----:B------:R-:W-:-:S02]  /*5b70*/  FFMA.FTZ R94, R94, c[0x0][0x23c], -R139 ;  /* 0x00008f005e5e7a23 */ /* 0x000fc4000001088b */
[-C--:B------:R-:W-:Y:S01]  /*5b80*/  FMUL.FTZ R12, R72, R93.reuse ;  /* 0x0000005d480c7220 */ /* 0x080fe20000410000 */
[----:B------:R-:W-:Y:S01]  /*5b90*/  MUFU.EX2 R97, R97 ;  /* 0x0000006100617308 */ /* 0x000fe20000000800 */
[-C--:B------:R-:W-:Y:S02]  /*5ba0*/  FMUL.FTZ R13, R73, R93.reuse ;  /* 0x0000005d490d7220 */ /* 0x080fe40000410000 */
[C---:B------:R-:W-:Y:S01]  /*5bb0*/  HMMA.16816.F32.BF16 R20, R80.reuse, R24, R20 ;  /* 0x000000185014723c */ /* 0x040fe20000041814 */
[-C--:B------:R-:W-:Y:S02]  /*5bc0*/  FMUL.FTZ R14, R74, R86.reuse ;  /* 0x000000564a0e7220 */ /* 0x080fe40000410000 */
[-C--:B------:R-:W-:Y:S02]  /*5bd0*/  FMUL.FTZ R15, R75, R86.reuse ;  /* 0x000000564b0f7220 */ /* 0x080fe40000410000 */
[-C--:B------:R-:W-:Y:S01]  /*5be0*/  FMUL.FTZ R68, R68, R93.reuse ;  /* 0x0000005d44447220 */ /* 0x080fe20000410000 */
[----:B------:R-:W-:Y:S01]  /*5bf0*/  MUFU.EX2 R110, R110 ;  /* 0x0000006e006e7308 */ /* 0x000fe20000000800 */
[----:B------:R-:W-:Y:S01]  /*5c00*/  FMUL.FTZ R69, R69, R93 ;  /* 0x0000005d45457220 */ /* 0x000fe20000410000 */
[----:B------:R-:W-:Y:S01]  /*5c10*/  HMMA.16816.F32.BF16 R24, R80, R26, R60 ;  /* 0x0000001a5018723c */ /* 0x000fe2000004183c */
[----:B------:R-:W4:Y:S01]  /*5c20*/  LDSM.16.MT88.4 R60, [R118+0x6400] ;  /* 0x00640000763c783b */ /* 0x000f220000004200 */
[----:B------:R-:W-:-:S02]  /*5c30*/  FMUL.FTZ R70, R70, R86 ;  /* 0x0000005646467220 */ /* 0x000fc40000410000 */
[-C--:B------:R-:W-:Y:S02]  /*5c40*/  FMUL.FTZ R71, R71, R86.reuse ;  /* 0x0000005647477220 */ /* 0x080fe40000410000 */
[----:B------:R-:W5:Y:S01]  /*5c50*/  MUFU.EX2 R109, R109 ;  /* 0x0000006d006d7308 */ /* 0x000f620000000800 */
[-C--:B------:R-:W-:Y:S01]  /*5c60*/  FMUL.FTZ R44, R44, R93.reuse ;  /* 0x0000005d2c2c7220 */ /* 0x080fe20000410000 */
[C---:B---3--:R-:W-:Y:S01]  /*5c70*/  HMMA.16816.F32.BF16 R36, R80.reuse, R56, R36 ;  /* 0x000000385024723c */ /* 0x048fe20000041824 */
[-C--:B------:R-:W-:Y:S02]  /*5c80*/  FMUL.FTZ R45, R45, R93.reuse ;  /* 0x0000005d2d2d7220 */ /* 0x080fe40000410000 */
[-C--:B------:R-:W-:Y:S02]  /*5c90*/  FMUL.FTZ R46, R46, R86.reuse ;  /* 0x000000562e2e7220 */ /* 0x080fe40000410000 */
[----:B------:R-:W-:Y:S01]  /*5ca0*/  FMUL.FTZ R47, R47, R86 ;  /* 0x000000562f2f7220 */ /* 0x000fe20000410000 */
[----:B------:R-:W-:Y:S01]  /*5cb0*/  MUFU.EX2 R95, R95 ;  /* 0x0000005f005f7308 */ /* 0x000fe20000000800 */
[-C--:B------:R-:W-:Y:S01]  /*5cc0*/  FMUL.FTZ R48, R48, R93.reuse ;  /* 0x0000005d30307220 */ /* 0x080fe20000410000 */
[----:B------:R-:W-:Y:S01]  /*5cd0*/  HMMA.16816.F32.BF16 R40, R80, R58, R40 ;  /* 0x0000003a5028723c */ /* 0x000fe20000041828 */
[----:B------:R-:W3:Y:S01]  /*5ce0*/  LDSM.16.MT88.4 R56, [R116+0x6400] ;  /* 0x006400007438783b */ /* 0x000ee20000004200 */
[----:B------:R-:W-:-:S02]  /*5cf0*/  FMUL.FTZ R49, R49, R93 ;  /* 0x0000005d31317220 */ /* 0x000fc40000410000 */
[-C--:B------:R-:W-:Y:S02]  /*5d00*/  FMUL.FTZ R50, R50, R86.reuse ;  /* 0x0000005632327220 */ /* 0x080fe40000410000 */
[----:B------:R-:W1:Y:S01]  /*5d10*/  MUFU.EX2 R94, R94 ;  /* 0x0000005e005e7308 */ /* 0x000e620000000800 */
[----:B------:R-:W-:Y:S01]  /*5d20*/  FMUL.FTZ R51, R51, R86 ;  /* 0x0000005633337220 */ /* 0x000fe20000410000 */
[C---:B------:R-:W-:Y:S01]  /*5d30*/  HMMA.16816.F32.BF16 R4, R80.reuse, R8, R4 ;  /* 0x000000085004723c */ /* 0x040fe20000041804 */
[--C-:B------:R-:W-:Y:S02]  /*5d40*/  FFMA.FTZ R148, R141, c[0x0][0x23c], -R136.reuse ;  /* 0x00008f008d947a23 */ /* 0x100fe40000010888 */
[--C-:B------:R-:W-:Y:S02]  /*5d50*/  FFMA.FTZ R146, R147, c[0x0][0x23c], -R136.reuse ;  /* 0x00008f0093927a23 */ /* 0x100fe40000010888 */
[--C-:B------:R-:W-:Y:S02]  /*5d60*/  FFMA.FTZ R141, R145, c[0x0][0x23c], -R136.reuse ;  /* 0x00008f00918d7a23 */ /* 0x100fe40000010888 */
[--C-:B------:R-:W-:Y:S01]  /*5d70*/  FFMA.FTZ R147, R138, c[0x0][0x23c], -R139.reuse ;  /* 0x00008f008a937a23 */ /* 0x100fe2000001088b */
[----:B------:R-:W-:Y:S01]  /*5d80*/  HMMA.16816.F32.BF16 R8, R80, R10, R76 ;  /* 0x0000000a5008723c */ /* 0x000fe2000004184c */
[----:B------:R-:W-:Y:S01]  /*5d90*/  FFMA.FTZ R143, R143, c[0x0][0x23c], -R136 ;  /* 0x00008f008f8f7a23 */ /* 0x000fe20000010888 */
[----:B------:R-:W-:Y:S01]  /*5da0*/  MUFU.EX2 R148, R148 ;  /* 0x0000009400947308 */ /* 0x000fe20000000800 */
[--C-:B------:R-:W-:Y:S01]  /*5db0*/  FFMA.FTZ R142, R142, c[0x0][0x23c], -R139.reuse ;  /* 0x00008f008e8e7a23 */ /* 0x100fe2000001088b */
[----:B------:R-:W-:Y:S01]  /*5dc0*/  LDSM.16.MT88.4 R76, [R118+0x6c00] ;  /* 0x006c0000764c783b */ /* 0x000fe20000004200 */
[----:B------:R-:W-:-:S02]  /*5dd0*/  FFMA.FTZ R138, R144, c[0x0][0x23c], -R139 ;  /* 0x00008f00908a7a23 */ /* 0x000fc4000001088b */
[--C-:B------:R-:W-:Y:S01]  /*5de0*/  FFMA.FTZ R145, R104, c[0x0][0x23c], -R139.reuse ;  /* 0x00008f0068917a23 */ /* 0x100fe2000001088b */
[C---:B------:R-:W-:Y:S01]  /*5df0*/  HMMA.16816.F32.BF16 R12, R80.reuse, R16, R12 ;  /* 0x00000010500c723c */ /* 0x040fe2000004180c */
[--C-:B------:R-:W-:Y:S01]  /*5e00*/  FFMA.FTZ R105, R105, c[0x0][0x23c], -R136.reuse ;  /* 0x00008f0069697a23 */ /* 0x100fe20000010888 */
[----:B------:R-:W-:Y:S01]  /*5e10*/  MUFU.EX2 R143, R143 ;  /* 0x0000008f008f7308 */ /* 0x000fe20000000800 */
[--C-:B------:R-:W-:Y:S02]  /*5e20*/  FFMA.FTZ R108, R108, c[0x0][0x23c], -R136.reuse ;  /* 0x00008f006c6c7a23 */ /* 0x100fe40000010888 */
[----:B------:R-:W-:Y:S02]  /*5e30*/  FFMA.FTZ R107, R107, c[0x0][0x23c], -R136 ;  /* 0x00008f006b6b7a23 */ /* 0x000fe40000010888 */
[--C-:B------:R-:W-:Y:S01]  /*5e40*/  FFMA.FTZ R103, R103, c[0x0][0x23c], -R139.reuse ;  /* 0x00008f0067677a23 */ /* 0x100fe2000001088b */
[----:B------:R-:W-:Y:S01]  /*5e50*/  HMMA.16816.F32.BF16 R16, R80, R18, R68 ;  /* 0x000000125010723c */ /* 0x000fe20000041844 */
[--C-:B------:R-:W-:Y:S01]  /*5e60*/  FFMA.FTZ R106, R106, c[0x0][0x23c], -R139.reuse ;  /* 0x00008f006a6a7a23 */ /* 0x100fe2000001088b */
[----:B------:R-:W-:Y:S01]  /*5e70*/  MUFU.EX2 R141, R141 ;  /* 0x0000008d008d7308 */ /* 0x000fe20000000800 */
[--C-:B------:R-:W-:Y:S01]  /*5e80*/  FFMA.FTZ R113, R113, c[0x0][0x23c], -R139.reuse ;  /* 0x00008f0071717a23 */ /* 0x100fe2000001088b */
[----:B------:R-:W-:Y:S01]  /*5e90*/  LDSM.16.MT88.4 R68, [R116+0x6c00] ;  /* 0x006c00007444783b */ /* 0x000fe20000004200 */
[----:B------:R-:W-:-:S02]  /*5ea0*/  FFMA.FTZ R114, R114, c[0x0][0x23c], -R139 ;  /* 0x00008f0072727a23 */ /* 0x000fc4000001088b */
[----:B------:R-:W-:Y:S01]  /*5eb0*/  FFMA.FTZ R115, R115, c[0x0][0x23c], -R136 ;  /* 0x00008f0073737a23 */ /* 0x000fe20000010888 */
[C---:B-1----:R-:W-:Y:S01]  /*5ec0*/  HMMA.16816.F32.BF16 R44, R80.reuse, R52, R44 ;  /* 0x00000034502c723c */ /* 0x042fe2000004182c */
[----:B------:R-:W-:Y:S01]  /*5ed0*/  FFMA.FTZ R93, R137, R93, R92 ;  /* 0x0000005d895d7223 */ /* 0x000fe2000001005c */
[----:B------:R-:W-:Y:S01]  /*5ee0*/  MUFU.EX2 R146, R146 ;  /* 0x0000009200927308 */ /* 0x000fe20000000800 */
[----:B------:R-:W-:Y:S01]  /*5ef0*/  FFMA.FTZ R85, R140, R86, R85 ;  /* 0x000000568c557223 */ /* 0x000fe20000010055 */
[----:B------:R-:W-:Y:S01]  /*5f00*/  @P4 IADD3 R136, R96, -0x3, RZ ;  /* 0xfffffffd60884810 */ /* 0x000fe20007ffe0ff */
[----:B------:R-:W-:Y:S02]  /*5f10*/  FADD.FTZ R84, R84, R93 ;  /* 0x0000005d54547221 */ /* 0x000fe40000010000 */
[----:B--2---:R-:W-:Y:S01]  /*5f20*/  F2FP.BF16.PACK_AB R52, R111, R112 ;  /* 0x000000706f34723e */ /* 0x004fe200000010ff */
[----:B------:R-:W-:Y:S01]  /*5f30*/  HMMA.16816.F32.BF16 R48, R80, R54, R48 ;  /* 0x000000365030723c */ /* 0x000fe20000041830 */
[----:B-----5:R-:W-:Y:S01]  /*5f40*/  F2FP.BF16.PACK_AB R53, R109, R110 ;  /* 0x0000006e6d35723e */ /* 0x020fe200000010ff */
[----:B------:R-:W-:Y:S01]  /*5f50*/  MUFU.EX2 R147, R147 ;  /* 0x0000009300937308 */ /* 0x000fe20000000800 */
[----:B------:R-:W-:-:S02]  /*5f60*/  FADD.FTZ R2, R2, R85 ;  /* 0x0000005502027221 */ /* 0x000fc40000010000 */
[----:B------:R-:W-:Y:S02]  /*5f70*/  FADD.FTZ R93, R87, R84 ;  /* 0x00000054575d7221 */ /* 0x000fe40000010000 */
[----:B------:R-:W-:Y:S01]  /*5f80*/  F2FP.BF16.PACK_AB R54, R97, R102 ;  /* 0x000000666136723e */ /* 0x000fe200000010ff */
[----:B------:R-:W-:Y:S01]  /*5f90*/  FADD.FTZ R91, R91, R2 ;  /* 0x000000025b5b7221 */ /* 0x000fe20000010000 */
[----:B------:R-:W-:Y:S01]  /*5fa0*/  F2FP.BF16.PACK_AB R55, R94, R95 ;  /* 0x0000005f5e37723e */ /* 0x000fe200000010ff */
[----:B------:R-:W-:Y:S01]  /*5fb0*/  MUFU.EX2 R142, R142 ;  /* 0x0000008e008e7308 */ /* 0x000fe20000000800 */
[----:B------:R-:W-:Y:S01]  /*5fc0*/  FADD.FTZ R93, R90, R93 ;  /* 0x0000005d5a5d7221 */ /* 0x000fe20000010000 */
[-C--:B------:R-:W-:Y:S01]  /*5fd0*/  MOV R2, R89.reuse ;  /* 0x0000005900027202 */ /* 0x080fe20000000f00 */
[----:B------:R-:W-:Y:S01]  /*5fe0*/  FADD.FTZ R91, R0, R91 ;  /* 0x0000005b005b7221 */ /* 0x000fe20000010000 */
[----:B------:R-:W-:Y:S01]  /*5ff0*/  @P4 MOV R2, R89 ;  /* 0x0000005900024202 */ /* 0x000fe20000000f00 */
[----:B------:R-:W-:Y:S01]  /*6000*/  FADD.FTZ R112, R112, R93 ;  /* 0x0000005d70707221 */ /* 0x000fe20000010000 */
[----:B----4-:R-:W-:Y:S01]  /*6010*/  HMMA.16816.F32.BF16 R4, R52, R60, R4 ;  /* 0x0000003c3404723c */ /* 0x010fe20000041804 */
[----:B------:R-:W-:Y:S01]  /*6020*/  FADD.FTZ R0, R110, R91 ;  /* 0x0000005b6e007221 */ /* 0x000fe20000010000 */
[----:B------:R-:W-:Y:S01]  /*6030*/  MUFU.EX2 R138, R138 ;  /* 0x0000008a008a7308 */ /* 0x000fe20000000800 */
[----:B------:R-:W-:-:S02]  /*6040*/  FADD.FTZ R111, R111, R112 ;  /* 0x000000706f6f7221 */ /* 0x000fc40000010000 */
[----:B------:R-:W-:Y:S02]  /*6050*/  FADD.FTZ R0, R109, R0 ;  /* 0x000000006d007221 */ /* 0x000fe40000010000 */
[----:B------:R-:W-:Y:S01]  /*6060*/  FADD.FTZ R102, R102, R111 ;  /* 0x0000006f66667221 */ /* 0x000fe20000010000 */
[C---:B------:R-:W-:Y:S01]  /*6070*/  HMMA.16816.F32.BF16 R8, R52.reuse, R62, R8 ;  /* 0x0000003e3408723c */ /* 0x040fe20000041808 */
[----:B------:R-:W1:Y:S01]  /*6080*/  LDSM.16.MT88.4 R60, [R118+0x7400] ;  /* 0x00740000763c783b */ /* 0x000e620000004200 */
[----:B------:R-:W-:Y:S01]  /*6090*/  MUFU.EX2 R145, R145 ;  /* 0x0000009100917308 */ /* 0x000fe20000000800 */
[----:B------:R-:W-:Y:S02]  /*60a0*/  FADD.FTZ R95, R95, R0 ;  /* 0x000000005f5f7221 */ /* 0x000fe40000010000 */
[----:B------:R-:W-:Y:S02]  /*60b0*/  FADD.FTZ R0, R97, R102 ;  /* 0x0000006661007221 */ /* 0x000fe40000010000 */
[----:B------:R-:W-:Y:S01]  /*60c0*/  FADD.FTZ R94, R94, R95 ;  /* 0x0000005f5e5e7221 */ /* 0x000fe20000010000 */
[C---:B---3--:R-:W-:Y:S02]  /*60d0*/  HMMA.16816.F32.BF16 R12, R52.reuse, R56, R12 ;  /* 0x00000038340c723c */ /* 0x048fe4000004180c */
[----:B------:R-:W-:Y:S06]  /*60e0*/  MUFU.EX2 R105, R105 ;  /* 0x0000006900697308 */ /* 0x000fec0000000800 */
[C---:B------:R-:W-:Y:S01]  /*60f0*/  HMMA.16816.F32.BF16 R16, R52.reuse, R58, R16 ;  /* 0x0000003a3410723c */ /* 0x040fe20000041810 */
[----:B------:R-:W2:Y:S01]  /*6100*/  LDSM.16.MT88.4 R56, [R116+0x7400] ;  /* 0x007400007438783b */ /* 0x000ea20000004200 */
[----:B------:R-:W3:Y:S08]  /*6110*/  MUFU.EX2 R108, R108 ;  /* 0x0000006c006c7308 */ /* 0x000ef00000000800 */
[----:B------:R-:W-:Y:S08]  /*6120*/  MUFU.EX2 R107, R107 ;  /* 0x0000006b006b7308 */ /* 0x000ff00000000800 */
[----:B------:R-:W4:Y:S01]  /*6130*/  MUFU.EX2 R104, R115 ;  /* 0x0000007300687308 */ /* 0x000f220000000800 */
[----:B---3--:R-:W-:Y:S01]  /*6140*/  F2FP.BF16.PACK_AB R84, R108, R105 ;  /* 0x000000696c54723e */ /* 0x008fe200000010ff */
[C---:B-1----:R-:W-:Y:S06]  /*6150*/  HMMA.16816.F32.BF16 R20, R52.reuse, R60, R20 ;  /* 0x0000003c3414723c */ /* 0x042fec0000041814 */
[----:B------:R-:W-:Y:S02]  /*6160*/  MUFU.EX2 R103, R103 ;  /* 0x0000006700677308 */ /* 0x000fe40000000800 */
[C---:B------:R-:W-:Y:S01]  /*6170*/  HMMA.16816.F32.BF16 R24, R52.reuse, R62, R24 ;  /* 0x0000003e3418723c */ /* 0x040fe20000041818 */
[----:B------:R-:W1:Y:S05]  /*6180*/  LDSM.16.MT88.4 R60, [R118+0x8400] ;  /* 0x00840000763c783b */ /* 0x000e6a0000004200 */
[----:B------:R-:W3:Y:S01]  /*6190*/  MUFU.EX2 R106, R106 ;  /* 0x0000006a006a7308 */ /* 0x000ee20000000800 */
[----:B----4-:R-:W-:Y:S01]  /*61a0*/  F2FP.BF16.PACK_AB R86, R104, R107 ;  /* 0x0000006b6856723e */ /* 0x010fe200000010ff */
[C---:B--2---:R-:W-:Y:S06]  /*61b0*/  HMMA.16816.F32.BF16 R28, R52.reuse, R56, R28 ;  /* 0x00000038341c723c */ /* 0x044fec000004181c */
[----:B------:R-:W-:Y:S02]  /*61c0*/  MUFU.EX2 R113, R113 ;  /* 0x0000007100717308 */ /* 0x000fe40000000800 */
[----:B------:R-:W-:Y:S01]  /*61d0*/  HMMA.16816.F32.BF16 R32, R52, R58, R32 ;  /* 0x0000003a3420723c */ /* 0x000fe20000041820 */
[----:B------:R-:W2:Y:S05]  /*61e0*/  LDSM.16.MT88.4 R56, [R116+0x8400] ;  /* 0x008400007438783b */ /* 0x000eaa0000004200 */
[----:B------:R-:W4:Y:S01]  /*61f0*/  MUFU.EX2 R114, R114 ;  /* 0x0000007200727308 */ /* 0x000f220000000800 */
[----:B---3--:R-:W-:-:S02]  /*6200*/  F2FP.BF16.PACK_AB R85, R106, R103 ;  /* 0x000000676a55723e */ /* 0x008fc400000010ff */
[----:B----4-:R-:W-:Y:S01]  /*6210*/  F2FP.BF16.PACK_AB R87, R114, R113 ;  /* 0x000000717257723e */ /* 0x010fe200000010ff */
        /* <DEDUP_REMOVED lines=11> */
[----:B------:R-:W-:-:S03]  /*62d0*/  F2FP.BF16.PACK_AB R55, R145, R138 ;  /* 0x0000008a9137723e */ /* 0x000fc600000010ff */
[----:B------:R-:W-:-:S04]  /*62e0*/  FADD.FTZ R141, R141, R148 ;  /* 0x000000948d8d7221 */ /* 0x000fc80000010000 */
[----:B------:R-:W-:-:S04]  /*62f0*/  FADD.FTZ R146, R146, R141 ;  /* 0x0000008d92927221 */ /* 0x000fc80000010000 */
[----:B------:R-:W-:Y:S01]  /*6300*/  FADD.FTZ R105, R105, R146 ;  /* 0x0000009269697221 */ /* 0x000fe20000010000 */
[----:B-1----:R-:W-:Y:S03]  /*6310*/  HMMA.16816.F32.BF16 R4, R52, R60, R4 ;  /* 0x0000003c3404723c */ /* 0x002fe60000041804 */
[----:B------:R-:W-:-:S04]  /*6320*/  FADD.FTZ R108, R108, R105 ;  /* 0x000000696c6c7221 */ /* 0x000fc80000010000 */
[----:B------:R-:W-:Y:S01]  /*6330*/  FADD.FTZ R107, R107, R108 ;  /* 0x0000006c6b6b7221 */ /* 0x000fe20000010000 */
[----:B------:R-:W-:Y:S01]  /*6340*/  HMMA.16816.F32.BF16 R8, R52, R62, R8 ;  /* 0x0000003e3408723c */ /* 0x000fe20000041808 */
[----:B------:R-:W1:Y:S02]  /*6350*/  LDSM.16.MT88.4 R60, [R118+0x7800] ;  /* 0x00780000763c783b */ /* 0x000e640000004200 */
[----:B------:R-:W-:-:S05]  /*6360*/  FADD.FTZ R137, R104, R107 ;  /* 0x0000006b68897221 */ /* 0x000fca0000010000 */
[C---:B--2---:R-:W-:Y:S08]  /*6370*/  HMMA.16816.F32.BF16 R12, R52.reuse, R56, R12 ;  /* 0x00000038340c723c */ /* 0x044ff0000004180c */
[----:B------:R-:W-:Y:S01]  /*6380*/  HMMA.16816.F32.BF16 R16, R52, R58, R16 ;  /* 0x0000003a3410723c */ /* 0x000fe20000041810 */
[----:B------:R-:W2:Y:S07]  /*6390*/  LDSM.16.MT88.4 R56, [R116+0x7800] ;  /* 0x007800007438783b */ /* 0x000eae0000004200 */
[C---:B------:R-:W-:Y:S01]  /*63a0*/  HMMA.16816.F32.BF16 R80, R84.reuse, R76, R4 ;  /* 0x0000004c5450723c */ /* 0x040fe20000041804 */
[----:B------:R-:W-:Y:S07]  /*63b0*/  LDSM.16.MT88.4 R4, [R116+0x8c00] ;  /* 0x008c00007404783b */ /* 0x000fee0000004200 */
[C---:B------:R-:W-:Y:S01]  /*63c0*/  HMMA.16816.F32.BF16 R76, R84.reuse, R78, R8 ;  /* 0x0000004e544c723c */ /* 0x040fe20000041808 */
[----:B------:R-:W-:Y:S07]  /*63d0*/  LDSM.16.MT88.4 R8, [R118+0x8c00] ;  /* 0x008c00007608783b */ /* 0x000fee0000004200 */
[----:B------:R-:W-:Y:S08]  /*63e0*/  HMMA.16816.F32.BF16 R72, R84, R68, R12 ;  /* 0x000000445448723c */ /* 0x000ff0000004180c */
[C---:B-1----:R-:W-:Y:S08]  /*63f0*/  HMMA.16816.F32.BF16 R20, R52.reuse, R60, R20 ;  /* 0x0000003c3414723c */ /* 0x042ff00000041814 */
[C---:B------:R-:W-:Y:S01]  /*6400*/  HMMA.16816.F32.BF16 R24, R52.reuse, R62, R24 ;  /* 0x0000003e3418723c */ /* 0x040fe20000041818 */
[----:B------:R-:W1:Y:S07]  /*6410*/  LDSM.16.MT88.4 R60, [R118+0x8800] ;  /* 0x00880000763c783b */ /* 0x000e6e0000004200 */
[C---:B--2---:R-:W-:Y:S08]  /*6420*/  HMMA.16816.F32.BF16 R28, R52.reuse, R56, R28 ;  /* 0x00000038341c723c */ /* 0x044ff0000004181c */
[----:B------:R-:W-:Y:S01]  /*6430*/  HMMA.16816.F32.BF16 R32, R52, R58, R32 ;  /* 0x0000003a3420723c */ /* 0x000fe20000041820 */
[----:B------:R-:W2:Y:S07]  /*6440*/  LDSM.16.MT88.4 R56, [R116+0x8800] ;  /* 0x008800007438783b */ /* 0x000eae0000004200 */
[----:B------:R-:W-:Y:S08]  /*6450*/  HMMA.16816.F32.BF16 R68, R84, R70, R16 ;  /* 0x000000465444723c */ /* 0x000ff00000041810 */
[C---:B-1----:R-:W-:Y:S08]  /*6460*/  HMMA.16816.F32.BF16 R36, R52.reuse, R60, R36 ;  /* 0x0000003c3424723c */ /* 0x042ff00000041824 */
[C---:B------:R-:W-:Y:S01]  /*6470*/  HMMA.16816.F32.BF16 R40, R52.reuse, R62, R40 ;  /* 0x0000003e3428723c */ /* 0x040fe20000041828 */
[----:B------:R-:W1:Y:S07]  /*6480*/  LDSM.16.MT88.4 R60, [R118+0x7c00] ;  /* 0x007c0000763c783b */ /* 0x000e6e0000004200 */
[C---:B--2---:R-:W-:Y:S08]  /*6490*/  HMMA.16816.F32.BF16 R44, R52.reuse, R56, R44 ;  /* 0x00000038342c723c */ /* 0x044ff0000004182c */
[----:B------:R-:W-:Y:S01]  /*64a0*/  HMMA.16816.F32.BF16 R48, R52, R58, R48 ;  /* 0x0000003a3430723c */ /* 0x000fe20000041830 */
[----:B------:R-:W2:Y:S07]  /*64b0*/  LDSM.16.MT88.4 R52, [R116+0x7c00] ;  /* 0x007c00007434783b */ /* 0x000eae0000004200 */
[C---:B------:R-:W-:Y:S07]  /*64c0*/  HMMA.16816.F32.BF16 R36, R84.reuse, R8, R36 ;  /* 0x000000085424723c */ /* 0x040fee0000041824 */
[----:B------:R-:W-:Y:S01]  /*64d0*/  FADD.FTZ R9, R147, R94 ;  /* 0x0000005e93097221 */ /* 0x000fe20000010000 */
[----:B------:R-:W-:Y:S03]  /*64e0*/  HMMA.16816.F32.BF16 R40, R84, R10, R40 ;  /* 0x0000000a5428723c */ /* 0x000fe60000041828 */
[----:B------:R-:W-:-:S04]  /*64f0*/  FADD.FTZ R9, R142, R9 ;  /* 0x000000098e097221 */ /* 0x000fc80000010000 */
[----:B------:R-:W-:Y:S01]  /*6500*/  FADD.FTZ R0, R138, R9 ;  /* 0x000000098a007221 */ /* 0x000fe20000010000 */
[----:B------:R-:W-:Y:S03]  /*6510*/  HMMA.16816.F32.BF16 R44, R84, R4, R44 ;  /* 0x00000004542c723c */ /* 0x000fe6000004182c */
[----:B------:R-:W-:-:S04]  /*6520*/  FADD.FTZ R0, R145, R0 ;  /* 0x0000000091007221 */ /* 0x000fc80000010000 */
[----:B------:R-:W-:Y:S01]  /*6530*/  FADD.FTZ R103, R103, R0 ;  /* 0x0000000067677221 */ /* 0x000fe20000010000 */
[C---:B-1----:R-:W-:Y:S01]  /*6540*/  HMMA.16816.F32.BF16 R64, R84.reuse, R60, R20 ;  /* 0x0000003c5440723c */ /* 0x042fe20000041814 */
[-C--:B------:R-:W-:Y:S02]  /*6550*/  MOV R0, R88.reuse ;  /* 0x0000005800007202 */ /* 0x080fe40000000f00 */
[----:B------:R-:W-:Y:S01]  /*6560*/  FADD.FTZ R106, R106, R103 ;  /* 0x000000676a6a7221 */ /* 0x000fe20000010000 */
[----:B------:R-:W-:Y:S02]  /*6570*/  @P4 MOV R0, R88 ;  /* 0x0000005800004202 */ /* 0x000fe40000000f00 */
[----:B------:R-:W-:Y:S01]  /*6580*/  MOV R88, R3 ;  /* 0x0000000300587202 */ /* 0x000fe20000000f00 */
[----:B------:R-:W-:Y:S01]  /*6590*/  FADD.FTZ R113, R113, R106 ;  /* 0x0000006a71717221 */ /* 0x000fe20000010000 */
[----:B------:R-:W-:Y:S03]  /*65a0*/  HMMA.16816.F32.BF16 R60, R84, R62, R24 ;  /* 0x0000003e543c723c */ /* 0x000fe60000041818 */
[----:B------:R-:W-:-:S05]  /*65b0*/  FADD.FTZ R140, R114, R113 ;  /* 0x00000071728c7221 */ /* 0x000fca0000010000 */
[C---:B--2---:R-:W-:Y:S08]  /*65c0*/  HMMA.16816.F32.BF16 R56, R84.reuse, R52, R28 ;  /* 0x000000345438723c */ /* 0x044ff0000004181c */
[C---:B------:R-:W-:Y:S08]  /*65d0*/  HMMA.16816.F32.BF16 R52, R84.reuse, R54, R32 ;  /* 0x000000365434723c */ /* 0x040ff00000041820 */
[----:B------:R-:W-:Y:S01]  /*65e0*/  HMMA.16816.F32.BF16 R48, R84, R6, R48 ;  /* 0x000000065430723c */ /* 0x000fe20000041830 */
[----:B------:R-:W-:Y:S05]  /*65f0*/  @!UPT UIADD3 URZ, URZ, URZ, URZ ;  /* 0x0000003f3f3ff290 */ /* 0x000fea000fffe03f */
[----:B------:R-:W-:Y:S11]  /*6600*/  @P4 BRA `(.L_x_886) ;  /* 0x0000001000004947 */ /* 0x000ff60003800000 */
.L_x_882:
[----:B------:R-:W-:-:S07]  /*6610*/  IADD3 R136, R88, -0x1, RZ ;  /* 0xffffffff58887810 */ /* 0x000fce0007ffe0ff */
.L_x_886:
        /* <DEDUP_REMOVED lines=10> */
.L_x_890:
        /* <DEDUP_REMOVED lines=56> */
.L_x_888:
[----:B------:R-:W-:Y:S04]  /*6a40*/  DEPBAR.LE SB0, 0x0 ;  /* 0x000080000000791a */ /* 0x000fe80000000000 */
[----:B------:R-:W-:Y:S01]  /*6a50*/  BAR.SYNC.DEFER_BLOCKING 0x0 ;  /* 0x0000000000007b1d */ /* 0x000fe20000010000 */
[----:B------:R-:W-:Y:S01]  /*6a60*/  SHF.R.S32.HI R0, RZ, 0x1f, R136 ;  /* 0x0000001fff007819 */ /* 0x000fe20000011488 */
[C---:B------:R-:W-:Y:S02]  /*6a70*/  IMAD R141, R136.reuse, UR8, RZ ;  /* 0x00000008888d7c24 */ /* 0x040fe4000f8e02ff */
[----:B------:R-:W-:Y:S04]  /*6a80*/  IMAD.WIDE.U32 R148, R136, UR14, R138 ;  /* 0x0000000e88947c25 */ /* 0x000fe8000f8e008a */
[----:B------:R-:W-:Y:S01]  /*6a90*/  IMAD R141, R0, UR14, R141 ;  /* 0x0000000e008d7c24 */ /* 0x000fe2000f8e028d */
[C---:B------:R-:W-:Y:S02]  /*6aa0*/  @!P4 LEA R152, P1, R148.reuse, c[0x0][0x170], 0x1 ;  /* 0x00005c009498ca11 */ /* 0x040fe400078208ff */
[C---:B------:R-:W-:Y:S02]  /*6ab0*/  @!P3 LEA R146, P0, R148.reuse, c[0x0][0x170], 0x1 ;  /* 0x00005c009492ba11 */ /* 0x040fe400078008ff */
[----:B------:R-:W-:Y:S02]  /*6ac0*/  IADD3 R2, R149, R141, RZ ;  /* 0x0000008d95027210 */ /* 0x000fe40007ffe0ff */
[C---:B------:R-:W-:Y:S02]  /*6ad0*/  @!P2 LEA R144, P5, R148.reuse, c[0x0][0x170], 0x1 ;  /* 0x00005c009490aa11 */ /* 0x040fe400078a08ff */
[C-C-:B------:R-:W-:Y:S02]  /*6ae0*/  @!P4 LEA.HI.X R153, R148.reuse, c[0x0][0x174], R2.reuse, 0x1, P1 ;  /* 0x00005d009499ca11 */ /* 0x140fe400008f0c02 */
[C-C-:B------:R-:W-:Y:S02]  /*6af0*/  @!P3 LEA.HI.X R147, R148.reuse, c[0x0][0x174], R2.reuse, 0x1, P0 ;  /* 0x00005d009493ba11 */ /* 0x140fe400000f0c02 */
[C---:B------:R-:W-:Y:S02]  /*6b00*/  @!P2 LEA.HI.X R145, R148.reuse, c[0x0][0x174], R2, 0x1, P5 ;  /* 0x00005d009491aa11 */ /* 0x040fe400028f0c02 */
[----:B------:R-:W-:Y:S01]  /*6b10*/  IADD3 R85, P6, R148, UR15, RZ ;  /* 0x0000000f94557c10 */ /* 0x000fe2000ffde0ff */
[----:B------:R-:W-:Y:S01]  /*6b20*/  @P4 STS [R124+0x6000], RZ ;  /* 0x006000ff7c004388 */ /* 0x000fe20000000800 */
[----:B------:R-:W-:Y:S02]  /*6b30*/  ISETP.GT.AND P5, PT, R136, RZ, PT ;  /* 0x000000ff8800720c */ /* 0x000fe40003fa4270 */
[----:B------:R-:W-:Y:S02]  /*6b40*/  IADD3.X R0, R2, UR5, RZ, P6, !PT ;  /* 0x0000000502007c10 */ /* 0x000fe4000b7fe4ff */
[C---:B------:R-:W-:Y:S01]  /*6b50*/  @!P4 LEA R150, P6, R85.reuse, c[0x0][0x170], 0x1 ;  /* 0x00005c005596ca11 */ /* 0x040fe200078c08ff */
[----:B------:R-:W-:Y:S01]  /*6b60*/  @P4 STS [R124+0x6004], RZ ;  /* 0x006004ff7c004388 */ /* 0x000fe20000000800 */
[C---:B------:R-:W-:Y:S02]  /*6b70*/  @!P3 LEA R142, P1, R85.reuse, c[0x0][0x170], 0x1 ;  /* 0x00005c00558eba11 */ /* 0x040fe400078208ff */
[C-C-:B------:R-:W-:Y:S02]  /*6b80*/  @!P4 LEA.HI.X R151, R85.reuse, c[0x0][0x174], R0.reuse, 0x1, P6 ;  /* 0x00005d005597ca11 */ /* 0x140fe400030f0c00 */
[C-C-:B------:R-:W-:Y:S01]  /*6b90*/  @!P3 LEA.HI.X R143, R85.reuse, c[0x0][0x174], R0.reuse, 0x1, P1 ;  /* 0x00005d00558fba11 */ /* 0x140fe200008f0c00 */
[----:B------:R-:W-:Y:S01]  /*6ba0*/  @P4 STS.64 [R124+0x6008], RZ ;  /* 0x006008ff7c004388 */ /* 0x000fe20000000a00 */
[C---:B------:R-:W-:Y:S04]  /*6bb0*/  @!P2 LEA R84, P0, R85.reuse, c[0x0][0x170], 0x1 ;  /* 0x00005c005554aa11 */ /* 0x040fe800078008ff */
[----:B------:R-:W-:Y:S01]  /*6bc0*/  @!P2 LEA.HI.X R85, R85, c[0x0][0x174], R0, 0x1, P0 ;  /* 0x00005d005555aa11 */ /* 0x000fe200000f0c00 */
        /* <DEDUP_REMOVED lines=31> */
[----:B------:R-:W2:Y:S06]  /*6dc0*/  LDSM.16.M88.4 R96, [R120+0x3400] ;  /* 0x003400007860783b */ /* 0x000eac0000000200 */
[----:B------:R-:W2:Y:S06]  /*6dd0*/  LDSM.16.M88.4 R100, [R120+0x3800] ;  /* 0x003800007864783b */ /* 0x000eac0000000200 */
[----:B------:R-:W0:Y:S06]  /*6de0*/  LDGDEPBAR ;  /* 0x00000000000079af */ /* 0x000e2c0000000000 */
[----:B------:R-:W3:Y:S06]  /*6df0*/  LDSM.16.M88.4 R104, [R120+0x3c00] ;  /* 0x003c00007868783b */ /* 0x000eec0000000200 */
[----:B------:R-:W-:Y:S06]  /*6e00*/  LDSM.16.M88.4 R108, [R119] ;  /* 0x00000000776c783b */ /* 0x000fec0000000200 */
[----:B------:R-:W3:Y:S01]  /*6e10*/  LDSM.16.M88.4 R112, [R117+0x3000] ;  /* 0x003000007570783b */ /* 0x000ee20000000200 */
[C---:B-1----:R-:W-:Y:S08]  /*6e20*/  HMMA.16816.F32.BF16 R4, R88.reuse, R92, RZ ;  /* 0x0000005c5804723c */ /* 0x042ff000000418ff */
[C---:B------:R-:W-:Y:S01]  /*6e30*/  HMMA.16816.F32.BF16 R8, R88.reuse, R94, RZ ;  /* 0x0000005e5808723c */ /* 0x040fe200000418ff */
[----:B------:R-:W-:Y:S07]  /*6e40*/  LDSM.16.M88.4 R92, [R117+0x3800] ;  /* 0x00380000755c783b */ /* 0x000fee0000000200 */
[C---:B--2---:R-:W-:Y:S08]  /*6e50*/  HMMA.16816.F32.BF16 R12, R88.reuse, R96, RZ ;  /* 0x00000060580c723c */ /* 0x044ff000000418ff */
[C---:B------:R-:W-:Y:S01]  /*6e60*/  HMMA.16816.F32.BF16 R16, R88.reuse, R98, RZ ;  /* 0x000000625810723c */ /* 0x040fe200000418ff */
[----:B------:R-:W-:Y:S07]  /*6e70*/  LDSM.16.M88.4 R96, [R117+0x3c00] ;  /* 0x003c00007560783b */ /* 0x000fee0000000200 */
[C---:B------:R-:W-:Y:S08]  /*6e80*/  HMMA.16816.F32.BF16 R20, R88.reuse, R100, RZ ;  /* 0x000000645814723c */ /* 0x040ff000000418ff */
[C---:B------:R-:W-:Y:S01]  /*6e90*/  HMMA.16816.F32.BF16 R24, R88.reuse, R102, RZ ;  /* 0x000000665818723c */ /* 0x040fe200000418ff */
[----:B------:R-:W-:Y:S07]  /*6ea0*/  LDSM.16.M88.4 R100, [R120+0x4800] ;  /* 0x004800007864783b */ /* 0x000fee0000000200 */
[C---:B---3--:R-:W-:Y:S08]  /*6eb0*/  HMMA.16816.F32.BF16 R28, R88.reuse, R104, RZ ;  /* 0x00000068581c723c */ /* 0x048ff000000418ff */
[----:B------:R-:W-:Y:S01]  /*6ec0*/  HMMA.16816.F32.BF16 R32, R88, R106, RZ ;  /* 0x0000006a5820723c */ /* 0x000fe200000418ff */
[----:B------:R-:W1:Y:S07]  /*6ed0*/  LDSM.16.M88.4 R88, [R117+0x3400] ;  /* 0x003400007558783b */ /* 0x000e6e0000000200 */
[C---:B------:R-:W-:Y:S08]  /*6ee0*/  HMMA.16816.F32.BF16 R4, R108.reuse, R112, R4 ;  /* 0x000000706c04723c */ /* 0x040ff00000041804 */
[C---:B------:R-:W-:Y:S08]  /*6ef0*/  HMMA.16816.F32.BF16 R8, R108.reuse, R114, R8 ;  /* 0x000000726c08723c */ /* 0x040ff00000041808 */
[C---:B-1----:R-:W-:Y:S08]  /*6f00*/  HMMA.16816.F32.BF16 R12, R108.reuse, R88, R12 ;  /* 0x000000586c0c723c */ /* 0x042ff0000004180c */
        /* <DEDUP_REMOVED lines=19> */
[----:B------:R-:W1:Y:S06]  /*7040*/  LDSM.16.M88.4 R88, [R117+0x4400] ;  /* 0x004400007558783b */ /* 0x000e6c0000000200 */
[----:B------:R-:W3:Y:S01]  /*7050*/  LDSM.16.M88.4 R92, [R117+0x4800] ;  /* 0x00480000755c783b */ /* 0x000ee20000000200 */
        /* <DEDUP_REMOVED lines=11> */
[----:B------:R-:W2:Y:S06]  /*7110*/  LDSM.16.M88.4 R96, [R120+0x5400] ;  /* 0x005400007860783b */ /* 0x000eac0000000200 */
[----:B------:R-:W3:Y:S01]  /*7120*/  LDSM.16.M88.4 R100, [R120+0x5800] ;  /* 0x005800007864783b */ /* 0x000ee20000000200 */
        /* <DEDUP_REMOVED lines=11> */
[----:B------:R-:W1:Y:S06]  /*71e0*/  LDSM.16.M88.4 R88, [R117+0x5400] ;  /* 0x005400007558783b */ /* 0x000e6c0000000200 */
[----:B------:R-:W3:Y:S01]  /*71f0*/  LDSM.16.M88.4 R92, [R117+0x5800] ;  /* 0x00580000755c783b */ /* 0x000ee20000000200 */
[C---:B--2---:R-:W-:Y:S08]  /*7200*/  HMMA.16816.F32.BF16 R4, R96.reuse, R100, R4 ;  /* 0x000000646004723c */ /* 0x044ff00000041804 */
[C---:B------:R-:W-:Y:S08]  /*7210*/  HMMA.16816.F32.BF16 R8, R96.reuse, R102, R8 ;  /* 0x000000666008723c */ /* 0x040ff00000041808 */
[C---:B-1----:R-:W-:Y:S08]  /*7220*/  HMMA.16816.F32.BF16 R12, R96.reuse, R88, R12 ;  /* 0x00000058600c723c */ /* 0x042ff0000004180c */
[----:B------:R-:W-:Y:S01]  /*7230*/  FMUL.FTZ R2, R4, c[0x0][0x2ec] ;  /* 0x0000bb0004027a20 */ /* 0x000fe20000410000 */
[C---:B------:R-:W-:Y:S01]  /*7240*/  HMMA.16816.F32.BF16 R16, R96.reuse, R90, R16 ;  /* 0x0000005a6010723c */ /* 0x040fe20000041810 */
[----:B------:R-:W1:Y:S01]  /*7250*/  LDSM.16.M88.4 R88, [R117+0x5c00] ;  /* 0x005c00007558783b */ /* 0x000e620000000200 */
[----:B------:R-:W-:Y:S04]  /*7260*/  DEPBAR.LE SB0, 0x0 ;  /* 0x000080000000791a */ /* 0x000fe80000000000 */
[----:B------:R2:W1:Y:S01]  /*7270*/  MUFU.TANH R114, R2 ;  /* 0x0000000200727308 */ /* 0x0004620000002400 */
[----:B------:R-:W-:Y:S01]  /*7280*/  BAR.SYNC.DEFER_BLOCKING 0x0 ;  /* 0x0000000000007b1d */ /* 0x000fe20000010000 */
[C---:B---3--:R-:W-:Y:S05]  /*7290*/  HMMA.16816.F32.BF16 R20, R96.reuse, R92, R20 ;  /* 0x0000005c6014723c */ /* 0x048fea0000041814 */
[----:B------:R-:W-:Y:S02]  /*72a0*/  FMUL.FTZ R0, R5, c[0x0][0x2ec] ;  /* 0x0000bb0005007a20 */ /* 0x000fe40000410000 */
[----:B------:R-:W-:Y:S01]  /*72b0*/  FMUL.FTZ R165, R6, c[0x0][0x2ec] ;  /* 0x0000bb0006a57a20 */ /* 0x000fe20000410000 */
[C---:B------:R-:W-:Y:S01]  /*72c0*/  HMMA.16816.F32.BF16 R24, R96.reuse, R94, R24 ;  /* 0x0000005e6018723c */ /* 0x040fe20000041818 */
[----:B------:R3:W1:Y:S03]  /*72d0*/  MUFU.TANH R106, R0 ;  /* 0x00000000006a7308 */ /* 0x0006660000002400 */
[----:B------:R-:W-:Y:S02]  /*72e0*/  FMUL.FTZ R163, R7, c[0x0][0x2ec] ;  /* 0x0000bb0007a37a20 */ /* 0x000fe40000410000 */
[----:B------:R-:W-:Y:S02]  /*72f0*/  FMUL.FTZ R164, R8, c[0x0][0x2ec] ;  /* 0x0000bb0008a47a20 */ /* 0x000fe40000410000 */
[----:B------:R-:W-:Y:S03]  /*7300*/  FMUL.FTZ R162, R12, c[0x0][0x2ec] ;  /* 0x0000bb000ca27a20 */ /* 0x000fe60000410000 */
[----:B------:R-:W2:Y:S01]  /*7310*/  MUFU.TANH R165, R165 ;  /* 0x000000a500a57308 */ /* 0x000ea20000002400 */
[----:B------:R-:W-:Y:S02]  /*7320*/  FMUL.FTZ R160, R13, c[0x0][0x2ec] ;  /* 0x0000bb000da07a20 */ /* 0x000fe40000410000 */
[----:B------:R-:W-:Y:S02]  /*7330*/  FMUL.FTZ R161, R14, c[0x0][0x2ec] ;  /* 0x0000bb000ea17a20 */ /* 0x000fe40000410000 */
[----:B------:R-:W-:Y:S02]  /*7340*/  FMUL.FTZ R159, R15, c[0x0][0x2ec] ;  /* 0x0000bb000f9f7a20 */ /* 0x000fe40000410000 */
[----:B------:R-:W-:Y:S02]  /*7350*/  FMUL.FTZ R158, R16, c[0x0][0x2ec] ;  /* 0x0000bb00109e7a20 */ /* 0x000fe40000410000 */
[----:B------:R-:W-:Y:S01]  /*7360*/  FMUL.FTZ R156, R17, c[0x0][0x2ec] ;  /* 0x0000bb00119c7a20 */ /* 0x000fe20000410000 */
[----:B------:R-:W2:Y:S01]  /*7370*/  MUFU.TANH R163, R163 ;  /* 0x000000a300a37308 */ /* 0x000ea20000002400 */
[----:B------:R-:W-:Y:S02]  /*7380*/  FMUL.FTZ R157, R18, c[0x0][0x2ec] ;  /* 0x0000bb00129d7a20 */ /* 0x000fe40000410000 */
[----:B------:R-:W-:Y:S01]  /*7390*/  FMUL.FTZ R155, R19, c[0x0][0x2ec] ;  /* 0x0000bb00139b7a20 */ /* 0x000fe20000410000 */
[C---:B-1----:R-:W-:Y:S03]  /*73a0*/  HMMA.16816.F32.BF16 R28, R96.reuse, R88, R28 ;  /* 0x00000058601c723c */ /* 0x042fe6000004181c */
[----:B----4-:R-:W-:Y:S02]  /*73b0*/  FMUL.FTZ R150, R20, c[0x0][0x2ec] ;  /* 0x0000bb0014967a20 */ /* 0x010fe40000410000 */
[----:B------:R-:W-:Y:S01]  /*73c0*/  FMUL.FTZ R148, R21, c[0x0][0x2ec] ;  /* 0x0000bb0015947a20 */ /* 0x000fe20000410000 */
[----:B------:R-:W1:Y:S01]  /*73d0*/  MUFU.TANH R164, R164 ;  /* 0x000000a400a47308 */ /* 0x000e620000002400 */
[----:B------:R-:W-:Y:S01]  /*73e0*/  FMUL.FTZ R149, R22, c[0x0][0x2ec] ;  /* 0x0000bb0016957a20 */ /* 0x000fe20000410000 */
[----:B------:R-:W-:Y:S04]  /*73f0*/  HMMA.16816.F32.BF16 R32, R96, R90, R32 ;  /* 0x0000005a6020723c */ /* 0x000fe80000041820 */
[----:B------:R-:W-:Y:S02]  /*7400*/  FMUL.FTZ R151, R23, c[0x0][0x2ec] ;  /* 0x0000bb0017977a20 */ /* 0x000fe40000410000 */
[----:B------:R-:W-:Y:S02]  /*7410*/  FMUL.FTZ R152, R24, c[0x0][0x2ec] ;  /* 0x0000bb0018987a20 */ /* 0x000fe40000410000 */
[----:B------:R-:W4:Y:S01]  /*7420*/  MUFU.TANH R162, R162 ;  /* 0x000000a200a27308 */ /* 0x000f220000002400 */
[----:B------:R-:W-:Y:S03]  /*7430*/  FMUL.FTZ R154, R25, c[0x0][0x2ec] ;  /* 0x0000bb00199a7a20 */ /* 0x000fe60000410000 */
[----:B------:R-:W-:Y:S02]  /*7440*/  FMUL.FTZ R153, R26, c[0x0][0x2ec] ;  /* 0x0000bb001a997a20 */ /* 0x000fe40000410000 */
[----:B------:R-:W-:Y:S02]  /*7450*/  FMUL.FTZ R147, R27, c[0x0][0x2ec] ;  /* 0x0000bb001b937a20 */ /* 0x000fe40000410000 */
[----:B------:R-:W-:Y:S02]  /*7460*/  FMUL.FTZ R141, R28, c[0x0][0x2ec] ;  /* 0x0000bb001c8d7a20 */ /* 0x000fe40000410000 */
[----:B------:R-:W1:Y:S01]  /*7470*/  MUFU.TANH R160, R160 ;  /* 0x000000a000a07308 */ /* 0x000e620000002400 */
[----:B------:R-:W-:Y:S02]  /*7480*/  FMUL.FTZ R146, R29, c[0x0][0x2ec] ;  /* 0x0000bb001d927a20 */ /* 0x000fe40000410000 */
[----:B------:R-:W-:Y:S02]  /*7490*/  FMUL.FTZ R145, R30, c[0x0][0x2ec] ;  /* 0x0000bb001e917a20 */ /* 0x000fe40000410000 */
[----:B-----5:R-:W-:Y:S02]  /*74a0*/  FMUL.FTZ R142, R31, c[0x0][0x2ec] ;  /* 0x0000bb001f8e7a20 */ /* 0x020fe40000410000 */
[----:B------:R-:W-:Y:S02]  /*74b0*/  FMUL.FTZ R143, R32, c[0x0][0x2ec] ;  /* 0x0000bb00208f7a20 */ /* 0x000fe40000410000 */
[----:B------:R-:W-:Y:S01]  /*74c0*/  FMUL.FTZ R144, R33, c[0x0][0x2ec] ;  /* 0x0000bb0021907a20 */ /* 0x000fe20000410000 */
[----:B------:R-:W1:Y:S01]  /*74d0*/  MUFU.TANH R161, R161 ;  /* 0x000000a100a17308 */ /* 0x000e620000002400 */
[----:B------:R-:W-:Y:S02]  /*74e0*/  FMUL.FTZ R86, R34, c[0x0][0x2ec] ;  /* 0x0000bb0022567a20 */ /* 0x000fe40000410000 */
[----:B------:R-:W-:Y:S02]  /*74f0*/  FMUL.FTZ R84, R9, c[0x0][0x2ec] ;  /* 0x0000bb0009547a20 */ /* 0x000fe40000410000 */
[----:B--2---:R-:W-:Y:S02]  /*7500*/  FMUL.FTZ R2, R10, c[0x0][0x2ec] ;  /* 0x0000bb000a027a20 */ /* 0x004fe40000410000 */
[----:B---3--:R-:W-:Y:S02]  /*7510*/  FMUL.FTZ R0, R11, c[0x0][0x2ec] ;  /* 0x0000bb000b007a20 */ /* 0x008fe40000410000 */
[----:B------:R-:W-:Y:S01]  /*7520*/  FMUL.FTZ R35, R35, c[0x0][0x2ec] ;  /* 0x0000bb0023237a20 */ /* 0x000fe20000410000 */
[----:B------:R2:W3:Y:S10]  /*7530*/  MUFU.TANH R113, R84 ;  /* 0x0000005400717308 */ /* 0x0004f40000002400 */
        /* <DEDUP_REMOVED lines=24> */
.L_x_889:
[----:B-1----:R-:W-:Y:S01]  /*76c0*/  FMNMX.FTZ R5, R114, R87, !PT ;  /* 0x0000005772057209 */ /* 0x002fe20007810000 */
        /* <DEDUP_REMOVED lines=33> */
[----:B------:R-:W-:Y:S01]  /*78e0*/  LDSM.16.MT88.4 R12, [R118+0x6000] ;  /* 0x00600000760c783b */ /* 0x000fe20000004200 */
[----:B------:R-:W-:Y:S07]  /*78f0*/  IADD3 R136, R136, -0x1, RZ ;  /* 0xffffffff88887810 */ /* 0x000fee0007ffe0ff */
        /* <DEDUP_REMOVED lines=10> */
[C---:B------:R-:W-:Y:S02]  /*79a0*/  FMUL.FTZ R97, R2.reuse, c[0x0][0x23c] ;  /* 0x00008f0002617a20 */ /* 0x040fe40000410000 */
[----:B------:R-:W-:Y:S01]  /*79b0*/  FADD.FTZ R4, -R2, R87 ;  /* 0x0000005702047221 */ /* 0x000fe20000010100 */
[----:B------:R-:W-:Y:S02]  /*79c0*/  MOV R87, R2 ;  /* 0x0000000200577202 */ /* 0x000fe40000000f00 */
[----:B------:R-:W-:Y:S01]  /*79d0*/  FSEL R97, R97, RZ, P0 ;  /* 0x000000ff61617208 */ /* 0x000fe20000000000 */
[----:B------:R-:W-:Y:S01]  /*79e0*/  FMUL.FTZ R84, R4, c[0x0][0x23c] ;  /* 0x00008f0004547a20 */ /* 0x000fe20000410000 */
[C---:B------:R-:W-:Y:S01]  /*79f0*/  FSETP.NEU.FTZ.AND P0, PT, R0.reuse, -INF , PT ;  /* 0xff8000000000780b */ /* 0x040fe20003f1d000 */
        /* <DEDUP_REMOVED lines=36> */
[C---:B------:R-:W-:Y:S01]  /*7c40*/  FMUL.FTZ R25, R84.reuse, R61 ;  /* 0x0000003d54197220 */ /* 0x040fe20000410000 */
[----:B------:R-:W3:Y:S01]  /*7c50*/  LDSM.16.MT88.4 R68, [R116+0x7000] ;  /* 0x007000007444783b */ /* 0x000ee20000004200 */
[----:B------:R-:W-:Y:S01]  /*7c60*/  FMUL.FTZ R26, R3, R62 ;  /* 0x0000003e031a7220 */ /* 0x000fe20000410000 */
[----:B-1----:R-:W-:Y:S01]  /*7c70*/  F2FP.BF16.PACK_AB R80, R89, R90 ;  /* 0x0000005a5950723e */ /* 0x002fe200000010ff */
[C---:B------:R-:W-:Y:S02]  /*7c80*/  FMUL.FTZ R27, R3.reuse, R63 ;  /* 0x0000003f031b7220 */ /* 0x040fe40000410000 */
[C---:B------:R-:W-:Y:S02]  /*7c90*/  FMUL.FTZ R32, R84.reuse, R52 ;  /* 0x0000003454207220 */ /* 0x040fe40000410000 */
[C---:B------:R-:W-:Y:S01]  /*7ca0*/  FMUL.FTZ R33, R84.reuse, R53 ;  /* 0x0000003554217220 */ /* 0x040fe20000410000 */
[----:B------:R-:W-:Y:S01]  /*7cb0*/  MUFU.EX2 R95, R95 ;  /* 0x0000005f005f7308 */ /* 0x000fe20000000800 */
[----:B------:R-:W1:Y:S01]  /*7cc0*/  LDSM.16.MT88.4 R60, [R118+0x8000] ;  /* 0x00800000763c783b */ /* 0x000e620000004200 */
[C---:B------:R-:W-:Y:S02]  /*7cd0*/  FMUL.FTZ R34, R3.reuse, R54 ;  /* 0x0000003603227220 */ /* 0x040fe40000410000 */
[C---:B------:R-:W-:Y:S02]  /*7ce0*/  FMUL.FTZ R35, R3.reuse, R55 ;  /* 0x0000003703237220 */ /* 0x040fe40000410000 */
[C---:B------:R-:W-:Y:S02]  /*7cf0*/  FMUL.FTZ R36, R84.reuse, R36 ;  /* 0x0000002454247220 */ /* 0x040fe40000410000 */
[----:B------:R-:W-:Y:S01]  /*7d00*/  FMUL.FTZ R37, R84, R37 ;  /* 0x0000002554257220 */ /* 0x000fe20000410000 */
[----:B------:R-:W4:Y:S01]  /*7d10*/  LDSM.16.MT88.4 R52, [R116+0x8000] ;  /* 0x008000007434783b */ /* 0x000f220000004200 */
[----:B------:R-:W5:Y:S01]  /*7d20*/  MUFU.EX2 R94, R94 ;  /* 0x0000005e005e7308 */ /* 0x000f620000000800 */
[C---:B------:R-:W-:Y:S02]  /*7d30*/  FMUL.FTZ R38, R3.reuse, R38 ;  /* 0x0000002603267220 */ /* 0x040fe40000410000 */
[C---:B------:R-:W-:Y:S01]  /*7d40*/  FMUL.FTZ R39, R3.reuse, R39 ;  /* 0x0000002703277220 */ /* 0x040fe20000410000 */
[----:B--2---:R-:W-:Y:S01]  /*7d50*/  F2FP.BF16.PACK_AB R81, R88, R91 ;  /* 0x0000005b5851723e */ /* 0x004fe200000010ff */
[C---:B------:R-:W-:Y:S02]  /*7d60*/  FMUL.FTZ R40, R84.reuse, R40 ;  /* 0x0000002854287220 */ /* 0x040fe40000410000 */
[----:B------:R-:W-:Y:S02]  /*7d70*/  FMUL.FTZ R41, R84, R41 ;  /* 0x0000002954297220 */ /* 0x000fe40000410000 */
[C---:B------:R-:W-:Y:S01]  /*7d80*/  FMUL.FTZ R42, R3.reuse, R42 ;  /* 0x0000002a032a7220 */ /* 0x040fe20000410000 */
[----:B------:R-:W-:Y:S01]  /*7d90*/  MUFU.EX2 R93, R93 ;  /* 0x0000005d005d7308 */ /* 0x000fe20000000800 */
[----:B------:R-:W-:Y:S02]  /*7da0*/  FMUL.FTZ R43, R3, R43 ;  /* 0x0000002b032b7220 */ /* 0x000fe40000410000 */
[--C-:B------:R-:W-:Y:S02]  /*7db0*/  FFMA.FTZ R102, R156, c[0x0][0x23c], -R97.reuse ;  /* 0x00008f009c667a23 */ /* 0x100fe40000010861 */
[--C-:B------:R-:W-:Y:S02]  /*7dc0*/  FFMA.FTZ R104, R157, c[0x0][0x23c], -R96.reuse ;  /* 0x00008f009d687a23 */ /* 0x100fe40000010860 */
[--C-:B------:R-:W-:Y:S02]  /*7dd0*/  FFMA.FTZ R105, R155, c[0x0][0x23c], -R96.reuse ;  /* 0x00008f009b697a23 */ /* 0x100fe40000010860 */
[C---:B------:R-:W-:Y:S01]  /*7de0*/  FMUL.FTZ R44, R84.reuse, R44 ;  /* 0x0000002c542c7220 */ /* 0x040fe20000410000 */
[----:B------:R-:W2:Y:S01]  /*7df0*/  MUFU.EX2 R92, R92 ;  /* 0x0000005c005c7308 */ /* 0x000ea20000000800 */
[----:B------:R-:W-:Y:S02]  /*7e00*/  FMUL.FTZ R45, R84, R45 ;  /* 0x0000002d542d7220 */ /* 0x000fe40000410000 */
[C---:B------:R-:W-:Y:S01]  /*7e10*/  FMUL.FTZ R46, R3.reuse, R46 ;  /* 0x0000002e032e7220 */ /* 0x040fe20000410000 */
[----:B-----5:R-:W-:Y:S01]  /*7e20*/  F2FP.BF16.PACK_AB R82, R94, R95 ;  /* 0x0000005f5e52723e */ /* 0x020fe200000010ff */
        /* <DEDUP_REMOVED lines=9> */
[----:B------:R-:W5:Y:S01]  /*7ec0*/  MUFU.EX2 R99, R99 ;  /* 0x0000006300637308 */ /* 0x000f620000000800 */
[--C-:B------:R-:W-:Y:S02]  /*7ed0*/  FFMA.FTZ R111, R151, c[0x0][0x23c], -R96.reuse ;  /* 0x00008f00976f7a23 */ /* 0x100fe40000010860 */
[--C-:B------:R-:W-:Y:S01]  /*7ee0*/  FFMA.FTZ R110, R152, c[0x0][0x23c], -R97.reuse ;  /* 0x00008f00986e7a23 */ /* 0x100fe20000010861 */
[----:B--2---:R-:W-:Y:S01]  /*7ef0*/  F2FP.BF16.PACK_AB R83, R92, R93 ;  /* 0x0000005d5c53723e */ /* 0x004fe200000010ff */
[----:B------:R-:W-:Y:S02]  /*7f00*/  FFMA.FTZ R107, R154, c[0x0][0x23c], -R97 ;  /* 0x00008f009a6b7a23 */ /* 0x000fe40000010861 */
[--C-:B------:R-:W-:Y:S02]  /*7f10*/  FFMA.FTZ R112, R153, c[0x0][0x23c], -R96.reuse ;  /* 0x00008f0099707a23 */ /* 0x100fe40000010860 */
[----:B------:R-:W-:Y:S01]  /*7f20*/  FFMA.FTZ R113, R147, c[0x0][0x23c], -R96 ;  /* 0x00008f0093717a23 */ /* 0x000fe20000010860 */
[----:B------:R-:W-:Y:S01]  /*7f30*/  MUFU.EX2 R106, R106 ;  /* 0x0000006a006a7308 */ /* 0x000fe20000000800 */
[C---:B------:R-:W-:Y:S05]  /*7f40*/  HMMA.16816.F32.BF16 R4, R80.reuse, R12, R4 ;  /* 0x0000000c5004723c */ /* 0x040fea0000041804 */
[C---:B------:R-:W-:Y:S02]  /*7f50*/  FFMA.FTZ R90, R84.reuse, R137, R90 ;  /* 0x00000089545a7223 */ /* 0x040fe4000001005a */
[C---:B------:R-:W-:Y:S01]  /*7f60*/  FMUL.FTZ R12, R84.reuse, R72 ;  /* 0x00000048540c7220 */ /* 0x040fe20000410000 */
[C---:B------:R-:W-:Y:S01]  /*7f70*/  HMMA.16816.F32.BF16 R8, R80.reuse, R14, R8 ;  /* 0x0000000e5008723c */ /* 0x040fe20000041808 */
[----:B------:R-:W-:Y:S03]  /*7f80*/  MUFU.EX2 R100, R100 ;  /* 0x0000006400647308 */ /* 0x000fe60000000800 */
[----:B------:R-:W-:Y:S02]  /*7f90*/  FMUL.FTZ R13, R84, R73 ;  /* 0x00000049540d7220 */ /* 0x000fe40000410000 */
[C---:B------:R-:W-:Y:S02]  /*7fa0*/  FFMA.FTZ R91, R3.reuse, R140, R91 ;  /* 0x0000008c035b7223 */ /* 0x040fe4000001005b */
        /* <DEDUP_REMOVED lines=8> */
[--C-:B------:R-:W-:Y:S02]  /*8030*/  FFMA.FTZ R142, R142, c[0x0][0x23c], -R96.reuse ;  /* 0x00008f008e8e7a23 */ /* 0x100fe40000010860 */
        /* <DEDUP_REMOVED lines=10> */
[----:B------:R-:W-:Y:S03]  /*80e0*/  FFMA.FTZ R97, R144, c[0x0][0x23c], -R97 ;  /* 0x00008f0090617a23 */ /* 0x000fe60000010861 */
[C---:B------:R-:W-:Y:S06]  /*80f0*/  HMMA.16816.F32.BF16 R20, R80.reuse, R28, R20 ;  /* 0x0000001c5014723c */ /* 0x040fec0000041814 */
[----:B------:R-:W-:Y:S01]  /*8100*/  MUFU.EX2 R111, R111 ;  /* 0x0000006f006f7308 */ /* 0x000fe20000000800 */
[C---:B------:R-:W-:Y:S01]  /*8110*/  FMUL.FTZ R28, R84.reuse, R56 ;  /* 0x00000038541c7220 */ /* 0x040fe20000410000 */
[C---:B------:R-:W-:Y:S04]  /*8120*/  HMMA.16816.F32.BF16 R24, R80.reuse, R30, R24 ;  /* 0x0000001e5018723c */ /* 0x040fe80000041818 */
[----:B------:R-:W-:Y:S02]  /*8130*/  FMUL.FTZ R29, R84, R57 ;  /* 0x00000039541d7220 */ /* 0x000fe40000410000 */
[----:B------:R-:W-:Y:S02]  /*8140*/  FADD.FTZ R84, R88, R91 ;  /* 0x0000005b58547221 */ /* 0x000fe40000010000 */
[C---:B------:R-:W-:Y:S01]  /*8150*/  FMUL.FTZ R30, R3.reuse, R58 ;  /* 0x0000003a031e7220 */ /* 0x040fe20000410000 */
[----:B------:R-:W1:Y:S03]  /*8160*/  MUFU.EX2 R102, R102 ;  /* 0x0000006600667308 */ /* 0x000e660000000800 */
[----:B------:R-:W-:Y:S02]  /*8170*/  FMUL.FTZ R31, R3, R59 ;  /* 0x0000003b031f7220 */ /* 0x000fe40000410000 */
[----:B------:R-:W2:Y:S01]  /*8180*/  LDSM.16.MT88.4 R56, [R118+0x6400] ;  /* 0x006400007638783b */ /* 0x000ea20000004200 */
[----:B------:R-:W-:Y:S04]  /*8190*/  FADD.FTZ R3, R93, R84 ;  /* 0x000000545d037221 */ /* 0x000fe80000010000 */
[C---:B---3--:R-:W-:Y:S01]  /*81a0*/  HMMA.16816.F32.BF16 R28, R80.reuse, R68, R28 ;  /* 0x00000044501c723c */ /* 0x048fe2000004181c */
[----:B------:R-:W-:Y:S02]  /*81b0*/  MUFU.EX2 R110, R110 ;  /* 0x0000006e006e7308 */ /* 0x000fe40000000800 */
[----:B------:R-:W-:Y:S05]  /*81c0*/  FADD.FTZ R3, R92, R3 ;  /* 0x000000035c037221 */ /* 0x000fea0000010000 */
[C---:B------:R-:W-:Y:S01]  /*81d0*/  HMMA.16816.F32.BF16 R32, R80.reuse, R70, R32 ;  /* 0x000000465020723c */ /* 0x040fe20000041820 */
[----:B------:R-:W-:Y:S02]  /*81e0*/  LDSM.16.MT88.4 R68, [R116+0x6c00] ;  /* 0x006c00007444783b */ /* 0x000fe40000004200 */
[----:B------:R-:W-:Y:S05]  /*81f0*/  MUFU.EX2 R107, R107 ;  /* 0x0000006b006b7308 */ /* 0x000fea0000000800 */
[C---:B-1----:R-:W-:Y:S05]  /*8200*/  HMMA.16816.F32.BF16 R36, R80.reuse, R60, R36 ;  /* 0x0000003c5024723c */ /* 0x042fea0000041824 */
[----:B------:R-:W-:Y:S03]  /*8210*/  MUFU.EX2 R104, R104 ;  /* 0x0000006800687308 */ /* 0x000fe60000000800 */
[C---:B------:R-:W-:Y:S01]  /*8220*/  HMMA.16816.F32.BF16 R40, R80.reuse, R62, R40 ;  /* 0x0000003e5028723c */ /* 0x040fe20000041828 */
[----:B------:R-:W1:Y:S06]  /*8230*/  LDSM.16.MT88.4 R60, [R116+0x6400] ;  /* 0x00640000743c783b */ /* 0x000e6c0000004200 */
[----:B------:R-:W3:Y:S01]  /*8240*/  MUFU.EX2 R105, R105 ;  /* 0x0000006900697308 */ /* 0x000ee20000000800 */
[C---:B----4-:R-:W-:Y:S07]  /*8250*/  HMMA.16816.F32.BF16 R44, R80.reuse, R52, R44 ;  /* 0x00000034502c723c */ /* 0x050fee000004182c */
[----:B-----5:R-:W-:Y:S01]  /*8260*/  F2FP.BF16.PACK_AB R52, R99, R98 ;  /* 0x000000626334723e */ /* 0x020fe200000010ff */
[----:B------:R-:W-:Y:S01]  /*8270*/  HMMA.16816.F32.BF16 R48, R80, R54, R48 ;  /* 0x000000365030723c */ /* 0x000fe20000041830 */
[----:B------:R-:W-:Y:S03]  /*8280*/  MUFU.EX2 R112, R112 ;  /* 0x0000007000707308 */ /* 0x000fe60000000800 */
[C---:B--2---:R-:W-:Y:S01]  /*8290*/  F2FP.BF16.PACK_AB R53, R101.reuse, R100 ;  /* 0x000000646535723e */ /* 0x044fe200000010ff */
[----:B------:R-:W-:Y:S01]  /*82a0*/  FADD.FTZ R100, R100, R3 ;  /* 0x0000000364647221 */ /* 0x000fe20000010000 */
[----:B------:R-:W-:Y:S02]  /*82b0*/  MOV R3, R0 ;  /* 0x0000000000037202 */ /* 0x000fe40000000f00 */
[----:B------:R-:W-:Y:S01]  /*82c0*/  F2FP.BF16.PACK_AB R54, R102, R103 ;  /* 0x000000676636723e */ /* 0x000fe200000010ff */
[----:B------:R-:W-:Y:S02]  /*82d0*/  FADD.FTZ R101, R101, R100 ;  /* 0x0000006465657221 */ /* 0x000fe40000010000 */
[----:B------:R-:W-:Y:S01]  /*82e0*/  MUFU.EX2 R113, R113 ;  /* 0x0000007100717308 */ /* 0x000fe20000000800 */
[C---:B---3--:R-:W-:Y:S01]  /*82f0*/  F2FP.BF16.PACK_AB R55, R105.reuse, R104 ;  /* 0x000000686937723e */ /* 0x048fe200000010ff */
[----:B------:R-:W-:Y:S04]  /*8300*/  FADD.FTZ R104, R104, R101 ;  /* 0x0000006568687221 */ /* 0x000fe80000010000 */
[----:B------:R-:W-:Y:S04]  /*8310*/  FADD.FTZ R105, R105, R104 ;  /* 0x0000006869697221 */ /* 0x000fe80000010000 */
[----:B------:R-:W-:Y:S01]  /*8320*/  MUFU.EX2 R115, R115 ;  /* 0x0000007300737308 */ /* 0x000fe20000000800 */
[C---:B------:R-:W-:Y:S08]  /*8330*/  HMMA.16816.F32.BF16 R4, R52.reuse, R56, R4 ;  /* 0x000000383404723c */ /* 0x040ff00000041804 */
[C---:B------:R-:W-:Y:S01]  /*8340*/  HMMA.16816.F32.BF16 R8, R52.reuse, R58, R8 ;  /* 0x0000003a3408723c */ /* 0x040fe20000041808 */
[----:B------:R-:W2:Y:S01]  /*8350*/  LDSM.16.MT88.4 R56, [R118+0x7400] ;  /* 0x007400007638783b */ /* 0x000ea20000004200 */
[----:B------:R-:W3:Y:S06]  /*8360*/  MUFU.EX2 R114, R114 ;  /* 0x0000007200727308 */ /* 0x000eec0000000800 */
[C---:B-1----:R-:W-:Y:S04]  /*8370*/  HMMA.16816.F32.BF16 R12, R52.reuse, R60, R12 ;  /* 0x0000003c340c723c */ /* 0x042fe8000004180c */
[----:B------:R-:W-:Y:S04]  /*8380*/  MUFU.EX2 R141, R141 ;  /* 0x0000008d008d7308 */ /* 0x000fe80000000800 */
[C---:B------:R-:W-:Y:S01]  /*8390*/  HMMA.16816.F32.BF16 R16, R52.reuse, R62, R16 ;  /* 0x0000003e3410723c */ /* 0x040fe20000041810 */
[----:B------:R-:W1:Y:S05]  /*83a0*/  LDSM.16.MT88.4 R60, [R116+0x7400] ;  /* 0x00740000743c783b */ /* 0x000e6a0000004200 */
[----:B------:R-:W4:Y:S01]  /*83b0*/  MUFU.EX2 R142, R142 ;  /* 0x0000008e008e7308 */ /* 0x000f220000000800 */
[----:B---3--:R-:W-:Y:S09]  /*83c0*/  F2FP.BF16.PACK_AB R88, R114, R115 ;  /* 0x000000737258723e */ /* 0x008ff200000010ff */
[----:B------:R-:W-:Y:S01]  /*83d0*/  MUFU.EX2 R143, R143 ;  /* 0x0000008f008f7308 */ /* 0x000fe20000000800 */
[C---:B--2---:R-:W-:Y:S09]  /*83e0*/  HMMA.16816.F32.BF16 R20, R52.reuse, R56, R20 ;  /* 0x000000383414723c */ /* 0x044ff20000041814 */
[----:B------:R-:W2:Y:S01]  /*83f0*/  MUFU.EX2 R144, R97 ;  /* 0x0000006100907308 */ /* 0x000ea20000000800 */
[C---:B------:R-:W-:Y:S01]  /*8400*/  HMMA.16816.F32.BF16 R24, R52.reuse, R58, R24 ;  /* 0x0000003a3418723c */ /* 0x040fe20000041818 */
[----:B------:R-:W3:Y:S08]  /*8410*/  LDSM.16.MT88.4 R56, [R118+0x8400] ;  /* 0x008400007638783b */ /* 0x000ef00000004200 */
[----:B------:R5:W-:Y:S01]  /*8420*/  MUFU.EX2 R85, R86 ;  /* 0x0000005600557308 */ /* 0x000be20000000800 */
[C---:B-1----:R-:W-:Y:S09]  /*8430*/  HMMA.16816.F32.BF16 R28, R52.reuse, R60, R28 ;  /* 0x0000003c341c723c */ /* 0x042ff2000004181c */
[----:B------:R-:W1:Y:S01]  /*8440*/  MUFU.EX2 R96, R96 ;  /* 0x0000006000607308 */ /* 0x000e620000000800 */
[C---:B------:R-:W-:Y:S01]  /*8450*/  HMMA.16816.F32.BF16 R32, R52.reuse, R62, R32 ;  /* 0x0000003e3420723c */ /* 0x040fe20000041820 */
[----:B------:R-:W3:Y:S02]  /*8460*/  LDSM.16.MT88.4 R60, [R116+0x8400] ;  /* 0x00840000743c783b */ /* 0x000ee40000004200 */
[----:B-----5:R-:W-:Y:S01]  /*8470*/  FADD.FTZ R86, R89, R90 ;  /* 0x0000005a59567221 */ /* 0x020fe20000010000 */
[----:B----4-:R-:W-:Y:S02]  /*8480*/  F2FP.BF16.PACK_AB R89, R142, R141 ;  /* 0x0000008d8e59723e */ /* 0x010fe400000010ff */
[----:B--2---:R-:W-:Y:S01]  /*8490*/  F2FP.BF16.PACK_AB R90, R144, R143 ;  /* 0x0000008f905a723e */ /* 0x004fe200000010ff */
[----:B------:R-:W-:Y:S05]  /*84a0*/  FADD.FTZ R95, R95, R86 ;  /* 0x000000565f5f7221 */ /* 0x000fea0000010000 */
[----:B------:R-:W-:Y:S01]  /*84b0*/  FADD.FTZ R95, R94, R95 ;  /* 0x0000005f5e5f7221 */ /* 0x000fe20000010000 */
[----:B-1----:R-:W-:Y:S03]  /*84c0*/  F2FP.BF16.PACK_AB R91, R96, R85 ;  /* 0x00000055605b723e */ /* 0x002fe600000010ff */
[----:B------:R-:W-:Y:S01]  /*84d0*/  FADD.FTZ R98, R98, R95 ;  /* 0x0000005f62627221 */ /* 0x000fe20000010000 */
[C---:B---3--:R-:W-:Y:S03]  /*84e0*/  HMMA.16816.F32.BF16 R36, R52.reuse, R56, R36 ;  /* 0x000000383424723c */ /* 0x048fe60000041824 */
[----:B------:R-:W-:Y:S04]  /*84f0*/  FADD.FTZ R98, R99, R98 ;  /* 0x0000006263627221 */ /* 0x000fe80000010000 */
[----:B------:R-:W-:Y:S01]  /*8500*/  FADD.FTZ R103, R103, R98 ;  /* 0x0000006267677221 */ /* 0x000fe20000010000 */
[C---:B------:R-:W-:Y:S01]  /*8510*/  HMMA.16816.F32.BF16 R40, R52.reuse, R58, R40 ;  /* 0x0000003a3428723c */ /* 0x040fe20000041828 */
[----:B------:R-:W1:Y:S03]  /*8520*/  LDSM.16.MT88.4 R56, [R118+0x6800] ;  /* 0x006800007638783b */ /* 0x000e660000004200 */
[----:B------:R-:W-:Y:S04]  /*8530*/  FADD.FTZ R103, R102, R103 ;  /* 0x0000006766677221 */ /* 0x000fe80000010000 */
[C---:B------:R-:W-:Y:S08]  /*8540*/  HMMA.16816.F32.BF16 R44, R52.reuse, R60, R44 ;  /* 0x0000003c342c723c */ /* 0x040ff0000004182c */
[----:B------:R-:W-:Y:S01]  /*8550*/  HMMA.16816.F32.BF16 R48, R52, R62, R48 ;  /* 0x0000003e3430723c */ /* 0x000fe20000041830 */
[----:B------:R-:W2:Y:S06]  /*8560*/  LDSM.16.MT88.4 R60, [R116+0x6800] ;  /* 0x00680000743c783b */ /* 0x000eac0000004200 */
        /* <DEDUP_REMOVED lines=10> */
[C---:B-1----:R-:W-:Y:S03]  /*8610*/  HMMA.16816.F32.BF16 R4, R52.reuse, R56, R4 ;  /* 0x000000383404723c */ /* 0x042fe60000041804 */
[----:B------:R-:W-:Y:S04]  /*8620*/  FADD.FTZ R115, R115, R110 ;  /* 0x0000006e73737221 */ /* 0x000fe80000010000 */
[----:B------:R-:W-:Y:S01]  /*8630*/  FADD.FTZ R114, R114, R115 ;  /* 0x0000007372727221 */ /* 0x000fe20000010000 */
[C---:B------:R-:W-:Y:S01]  /*8640*/  HMMA.16816.F32.BF16 R8, R52.reuse, R58, R8 ;  /* 0x0000003a3408723c */ /* 0x040fe20000041808 */
[----:B------:R-:W1:Y:S03]  /*8650*/  LDSM.16.MT88.4 R56, [R118+0x7800] ;  /* 0x007800007638783b */ /* 0x000e660000004200 */
[----:B------:R-:W-:Y:S04]  /*8660*/  FADD.FTZ R137, R143, R114 ;  /* 0x000000728f897221 */ /* 0x000fe80000010000 */
[C---:B--2---:R-:W-:Y:S04]  /*8670*/  HMMA.16816.F32.BF16 R12, R52.reuse, R60, R12 ;  /* 0x0000003c340c723c */ /* 0x044fe8000004180c */
[----:B------:R-:W-:Y:S04]  /*8680*/  FADD.FTZ R137, R144, R137 ;  /* 0x0000008990897221 */ /* 0x000fe80000010000 */
        /* <DEDUP_REMOVED lines=13> */
[----:B------:R-:W2:Y:S07]  /*8760*/  LDSM.16.MT88.4 R52, [R116+0x7c00] ;  /* 0x007c00007434783b */ /* 0x000eae0000004200 */
[C---:B------:R-:W-:Y:S01]  /*8770*/  HMMA.16816.F32.BF16 R80, R88.reuse, R76, R4 ;  /* 0x0000004c5850723c */ /* 0x040fe20000041804 */
[----:B------:R-:W3:Y:S07]  /*8780*/  LDSM.16.MT88.4 R4, [R118+0x8c00] ;  /* 0x008c00007604783b */ /* 0x000eee0000004200 */
[C---:B------:R-:W-:Y:S01]  /*8790*/  HMMA.16816.F32.BF16 R76, R88.reuse, R78, R8 ;  /* 0x0000004e584c723c */ /* 0x040fe20000041808 */
[----:B------:R-:W4:Y:S07]  /*87a0*/  LDSM.16.MT88.4 R8, [R116+0x8c00] ;  /* 0x008c00007408783b */ /* 0x000f2e0000004200 */
[C---:B------:R-:W-:Y:S08]  /*87b0*/  HMMA.16816.F32.BF16 R72, R88.reuse, R68, R12 ;  /* 0x000000445848723c */ /* 0x040ff0000004180c */
        /* <DEDUP_REMOVED lines=16> */
.L_x_887:
        /* <DEDUP_REMOVED lines=132> */
[----:B------:R-:W-:Y:S04]  /*9100*/  STS [R15], R76 ;  /* 0x0000004c0f007388 */ /* 0x000fe80000000800 */
[----:B------:R-:W-:Y:S01]  /*9110*/  STS [R15+0x200], R78 ;  /* 0x0002004e0f007388 */ /* 0x000fe20000000800 */
[----:B-1----:R-:W-:-:S03]  /*9120*/  ISETP.NE.AND P1, PT, R12, RZ, PT ;  /* 0x000000ff0c00720c */ /* 0x002fc60003f25270 */
[----:B------:R-:W1:Y:S04]  /*9130*/  S2R R9, SR_CTAID.Y ;  /* 0x0000000000097919 */ /* 0x000e680000002600 */
[----:B------:R-:W-:Y:S01]  /*9140*/  STS [R19], R72 ;  /* 0x0000004813007388 */ /* 0x000fe20000000800 */
        /* <DEDUP_REMOVED lines=11> */
[----:B------:R-:W-:Y:S04]  /*9200*/  STS [R17+0x1000], R64 ;  /* 0x0010004011007388 */ /* 0x000fe80000000800 */
[----:B------:R-:W-:Y:S01]  /*9210*/  STS [R17+0x1200], R66 ;  /* 0x0012004211007388 */ /* 0x000fe20000000800 */
[----:B-1----:R-:W-:Y:S01]  /*9220*/  @!P0 SHF.R.S32.HI R16, RZ, 0x1f, R9 ;  /* 0x0000001fff108819 */ /* 0x002fe20000011409 */
[----:B------:R-:W-:Y:S02]  /*9230*/  @!P5 IMAD R43, R9, c[0x0][0x214], RZ ;  /* 0x00008500092bda24 */ /* 0x000fe400078e02ff */
[----:B------:R-:W-:Y:S02]  /*9240*/  STS [R15+0x1000], R60 ;  /* 0x0010003c0f007388 */ /* 0x000fe40000000800 */
[----:B------:R-:W-:Y:S01]  /*9250*/  @!P0 IMAD R16, R16, c[0x0][0x1e0], RZ ;  /* 0x0000780010108a24 */ /* 0x000fe200078e02ff */
[----:B------:R-:W-:Y:S01]  /*9260*/  @!P5 SEL R43, R43, R122, !P0 ;  /* 0x0000007a2b2bd207 */ /* 0x000fe20004000000 */
[----:B------:R-:W-:Y:S02]  /*9270*/  STS [R15+0x1200], R62 ;  /* 0x0012003e0f007388 */ /* 0x000fe40000000800 */
[----:B------:R-:W-:-:S02]  /*9280*/  @!P0 IMAD R41, R9, c[0x0][0x1e4], R16 ;  /* 0x0000790009298a24 */ /* 0x000fc400078e0210 */
        /* <DEDUP_REMOVED lines=12> */
[----:B------:R-:W-:Y:S01]  /*9350*/  BAR.SYNC.DEFER_BLOCKING 0x0 ;  /* 0x0000000000007b1d */ /* 0x000fe20000010000 */
[----:B-1----:R-:W-:Y:S01]  /*9360*/  @P1 MOV R40, 0x1 ;  /* 0x0000000100281802 */ /* 0x002fe20000000f00 */
[----:B------:R-:W-:Y:S01]  /*9370*/  @!P1 IMAD R40, R14, c[0x0][0x1c0], RZ ;  /* 0x000070000e289a24 */ /* 0x000fe200078e02ff */
[----:B--2---:R-:W-:-:S03]  /*9380*/  SHF.R.S32.HI R42, RZ, 0x1f, R13 ;  /* 0x0000001fff2a7819 */ /* 0x004fc6000001140d */
[----:B------:R-:W1:Y:S01]  /*9390*/  S2R R12, SR_CTAID.X ;  /* 0x00000000000c7919 */ /* 0x000e620000002500 */
[C---:B------:R-:W-:Y:S02]  /*93a0*/  IMAD R40, R9.reuse, R40, RZ ;  /* 0x0000002809287224 */ /* 0x040fe400078e02ff */
[----:B---3--:R-:W-:Y:S01]  /*93b0*/  @!P0 IMAD.WIDE.U32 R44, R9, c[0x0][0x1e0], RZ ;  /* 0x00007800092c8a25 */ /* 0x008fe200078e00ff */
[----:B------:R-:W2:Y:S01]  /*93c0*/  S2R R15, SR_CTAID.Z ;  /* 0x00000000000f7919 */ /* 0x000ea20000002700 */
[----:B------:R-:W-:Y:S02]  /*93d0*/  LEA.HI R42, R42, R13, RZ, 0x2 ;  /* 0x0000000d2a2a7211 */ /* 0x000fe400078f10ff */
[----:B------:R-:W-:Y:S01]  /*93e0*/  @!P0 IMAD.MOV.U32 R7, RZ, RZ, R44 ;  /* 0x000000ffff078224 */ /* 0x000fe200078e002c */
[----:B------:R-:W-:Y:S01]  /*93f0*/  @!P0 IADD3 R6, R45, R41, RZ ;  /* 0x000000292d068210 */ /* 0x000fe20007ffe0ff */
[----:B------:R-:W-:Y:S01]  /*9400*/  @P3 FMUL.FTZ R41, R4, 0.69314718246459960938 ;  /* 0x3f31721804293820 */ /* 0x000fe20000410000 */
[----:B------:R-:W-:Y:S01]  /*9410*/  LOP3.LUT R42, R42, 0xffffffc, RZ, 0xc0, !PT ;  /* 0x0ffffffc2a2a7812 */ /* 0x000fe200078ec0ff */
[----:B------:R-:W-:Y:S01]  /*9420*/  CS2R R44, SRZ ;  /* 0x00000000002c7805 */ /* 0x000fe2000001ff00 */
[----:B------:R-:W-:-:S02]  /*9430*/  SEL R40, R40, RZ, P5 ;  /* 0x000000ff28287207 */ /* 0x000fc40002800000 */
[----:B------:R-:W-:Y:S01]  /*9440*/  LOP3.LUT P0, RZ, R8, 0x3, RZ, 0xc0, !PT ;  /* 0x0000000308ff7812 */ /* 0x000fe2000780c0ff */
[----:B------:R-:W-:Y:S01]  /*9450*/  IMAD.IADD R42, R13, 0x1, -R42 ;  /* 0x000000010d2a7824 */ /* 0x000fe200078e0a2a */
[----:B------:R-:W-:Y:S01]  /*9460*/  @!P5 MOV R44, R43 ;  /* 0x0000002b002cd202 */ /* 0x000fe20000000f00 */
[----:B------:R4:W3:Y:S01]  /*9470*/  LDS.128 R32, [R124] ;  /* 0x000000007c207984 */ /* 0x0008e20000000c00 */
[----:B------:R-:W-:Y:S02]  /*9480*/  @!P5 SHF.R.S32.HI R45, RZ, 0x1f, R43 ;  /* 0x0000001fff2dd819 */ /* 0x000fe4000001142b */
[----:B------:R-:W-:Y:S01]  /*9490*/  MOV R9, 0x7f800000 ;  /* 0x7f80000000097802 */ /* 0x000fe20000000f00 */
[----:B------:R4:W3:Y:S01]  /*94a0*/  LDS.128 R28, [R124+0x800] ;  /* 0x000800007c1c7984 */ /* 0x0008e20000000c00 */
[----:B------:R-:W-:Y:S01]  /*94b0*/  @P4 FFMA.FTZ R9, R2, c[0x0][0x238], R5 ;  /* 0x00008e0002094a23 */ /* 0x000fe20000010005 */
[----:B------:R-:W-:Y:S01]  /*94c0*/  LEA R42, R42, R123, 0x4 ;  /* 0x0000007b2a2a7211 */ /* 0x000fe200078e20ff */
[----:B-1----:R-:W-:Y:S01]  /*94d0*/  IMAD R8, R12, R3, RZ ;  /* 0x000000030c087224 */ /* 0x002fe200078e02ff */
[----:B------:R4:W1:Y:S01]  /*94e0*/  LDS.128 R24, [R124+0x1000] ;  /* 0x001000007c187984 */ /* 0x0008620000000c00 */
[----:B--2---:R-:W-:-:S03]  /*94f0*/  IMAD R40, R15, R14, R40 ;  /* 0x0000000e0f287224 */ /* 0x004fc600078e0228 */
[----:B------:R4:W2:Y:S01]  /*9500*/  LDS.128 R20, [R124+0x1800] ;  /* 0x001800007c147984 */ /* 0x0008a20000000c00 */
        /* <DEDUP_REMOVED lines=26> */
.L_x_892:
[----:B------:R-:W-:Y:S05]  /*96b0*/  BSYNC B0 ;  /* 0x0000000000007941 */ /* 0x000fea0003800000 */
.L_x_891:
[----:B----4-:R-:W-:Y:S01]  /*96c0*/  IADD3 R2, P0, R132, R7, RZ ;  /* 0x0000000784027210 */ /* 0x010fe20007f1e0ff */
        /* <DEDUP_REMOVED lines=21> */
[----:B---3--:R3:W-:Y:S04]  /*9820*/  @!P3 STG.E.128 [R2.64], R32 ;  /* 0x000000200200b986 */ /* 0x0087e8000c101d0c */
[----:B-1----:R3:W-:Y:S04]  /*9830*/  @!P2 STG.E.128 [R2.64+0x40], R24 ;  /* 0x000040180200a986 */ /* 0x0027e8000c101d0c */
[----:B------:R3:W-:Y:S02]  /*9840*/  @!P1 STG.E.128 [R2.64+0x80], R16 ;  /* 0x0000801002009986 */ /* 0x0007e4000c101d0c */
.L_x_894:
[----:B------:R-:W-:Y:S05]  /*9850*/  BSYNC B0 ;  /* 0x0000000000007941 */ /* 0x000fea0003800000 */
.L_x_893:
        /* <DEDUP_REMOVED lines=18> */
[----:B-1----:R-:W-:Y:S01]  /*9980*/  STG.E.128 [R2.64+0x80], R36 ;  /* 0x0000802402007986 */ /* 0x002fe2000c101d0c */
[----:B------:R-:W-:Y:S05]  /*9990*/  EXIT ;  /* 0x000000000000794d */ /* 0x000fea0003800000 */
.L_x_864:
        /* <DEDUP_REMOVED lines=69> */
.L_x_896:
[----:B------:R-:W-:Y:S05]  /*9df0*/  BSYNC B0 ;  /* 0x0000000000007941 */ /* 0x000fea0003800000 */
.L_x_895:
        /* <DEDUP_REMOVED lines=19> */
.L_x_898:
[----:B------:R-:W-:Y:S05]  /*9f30*/  BSYNC B0 ;  /* 0x0000000000007941 */ /* 0x000fea0003800000 */
.L_x_897:
        /* <DEDUP_REMOVED lines=19> */
.L_x_899:
        /* <DEDUP_REMOVED lines=9> */
.L_x_1003:


//--------------------- .text._ZN5flash16flash_fwd_kernelI23Flash_fwd_kernel_traitsILi96ELi64ELi64ELi4ELb0ELb0EN7cutlass10bfloat16_tE19Flash_kernel_traitsILi96ELi64ELi64ELi4ES3_EELb1ELb1ELb0ELb1ELb0ELb0ELb0ELb1EEEvNS_16Flash_fwd_paramsE --------------------------
	.section	.text._ZN5flash16flash_fwd_kernelI23Flash_fwd_kernel_traitsILi96ELi64ELi64ELi4ELb0ELb0EN7cutlass10bfloat16_tE19Flash_kernel_traitsILi96ELi64ELi64ELi4ES3_EELb1ELb1ELb0ELb1ELb0ELb0ELb0ELb1EEEvNS_16Flash_fwd_paramsE,"ax",@progbits
	.sectioninfo	@"SHI_REGISTERS=211"
	.align	128
        .global         _ZN5flash16flash_fwd_kernelI23Flash_fwd_kernel_traitsILi96ELi64ELi64ELi4ELb0ELb0EN7cutlass10bfloat16_tE19Flash_kernel_traitsILi96ELi64ELi64ELi4ES3_EELb1ELb1ELb0ELb1ELb0ELb0ELb0ELb1EEEvNS_16Flash_fwd_paramsE
        .type           _ZN5flash16flash_fwd_kernelI23Flash_fwd_kernel_traitsILi96ELi64ELi64ELi4ELb0ELb0EN7cutlass10bfloat16_tE19Flash_kernel_traitsILi96ELi64ELi64ELi4ES3_EELb1ELb1ELb0ELb1ELb0ELb0ELb0ELb1EEEvNS_16Flash_fwd_paramsE,@function
        .size           _ZN5flash16flash_fwd_kernelI23Flash_fwd_kernel_traitsILi96ELi64ELi64ELi4ELb0ELb0EN7cutlass10bfloat16_tE19Flash_kernel_traitsILi96ELi64ELi64ELi4ES3_EELb1ELb1ELb0ELb1ELb0ELb0ELb0ELb1EEEvNS_16Flash_fwd_paramsE,(.L_x_1004 - _ZN5flash16flash_fwd_kernelI23Flash_fwd_kernel_traitsILi96ELi64ELi64ELi4ELb0ELb0EN7cutlass10bfloat16_tE19Flash_kernel_traitsILi96ELi64ELi64ELi4ES3_EELb1ELb1ELb0ELb1ELb0ELb0ELb0ELb1EEEvNS_16Flash_fwd_paramsE)
        .other          _ZN5flash16flash_fwd_kernelI23Flash_fwd_kernel_traitsILi96ELi64ELi64ELi4ELb0ELb0EN7cutlass10bfloat16_tE19Flash_kernel_traitsILi96ELi64ELi64ELi4ES3_EELb1ELb1ELb0ELb1ELb0ELb0ELb0ELb1EEEvNS_16Flash_fwd_paramsE,@"STO_CUDA_ENTRY STV_DEFAULT"
_ZN5flash16flash_fwd_kernelI23Flash_fwd_kernel_traitsILi96ELi64ELi64ELi4ELb0ELb0EN7cutlass10bfloat16_tE19Flash_kernel_traitsILi96ELi64ELi64ELi4ES3_EELb1ELb1ELb0ELb1ELb0ELb0ELb0ELb1EEEvNS_16Flash_fwd_paramsE:
.text._ZN5flash16flash_fwd_kernelI23Flash_fwd_kernel_traitsILi96ELi64ELi64ELi4ELb0ELb0EN7cutlass10bfloat16_tE19Flash_kernel_traitsILi96ELi64ELi64ELi4ES3_EELb1ELb1ELb0ELb1ELb0ELb0ELb0ELb1EEEvNS_16Flash_fwd_paramsE:
        /* <DEDUP_REMOVED lines=11> */
[----:B------:R-:W1:Y:S01]  /*00b0*/  LDC.U8 R0, c[0x0][0x312] ;  /* 0x0000c480ff007b82 */ /* 0x000e620000000000 */
[----:B------:R-:W-:Y:S01]  /*00c0*/  ISETP.NE.U32.AND P2, PT, RZ, c[0x0][0x240], PT ;  /* 0x00009000ff007a0c */ /* 0x000fe20003f45070 */
[----:B------:R-:W-:Y:S01]  /*00d0*/  IMAD.MOV.U32 R162, RZ, RZ, -0x1 ;  /* 0xffffffffffa27424 */ /* 0x000fe200078e00ff */
[----:B------:R-:W4:Y:S02]  /*00e0*/  S2R R13, SR_CTAID.X ;  /* 0x00000000000d7919 */ /* 0x000f240000002500 */
[----:B------:R-:W-:Y:S02]  /*00f0*/  ISETP.NE.AND.EX P2, PT, RZ, c[0x0][0x244], PT, P2 ;  /* 0x00009100ff007a0c */ /* 0x000fe40003f45320 */
[----:B------:R-:W4:Y:S04]  /*0100*/  S2R R22, SR_CTAID.Y ;  /* 0x0000000000167919 */ /* 0x000f280000002600 */
[----:B------:R-:W4:Y:S04]  /*0110*/  S2R R26, SR_CTAID.Z ;  /* 0x00000000001a7919 */ /* 0x000f280000002700 */
[----:B------:R-:W4:Y:S01]  /*0120*/  S2R R7, SR_TID.X ;  /* 0x0000000000077919 */ /* 0x000f220000002100 */
[----:B-1----:R-:W-:-:S02]  /*0130*/  ISETP.NE.AND P3, PT, R0, RZ, PT ;  /* 0x000000ff0000720c */ /* 0x002fc40003f65270 */
[----:B----4-:R-:W-:-:S04]  /*0140*/  LOP3.LUT R2, R26, R13, R22, 0xfe, !PT ;  /* 0x0000000d1a027212 */ /* 0x010fc800078efe16 */
[----:B------:R-:W-:Y:S01]  /*0150*/  LOP3.LUT P4, RZ, R2, R7, RZ, 0xfc, !PT ;  /* 0x0000000702ff7212 */ /* 0x000fe2000788fcff */
[----:B------:R-:W-:-:S12]  /*0160*/  IMAD.MOV.U32 R10, RZ, RZ, -0x1 ;  /* 0xffffffffff0a7424 */ /* 0x000fd800078e00ff */
[----:B------:R-:W-:Y:S02]  /*0170*/  @!P4 IMAD.MOV.U32 R24, RZ, RZ, c[0x0][0x308] ;  /* 0x0000c200ff18c624 */ /* 0x000fe400078e00ff */
[----:B------:R-:W-:Y:S01]  /*0180*/  @!P4 IMAD.MOV.U32 R25, RZ, RZ, c[0x0][0x30c] ;  /* 0x0000c300ff19c624 */ /* 0x000fe200078e00ff */
[----:B--2---:R-:W1:Y:S08]  /*0190*/  @P1 R2UR UR28, R8 ;  /* 0x00000000081c13c2 */ /* 0x004e7000000e0000 */
[----:B------:R-:W2:Y:S01]  /*01a0*/  @P1 R2UR UR29, R9 ;  /* 0x00000000091d13c2 */ /* 0x000ea200000e0000 */
[----:B---3--:R-:W-:-:S05]  /*01b0*/  @P1 IADD3 R14, P0, R4, c[0x0][0x300], RZ ;  /* 0x0000c000040e1a10 */ /* 0x008fca0007f1e0ff */
[----:B------:R-:W-:Y:S01]  /*01c0*/  @P1 IMAD.X R15, RZ, RZ, R5, P0 ;  /* 0x000000ffff0f1224 */ /* 0x000fe200000e0605 */
[----:B------:R-:W-:Y:S02]  /*01d0*/  ISETP.EQ.U32.AND P1, PT, RZ, c[0x0][0x248], PT ;  /* 0x00009200ff007a0c */ /* 0x000fe40003f22070 */
[----:B------:R-:W-:Y:S02]  /*01e0*/  MOV R5, 0x4 ;  /* 0x0000000400057802 */ /* 0x000fe40000000f00 */
[----:B------:R-:W-:Y:S01]  /*01f0*/  ISETP.EQ.OR.EX P1, PT, RZ, c[0x0][0x24c], !P3, P1 ;  /* 0x00009300ff007a0c */ /* 0x000fe20005f22710 */
[----:B------:R-:W-:Y:S01]  /*0200*/  @!P4 STG.E.64 [R24.64+0x8], R14 ;  /* 0x0000080e1800c986 */ /* 0x000fe2000c101b1a */
[----:B------:R-:W-:Y:S01]  /*0210*/  ISETP.NE.U32.AND P0, PT, RZ, c[0x0][0x250], PT ;  /* 0x00009400ff007a0c */ /* 0x000fe20003f05070 */
[----:B------:R-:W-:-:S03]  /*0220*/  IMAD.WIDE R20, R22, R5, c[0x0][0x240] ;  /* 0x0000900016147625 */ /* 0x000fc600078e0205 */
[----:B------:R-:W-:Y:S01]  /*0230*/  ISETP.NE.AND.EX P0, PT, RZ, c[0x0][0x254], PT, P0 ;  /* 0x00009500ff007a0c */ /* 0x000fe20003f05300 */
[----:B-1----:R-:W-:Y:S01]  /*0240*/  IMAD.U32 R16, RZ, RZ, UR28 ;  /* 0x0000001cff107e24 */ /* 0x002fe2000f8e00ff */
[----:B--2---:R-:W-:Y:S01]  /*0250*/  MOV R17, UR29 ;  /* 0x0000001d00117c02 */ /* 0x004fe20008000f00 */
[----:B------:R-:W-:-:S04]  /*0260*/  IMAD.WIDE R18, R22, R5, c[0x0][0x248] ;  /* 0x0000920016127625 */ /* 0x000fc800078e0205 */
        /* <DEDUP_REMOVED lines=19> */
.L_x_900:
[----:B---34-:R-:W-:Y:S02]  /*03a0*/  MOV R4, c[0x0][0x218] ;  /* 0x0000860000047a02 */ /* 0x018fe40000000f00 */
.L_x_901:
        /* <DEDUP_REMOVED lines=27> */
[----:B------:R-:W-:Y:S01]  /*0560*/  LOP3.LUT R0, R17, 0xffffffe0, RZ, 0xc0, !PT ;  /* 0xffffffe011007812 */ /* 0x000fe200078ec0ff */
[----:B------:R-:W-:Y:S01]  /*0570*/  IMAD R28, R5, c[0x0][0x224], R20 ;  /* 0x00008900051c7a24 */ /* 0x000fe200078e0214 */
[----:B------:R-:W-:Y:S02]  /*0580*/  SHF.R.S32.HI R27, RZ, 0x1f, R26 ;  /* 0x0000001fff1b7819 */ /* 0x000fe4000001141a */
[----:B------:R-:W-:Y:S01]  /*0590*/  IADD3 R9, R7, -R0, RZ ;  /* 0x8000000007097210 */ /* 0x000fe20007ffe0ff */
[----:B------:R-:W-:Y:S01]  /*05a0*/  IMAD R28, R28, c[0x0][0x228], RZ ;  /* 0x00008a001c1c7a24 */ /* 0x000fe200078e02ff */
[----:B------:R-:W-:-:S02]  /*05b0*/  SHF.L.U32 R0, R5, 0x5, RZ ;  /* 0x0000000505007819 */ /* 0x000fc400000006ff */
[--C-:B------:R-:W-:Y:S01]  /*05c0*/  SHF.R.S32.HI R4, RZ, 0x1f, R9.reuse ;  /* 0x0000001fff047819 */ /* 0x100fe20000011409 */
[----:B------:R-:W-:Y:S01]  /*05d0*/  @P3 IMAD.WIDE.U32 R30, R162, c[0x0][0x190], RZ ;  /* 0x00006400a21e3a25 */ /* 0x000fe200078e00ff */
[----:B-1----:R-:W-:Y:S02]  /*05e0*/  @!P3 SHF.R.S32.HI R19, RZ, 0x1f, R22 ;  /* 0x0000001fff13b819 */ /* 0x002fe40000011416 */
[----:B------:R-:W-:Y:S01]  /*05f0*/  IADD3 R84, P2, P1, R0, R14, R9 ;  /* 0x0000000e00547210 */ /* 0x000fe2000795e009 */
[----:B------:R-:W-:Y:S01]  /*0600*/  @P0 IMAD.IADD R6, R3, 0x1, R10 ;  /* 0x0000000103060824 */ /* 0x000fe200078e020a */
[----:B------:R-:W-:Y:S01]  /*0610*/  SHF.R.S32.HI R0, RZ, 0x1f, R0 ;  /* 0x0000001fff007819 */ /* 0x000fe20000011400 */
[----:B------:R-:W-:Y:S02]  /*0620*/  @!P3 IMAD R19, R19, c[0x0][0x178], RZ ;  /* 0x00005e001313ba24 */ /* 0x000fe400078e02ff */
[----:B------:R-:W-:Y:S01]  /*0630*/  @P0 IMAD.WIDE.U32 R170, R6, c[0x0][0x198], RZ ;  /* 0x0000660006aa0a25 */ /* 0x000fe200078e00ff */
[----:B------:R-:W-:-:S03]  /*0640*/  IADD3.X R0, R0, R15, R4, P2, P1 ;  /* 0x0000000f00007210 */ /* 0x000fc600017e2404 */
[----:B------:R-:W-:-:S04]  /*0650*/  @!P3 IMAD.WIDE.U32 R14, R22, c[0x0][0x178], RZ ;  /* 0x00005e00160eba25 */ /* 0x000fc800078e00ff */
[----:B------:R-:W-:Y:S01]  /*0660*/  @!P3 IMAD R4, R22, c[0x0][0x17c], R19 ;  /* 0x00005f001604ba24 */ /* 0x000fe200078e0213 */
[----:B------:R-:W-:Y:S01]  /*0670*/  @!P3 MOV R30, R14 ;  /* 0x0000000e001eb202 */ /* 0x000fe20000000f00 */
[----:B------:R-:W-:Y:S02]  /*0680*/  @P3 IMAD R11, R162, c[0x0][0x194], R31 ;  /* 0x00006500a20b3a24 */ /* 0x000fe400078e021f */
[----:B------:R-:W-:Y:S02]  /*0690*/  @P0 IMAD R6, R6, c[0x0][0x19c], R171 ;  /* 0x0000670006060a24 */ /* 0x000fe400078e02ab */
[----:B------:R-:W-:Y:S01]  /*06a0*/  @!P3 IMAD.IADD R11, R15, 0x1, R4 ;  /* 0x000000010f0bb824 */ /* 0x000fe200078e0204 */
        /* <DEDUP_REMOVED lines=11> */
.L_x_903:
        /* <DEDUP_REMOVED lines=22> */
[----:B------:R-:W-:-:S04]  /*08c0*/  @P0 IMAD R8, R8, c[0x0][0x1a4], R33 ;  /* 0x0000690008080a24 */ /* 0x000fc800078e0221 */
        /* <DEDUP_REMOVED lines=14> */
.L_x_904:
[CC--:B------:R-:W-:Y:S01]  /*09b0*/  LEA.HI R165, R16.reuse, R7.reuse, RZ, 0x2 ;  /* 0x0000000710a57211 */ /* 0x0c0fe200078f10ff */
[----:B------:R-:W-:Y:S01]  /*09c0*/  BSSY B0, `(.L_x_905) ;  /* 0x0000068000007945 */ /* 0x000fe20003800000 */
[CC--:B------:R-:W-:Y:S02]  /*09d0*/  LEA.HI R18, R16.reuse, R7.reuse, RZ, 0x3 ;  /* 0x0000000710127211 */ /* 0x0c0fe400078f18ff */
[----:B------:R-:W-:Y:S02]  /*09e0*/  LOP3.LUT R174, R165, 0xfffffffc, RZ, 0xc0, !PT ;  /* 0xfffffffca5ae7812 */ /* 0x000fe400078ec0ff */
        /* <DEDUP_REMOVED lines=11> */
[----:B------:R-:W-:Y:S02]  /*0aa0*/  LOP3.LUT R165, R165, 0x7fffffe, RZ, 0xc0, !PT ;  /* 0x07fffffea5a57812 */ /* 0x000fe400078ec0ff */
[--C-:B------:R-:W-:Y:S01]  /*0ab0*/  LOP3.LUT R3, R5, 0x18, R174.reuse, 0xf8, !PT ;  /* 0x0000001805037812 */ /* 0x100fe200078ef8ae */
[----:B------:R-:W-:Y:S01]  /*0ac0*/  IMAD.WIDE.U32 R36, R24, c[0x0][0x198], R174 ;  /* 0x0000660018247a25 */ /* 0x000fe200078e00ae */
[----:B------:R-:W-:Y:S02]  /*0ad0*/  SHF.R.U32.HI R12, RZ, 0x3, R5 ;  /* 0x00000003ff0c7819 */ /* 0x000fe40000011605 */
[----:B------:R-:W-:Y:S01]  /*0ae0*/  LOP3.LUT R14, R16, 0xfffffff0, RZ, 0xc0, !PT ;  /* 0xfffffff0100e7812 */ /* 0x000fe200078ec0ff */
[----:B------:R-:W-:Y:S01]  /*0af0*/  IMAD R5, R25, c[0x0][0x198], RZ ;  /* 0x0000660019057a24 */ /* 0x000fe200078e02ff */
[----:B------:R-:W-:Y:S01]  /*0b00*/  IADD3 R30, P0, R174, R30, RZ ;  /* 0x0000001eae1e7210 */ /* 0x000fe20007f1e0ff */
[----:B------:R-:W-:Y:S01]  /*0b10*/  IMAD.IADD R165, R24, 0x1, -R165 ;  /* 0x0000000118a57824 */ /* 0x000fe200078e0aa5 */
[----:B------:R-:W-:Y:S01]  /*0b20*/  SHF.R.S32.HI R4, RZ, 0x5, R17 ;  /* 0x00000005ff047819 */ /* 0x000fe20000011411 */
[----:B------:R-:W-:Y:S01]  /*0b30*/  IMAD.IADD R15, R7, 0x1, -R14 ;  /* 0x00000001070f7824 */ /* 0x000fe200078e0a0e */
[----:B------:R-:W-:Y:S01]  /*0b40*/  IADD3 R170, P1, R170, R36, RZ ;  /* 0x00000024aaaa7210 */ /* 0x000fe20007f3e0ff */
[----:B------:R-:W-:Y:S01]  /*0b50*/  IMAD R5, R24, c[0x0][0x19c], R5 ;  /* 0x0000670018057a24 */ /* 0x000fe200078e0205 */
[----:B------:R-:W-:Y:S01]  /*0b60*/  LOP3.LUT R12, R3, R12, RZ, 0x3c, !PT ;  /* 0x0000000c030c7212 */ /* 0x000fe200078e3cff */
[----:B------:R-:W-:Y:S01]  /*0b70*/  IMAD.X R31, R175, 0x1, R11, P0 ;  /* 0x00000001af1f7824 */ /* 0x000fe200000e060b */
[----:B------:R-:W-:Y:S01]  /*0b80*/  SHF.R.S32.HI R11, RZ, 0x1f, R132 ;  /* 0x0000001fff0b7819 */ /* 0x000fe20000011484 */
[----:B------:R-:W-:Y:S01]  /*0b90*/  IMAD R165, R4, 0x8, R165 ;  /* 0x0000000804a57824 */ /* 0x000fe200078e02a5 */
[----:B------:R-:W-:Y:S01]  /*0ba0*/  LEA.HI R14, R15, R15, RZ, 0x1 ;  /* 0x0000000f0f0e7211 */ /* 0x000fe200078f08ff */
[----:B------:R-:W-:Y:S01]  /*0bb0*/  IMAD R3, R25, c[0x0][0x1a0], RZ ;  /* 0x0000680019037a24 */ /* 0x000fe200078e02ff */
[----:B------:R-:W-:Y:S01]  /*0bc0*/  IADD3.X R171, R6, R37, R5, P1, !PT ;  /* 0x0000002506ab7210 */ /* 0x000fe20000ffe405 */
[----:B------:R-:W-:Y:S01]  /*0bd0*/  IMAD.WIDE.U32 R34, R24, c[0x0][0x1a0], R174 ;  /* 0x0000680018227a25 */ /* 0x000fe200078e00ae */
[----:B------:R-:W-:-:S02]  /*0be0*/  SHF.R.S32.HI R6, RZ, 0x1f, R9 ;  /* 0x0000001fff067819 */ /* 0x000fc40000011409 */
[----:B------:R-:W-:Y:S01]  /*0bf0*/  SHF.R.S32.HI R19, RZ, 0x1, R14 ;  /* 0x00000001ff137819 */ /* 0x000fe2000001140e */
[----:B------:R-:W-:Y:S01]  /*0c00*/  IMAD.U32 R165, R165, 0x20, R12 ;  /* 0x00000020a5a57824 */ /* 0x000fe200078e000c */
[----:B------:R-:W-:Y:S01]  /*0c10*/  SHF.R.S32.HI R12, RZ, 0x1f, R14 ;  /* 0x0000001fff0c7819 */ /* 0x000fe2000001140e */
[----:B------:R-:W-:Y:S01]  /*0c20*/  IMAD R3, R24, c[0x0][0x1a4], R3 ;  /* 0x0000690018037a24 */ /* 0x000fe200078e0203 */
[----:B------:R-:W-:Y:S01]  /*0c30*/  IADD3 R32, P0, R32, R34, RZ ;  /* 0x0000002220207210 */ /* 0x000fe20007f1e0ff */
[C---:B------:R-:W-:Y:S01]  /*0c40*/  IMAD R173, R11.reuse, c[0x0][0x1b0], RZ ;  /* 0x00006c000bad7a24 */ /* 0x040fe200078e02ff */
[----:B------:R-:W-:Y:S01]  /*0c50*/  LEA.HI R12, R12, R19, RZ, 0x2 ;  /* 0x000000130c0c7211 */ /* 0x000fe200078f10ff */
[----:B------:R-:W-:Y:S01]  /*0c60*/  IMAD R135, R11, c[0x0][0x1b8], RZ ;  /* 0x00006e000b877a24 */ /* 0x000fe200078e02ff */
[----:B------:R-:W-:Y:S01]  /*0c70*/  LEA.HI R11, R6, R9, RZ, 0x2 ;  /* 0x00000009060b7211 */ /* 0x000fe200078f10ff */
[----:B------:R-:W-:Y:S01]  /*0c80*/  IMAD.IADD R6, R169, 0x1, -R20 ;  /* 0x00000001a9067824 */ /* 0x000fe200078e0a14 */
[----:B------:R-:W-:Y:S01]  /*0c90*/  IADD3.X R33, R8, R35, R3, P0, !PT ;  /* 0x0000002308217210 */ /* 0x000fe200007fe403 */
[C---:B------:R-:W-:Y:S01]  /*0ca0*/  IMAD R173, R132.reuse, c[0x0][0x1b4], R173 ;  /* 0x00006d0084ad7a24 */ /* 0x040fe200078e02ad */
[----:B------:R-:W-:Y:S01]  /*0cb0*/  SHF.R.S32.HI R3, RZ, 0x1f, R17 ;  /* 0x0000001fff037819 */ /* 0x000fe20000011411 */
[----:B------:R-:W-:Y:S01]  /*0cc0*/  IMAD R135, R132, c[0x0][0x1bc], R135 ;  /* 0x00006f0084877a24 */ /* 0x000fe200078e0287 */
[----:B------:R-:W-:Y:S01]  /*0cd0*/  ISETP.GE.AND P0, PT, R24, R6, PT ;  /* 0x000000061800720c */ /* 0x000fe20003f06270 */
[----:B------:R-:W-:Y:S01]  /*0ce0*/  IMAD.WIDE.U32 R170, R132, c[0x0][0x1b0], R170 ;  /* 0x00006c0084aa7a25 */ /* 0x000fe200078e00aa */
[----:B------:R-:W-:-:S02]  /*0cf0*/  LOP3.LUT R12, R12, 0xfffffffc, RZ, 0xc0, !PT ;  /* 0xfffffffc0c0c7812 */ /* 0x000fc400078ec0ff */
[----:B------:R-:W-:Y:S01]  /*0d00*/  LEA.HI R3, R3, R4, RZ, 0x2 ;  /* 0x0000000403037211 */ /* 0x000fe200078f10ff */
[----:B------:R-:W-:Y:S01]  /*0d10*/  IMAD.WIDE.U32 R132, R132, c[0x0][0x1b8], R32 ;  /* 0x00006e0084847a25 */ /* 0x000fe200078e0020 */
[----:B------:R-:W-:Y:S02]  /*0d20*/  SHF.R.S32.HI R17, RZ, 0x2, R11 ;  /* 0x00000002ff117819 */ /* 0x000fe4000001140b */
[----:B------:R-:W-:Y:S01]  /*0d30*/  LOP3.LUT R3, R3, 0xffffffc, RZ, 0xc0, !PT ;  /* 0x0ffffffc03037812 */ /* 0x000fe200078ec0ff */
[----:B------:R-:W-:Y:S01]  /*0d40*/  IMAD.IADD R12, R19, 0x1, -R12 ;  /* 0x00000001130c7824 */ /* 0x000fe200078e0a0c */
[C---:B------:R-:W-:Y:S01]  /*0d50*/  IADD3 R167, R174.reuse, 0x20, RZ ;  /* 0x00000020aea77810 */ /* 0x040fe20007ffe0ff */
[----:B------:R-:W-:Y:S01]  /*0d60*/  IMAD R33, R27, c[0x0][0x1a8], RZ ;  /* 0x00006a001b217a24 */ /* 0x000fe200078e02ff */
[----:B------:R-:W-:Y:S01]  /*0d70*/  IADD3 R166, R174, 0x40, RZ ;  /* 0x00000040aea67810 */ /* 0x000fe20007ffe0ff */
[----:B------:R-:W-:Y:S01]  /*0d80*/  IMAD.MOV.U32 R5, RZ, RZ, 0x10 ;  /* 0x00000010ff057424 */ /* 0x000fe200078e00ff */
[----:B------:R-:W-:Y:S01]  /*0d90*/  LOP3.LUT P1, RZ, R12, 0x2, RZ, 0xc0, !PT ;  /* 0x000000020cff7812 */ /* 0x000fe2000782c0ff */
[----:B------:R-:W-:-:S02]  /*0da0*/  IMAD.IADD R168, R4, 0x1, -R3 ;  /* 0x0000000104a87824 */ /* 0x000fc400078e0a03 */
[C---:B------:R-:W-:Y:S01]  /*0db0*/  IMAD R33, R26.reuse, c[0x0][0x1ac], R33 ;  /* 0x00006b001a217a24 */ /* 0x040fe200078e0221 */
[----:B------:R-:W-:Y:S01]  /*0dc0*/  SEL R3, R5, 0xfffffff0, !P1 ;  /* 0xfffffff005037807 */ /* 0x000fe20004800000 */
[----:B------:R-:W-:-:S04]  /*0dd0*/  IMAD.WIDE.U32 R30, R26, c[0x0][0x1a8], R30 ;  /* 0x00006a001a1e7a25 */ /* 0x000fc800078e001e */
[----:B------:R-:W-:Y:S02]  /*0de0*/  IMAD R168, R168, 0x10, R17 ;  /* 0x00000010a8a87824 */ /* 0x000fe400078e0211 */
        /* <DEDUP_REMOVED lines=37> */
.L_x_906:
[----:B------:R-:W-:Y:S05]  /*1040*/  BSYNC B0 ;  /* 0x0000000000007941 */ /* 0x000fea0003800000 */
.L_x_905:
[----:B------:R-:W-:Y:S01]  /*1050*/  LOP3.LUT R8, R11, 0x7ffffffc, RZ, 0xc0, !PT ;  /* 0x7ffffffc0b087812 */ /* 0x000fe200078ec0ff */
[----:B------:R-:W-:Y:S01]  /*1060*/  IMAD R28, R85, 0x40, R28 ;  /* 0x00000040551c7824 */ /* 0x000fe200078e021c */
[----:B------:R-:W-:Y:S01]  /*1070*/  UMOV UR21, 0x6 ;  /* 0x0000000600157882 */ /* 0x000fe20000000000 */
[----:B------:R-:W-:Y:S01]  /*1080*/  BSSY B0, `(.L_x_907) ;  /* 0x000002f000007945 */ /* 0x000fe20003800000 */
[----:B------:R-:W-:Y:S01]  /*1090*/  ULDC.64 UR4, c[0x0][0x198] ;  /* 0x0000660000047ab9 */ /* 0x000fe20000000a00 */
[----:B------:R-:W-:Y:S01]  /*10a0*/  IMAD.IADD R8, R9, 0x1, -R8 ;  /* 0x0000000109087824 */ /* 0x000fe200078e0a08 */
[----:B------:R-:W-:Y:S01]  /*10b0*/  IADD3 R9, R24, 0x20, RZ ;  /* 0x0000002018097810 */ /* 0x000fe20007ffe0ff */
[----:B------:R-:W-:Y:S01]  /*10c0*/  USHF.L.U64.HI UR6, UR4, UR21, UR5 ;  /* 0x0000001504067299 */ /* 0x000fe20008010205 */
[----:B------:R-:W-:Y:S01]  /*10d0*/  IADD3 R93, R28, -0x40, RZ ;  /* 0xffffffc01c5d7810 */ /* 0x000fe20007ffe0ff */
[----:B------:R-:W-:Y:S01]  /*10e0*/  IMAD.SHL.U32 R11, R8, 0x2, RZ ;  /* 0x00000002080b7824 */ /* 0x000fe200078e00ff */
[----:B------:R-:W-:Y:S01]  /*10f0*/  ISETP.GE.AND P1, PT, R9, R6, PT ;  /* 0x000000060900720c */ /* 0x000fe20003f26270 */
[----:B------:R-:W-:-:S02]  /*1100*/  USHF.L.U32 UR7, UR4, 0x6, URZ ;  /* 0x0000000604077899 */ /* 0x000fc4000800063f */
[----:B------:R-:W-:-:S05]  /*1110*/  IMAD R8, R168, c[0x0][0x228], R11 ;  /* 0x00008a00a8087a24 */ /* 0x000fca00078e020b */
[----:B------:R-:W-:Y:S02]  /*1120*/  IADD3 R94, P0, R93, R8, RZ ;  /* 0x000000085d5e7210 */ /* 0x000fe40007f1e0ff */
[----:B------:R-:W-:-:S04]  /*1130*/  SHF.R.S32.HI R8, RZ, 0x1f, R8 ;  /* 0x0000001fff087819 */ /* 0x000fc80000011408 */
[----:B------:R-:W-:Y:S01]  /*1140*/  LEA.HI.X.SX32 R93, R93, R8, 0x1, P0 ;  /* 0x000000085d5d7211 */ /* 0x000fe200000f0eff */
[----:B------:R-:W-:Y:S05]  /*1150*/  @P1 BRA `(.L_x_908) ;  /* 0x0000021000001947 */ /* 0x000fea0003800000 */
[----:B------:R-:W-:Y:S01]  /*1160*/  IADD3 R11, P0, R176, 0x20, RZ ;  /* 0x00000020b00b7810 */ /* 0x000fe20007f1e0ff */
        /* <DEDUP_REMOVED lines=32> */
.L_x_908:
[----:B------:R-:W-:Y:S05]  /*1370*/  BSYNC B0 ;  /* 0x0000000000007941 */ /* 0x000fea0003800000 */
.L_x_907:
        /* <DEDUP_REMOVED lines=38> */
.L_x_910:
[----:B------:R-:W-:Y:S05]  /*15e0*/  BSYNC B0 ;  /* 0x0000000000007941 */ /* 0x000fea0003800000 */
.L_x_909:
        /* <DEDUP_REMOVED lines=34> */
.L_x_912:
[----:B------:R-:W-:Y:S05]  /*1810*/  BSYNC B0 ;  /* 0x0000000000007941 */ /* 0x000fea0003800000 */
.L_x_911:
[----:B------:R-:W-:Y:S01]  /*1820*/  ISETP.NE.U32.AND P2, PT, RZ, c[0x0][0x318], PT ;  /* 0x0000c600ff007a0c */ /* 0x000fe20003f45070 */
[----:B------:R-:W0:Y:S01]  /*1830*/  LDGDEPBAR ;  /* 0x00000000000079af */ /* 0x000e220000000000 */
[----:B------:R-:W-:Y:S01]  /*1840*/  IMAD R20, R4, 0x10, R20 ;  /* 0x0000001004147824 */ /* 0x000fe200078e0214 */
[----:B------:R-:W-:Y:S01]  /*1850*/  LOP3.LUT R14, R14, 0x7fffffe, RZ, 0xc0, !PT ;  /* 0x07fffffe0e0e7812 */ /* 0x000fe200078ec0ff */
[----:B------:R-:W-:Y:S01]  /*1860*/  ULDC.64 UR4, c[0x0][0x1a0] ;  /* 0x0000680000047ab9 */ /* 0x000fe20000000a00 */
[----:B------:R-:W-:-:S13]  /*1870*/  ISETP.NE.AND.EX P2, PT, RZ, c[0x0][0x31c], PT, P2 ;  /* 0x0000c700ff007a0c */ /* 0x000fda0003f45320 */
[----:B------:R-:W-:Y:S01]  /*1880*/  @P2 SHF.R.S32.HI R8, RZ, 0x1f, R22 ;  /* 0x0000001fff082819 */ /* 0x000fe20000011416 */
[----:B------:R-:W-:-:S04]  /*1890*/  @P2 IMAD.WIDE.U32 R26, R22, c[0x0][0x320], R26 ;  /* 0x0000c800161a2a25 */ /* 0x000fc800078e001a */
[----:B------:R-:W-:Y:S01]  /*18a0*/  @P2 IMAD R19, R8, c[0x0][0x320], RZ ;  /* 0x0000c80008132a24 */ /* 0x000fe200078e02ff */
[----:B--2---:R-:W-:Y:S01]  /*18b0*/  @P2 LEA R28, P0, R26, c[0x0][0x318], 0x2 ;  /* 0x0000c6001a1c2a11 */ /* 0x004fe200078010ff */
[----:B------:R-:W-:-:S04]  /*18c0*/  DEPBAR.LE SB0, 0x0 ;  /* 0x000080000000791a */ /* 0x000fc80000000000 */
[----:B------:R-:W-:-:S04]  /*18d0*/  @P2 IMAD R19, R22, c[0x0][0x324], R19 ;  /* 0x0000c90016132a24 */ /* 0x000fc800078e0213 */
[----:B------:R-:W-:-:S05]  /*18e0*/  @P2 IMAD.IADD R19, R27, 0x1, R19 ;  /* 0x000000011b132824 */ /* 0x000fca00078e0213 */
[----:B------:R-:W-:-:S05]  /*18f0*/  @P2 LEA.HI.X R29, R26, c[0x0][0x31c], R19, 0x2, P0 ;  /* 0x0000c7001a1d2a11 */ /* 0x000fca00000f1413 */
[----:B------:R-:W2:Y:S01]  /*1900*/  @P2 LDG.E R8, [R28.64] ;  /* 0x0000001a1c082981 */ /* 0x000ea2000c1e1900 */
[----:B------:R-:W-:Y:S01]  /*1910*/  SHF.R.S32.HI R19, RZ, 0x4, R16 ;  /* 0x00000004ff137819 */ /* 0x000fe20000011410 */
[----:B------:R-:W-:Y:S01]  /*1920*/  IMAD.SHL.U32 R21, R12, 0x40, RZ ;  /* 0x000000400c157824 */ /* 0x000fe200078e00ff */
[----:B------:R-:W-:Y:S01]  /*1930*/  IADD3 R17, R20, 0x1, R17 ;  /* 0x0000000114117810 */ /* 0x000fe20007ffe011 */
[----:B------:R-:W-:Y:S01]  /*1940*/  IMAD.IADD R14, R15, 0x1, -R14 ;  /* 0x000000010f0e7824 */ /* 0x000fe200078e0a0e */
[----:B------:R-:W-:Y:S01]  /*1950*/  SHF.R.S32.HI R22, RZ, 0x1f, R15 ;  /* 0x0000001fff167819 */ /* 0x000fe2000001140f */
[----:B------:R-:W-:Y:S01]  /*1960*/  IMAD R126, R13, 0x4, R4 ;  /* 0x000000040d7e7824 */ /* 0x000fe200078e0204 */
[----:B------:R-:W-:Y:S01]  /*1970*/  LOP3.LUT R20, R18, 0xfffffff8, RZ, 0xc0, !PT ;  /* 0xfffffff812147812 */ /* 0x000fe200078ec0ff */
[----:B------:R-:W-:Y:S01]  /*1980*/  IMAD.SHL.U32 R10, R10, 0x8, RZ ;  /* 0x000000080a0a7824 */ /* 0x000fe200078e00ff */
[----:B------:R-:W-:Y:S01]  /*1990*/  LEA.HI R18, R16, R19, RZ, 0x1 ;  /* 0x0000001310127211 */ /* 0x000fe200078f08ff */
[----:B------:R-:W-:Y:S01]  /*19a0*/  USHF.L.U64.HI UR21, UR4, UR21, UR5 ;  /* 0x0000001504157299 */ /* 0x000fe20008010205 */
[----:B------:R-:W-:Y:S01]  /*19b0*/  LEA.HI R22, R22, R15, RZ, 0x3 ;  /* 0x0000000f16167211 */ /* 0x000fe200078f18ff */
[----:B------:R-:W-:Y:S01]  /*19c0*/  IMAD.IADD R16, R7, 0x1, -R20 ;  /* 0x0000000107107824 */ /* 0x000fe200078e0a14 */
[----:B------:R-:W-:Y:S01]  /*19d0*/  LOP3.LUT R18, R18, 0xfffffffe, RZ, 0xc0, !PT ;  /* 0xfffffffe12127812 */ /* 0x000fe200078ec0ff */
[----:B------:R-:W-:Y:S01]  /*19e0*/  USHF.L.U32 UR22, UR4, 0x6, URZ ;  /* 0x0000000604167899 */ /* 0x000fe2000800063f */
[----:B------:R-:W-:Y:S01]  /*19f0*/  ISETP.GE.AND P0, PT, R24, R6, PT ;  /* 0x000000061800720c */ /* 0x000fe20003f06270 */
[----:B------:R-:W-:Y:S01]  /*1a00*/  BAR.SYNC.DEFER_BLOCKING 0x0 ;  /* 0x0000000000007b1d */ /* 0x000fe20000010000 */
[----:B------:R-:W-:Y:S01]  /*1a10*/  IMAD.SHL.U32 R12, R22, 0x20, RZ ;  /* 0x00000020160c7824 */ /* 0x000fe200078e00ff */
[----:B------:R-:W-:Y:S01]  /*1a20*/  LEA.HI R15, R16, R16, RZ, 0x1 ;  /* 0x00000010100f7211 */ /* 0x000fe200078f08ff */
[----:B------:R-:W-:Y:S01]  /*1a30*/  IMAD.IADD R18, R19, 0x1, -R18 ;  /* 0x0000000113127824 */ /* 0x000fe200078e0a12 */
[----:B------:R-:W-:Y:S01]  /*1a40*/  LOP3.LUT R21, R21, 0xc0, RZ, 0xc0, !PT ;  /* 0x000000c015157812 */ /* 0x000fe200078ec0ff */
[----:B------:R-:W-:Y:S01]  /*1a50*/  IMAD R20, R92, UR21, RZ ;  /* 0x000000155c147c24 */ /* 0x000fe2000f8e02ff */
[----:B------:R-:W-:Y:S01]  /*1a60*/  LOP3.LUT R23, R12, 0xffffff00, RZ, 0xc0, !PT ;  /* 0xffffff000c177812 */ /* 0x000fe200078ec0ff */
[----:B------:R-:W-:Y:S01]  /*1a70*/  IMAD.SHL.U32 R12, R18, 0x8, RZ ;  /* 0x00000008120c7824 */ /* 0x000fe200078e00ff */
[----:B------:R-:W-:Y:S01]  /*1a80*/  LOP3.LUT R19, R15, 0x7fffffe, RZ, 0xc0, !PT ;  /* 0x07fffffe0f137812 */ /* 0x000fe200078ec0ff */
[----:B------:R-:W-:Y:S01]  /*1a90*/  IMAD.MOV.U32 R134, RZ, RZ, R132 ;  /* 0x000000ffff867224 */ /* 0x000fe200078e0084 */
[----:B------:R-:W-:Y:S01]  /*1aa0*/  SHF.R.S32.HI R15, RZ, 0x1, R15 ;  /* 0x00000001ff0f7819 */ /* 0x000fe2000001140f */
[--C-:B------:R-:W-:Y:S01]  /*1ab0*/  IMAD R13, R4, 0x200, R23.reuse ;  /* 0x00000200040d7824 */ /* 0x100fe200078e0217 */
[----:B------:R-:W-:Y:S01]  /*1ac0*/  LOP3.LUT R12, R21, 0x8, R12, 0xf8, !PT ;  /* 0x00000008150c7812 */ /* 0x000fe200078ef80c */
[C---:B------:R-:W-:Y:S01]  /*1ad0*/  IMAD R4, R14.reuse, 0x20, R23 ;  /* 0x000000200e047824 */ /* 0x040fe200078e0217 */
[----:B------:R-:W-:Y:S01]  /*1ae0*/  SHF.R.U32.HI R21, RZ, 0x3, R21 ;  /* 0x00000003ff157819 */ /* 0x000fe20000011615 */
[----:B------:R-:W-:Y:S01]  /*1af0*/  IMAD R13, R14, 0x20, R13 ;  /* 0x000000200e0d7824 */ /* 0x000fe200078e020d */
[C---:B------:R-:W-:Y:S01]  /*1b00*/  LOP3.LUT P1, RZ, R15.reuse, 0x2, RZ, 0xc0, !PT ;  /* 0x000000020fff7812 */ /* 0x040fe2000782c0ff */
[----:B------:R-:W-:Y:S01]  /*1b10*/  IMAD.SHL.U32 R14, R15, 0x40, RZ ;  /* 0x000000400f0e7824 */ /* 0x000fe200078e00ff */
[----:B------:R-:W-:Y:S01]  /*1b20*/  LOP3.LUT R12, R12, R21, RZ, 0x3c, !PT ;  /* 0x000000150c0c7212 */ /* 0x000fe200078e3cff */
[----:B------:R-:W-:Y:S01]  /*1b30*/  IMAD.IADD R19, R16, 0x1, -R19 ;  /* 0x0000000110137824 */ /* 0x000fe200078e0a13 */
[----:B------:R-:W2:Y:S01]  /*1b40*/  @P2 MUFU.RCP R21, c[0x0][0x238] ;  /* 0x00008e0000152b08 */ /* 0x000ea20000001000 */
[----:B------:R-:W-:Y:S01]  /*1b50*/  IMAD.SHL.U32 R163, R7, 0x2, RZ ;  /* 0x0000000207a37824 */ /* 0x000fe200078e00ff */
[----:B------:R-:W-:Y:S01]  /*1b60*/  LOP3.LUT R23, R14, 0xc0, RZ, 0xc0, !PT ;  /* 0x000000c00e177812 */ /* 0x000fe200078ec0ff */
[C---:B------:R-:W-:Y:S01]  /*1b70*/  IMAD.IADD R123, R12.reuse, 0x1, R13 ;  /* 0x000000010c7b7824 */ /* 0x040fe200078e020d */
[----:B------:R3:W-:Y:S01]  /*1b80*/  @P0 STS [R165+0x6000], RZ ;  /* 0x006000ffa5000388 */ /* 0x0007e20000000800 */
[----:B------:R-:W-:Y:S01]  /*1b90*/  IMAD.IADD R4, R12, 0x1, R4 ;  /* 0x000000010c047824 */ /* 0x000fe200078e0204 */
[----:B------:R-:W-:Y:S01]  /*1ba0*/  LOP3.LUT R10, R23, 0x8, R10, 0xf8, !PT ;  /* 0x00000008170a7812 */ /* 0x000fe200078ef80a */
[----:B------:R-:W-:Y:S01]  /*1bb0*/  IMAD R11, R11, UR22, R20 ;  /* 0x000000160b0b7c24 */ /* 0x000fe2000f8e0214 */
[----:B------:R3:W-:Y:S01]  /*1bc0*/  @P0 STS [R165+0x6004], RZ ;  /* 0x006004ffa5000388 */ /* 0x0007e20000000800 */
[----:B------:R-:W-:Y:S01]  /*1bd0*/  SHF.R.U32.HI R23, RZ, 0x3, R23 ;  /* 0x00000003ff177819 */ /* 0x000fe20000011617 */
[----:B------:R-:W-:Y:S01]  /*1be0*/  IMAD R19, R18, 0x8, R19 ;  /* 0x0000000812137824 */ /* 0x000fe200078e0213 */
[----:B------:R-:W-:Y:S01]  /*1bf0*/  IADD3 R7, R2, R17, -R169 ;  /* 0x0000001102077210 */ /* 0x000fe20007ffe8a9 */
[----:B------:R3:W-:Y:S01]  /*1c00*/  @P0 STS.64 [R165+0x6008], RZ ;  /* 0x006008ffa5000388 */ /* 0x0007e20000000a00 */
[----:B------:R-:W-:Y:S01]  /*1c10*/  LOP3.LUT R122, R10, R23, RZ, 0x3c, !PT ;  /* 0x000000170a7a7212 */ /* 0x000fe200078e3cff */
[----:B------:R-:W-:Y:S01]  /*1c20*/  IMAD.WIDE.U32 R12, R92, UR22, R134 ;  /* 0x000000165c0c7c25 */ /* 0x000fe2000f8e0086 */
[----:B------:R-:W-:Y:S01]  /*1c30*/  UIADD3 UR18, UR29, 0x646e171e, URZ ;  /* 0x646e171e1d127890 */ /* 0x000fe2000fffe03f */
[----:B------:R3:W-:Y:S01]  /*1c40*/  @P0 STS.128 [R165+0x7000], RZ ;  /* 0x007000ffa5000388 */ /* 0x0007e20000000c00 */
[----:B------:R-:W-:Y:S01]  /*1c50*/  BSSY B0, `(.L_x_913) ;  /* 0x0000026000007945 */ /* 0x000fe20003800000 */
[----:B------:R-:W-:Y:S01]  /*1c60*/  IMAD.MOV.U32 R164, RZ, RZ, RZ ;  /* 0x000000ffffa47224 */ /* 0x000fe200078e00ff */
[----:B------:R-:W-:Y:S01]  /*1c70*/  LOP3.LUT R163, R163, 0x6, RZ, 0xc0, !PT ;  /* 0x00000006a3a37812 */ /* 0x000fe200078ec0ff */
[----:B------:R3:W-:Y:S01]  /*1c80*/  @P0 STS.128 [R165+0x8000], RZ ;  /* 0x008000ffa5000388 */ /* 0x0007e20000000c00 */
[----:B------:R-:W-:Y:S01]  /*1c90*/  IMAD.U32 R122, R19, 0x20, R122 ;  /* 0x00000020137a7824 */ /* 0x000fe200078e007a */
[----:B------:R-:W-:Y:S01]  /*1ca0*/  IADD3 R7, R7, c[0x0][0x2e8], RZ ;  /* 0x0000ba0007077a10 */ /* 0x000fe20007ffe0ff */
[----:B------:R-:W-:Y:S01]  /*1cb0*/  IMAD.IADD R11, R13, 0x1, R11 ;  /* 0x000000010d0b7824 */ /* 0x000fe200078e020b */
[----:B------:R-:W-:Y:S01]  /*1cc0*/  SEL R5, R5, 0xfffffff0, !P1 ;  /* 0xfffffff005057807 */ /* 0x000fe20004800000 */
[----:B------:R-:W-:-:S02]  /*1cd0*/  IMAD.SHL.U32 R123, R123, 0x2, RZ ;  /* 0x000000027b7b7824 */ /* 0x000fc400078e00ff */
[----:B--2---:R-:W-:Y:S01]  /*1ce0*/  @P2 FMUL.FTZ R164, R8, R21 ;  /* 0x0000001508a42220 */ /* 0x004fe20000410000 */
        /* <DEDUP_REMOVED lines=28> */
.L_x_914:
[----:B---3--:R-:W-:Y:S05]  /*1eb0*/  BSYNC B0 ;  /* 0x0000000000007941 */ /* 0x008fea0003800000 */
.L_x_913:
        /* <DEDUP_REMOVED lines=36> */
.L_x_916:
[----:B------:R-:W-:Y:S05]  /*2100*/  BSYNC B0 ;  /* 0x0000000000007941 */ /* 0x000fea0003800000 */
.L_x_915:
[----:B------:R-:W-:Y:S01]  /*2110*/  IMAD.SHL.U32 R122, R122, 0x2, RZ ;  /* 0x000000027a7a7824 */ /* 0x000fe200078e00ff */
[----:B------:R-:W-:Y:S01]  /*2120*/  LDSM.16.M88.4 R72, [R123] ;  /* 0x000000007b48783b */ /* 0x000fe20000000200 */
[----:B------:R-:W-:Y:S01]  /*2130*/  IMAD R121, R3, 0x2, R123 ;  /* 0x0000000203797824 */ /* 0x000fe200078e027b */
[----:B------:R-:W-:Y:S01]  /*2140*/  IMNMX R141, R7, R2, PT ;  /* 0x00000002078d7217 */ /* 0x000fe20003800200 */
[----:B------:R-:W-:Y:S01]  /*2150*/  IMAD R87, R5, 0x2, R122 ;  /* 0x0000000205577824 */ /* 0x000fe200078e027a */
[----:B--2---:R-:W2:Y:S01]  /*2160*/  LDSM.16.M88.4 R16, [R122+0x3000] ;  /* 0x003000007a10783b */ /* 0x004ea20000000200 */
[----:B------:R-:W-:-:S03]  /*2170*/  IMAD R5, R92, 0x40, R163 ;  /* 0x000000405c057824 */ /* 0x000fc600078e02a3 */
[----:B------:R-:W-:Y:S04]  /*2180*/  LDSM.16.M88.4 R32, [R121] ;  /* 0x000000007920783b */ /* 0x000fe80000000200 */
[----:B------:R-:W-:Y:S04]  /*2190*/  LDSM.16.M88.4 R8, [R87+0x3000] ;  /* 0x003000005708783b */ /* 0x000fe80000000200 */
[----:B------:R-:W4:Y:S04]  /*21a0*/  LDSM.16.M88.4 R48, [R122+0x3400] ;  /* 0x003400007a30783b */ /* 0x000f280000000200 */
[----:B------:R-:W5:Y:S04]  /*21b0*/  LDSM.16.M88.4 R40, [R122+0x3800] ;  /* 0x003800007a28783b */ /* 0x000f680000000200 */
[----:B------:R-:W1:Y:S04]  /*21c0*/  LDSM.16.M88.4 R12, [R122+0x3c00] ;  /* 0x003c00007a0c783b */ /* 0x000e680000000200 */
[----:B------:R-:W-:Y:S04]  /*21d0*/  LDSM.16.M88.4 R88, [R123+0x1000] ;  /* 0x001000007b58783b */ /* 0x000fe80000000200 */
[----:B------:R-:W3:Y:S04]  /*21e0*/  LDSM.16.M88.4 R28, [R122+0x4000] ;  /* 0x004000007a1c783b */ /* 0x000ee80000000200 */
[----:B------:R-:W1:Y:S04]  /*21f0*/  LDSM.16.M88.4 R60, [R87+0x3400] ;  /* 0x00340000573c783b */ /* 0x000e680000000200 */
[----:B------:R-:W1:Y:S01]  /*2200*/  LDSM.16.M88.4 R56, [R87+0x3800] ;  /* 0x003800005738783b */ /* 0x000e620000000200 */
[C---:B--2---:R-:W-:Y:S03]  /*2210*/  HMMA.16816.F32.BF16 R20, R72.reuse, R16, RZ ;  /* 0x000000104814723c */ /* 0x044fe600000418ff */
[----:B-1----:R-:W1:Y:S04]  /*2220*/  LDSM.16.M88.4 R36, [R87+0x3c00] ;  /* 0x003c00005724783b */ /* 0x002e680000000200 */
[----:B------:R-:W-:Y:S01]  /*2230*/  LDSM.16.M88.4 R68, [R121+0x1000] ;  /* 0x001000007944783b */ /* 0x000fe20000000200 */
[C---:B------:R-:W-:Y:S03]  /*2240*/  HMMA.16816.F32.BF16 R16, R72.reuse, R18, RZ ;  /* 0x000000124810723c */ /* 0x040fe600000418ff */
[----:B------:R-:W-:Y:S04]  /*2250*/  LDSM.16.M88.4 R24, [R122+0x4400] ;  /* 0x004400007a18783b */ /* 0x000fe80000000200 */
[----:B------:R-:W-:Y:S01]  /*2260*/  LDSM.16.M88.4 R80, [R122+0x4c00] ;  /* 0x004c00007a50783b */ /* 0x000fe20000000200 */
[----:B----4-:R-:W-:Y:S03]  /*2270*/  HMMA.16816.F32.BF16 R52, R72, R48, RZ ;  /* 0x000000304834723c */ /* 0x010fe600000418ff */
[----:B------:R-:W-:Y:S04]  /*2280*/  LDSM.16.M88.4 R64, [R87+0x4400] ;  /* 0x004400005740783b */ /* 0x000fe80000000200 */
[----:B------:R-:W0:Y:S01]  /*2290*/  LDGDEPBAR ;  /* 0x00000000000079af */ /* 0x000e220000000000 */
[----:B------:R-:W-:Y:S08]  /*22a0*/  HMMA.16816.F32.BF16 R20, R32, R8, R20 ;  /* 0x000000082014723c */ /* 0x000ff00000041814 */
[C---:B-----5:R-:W-:Y:S08]  /*22b0*/  HMMA.16816.F32.BF16 R44, R72.reuse, R40, RZ ;  /* 0x00000028482c723c */ /* 0x060ff000000418ff */
[C---:B------:R-:W-:Y:S08]  /*22c0*/  HMMA.16816.F32.BF16 R48, R72.reuse, R50, RZ ;  /* 0x000000324830723c */ /* 0x040ff000000418ff */
[C---:B------:R-:W-:Y:S08]  /*22d0*/  HMMA.16816.F32.BF16 R40, R72.reuse, R42, RZ ;  /* 0x0000002a4828723c */ /* 0x040ff000000418ff */
[C---:B------:R-:W-:Y:S08]  /*22e0*/  HMMA.16816.F32.BF16 R76, R72.reuse, R12, RZ ;  /* 0x0000000c484c723c */ /* 0x040ff000000418ff */
[----:B------:R-:W-:Y:S01]  /*22f0*/  HMMA.16816.F32.BF16 R72, R72, R14, RZ ;  /* 0x0000000e4848723c */ /* 0x000fe200000418ff */
[----:B------:R-:W-:Y:S07]  /*2300*/  LDSM.16.M88.4 R12, [R122+0x4800] ;  /* 0x004800007a0c783b */ /* 0x000fee0000000200 */
[----:B------:R-:W-:Y:S01]  /*2310*/  HMMA.16816.F32.BF16 R16, R32, R10, R16 ;  /* 0x0000000a2010723c */ /* 0x000fe20000041810 */
[----:B------:R-:W2:Y:S07]  /*2320*/  LDSM.16.M88.4 R8, [R87+0x4000] ;  /* 0x004000005708783b */ /* 0x000eae0000000200 */
[----:B---3--:R-:W-:Y:S08]  /*2330*/  HMMA.16816.F32.BF16 R20, R88, R28, R20 ;  /* 0x0000001c5814723c */ /* 0x008ff00000041814 */
[C---:B------:R-:W-:Y:S08]  /*2340*/  HMMA.16816.F32.BF16 R52, R32.reuse, R60, R52 ;  /* 0x0000003c2034723c */ /* 0x040ff00000041834 */
[C---:B------:R-:W-:Y:S01]  /*2350*/  HMMA.16816.F32.BF16 R48, R32.reuse, R62, R48 ;  /* 0x0000003e2030723c */ /* 0x040fe20000041830 */
[----:B------:R-:W-:Y:S07]  /*2360*/  LDSM.16.M88.4 R60, [R87+0x4800] ;  /* 0x00480000573c783b */ /* 0x000fee0000000200 */
[C---:B------:R-:W-:Y:S08]  /*2370*/  HMMA.16816.F32.BF16 R44, R32.reuse, R56, R44 ;  /* 0x00000038202c723c */ /* 0x040ff0000004182c */
[C---:B------:R-:W-:Y:S01]  /*2380*/  HMMA.16816.F32.BF16 R40, R32.reuse, R58, R40 ;  /* 0x0000003a2028723c */ /* 0x040fe20000041828 */
[----:B------:R-:W-:Y:S07]  /*2390*/  LDSM.16.M88.4 R56, [R87+0x4c00] ;  /* 0x004c00005738783b */ /* 0x000fee0000000200 */
[C---:B-1----:R-:W-:Y:S08]  /*23a0*/  HMMA.16816.F32.BF16 R76, R32.reuse, R36, R76 ;  /* 0x00000024204c723c */ /* 0x042ff0000004184c */
[----:B------:R-:W-:Y:S01]  /*23b0*/  HMMA.16816.F32.BF16 R72, R32, R38, R72 ;  /* 0x000000262048723c */ /* 0x000fe20000041848 */
[----:B------:R-:W-:Y:S04]  /*23c0*/  LDSM.16.M88.4 R36, [R123+0x2000] ;  /* 0x002000007b24783b */ /* 0x000fe80000000200 */
[----:B------:R-:W1:Y:S03]  /*23d0*/  LDSM.16.M88.4 R32, [R122+0x5000] ;  /* 0x005000007a20783b */ /* 0x000e660000000200 */
[----:B------:R-:W-:Y:S01]  /*23e0*/  HMMA.16816.F32.BF16 R16, R88, R30, R16 ;  /* 0x0000001e5810723c */ /* 0x000fe20000041810 */
[----:B------:R-:W-:Y:S07]  /*23f0*/  LDSM.16.M88.4 R28, [R122+0x5400] ;  /* 0x005400007a1c783b */ /* 0x000fee0000000200 */
[----:B--2---:R-:W-:Y:S08]  /*2400*/  HMMA.16816.F32.BF16 R20, R68, R8, R20 ;  /* 0x000000084414723c */ /* 0x004ff00000041814 */
[C---:B------:R-:W-:Y:S08]  /*2410*/  HMMA.16816.F32.BF16 R52, R88.reuse, R24, R52 ;  /* 0x000000185834723c */ /* 0x040ff00000041834 */
[C---:B------:R-:W-:Y:S08]  /*2420*/  HMMA.16816.F32.BF16 R44, R88.reuse, R12, R44 ;  /* 0x0000000c582c723c */ /* 0x040ff0000004182c */
[----:B------:R-:W-:Y:S01]  /*2430*/  HMMA.16816.F32.BF16 R40, R88, R14, R40 ;  /* 0x0000000e5828723c */ /* 0x000fe20000041828 */
[----:B------:R-:W-:Y:S07]  /*2440*/  LDSM.16.M88.4 R12, [R121+0x2000] ;  /* 0x00200000790c783b */ /* 0x000fee0000000200 */
[----:B------:R-:W-:Y:S01]  /*2450*/  HMMA.16816.F32.BF16 R16, R68, R10, R16 ;  /* 0x0000000a4410723c */ /* 0x000fe20000041810 */
[----:B------:R-:W2:Y:S07]  /*2460*/  LDSM.16.M88.4 R8, [R87+0x5000] ;  /* 0x005000005708783b */ /* 0x000eae0000000200 */
[----:B------:R-:W-:Y:S01]  /*2470*/  HMMA.16816.F32.BF16 R48, R88, R26, R48 ;  /* 0x0000001a5830723c */ /* 0x000fe20000041830 */
[----:B------:R-:W3:Y:S07]  /*2480*/  LDSM.16.M88.4 R24, [R122+0x5800] ;  /* 0x005800007a18783b */ /* 0x000eee0000000200 */
[----:B-1----:R-:W-:Y:S08]  /*2490*/  HMMA.16816.F32.BF16 R20, R36, R32, R20 ;  /* 0x000000202414723c */ /* 0x002ff00000041814 */
[----:B------:R-:W-:Y:S08]  /*24a0*/  HMMA.16816.F32.BF16 R76, R88, R80, R76 ;  /* 0x00000050584c723c */ /* 0x000ff0000004184c */
[----:B------:R-:W-:Y:S08]  /*24b0*/  HMMA.16816.F32.BF16 R52, R68, R64, R52 ;  /* 0x000000404434723c */ /* 0x000ff00000041834 */
[----:B------:R-:W-:Y:S01]  /*24c0*/  HMMA.16816.F32.BF16 R32, R36, R34, R16 ;  /* 0x000000222420723c */ /* 0x000fe20000041810 */
[----:B------:R-:W1:Y:S07]  /*24d0*/  LDSM.16.M88.4 R16, [R122+0x5c00] ;  /* 0x005c00007a10783b */ /* 0x000e6e0000000200 */
[C---:B------:R-:W-:Y:S08]  /*24e0*/  HMMA.16816.F32.BF16 R44, R68.reuse, R60, R44 ;  /* 0x0000003c442c723c */ /* 0x040ff0000004182c */
[C---:B------:R-:W-:Y:S01]  /*24f0*/  HMMA.16816.F32.BF16 R40, R68.reuse, R62, R40 ;  /* 0x0000003e4428723c */ /* 0x040fe20000041828 */
[----:B------:R-:W4:Y:S07]  /*2500*/  LDSM.16.M88.4 R60, [R87+0x5400] ;  /* 0x00540000573c783b */ /* 0x000f2e0000000200 */
[----:B------:R-:W-:Y:S08]  /*2510*/  HMMA.16816.F32.BF16 R48, R68, R66, R48 ;  /* 0x000000424430723c */ /* 0x000ff00000041830 */
[----:B--2---:R-:W-:Y:S07]  /*2520*/  HMMA.16816.F32.BF16 R20, R12, R8, R20 ;  /* 0x000000080c14723c */ /* 0x004fee0000041814 */
[----:B------:R-:W-:Y:S01]  /*2530*/  IADD3 R9, R7, 0x8, RZ ;  /* 0x0000000807097810 */ /* 0x000fe20007ffe0ff */
[----:B------:R-:W-:Y:S01]  /*2540*/  HMMA.16816.F32.BF16 R72, R88, R82, R72 ;  /* 0x000000525848723c */ /* 0x000fe20000041848 */
[----:B------:R-:W-:-:S02]  /*2550*/  IADD3 R8, R5, 0x1, RZ ;  /* 0x0000000105087810 */ /* 0x000fc40007ffe0ff */
[----:B------:R-:W-:Y:S02]  /*2560*/  IMNMX R140, R9, R2, PT ;  /* 0x00000002098c7217 */ /* 0x000fe40003800200 */
[----:B------:R-:W2:Y:S01]  /*2570*/  I2F R6, R8 ;  /* 0x0000000800067306 */ /* 0x000ea20000201400 */
[C---:B------:R-:W-:Y:S02]  /*2580*/  ISETP.GE.AND P6, PT, R8.reuse, R141, PT ;  /* 0x0000008d0800720c */ /* 0x040fe40003fc6270 */
[----:B------:R-:W-:Y:S01]  /*2590*/  HMMA.16816.F32.BF16 R76, R68, R56, R76 ;  /* 0x00000038444c723c */ /* 0x000fe2000004184c */
[----:B------:R-:W-:Y:S02]  /*25a0*/  ISETP.GE.AND P2, PT, R8, R140, PT ;  /* 0x0000008c0800720c */ /* 0x000fe40003f46270 */
[----:B------:R-:W-:-:S04]  /*25b0*/  IADD3 R2, R5, 0x9, RZ ;  /* 0x0000000905027810 */ /* 0x000fc80007ffe0ff */
[----:B------:R-:W-:Y:S01]  /*25c0*/  IADD3 R56, R5, 0x11, RZ ;  /* 0x0000001105387810 */ /* 0x000fe20007ffe0ff */
[----:B------:R-:W-:Y:S01]  /*25d0*/  HMMA.16816.F32.BF16 R52, R36, R28, R52 ;  /* 0x0000001c2434723c */ /* 0x000fe20000041834 */
[C---:B------:R-:W-:Y:S02]  /*25e0*/  ISETP.GE.AND P5, PT, R2.reuse, R141, PT ;  /* 0x0000008d0200720c */ /* 0x040fe40003fa6270 */
[----:B------:R-:W-:Y:S01]  /*25f0*/  ISETP.GE.AND P4, PT, R2, R140, PT ;  /* 0x0000008c0200720c */ /* 0x000fe20003f86270 */
[CC--:B--2---:R-:W-:Y:S02]  /*2600*/  FFMA.FTZ R21, R6.reuse, R164.reuse, R21 ;  /* 0x000000a406157223 */ /* 0x0c4fe40000010015 */
[----:B------:R-:W-:Y:S02]  /*2610*/  FFMA.FTZ R7, R6, R164, R23 ;  /* 0x000000a406077223 */ /* 0x000fe40000010017 */
[----:B------:R-:W-:Y:S01]  /*2620*/  HMMA.16816.F32.BF16 R32, R12, R10, R32 ;  /* 0x0000000a0c20723c */ /* 0x000fe20000041820 */
[----:B------:R-:W2:Y:S01]  /*2630*/  LDSM.16.M88.4 R8, [R87+0x5800] ;  /* 0x005800005708783b */ /* 0x000ea20000000200 */
[----:B------:R-:W-:-:S02]  /*2640*/  FSEL R28, R21, -INF , !P6 ;  /* 0xff800000151c7808 */ /* 0x000fc40007000000 */
[----:B------:R-:W-:Y:S02]  /*2650*/  FSEL R7, R7, -INF , !P2 ;  /* 0xff80000007077808 */ /* 0x000fe40005000000 */
[----:B------:R-:W-:Y:S02]  /*2660*/  IADD3 R23, R5, 0x19, RZ ;  /* 0x0000001905177810 */ /* 0x000fe40007ffe0ff */
[----:B---3--:R-:W-:Y:S01]  /*2670*/  HMMA.16816.F32.BF16 R44, R36, R24, R44 ;  /* 0x00000018242c723c */ /* 0x008fe2000004182c */
[----:B------:R-:W-:-:S06]  /*2680*/  ISETP.GE.AND P2, PT, R56, R141, PT ;  /* 0x0000008d3800720c */ /* 0x000fcc0003f46270 */
[C---:B------:R-:W-:Y:S01]  /*2690*/  IADD3 R24, R5.reuse, 0x8, RZ ;  /* 0x0000000805187810 */ /* 0x040fe20007ffe0ff */
[----:B------:R-:W-:Y:S03]  /*26a0*/  HMMA.16816.F32.BF16 R48, R36, R30, R48 ;  /* 0x0000001e2430723c */ /* 0x000fe60000041830 */
[----:B------:R3:W5:Y:S01]  /*26b0*/  I2F R25, R24 ;  /* 0x0000001800197306 */ /* 0x0007620000201400 */
[C---:B------:R-:W-:Y:S02]  /*26c0*/  ISETP.GE.AND P3, PT, R24.reuse, R141, PT ;  /* 0x0000008d1800720c */ /* 0x040fe40003f66270 */
[----:B------:R-:W-:Y:S02]  /*26d0*/  ISETP.GE.AND P0, PT, R24, R140, PT ;  /* 0x0000008c1800720c */ /* 0x000fe40003f06270 */
[----:B------:R-:W-:Y:S08]  /*26e0*/  HMMA.16816.F32.BF16 R72, R68, R58, R72 ;  /* 0x0000003a4448723c */ /* 0x000ff00000041848 */
[----:B-1----:R-:W-:Y:S01]  /*26f0*/  HMMA.16816.F32.BF16 R76, R36, R16, R76 ;  /* 0x00000010244c723c */ /* 0x002fe2000004184c */
[----:B------:R-:W1:Y:S01]  /*2700*/  I2F R16, R2 ;  /* 0x0000000200107306 */ /* 0x000e620000201400 */
[----:B---3--:R-:W-:Y:S01]  /*2710*/  IADD3 R24, R5, 0x10, RZ ;  /* 0x0000001005187810 */ /* 0x008fe20007ffe0ff */
[----:B-----5:R-:W-:-:S02]  /*2720*/  FFMA.FTZ R6, R25, R164, R32 ;  /* 0x000000a419067223 */ /* 0x020fc40000010020 */
[----:B------:R-:W-:Y:S01]  /*2730*/  FFMA.FTZ R29, R25, R164, R34 ;  /* 0x000000a4191d7223 */ /* 0x000fe20000010022 */
[CC--:B------:R-:W-:Y:S02]  /*2740*/  ISETP.GE.AND P1, PT, R24.reuse, R141.reuse, PT ;  /* 0x0000008d1800720c */ /* 0x0c0fe40003f26270 */
[----:B----4-:R-:W-:Y:S01]  /*2750*/  HMMA.16816.F32.BF16 R52, R12, R60, R52 ;  /* 0x0000003c0c34723c */ /* 0x010fe20000041834 */
[----:B------:R3:W4:Y:S01]  /*2760*/  I2F R17, R24 ;  /* 0x0000001800117306 */ /* 0x0007220000201400 */
[----:B------:R-:W-:Y:S02]  /*2770*/  ISETP.GE.AND P6, PT, R24, R140, PT ;  /* 0x0000008c1800720c */ /* 0x000fe40003fc6270 */
[----:B------:R-:W-:Y:S02]  /*2780*/  IADD3 R34, R5, 0x18, RZ ;  /* 0x0000001805227810 */ /* 0x000fe40007ffe0ff */
[----:B------:R-:W-:Y:S02]  /*2790*/  FSEL R29, R29, -INF , !P0 ;  /* 0xff8000001d1d7808 */ /* 0x000fe40004000000 */
[----:B------:R-:W-:Y:S01]  /*27a0*/  HMMA.16816.F32.BF16 R40, R36, R26, R40 ;  /* 0x0000001a2428723c */ /* 0x000fe20000041828 */
[----:B------:R-:W5:Y:S01]  /*27b0*/  I2F R2, R56 ;  /* 0x0000003800027306 */ /* 0x000f620000201400 */
[-C--:B-1----:R-:W-:Y:S01]  /*27c0*/  FFMA.FTZ R30, R16, R164.reuse, R33 ;  /* 0x000000a4101e7223 */ /* 0x082fe20000010021 */
[----:B------:R-:W-:Y:S01]  /*27d0*/  ISETP.GE.AND P0, PT, R34, R141, PT ;  /* 0x0000008d2200720c */ /* 0x000fe20003f06270 */
[----:B------:R-:W-:Y:S01]  /*27e0*/  FFMA.FTZ R31, R16, R164, R35 ;  /* 0x000000a4101f7223 */ /* 0x000fe20000010023 */
[----:B------:R-:W-:-:S02]  /*27f0*/  FSEL R6, R6, -INF , !P3 ;  /* 0xff80000006067808 */ /* 0x000fc40005800000 */
[----:B------:R-:W-:Y:S01]  /*2800*/  FSEL R30, R30, -INF , !P5 ;  /* 0xff8000001e1e7808 */ /* 0x000fe20006800000 */
[----:B------:R-:W-:Y:S01]  /*2810*/  HMMA.16816.F32.BF16 R48, R12, R62, R48 ;  /* 0x0000003e0c30723c */ /* 0x000fe20000041830 */
[----:B---3--:R-:W1:Y:S01]  /*2820*/  LDSM.16.M88.4 R24, [R87+0x5c00] ;  /* 0x005c00005718783b */ /* 0x008e620000000200 */
[----:B------:R5:W3:Y:S01]  /*2830*/  I2F R21, R34 ;  /* 0x0000002200157306 */ /* 0x000ae20000201400 */
[----:B------:R-:W-:Y:S01]  /*2840*/  ISETP.GE.AND P5, PT, R34, R140, PT ;  /* 0x0000008c2200720c */ /* 0x000fe20003fa6270 */
[----:B------:R-:W-:-:S04]  /*2850*/  DEPBAR.LE SB0, 0x0 ;  /* 0x000080000000791a */ /* 0x000fc80000000000 */
[----:B--2---:R-:W-:Y:S01]  /*2860*/  HMMA.16816.F32.BF16 R44, R12, R8, R44 ;  /* 0x000000080c2c723c */ /* 0x004fe2000004182c */
[CC--:B----4-:R-:W-:Y:S01]  /*2870*/  FFMA.FTZ R54, R17.reuse, R164.reuse, R54 ;  /* 0x000000a411367223 */ /* 0x0d0fe20000010036 */
[----:B------:R-:W2:Y:S01]  /*2880*/  I2F R16, R23 ;  /* 0x0000001700107306 */ /* 0x000ea20000201400 */
[----:B------:R-:W-:Y:S01]  /*2890*/  FFMA.FTZ R32, R17, R164, R52 ;  /* 0x000000a411207223 */ /* 0x000fe20000010034 */
[----:B------:R-:W-:Y:S02]  /*28a0*/  ISETP.GE.AND P3, PT, R56, R140, PT ;  /* 0x0000008c3800720c */ /* 0x000fe40003f66270 */
[----:B------:R-:W-:Y:S02]  /*28b0*/  FSEL R31, R31, -INF , !P4 ;  /* 0xff8000001f1f7808 */ /* 0x000fe40006000000 */
[----:B------:R-:W-:Y:S01]  /*28c0*/  HMMA.16816.F32.BF16 R72, R36, R18, R72 ;  /* 0x000000122448723c */ /* 0x000fe20000041848 */
[----:B------:R-:W-:Y:S01]  /*28d0*/  FSEL R9, R54, -INF , !P6 ;  /* 0xff80000036097808 */ /* 0x000fe20007000000 */
[----:B-----5:R-:W-:Y:S01]  /*28e0*/  FFMA.FTZ R34, R2, R164, R53 ;  /* 0x000000a402227223 */ /* 0x020fe20000010035 */
[----:B------:R-:W-:-:S02]  /*28f0*/  IADD3 R8, R5, 0x21, RZ ;  /* 0x0000002105087810 */ /* 0x000fc40007ffe0ff */
[-C--:B------:R-:W-:Y:S02]  /*2900*/  ISETP.GE.AND P4, PT, R23, R141.reuse, PT ;  /* 0x0000008d1700720c */ /* 0x080fe40003f86270 */
[----:B------:R-:W-:Y:S01]  /*2910*/  IADD3 R18, R5, 0x20, RZ ;  /* 0x0000002005127810 */ /* 0x000fe20007ffe0ff */
[----:B------:R-:W-:Y:S01]  /*2920*/  HMMA.16816.F32.BF16 R40, R12, R10, R40 ;  /* 0x0000000a0c28723c */ /* 0x000fe20000041828 */
[----:B------:R-:W-:Y:S01]  /*2930*/  FSEL R34, R34, -INF , !P2 ;  /* 0xff80000022227808 */ /* 0x000fe20005000000 */
[CC--:B---3--:R-:W-:Y:S01]  /*2940*/  FFMA.FTZ R35, R21.reuse, R164.reuse, R50 ;  /* 0x000000a415237223 */ /* 0x0c8fe20000010032 */
[----:B------:R-:W3:Y:S01]  /*2950*/  I2F R17, R18 ;  /* 0x0000001200117306 */ /* 0x000ee20000201400 */
[----:B------:R-:W-:Y:S01]  /*2960*/  ISETP.GE.AND P6, PT, R18, R141, PT ;  /* 0x0000008d1200720c */ /* 0x000fe20003fc6270 */
[----:B--2---:R-:W-:Y:S01]  /*2970*/  FFMA.FTZ R49, R16, R164, R49 ;  /* 0x000000a410317223 */ /* 0x004fe20000010031 */
[----:B------:R-:W-:Y:S01]  /*2980*/  ISETP.GE.AND P2, PT, R18, R140, PT ;  /* 0x0000008c1200720c */ /* 0x000fe20003f46270 */
[-C--:B------:R-:W-:Y:S01]  /*2990*/  FFMA.FTZ R11, R2, R164.reuse, R55 ;  /* 0x000000a4020b7223 */ /* 0x080fe20000010037 */
[----:B------:R-:W-:Y:S01]  /*29a0*/  FSEL R32, R32, -INF , !P1 ;  /* 0xff80000020207808 */ /* 0x000fe20004800000 */
[----:B------:R-:W-:Y:S01]  /*29b0*/  FFMA.FTZ R10, R21, R164, R48 ;  /* 0x000000a4150a7223 */ /* 0x000fe20000010030 */
[----:B------:R-:W-:Y:S01]  /*29c0*/  ISETP.GE.AND P1, PT, R23, R140, PT ;  /* 0x0000008c1700720c */ /* 0x000fe20003f26270 */
[----:B------:R2:W-:Y:S01]  /*29d0*/  I2F R2, R8 ;  /* 0x0000000800027306 */ /* 0x0005e20000201400 */
[----:B------:R-:W-:Y:S01]  /*29e0*/  FFMA.FTZ R37, R16, R164, R51 ;  /* 0x000000a410257223 */ /* 0x000fe20000010033 */
[----:B------:R-:W-:-:S02]  /*29f0*/  IADD3 R16, R5, 0x29, RZ ;  /* 0x0000002905107810 */ /* 0x000fc40007ffe0ff */
[----:B------:R-:W-:Y:S01]  /*2a00*/  FSEL R11, R11, -INF , !P3 ;  /* 0xff8000000b0b7808 */ /* 0x000fe20005800000 */
[C---:B-1----:R-:W-:Y:S01]  /*2a10*/  HMMA.16816.F32.BF16 R76, R12.reuse, R24, R76 ;  /* 0x000000180c4c723c */ /* 0x042fe2000004184c */
[----:B------:R-:W-:Y:S01]  /*2a20*/  FSEL R10, R10, -INF , !P0 ;  /* 0xff8000000a0a7808 */ /* 0x000fe20004000000 */
[-C--:B---3--:R-:W-:Y:S01]  /*2a30*/  FFMA.FTZ R44, R17, R164.reuse, R44 ;  /* 0x000000a4112c7223 */ /* 0x088fe2000001002c */
[----:B------:R-:W-:Y:S01]  /*2a40*/  IADD3 R18, R5, 0x28, RZ ;  /* 0x0000002805127810 */ /* 0x000fe20007ffe0ff */
[----:B------:R-:W-:Y:S01]  /*2a50*/  FFMA.FTZ R46, R17, R164, R46 ;  /* 0x000000a4112e7223 */ /* 0x000fe2000001002e */
[C---:B------:R-:W-:Y:S01]  /*2a60*/  ISETP.GE.AND P3, PT, R8.reuse, R141, PT ;  /* 0x0000008d0800720c */ /* 0x040fe20003f66270 */
[----:B------:R-:W1:Y:S01]  /*2a70*/  I2F R23, R5 ;  /* 0x0000000500177306 */ /* 0x000e620000201400 */
[----:B------:R-:W-:Y:S01]  /*2a80*/  ISETP.GE.AND P0, PT, R8, R140, PT ;  /* 0x0000008c0800720c */ /* 0x000fe20003f06270 */
[----:B------:R-:W-:Y:S01]  /*2a90*/  HMMA.16816.F32.BF16 R72, R12, R26, R72 ;  /* 0x0000001a0c48723c */ /* 0x000fe20000041848 */
[----:B------:R-:W-:-:S02]  /*2aa0*/  IADD3 R21, R5, 0x30, RZ ;  /* 0x0000003005157810 */ /* 0x000fc40007ffe0ff */
[----:B------:R-:W-:Y:S02]  /*2ab0*/  FSEL R35, R35, -INF , !P5 ;  /* 0xff80000023237808 */ /* 0x000fe40006800000 */
[----:B--2---:R-:W-:Y:S01]  /*2ac0*/  FSEL R8, R49, -INF , !P4 ;  /* 0xff80000031087808 */ /* 0x004fe20006000000 */
[----:B------:R2:W3:Y:S01]  /*2ad0*/  I2F R19, R18 ;  /* 0x0000001200137306 */ /* 0x0004e20000201400 */
[CC--:B------:R-:W-:Y:S02]  /*2ae0*/  ISETP.GE.AND P5, PT, R18.reuse, R141.reuse, PT ;  /* 0x0000008d1200720c */ /* 0x0c0fe40003fa6270 */
[----:B------:R-:W-:Y:S02]  /*2af0*/  ISETP.GE.AND P4, PT, R18, R140, PT ;  /* 0x0000008c1200720c */ /* 0x000fe40003f86270 */
[----:B------:R-:W-:Y:S02]  /*2b00*/  FSEL R37, R37, -INF , !P1 ;  /* 0xff80000025257808 */ /* 0x000fe40004800000 */
[----:B------:R-:W-:Y:S01]  /*2b10*/  FSEL R44, R44, -INF , !P6 ;  /* 0xff8000002c2c7808 */ /* 0x000fe20007000000 */
[CC--:B-1----:R-:W-:Y:S01]  /*2b20*/  FFMA.FTZ R20, R23.reuse, R164.reuse, R20 ;  /* 0x000000a417147223 */ /* 0x0c2fe20000010014 */
[C---:B------:R-:W-:Y:S01]  /*2b30*/  ISETP.GE.AND P1, PT, R16.reuse, R141, PT ;  /* 0x0000008d1000720c */ /* 0x040fe20003f26270 */
[----:B------:R-:W-:Y:S01]  /*2b40*/  FFMA.FTZ R130, R23, R164, R22 ;  /* 0x000000a417827223 */ /* 0x000fe20000010016 */
[----:B------:R-:W-:Y:S01]  /*2b50*/  BAR.SYNC.DEFER_BLOCKING 0x0 ;  /* 0x0000000000007b1d */ /* 0x000fe20000010000 */
[----:B------:R-:W-:-:S02]  /*2b60*/  ISETP.GE.AND P6, PT, R16, R140, PT ;  /* 0x0000008c1000720c */ /* 0x000fc40003fc6270 */
[----:B------:R-:W-:Y:S01]  /*2b70*/  IADD3 R25, R5, 0x38, RZ ;  /* 0x0000003805197810 */ /* 0x000fe20007ffe0ff */
[-C--:B--2---:R-:W-:Y:S02]  /*2b80*/  FFMA.FTZ R18, R2, R164.reuse, R45 ;  /* 0x000000a402127223 */ /* 0x084fe4000001002d */
[----:B------:R-:W1:Y:S01]  /*2b90*/  I2F R16, R16 ;  /* 0x0000001000107306 */ /* 0x000e620000201400 */
[-C--:B---3--:R-:W-:Y:S01]  /*2ba0*/  FFMA.FTZ R24, R19, R164.reuse, R40 ;  /* 0x000000a413187223 */ /* 0x088fe20000010028 */
[----:B------:R-:W-:Y:S01]  /*2bb0*/  IADD3 R12, R5, 0x39, RZ ;  /* 0x00000039050c7810 */ /* 0x000fe20007ffe0ff */
[-C--:B------:R-:W-:Y:S01]  /*2bc0*/  FFMA.FTZ R17, R19, R164.reuse, R42 ;  /* 0x000000a413117223 */ /* 0x080fe2000001002a */
[----:B------:R-:W-:Y:S01]  /*2bd0*/  FSEL R42, R18, -INF , !P3 ;  /* 0xff800000122a7808 */ /* 0x000fe20005800000 */
[----:B------:R-:W-:Y:S01]  /*2be0*/  FFMA.FTZ R45, R2, R164, R47 ;  /* 0x000000a4022d7223 */ /* 0x000fe2000001002f */
[----:B------:R-:W-:Y:S02]  /*2bf0*/  IADD3 R2, R5, 0x31, RZ ;  /* 0x0000003105027810 */ /* 0x000fe40007ffe0ff */
[----:B------:R-:W2:Y:S01]  /*2c00*/  I2F R19, R21 ;  /* 0x0000001500137306 */ /* 0x000ea20000201400 */
[----:B------:R-:W-:-:S02]  /*2c10*/  FSEL R24, R24, -INF , !P5 ;  /* 0xff80000018187808 */ /* 0x000fc40006800000 */
[----:B------:R-:W-:Y:S02]  /*2c20*/  FSEL R45, R45, -INF , !P0 ;  /* 0xff8000002d2d7808 */ /* 0x000fe40004000000 */
[CC--:B------:R-:W-:Y:S02]  /*2c30*/  ISETP.GE.AND P0, PT, R2.reuse, R141.reuse, PT ;  /* 0x0000008d0200720c */ /* 0x0c0fe40003f06270 */
[----:B------:R-:W-:Y:S01]  /*2c40*/  ISETP.GE.AND P5, PT, R2, R140, PT ;  /* 0x0000008c0200720c */ /* 0x000fe20003fa6270 */
[-C--:B-1----:R-:W-:Y:S01]  /*2c50*/  FFMA.FTZ R40, R16, R164.reuse, R41 ;  /* 0x000000a410287223 */ /* 0x082fe20000010029 */
[----:B------:R-:W1:Y:S01]  /*2c60*/  I2F R2, R2 ;  /* 0x0000000200027306 */ /* 0x000e620000201400 */
[----:B------:R-:W-:Y:S01]  /*2c70*/  FSEL R47, R46, -INF , !P2 ;  /* 0xff8000002e2f7808 */ /* 0x000fe20005000000 */
[----:B------:R-:W-:Y:S01]  /*2c80*/  FFMA.FTZ R43, R16, R164, R43 ;  /* 0x000000a4102b7223 */ /* 0x000fe2000001002b */
[C---:B------:R-:W-:Y:S02]  /*2c90*/  ISETP.GE.AND P2, PT, R21.reuse, R141, PT ;  /* 0x0000008d1500720c */ /* 0x040fe40003f46270 */
[----:B------:R-:W-:Y:S01]  /*2ca0*/  ISETP.GE.AND P3, PT, R21, R140, PT ;  /* 0x0000008c1500720c */ /* 0x000fe20003f66270 */
[-C--:B--2---:R-:W-:Y:S01]  /*2cb0*/  FFMA.FTZ R18, R19, R164.reuse, R76 ;  /* 0x000000a413127223 */ /* 0x084fe2000001004c */
[----:B------:R-:W-:Y:S01]  /*2cc0*/  FSEL R17, R17, -INF , !P4 ;  /* 0xff80000011117808 */ /* 0x000fe20006000000 */
[----:B------:R-:W-:Y:S01]  /*2cd0*/  FFMA.FTZ R21, R19, R164, R78 ;  /* 0x000000a413157223 */ /* 0x000fe2000001004e */
[----:B------:R-:W-:-:S02]  /*2ce0*/  FSEL R40, R40, -INF , !P1 ;  /* 0xff80000028287808 */ /* 0x000fc40004800000 */
[----:B------:R-:W-:Y:S02]  /*2cf0*/  FSEL R19, R43, -INF , !P6 ;  /* 0xff8000002b137808 */ /* 0x000fe40007000000 */
[----:B------:R-:W-:Y:S02]  /*2d00*/  FSEL R18, R18, -INF , !P2 ;  /* 0xff80000012127808 */ /* 0x000fe40005000000 */
[CC--:B------:R-:W-:Y:S01]  /*2d10*/  ISETP.GE.AND P4, PT, R25.reuse, R141.reuse, PT ;  /* 0x0000008d1900720c */ /* 0x0c0fe20003f86270 */
[C---:B-1----:R-:W-:Y:S01]  /*2d20*/  FFMA.FTZ R79, R2.reuse, R164, R79 ;  /* 0x000000a4024f7223 */ /* 0x042fe2000001004f */
[----:B------:R-:W-:Y:S01]  /*2d30*/  ISETP.GE.AND P1, PT, R25, R140, PT ;  /* 0x0000008c1900720c */ /* 0x000fe20003f26270 */
[----:B------:R-:W-:Y:S01]  /*2d40*/  FFMA.FTZ R16, R2, R164, R77 ;  /* 0x000000a402107223 */ /* 0x000fe2000001004d */
[C---:B------:R-:W-:Y:S01]  /*2d50*/  ISETP.GE.AND P6, PT, R5.reuse, R141, PT ;  /* 0x0000008d0500720c */ /* 0x040fe20003fc6270 */
[----:B------:R-:W1:Y:S01]  /*2d60*/  I2F R25, R25 ;  /* 0x0000001900197306 */ /* 0x000e620000201400 */
[----:B------:R-:W-:-:S02]  /*2d70*/  ISETP.GE.AND P2, PT, R5, R140, PT ;  /* 0x0000008c0500720c */ /* 0x000fc40003f46270 */
[----:B------:R-:W-:Y:S02]  /*2d80*/  FSEL R145, R79, -INF , !P5 ;  /* 0xff8000004f917808 */ /* 0x000fe40006800000 */
[----:B------:R-:W-:Y:S02]  /*2d90*/  ISETP.GE.AND P5, PT, R85, 0x2, PT ;  /* 0x000000025500780c */ /* 0x000fe40003fa6270 */
[----:B------:R-:W-:Y:S01]  /*2da0*/  FSEL R21, R21, -INF , !P3 ;  /* 0xff80000015157808 */ /* 0x000fe20005800000 */
[----:B------:R-:W2:Y:S01]  /*2db0*/  I2F R5, R12 ;  /* 0x0000000c00057306 */ /* 0x000ea20000201400 */
[----:B------:R-:W-:Y:S02]  /*2dc0*/  FSEL R16, R16, -INF , !P0 ;  /* 0xff80000010107808 */ /* 0x000fe40004000000 */
[C---:B------:R-:W-:Y:S02]  /*2dd0*/  ISETP.GE.AND P3, PT, R12.reuse, R141, PT ;  /* 0x0000008d0c00720c */ /* 0x040fe40003f66270 */
[----:B------:R-:W-:-:S02]  /*2de0*/  ISETP.GE.AND P0, PT, R12, R140, PT ;  /* 0x0000008c0c00720c */ /* 0x000fc40003f06270 */
[----:B------:R-:W-:Y:S01]  /*2df0*/  FSEL R128, R20, -INF , !P6 ;  /* 0xff80000014807808 */ /* 0x000fe20007000000 */
[CC--:B-1----:R-:W-:Y:S01]  /*2e00*/  FFMA.FTZ R72, R25.reuse, R164.reuse, R72 ;  /* 0x000000a419487223 */ /* 0x0c2fe20000010048 */
[----:B------:R-:W-:Y:S01]  /*2e10*/  FSEL R130, R130, -INF , !P2 ;  /* 0xff80000082827808 */ /* 0x000fe20005000000 */
[----:B------:R-:W-:-:S03]  /*2e20*/  FFMA.FTZ R74, R25, R164, R74 ;  /* 0x000000a4194a7223 */ /* 0x000fc6000001004a */
[----:B------:R-:W-:Y:S02]  /*2e30*/  FSEL R22, R72, -INF , !P4 ;  /* 0xff80000048167808 */ /* 0x000fe40006000000 */
[----:B------:R-:W-:Y:S01]  /*2e40*/  FSEL R143, R74, -INF , !P1 ;  /* 0xff8000004a8f7808 */ /* 0x000fe20004800000 */
[CC--:B--2---:R-:W-:Y:S02]  /*2e50*/  FFMA.FTZ R73, R5.reuse, R164.reuse, R73 ;  /* 0x000000a405497223 */ /* 0x0c4fe40000010049 */
[----:B------:R-:W-:-:S03]  /*2e60*/  FFMA.FTZ R23, R5, R164, R75 ;  /* 0x000000a405177223 */ /* 0x000fc6000001004b */
[----:B------:R-:W-:Y:S02]  /*2e70*/  FSEL R20, R73, -INF , !P3 ;  /* 0xff80000049147808 */ /* 0x000fe40005800000 */
[----:B------:R-:W-:Y:S01]  /*2e80*/  FSEL R23, R23, -INF , !P0 ;  /* 0xff80000017177808 */ /* 0x000fe20004000000 */
[----:B------:R-:W-:Y:S05]  /*2e90*/  @!P5 BRA `(.L_x_917) ;  /* 0x000003b00000d947 */ /* 0x000fea0003800000 */
[----:B------:R-:W-:Y:S01]  /*2ea0*/  IADD3 R13, R85, -0x2, RZ ;  /* 0xfffffffe550d7810 */ /* 0x000fe20007ffe0ff */
[----:B------:R-:W-:Y:S01]  /*2eb0*/  BSSY B0, `(.L_x_918) ;  /* 0x0000038000007945 */ /* 0x000fe20003800000 */
[----:B------:R-:W-:Y:S02]  /*2ec0*/  ISETP.GE.AND P4, PT, R174, c[0x0][0x220], PT ;  /* 0x00008800ae007a0c */ /* 0x000fe40003f86270 */
        /* <DEDUP_REMOVED lines=54> */
.L_x_919:
[----:B------:R-:W-:Y:S05]  /*3230*/  BSYNC B0 ;  /* 0x0000000000007941 */ /* 0x000fea0003800000 */
.L_x_918:
[----:B------:R-:W0:Y:S02]  /*3240*/  LDGDEPBAR ;  /* 0x00000000000079af */ /* 0x000e240000000000 */
.L_x_917:
[----:B------:R-:W-:Y:S01]  /*3250*/  FMNMX.FTZ R2, R130, R7, !PT ;  /* 0x0000000782027209 */ /* 0x000fe20007810000 */
[----:B------:R-:W-:Y:S01]  /*3260*/  IMAD.WIDE.U32 R80, R126, -0x326172a9, RZ ;  /* 0xcd9e8d577e507825 */ /* 0x000fe200078e00ff */
[----:B------:R-:W-:Y:S01]  /*3270*/  FMNMX.FTZ R5, R128, R28, !PT ;  /* 0x0000001c80057209 */ /* 0x000fe20007810000 */
[----:B------:R-:W-:Y:S01]  /*3280*/  UIADD3 UR15, UR29, -0x4498517b, URZ ;  /* 0xbb67ae851d0f7890 */ /* 0x000fe2000fffe03f */
        /* <DEDUP_REMOVED lines=17> */
[----:B------:R-:W-:Y:S01]  /*33a0*/  UIADD3 UR17, UR28, -0x4ab325aa, URZ ;  /* 0xb54cda561c117890 */ /* 0x000fe2000fffe03f */
[----:B------:R-:W-:Y:S01]  /*33b0*/  FMNMX.FTZ R5, R10, R5, !PT ;  /* 0x000000050a057209 */ /* 0x000fe20007810000 */
[----:B------:R-:W-:Y:S01]  /*33c0*/  IMAD.SHL.U32 R120, R4, 0x2, RZ ;  /* 0x0000000204787824 */ /* 0x000fe200078e00ff */
[----:B------:R-:W-:Y:S01]  /*33d0*/  FMNMX.FTZ R2, R37, R2, !PT ;  /* 0x0000000225027209 */ /* 0x000fe20007810000 */
[----:B------:R-:W-:Y:S01]  /*33e0*/  UIADD3 UR8, UR28, 0x1715609d, URZ ;  /* 0x1715609d1c087890 */ /* 0x000fe2000fffe03f */
[----:B------:R-:W-:Y:S01]  /*33f0*/  FMNMX.FTZ R5, R8, R5, !PT ;  /* 0x0000000508057209 */ /* 0x000fe20007810000 */
[----:B------:R-:W-:Y:S01]  /*3400*/  IMAD R136, R161, 0x10000, R161 ;  /* 0x00010000a1887824 */ /* 0x000fe200078e02a1 */
[----:B------:R-:W-:Y:S01]  /*3410*/  FMNMX.FTZ R2, R47, R2, !PT ;  /* 0x000000022f027209 */ /* 0x000fe20007810000 */
[----:B------:R-:W-:Y:S01]  /*3420*/  LDSM.16.MT88.4 R76, [R120+0x6000] ;  /* 0x00600000784c783b */ /* 0x000fe20000004200 */
[----:B------:R-:W-:Y:S01]  /*3430*/  FMNMX.FTZ R5, R44, R5, !PT ;  /* 0x000000052c057209 */ /* 0x000fe20007810000 */
[----:B------:R-:W-:Y:S01]  /*3440*/  IMAD R86, R3, 0x2, R120 ;  /* 0x0000000203567824 */ /* 0x000fe200078e0278 */
        /* <DEDUP_REMOVED lines=10> */
[----:B------:R-:W-:Y:S01]  /*34f0*/  IMAD.SHL.U32 R5, R92, 0x2, RZ ;  /* 0x000000025c057824 */ /* 0x000fe200078e00ff */
[----:B------:R-:W-:Y:S02]  /*3500*/  FMNMX.FTZ R2, R143, R2, !PT ;  /* 0x000000028f027209 */ /* 0x000fe40007810000 */
[----:B------:R-:W-:Y:S02]  /*3510*/  FMNMX.FTZ R13, R22, R13, !PT ;  /* 0x0000000d160d7209 */ /* 0x000fe40007810000 */
[----:B------:R-:W-:-:S02]  /*3520*/  FMNMX.FTZ R15, R23, R2, !PT ;  /* 0x00000002170f7209 */ /* 0x000fc40007810000 */
[----:B------:R-:W-:Y:S01]  /*3530*/  FMNMX.FTZ R2, R20, R13, !PT ;  /* 0x0000000d14027209 */ /* 0x000fe20007810000 */
[----:B------:R-:W-:Y:S01]  /*3540*/  IMAD.WIDE.U32 R12, R84, -0x2daee0ad, RZ ;  /* 0xd2511f53540c7825 */ /* 0x000fe200078e00ff */
[----:B------:R-:W-:Y:S01]  /*3550*/  LOP3.LUT R127, R0, UR28, RZ, 0x3c, !PT ;  /* 0x0000001c007f7c12 */ /* 0x000fe2000f8e3cff */
[----:B------:R-:W1:Y:S01]  /*3560*/  SHFL.BFLY PT, R26, R15, 0x2, 0x1f ;  /* 0x0c401f000f1a7f89 */ /* 0x000e6200000e0000 */
[----:B------:R-:W-:Y:S02]  /*3570*/  LOP3.LUT R27, R5, UR29, RZ, 0x3c, !PT ;  /* 0x0000001d051b7c12 */ /* 0x000fe4000f8e3cff */
[----:B------:R-:W-:Y:S02]  /*3580*/  LOP3.LUT R106, R81, R127, RZ, 0x3c, !PT ;  /* 0x0000007f516a7212 */ /* 0x000fe400078e3cff */
[----:B------:R-:W-:-:S03]  /*3590*/  LOP3.LUT R14, R13, R27, RZ, 0x3c, !PT ;  /* 0x0000001b0d0e7212 */ /* 0x000fc600078e3cff */
        /* <DEDUP_REMOVED lines=14> */
[----:B------:R-:W-:-:S05]  /*3680*/  IMAD.WIDE.U32 R156, R156, -0x326172a9, RZ ;  /* 0xcd9e8d579c9c7825 */ /* 0x000fca00078e00ff */
[----:B------:R-:W-:Y:S02]  /*3690*/  LOP3.LUT R62, R157, UR10, R62, 0x96, !PT ;  /* 0x0000000a9d3e7c12 */ /* 0x000fe4000f8e963e */
[----:B-1----:R-:W-:Y:S02]  /*36a0*/  FMNMX.FTZ R15, R2, R15, !PT ;  /* 0x0000000f020f7209 */ /* 0x002fe40007810000 */
[----:B--2---:R-:W-:-:S03]  /*36b0*/  FMNMX.FTZ R0, R26, R25, !PT ;  /* 0x000000191a007209 */ /* 0x004fc60007810000 */
[----:B------:R-:W1:Y:S01]  /*36c0*/  SHFL.BFLY PT, R2, R15, 0x1, 0x1f ;  /* 0x0c201f000f027f89 */ /* 0x000e6200000e0000 */
[C---:B------:R-:W-:Y:S01]  /*36d0*/  FSETP.NEU.FTZ.AND P0, PT, R0.reuse, -INF , PT ;  /* 0xff8000000000780b */ /* 0x040fe20003f1d000 */
[----:B------:R-:W-:-:S05]  /*36e0*/  FMUL.FTZ R142, R0, c[0x0][0x23c] ;  /* 0x00008f00008e7a20 */ /* 0x000fca0000410000 */
[----:B------:R-:W-:-:S05]  /*36f0*/  FSEL R142, R142, RZ, P0 ;  /* 0x000000ff8e8e7208 */ /* 0x000fca0000000000 */
[----:B------:R-:W-:Y:S01]  /*3700*/  FFMA.FTZ R129, R7, c[0x0][0x23c], -R142 ;  /* 0x00008f0007817a23 */ /* 0x000fe2000001088e */
[----:B------:R-:W-:Y:S01]  /*3710*/  LOP3.LUT R7, R63, UR12, R138, 0x96, !PT ;  /* 0x0000000c3f077c12 */ /* 0x000fe2000f8e968a */
[----:B------:R-:W-:-:S04]  /*3720*/  IMAD.WIDE.U32 R62, R62, -0x2daee0ad, RZ ;  /* 0xd2511f533e3e7825 */ /* 0x000fc800078e00ff */
[----:B------:R-:W-:Y:S01]  /*3730*/  IMAD.WIDE.U32 R26, R7, -0x2daee0ad, RZ ;  /* 0xd2511f53071a7825 */ /* 0x000fe200078e00ff */
[----:B------:R-:W-:Y:S01]  /*3740*/  MUFU.EX2 R129, R129 ;  /* 0x0000008100817308 */ /* 0x000fe20000000800 */
[----:B-1----:R-:W-:Y:S02]  /*3750*/  FMNMX.FTZ R2, R15, R2, !PT ;  /* 0x000000020f027209 */ /* 0x002fe40007810000 */
[----:B------:R-:W-:Y:S01]  /*3760*/  FFMA.FTZ R130, R130, c[0x0][0x23c], -R142 ;  /* 0x00008f0082827a23 */ /* 0x000fe2000001088e */
[----:B------:R-:W-:Y:S01]  /*3770*/  LOP3.LUT R104, R63, UR7, R26, 0x96, !PT ;  /* 0x000000073f687c12 */ /* 0x000fe2000f8e961a */
[----:B------:R-:W-:Y:S01]  /*3780*/  FFMA.FTZ R64, R29, c[0x0][0x23c], -R142 ;  /* 0x00008f001d407a23 */ /* 0x000fe2000001088e */
[C---:B------:R-:W-:Y:S01]  /*3790*/  FSETP.NEU.FTZ.AND P0, PT, R2.reuse, -INF , PT ;  /* 0xff8000000200780b */ /* 0x040fe20003f1d000 */
[----:B------:R-:W-:Y:S01]  /*37a0*/  FMUL.FTZ R67, R2, c[0x0][0x23c] ;  /* 0x00008f0002437a20 */ /* 0x000fe20000410000 */
[----:B------:R-:W-:Y:S01]  /*37b0*/  LOP3.LUT R118, R27, UR9, R118, 0x96, !PT ;  /* 0x000000091b767c12 */ /* 0x000fe2000f8e9676 */
[----:B------:R-:W-:Y:S01]  /*37c0*/  IMAD.WIDE.U32 R104, R104, -0x326172a9, RZ ;  /* 0xcd9e8d5768687825 */ /* 0x000fe200078e00ff */
[----:B------:R-:W1:Y:S01]  /*37d0*/  MUFU.EX2 R130, R130 ;  /* 0x0000008200827308 */ /* 0x000e620000000800 */
[----:B------:R-:W-:-:S02]  /*37e0*/  IADD3 R15, R5, 0x1, RZ ;  /* 0x00000001050f7810 */ /* 0x000fc40007ffe0ff */
[----:B------:R-:W-:Y:S01]  /*37f0*/  FSEL R67, R67, RZ, P0 ;  /* 0x000000ff43437208 */ /* 0x000fe20000000000 */
[----:B------:R-:W-:Y:S01]  /*3800*/  IMAD.WIDE.U32 R118, R118, -0x326172a9, RZ ;  /* 0xcd9e8d5776767825 */ /* 0x000fe200078e00ff */
[----:B------:R-:W-:Y:S02]  /*3810*/  LOP3.LUT R12, R104, 0xffff, RZ, 0xc0, !PT ;  /* 0x0000ffff680c7812 */ /* 0x000fe400078ec0ff */
[--C-:B------:R-:W-:Y:S01]  /*3820*/  SHF.R.U32.HI R29, RZ, 0x18, R104.reuse ;  /* 0x00000018ff1d7819 */ /* 0x100fe20000011668 */
[--C-:B------:R-:W-:Y:S01]  /*3830*/  FFMA.FTZ R128, R128, c[0x0][0x23c], -R67.reuse ;  /* 0x00008f0080807a23 */ /* 0x100fe20000010843 */
[----:B------:R-:W-:Y:S01]  /*3840*/  MUFU.EX2 R64, R64 ;  /* 0x0000004000407308 */ /* 0x000fe20000000800 */
[--C-:B------:R-:W-:Y:S01]  /*3850*/  FFMA.FTZ R65, R28, c[0x0][0x23c], -R67.reuse ;  /* 0x00008f001c417a23 */ /* 0x100fe20000010843 */
[----:B------:R-:W-:Y:S01]  /*3860*/  SHF.R.U32.HI R28, RZ, 0x10, R104 ;  /* 0x00000010ff1c7819 */ /* 0x000fe20000011668 */
[--C-:B------:R-:W-:Y:S01]  /*3870*/  FFMA.FTZ R131, R31, c[0x0][0x23c], -R142.reuse ;  /* 0x00008f001f837a23 */ /* 0x100fe2000001088e */
[----:B------:R-:W-:Y:S01]  /*3880*/  LOP3.LUT R33, R104, 0xff, RZ, 0xc0, !PT ;  /* 0x000000ff68217812 */ /* 0x000fe200078ec0ff */
[--C-:B------:R-:W-:Y:S01]  /*3890*/  FFMA.FTZ R66, R6, c[0x0][0x23c], -R67.reuse ;  /* 0x00008f0006427a23 */ /* 0x100fe20000010843 */
[----:B------:R-:W-:Y:S01]  /*38a0*/  LOP3.LUT R28, R28, 0xff, RZ, 0xc0, !PT ;  /* 0x000000ff1c1c7812 */ /* 0x000fe200078ec0ff */
[--C-:B------:R-:W-:Y:S01]  /*38b0*/  FFMA.FTZ R137, R30, c[0x0][0x23c], -R67.reuse ;  /* 0x00008f001e897a23 */ /* 0x100fe20000010843 */
[----:B------:R-:W-:Y:S01]  /*38c0*/  MUFU.EX2 R128, R128 ;  /* 0x0000008000807308 */ /* 0x000fe20000000800 */
[----:B------:R-:W-:Y:S01]  /*38d0*/  FFMA.FTZ R150, R9, c[0x0][0x23c], -R142 ;  /* 0x00008f0009967a23 */ /* 0x000fe2000001088e */
[----:B------:R-:W-:Y:S01]  /*38e0*/  LOP3.LUT R9, R105, UR17, R118, 0x96, !PT ;  /* 0x0000001169097c12 */ /* 0x000fe2000f8e9676 */
[--C-:B------:R-:W-:Y:S01]  /*38f0*/  FFMA.FTZ R97, R11, c[0x0][0x23c], -R142.reuse ;  /* 0x00008f000b617a23 */ /* 0x100fe2000001088e */
[----:B-1----:R-:W-:Y:S01]  /*3900*/  F2FP.BF16.PACK_AB R90, R129, R130 ;  /* 0x00000082815a723e */ /* 0x002fe200000010ff */
[--C-:B------:R-:W-:Y:S01]  /*3910*/  FFMA.FTZ R151, R32, c[0x0][0x23c], -R67.reuse ;  /* 0x00008f0020977a23 */ /* 0x100fe20000010843 */
[C---:B------:R-:W-:Y:S01]  /*3920*/  LOP3.LUT R26, R9.reuse, 0xffff, RZ, 0xc0, !PT ;  /* 0x0000ffff091a7812 */ /* 0x040fe200078ec0ff */
[----:B------:R-:W-:Y:S01]  /*3930*/  FFMA.FTZ R98, R34, c[0x0][0x23c], -R67 ;  /* 0x00008f0022627a23 */ /* 0x000fe20000010843 */
[----:B------:R-:W1:Y:S01]  /*3940*/  MUFU.EX2 R65, R65 ;  /* 0x0000004100417308 */ /* 0x000e620000000800 */
[----:B------:R-:W-:Y:S01]  /*3950*/  LOP3.LUT R11, R9, 0xff, RZ, 0xc0, !PT ;  /* 0x000000ff090b7812 */ /* 0x000fe200078ec0ff */
[----:B------:R-:W-:Y:S01]  /*3960*/  FFMA.FTZ R102, R35, c[0x0][0x23c], -R142 ;  /* 0x00008f0023667a23 */ /* 0x000fe2000001088e */
[----:B------:R-:W-:Y:S01]  /*3970*/  SHF.R.U32.HI R14, RZ, 0x10, R9 ;  /* 0x00000010ff0e7819 */ /* 0x000fe20000011609 */
[--C-:B------:R-:W-:Y:S01]  /*3980*/  FFMA.FTZ R96, R10, c[0x0][0x23c], -R67.reuse ;  /* 0x00008f000a607a23 */ /* 0x100fe20000010843 */
[----:B------:R-:W-:Y:S01]  /*3990*/  SHF.R.U32.HI R26, RZ, 0x8, R26 ;  /* 0x00000008ff1a7819 */ /* 0x000fe2000001161a */
[----:B------:R-:W-:Y:S01]  /*39a0*/  FFMA.FTZ R95, R8, c[0x0][0x23c], -R67 ;  /* 0x00008f00085f7a23 */ /* 0x000fe20000010843 */
[----:B------:R-:W-:Y:S01]  /*39b0*/  SHF.R.U32.HI R9, RZ, 0x18, R9 ;  /* 0x00000018ff097819 */ /* 0x000fe20000011609 */
[----:B------:R-:W2:Y:S01]  /*39c0*/  MUFU.EX2 R131, R131 ;  /* 0x0000008300837308 */ /* 0x000ea20000000800 */
[----:B------:R-:W-:Y:S01]  /*39d0*/  LOP3.LUT R14, R14, 0xff, RZ, 0xc0, !PT ;  /* 0x000000ff0e0e7812 */ /* 0x000fe200078ec0ff */
[----:B------:R-:W-:Y:S01]  /*39e0*/  FFMA.FTZ R91, R37, c[0x0][0x23c], -R142 ;  /* 0x00008f00255b7a23 */ /* 0x000fe2000001088e */
[----:B------:R-:W-:Y:S01]  /*39f0*/  PRMT R11, R11, 0x5410, R26 ;  /* 0x000054100b0b7816 */ /* 0x000fe2000000001a */
[----:B------:R-:W-:Y:S01]  /*3a00*/  LDSM.16.MT88.4 R36, [R86+0x6000] ;  /* 0x006000005624783b */ /* 0x000fe20000004200 */
[----:B------:R-:W-:Y:S01]  /*3a10*/  PRMT R9, R14, 0x5410, R9 ;  /* 0x000054100e097816 */ /* 0x000fe20000000009 */
[----:B------:R-:W-:Y:S01]  /*3a20*/  FFMA.FTZ R117, R44, c[0x0][0x23c], -R67 ;  /* 0x00008f002c757a23 */ /* 0x000fe20000010843 */
[----:B------:R-:W-:Y:S01]  /*3a30*/  SHF.R.U32.HI R12, RZ, 0x8, R12 ;  /* 0x00000008ff0c7819 */ /* 0x000fe2000001160c */
[----:B------:R-:W-:Y:S01]  /*3a40*/  MUFU.EX2 R66, R66 ;  /* 0x0000004200427308 */ /* 0x000fe20000000800 */
[----:B-1----:R-:W-:Y:S01]  /*3a50*/  F2FP.BF16.PACK_AB R100, R65, R128 ;  /* 0x000000804164723e */ /* 0x002fe200000010ff */
[--C-:B------:R-:W-:Y:S01]  /*3a60*/  HSET2.LE.AND R11, R11, R136.reuse, PT ;  /* 0x000000880b0b7233 */ /* 0x100fe20003803000 */
[----:B------:R-:W-:Y:S01]  /*3a70*/  LOP3.LUT R156, R119, UR8, R156, 0x96, !PT ;  /* 0x00000008779c7c12 */ /* 0x000fe2000f8e969c */
[----:B------:R-:W-:Y:S01]  /*3a80*/  HSET2.LE.AND R69, R9, R136, PT ;  /* 0x0000008809457233 */ /* 0x000fe20003803000 */
[----:B------:R-:W-:Y:S01]  /*3a90*/  PRMT R99, R100, 0x7632, R99 ;  /* 0x0000763264637816 */ /* 0x000fe20000000063 */
[----:B------:R-:W-:Y:S01]  /*3aa0*/  FFMA.FTZ R116, R42, c[0x0][0x23c], -R67 ;  /* 0x00008f002a747a23 */ /* 0x000fe20000010843 */
[----:B------:R-:W-:Y:S01]  /*3ab0*/  PRMT R89, R90, 0x7632, R89 ;  /* 0x000076325a597816 */ /* 0x000fe20000000059 */
[----:B------:R-:W1:Y:S01]  /*3ac0*/  MUFU.EX2 R137, R137 ;  /* 0x0000008900897308 */ /* 0x000e620000000800 */
[----:B------:R-:W-:Y:S01]  /*3ad0*/  PRMT R68, R100, 0x5410, R99 ;  /* 0x0000541064447816 */ /* 0x000fe20000000063 */
[----:B------:R-:W-:Y:S01]  /*3ae0*/  IMAD.WIDE.U32 R156, R156, -0x2daee0ad, RZ ;  /* 0xd2511f539c9c7825 */ /* 0x000fe200078e00ff */
[----:B------:R-:W-:-:S02]  /*3af0*/  PRMT R29, R28, 0x5410, R29 ;  /* 0x000054101c1d7816 */ /* 0x000fc4000000001d */
[----:B--2---:R-:W-:Y:S01]  /*3b00*/  F2FP.BF16.PACK_AB R28, R131, R64 ;  /* 0x00000040831c723e */ /* 0x004fe200000010ff */
[----:B------:R-:W-:Y:S01]  /*3b10*/  FFMA.FTZ R113, R47, c[0x0][0x23c], -R142 ;  /* 0x00008f002f717a23 */ /* 0x000fe2000001088e */
[----:B------:R-:W-:Y:S01]  /*3b20*/  PRMT R33, R33, 0x5410, R12 ;  /* 0x0000541021217816 */ /* 0x000fe2000000000c */
[----:B------:R-:W-:Y:S01]  /*3b30*/  MUFU.EX2 R151, R151 ;  /* 0x0000009700977308 */ /* 0x000fe20000000800 */
[----:B------:R-:W-:Y:S01]  /*3b40*/  LOP3.LUT R68, R11, R68, RZ, 0xc0, !PT ;  /* 0x000000440b447212 */ /* 0x000fe200078ec0ff */
[----:B------:R-:W-:Y:S01]  /*3b50*/  FFMA.FTZ R112, R45, c[0x0][0x23c], -R142 ;  /* 0x00008f002d707a23 */ /* 0x000fe2000001088e */
[----:B------:R-:W-:Y:S01]  /*3b60*/  PRMT R4, R90, 0x5410, R89 ;  /* 0x000054105a047816 */ /* 0x000fe20000000059 */
[----:B------:R-:W2:Y:S01]  /*3b70*/  LDSM.16.MT88.4 R8, [R120+0x6400] ;  /* 0x006400007808783b */ /* 0x000ea20000004200 */
[----:B------:R-:W-:Y:S01]  /*3b80*/  PRMT R27, R28, 0x7632, R27 ;  /* 0x000076321c1b7816 */ /* 0x000fe2000000001b */
[--C-:B------:R-:W-:Y:S01]  /*3b90*/  HSET2.LE.AND R33, R33, R136.reuse, PT ;  /* 0x0000008821217233 */ /* 0x100fe20003803000 */
[----:B------:R-:W-:Y:S01]  /*3ba0*/  LOP3.LUT R69, R69, R4, RZ, 0xc0, !PT ;  /* 0x0000000445457212 */ /* 0x000fe200078ec0ff */
[----:B------:R-:W3:Y:S01]  /*3bb0*/  MUFU.EX2 R98, R98 ;  /* 0x0000006200627308 */ /* 0x000ee20000000800 */
[----:B-1----:R-:W-:Y:S01]  /*3bc0*/  F2FP.BF16.PACK_AB R88, R137, R66 ;  /* 0x000000428958723e */ /* 0x002fe200000010ff */
[----:B------:R-:W-:Y:S01]  /*3bd0*/  HSET2.LE.AND R4, R29, R136, PT ;  /* 0x000000881d047233 */ /* 0x000fe20003803000 */
[----:B------:R-:W-:Y:S01]  /*3be0*/  LOP3.LUT R6, R157, UR18, R62, 0x96, !PT ;  /* 0x000000129d067c12 */ /* 0x000fe2000f8e963e */
[----:B------:R-:W-:Y:S01]  /*3bf0*/  FFMA.FTZ R115, R24, c[0x0][0x23c], -R67 ;  /* 0x00008f0018737a23 */ /* 0x000fe20000010843 */
[----:B------:R-:W-:Y:S01]  /*3c00*/  PRMT R35, R88, 0x7632, R35 ;  /* 0x0000763258237816 */ /* 0x000fe20000000023 */
[----:B------:R-:W-:Y:S01]  /*3c10*/  FFMA.FTZ R114, R40, c[0x0][0x23c], -R67 ;  /* 0x00008f0028727a23 */ /* 0x000fe20000010843 */
[----:B------:R-:W-:Y:S01]  /*3c20*/  PRMT R71, R28, 0x5410, R27 ;  /* 0x000054101c477816 */ /* 0x000fe2000000001b */
[----:B------:R-:W-:Y:S01]  /*3c30*/  MUFU.EX2 R150, R150 ;  /* 0x0000009600967308 */ /* 0x000fe20000000800 */
[----:B------:R-:W-:Y:S01]  /*3c40*/  PRMT R70, R88, 0x5410, R35 ;  /* 0x0000541058467816 */ /* 0x000fe20000000023 */
[----:B------:R-:W-:Y:S01]  /*3c50*/  FADD.FTZ R129, R130, R129 ;  /* 0x0000008182817221 */ /* 0x000fe20000010000 */
[----:B------:R-:W-:Y:S01]  /*3c60*/  LOP3.LUT R12, R156, 0xffff, RZ, 0xc0, !PT ;  /* 0x0000ffff9c0c7812 */ /* 0x000fe200078ec0ff */
[----:B------:R-:W-:Y:S01]  /*3c70*/  FFMA.FTZ R145, R145, c[0x0][0x23c], -R142 ;  /* 0x00008f0091917a23 */ /* 0x000fe2000001088e */
[----:B------:R-:W-:Y:S01]  /*3c80*/  LOP3.LUT R14, R6, 0xffff, RZ, 0xc0, !PT ;  /* 0x0000ffff060e7812 */ /* 0x000fe200078ec0ff */
[----:B------:R-:W-:Y:S01]  /*3c90*/  FADD.FTZ R65, R128, R65 ;  /* 0x0000004180417221 */ /* 0x000fe20000010000 */
[----:B------:R-:W-:Y:S01]  /*3ca0*/  LOP3.LUT R70, R33, R70, RZ, 0xc0, !PT ;  /* 0x0000004621467212 */ /* 0x000fe200078ec0ff */
[----:B------:R-:W1:Y:S01]  /*3cb0*/  MUFU.EX2 R97, R97 ;  /* 0x0000006100617308 */ /* 0x000e620000000800 */
[----:B------:R-:W-:-:S02]  /*3cc0*/  LOP3.LUT R71, R4, R71, RZ, 0xc0, !PT ;  /* 0x0000004704477212 */ /* 0x000fc400078ec0ff */
[----:B------:R-:W-:Y:S02]  /*3cd0*/  LOP3.LUT R15, R15, UR29, RZ, 0x3c, !PT ;  /* 0x0000001d0f0f7c12 */ /* 0x000fe4000f8e3cff */
[----:B------:R-:W-:Y:S02]  /*3ce0*/  LOP3.LUT R7, R156, 0xff, RZ, 0xc0, !PT ;  /* 0x000000ff9c077812 */ /* 0x000fe400078ec0ff */
[----:B------:R-:W-:Y:S01]  /*3cf0*/  SHF.R.U32.HI R12, RZ, 0x8, R12 ;  /* 0x00000008ff0c7819 */ /* 0x000fe2000001160c */
[----:B------:R-:W-:Y:S01]  /*3d00*/  MUFU.EX2 R102, R102 ;  /* 0x0000006600667308 */ /* 0x000fe20000000800 */
[----:B------:R-:W-:Y:S01]  /*3d10*/  SHF.R.U32.HI R5, RZ, 0x10, R156 ;  /* 0x00000010ff057819 */ /* 0x000fe2000001169c */
[----:B------:R-:W-:Y:S01]  /*3d20*/  HMMA.16816.F32.BF16 R72, R68, R76, RZ ;  /* 0x0000004c4448723c */ /* 0x000fe200000418ff */
[----:B------:R-:W-:Y:S02]  /*3d30*/  LOP3.LUT R31, R6, 0xff, RZ, 0xc0, !PT ;  /* 0x000000ff061f7812 */ /* 0x000fe400078ec0ff */
[----:B------:R-:W-:-:S02]  /*3d40*/  SHF.R.U32.HI R14, RZ, 0x8, R14 ;  /* 0x00000008ff0e7819 */ /* 0x000fc4000001160e */
[----:B------:R-:W-:Y:S01]  /*3d50*/  LOP3.LUT R15, R13, R15, RZ, 0x3c, !PT ;  /* 0x0000000f0d0f7212 */ /* 0x000fe200078e3cff */
[----:B------:R-:W-:Y:S01]  /*3d60*/  MUFU.EX2 R96, R96 ;  /* 0x0000006000607308 */ /* 0x000fe20000000800 */
[----:B------:R-:W-:Y:S01]  /*3d70*/  SHF.R.U32.HI R13, RZ, 0x10, R6 ;  /* 0x00000010ff0d7819 */ /* 0x000fe20000011606 */
[----:B------:R-:W-:Y:S01]  /*3d80*/  HMMA.16816.F32.BF16 R76, R68, R78, RZ ;  /* 0x0000004e444c723c */ /* 0x000fe200000418ff */
[----:B---3--:R-:W-:Y:S01]  /*3d90*/  F2FP.BF16.PACK_AB R26, R98, R151 ;  /* 0x00000097621a723e */ /* 0x008fe200000010ff */
[----:B------:R-:W-:Y:S01]  /*3da0*/  IMAD.WIDE.U32 R108, R15, -0x326172a9, RZ ;  /* 0xcd9e8d570f6c7825 */ /* 0x000fe200078e00ff */
[----:B------:R-:W-:Y:S02]  /*3db0*/  PRMT R7, R7, 0x5410, R12 ;  /* 0x0000541007077816 */ /* 0x000fe4000000000c */
[----:B------:R-:W-:Y:S01]  /*3dc0*/  SHF.R.U32.HI R12, RZ, 0x18, R156 ;  /* 0x00000018ff0c7819 */ /* 0x000fe2000001169c */
[----:B------:R-:W3:Y:S01]  /*3dd0*/  MUFU.EX2 R95, R95 ;  /* 0x0000005f005f7308 */ /* 0x000ee20000000800 */
[----:B------:R-:W-:Y:S01]  /*3de0*/  LOP3.LUT R5, R5, 0xff, RZ, 0xc0, !PT ;  /* 0x000000ff05057812 */ /* 0x000fe200078ec0ff */
[----:B------:R-:W-:Y:S01]  /*3df0*/  HSET2.LE.AND R7, R7, R136, PT ;  /* 0x0000008807077233 */ /* 0x000fe20003803000 */
[----:B------:R-:W-:-:S02]  /*3e00*/  PRMT R31, R31, 0x5410, R14 ;  /* 0x000054101f1f7816 */ /* 0x000fc4000000000e */
[----:B------:R-:W-:Y:S02]  /*3e10*/  SHF.R.U32.HI R6, RZ, 0x18, R6 ;  /* 0x00000018ff067819 */ /* 0x000fe40000011606 */
[----:B------:R-:W-:Y:S01]  /*3e20*/  LOP3.LUT R13, R13, 0xff, RZ, 0xc0, !PT ;  /* 0x000000ff0d0d7812 */ /* 0x000fe200078ec0ff */
[----:B------:R-:W4:Y:S01]  /*3e30*/  MUFU.EX2 R91, R91 ;  /* 0x0000005b005b7308 */ /* 0x000f220000000800 */
[----:B------:R-:W-:Y:S02]  /*3e40*/  PRMT R25, R26, 0x7632, R25 ;  /* 0x000076321a197816 */ /* 0x000fe40000000019 */
[----:B-1----:R-:W-:Y:S02]  /*3e50*/  F2FP.BF16.PACK_AB R34, R97, R150 ;  /* 0x000000966122723e */ /* 0x002fe400000010ff */
[----:B------:R-:W-:Y:S01]  /*3e60*/  PRMT R5, R5, 0x5410, R12 ;  /* 0x0000541005057816 */ /* 0x000fe2000000000c */
[----:B------:R-:W-:Y:S01]  /*3e70*/  HSET2.LE.AND R12, R31, R136, PT ;  /* 0x000000881f0c7233 */ /* 0x000fe20003803000 */
[----:B------:R-:W-:Y:S01]  /*3e80*/  PRMT R13, R13, 0x5410, R6 ;  /* 0x000054100d0d7816 */ /* 0x000fe20000000006 */
[----:B------:R-:W-:Y:S01]  /*3e90*/  MUFU.EX2 R117, R117 ;  /* 0x0000007500757308 */ /* 0x000fe20000000800 */
[----:B---3--:R-:W-:-:S02]  /*3ea0*/  F2FP.BF16.PACK_AB R30, R95, R96 ;  /* 0x000000605f1e723e */ /* 0x008fc400000010ff */
[----:B------:R-:W-:Y:S01]  /*3eb0*/  PRMT R63, R26, 0x5410, R25 ;  /* 0x000054101a3f7816 */ /* 0x000fe20000000019 */
[--C-:B------:R-:W-:Y:S01]  /*3ec0*/  HSET2.LE.AND R13, R13, R136.reuse, PT ;  /* 0x000000880d0d7233 */ /* 0x100fe20003803000 */
[----:B------:R-:W-:Y:S02]  /*3ed0*/  PRMT R33, R34, 0x7632, R33 ;  /* 0x0000763222217816 */ /* 0x000fe40000000021 */
[----:B------:R-:W-:Y:S01]  /*3ee0*/  PRMT R29, R30, 0x7632, R29 ;  /* 0x000076321e1d7816 */ /* 0x000fe2000000001d */
[----:B------:R-:W-:Y:S01]  /*3ef0*/  MUFU.EX2 R116, R116 ;  /* 0x0000007400747308 */ /* 0x000fe20000000800 */
[----:B----4-:R-:W-:Y:S02]  /*3f00*/  F2FP.BF16.PACK_AB R32, R91, R102 ;  /* 0x000000665b20723e */ /* 0x010fe400000010ff */
[----:B------:R-:W-:Y:S01]  /*3f10*/  LOP3.LUT R12, R12, R63, RZ, 0xc0, !PT ;  /* 0x0000003f0c0c7212 */ /* 0x000fe200078ec0ff */
[----:B------:R-:W-:Y:S01]  /*3f20*/  HSET2.LE.AND R63, R5, R136, PT ;  /* 0x00000088053f7233 */ /* 0x000fe20003803000 */
[----:B------:R-:W-:-:S02]  /*3f30*/  PRMT R31, R32, 0x7632, R31 ;  /* 0x00007632201f7816 */ /* 0x000fc4000000001f */
[----:B------:R-:W-:Y:S01]  /*3f40*/  PRMT R4, R34, 0x5410, R33 ;  /* 0x0000541022047816 */ /* 0x000fe20000000021 */
[----:B------:R-:W-:Y:S01]  /*3f50*/  MUFU.EX2 R113, R113 ;  /* 0x0000007100717308 */ /* 0x000fe20000000800 */
[----:B------:R-:W-:Y:S02]  /*3f60*/  PRMT R14, R30, 0x5410, R29 ;  /* 0x000054101e0e7816 */ /* 0x000fe4000000001d */
[----:B------:R-:W-:Y:S02]  /*3f70*/  PRMT R82, R32, 0x5410, R31 ;  /* 0x0000541020527816 */ /* 0x000fe4000000001f */
[----:B------:R-:W-:Y:S02]  /*3f80*/  LOP3.LUT R13, R13, R4, RZ, 0xc0, !PT ;  /* 0x000000040d0d7212 */ /* 0x000fe400078ec0ff */
[----:B------:R-:W-:Y:S01]  /*3f90*/  LOP3.LUT R14, R7, R14, RZ, 0xc0, !PT ;  /* 0x0000000e070e7212 */ /* 0x000fe200078ec0ff */
[----:B------:R-:W-:Y:S01]  /*3fa0*/  MUFU.EX2 R112, R112 ;  /* 0x0000007000707308 */ /* 0x000fe20000000800 */
[----:B------:R-:W-:Y:S01]  /*3fb0*/  LOP3.LUT R15, R63, R82, RZ, 0xc0, !PT ;  /* 0x000000523f0f7212 */ /* 0x000fe200078ec0ff */
[----:B------:R-:W1:Y:S01]  /*3fc0*/  LDSM.16.MT88.4 R4, [R86+0x6400] ;  /* 0x006400005604783b */ /* 0x000e620000004200 */
[----:B------:R-:W-:-:S02]  /*3fd0*/  LOP3.LUT R80, R109, UR16, R80, 0x96, !PT ;  /* 0x000000106d507c12 */ /* 0x000fc4000f8e9650 */
[----:B------:R-:W-:Y:S02]  /*3fe0*/  LOP3.LUT R108, R139, UR14, R108, 0x96, !PT ;  /* 0x0000000e8b6c7c12 */ /* 0x000fe4000f8e966c */
[----:B------:R-:W-:Y:S01]  /*3ff0*/  LOP3.LUT R118, R105, UR17, R118, 0x96, !PT ;  /* 0x0000001169767c12 */ /* 0x000fe2000f8e9676 */
[C---:B--2---:R-:W-:Y:S01]  /*4000*/  HMMA.16816.F32.BF16 R72, R12.reuse, R8, R72 ;  /* 0x000000080c48723c */ /* 0x044fe20000041848 */
[----:B------:R-:W-:Y:S01]  /*4010*/  MUFU.EX2 R115, R115 ;  /* 0x0000007300737308 */ /* 0x000fe20000000800 */
[----:B------:R-:W-:Y:S01]  /*4020*/  IMAD.WIDE.U32 R108, R108, -0x2daee0ad, RZ ;  /* 0xd2511f536c6c7825 */ /* 0x000fe200078e00ff */
[----:B------:R-:W-:Y:S02]  /*4030*/  LOP3.LUT R119, R104, 0xffff, RZ, 0xc0, !PT ;  /* 0x0000ffff68777812 */ /* 0x000fe400078ec0ff */
[----:B------:R-:W-:Y:S02]  /*4040*/  SHF.R.U32.HI R124, RZ, 0x10, R104 ;  /* 0x00000010ff7c7819 */ /* 0x000fe40000011668 */
[----:B------:R-:W-:Y:S01]  /*4050*/  IMAD.WIDE.U32 R8, R80, -0x2daee0ad, RZ ;  /* 0xd2511f5350087825 */ /* 0x000fe200078e00ff */
[----:B------:R-:W-:Y:S01]  /*4060*/  HMMA.16816.F32.BF16 R76, R12, R10, R76 ;  /* 0x0000000a0c4c723c */ /* 0x000fe2000004184c */
[----:B------:R-:W2:Y:S01]  /*4070*/  MUFU.EX2 R114, R114 ;  /* 0x0000007200727308 */ /* 0x000ea20000000800 */
[----:B------:R-:W-:-:S02]  /*4080*/  SHF.R.U32.HI R119, RZ, 0x8, R119 ;  /* 0x00000008ff777819 */ /* 0x000fc40000011677 */
[----:B------:R-:W-:Y:S02]  /*4090*/  LOP3.LUT R107, R9, UR13, R106, 0x96, !PT ;  /* 0x0000000d096b7c12 */ /* 0x000fe4000f8e966a */
[----:B------:R-:W-:Y:S02]  /*40a0*/  LOP3.LUT R106, R109, UR11, R8, 0x96, !PT ;  /* 0x0000000b6d6a7c12 */ /* 0x000fe4000f8e9608 */
[----:B------:R-:W-:Y:S01]  /*40b0*/  HMMA.16816.F32.BF16 R80, R68, R36, RZ ;  /* 0x000000244450723c */ /* 0x000fe200000418ff */
[----:B------:R-:W-:Y:S01]  /*40c0*/  IMAD.WIDE.U32 R152, R107, -0x326172a9, RZ ;  /* 0xcd9e8d576b987825 */ /* 0x000fe200078e00ff */
[----:B------:R-:W-:Y:S02]  /*40d0*/  LOP3.LUT R124, R124, 0xff, RZ, 0xc0, !PT ;  /* 0x000000ff7c7c7812 */ /* 0x000fe400078ec0ff */
[----:B------:R-:W-:Y:S01]  /*40e0*/  SHF.R.U32.HI R125, RZ, 0x10, R156 ;  /* 0x00000010ff7d7819 */ /* 0x000fe2000001169c */
[----:B------:R-:W-:Y:S01]  /*40f0*/  IMAD.WIDE.U32 R106, R106, -0x326172a9, RZ ;  /* 0xcd9e8d576a6a7825 */ /* 0x000fe200078e00ff */
[----:B------:R-:W-:-:S02]  /*4100*/  LOP3.LUT R9, R153, UR12, R138, 0x96, !PT ;  /* 0x0000000c99097c12 */ /* 0x000fc4000f8e968a */
[----:B------:R-:W-:Y:S01]  /*4110*/  HMMA.16816.F32.BF16 R36, R68, R38, RZ ;  /* 0x000000264424723c */ /* 0x000fe200000418ff */
[----:B------:R-:W-:Y:S02]  /*4120*/  LOP3.LUT R8, R153, UR12, R138, 0x96, !PT ;  /* 0x0000000c99087c12 */ /* 0x000fe4000f8e968a */
[--C-:B------:R-:W-:Y:S01]  /*4130*/  LOP3.LUT R146, R107, UR10, R152.reuse, 0x96, !PT ;  /* 0x0000000a6b927c12 */ /* 0x100fe2000f8e9698 */
[----:B------:R-:W-:Y:S01]  /*4140*/  IMAD.WIDE.U32 R10, R9, -0x2daee0ad, RZ ;  /* 0xd2511f53090a7825 */ /* 0x000fe200078e00ff */
[----:B------:R-:W-:Y:S02]  /*4150*/  LOP3.LUT R152, R107, UR10, R152, 0x96, !PT ;  /* 0x0000000a6b987c12 */ /* 0x000fe4000f8e9698 */
[----:B--2---:R-:W-:Y:S01]  /*4160*/  F2FP.BF16.PACK_AB R103, R114, R115 ;  /* 0x000000737267723e */ /* 0x004fe200000010ff */
[----:B------:R-:W-:Y:S01]  /*4170*/  IMAD.WIDE.U32 R146, R146, -0x2daee0ad, RZ ;  /* 0xd2511f5392927825 */ /* 0x000fe200078e00ff */
[----:B------:R-:W-:Y:S02]  /*4180*/  LOP3.LUT R9, R11, UR9, R108, 0x96, !PT ;  /* 0x000000090b097c12 */ /* 0x000fe4000f8e966c */
[----:B------:R-:W-:Y:S01]  /*4190*/  PRMT R101, R103, 0x7632, R101 ;  /* 0x0000763267657816 */ /* 0x000fe20000000065 */
[----:B------:R-:W-:Y:S01]  /*41a0*/  IMAD.WIDE.U32 R152, R152, -0x2daee0ad, RZ ;  /* 0xd2511f5398987825 */ /* 0x000fe200078e00ff */
[----:B------:R-:W-:-:S02]  /*41b0*/  LOP3.LUT R10, R147, UR7, R10, 0x96, !PT ;  /* 0x00000007930a7c12 */ /* 0x000fc4000f8e960a */
[----:B------:R-:W-:Y:S01]  /*41c0*/  LOP3.LUT R158, R156, 0xff, RZ, 0xc0, !PT ;  /* 0x000000ff9c9e7812 */ /* 0x000fe200078ec0ff */
[----:B------:R-:W-:Y:S01]  /*41d0*/  IMAD.WIDE.U32 R110, R9, -0x326172a9, RZ ;  /* 0xcd9e8d57096e7825 */ /* 0x000fe200078e00ff */
[C---:B-1----:R-:W-:Y:S03]  /*41e0*/  HMMA.16816.F32.BF16 R80, R12.reuse, R4, R80 ;  /* 0x000000040c50723c */ /* 0x042fe60000041850 */
[----:B------:R-:W-:Y:S01]  /*41f0*/  IMAD.WIDE.U32 R108, R10, -0x326172a9, RZ ;  /* 0xcd9e8d570a6c7825 */ /* 0x000fe200078e00ff */
[C-C-:B------:R-:W-:Y:S02]  /*4200*/  LOP3.LUT R154, R111.reuse, UR8, R106.reuse, 0x96, !PT ;  /* 0x000000086f9a7c12 */ /* 0x140fe4000f8e966a */
[----:B------:R-:W-:Y:S01]  /*4210*/  LOP3.LUT R144, R111, UR8, R106, 0x96, !PT ;  /* 0x000000086f907c12 */ /* 0x000fe2000f8e966a */
[----:B------:R-:W-:Y:S01]  /*4220*/  IMAD R5, R8, -0x2daee0ad, RZ ;  /* 0xd2511f5308057824 */ /* 0x000fe200078e02ff */
[----:B------:R-:W-:Y:S01]  /*4230*/  LOP3.LUT R8, R104, 0xff, RZ, 0xc0, !PT ;  /* 0x000000ff68087812 */ /* 0x000fe200078ec0ff */
[----:B------:R-:W-:Y:S01]  /*4240*/  HMMA.16816.F32.BF16 R36, R12, R6, R36 ;  /* 0x000000060c24723c */ /* 0x000fe20000041824 */
[----:B------:R-:W-:Y:S01]  /*4250*/  LOP3.LUT R10, R108, 0xff, RZ, 0xc0, !PT ;  /* 0x000000ff6c0a7812 */ /* 0x000fe200078ec0ff */
[----:B------:R-:W-:Y:S01]  /*4260*/  FFMA.FTZ R111, R17, c[0x0][0x23c], -R142 ;  /* 0x00008f00116f7a23 */ /* 0x000fe2000001088e */
[C---:B------:R-:W-:Y:S01]  /*4270*/  ISETP.GE.U32.AND P2, PT, R161.reuse, R8, PT ;  /* 0x00000008a100720c */ /* 0x040fe20003f46070 */
[----:B------:R-:W-:Y:S01]  /*4280*/  IMAD.WIDE.U32 R154, R154, -0x2daee0ad, RZ ;  /* 0xd2511f539a9a7825 */ /* 0x000fe200078e00ff */
[----:B------:R-:W-:-:S02]  /*4290*/  ISETP.GE.U32.AND P4, PT, R161, R10, PT ;  /* 0x0000000aa100720c */ /* 0x000fc40003f86070 */
[----:B------:R-:W-:Y:S01]  /*42a0*/  LOP3.LUT R7, R109, UR17, R110, 0x96, !PT ;  /* 0x000000116d077c12 */ /* 0x000fe2000f8e966e */
[----:B------:R-:W-:Y:S01]  /*42b0*/  MUFU.EX2 R111, R111 ;  /* 0x0000006f006f7308 */ /* 0x000fe20000000800 */
[----:B------:R-:W-:Y:S02]  /*42c0*/  LOP3.LUT R11, R153, UR7, R5, 0x96, !PT ;  /* 0x00000007990b7c12 */ /* 0x000fe4000f8e9605 */
[C---:B------:R-:W-:Y:S02]  /*42d0*/  LOP3.LUT R8, R7.reuse, 0xffff, RZ, 0xc0, !PT ;  /* 0x0000ffff07087812 */ /* 0x040fe400078ec0ff */
[----:B------:R-:W-:Y:S01]  /*42e0*/  LOP3.LUT R10, R7, 0xff, RZ, 0xc0, !PT ;  /* 0x000000ff070a7812 */ /* 0x000fe200078ec0ff */
[----:B------:R-:W-:Y:S01]  /*42f0*/  IMAD.WIDE.U32 R106, R11, -0x326172a9, RZ ;  /* 0xcd9e8d570b6a7825 */ /* 0x000fe200078e00ff */
[----:B------:R-:W-:Y:S01]  /*4300*/  SHF.R.U32.HI R8, RZ, 0x8, R8 ;  /* 0x00000008ff087819 */ /* 0x000fe20000011608 */
[----:B------:R-:W-:Y:S01]  /*4310*/  @!P2 HFMA2.BF16_V2 R53, -RZ.H0_H0, RZ.H0_H0, -R88.H0_H0 ;  /* 0x200000ffff35a231 */ /* 0x000fe20000340958 */
[----:B------:R-:W-:Y:S01]  /*4320*/  ISETP.GE.U32.AND P1, PT, R161, R10, PT ;  /* 0x0000000aa100720c */ /* 0x000fe20003f26070 */
[----:B------:R-:W-:Y:S01]  /*4330*/  @!P4 HFMA2.BF16_V2 R47, -RZ.H0_H0, RZ.H0_H0, -R103.H0_H0 ;  /* 0x200000ffff2fc231 */ /* 0x000fe20000340967 */
[----:B------:R-:W-:-:S02]  /*4340*/  LOP3.LUT R8, R8, 0xffff, RZ, 0xc0, !PT ;  /* 0x0000ffff08087812 */ /* 0x000fc400078ec0ff */
[C---:B------:R-:W-:Y:S02]  /*4350*/  LOP3.LUT R147, R106.reuse, 0xffff, RZ, 0xc0, !PT ;  /* 0x0000ffff6a937812 */ /* 0x040fe400078ec0ff */
[----:B------:R-:W-:Y:S02]  /*4360*/  ISETP.GE.U32.AND P0, PT, R161, R8, PT ;  /* 0x00000008a100720c */ /* 0x000fe40003f06070 */
[----:B------:R-:W-:Y:S02]  /*4370*/  LOP3.LUT R153, R106, 0xff, RZ, 0xc0, !PT ;  /* 0x000000ff6a997812 */ /* 0x000fe400078ec0ff */
[--C-:B------:R-:W-:Y:S02]  /*4380*/  SHF.R.U32.HI R148, RZ, 0x10, R106.reuse ;  /* 0x00000010ff947819 */ /* 0x100fe4000001166a */
[----:B------:R-:W-:Y:S02]  /*4390*/  SHF.R.U32.HI R149, RZ, 0x18, R106 ;  /* 0x00000018ff957819 */ /* 0x000fe4000001166a */
[----:B------:R-:W-:-:S02]  /*43a0*/  F2FP.BF16.PACK_AB R106, R116, R117 ;  /* 0x00000075746a723e */ /* 0x000fc400000010ff */
[----:B------:R-:W-:Y:S01]  /*43b0*/  LOP3.LUT R63, R107, UR17, R110, 0x96, !PT ;  /* 0x000000116b3f7c12 */ /* 0x000fe2000f8e966e */
[----:B------:R-:W-:Y:S01]  /*43c0*/  FFMA.FTZ R110, R19, c[0x0][0x23c], -R142 ;  /* 0x00008f00136e7a23 */ /* 0x000fe2000001088e */
[C---:B------:R-:W-:Y:S01]  /*43d0*/  PRMT R107, R106.reuse, 0x7632, R107 ;  /* 0x000076326a6b7816 */ /* 0x040fe2000000006b */
[----:B------:R-:W-:Y:S01]  /*43e0*/  @!P1 HFMA2.BF16_V2 R61, -RZ.H0_H0, RZ.H0_H0, -R106.H0_H0 ;  /* 0x200000ffff3d9231 */ /* 0x000fe2000034096a */
[--C-:B------:R-:W-:Y:S02]  /*43f0*/  SHF.R.U32.HI R10, RZ, 0x18, R7.reuse ;  /* 0x00000018ff0a7819 */ /* 0x100fe40000011607 */
[----:B------:R-:W-:Y:S01]  /*4400*/  SHF.R.U32.HI R7, RZ, 0x10, R7 ;  /* 0x00000010ff077819 */ /* 0x000fe20000011607 */
[----:B------:R-:W-:Y:S01]  /*4410*/  @!P0 HFMA2.BF16_V2 R60, -RZ.H0_H0, RZ.H0_H0, -R107.H0_H0 ;  /* 0x200000ffff3c8231 */ /* 0x000fe2000034096b */
[----:B------:R-:W-:Y:S01]  /*4420*/  PRMT R8, R106, 0x5410, R107 ;  /* 0x000054106a087816 */ /* 0x000fe2000000006b */
[----:B------:R-:W1:Y:S01]  /*4430*/  MUFU.EX2 R110, R110 ;  /* 0x0000006e006e7308 */ /* 0x000e620000000800 */
[----:B------:R-:W-:-:S02]  /*4440*/  @!P1 PRMT R106, R61, 0x5410, RZ ;  /* 0x000054103d6a9816 */ /* 0x000fc400000000ff */
[----:B------:R-:W-:Y:S02]  /*4450*/  ISETP.GE.U32.AND P1, PT, R161, R10, PT ;  /* 0x0000000aa100720c */ /* 0x000fe40003f26070 */
[----:B------:R-:W-:Y:S02]  /*4460*/  LOP3.LUT R10, R7, 0xff, RZ, 0xc0, !PT ;  /* 0x000000ff070a7812 */ /* 0x000fe400078ec0ff */
[----:B------:R-:W-:Y:S02]  /*4470*/  LOP3.LUT R5, R108, 0xffff, RZ, 0xc0, !PT ;  /* 0x0000ffff6c057812 */ /* 0x000fe400078ec0ff */
[----:B------:R-:W-:Y:S02]  /*4480*/  @!P0 PRMT R107, R60, 0x5410, RZ ;  /* 0x000054103c6b8816 */ /* 0x000fe400000000ff */
[----:B------:R-:W-:Y:S02]  /*4490*/  F2FP.BF16.PACK_AB R109, R112, R113 ;  /* 0x00000071706d723e */ /* 0x000fe400000010ff */
[----:B------:R-:W-:-:S02]  /*44a0*/  ISETP.GE.U32.AND P0, PT, R161, R10, PT ;  /* 0x0000000aa100720c */ /* 0x000fc40003f06070 */
[--C-:B------:R-:W-:Y:S02]  /*44b0*/  SHF.R.U32.HI R6, RZ, 0x10, R108.reuse ;  /* 0x00000010ff067819 */ /* 0x100fe4000001166c */
[--C-:B------:R-:W-:Y:S02]  /*44c0*/  SHF.R.U32.HI R4, RZ, 0x18, R108.reuse ;  /* 0x00000018ff047819 */ /* 0x100fe4000001166c */
[C---:B------:R-:W-:Y:S02]  /*44d0*/  PRMT R108, R109.reuse, 0x7632, R108 ;  /* 0x000076326d6c7816 */ /* 0x040fe4000000006c */
[----:B------:R-:W-:Y:S02]  /*44e0*/  LOP3.LUT R6, R6, 0xff, RZ, 0xc0, !PT ;  /* 0x000000ff06067812 */ /* 0x000fe400078ec0ff */
[----:B------:R-:W-:Y:S01]  /*44f0*/  SHF.R.U32.HI R5, RZ, 0x8, R5 ;  /* 0x00000008ff057819 */ /* 0x000fe20000011605 */
[----:B------:R-:W-:Y:S01]  /*4500*/  @!P1 HFMA2.BF16_V2 R55, -RZ.H0_H0, RZ.H0_H0, -R108.H0_H0 ;  /* 0x200000ffff379231 */ /* 0x000fe2000034096c */
[----:B------:R-:W-:Y:S01]  /*4510*/  PRMT R9, R109, 0x5410, R108 ;  /* 0x000054106d097816 */ /* 0x000fe2000000006c */
[----:B------:R-:W-:Y:S01]  /*4520*/  @!P0 HFMA2.BF16_V2 R59, -RZ.H0_H0, RZ.H0_H0, -R109.H0_H0 ;  /* 0x200000ffff3b8231 */ /* 0x000fe2000034096d */
[----:B------:R-:W-:-:S02]  /*4530*/  ISETP.GE.U32.AND P3, PT, R161, R4, PT ;  /* 0x00000004a100720c */ /* 0x000fc40003f66070 */
[----:B------:R-:W-:Y:S02]  /*4540*/  @!P1 PRMT R108, R55, 0x5410, RZ ;  /* 0x00005410376c9816 */ /* 0x000fe400000000ff */
[----:B------:R-:W-:Y:S02]  /*4550*/  ISETP.GE.U32.AND P1, PT, R161, R6, PT ;  /* 0x00000006a100720c */ /* 0x000fe40003f26070 */
[----:B------:R-:W-:Y:S02]  /*4560*/  LOP3.LUT R6, R5, 0xffff, RZ, 0xc0, !PT ;  /* 0x0000ffff05067812 */ /* 0x000fe400078ec0ff */
[----:B------:R-:W-:Y:S02]  /*4570*/  @!P0 PRMT R109, R59, 0x5410, RZ ;  /* 0x000054103b6d8816 */ /* 0x000fe400000000ff */
[----:B------:R-:W-:Y:S02]  /*4580*/  ISETP.GE.U32.AND P0, PT, R161, R6, PT ;  /* 0x00000006a100720c */ /* 0x000fe40003f06070 */
[----:B------:R-:W-:-:S02]  /*4590*/  LOP3.LUT R4, R157, UR18, R62, 0x96, !PT ;  /* 0x000000129d047c12 */ /* 0x000fc4000f8e963e */
[----:B------:R-:W-:Y:S02]  /*45a0*/  PRMT R10, R103, 0x5410, R101 ;  /* 0x00005410670a7816 */ /* 0x000fe40000000065 */
[----:B------:R-:W-:Y:S02]  /*45b0*/  LOP3.LUT R6, R4, 0xff, RZ, 0xc0, !PT ;  /* 0x000000ff04067812 */ /* 0x000fe400078ec0ff */
[----:B------:R-:W-:Y:S02]  /*45c0*/  @!P4 PRMT R103, R47, 0x5410, RZ ;  /* 0x000054102f67c816 */ /* 0x000fe400000000ff */
[----:B------:R-:W-:Y:S02]  /*45d0*/  ISETP.GE.U32.AND P4, PT, R161, R6, PT ;  /* 0x00000006a100720c */ /* 0x000fe40003f86070 */
[----:B------:R-:W-:Y:S01]  /*45e0*/  SHF.R.U32.HI R6, RZ, 0x18, R4 ;  /* 0x00000018ff067819 */ /* 0x000fe20000011604 */
[----:B------:R-:W-:Y:S01]  /*45f0*/  @!P0 HFMA2.BF16_V2 R46, -RZ.H0_H0, RZ.H0_H0, -R101.H0_H0 ;  /* 0x200000ffff2e8231 */ /* 0x000fe20000340965 */
[----:B------:R-:W-:-:S02]  /*4600*/  SHF.R.U32.HI R104, RZ, 0x18, R104 ;  /* 0x00000018ff687819 */ /* 0x000fc40000011668 */
[----:B-1----:R-:W-:Y:S02]  /*4610*/  F2FP.BF16.PACK_AB R105, R110, R111 ;  /* 0x0000006f6e69723e */ /* 0x002fe400000010ff */
[----:B------:R-:W-:Y:S02]  /*4620*/  @!P0 PRMT R101, R46, 0x5410, RZ ;  /* 0x000054102e658816 */ /* 0x000fe400000000ff */
[C---:B------:R-:W-:Y:S01]  /*4630*/  ISETP.GE.U32.AND P0, PT, R161.reuse, R6, PT ;  /* 0x00000006a100720c */ /* 0x040fe20003f06070 */
[----:B------:R-:W-:Y:S01]  /*4640*/  @!P1 HFMA2.BF16_V2 R43, -RZ.H0_H0, RZ.H0_H0, -R105.H0_H0 ;  /* 0x200000ffff2b9231 */ /* 0x000fe20000340969 */
[----:B------:R-:W-:Y:S01]  /*4650*/  SHF.R.U32.HI R6, RZ, 0x10, R4 ;  /* 0x00000010ff067819 */ /* 0x000fe20000011604 */
[----:B------:R-:W-:Y:S01]  /*4660*/  @!P4 HFMA2.BF16_V2 R44, -RZ.H0_H0, RZ.H0_H0, -R26.H0_H0 ;  /* 0x200000ffff2cc231 */ /* 0x000fe2000034091a */
[----:B------:R-:W-:Y:S02]  /*4670*/  LOP3.LUT R4, R4, 0xffff, RZ, 0xc0, !PT ;  /* 0x0000ffff04047812 */ /* 0x000fe400078ec0ff */
[----:B------:R-:W-:-:S02]  /*4680*/  ISETP.GE.U32.AND P6, PT, R161, R104, PT ;  /* 0x00000068a100720c */ /* 0x000fc40003fc6070 */
[----:B------:R-:W-:Y:S02]  /*4690*/  SHF.R.U32.HI R4, RZ, 0x8, R4 ;  /* 0x00000008ff047819 */ /* 0x000fe40000011604 */
[C---:B------:R-:W-:Y:S02]  /*46a0*/  PRMT R104, R105.reuse, 0x7632, R104 ;  /* 0x0000763269687816 */ /* 0x040fe40000000068 */
[----:B------:R-:W-:Y:S01]  /*46b0*/  LOP3.LUT R4, R4, 0xffff, RZ, 0xc0, !PT ;  /* 0x0000ffff04047812 */ /* 0x000fe200078ec0ff */
[----:B------:R-:W-:Y:S01]  /*46c0*/  @!P0 HFMA2.BF16_V2 R40, -RZ.H0_H0, RZ.H0_H0, -R33.H0_H0 ;  /* 0x200000ffff288231 */ /* 0x000fe20000340921 */
[----:B------:R-:W-:Y:S01]  /*46d0*/  PRMT R11, R105, 0x5410, R104 ;  /* 0x00005410690b7816 */ /* 0x000fe20000000068 */
[----:B------:R-:W-:Y:S01]  /*46e0*/  @!P3 HFMA2.BF16_V2 R45, -RZ.H0_H0, RZ.H0_H0, -R104.H0_H0 ;  /* 0x200000ffff2db231 */ /* 0x000fe20000340968 */
[----:B------:R-:W-:Y:S02]  /*46f0*/  @!P1 PRMT R105, R43, 0x5410, RZ ;  /* 0x000054102b699816 */ /* 0x000fe400000000ff */
[----:B------:R-:W-:Y:S01]  /*4700*/  ISETP.GE.U32.AND P1, PT, R161, R4, PT ;  /* 0x00000004a100720c */ /* 0x000fe20003f26070 */
[----:B------:R-:W-:Y:S01]  /*4710*/  @!P6 HFMA2.BF16_V2 R58, -RZ.H0_H0, RZ.H0_H0, -R27.H0_H0 ;  /* 0x200000ffff3ae231 */ /* 0x000fe2000034091b */
[----:B------:R-:W-:-:S02]  /*4720*/  SHF.R.U32.HI R4, RZ, 0x10, R118 ;  /* 0x00000010ff047819 */ /* 0x000fc40000011676 */
[----:B------:R-:W-:Y:S02]  /*4730*/  LOP3.LUT R6, R6, 0xff, RZ, 0xc0, !PT ;  /* 0x000000ff06067812 */ /* 0x000fe400078ec0ff */
[----:B------:R-:W-:Y:S02]  /*4740*/  LOP3.LUT R4, R4, 0xff, RZ, 0xc0, !PT ;  /* 0x000000ff04047812 */ /* 0x000fe400078ec0ff */
[----:B------:R-:W-:Y:S02]  /*4750*/  @!P4 PRMT R26, R44, 0x5410, RZ ;  /* 0x000054102c1ac816 */ /* 0x000fe400000000ff */
[----:B------:R-:W-:Y:S02]  /*4760*/  ISETP.GE.U32.AND P4, PT, R161, R4, PT ;  /* 0x00000004a100720c */ /* 0x000fe40003f86070 */
[----:B------:R-:W-:Y:S01]  /*4770*/  LOP3.LUT R4, R118, 0xffff, RZ, 0xc0, !PT ;  /* 0x0000ffff76047812 */ /* 0x000fe200078ec0ff */
[----:B------:R-:W-:Y:S01]  /*4780*/  @!P1 HFMA2.BF16_V2 R42, -RZ.H0_H0, RZ.H0_H0, -R25.H0_H0 ;  /* 0x200000ffff2a9231 */ /* 0x000fe20000340919 */
[----:B------:R-:W-:-:S02]  /*4790*/  @!P3 PRMT R104, R45, 0x5410, RZ ;  /* 0x000054102d68b816 */ /* 0x000fc400000000ff */
[C---:B------:R-:W-:Y:S01]  /*47a0*/  ISETP.GE.U32.AND P3, PT, R161.reuse, R6, PT ;  /* 0x00000006a100720c */ /* 0x040fe20003f66070 */
[----:B------:R-:W1:Y:S01]  /*47b0*/  LDSM.16.MT88.4 R44, [R120+0x7000] ;  /* 0x00700000782c783b */ /* 0x000e620000004200 */
[----:B------:R-:W-:Y:S02]  /*47c0*/  SHF.R.U32.HI R4, RZ, 0x8, R4 ;  /* 0x00000008ff047819 */ /* 0x000fe40000011604 */
[----:B------:R-:W-:Y:S02]  /*47d0*/  @!P1 PRMT R25, R42, 0x5410, RZ ;  /* 0x000054102a199816 */ /* 0x000fe400000000ff */
[----:B------:R-:W-:Y:S01]  /*47e0*/  LOP3.LUT R4, R4, 0xffff, RZ, 0xc0, !PT ;  /* 0x0000ffff04047812 */ /* 0x000fe200078ec0ff */
[----:B------:R-:W-:Y:S01]  /*47f0*/  @!P4 HFMA2.BF16_V2 R49, -RZ.H0_H0, RZ.H0_H0, -R90.H0_H0 ;  /* 0x200000ffff31c231 */ /* 0x000fe2000034095a */
[----:B------:R-:W-:Y:S02]  /*4800*/  @!P0 PRMT R33, R40, 0x5410, RZ ;  /* 0x0000541028218816 */ /* 0x000fe400000000ff */
[----:B------:R-:W-:-:S02]  /*4810*/  ISETP.GE.U32.AND P1, PT, R161, R4, PT ;  /* 0x00000004a100720c */ /* 0x000fc40003f26070 */
[----:B------:R-:W-:Y:S01]  /*4820*/  LOP3.LUT R4, R118, 0xff, RZ, 0xc0, !PT ;  /* 0x000000ff76047812 */ /* 0x000fe200078ec0ff */
[----:B------:R-:W-:Y:S01]  /*4830*/  @!P3 HFMA2.BF16_V2 R41, -RZ.H0_H0, RZ.H0_H0, -R34.H0_H0 ;  /* 0x200000ffff29b231 */ /* 0x000fe20000340922 */
[----:B------:R-:W-:Y:S02]  /*4840*/  SHF.R.U32.HI R118, RZ, 0x18, R118 ;  /* 0x00000018ff767819 */ /* 0x000fe40000011676 */
[----:B------:R-:W-:Y:S02]  /*4850*/  ISETP.GE.U32.AND P0, PT, R161, R4, PT ;  /* 0x00000004a100720c */ /* 0x000fe40003f06070 */
[----:B------:R-:W-:Y:S01]  /*4860*/  @!P3 PRMT R34, R41, 0x5410, RZ ;  /* 0x000054102922b816 */ /* 0x000fe200000000ff */
[----:B------:R-:W2:Y:S01]  /*4870*/  LDSM.16.MT88.4 R4, [R120+0x7400] ;  /* 0x007400007804783b */ /* 0x000ea20000004200 */
[----:B------:R-:W-:Y:S02]  /*4880*/  ISETP.GE.U32.AND P3, PT, R161, R118, PT ;  /* 0x00000076a100720c */ /* 0x000fe40003f66070 */
[----:B------:R-:W-:Y:S01]  /*4890*/  @!P2 PRMT R88, R53, 0x5410, RZ ;  /* 0x000054103558a816 */ /* 0x000fe200000000ff */
[----:B------:R-:W-:Y:S01]  /*48a0*/  @!P1 HFMA2.BF16_V2 R50, -RZ.H0_H0, RZ.H0_H0, -R99.H0_H0 ;  /* 0x200000ffff329231 */ /* 0x000fe20000340963 */
[----:B------:R-:W-:-:S02]  /*48b0*/  LOP3.LUT R62, R156, 0xffff, RZ, 0xc0, !PT ;  /* 0x0000ffff9c3e7812 */ /* 0x000fc400078ec0ff */
[----:B------:R-:W-:Y:S02]  /*48c0*/  LOP3.LUT R146, R155, UR18, R146, 0x96, !PT ;  /* 0x000000129b927c12 */ /* 0x000fe4000f8e9692 */
[----:B------:R-:W-:Y:S01]  /*48d0*/  @!P1 PRMT R99, R50, 0x5410, RZ ;  /* 0x0000541032639816 */ /* 0x000fe200000000ff */
[----:B------:R-:W-:Y:S01]  /*48e0*/  @!P0 HFMA2.BF16_V2 R51, -RZ.H0_H0, RZ.H0_H0, -R100.H0_H0 ;  /* 0x200000ffff338231 */ /* 0x000fe20000340964 */
[----:B------:R-:W-:Y:S02]  /*48f0*/  SHF.R.U32.HI R50, RZ, 0x8, R147 ;  /* 0x00000008ff327819 */ /* 0x000fe40000011693 */
[----:B------:R-:W-:Y:S01]  /*4900*/  LOP3.LUT R59, R154, 0xffff, RZ, 0xc0, !PT ;  /* 0x0000ffff9a3b7812 */ /* 0x000fe200078ec0ff */
[----:B------:R-:W-:Y:S01]  /*4910*/  @!P3 HFMA2.BF16_V2 R54, -RZ.H0_H0, RZ.H0_H0, -R89.H0_H0 ;  /* 0x200000ffff36b231 */ /* 0x000fe20000340959 */
[----:B------:R-:W-:Y:S02]  /*4920*/  PRMT R147, R153, 0x5410, R50 ;  /* 0x0000541099937816 */ /* 0x000fe40000000032 */
[----:B------:R-:W-:-:S02]  /*4930*/  LOP3.LUT R50, R119, 0xffff, RZ, 0xc0, !PT ;  /* 0x0000ffff77327812 */ /* 0x000fc400078ec0ff */
[----:B------:R-:W-:Y:S01]  /*4940*/  @!P3 PRMT R89, R54, 0x5410, RZ ;  /* 0x000054103659b816 */ /* 0x000fe200000000ff */
[----:B------:R-:W-:Y:S01]  /*4950*/  HSET2.LE.AND R147, R147, R136, PT ;  /* 0x0000008893937233 */ /* 0x000fe20003803000 */
[----:B------:R-:W-:Y:S01]  /*4960*/  ISETP.GE.U32.AND P3, PT, R161, R50, PT ;  /* 0x00000032a100720c */ /* 0x000fe20003f66070 */
[C---:B-1----:R-:W-:Y:S01]  /*4970*/  HMMA.16816.F32.BF16 R40, R68.reuse, R44, RZ ;  /* 0x0000002c4428723c */ /* 0x042fe200000418ff */
[----:B------:R-:W-:Y:S01]  /*4980*/  @!P0 PRMT R100, R51, 0x5410, RZ ;  /* 0x0000541033648816 */ /* 0x000fe200000000ff */
[----:B------:R-:W-:Y:S01]  /*4990*/  IMAD.WIDE.U32 R50, R144, -0x2daee0ad, RZ ;  /* 0xd2511f5390327825 */ /* 0x000fe200078e00ff */
[----:B------:R-:W-:Y:S02]  /*49a0*/  ISETP.GE.U32.AND P0, PT, R161, R124, PT ;  /* 0x0000007ca100720c */ /* 0x000fe40003f06070 */
[----:B------:R-:W-:Y:S01]  /*49b0*/  SHF.R.U32.HI R153, RZ, 0x18, R63 ;  /* 0x00000018ff997819 */ /* 0x000fe2000001163f */
[--C-:B------:R-:W-:Y:S01]  /*49c0*/  FFMA.FTZ R124, R16, c[0x0][0x23c], -R67.reuse ;  /* 0x00008f00107c7a23 */ /* 0x100fe20000010843 */
[C---:B------:R-:W-:Y:S01]  /*49d0*/  LOP3.LUT R118, R50.reuse, 0xffff, RZ, 0xc0, !PT ;  /* 0x0000ffff32767812 */ /* 0x040fe200078ec0ff */
[----:B------:R-:W-:Y:S01]  /*49e0*/  HMMA.16816.F32.BF16 R44, R68, R46, RZ ;  /* 0x0000002e442c723c */ /* 0x000fe200000418ff */
[----:B------:R-:W-:Y:S01]  /*49f0*/  LOP3.LUT R157, R50, 0xff, RZ, 0xc0, !PT ;  /* 0x000000ff329d7812 */ /* 0x000fe200078ec0ff */
[----:B------:R-:W-:Y:S01]  /*4a00*/  FFMA.FTZ R144, R21, c[0x0][0x23c], -R142 ;  /* 0x00008f0015907a23 */ /* 0x000fe2000001088e */
[--C-:B------:R-:W-:Y:S01]  /*4a10*/  SHF.R.U32.HI R61, RZ, 0x10, R50.reuse ;  /* 0x00000010ff3d7819 */ /* 0x100fe20000011632 */
[----:B------:R-:W-:Y:S01]  /*4a20*/  @!P3 HFMA2.BF16_V2 R52, -RZ.H0_H0, RZ.H0_H0, -R35.H0_H0 ;  /* 0x200000ffff34b231 */ /* 0x000fe20000340923 */
[----:B------:R-:W-:Y:S01]  /*4a30*/  SHF.R.U32.HI R159, RZ, 0x18, R50 ;  /* 0x00000018ff9f7819 */ /* 0x000fe20000011632 */
[----:B------:R-:W-:Y:S01]  /*4a40*/  MUFU.EX2 R124, R124 ;  /* 0x0000007c007c7308 */ /* 0x000fe20000000800 */
[----:B------:R-:W-:Y:S01]  /*4a50*/  LOP3.LUT R50, R125, 0xff, RZ, 0xc0, !PT ;  /* 0x000000ff7d327812 */ /* 0x000fe200078ec0ff */
[----:B------:R-:W-:Y:S01]  /*4a60*/  @!P0 HFMA2.BF16_V2 R48, -RZ.H0_H0, RZ.H0_H0, -R28.H0_H0 ;  /* 0x200000ffff308231 */ /* 0x000fe2000034091c */
[----:B------:R-:W-:Y:S01]  /*4a70*/  @!P3 PRMT R35, R52, 0x5410, RZ ;  /* 0x000054103423b816 */ /* 0x000fe200000000ff */
[----:B------:R-:W-:Y:S01]  /*4a80*/  FFMA.FTZ R125, R18, c[0x0][0x23c], -R67 ;  /* 0x00008f00127d7a23 */ /* 0x000fe20000010843 */
[----:B------:R-:W1:Y:S01]  /*4a90*/  LDSM.16.MT88.4 R52, [R86+0x7000] ;  /* 0x007000005634783b */ /* 0x000e620000004200 */
[----:B------:R-:W-:-:S02]  /*4aa0*/  ISETP.GE.U32.AND P2, PT, R161, R50, PT ;  /* 0x00000032a100720c */ /* 0x000fc40003f46070 */
[----:B------:R-:W-:Y:S01]  /*4ab0*/  @!P0 PRMT R28, R48, 0x5410, RZ ;  /* 0x00005410301c8816 */ /* 0x000fe200000000ff */
[----:B------:R3:W-:Y:S01]  /*4ac0*/  MUFU.EX2 R130, R144 ;  /* 0x0000009000827308 */ /* 0x0007e20000000800 */
[C---:B--2---:R-:W-:Y:S01]  /*4ad0*/  HMMA.16816.F32.BF16 R40, R12.reuse, R4, R40 ;  /* 0x000000040c28723c */ /* 0x044fe20000041828 */
[----:B------:R-:W-:Y:S02]  /*4ae0*/  LOP3.LUT R155, R63, 0xff, RZ, 0xc0, !PT ;  /* 0x000000ff3f9b7812 */ /* 0x000fe400078ec0ff */
[----:B------:R-:W-:Y:S02]  /*4af0*/  @!P4 PRMT R90, R49, 0x5410, RZ ;  /* 0x00005410315ac816 */ /* 0x000fe400000000ff */
[----:B------:R-:W-:Y:S02]  /*4b00*/  LOP3.LUT R152, R51, UR18, R152, 0x96, !PT ;  /* 0x0000001233987c12 */ /* 0x000fe4000f8e9698 */
[----:B------:R-:W-:Y:S01]  /*4b10*/  SHF.R.U32.HI R4, RZ, 0x18, R154 ;  /* 0x00000018ff047819 */ /* 0x000fe2000001169a */
[----:B------:R-:W-:Y:S01]  /*4b20*/  HMMA.16816.F32.BF16 R44, R12, R6, R44 ;  /* 0x000000060c2c723c */ /* 0x000fe2000004182c */
[----:B------:R-:W-:Y:S01]  /*4b30*/  LOP3.LUT R5, R63, 0xffff, RZ, 0xc0, !PT ;  /* 0x0000ffff3f057812 */ /* 0x000fe200078ec0ff */
[----:B------:R-:W2:Y:S01]  /*4b40*/  MUFU.EX2 R125, R125 ;  /* 0x0000007d007d7308 */ /* 0x000ea20000000800 */
[----:B------:R-:W-:Y:S01]  /*4b50*/  ISETP.GE.U32.AND P0, PT, R161, R4, PT ;  /* 0x00000004a100720c */ /* 0x000fe20003f06070 */
[----:B------:R-:W-:Y:S01]  /*4b60*/  @!P2 HFMA2.BF16_V2 R19, -RZ.H0_H0, RZ.H0_H0, -R32.H0_H0 ;  /* 0x200000ffff13a231 */ /* 0x000fe20000340920 */
[----:B------:R-:W-:-:S02]  /*4b70*/  SHF.R.U32.HI R50, RZ, 0x8, R5 ;  /* 0x00000008ff327819 */ /* 0x000fc40000011605 */
[----:B------:R-:W-:Y:S02]  /*4b80*/  LOP3.LUT R6, R154, 0xff, RZ, 0xc0, !PT ;  /* 0x000000ff9a067812 */ /* 0x000fe400078ec0ff */
[----:B------:R-:W-:Y:S02]  /*4b90*/  PRMT R155, R155, 0x5410, R50 ;  /* 0x000054109b9b7816 */ /* 0x000fe40000000032 */
[----:B------:R-:W-:Y:S02]  /*4ba0*/  ISETP.GE.U32.AND P3, PT, R161, R6, PT ;  /* 0x00000006a100720c */ /* 0x000fe40003f66070 */
[----:B------:R-:W-:Y:S01]  /*4bb0*/  SHF.R.U32.HI R6, RZ, 0x10, R63 ;  /* 0x00000010ff067819 */ /* 0x000fe2000001163f */
[----:B------:R-:W-:Y:S01]  /*4bc0*/  HSET2.LE.AND R155, R155, R136, PT ;  /* 0x000000889b9b7233 */ /* 0x000fe20003803000 */
[----:B------:R-:W-:Y:S02]  /*4bd0*/  @!P6 PRMT R27, R58, 0x5410, RZ ;  /* 0x000054103a1be816 */ /* 0x000fe400000000ff */
[----:B------:R-:W-:-:S02]  /*4be0*/  LOP3.LUT R6, R6, 0xff, RZ, 0xc0, !PT ;  /* 0x000000ff06067812 */ /* 0x000fc400078ec0ff */
[----:B------:R-:W-:Y:S02]  /*4bf0*/  SHF.R.U32.HI R156, RZ, 0x18, R156 ;  /* 0x00000018ff9c7819 */ /* 0x000fe4000001169c */
[----:B------:R-:W-:Y:S02]  /*4c00*/  PRMT R153, R6, 0x5410, R153 ;  /* 0x0000541006997816 */ /* 0x000fe40000000099 */
[----:B------:R-:W4:Y:S01]  /*4c10*/  LDSM.16.MT88.4 R4, [R86+0x7400] ;  /* 0x007400005604783b */ /* 0x000f220000004200 */
[C---:B------:R-:W-:Y:S02]  /*4c20*/  ISETP.GE.U32.AND P1, PT, R161.reuse, R158, PT ;  /* 0x0000009ea100720c */ /* 0x040fe40003f26070 */
[----:B------:R-:W-:Y:S01]  /*4c30*/  ISETP.GE.U32.AND P4, PT, R161, R156, PT ;  /* 0x0000009ca100720c */ /* 0x000fe20003f86070 */
[----:B-1----:R-:W-:Y:S01]  /*4c40*/  HMMA.16816.F32.BF16 R48, R68, R52, RZ ;  /* 0x000000344430723c */ /* 0x002fe200000418ff */
[----:B------:R-:W-:Y:S01]  /*4c50*/  SHF.R.U32.HI R60, RZ, 0x10, R154 ;  /* 0x00000010ff3c7819 */ /* 0x000fe2000001169a */
[----:B---3--:R-:W-:Y:S01]  /*4c60*/  HSET2.LE.AND R144, R153, R136, PT ;  /* 0x0000008899907233 */ /* 0x008fe20003803000 */
[----:B------:R-:W-:-:S02]  /*4c70*/  SHF.R.U32.HI R118, RZ, 0x8, R118 ;  /* 0x00000008ff767819 */ /* 0x000fc40000011676 */
[----:B------:R-:W-:Y:S02]  /*4c80*/  @!P2 PRMT R32, R19, 0x5410, RZ ;  /* 0x000054101320a816 */ /* 0x000fe400000000ff */
[----:B------:R-:W-:Y:S01]  /*4c90*/  LOP3.LUT R60, R60, 0xff, RZ, 0xc0, !PT ;  /* 0x000000ff3c3c7812 */ /* 0x000fe200078ec0ff */
[----:B------:R-:W-:Y:S01]  /*4ca0*/  HMMA.16816.F32.BF16 R52, R68, R54, RZ ;  /* 0x000000364434723c */ /* 0x000fe200000418ff */
[----:B------:R-:W-:Y:S01]  /*4cb0*/  PRMT R157, R157, 0x5410, R118 ;  /* 0x000054109d9d7816 */ /* 0x000fe20000000076 */
[----:B------:R-:W-:Y:S01]  /*4cc0*/  @!P1 HFMA2.BF16_V2 R57, -RZ.H0_H0, RZ.H0_H0, -R30.H0_H0 ;  /* 0x200000ffff399231 */ /* 0x000fe2000034091e */
[----:B--2---:R-:W-:Y:S01]  /*4cd0*/  F2FP.BF16.PACK_AB R118, R124, R125 ;  /* 0x0000007d7c76723e */ /* 0x004fe200000010ff */
[----:B------:R-:W-:Y:S01]  /*4ce0*/  @!P4 HFMA2.BF16_V2 R18, -RZ.H0_H0, RZ.H0_H0, -R31.H0_H0 ;  /* 0x200000ffff12c231 */ /* 0x000fe2000034091f */
[----:B------:R-:W-:Y:S02]  /*4cf0*/  SHF.R.U32.HI R59, RZ, 0x8, R59 ;  /* 0x00000008ff3b7819 */ /* 0x000fe4000001163b */
[----:B------:R-:W-:-:S02]  /*4d00*/  @!P1 PRMT R30, R57, 0x5410, RZ ;  /* 0x00005410391e9816 */ /* 0x000fc400000000ff */
[----:B------:R-:W-:Y:S02]  /*4d10*/  @!P4 PRMT R31, R18, 0x5410, RZ ;  /* 0x00005410121fc816 */ /* 0x000fe400000000ff */
[----:B------:R-:W-:Y:S02]  /*4d20*/  ISETP.GE.U32.AND P1, PT, R161, R60, PT ;  /* 0x0000003ca100720c */ /* 0x000fe40003f26070 */
[----:B------:R-:W-:Y:S02]  /*4d30*/  PRMT R119, R118, 0x7632, R119 ;  /* 0x0000763276777816 */ /* 0x000fe40000000077 */
[----:B------:R-:W-:Y:S02]  /*4d40*/  LOP3.LUT R19, R152, 0xff, RZ, 0xc0, !PT ;  /* 0x000000ff98137812 */ /* 0x000fe400078ec0ff */
[----:B------:R-:W-:Y:S02]  /*4d50*/  PRMT R18, R118, 0x5410, R119 ;  /* 0x0000541076127816 */ /* 0x000fe40000000077 */
[----:B------:R-:W-:-:S02]  /*4d60*/  LOP3.LUT R148, R148, 0xff, RZ, 0xc0, !PT ;  /* 0x000000ff94947812 */ /* 0x000fc400078ec0ff */
[----:B------:R-:W-:Y:S02]  /*4d70*/  LOP3.LUT R9, R144, R9, RZ, 0xc0, !PT ;  /* 0x0000000990097212 */ /* 0x000fe400078ec0ff */
[----:B------:R-:W-:Y:S01]  /*4d80*/  PRMT R149, R148, 0x5410, R149 ;  /* 0x0000541094957816 */ /* 0x000fe20000000095 */
[----:B------:R-:W-:Y:S01]  /*4d90*/  FADD.FTZ R148, R64, R129 ;  /* 0x0000008140947221 */ /* 0x000fe20000010000 */
[----:B------:R-:W-:Y:S01]  /*4da0*/  LOP3.LUT R10, R147, R10, RZ, 0xc0, !PT ;  /* 0x0000000a930a7212 */ /* 0x000fe200078ec0ff */
[----:B------:R-:W-:Y:S01]  /*4db0*/  MUFU.EX2 R129, R145 ;  /* 0x0000009100817308 */ /* 0x000fe20000000800 */
[----:B------:R-:W-:Y:S01]  /*4dc0*/  LOP3.LUT R8, R155, R8, RZ, 0xc0, !PT ;  /* 0x000000089b087212 */ /* 0x000fe200078ec0ff */
[----:B----4-:R-:W-:Y:S01]  /*4dd0*/  HMMA.16816.F32.BF16 R48, R12, R4, R48 ;  /* 0x000000040c30723c */ /* 0x010fe20000041830 */
[----:B------:R-:W-:-:S04]  /*4de0*/  FADD.FTZ R179, R131, R148 ;  /* 0x0000009483b37221 */ /* 0x000fc80000010000 */
[----:B------:R-:W-:Y:S02]  /*4df0*/  FADD.FTZ R150, R150, R179 ;  /* 0x000000b396967221 */ /* 0x000fe40000010000 */
[----:B------:R-:W-:Y:S01]  /*4e00*/  SHF.R.U32.HI R4, RZ, 0x8, R62 ;  /* 0x00000008ff047819 */ /* 0x000fe2000001163e */
[----:B------:R-:W-:Y:S01]  /*4e10*/  HMMA.16816.F32.BF16 R52, R12, R6, R52 ;  /* 0x000000060c34723c */ /* 0x000fe20000041834 */
[----:B------:R-:W-:Y:S01]  /*4e20*/  SHF.R.U32.HI R5, RZ, 0x10, R152 ;  /* 0x00000010ff057819 */ /* 0x000fe20000011698 */
[----:B------:R-:W-:Y:S01]  /*4e30*/  FADD.FTZ R97, R97, R150 ;  /* 0x0000009661617221 */ /* 0x000fe20000010000 */
[----:B------:R-:W-:-:S03]  /*4e40*/  LOP3.LUT R4, R4, 0xffff, RZ, 0xc0, !PT ;  /* 0x0000ffff04047812 */ /* 0x000fc600078ec0ff */
[----:B------:R-:W-:Y:S01]  /*4e50*/  FADD.FTZ R102, R102, R97 ;  /* 0x0000006166667221 */ /* 0x000fe20000010000 */
[----:B------:R-:W-:Y:S02]  /*4e60*/  ISETP.GE.U32.AND P6, PT, R161, R4, PT ;  /* 0x00000004a100720c */ /* 0x000fe40003fc6070 */
[----:B------:R-:W-:Y:S01]  /*4e70*/  LOP3.LUT R4, R61, 0xff, RZ, 0xc0, !PT ;  /* 0x000000ff3d047812 */ /* 0x000fe200078ec0ff */
[----:B------:R-:W-:Y:S01]  /*4e80*/  FADD.FTZ R102, R91, R102 ;  /* 0x000000665b667221 */ /* 0x000fe20000010000 */
[----:B------:R-:W-:Y:S01]  /*4e90*/  LOP3.LUT R6, R146, 0xff, RZ, 0xc0, !PT ;  /* 0x000000ff92067812 */ /* 0x000fe200078ec0ff */
[----:B------:R-:W1:Y:S01]  /*4ea0*/  LDSM.16.MT88.4 R60, [R120+0x8000] ;  /* 0x00800000783c783b */ /* 0x000e620000004200 */
[----:B------:R-:W-:Y:S01]  /*4eb0*/  PRMT R159, R4, 0x5410, R159 ;  /* 0x00005410049f7816 */ /* 0x000fe2000000009f */
[----:B------:R-:W-:Y:S01]  /*4ec0*/  FADD.FTZ R113, R113, R102 ;  /* 0x0000006671717221 */ /* 0x000fe20000010000 */
[----:B------:R-:W-:-:S03]  /*4ed0*/  LOP3.LUT R4, R146, 0xffff, RZ, 0xc0, !PT ;  /* 0x0000ffff92047812 */ /* 0x000fc600078ec0ff */
[----:B------:R-:W-:Y:S01]  /*4ee0*/  FADD.FTZ R112, R112, R113 ;  /* 0x0000007170707221 */ /* 0x000fe20000010000 */
[----:B------:R-:W-:Y:S01]  /*4ef0*/  SHF.R.U32.HI R4, RZ, 0x8, R4 ;  /* 0x00000008ff047819 */ /* 0x000fe20000011604 */
[----:B------:R-:W-:Y:S02]  /*4f00*/  @!P6 HFMA2.BF16_V2 R56, -RZ.H0_H0, RZ.H0_H0, -R29.H0_H0 ;  /* 0x200000ffff38e231 */ /* 0x000fe4000034091d */
[----:B------:R-:W-:Y:S01]  /*4f10*/  FADD.FTZ R111, R111, R112 ;  /* 0x000000706f6f7221 */ /* 0x000fe20000010000 */
[----:B------:R-:W-:Y:S02]  /*4f20*/  LOP3.LUT R4, R4, 0xffff, RZ, 0xc0, !PT ;  /* 0x0000ffff04047812 */ /* 0x000fe400078ec0ff */
[----:B------:R-:W-:Y:S01]  /*4f30*/  @!P6 PRMT R29, R56, 0x5410, RZ ;  /* 0x00005410381de816 */ /* 0x000fe200000000ff */
[----:B------:R-:W-:Y:S01]  /*4f40*/  FADD.FTZ R111, R110, R111 ;  /* 0x0000006f6e6f7221 */ /* 0x000fe20000010000 */
[C---:B------:R-:W-:Y:S02]  /*4f50*/  ISETP.GE.U32.AND P6, PT, R161.reuse, R6, PT ;  /* 0x00000006a100720c */ /* 0x040fe40003fc6070 */
[----:B------:R-:W-:-:S02]  /*4f60*/  ISETP.GE.U32.AND P2, PT, R161, R4, PT ;  /* 0x00000004a100720c */ /* 0x000fc40003f46070 */
[----:B------:R-:W-:-:S04]  /*4f70*/  SHF.R.U32.HI R4, RZ, 0x18, R146 ;  /* 0x00000018ff047819 */ /* 0x000fc80000011692 */
[----:B------:R-:W-:Y:S02]  /*4f80*/  ISETP.GE.U32.AND P4, PT, R161, R4, PT ;  /* 0x00000004a100720c */ /* 0x000fe40003f86070 */
[----:B------:R-:W-:Y:S01]  /*4f90*/  SHF.R.U32.HI R4, RZ, 0x10, R146 ;  /* 0x00000010ff047819 */ /* 0x000fe20000011692 */
[----:B------:R-:W-:Y:S02]  /*4fa0*/  FFMA.FTZ R146, R20, c[0x0][0x23c], -R67 ;  /* 0x00008f0014927a23 */ /* 0x000fe40000010843 */
[----:B------:R-:W-:Y:S01]  /*4fb0*/  @!P6 HFMA2.BF16_V2 R17, -RZ.H0_H0, RZ.H0_H0, -R118.H0_H0 ;  /* 0x200000ffff11e231 */ /* 0x000fe20000340976 */
[----:B------:R-:W-:Y:S01]  /*4fc0*/  LOP3.LUT R4, R4, 0xff, RZ, 0xc0, !PT ;  /* 0x000000ff04047812 */ /* 0x000fe200078ec0ff */
[----:B------:R-:W-:Y:S01]  /*4fd0*/  @!P2 HFMA2.BF16_V2 R16, -RZ.H0_H0, RZ.H0_H0, -R119.H0_H0 ;  /* 0x200000ffff10a231 */ /* 0x000fe20000340977 */
[----:B------:R-:W-:Y:S02]  /*4fe0*/  MUFU.EX2 R131, R146 ;  /* 0x0000009200837308 */ /* 0x000fe40000000800 */
[----:B------:R-:W-:-:S02]  /*4ff0*/  @!P6 PRMT R118, R17, 0x5410, RZ ;  /* 0x000054101176e816 */ /* 0x000fc400000000ff */
[----:B------:R-:W-:Y:S02]  /*5000*/  ISETP.GE.U32.AND P6, PT, R161, R4, PT ;  /* 0x00000004a100720c */ /* 0x000fe40003fc6070 */
[----:B------:R-:W-:Y:S02]  /*5010*/  LOP3.LUT R4, R59, 0xffff, RZ, 0xc0, !PT ;  /* 0x0000ffff3b047812 */ /* 0x000fe400078ec0ff */
[----:B------:R-:W-:Y:S01]  /*5020*/  @!P2 PRMT R119, R16, 0x5410, RZ ;  /* 0x000054101077a816 */ /* 0x000fe200000000ff */
[C---:B-1----:R-:W-:Y:S01]  /*5030*/  HMMA.16816.F32.BF16 R56, R68.reuse, R60, RZ ;  /* 0x0000003c4438723c */ /* 0x042fe200000418ff */
[----:B------:R-:W-:Y:S01]  /*5040*/  ISETP.GE.U32.AND P2, PT, R161, R4, PT ;  /* 0x00000004a100720c */ /* 0x000fe20003f46070 */
[--C-:B------:R-:W-:Y:S01]  /*5050*/  FFMA.FTZ R16, R143, c[0x0][0x23c], -R142.reuse ;  /* 0x00008f008f107a23 */ /* 0x100fe2000001088e */
[----:B------:R-:W-:Y:S01]  /*5060*/  LOP3.LUT R4, R152, 0xffff, RZ, 0xc0, !PT ;  /* 0x0000ffff98047812 */ /* 0x000fe200078ec0ff */
[----:B------:R-:W-:Y:S01]  /*5070*/  FFMA.FTZ R143, R23, c[0x0][0x23c], -R142 ;  /* 0x00008f00178f7a23 */ /* 0x000fe2000001088e */
[----:B------:R-:W-:Y:S01]  /*5080*/  SHF.R.U32.HI R17, RZ, 0x18, R152 ;  /* 0x00000018ff117819 */ /* 0x000fe20000011698 */
[----:B------:R-:W-:Y:S01]  /*5090*/  FFMA.FTZ R142, R22, c[0x0][0x23c], -R67 ;  /* 0x00008f00168e7a23 */ /* 0x000fe20000010843 */
[----:B------:R-:W-:Y:S01]  /*50a0*/  SHF.R.U32.HI R6, RZ, 0x8, R4 ;  /* 0x00000008ff067819 */ /* 0x000fe20000011604 */
[----:B------:R-:W-:Y:S01]  /*50b0*/  HMMA.16816.F32.BF16 R60, R68, R62, RZ ;  /* 0x0000003e443c723c */ /* 0x000fe200000418ff */
[----:B------:R-:W-:Y:S01]  /*50c0*/  LOP3.LUT R4, R5, 0xff, RZ, 0xc0, !PT ;  /* 0x000000ff05047812 */ /* 0x000fe200078ec0ff */
[----:B------:R-:W-:Y:S01]  /*50d0*/  MUFU.EX2 R128, R16 ;  /* 0x0000001000807308 */ /* 0x000fe20000000800 */
[----:B------:R-:W-:Y:S01]  /*50e0*/  PRMT R19, R19, 0x5410, R6 ;  /* 0x0000541013137816 */ /* 0x000fe20000000006 */
[----:B------:R-:W-:Y:S01]  /*50f0*/  FADD.FTZ R152, R66, R65 ;  /* 0x0000004142987221 */ /* 0x000fe20000010000 */
[----:B------:R-:W-:-:S02]  /*5100*/  PRMT R17, R4, 0x5410, R17 ;  /* 0x0000541004117816 */ /* 0x000fc40000000011 */
[----:B------:R-:W1:Y:S01]  /*5110*/  LDSM.16.MT88.4 R4, [R120+0x8400] ;  /* 0x008400007804783b */ /* 0x000e620000004200 */
[----:B------:R-:W-:Y:S01]  /*5120*/  HSET2.LE.AND R19, R19, R136, PT ;  /* 0x0000008813137233 */ /* 0x000fe20003803000 */
[----:B------:R-:W-:Y:S01]  /*5130*/  FADD.FTZ R152, R137, R152 ;  /* 0x0000009889987221 */ /* 0x000fe20000010000 */
[----:B------:R-:W2:Y:S03]  /*5140*/  MUFU.EX2 R142, R142 ;  /* 0x0000008e008e7308 */ /* 0x000ea60000000800 */
[----:B------:R-:W-:-:S04]  /*5150*/  FADD.FTZ R151, R151, R152 ;  /* 0x0000009897977221 */ /* 0x000fc80000010000 */
[----:B------:R-:W-:Y:S01]  /*5160*/  FADD.FTZ R151, R98, R151 ;  /* 0x0000009762977221 */ /* 0x000fe20000010000 */
[----:B------:R-:W3:Y:S03]  /*5170*/  MUFU.EX2 R143, R143 ;  /* 0x0000008f008f7308 */ /* 0x000ee60000000800 */
[----:B------:R-:W-:-:S04]  /*5180*/  FADD.FTZ R96, R96, R151 ;  /* 0x0000009760607221 */ /* 0x000fc80000010000 */
[----:B------:R-:W-:Y:S01]  /*5190*/  FADD.FTZ R96, R95, R96 ;  /* 0x000000605f607221 */ /* 0x000fe20000010000 */
[----:B--2---:R-:W-:-:S03]  /*51a0*/  F2FP.BF16.PACK_AB R144, R131, R142 ;  /* 0x0000008e8390723e */ /* 0x004fc600000010ff */
[----:B------:R-:W-:Y:S01]  /*51b0*/  FADD.FTZ R117, R117, R96 ;  /* 0x0000006075757221 */ /* 0x000fe20000010000 */
[----:B------:R-:W-:Y:S01]  /*51c0*/  PRMT R145, R144, 0x7632, R145 ;  /* 0x0000763290917816 */ /* 0x000fe20000000091 */
[----:B------:R-:W-:Y:S02]  /*51d0*/  @!P3 HFMA2.BF16_V2 R22, -RZ.H0_H0, RZ.H0_H0, -R144.H0_H0 ;  /* 0x200000ffff16b231 */ /* 0x000fe40000340990 */
[----:B------:R-:W-:Y:S01]  /*51e0*/  FADD.FTZ R116, R116, R117 ;  /* 0x0000007574747221 */ /* 0x000fe20000010000 */
[----:B---3--:R-:W-:Y:S01]  /*51f0*/  F2FP.BF16.PACK_AB R147, R143, R128 ;  /* 0x000000808f93723e */ /* 0x008fe200000010ff */
[----:B------:R-:W-:Y:S02]  /*5200*/  @!P2 HFMA2.BF16_V2 R21, -RZ.H0_H0, RZ.H0_H0, -R145.H0_H0 ;  /* 0x200000ffff15a231 */ /* 0x000fe40000340991 */
[----:B------:R-:W-:Y:S01]  /*5210*/  FADD.FTZ R115, R115, R116 ;  /* 0x0000007473737221 */ /* 0x000fe20000010000 */
[----:B------:R-:W-:Y:S01]  /*5220*/  PRMT R146, R147, 0x7632, R146 ;  /* 0x0000763293927816 */ /* 0x000fe20000000092 */
[----:B------:R-:W-:-:S02]  /*5230*/  @!P1 HFMA2.BF16_V2 R20, -RZ.H0_H0, RZ.H0_H0, -R147.H0_H0 ;  /* 0x200000ffff149231 */ /* 0x000fc40000340993 */
[----:B------:R-:W-:Y:S02]  /*5240*/  FADD.FTZ R114, R114, R115 ;  /* 0x0000007372727221 */ /* 0x000fe40000010000 */
[----:B------:R-:W-:Y:S02]  /*5250*/  @!P0 HFMA2.BF16_V2 R3, -RZ.H0_H0, RZ.H0_H0, -R146.H0_H0 ;  /* 0x200000ffff038231 */ /* 0x000fe40000340992 */
[----:B------:R-:W-:Y:S01]  /*5260*/  FADD.FTZ R125, R125, R114 ;  /* 0x000000727d7d7221 */ /* 0x000fe20000010000 */
[----:B-1----:R-:W-:Y:S03]  /*5270*/  HMMA.16816.F32.BF16 R56, R12, R4, R56 ;  /* 0x000000040c38723c */ /* 0x002fe60000041838 */
[----:B------:R-:W-:-:S04]  /*5280*/  FADD.FTZ R125, R124, R125 ;  /* 0x0000007d7c7d7221 */ /* 0x000fc80000010000 */
[----:B------:R-:W-:Y:S01]  /*5290*/  FADD.FTZ R142, R142, R125 ;  /* 0x0000007d8e8e7221 */ /* 0x000fe20000010000 */
[----:B------:R-:W-:Y:S01]  /*52a0*/  HMMA.16816.F32.BF16 R60, R12, R6, R60 ;  /* 0x000000060c3c723c */ /* 0x000fe2000004183c */
[----:B------:R-:W1:Y:S02]  /*52b0*/  LDSM.16.MT88.4 R4, [R86+0x8000] ;  /* 0x008000005604783b */ /* 0x000e640000004200 */
[----:B------:R-:W-:-:S05]  /*52c0*/  FADD.FTZ R125, R131, R142 ;  /* 0x0000008e837d7221 */ /* 0x000fca0000010000 */
[C---:B-1----:R-:W-:Y:S07]  /*52d0*/  HMMA.16816.F32.BF16 R64, R68.reuse, R4, RZ ;  /* 0x000000044440723c */ /* 0x042fee00000418ff */
[--C-:B------:R-:W-:Y:S01]  /*52e0*/  HSET2.LE.AND R4, R149, R136.reuse, PT ;  /* 0x0000008895047233 */ /* 0x100fe20003803000 */
[----:B------:R-:W-:Y:S01]  /*52f0*/  F2FP.BF16.PACK_AB R149, R129, R130 ;  /* 0x000000828195723e */ /* 0x000fe200000010ff */
[--C-:B------:R-:W-:Y:S01]  /*5300*/  HSET2.LE.AND R5, R17, R136.reuse, PT ;  /* 0x0000008811057233 */ /* 0x100fe20003803000 */
[----:B------:R-:W-:Y:S01]  /*5310*/  HMMA.16816.F32.BF16 R68, R68, R6, RZ ;  /* 0x000000064444723c */ /* 0x000fe200000418ff */
[----:B------:R-:W-:Y:S01]  /*5320*/  PRMT R17, R144, 0x5410, R145 ;  /* 0x0000541090117816 */ /* 0x000fe20000000091 */
[----:B------:R-:W-:Y:S01]  /*5330*/  FADD.FTZ R130, R130, R111 ;  /* 0x0000006f82827221 */ /* 0x000fe20000010000 */
[----:B------:R-:W-:Y:S01]  /*5340*/  PRMT R148, R149, 0x7632, R148 ;  /* 0x0000763295947816 */ /* 0x000fe20000000094 */
[----:B------:R-:W-:Y:S01]  /*5350*/  @!P6 HFMA2.BF16_V2 R24, -RZ.H0_H0, RZ.H0_H0, -R149.H0_H0 ;  /* 0x200000ffff18e231 */ /* 0x000fe20000340995 */
[----:B------:R-:W-:Y:S01]  /*5360*/  LOP3.LUT R11, R4, R11, RZ, 0xc0, !PT ;  /* 0x0000000b040b7212 */ /* 0x000fe200078ec0ff */
[----:B------:R-:W-:Y:S01]  /*5370*/  FADD.FTZ R129, R129, R130 ;  /* 0x0000008281817221 */ /* 0x000fe20000010000 */
[----:B------:R-:W-:Y:S01]  /*5380*/  PRMT R16, R149, 0x5410, R148 ;  /* 0x0000541095107816 */ /* 0x000fe20000000094 */
[--C-:B------:R-:W-:Y:S01]  /*5390*/  HSET2.LE.AND R6, R157, R136.reuse, PT ;  /* 0x000000889d067233 */ /* 0x100fe20003803000 */
[----:B------:R-:W-:Y:S01]  /*53a0*/  LOP3.LUT R4, R19, R18, RZ, 0xc0, !PT ;  /* 0x0000001213047212 */ /* 0x000fe200078ec0ff */
[----:B------:R-:W-:Y:S01]  /*53b0*/  HSET2.LE.AND R7, R159, R136, PT ;  /* 0x000000889f077233 */ /* 0x000fe20003803000 */
[----:B------:R-:W-:Y:S01]  /*53c0*/  LOP3.LUT R5, R5, R16, RZ, 0xc0, !PT ;  /* 0x0000001005057212 */ /* 0x000fe200078ec0ff */
[----:B------:R-:W-:Y:S01]  /*53d0*/  @!P4 HFMA2.BF16_V2 R23, -RZ.H0_H0, RZ.H0_H0, -R148.H0_H0 ;  /* 0x200000ffff17c231 */ /* 0x000fe20000340994 */
[----:B------:R-:W-:Y:S01]  /*53e0*/  PRMT R16, R147, 0x5410, R146 ;  /* 0x0000541093107816 */ /* 0x000fe20000000092 */
[----:B------:R-:W-:Y:S01]  /*53f0*/  FADD.FTZ R124, R128, R129 ;  /* 0x00000081807c7221 */ /* 0x000fe20000010000 */
[----:B------:R-:W-:-:S02]  /*5400*/  LOP3.LUT R6, R6, R17, RZ, 0xc0, !PT ;  /* 0x0000001106067212 */ /* 0x000fc400078ec0ff */
[----:B------:R-:W-:Y:S01]  /*5410*/  LOP3.LUT R7, R7, R16, RZ, 0xc0, !PT ;  /* 0x0000001007077212 */ /* 0x000fe200078ec0ff */
[----:B------:R-:W-:Y:S01]  /*5420*/  FADD.FTZ R124, R143, R124 ;  /* 0x0000007c8f7c7221 */ /* 0x000fe20000010000 */
[----:B------:R-:W1:Y:S01]  /*5430*/  LDSM.16.MT88.4 R16, [R86+0x8400] ;  /* 0x008400005610783b */ /* 0x000e620000004200 */
[----:B------:R-:W-:Y:S01]  /*5440*/  @!P0 PRMT R146, R3, 0x5410, RZ ;  /* 0x0000541003928816 */ /* 0x000fe200000000ff */
[----:B------:R-:W-:Y:S01]  /*5450*/  IMAD.MOV.U32 R3, RZ, RZ, c[0x0][0x228] ;  /* 0x00008a00ff037624 */ /* 0x000fe200078e00ff */
[----:B------:R-:W-:Y:S02]  /*5460*/  LEA R136, P0, R94, c[0x0][0x1f8], 0x1 ;  /* 0x00007e005e887a11 */ /* 0x000fe400078008ff */
[----:B------:R-:W-:Y:S01]  /*5470*/  @!P6 PRMT R149, R24, 0x5410, RZ ;  /* 0x000054101895e816 */ /* 0x000fe200000000ff */
[----:B------:R-:W-:Y:S01]  /*5480*/  IMAD.SHL.U32 R3, R3, 0x8, RZ ;  /* 0x0000000803037824 */ /* 0x000fe200078e00ff */
[----:B------:R-:W-:Y:S02]  /*5490*/  LEA.HI.X R137, R94, c[0x0][0x1fc], R93, 0x1, P0 ;  /* 0x00007f005e897a11 */ /* 0x000fe400000f0c5d */
[----:B------:R-:W-:-:S02]  /*54a0*/  @!P4 PRMT R148, R23, 0x5410, RZ ;  /* 0x000054101794c816 */ /* 0x000fc400000000ff */
[----:B------:R-:W-:Y:S01]  /*54b0*/  @!P3 PRMT R144, R22, 0x5410, RZ ;  /* 0x000054101690b816 */ /* 0x000fe200000000ff */
[----:B------:R-:W-:Y:S01]  /*54c0*/  STG.E.U16 [R136.64], R100 ;  /* 0x0000006488007986 */ /* 0x000fe2000c10151a */
[----:B------:R-:W-:Y:S02]  /*54d0*/  @!P2 PRMT R145, R21, 0x5410, RZ ;  /* 0x000054101591a816 */ /* 0x000fe400000000ff */
[----:B------:R-:W-:Y:S01]  /*54e0*/  @!P1 PRMT R147, R20, 0x5410, RZ ;  /* 0x0000541014939816 */ /* 0x000fe200000000ff */
[----:B------:R-:W-:Y:S01]  /*54f0*/  STG.E.U16 [R136.64+0x2], R99 ;  /* 0x0000026388007986 */ /* 0x000fe2000c10151a */
[----:B------:R-:W-:-:S04]  /*5500*/  IADD3 R190, P0, R136, -0x80, RZ ;  /* 0xffffff8088be7810 */ /* 0x000fc80007f1e0ff */
[----:B------:R-:W-:Y:S01]  /*5510*/  IADD3.X R191, R137, -0x1, RZ, P0, !PT ;  /* 0xffffffff89bf7810 */ /* 0x000fe200007fe4ff */
        /* <DEDUP_REMOVED lines=24> */
[C---:B------:R-:W-:Y:S08]  /*56a0*/  HMMA.16816.F32.BF16 R44, R4.reuse, R18, R44 ;  /* 0x00000012042c723c */ /* 0x040ff0000004182c */
[C---:B--2---:R-:W-:Y:S08]  /*56b0*/  HMMA.16816.F32.BF16 R80, R4.reuse, R8, R80 ;  /* 0x000000080450723c */ /* 0x044ff00000041850 */
[C---:B------:R-:W-:Y:S01]  /*56c0*/  HMMA.16816.F32.BF16 R36, R4.reuse, R10, R36 ;  /* 0x0000000a0424723c */ /* 0x040fe20000041824 */
[----:B------:R-:W1:Y:S07]  /*56d0*/  LDSM.16.MT88.4 R8, [R86+0x7c00] ;  /* 0x007c00005608783b */ /* 0x000e6e0000004200 */
[C---:B---3--:R-:W-:Y:S08]  /*56e0*/  HMMA.16816.F32.BF16 R72, R4.reuse, R12, R72 ;  /* 0x0000000c0448723c */ /* 0x048ff00000041848 */
[C---:B------:R-:W-:Y:S01]  /*56f0*/  HMMA.16816.F32.BF16 R76, R4.reuse, R14, R76 ;  /* 0x0000000e044c723c */ /* 0x040fe2000004184c */
[----:B------:R-:W2:Y:S07]  /*5700*/  LDSM.16.MT88.4 R12, [R120+0x8c00] ;  /* 0x008c0000780c783b */ /* 0x000eae0000004200 */
[C---:B-1----:R-:W-:Y:S08]  /*5710*/  HMMA.16816.F32.BF16 R48, R4.reuse, R8, R48 ;  /* 0x000000080430723c */ /* 0x042ff00000041830 */
[C---:B------:R-:W-:Y:S01]  /*5720*/  HMMA.16816.F32.BF16 R52, R4.reuse, R10, R52 ;  /* 0x0000000a0434723c */ /* 0x040fe20000041834 */
[----:B------:R-:W1:Y:S07]  /*5730*/  LDSM.16.MT88.4 R8, [R86+0x8c00] ;  /* 0x008c00005608783b */ /* 0x000e6e0000004200 */
[C---:B--2---:R-:W-:Y:S07]  /*5740*/  HMMA.16816.F32.BF16 R56, R4.reuse, R12, R56 ;  /* 0x0000000c0438723c */ /* 0x044fee0000041838 */
[----:B------:R-:W-:Y:S01]  /*5750*/  IMAD.WIDE R12, R3, 0x2, R136 ;  /* 0x00000002030c7825 */ /* 0x000fe200078e0288 */
[C---:B------:R-:W-:Y:S04]  /*5760*/  HMMA.16816.F32.BF16 R60, R4.reuse, R14, R60 ;  /* 0x0000000e043c723c */ /* 0x040fe8000004183c */
[----:B------:R2:W-:Y:S04]  /*5770*/  STG.E.U16 [R12.64], R90 ;  /* 0x0000005a0c007986 */ /* 0x0005e8000c10151a */
[----:B------:R2:W-:Y:S04]  /*5780*/  STG.E.U16 [R12.64+0x2], R89 ;  /* 0x000002590c007986 */ /* 0x0005e8000c10151a */
[----:B------:R2:W-:Y:S04]  /*5790*/  STG.E.U16 [R136.64+0x10], R88 ;  /* 0x0000105888007986 */ /* 0x0005e8000c10151a */
[----:B------:R2:W-:Y:S04]  /*57a0*/  STG.E.U16 [R136.64+0x12], R35 ;  /* 0x0000122388007986 */ /* 0x0005e8000c10151a */
[----:B------:R2:W-:Y:S04]  /*57b0*/  STG.E.U16 [R12.64+0x10], R28 ;  /* 0x0000101c0c007986 */ /* 0x0005e8000c10151a */
[----:B------:R2:W-:Y:S01]  /*57c0*/  STG.E.U16 [R12.64+0x12], R27 ;  /* 0x0000121b0c007986 */ /* 0x0005e2000c10151a */
[C---:B-1----:R-:W-:Y:S03]  /*57d0*/  HMMA.16816.F32.BF16 R64, R4.reuse, R8, R64 ;  /* 0x000000080440723c */ /* 0x042fe60000041840 */
        /* <DEDUP_REMOVED lines=41> */
[C---:B--2---:R-:W-:Y:S02]  /*5a70*/  @!P3 LEA R12, P1, R6.reuse, c[0x0][0x170], 0x1 ;  /* 0x00005c00060cba11 */ /* 0x044fe400078208ff */
        /* <DEDUP_REMOVED lines=44> */
[----:B------:R-:W5:Y:S04]  /*5d40*/  LDSM.16.M88.4 R28, [R122+0x3000] ;  /* 0x003000007a1c783b */ /* 0x000f680000000200 */
[----:B------:R-:W4:Y:S04]  /*5d50*/  LDSM.16.M88.4 R20, [R122+0x3400] ;  /* 0x003400007a14783b */ /* 0x000f280000000200 */
[----:B--2---:R-:W3:Y:S04]  /*5d60*/  LDSM.16.M88.4 R12, [R122+0x3800] ;  /* 0x003800007a0c783b */ /* 0x004ee80000000200 */
[----:B------:R-:W2:Y:S04]  /*5d70*/  LDSM.16.M88.4 R100, [R122+0x3c00] ;  /* 0x003c00007a64783b */ /* 0x000ea80000000200 */
[----:B------:R-:W-:Y:S04]  /*5d80*/  LDSM.16.M88.4 R4, [R121] ;  /* 0x000000007904783b */ /* 0x000fe80000000200 */
[----:B------:R-:W2:Y:S04]  /*5d90*/  LDSM.16.M88.4 R96, [R87+0x3000] ;  /* 0x003000005760783b */ /* 0x000ea80000000200 */
[----:B------:R-:W2:Y:S04]  /*5da0*/  LDSM.16.M88.4 R92, [R87+0x3400] ;  /* 0x00340000575c783b */ /* 0x000ea80000000200 */
[----:B------:R-:W2:Y:S04]  /*5db0*/  LDSM.16.M88.4 R116, [R87+0x3800] ;  /* 0x003800005774783b */ /* 0x000ea80000000200 */
[----:B-1----:R-:W1:Y:S04]  /*5dc0*/  LDSM.16.M88.4 R8, [R87+0x3c00] ;  /* 0x003c00005708783b */ /* 0x002e680000000200 */
[----:B------:R-:W-:Y:S01]  /*5dd0*/  LDSM.16.M88.4 R88, [R123+0x1000] ;  /* 0x001000007b58783b */ /* 0x000fe20000000200 */
[C---:B-----5:R-:W-:Y:S03]  /*5de0*/  HMMA.16816.F32.BF16 R32, R104.reuse, R28, RZ ;  /* 0x0000001c6820723c */ /* 0x060fe600000418ff */
[----:B------:R-:W5:Y:S04]  /*5df0*/  LDSM.16.M88.4 R112, [R122+0x4000] ;  /* 0x004000007a70783b */ /* 0x000f680000000200 */
[----:B------:R-:W-:Y:S01]  /*5e00*/  LDSM.16.M88.4 R128, [R87+0x4800] ;  /* 0x004800005780783b */ /* 0x000fe20000000200 */
[C---:B------:R-:W-:Y:S03]  /*5e10*/  HMMA.16816.F32.BF16 R28, R104.reuse, R30, RZ ;  /* 0x0000001e681c723c */ /* 0x040fe600000418ff */
[----:B------:R-:W0:Y:S05]  /*5e20*/  LDGDEPBAR ;  /* 0x00000000000079af */ /* 0x000e2a0000000000 */
[C---:B----4-:R-:W-:Y:S08]  /*5e30*/  HMMA.16816.F32.BF16 R24, R104.reuse, R20, RZ ;  /* 0x000000146818723c */ /* 0x050ff000000418ff */
[C---:B------:R-:W-:Y:S08]  /*5e40*/  HMMA.16816.F32.BF16 R20, R104.reuse, R22, RZ ;  /* 0x000000166814723c */ /* 0x040ff000000418ff */
[C---:B---3--:R-:W-:Y:S08]  /*5e50*/  HMMA.16816.F32.BF16 R16, R104.reuse, R12, RZ ;  /* 0x0000000c6810723c */ /* 0x048ff000000418ff */
[C---:B------:R-:W-:Y:S08]  /*5e60*/  HMMA.16816.F32.BF16 R12, R104.reuse, R14, RZ ;  /* 0x0000000e680c723c */ /* 0x040ff000000418ff */
[C---:B--2---:R-:W-:Y:S08]  /*5e70*/  HMMA.16816.F32.BF16 R108, R104.reuse, R100, RZ ;  /* 0x00000064686c723c */ /* 0x044ff000000418ff */
[----:B------:R-:W-:Y:S01]  /*5e80*/  HMMA.16816.F32.BF16 R104, R104, R102, RZ ;  /* 0x000000666868723c */ /* 0x000fe200000418ff */
[----:B------:R-:W2:Y:S07]  /*5e90*/  LDSM.16.M88.4 R100, [R122+0x4400] ;  /* 0x004400007a64783b */ /* 0x000eae0000000200 */
[C---:B------:R-:W-:Y:S08]  /*5ea0*/  HMMA.16816.F32.BF16 R32, R4.reuse, R96, R32 ;  /* 0x000000600420723c */ /* 0x040ff00000041820 */
[C---:B------:R-:W-:Y:S01]  /*5eb0*/  HMMA.16816.F32.BF16 R28, R4.reuse, R98, R28 ;  /* 0x00000062041c723c */ /* 0x040fe2000004181c */
[----:B------:R-:W3:Y:S07]  /*5ec0*/  LDSM.16.M88.4 R96, [R122+0x4800] ;  /* 0x004800007a60783b */ /* 0x000eee0000000200 */
[C---:B------:R-:W-:Y:S08]  /*5ed0*/  HMMA.16816.F32.BF16 R24, R4.reuse, R92, R24 ;  /* 0x0000005c0418723c */ /* 0x040ff00000041818 */
[C---:B------:R-:W-:Y:S01]  /*5ee0*/  HMMA.16816.F32.BF16 R20, R4.reuse, R94, R20 ;  /* 0x0000005e0414723c */ /* 0x040fe20000041814 */
[----:B------:R-:W4:Y:S07]  /*5ef0*/  LDSM.16.M88.4 R92, [R122+0x4c00] ;  /* 0x004c00007a5c783b */ /* 0x000f2e0000000200 */
[C---:B------:R-:W-:Y:S08]  /*5f00*/  HMMA.16816.F32.BF16 R16, R4.reuse, R116, R16 ;  /* 0x000000740410723c */ /* 0x040ff00000041810 */
[C---:B------:R-:W-:Y:S01]  /*5f10*/  HMMA.16816.F32.BF16 R12, R4.reuse, R118, R12 ;  /* 0x00000076040c723c */ /* 0x040fe2000004180c */
[----:B------:R-:W-:Y:S07]  /*5f20*/  LDSM.16.M88.4 R116, [R121+0x1000] ;  /* 0x001000007974783b */ /* 0x000fee0000000200 */
[C---:B-1----:R-:W-:Y:S08]  /*5f30*/  HMMA.16816.F32.BF16 R108, R4.reuse, R8, R108 ;  /* 0x00000008046c723c */ /* 0x042ff0000004186c */
[----:B------:R-:W-:Y:S01]  /*5f40*/  HMMA.16816.F32.BF16 R104, R4, R10, R104 ;  /* 0x0000000a0468723c */ /* 0x000fe20000041868 */
[----:B------:R-:W1:Y:S04]  /*5f50*/  LDSM.16.M88.4 R8, [R87+0x4000] ;  /* 0x004000005708783b */ /* 0x000e680000000200 */
[----:B------:R-:W1:Y:S03]  /*5f60*/  LDSM.16.M88.4 R4, [R87+0x4400] ;  /* 0x004400005704783b */ /* 0x000e660000000200 */
[C---:B-----5:R-:W-:Y:S08]  /*5f70*/  HMMA.16816.F32.BF16 R32, R88.reuse, R112, R32 ;  /* 0x000000705820723c */ /* 0x060ff00000041820 */
[C---:B------:R-:W-:Y:S01]  /*5f80*/  HMMA.16816.F32.BF16 R28, R88.reuse, R114, R28 ;  /* 0x00000072581c723c */ /* 0x040fe2000004181c */
[----:B------:R-:W-:Y:S07]  /*5f90*/  LDSM.16.M88.4 R112, [R87+0x4c00] ;  /* 0x004c00005770783b */ /* 0x000fee0000000200 */
[C---:B--2---:R-:W-:Y:S08]  /*5fa0*/  HMMA.16816.F32.BF16 R24, R88.reuse, R100, R24 ;  /* 0x000000645818723c */ /* 0x044ff00000041818 */
[C---:B------:R-:W-:Y:S01]  /*5fb0*/  HMMA.16816.F32.BF16 R20, R88.reuse, R102, R20 ;  /* 0x000000665814723c */ /* 0x040fe20000041814 */
[----:B------:R-:W-:Y:S07]  /*5fc0*/  LDSM.16.M88.4 R100, [R123+0x2000] ;  /* 0x002000007b64783b */ /* 0x000fee0000000200 */
[C---:B---3--:R-:W-:Y:S08]  /*5fd0*/  HMMA.16816.F32.BF16 R16, R88.reuse, R96, R16 ;  /* 0x000000605810723c */ /* 0x048ff00000041810 */
[C---:B------:R-:W-:Y:S01]  /*5fe0*/  HMMA.16816.F32.BF16 R12, R88.reuse, R98, R12 ;  /* 0x00000062580c723c */ /* 0x040fe2000004180c */
[----:B------:R-:W2:Y:S07]  /*5ff0*/  LDSM.16.M88.4 R96, [R122+0x5000] ;  /* 0x005000007a60783b */ /* 0x000eae0000000200 */
[C---:B----4-:R-:W-:Y:S08]  /*6000*/  HMMA.16816.F32.BF16 R108, R88.reuse, R92, R108 ;  /* 0x0000005c586c723c */ /* 0x050ff0000004186c */
        /* <DEDUP_REMOVED lines=9> */
[C---:B------:R-:W-:Y:S08]  /*60a0*/  HMMA.16816.F32.BF16 R16, R116.reuse, R128, R16 ;  /* 0x000000807410723c */ /* 0x040ff00000041810 */
[----:B------:R-:W-:Y:S08]  /*60b0*/  HMMA.16816.F32.BF16 R12, R116, R130, R12 ;  /* 0x00000082740c723c */ /* 0x000ff0000004180c */
[C---:B--2---:R-:W-:Y:S08]  /*60c0*/  HMMA.16816.F32.BF16 R32, R100.reuse, R96, R32 ;  /* 0x000000606420723c */ /* 0x044ff00000041820 */
[C---:B------:R-:W-:Y:S08]  /*60d0*/  HMMA.16816.F32.BF16 R28, R100.reuse, R98, R28 ;  /* 0x00000062641c723c */ /* 0x040ff0000004181c */
[C---:B---3--:R-:W-:Y:S08]  /*60e0*/  HMMA.16816.F32.BF16 R16, R100.reuse, R88, R16 ;  /* 0x000000586410723c */ /* 0x048ff00000041810 */
[C---:B------:R-:W-:Y:S01]  /*60f0*/  HMMA.16816.F32.BF16 R12, R100.reuse, R90, R12 ;  /* 0x0000005a640c723c */ /* 0x040fe2000004180c */
[----:B------:R-:W2:Y:S07]  /*6100*/  LDSM.16.M88.4 R88, [R87+0x5400] ;  /* 0x005400005758783b */ /* 0x000eae0000000200 */
[----:B----4-:R-:W-:Y:S07]  /*6110*/  HMMA.16816.F32.BF16 R24, R100, R92, R24 ;  /* 0x0000005c6418723c */ /* 0x010fee0000041818 */
[----:B------:R-:W-:Y:S01]  /*6120*/  IADD3 R92, R85, -0x2, RZ ;  /* 0xfffffffe555c7810 */ /* 0x000fe20007ffe0ff */
[----:B-1----:R-:W-:Y:S04]  /*6130*/  HMMA.16816.F32.BF16 R32, R8, R4, R32 ;  /* 0x000000040820723c */ /* 0x002fe80000041820 */
[----:B------:R-:W-:-:S04]  /*6140*/  IMAD R3, R92, 0x40, R163 ;  /* 0x000000405c037824 */ /* 0x000fc800078e02a3 */
[----:B------:R-:W-:Y:S01]  /*6150*/  HMMA.16816.F32.BF16 R28, R8, R6, R28 ;  /* 0x00000006081c723c */ /* 0x000fe2000004181c */
[C---:B------:R-:W-:Y:S01]  /*6160*/  IADD3 R96, R3.reuse, 0x1, RZ ;  /* 0x0000000103607810 */ /* 0x040fe20007ffe0ff */
[----:B------:R-:W1:Y:S01]  /*6170*/  LDSM.16.M88.4 R4, [R87+0x5800] ;  /* 0x005800005704783b */ /* 0x000e620000000200 */
[----:B------:R-:W-:Y:S02]  /*6180*/  IADD3 R99, R3, 0x10, RZ ;  /* 0x0000001003637810 */ /* 0x000fe40007ffe0ff */
[----:B------:R-:W3:Y:S01]  /*6190*/  I2F R93, R96 ;  /* 0x00000060005d7306 */ /* 0x000ee20000201400 */
[C---:B------:R-:W-:Y:S02]  /*61a0*/  ISETP.GE.AND P0, PT, R96.reuse, R140, PT ;  /* 0x0000008c6000720c */ /* 0x040fe40003f06270 */
[----:B------:R-:W-:Y:S01]  /*61b0*/  HMMA.16816.F32.BF16 R20, R100, R94, R20 ;  /* 0x0000005e6414723c */ /* 0x000fe20000041814 */
[----:B------:R-:W-:-:S06]  /*61c0*/  ISETP.GE.AND P5, PT, R96, R141, PT ;  /* 0x0000008d6000720c */ /* 0x000fcc0003fa6270 */
[C---:B------:R-:W-:Y:S01]  /*61d0*/  IADD3 R94, R3.reuse, 0x8, RZ ;  /* 0x00000008035e7810 */ /* 0x040fe20007ffe0ff */
[C---:B------:R-:W-:Y:S01]  /*61e0*/  HMMA.16816.F32.BF16 R108, R116.reuse, R112, R108 ;  /* 0x00000070746c723c */ /* 0x040fe2000004186c */
[----:B------:R-:W-:Y:S02]  /*61f0*/  IADD3 R95, R3, 0x9, RZ ;  /* 0x00000009035f7810 */ /* 0x000fe40007ffe0ff */
[----:B------:R-:W4:Y:S01]  /*6200*/  I2F R97, R94 ;  /* 0x0000005e00617306 */ /* 0x000f220000201400 */
[C---:B------:R-:W-:Y:S01]  /*6210*/  ISETP.GE.AND P6, PT, R94.reuse, R141, PT ;  /* 0x0000008d5e00720c */ /* 0x040fe20003fc6270 */
[C---:B---3--:R-:W-:Y:S01]  /*6220*/  FFMA.FTZ R35, R93.reuse, R164, R35 ;  /* 0x000000a45d237223 */ /* 0x048fe20000010023 */
[----:B------:R-:W-:Y:S01]  /*6230*/  ISETP.GE.AND P1, PT, R94, R140, PT ;  /* 0x0000008c5e00720c */ /* 0x000fe20003f26270 */
[----:B------:R-:W-:Y:S01]  /*6240*/  FFMA.FTZ R33, R93, R164, R33 ;  /* 0x000000a45d217223 */ /* 0x000fe20000010021 */
[----:B------:R-:W-:Y:S01]  /*6250*/  HMMA.16816.F32.BF16 R104, R116, R114, R104 ;  /* 0x000000727468723c */ /* 0x000fe20000041868 */
[----:B------:R-:W3:Y:S01]  /*6260*/  LDSM.16.M88.4 R112, [R122+0x5c00] ;  /* 0x005c00007a70783b */ /* 0x000ee20000000200 */
[----:B------:R-:W-:Y:S01]  /*6270*/  IADD3 R96, R3, 0x11, RZ ;  /* 0x0000001103607810 */ /* 0x000fe20007ffe0ff */
[----:B------:R-:W5:Y:S01]  /*6280*/  I2F R98, R95 ;  /* 0x0000005f00627306 */ /* 0x000f620000201400 */
[----:B------:R-:W-:-:S02]  /*6290*/  FSEL R33, R33, -INF , !P5 ;  /* 0xff80000021217808 */ /* 0x000fc40006800000 */
[----:B------:R-:W-:Y:S02]  /*62a0*/  ISETP.GE.AND P5, PT, R95, R141, PT ;  /* 0x0000008d5f00720c */ /* 0x000fe40003fa6270 */
[C---:B--2---:R-:W-:Y:S01]  /*62b0*/  HMMA.16816.F32.BF16 R24, R8.reuse, R88, R24 ;  /* 0x000000580818723c */ /* 0x044fe20000041818 */
[----:B------:R-:W-:Y:S01]  /*62c0*/  IADD3 R93, R3, 0x18, RZ ;  /* 0x00000018035d7810 */ /* 0x000fe20007ffe0ff */
[-C--:B----4-:R-:W-:Y:S01]  /*62d0*/  FFMA.FTZ R28, R97, R164.reuse, R28 ;  /* 0x000000a4611c7223 */ /* 0x090fe2000001001c */
[----:B------:R-:W-:Y:S01]  /*62e0*/  FSEL R94, R35, -INF , !P0 ;  /* 0xff800000235e7808 */ /* 0x000fe20004000000 */
[----:B------:R-:W-:Y:S01]  /*62f0*/  FFMA.FTZ R30, R97, R164, R30 ;  /* 0x000000a4611e7223 */ /* 0x000fe2000001001e */
[----:B------:R-:W2:Y:S01]  /*6300*/  I2F R89, R99 ;  /* 0x0000006300597306 */ /* 0x000ea20000201400 */
[----:B------:R-:W-:Y:S02]  /*6310*/  ISETP.GE.AND P0, PT, R95, R140, PT ;  /* 0x0000008c5f00720c */ /* 0x000fe40003f06270 */
[----:B------:R-:W-:Y:S01]  /*6320*/  HMMA.16816.F32.BF16 R20, R8, R90, R20 ;  /* 0x0000005a0814723c */ /* 0x000fe20000041814 */
[----:B------:R-:W-:-:S02]  /*6330*/  FSEL R35, R28, -INF , !P6 ;  /* 0xff8000001c237808 */ /* 0x000fc40007000000 */
[----:B------:R-:W-:Y:S02]  /*6340*/  FSEL R88, R30, -INF , !P1 ;  /* 0xff8000001e587808 */ /* 0x000fe40004800000 */
[----:B------:R-:W-:Y:S01]  /*6350*/  ISETP.GE.AND P6, PT, R99, R141, PT ;  /* 0x0000008d6300720c */ /* 0x000fe20003fc6270 */
[----:B------:R-:W4:Y:S01]  /*6360*/  I2F R95, R96 ;  /* 0x00000060005f7306 */ /* 0x000f220000201400 */
[CC--:B-----5:R-:W-:Y:S01]  /*6370*/  FFMA.FTZ R91, R98.reuse, R164.reuse, R29 ;  /* 0x000000a4625b7223 */ /* 0x0e0fe2000001001d */
[----:B-1----:R-:W-:Y:S01]  /*6380*/  HMMA.16816.F32.BF16 R16, R8, R4, R16 ;  /* 0x000000040810723c */ /* 0x002fe20000041810 */
[----:B------:R-:W-:Y:S01]  /*6390*/  FFMA.FTZ R90, R98, R164, R31 ;  /* 0x000000a4625a7223 */ /* 0x000fe2000001001f */
[----:B------:R-:W-:Y:S01]  /*63a0*/  IADD3 R98, R3, 0x19, RZ ;  /* 0x0000001903627810 */ /* 0x000fe20007ffe0ff */
[----:B------:R-:W1:Y:S01]  /*63b0*/  LDSM.16.M88.4 R28, [R87+0x5c00] ;  /* 0x005c0000571c783b */ /* 0x000e620000000200 */
[----:B------:R-:W-:Y:S01]  /*63c0*/  FSEL R91, R91, -INF , !P5 ;  /* 0xff8000005b5b7808 */ /* 0x000fe20006800000 */
[----:B------:R-:W-:-:S04]  /*63d0*/  DEPBAR.LE SB0, 0x0 ;  /* 0x000080000000791a */ /* 0x000fc80000000000 */
[----:B------:R-:W5:Y:S01]  /*63e0*/  I2F R97, R93 ;  /* 0x0000005d00617306 */ /* 0x000f620000201400 */
[----:B------:R-:W-:Y:S01]  /*63f0*/  FSEL R90, R90, -INF , !P0 ;  /* 0xff8000005a5a7808 */ /* 0x000fe20004000000 */
[----:B--2---:R-:W-:Y:S01]  /*6400*/  FFMA.FTZ R5, R89, R164, R26 ;  /* 0x000000a459057223 */ /* 0x004fe2000001001a */
[C---:B------:R-:W-:Y:S01]  /*6410*/  ISETP.GE.AND P5, PT, R96.reuse, R141, PT ;  /* 0x0000008d6000720c */ /* 0x040fe20003fa6270 */
[----:B------:R-:W-:Y:S01]  /*6420*/  HMMA.16816.F32.BF16 R12, R8, R6, R12 ;  /* 0x00000006080c723c */ /* 0x000fe2000004180c */
[----:B------:R-:W-:Y:S01]  /*6430*/  BAR.SYNC.DEFER_BLOCKING 0x0 ;  /* 0x0000000000007b1d */ /* 0x000fe20000010000 */
[----:B------:R-:W-:Y:S01]  /*6440*/  ISETP.GE.AND P0, PT, R96, R140, PT ;  /* 0x0000008c6000720c */ /* 0x000fe20003f06270 */
[----:B----4-:R-:W-:Y:S01]  /*6450*/  FFMA.FTZ R4, R95, R164, R27 ;  /* 0x000000a45f047223 */ /* 0x010fe2000001001b */
[----:B------:R-:W-:Y:S01]  /*6460*/  ISETP.GE.AND P1, PT, R99, R140, PT ;  /* 0x0000008c6300720c */ /* 0x000fe20003f26270 */
[-C--:B------:R-:W-:Y:S01]  /*6470*/  FFMA.FTZ R99, R89, R164.reuse, R24 ;  /* 0x000000a459637223 */ /* 0x080fe20000010018 */
[----:B------:R-:W-:Y:S01]  /*6480*/  IADD3 R26, R3, 0x20, RZ ;  /* 0x00000020031a7810 */ /* 0x000fe20007ffe0ff */
[----:B------:R-:W2:Y:S01]  /*6490*/  I2F R96, R98 ;  /* 0x0000006200607306 */ /* 0x000ea20000201400 */
[----:B---3--:R-:W-:Y:S01]  /*64a0*/  HMMA.16816.F32.BF16 R108, R100, R112, R108 ;  /* 0x00000070646c723c */ /* 0x008fe2000004186c */
[----:B------:R-:W-:Y:S01]  /*64b0*/  FFMA.FTZ R24, R95, R164, R25 ;  /* 0x000000a45f187223 */ /* 0x000fe20000010019 */
[----:B------:R-:W-:-:S02]  /*64c0*/  FSEL R25, R99, -INF , !P6 ;  /* 0xff80000063197808 */ /* 0x000fc40007000000 */
[----:B------:R-:W-:Y:S01]  /*64d0*/  FSEL R5, R5, -INF , !P1 ;  /* 0xff80000005057808 */ /* 0x000fe20004800000 */
[----:B-----5:R-:W-:Y:S01]  /*64e0*/  FFMA.FTZ R27, R97, R164, R20 ;  /* 0x000000a4611b7223 */ /* 0x020fe20000010014 */
[CC--:B------:R-:W-:Y:S01]  /*64f0*/  ISETP.GE.AND P6, PT, R93.reuse, R141.reuse, PT ;  /* 0x0000008d5d00720c */ /* 0x0c0fe20003fc6270 */
[----:B------:R-:W3:Y:S01]  /*6500*/  I2F R89, R26 ;  /* 0x0000001a00597306 */ /* 0x000ee20000201400 */
[----:B------:R-:W-:Y:S01]  /*6510*/  ISETP.GE.AND P1, PT, R93, R140, PT ;  /* 0x0000008c5d00720c */ /* 0x000fe20003f26270 */
[----:B------:R-:W-:Y:S01]  /*6520*/  HMMA.16816.F32.BF16 R104, R100, R114, R104 ;  /* 0x000000726468723c */ /* 0x000fe20000041868 */
[----:B------:R-:W-:Y:S01]  /*6530*/  IADD3 R93, R3, 0x21, RZ ;  /* 0x00000021035d7810 */ /* 0x000fe20007ffe0ff */
[-C--:B------:R-:W-:Y:S01]  /*6540*/  FFMA.FTZ R7, R97, R164.reuse, R22 ;  /* 0x000000a461077223 */ /* 0x080fe20000010016 */
[----:B------:R-:W-:Y:S02]  /*6550*/  IADD3 R20, R3, 0x28, RZ ;  /* 0x0000002803147810 */ /* 0x000fe40007ffe0ff */
[----:B------:R-:W-:Y:S01]  /*6560*/  FSEL R24, R24, -INF , !P5 ;  /* 0xff80000018187808 */ /* 0x000fe20006800000 */
[----:B------:R-:W4:Y:S01]  /*6570*/  I2F R95, R93 ;  /* 0x0000005d005f7306 */ /* 0x000f220000201400 */
[-C--:B--2---:R-:W-:Y:S01]  /*6580*/  FFMA.FTZ R6, R96, R164.reuse, R21 ;  /* 0x000000a460067223 */ /* 0x084fe20000010015 */
[----:B------:R-:W-:Y:S01]  /*6590*/  ISETP.GE.AND P5, PT, R98, R141, PT ;  /* 0x0000008d6200720c */ /* 0x000fe20003fa6270 */
[----:B------:R-:W-:Y:S01]  /*65a0*/  FFMA.FTZ R23, R96, R164, R23 ;  /* 0x000000a460177223 */ /* 0x000fe20000010017 */
[----:B------:R-:W-:-:S02]  /*65b0*/  FSEL R4, R4, -INF , !P0 ;  /* 0xff80000004047808 */ /* 0x000fc40004000000 */
[----:B------:R-:W-:Y:S02]  /*65c0*/  ISETP.GE.AND P0, PT, R98, R140, PT ;  /* 0x0000008c6200720c */ /* 0x000fe40003f06270 */
[----:B------:R-:W2:Y:S01]  /*65d0*/  I2F R21, R20 ;  /* 0x0000001400157306 */ /* 0x000ea20000201400 */
[----:B------:R-:W-:Y:S01]  /*65e0*/  FSEL R27, R27, -INF , !P6 ;  /* 0xff8000001b1b7808 */ /* 0x000fe20007000000 */
[C---:B-1----:R-:W-:Y:S01]  /*65f0*/  HMMA.16816.F32.BF16 R108, R8.reuse, R28, R108 ;  /* 0x0000001c086c723c */ /* 0x042fe2000004186c */
[----:B------:R-:W-:Y:S01]  /*6600*/  FSEL R7, R7, -INF , !P1 ;  /* 0xff80000007077808 */ /* 0x000fe20004800000 */
[-C--:B---3--:R-:W-:Y:S01]  /*6610*/  FFMA.FTZ R117, R89, R164.reuse, R16 ;  /* 0x000000a459757223 */ /* 0x088fe20000010010 */
[----:B------:R-:W-:Y:S01]  /*6620*/  IADD3 R22, R3, 0x29, RZ ;  /* 0x0000002903167810 */ /* 0x000fe20007ffe0ff */
[-C--:B------:R-:W-:Y:S01]  /*6630*/  FFMA.FTZ R16, R89, R164.reuse, R18 ;  /* 0x000000a459107223 */ /* 0x080fe20000010012 */
[C---:B------:R-:W-:Y:S01]  /*6640*/  ISETP.GE.AND P6, PT, R26.reuse, R141, PT ;  /* 0x0000008d1a00720c */ /* 0x040fe20003fc6270 */
[C---:B----4-:R-:W-:Y:S01]  /*6650*/  FFMA.FTZ R128, R95.reuse, R164, R19 ;  /* 0x000000a45f807223 */ /* 0x050fe20000010013 */
[----:B------:R-:W-:Y:S01]  /*6660*/  ISETP.GE.AND P1, PT, R26, R140, PT ;  /* 0x0000008c1a00720c */ /* 0x000fe20003f26270 */
[----:B------:R-:W-:Y:S01]  /*6670*/  HMMA.16816.F32.BF16 R104, R8, R30, R104 ;  /* 0x0000001e0868723c */ /* 0x000fe20000041868 */
[----:B------:R-:W-:Y:S01]  /*6680*/  FSEL R26, R6, -INF , !P5 ;  /* 0xff800000061a7808 */ /* 0x000fe20006800000 */
[----:B------:R-:W-:Y:S01]  /*6690*/  FFMA.FTZ R17, R95, R164, R17 ;  /* 0x000000a45f117223 */ /* 0x000fe20000010011 */
[----:B------:R-:W-:-:S02]  /*66a0*/  FSEL R6, R23, -INF , !P0 ;  /* 0xff80000017067808 */ /* 0x000fc40004000000 */
[----:B------:R-:W1:Y:S01]  /*66b0*/  I2F R23, R22 ;  /* 0x0000001600177306 */ /* 0x000e620000201400 */
[----:B------:R-:W-:Y:S01]  /*66c0*/  IADD3 R18, R3, 0x30, RZ ;  /* 0x0000003003127810 */ /* 0x000fe20007ffe0ff */
[-C--:B--2---:R-:W-:Y:S01]  /*66d0*/  FFMA.FTZ R11, R21, R164.reuse, R12 ;  /* 0x000000a4150b7223 */ /* 0x084fe2000001000c */
[----:B------:R-:W-:Y:S01]  /*66e0*/  FSEL R117, R117, -INF , !P6 ;  /* 0xff80000075757808 */ /* 0x000fe20007000000 */
[----:B------:R-:W-:Y:S01]  /*66f0*/  FFMA.FTZ R8, R21, R164, R14 ;  /* 0x000000a415087223 */ /* 0x000fe2000001000e */
[----:B------:R-:W-:Y:S02]  /*6700*/  FSEL R16, R16, -INF , !P1 ;  /* 0xff80000010107808 */ /* 0x000fe40004800000 */
[C---:B------:R-:W-:Y:S01]  /*6710*/  ISETP.GE.AND P6, PT, R20.reuse, R141, PT ;  /* 0x0000008d1400720c */ /* 0x040fe20003fc6270 */
[----:B------:R-:W2:Y:S01]  /*6720*/  I2F R19, R18 ;  /* 0x0000001200137306 */ /* 0x000ea20000201400 */
[----:B------:R-:W-:Y:S02]  /*6730*/  ISETP.GE.AND P1, PT, R20, R140, PT ;  /* 0x0000008c1400720c */ /* 0x000fe40003f26270 */
[----:B------:R-:W-:-:S02]  /*6740*/  IADD3 R20, R3, 0x31, RZ ;  /* 0x0000003103147810 */ /* 0x000fc40007ffe0ff */
[CC--:B------:R-:W-:Y:S02]  /*6750*/  ISETP.GE.AND P5, PT, R93.reuse, R141.reuse, PT ;  /* 0x0000008d5d00720c */ /* 0x0c0fe40003fa6270 */
[----:B------:R-:W-:Y:S01]  /*6760*/  ISETP.GE.AND P0, PT, R93, R140, PT ;  /* 0x0000008c5d00720c */ /* 0x000fe20003f06270 */
[----:B------:R-:W3:Y:S01]  /*6770*/  I2F R21, R3 ;  /* 0x0000000300157306 */ /* 0x000ee20000201400 */
[----:B------:R-:W-:Y:S01]  /*6780*/  FSEL R17, R17, -INF , !P5 ;  /* 0xff80000011117808 */ /* 0x000fe20006800000 */
[CC--:B-1----:R-:W-:Y:S01]  /*6790*/  FFMA.FTZ R9, R23.reuse, R164.reuse, R13 ;  /* 0x000000a417097223 */ /* 0x0c2fe2000001000d */
[----:B------:R-:W-:Y:S01]  /*67a0*/  FSEL R128, R128, -INF , !P0 ;  /* 0xff80000080807808 */ /* 0x000fe20004000000 */
[----:B------:R-:W-:Y:S01]  /*67b0*/  FFMA.FTZ R118, R23, R164, R15 ;  /* 0x000000a417767223 */ /* 0x000fe2000001000f */
[----:B------:R-:W-:Y:S02]  /*67c0*/  IADD3 R14, R3, 0x38, RZ ;  /* 0x00000038030e7810 */ /* 0x000fe40007ffe0ff */
[C---:B------:R-:W-:Y:S01]  /*67d0*/  ISETP.GE.AND P5, PT, R22.reuse, R141, PT ;  /* 0x0000008d1600720c */ /* 0x040fe20003fa6270 */
[----:B------:R-:W1:Y:S01]  /*67e0*/  I2F R10, R20 ;  /* 0x00000014000a7306 */ /* 0x000e620000201400 */
[----:B------:R-:W-:Y:S01]  /*67f0*/  ISETP.GE.AND P0, PT, R22, R140, PT ;  /* 0x0000008c1600720c */ /* 0x000fe20003f06270 */
[-C--:B--2---:R-:W-:Y:S01]  /*6800*/  FFMA.FTZ R13, R19, R164.reuse, R108 ;  /* 0x000000a4130d7223 */ /* 0x084fe2000001006c */
[----:B------:R-:W-:Y:S01]  /*6810*/  FSEL R9, R9, -INF , !P5 ;  /* 0xff80000009097808 */ /* 0x000fe20006800000 */
[----:B------:R-:W-:Y:S01]  /*6820*/  FFMA.FTZ R110, R19, R164, R110 ;  /* 0x000000a4136e7223 */ /* 0x000fe2000001006e */
[----:B------:R-:W-:-:S02]  /*6830*/  FSEL R118, R118, -INF , !P0 ;  /* 0xff80000076767808 */ /* 0x000fc40004000000 */
[----:B------:R-:W-:Y:S01]  /*6840*/  FSEL R11, R11, -INF , !P6 ;  /* 0xff8000000b0b7808 */ /* 0x000fe20007000000 */
[----:B------:R-:W2:Y:S01]  /*6850*/  I2F R15, R14 ;  /* 0x0000000e000f7306 */ /* 0x000ea20000201400 */
[CC--:B------:R-:W-:Y:S01]  /*6860*/  ISETP.GE.AND P5, PT, R20.reuse, R141.reuse, PT ;  /* 0x0000008d1400720c */ /* 0x0c0fe20003fa6270 */
[----:B---3--:R-:W-:Y:S01]  /*6870*/  FFMA.FTZ R31, R21, R164, R32 ;  /* 0x000000a4151f7223 */ /* 0x008fe20000010020 */
[----:B------:R-:W-:Y:S02]  /*6880*/  ISETP.GE.AND P0, PT, R20, R140, PT ;  /* 0x0000008c1400720c */ /* 0x000fe40003f06270 */
[----:B------:R-:W-:Y:S02]  /*6890*/  ISETP.GE.AND P6, PT, R18, R141, PT ;  /* 0x0000008d1200720c */ /* 0x000fe40003fc6270 */
[----:B------:R-:W-:Y:S01]  /*68a0*/  FSEL R8, R8, -INF , !P1 ;  /* 0xff80000008087808 */ /* 0x000fe20004800000 */
[CC--:B-1----:R-:W-:Y:S01]  /*68b0*/  FFMA.FTZ R19, R10.reuse, R164.reuse, R109 ;  /* 0x000000a40a137223 */ /* 0x0c2fe2000001006d */
[----:B------:R-:W-:Y:S01]  /*68c0*/  IADD3 R20, R3, 0x39, RZ ;  /* 0x0000003903147810 */ /* 0x000fe20007ffe0ff */
[----:B------:R-:W-:Y:S01]  /*68d0*/  FFMA.FTZ R12, R10, R164, R111 ;  /* 0x000000a40a0c7223 */ /* 0x000fe2000001006f */
[----:B------:R-:W-:-:S02]  /*68e0*/  FSEL R13, R13, -INF , !P6 ;  /* 0xff8000000d0d7808 */ /* 0x000fc40007000000 */
[----:B------:R-:W1:Y:S01]  /*68f0*/  I2F R22, R20 ;  /* 0x0000001400167306 */ /* 0x000e620000201400 */
[----:B------:R-:W-:Y:S02]  /*6900*/  ISETP.GE.AND P6, PT, R3, R141, PT ;  /* 0x0000008d0300720c */ /* 0x000fe40003fc6270 */
[----:B------:R-:W-:Y:S01]  /*6910*/  ISETP.GE.AND P1, PT, R18, R140, PT ;  /* 0x0000008c1200720c */ /* 0x000fe20003f26270 */
[-C--:B--2---:R-:W-:Y:S01]  /*6920*/  FFMA.FTZ R104, R15, R164.reuse, R104 ;  /* 0x000000a40f687223 */ /* 0x084fe20000010068 */
[----:B------:R-:W-:Y:S01]  /*6930*/  FSEL R31, R31, -INF , !P6 ;  /* 0xff8000001f1f7808 */ /* 0x000fe20007000000 */
[----:B------:R-:W-:Y:S01]  /*6940*/  FFMA.FTZ R18, R15, R164, R106 ;  /* 0x000000a40f127223 */ /* 0x000fe2000001006a */
[----:B------:R-:W-:Y:S02]  /*6950*/  ISETP.GE.AND P6, PT, R85, 0x3, PT ;  /* 0x000000035500780c */ /* 0x000fe40003fc6270 */
[----:B------:R-:W-:Y:S02]  /*6960*/  FSEL R19, R19, -INF , !P5 ;  /* 0xff80000013137808 */ /* 0x000fe40006800000 */
[----:B------:R-:W-:-:S02]  /*6970*/  FSEL R12, R12, -INF , !P0 ;  /* 0xff8000000c0c7808 */ /* 0x000fc40004000000 */
[CC--:B------:R-:W-:Y:S02]  /*6980*/  ISETP.GE.AND P5, PT, R14.reuse, R141.reuse, PT ;  /* 0x0000008d0e00720c */ /* 0x0c0fe40003fa6270 */
[----:B------:R-:W-:Y:S01]  /*6990*/  ISETP.GE.AND P0, PT, R14, R140, PT ;  /* 0x0000008c0e00720c */ /* 0x000fe20003f06270 */
[-C--:B------:R-:W-:Y:S01]  /*69a0*/  FFMA.FTZ R14, R21, R164.reuse, R34 ;  /* 0x000000a4150e7223 */ /* 0x080fe20000010022 */
[----:B------:R-:W-:Y:S01]  /*69b0*/  FSEL R15, R104, -INF , !P5 ;  /* 0xff800000680f7808 */ /* 0x000fe20006800000 */
[----:B-1----:R-:W-:Y:S01]  /*69c0*/  FFMA.FTZ R29, R22, R164, R105 ;  /* 0x000000a4161d7223 */ /* 0x002fe20000010069 */
[----:B------:R-:W-:Y:S02]  /*69d0*/  FSEL R18, R18, -INF , !P0 ;  /* 0xff80000012127808 */ /* 0x000fe40004000000 */
[C---:B------:R-:W-:Y:S02]  /*69e0*/  ISETP.GE.AND P5, PT, R20.reuse, R141, PT ;  /* 0x0000008d1400720c */ /* 0x040fe40003fa6270 */
[----:B------:R-:W-:Y:S01]  /*69f0*/  ISETP.GE.AND P0, PT, R20, R140, PT ;  /* 0x0000008c1400720c */ /* 0x000fe20003f06270 */
[----:B------:R-:W-:Y:S01]  /*6a00*/  FFMA.FTZ R20, R22, R164, R107 ;  /* 0x000000a416147223 */ /* 0x000fe2000001006b */
[----:B------:R-:W-:-:S02]  /*6a10*/  FSEL R10, R110, -INF , !P1 ;  /* 0xff8000006e0a7808 */ /* 0x000fc40004800000 */
[----:B------:R-:W-:Y:S02]  /*6a20*/  ISETP.GE.AND P1, PT, R3, R140, PT ;  /* 0x0000008c0300720c */ /* 0x000fe40003f26270 */
        /* <DEDUP_REMOVED lines=64> */
.L_x_923:
[----:B------:R-:W-:Y:S05]  /*6e30*/  BSYNC B0 ;  /* 0x0000000000007941 */ /* 0x000fea0003800000 */
.L_x_922:
[----:B------:R-:W0:Y:S02]  /*6e40*/  LDGDEPBAR ;  /* 0x00000000000079af */ /* 0x000e240000000000 */
.L_x_921:
        /* <DEDUP_REMOVED lines=8> */
[----:B------:R-:W-:Y:S02]  /*6ed0*/  LEA R103, R92, 0x1, 0x1 ;  /* 0x000000015c677811 */ /* 0x000fe400078e08ff */
[----:B------:R-:W-:Y:S02]  /*6ee0*/  FMNMX.FTZ R21, R25, R22, !PT ;  /* 0x0000001619157209 */ /* 0x000fe40007810000 */
[----:B------:R-:W-:Y:S02]  /*6ef0*/  LOP3.LUT R103, R103, UR29, RZ, 0x3c, !PT ;  /* 0x0000001d67677c12 */ /* 0x000fe4000f8e3cff */
[----:B------:R-:W-:Y:S02]  /*6f00*/  FMNMX.FTZ R22, R24, R21, !PT ;  /* 0x0000001518167209 */ /* 0x000fe40007810000 */
[----:B------:R-:W-:-:S02]  /*6f10*/  LOP3.LUT R103, R99, R103, RZ, 0x3c, !PT ;  /* 0x0000006763677212 */ /* 0x000fc400078e3cff */
[----:B------:R-:W-:Y:S02]  /*6f20*/  FMNMX.FTZ R21, R27, R22, !PT ;  /* 0x000000161b157209 */ /* 0x000fe40007810000 */
[----:B------:R-:W-:Y:S02]  /*6f30*/  FMNMX.FTZ R22, R90, R3, !PT ;  /* 0x000000035a167209 */ /* 0x000fe40007810000 */
[----:B------:R-:W-:Y:S02]  /*6f40*/  FMNMX.FTZ R32, R26, R21, !PT ;  /* 0x000000151a207209 */ /* 0x000fe40007810000 */
[----:B------:R-:W-:Y:S02]  /*6f50*/  FMNMX.FTZ R3, R5, R22, !PT ;  /* 0x0000001605037209 */ /* 0x000fe40007810000 */
[----:B------:R-:W-:Y:S02]  /*6f60*/  FMNMX.FTZ R32, R117, R32, !PT ;  /* 0x0000002075207209 */ /* 0x000fe40007810000 */
[----:B------:R-:W-:Y:S01]  /*6f70*/  FMNMX.FTZ R22, R4, R3, !PT ;  /* 0x0000000304167209 */ /* 0x000fe20007810000 */
[----:B------:R-:W-:Y:S01]  /*6f80*/  IMAD.SHL.U32 R3, R92, 0x2, RZ ;  /* 0x000000025c037824 */ /* 0x000fe200078e00ff */
[----:B------:R-:W-:-:S02]  /*6f90*/  FMNMX.FTZ R32, R17, R32, !PT ;  /* 0x0000002011207209 */ /* 0x000fc40007810000 */
[----:B------:R-:W-:Y:S01]  /*6fa0*/  FMNMX.FTZ R95, R7, R22, !PT ;  /* 0x00000016075f7209 */ /* 0x000fe20007810000 */
[----:B------:R-:W-:Y:S01]  /*6fb0*/  IMAD.WIDE.U32 R22, R126, -0x326172a9, RZ ;  /* 0xcd9e8d577e167825 */ /* 0x000fe200078e00ff */
[----:B------:R-:W-:Y:S02]  /*6fc0*/  FMNMX.FTZ R32, R11, R32, !PT ;  /* 0x000000200b207209 */ /* 0x000fe40007810000 */
        /* <DEDUP_REMOVED lines=8> */
[----:B------:R-:W-:Y:S02]  /*7050*/  LOP3.LUT R154, R139, UR14, R144, 0x96, !PT ;  /* 0x0000000e8b9a7c12 */ /* 0x000fe4000f8e9690 */
[----:B------:R-:W-:Y:S02]  /*7060*/  FMNMX.FTZ R95, R118, R95, !PT ;  /* 0x0000005f765f7209 */ /* 0x000fe40007810000 */
[----:B------:R-:W-:Y:S01]  /*7070*/  LOP3.LUT R21, R23, R127, RZ, 0x3c, !PT ;  /* 0x0000007f17157212 */ /* 0x000fe200078e3cff */
[----:B------:R-:W-:Y:S01]  /*7080*/  IMAD.WIDE.U32 R154, R154, -0x2daee0ad, RZ ;  /* 0xd2511f539a9a7825 */ /* 0x000fe200078e00ff */
[----:B------:R-:W-:-:S02]  /*7090*/  FMNMX.FTZ R95, R10, R95, !PT ;  /* 0x0000005f0a5f7209 */ /* 0x000fc40007810000 */
[----:B------:R-:W-:Y:S01]  /*70a0*/  LOP3.LUT R144, R145, UR16, R22, 0x96, !PT ;  /* 0x0000001091907c12 */ /* 0x000fe2000f8e9616 */
[----:B------:R-:W-:Y:S01]  /*70b0*/  IMAD R21, R21, -0x2daee0ad, RZ ;  /* 0xd2511f5315157824 */ /* 0x000fe200078e02ff */
[----:B------:R-:W-:Y:S02]  /*70c0*/  FMNMX.FTZ R32, R19, R32, !PT ;  /* 0x0000002013207209 */ /* 0x000fe40007810000 */
[----:B------:R-:W-:Y:S01]  /*70d0*/  FMNMX.FTZ R95, R12, R95, !PT ;  /* 0x0000005f0c5f7209 */ /* 0x000fe20007810000 */
[----:B------:R-:W-:Y:S01]  /*70e0*/  IMAD.WIDE.U32 R144, R144, -0x2daee0ad, RZ ;  /* 0xd2511f5390907825 */ /* 0x000fe200078e00ff */
[----:B------:R-:W-:Y:S02]  /*70f0*/  FMNMX.FTZ R32, R15, R32, !PT ;  /* 0x000000200f207209 */ /* 0x000fe40007810000 */
[----:B------:R-:W-:Y:S02]  /*7100*/  FMNMX.FTZ R95, R18, R95, !PT ;  /* 0x0000005f125f7209 */ /* 0x000fe40007810000 */
[----:B------:R-:W-:-:S02]  /*7110*/  FMNMX.FTZ R93, R29, R32, !PT ;  /* 0x000000201d5d7209 */ /* 0x000fc40007810000 */
[----:B------:R-:W-:Y:S02]  /*7120*/  LOP3.LUT R23, R145, UR13, R21, 0x96, !PT ;  /* 0x0000000d91177c12 */ /* 0x000fe4000f8e9615 */
[----:B------:R-:W-:Y:S01]  /*7130*/  FMNMX.FTZ R32, R20, R95, !PT ;  /* 0x0000005f14207209 */ /* 0x000fe20007810000 */
[----:B------:R-:W1:Y:S01]  /*7140*/  SHFL.BFLY PT, R100, R93, 0x2, 0x1f ;  /* 0x0c401f005d647f89 */ /* 0x000e6200000e0000 */
[----:B------:R-:W-:Y:S01]  /*7150*/  LOP3.LUT R3, R155, UR11, R144, 0x96, !PT ;  /* 0x0000000b9b037c12 */ /* 0x000fe2000f8e9690 */
[----:B------:R-:W-:Y:S01]  /*7160*/  IMAD.WIDE.U32 R108, R23, -0x326172a9, RZ ;  /* 0xcd9e8d57176c7825 */ /* 0x000fe200078e00ff */
[----:B------:R-:W-:Y:S01]  /*7170*/  @P6 IADD3 R180, R85, -0x3, RZ ;  /* 0xfffffffd55b46810 */ /* 0x000fe20007ffe0ff */
[----:B------:R-:W2:Y:S02]  /*7180*/  SHFL.BFLY PT, R23, R32, 0x2, 0x1f ;  /* 0x0c401f0020177f89 */ /* 0x000ea400000e0000 */
[----:B------:R-:W-:Y:S01]  /*7190*/  IMAD.WIDE.U32 R96, R3, -0x326172a9, RZ ;  /* 0xcd9e8d5703607825 */ /* 0x000fe200078e00ff */
[----:B------:R-:W-:-:S04]  /*71a0*/  LOP3.LUT R3, R109, UR12, R138, 0x96, !PT ;  /* 0x0000000c6d037c12 */ /* 0x000fc8000f8e968a */
[----:B------:R-:W-:Y:S01]  /*71b0*/  LOP3.LUT R108, R97, UR10, R108, 0x96, !PT ;  /* 0x0000000a616c7c12 */ /* 0x000fe2000f8e966c */
[----:B------:R-:W-:-:S04]  /*71c0*/  IMAD.WIDE.U32 R98, R3, -0x2daee0ad, RZ ;  /* 0xd2511f5303627825 */ /* 0x000fc800078e00ff */
[----:B------:R-:W-:Y:S01]  /*71d0*/  IMAD.WIDE.U32 R108, R108, -0x2daee0ad, RZ ;  /* 0xd2511f536c6c7825 */ /* 0x000fe200078e00ff */
[----:B------:R-:W-:Y:S02]  /*71e0*/  LOP3.LUT R95, R99, UR9, R154, 0x96, !PT ;  /* 0x00000009635f7c12 */ /* 0x000fe4000f8e969a */
[----:B-1----:R-:W-:Y:S02]  /*71f0*/  FMNMX.FTZ R100, R93, R100, !PT ;  /* 0x000000645d647209 */ /* 0x002fe40007810000 */
[----:B------:R-:W-:Y:S01]  /*7200*/  LOP3.LUT R93, R109, UR7, R98, 0x96, !PT ;  /* 0x000000076d5d7c12 */ /* 0x000fe2000f8e9662 */
[----:B------:R-:W-:Y:S01]  /*7210*/  IMAD.WIDE.U32 R98, R95, -0x326172a9, RZ ;  /* 0xcd9e8d575f627825 */ /* 0x000fe200078e00ff */
[----:B--2---:R-:W-:Y:S01]  /*7220*/  FMNMX.FTZ R23, R32, R23, !PT ;  /* 0x0000001720177209 */ /* 0x004fe20007810000 */
[----:B------:R-:W1:Y:S02]  /*7230*/  SHFL.BFLY PT, R3, R100, 0x1, 0x1f ;  /* 0x0c201f0064037f89 */ /* 0x000e6400000e0000 */
[----:B------:R-:W-:Y:S01]  /*7240*/  IMAD.WIDE.U32 R104, R93, -0x326172a9, RZ ;  /* 0xcd9e8d575d687825 */ /* 0x000fe200078e00ff */
[----:B------:R-:W-:Y:S01]  /*7250*/  LOP3.LUT R97, R99, UR8, R96, 0x96, !PT ;  /* 0x0000000863617c12 */ /* 0x000fe2000f8e9660 */
[----:B------:R-:W2:Y:S03]  /*7260*/  SHFL.BFLY PT, R32, R23, 0x1, 0x1f ;  /* 0x0c201f0017207f89 */ /* 0x000ea600000e0000 */
[----:B------:R-:W-:-:S02]  /*7270*/  LOP3.LUT R101, R105, UR17, R98, 0x96, !PT ;  /* 0x0000001169657c12 */ /* 0x000fc4000f8e9662 */
[----:B------:R-:W-:Y:S02]  /*7280*/  LOP3.LUT R98, R104, 0xff, RZ, 0xc0, !PT ;  /* 0x000000ff68627812 */ /* 0x000fe400078ec0ff */
[----:B------:R-:W-:Y:S02]  /*7290*/  SHF.R.U32.HI R95, RZ, 0x10, R104 ;  /* 0x00000010ff5f7819 */ /* 0x000fe40000011668 */
[----:B------:R-:W-:Y:S02]  /*72a0*/  LOP3.LUT R106, R101, 0xff, RZ, 0xc0, !PT ;  /* 0x000000ff656a7812 */ /* 0x000fe400078ec0ff */
[----:B------:R-:W-:Y:S02]  /*72b0*/  ISETP.GE.U32.AND P1, PT, R161, R98, PT ;  /* 0x00000062a100720c */ /* 0x000fe40003f26070 */
[----:B------:R-:W-:Y:S02]  /*72c0*/  LOP3.LUT R98, R95, 0xff, RZ, 0xc0, !PT ;  /* 0x000000ff5f627812 */ /* 0x000fe400078ec0ff */
[----:B------:R-:W-:-:S02]  /*72d0*/  ISETP.GE.U32.AND P5, PT, R161, R106, PT ;  /* 0x0000006aa100720c */ /* 0x000fc40003fa6070 */
[----:B------:R-:W-:Y:S02]  /*72e0*/  LOP3.LUT R106, R101, 0xffff, RZ, 0xc0, !PT ;  /* 0x0000ffff656a7812 */ /* 0x000fe400078ec0ff */
[----:B------:R-:W-:Y:S01]  /*72f0*/  ISETP.GE.U32.AND P2, PT, R161, R98, PT ;  /* 0x00000062a100720c */ /* 0x000fe20003f46070 */
[----:B------:R-:W-:Y:S01]  /*7300*/  IMAD.WIDE.U32 R98, R97, -0x2daee0ad, RZ ;  /* 0xd2511f5361627825 */ /* 0x000fe200078e00ff */
[----:B-1----:R-:W-:Y:S02]  /*7310*/  FMNMX.FTZ R3, R100, R3, !PT ;  /* 0x0000000364037209 */ /* 0x002fe40007810000 */
[----:B------:R-:W-:Y:S02]  /*7320*/  SHF.R.U32.HI R106, RZ, 0x8, R106 ;  /* 0x00000008ff6a7819 */ /* 0x000fe4000001166a */
[----:B--2---:R-:W-:Y:S01]  /*7330*/  FMNMX.FTZ R32, R23, R32, !PT ;  /* 0x0000002017207209 */ /* 0x004fe20007810000 */
[C---:B------:R-:W-:Y:S01]  /*7340*/  FMUL.FTZ R100, R3.reuse, c[0x0][0x23c] ;  /* 0x00008f0003647a20 */ /* 0x040fe20000410000 */
[----:B------:R-:W-:-:S02]  /*7350*/  FSETP.NEU.FTZ.AND P4, PT, R3, -INF , PT ;  /* 0xff8000000300780b */ /* 0x000fc40003f9d000 */
[C---:B------:R-:W-:Y:S01]  /*7360*/  FSETP.NEU.FTZ.AND P3, PT, R32.reuse, -INF , PT ;  /* 0xff8000002000780b */ /* 0x040fe20003f7d000 */
[----:B------:R-:W-:Y:S01]  /*7370*/  FMUL.FTZ R97, R32, c[0x0][0x23c] ;  /* 0x00008f0020617a20 */ /* 0x000fe20000410000 */
[----:B------:R-:W-:Y:S02]  /*7380*/  SHF.R.U32.HI R96, RZ, 0x18, R104 ;  /* 0x00000018ff607819 */ /* 0x000fe40000011668 */
[----:B------:R-:W-:Y:S02]  /*7390*/  FSEL R100, R100, RZ, P4 ;  /* 0x000000ff64647208 */ /* 0x000fe40002000000 */
[----:B------:R-:W-:Y:S02]  /*73a0*/  FSEL R97, R97, RZ, P3 ;  /* 0x000000ff61617208 */ /* 0x000fe40001800000 */
[----:B------:R-:W-:Y:S01]  /*73b0*/  LOP3.LUT R106, R106, 0xffff, RZ, 0xc0, !PT ;  /* 0x0000ffff6a6a7812 */ /* 0x000fe200078ec0ff */
[--C-:B------:R-:W-:Y:S01]  /*73c0*/  FFMA.FTZ R107, R33, c[0x0][0x23c], -R100.reuse ;  /* 0x00008f00216b7a23 */ /* 0x100fe20000010864 */
[----:B------:R-:W-:Y:S01]  /*73d0*/  ISETP.GE.U32.AND P0, PT, R161, R96, PT ;  /* 0x00000060a100720c */ /* 0x000fe20003f06070 */
[--C-:B------:R-:W-:Y:S01]  /*73e0*/  FFMA.FTZ R96, R31, c[0x0][0x23c], -R100.reuse ;  /* 0x00008f001f607a23 */ /* 0x100fe20000010864 */
[----:B------:R-:W-:Y:S01]  /*73f0*/  FSEL R23, R3, RZ, P4 ;  /* 0x000000ff03177208 */ /* 0x000fe20002000000 */
[--C-:B------:R-:W-:Y:S01]  /*7400*/  FFMA.FTZ R95, R14, c[0x0][0x23c], -R97.reuse ;  /* 0x00008f000e5f7a23 */ /* 0x100fe20000010861 */
[----:B------:R-:W-:Y:S01]  /*7410*/  ISETP.GE.U32.AND P4, PT, R161, R106, PT ;  /* 0x0000006aa100720c */ /* 0x000fe20003f86070 */
[----:B------:R-:W-:Y:S01]  /*7420*/  FFMA.FTZ R106, R94, c[0x0][0x23c], -R97 ;  /* 0x00008f005e6a7a23 */ /* 0x000fe20000010861 */
[----:B------:R-:W-:Y:S01]  /*7430*/  MUFU.EX2 R107, R107 ;  /* 0x0000006b006b7308 */ /* 0x000fe20000000800 */
[----:B------:R-:W-:Y:S01]  /*7440*/  SHF.R.U32.HI R94, RZ, 0x18, R101 ;  /* 0x00000018ff5e7819 */ /* 0x000fe20000011665 */
[--C-:B------:R-:W-:Y:S01]  /*7450*/  FFMA.FTZ R109, R35, c[0x0][0x23c], -R100.reuse ;  /* 0x00008f00236d7a23 */ /* 0x100fe20000010864 */
[----:B------:R-:W-:Y:S01]  /*7460*/  LOP3.LUT R93, R104, 0xffff, RZ, 0xc0, !PT ;  /* 0x0000ffff685d7812 */ /* 0x000fe200078ec0ff */
[----:B------:R-:W-:Y:S01]  /*7470*/  FFMA.FTZ R110, R88, c[0x0][0x23c], -R97 ;  /* 0x00008f00586e7a23 */ /* 0x000fe20000010861 */
[----:B------:R-:W-:Y:S01]  /*7480*/  FSEL R105, R32, RZ, P3 ;  /* 0x000000ff20697208 */ /* 0x000fe20001800000 */
[--C-:B------:R-:W-:Y:S01]  /*7490*/  FFMA.FTZ R114, R25, c[0x0][0x23c], -R100.reuse ;  /* 0x00008f0019727a23 */ /* 0x100fe20000010864 */
[----:B------:R-:W-:Y:S01]  /*74a0*/  ISETP.GE.U32.AND P3, PT, R161, R94, PT ;  /* 0x0000005ea100720c */ /* 0x000fe20003f66070 */
[----:B------:R-:W1:Y:S01]  /*74b0*/  MUFU.EX2 R96, R96 ;  /* 0x0000006000607308 */ /* 0x000e620000000800 */
[----:B------:R-:W-:Y:S01]  /*74c0*/  LOP3.LUT R102, R98, 0xff, RZ, 0xc0, !PT ;  /* 0x000000ff62667812 */ /* 0x000fe200078ec0ff */
[--C-:B------:R-:W-:Y:S01]  /*74d0*/  FFMA.FTZ R112, R27, c[0x0][0x23c], -R100.reuse ;  /* 0x00008f001b707a23 */ /* 0x100fe20000010864 */
[----:B------:R-:W-:Y:S01]  /*74e0*/  SHF.R.U32.HI R94, RZ, 0x10, R101 ;  /* 0x00000010ff5e7819 */ /* 0x000fe20000011665 */
[----:B------:R-:W-:Y:S01]  /*74f0*/  FFMA.FTZ R101, R90, c[0x0][0x23c], -R97 ;  /* 0x00008f005a657a23 */ /* 0x000fe20000010861 */
[----:B------:R-:W-:Y:S01]  /*7500*/  SHF.R.U32.HI R93, RZ, 0x8, R93 ;  /* 0x00000008ff5d7819 */ /* 0x000fe2000001165d */
[----:B------:R-:W-:Y:S01]  /*7510*/  FFMA.FTZ R111, R26, c[0x0][0x23c], -R100 ;  /* 0x00008f001a6f7a23 */ /* 0x000fe20000010864 */
[----:B------:R-:W-:Y:S01]  /*7520*/  LOP3.LUT R94, R94, 0xff, RZ, 0xc0, !PT ;  /* 0x000000ff5e5e7812 */ /* 0x000fe200078ec0ff */
[----:B------:R-:W-:Y:S01]  /*7530*/  MUFU.EX2 R95, R95 ;  /* 0x0000005f005f7308 */ /* 0x000fe20000000800 */
[----:B------:R-:W-:Y:S01]  /*7540*/  LOP3.LUT R108, R99, UR18, R108, 0x96, !PT ;  /* 0x00000012636c7c12 */ /* 0x000fe2000f8e966c */
[--C-:B------:R-:W-:Y:S01]  /*7550*/  FFMA.FTZ R117, R117, c[0x0][0x23c], -R100.reuse ;  /* 0x00008f0075757a23 */ /* 0x100fe20000010864 */
[----:B------:R-:W-:Y:S01]  /*7560*/  LOP3.LUT R99, R98, 0xffff, RZ, 0xc0, !PT ;  /* 0x0000ffff62637812 */ /* 0x000fe200078ec0ff */
[----:B------:R-:W-:Y:S01]  /*7570*/  FFMA.FTZ R142, R17, c[0x0][0x23c], -R100 ;  /* 0x00008f00118e7a23 */ /* 0x000fe20000010864 */
[----:B------:R-:W-:Y:S01]  /*7580*/  SHF.R.U32.HI R116, RZ, 0x18, R108 ;  /* 0x00000018ff747819 */ /* 0x000fe2000001166c */
[----:B------:R-:W-:Y:S01]  /*7590*/  FFMA.FTZ R141, R11, c[0x0][0x23c], -R100 ;  /* 0x00008f000b8d7a23 */ /* 0x000fe20000010864 */
[----:B------:R-:W-:Y:S01]  /*75a0*/  SHF.R.U32.HI R104, RZ, 0x10, R98 ;  /* 0x00000010ff687819 */ /* 0x000fe20000011662 */
[----:B------:R-:W2:Y:S01]  /*75b0*/  MUFU.EX2 R106, R106 ;  /* 0x0000006a006a7308 */ /* 0x000ea20000000800 */
[----:B-1----:R-:W-:Y:S01]  /*75c0*/  F2FP.BF16.PACK_AB R152, R107, R96 ;  /* 0x000000606b98723e */ /* 0x002fe200000010ff */
[--C-:B------:R-:W-:Y:S01]  /*75d0*/  FFMA.FTZ R140, R9, c[0x0][0x23c], -R100.reuse ;  /* 0x00008f00098c7a23 */ /* 0x100fe20000010864 */
[----:B------:R-:W-:Y:S01]  /*75e0*/  LOP3.LUT R104, R104, 0xff, RZ, 0xc0, !PT ;  /* 0x000000ff68687812 */ /* 0x000fe200078ec0ff */
[--C-:B------:R-:W-:Y:S01]  /*75f0*/  FFMA.FTZ R130, R13, c[0x0][0x23c], -R100.reuse ;  /* 0x00008f000d827a23 */ /* 0x100fe20000010864 */
[----:B------:R-:W-:Y:S01]  /*7600*/  PRMT R153, R152, 0x7632, R153 ;  /* 0x0000763298997816 */ /* 0x000fe20000000099 */
[----:B------:R-:W-:Y:S01]  /*7610*/  @!P5 HFMA2.BF16_V2 R89, -RZ.H0_H0, RZ.H0_H0, -R152.H0_H0 ;  /* 0x200000ffff59d231 */ /* 0x000fe20000340998 */
[----:B------:R-:W-:Y:S01]  /*7620*/  FADD.FTZ R113, R2, -R23 ;  /* 0x8000001702717221 */ /* 0x000fe20000010000 */
[----:B------:R-:W-:Y:S01]  /*7630*/  MUFU.EX2 R109, R109 ;  /* 0x0000006d006d7308 */ /* 0x000fe20000000800 */
[----:B------:R-:W-:Y:S01]  /*7640*/  PRMT R148, R152, 0x5410, R153 ;  /* 0x0000541098947816 */ /* 0x000fe20000000099 */
[----:B------:R-:W-:Y:S01]  /*7650*/  @!P4 HFMA2.BF16_V2 R31, -RZ.H0_H0, RZ.H0_H0, -R153.H0_H0 ;  /* 0x200000ffff1fc231 */ /* 0x000fe20000340999 */
[----:B------:R-:W-:Y:S01]  /*7660*/  @!P5 PRMT R152, R89, 0x5410, RZ ;  /* 0x000054105998d816 */ /* 0x000fe200000000ff */
[--C-:B------:R-:W-:Y:S01]  /*7670*/  FFMA.FTZ R89, R24, c[0x0][0x23c], -R100.reuse ;  /* 0x00008f0018597a23 */ /* 0x100fe20000010864 */
[----:B------:R-:W-:Y:S01]  /*7680*/  ISETP.GE.U32.AND P5, PT, R161, R94, PT ;  /* 0x0000005ea100720c */ /* 0x000fe20003fa6070 */
[----:B------:R-:W-:Y:S01]  /*7690*/  FADD.FTZ R105, R0, -R105 ;  /* 0x8000006900697221 */ /* 0x000fe20000010000 */
[----:B------:R-:W-:Y:S01]  /*76a0*/  @!P4 PRMT R153, R31, 0x5410, RZ ;  /* 0x000054101f99c816 */ /* 0x000fe200000000ff */
[----:B------:R-:W-:Y:S01]  /*76b0*/  MUFU.EX2 R110, R110 ;  /* 0x0000006e006e7308 */ /* 0x000fe20000000800 */
[----:B--2---:R-:W-:Y:S01]  /*76c0*/  F2FP.BF16.PACK_AB R150, R106, R95 ;  /* 0x0000005f6a96723e */ /* 0x004fe200000010ff */
[----:B------:R-:W-:Y:S01]  /*76d0*/  FMUL.FTZ R105, R105, c[0x0][0x23c] ;  /* 0x00008f0069697a20 */ /* 0x000fe20000410000 */
[----:B------:R-:W-:Y:S01]  /*76e0*/  LOP3.LUT R94, R93, 0xffff, RZ, 0xc0, !PT ;  /* 0x0000ffff5d5e7812 */ /* 0x000fe200078ec0ff */
[--C-:B------:R-:W-:Y:S01]  /*76f0*/  FFMA.FTZ R93, R19, c[0x0][0x23c], -R100.reuse ;  /* 0x00008f00135d7a23 */ /* 0x100fe20000010864 */
[----:B------:R-:W-:Y:S01]  /*7700*/  PRMT R151, R150, 0x7632, R151 ;  /* 0x0000763296977816 */ /* 0x000fe20000000097 */
[----:B------:R-:W-:Y:S01]  /*7710*/  FFMA.FTZ R131, R16, c[0x0][0x23c], -R97 ;  /* 0x00008f0010837a23 */ /* 0x000fe20000010861 */
[----:B------:R-:W-:Y:S01]  /*7720*/  ISETP.GE.U32.AND P4, PT, R161, R94, PT ;  /* 0x0000005ea100720c */ /* 0x000fe20003f86070 */
[----:B------:R-:W-:Y:S01]  /*7730*/  MUFU.EX2 R101, R101 ;  /* 0x0000006500657308 */ /* 0x000fe20000000800 */
[----:B------:R-:W-:Y:S01]  /*7740*/  PRMT R31, R150, 0x5410, R151 ;  /* 0x00005410961f7816 */ /* 0x000fe20000000097 */
[----:B------:R-:W-:Y:S01]  /*7750*/  @!P3 HFMA2.BF16_V2 R33, -RZ.H0_H0, RZ.H0_H0, -R151.H0_H0 ;  /* 0x200000ffff21b231 */ /* 0x000fe20000340997 */
[--C-:B------:R-:W-:Y:S01]  /*7760*/  FFMA.FTZ R94, R29, c[0x0][0x23c], -R100.reuse ;  /* 0x00008f001d5e7a23 */ /* 0x100fe20000010864 */
[----:B------:R-:W-:Y:S01]  /*7770*/  @!P5 HFMA2.BF16_V2 R30, -RZ.H0_H0, RZ.H0_H0, -R150.H0_H0 ;  /* 0x200000ffff1ed231 */ /* 0x000fe20000340996 */
[----:B------:R-:W-:Y:S01]  /*7780*/  SHF.R.U32.HI R99, RZ, 0x8, R99 ;  /* 0x00000008ff637819 */ /* 0x000fe20000011663 */
[--C-:B------:R-:W-:Y:S01]  /*7790*/  FFMA.FTZ R128, R128, c[0x0][0x23c], -R97.reuse ;  /* 0x00008f0080807a23 */ /* 0x100fe20000010861 */
[----:B------:R-:W-:Y:S01]  /*77a0*/  @!P3 PRMT R151, R33, 0x5410, RZ ;  /* 0x000054102197b816 */ /* 0x000fe200000000ff */
[----:B------:R-:W-:Y:S01]  /*77b0*/  MUFU.EX2 R23, R89 ;  /* 0x0000005900177308 */ /* 0x000fe20000000800 */
[----:B------:R-:W-:Y:S01]  /*77c0*/  ISETP.GE.U32.AND P3, PT, R161, R102, PT ;  /* 0x00000066a100720c */ /* 0x000fe20003f66070 */
[--C-:B------:R-:W-:Y:S01]  /*77d0*/  FFMA.FTZ R102, R91, c[0x0][0x23c], -R100.reuse ;  /* 0x00008f005b667a23 */ /* 0x100fe20000010864 */
[----:B------:R-:W-:Y:S01]  /*77e0*/  @!P5 PRMT R150, R30, 0x5410, RZ ;  /* 0x000054101e96d816 */ /* 0x000fe200000000ff */
[----:B------:R-:W-:Y:S01]  /*77f0*/  FFMA.FTZ R91, R15, c[0x0][0x23c], -R100 ;  /* 0x00008f000f5b7a23 */ /* 0x000fe20000010864 */
[----:B------:R-:W-:Y:S01]  /*7800*/  SHF.R.U32.HI R30, RZ, 0x10, R108 ;  /* 0x00000010ff1e7819 */ /* 0x000fe2000001166c */
[--C-:B------:R-:W-:Y:S01]  /*7810*/  FFMA.FTZ R129, R8, c[0x0][0x23c], -R97.reuse ;  /* 0x00008f0008817a23 */ /* 0x100fe20000010861 */
[----:B------:R-:W-:Y:S01]  /*7820*/  LOP3.LUT R100, R108, 0xff, RZ, 0xc0, !PT ;  /* 0x000000ff6c647812 */ /* 0x000fe200078ec0ff */
[----:B------:R-:W1:Y:S01]  /*7830*/  MUFU.EX2 R102, R102 ;  /* 0x0000006600667308 */ /* 0x000e620000000800 */
[----:B------:R-:W-:Y:S01]  /*7840*/  LOP3.LUT R30, R30, 0xff, RZ, 0xc0, !PT ;  /* 0x000000ff1e1e7812 */ /* 0x000fe200078ec0ff */
[--C-:B------:R-:W-:Y:S01]  /*7850*/  FFMA.FTZ R118, R118, c[0x0][0x23c], -R97.reuse ;  /* 0x00008f0076767a23 */ /* 0x100fe20000010861 */
[----:B------:R-:W-:Y:S01]  /*7860*/  LOP3.LUT R108, R108, 0xffff, RZ, 0xc0, !PT ;  /* 0x0000ffff6c6c7812 */ /* 0x000fe200078ec0ff */
[----:B------:R-:W-:Y:S01]  /*7870*/  FFMA.FTZ R119, R10, c[0x0][0x23c], -R97 ;  /* 0x00008f000a777a23 */ /* 0x000fe20000010861 */
[----:B------:R-:W-:Y:S01]  /*7880*/  ISETP.GE.U32.AND P5, PT, R161, R30, PT ;  /* 0x0000001ea100720c */ /* 0x000fe20003fa6070 */
[----:B------:R-:W-:Y:S01]  /*7890*/  STG.E.U16 [R136.64+-0x80], R152 ;  /* 0xffff809888007986 */ /* 0x000fe2000c10151a */
[----:B------:R-:W-:Y:S01]  /*78a0*/  SHF.R.U32.HI R108, RZ, 0x8, R108 ;  /* 0x00000008ff6c7819 */ /* 0x000fe2000001166c */
[----:B------:R-:W2:Y:S01]  /*78b0*/  MUFU.EX2 R105, R105 ;  /* 0x0000006900697308 */ /* 0x000ea20000000800 */
[----:B------:R-:W-:Y:S01]  /*78c0*/  SHF.R.U32.HI R98, RZ, 0x18, R98 ;  /* 0x00000018ff627819 */ /* 0x000fe20000011662 */
[----:B------:R-:W-:Y:S01]  /*78d0*/  STG.E.U16 [R136.64+-0x7e], R153 ;  /* 0xffff829988007986 */ /* 0x000fe2000c10151a */
[----:B------:R-:W-:-:S02]  /*78e0*/  LOP3.LUT R108, R108, 0xffff, RZ, 0xc0, !PT ;  /* 0x0000ffff6c6c7812 */ /* 0x000fc400078ec0ff */
[----:B-1----:R-:W-:-:S03]  /*78f0*/  F2FP.BF16.PACK_AB R149, R102, R109 ;  /* 0x0000006d6695723e */ /* 0x002fc600000010ff */
[----:B------:R-:W-:Y:S01]  /*7900*/  MUFU.EX2 R131, R131 ;  /* 0x0000008300837308 */ /* 0x000fe20000000800 */
[----:B------:R-:W-:Y:S01]  /*7910*/  PRMT R33, R149, 0x7632, R33 ;  /* 0x0000763295217816 */ /* 0x000fe20000000021 */
[----:B------:R-:W-:-:S03]  /*7920*/  @!P1 HFMA2.BF16_V2 R35, -RZ.H0_H0, RZ.H0_H0, -R149.H0_H0 ;  /* 0x200000ffff239231 */ /* 0x000fc60000340995 */
[----:B------:R-:W-:Y:S01]  /*7930*/  PRMT R30, R149, 0x5410, R33 ;  /* 0x00005410951e7816 */ /* 0x000fe20000000021 */
[----:B------:R-:W-:Y:S01]  /*7940*/  @!P4 HFMA2.BF16_V2 R27, -RZ.H0_H0, RZ.H0_H0, -R33.H0_H0 ;  /* 0x200000ffff1bc231 */ /* 0x000fe20000340921 */
[----:B------:R-:W-:Y:S01]  /*7950*/  @!P1 PRMT R149, R35, 0x5410, RZ ;  /* 0x0000541023959816 */ /* 0x000fe200000000ff */
[----:B------:R-:W-:Y:S01]  /*7960*/  MUFU.EX2 R128, R128 ;  /* 0x0000008000807308 */ /* 0x000fe20000000800 */
[----:B------:R-:W-:Y:S01]  /*7970*/  ISETP.GE.U32.AND P1, PT, R161, R100, PT ;  /* 0x00000064a100720c */ /* 0x000fe20003f26070 */
[-C--:B--2---:R-:W-:Y:S01]  /*7980*/  FMUL.FTZ R74, R74, R105.reuse ;  /* 0x000000694a4a7220 */ /* 0x084fe20000410000 */
[----:B------:R-:W-:Y:S01]  /*7990*/  F2FP.BF16.PACK_AB R35, R101, R110 ;  /* 0x0000006e6523723e */ /* 0x000fe200000010ff */
[-C--:B------:R-:W-:Y:S01]  /*79a0*/  FMUL.FTZ R75, R75, R105.reuse ;  /* 0x000000694b4b7220 */ /* 0x080fe20000410000 */
[----:B------:R-:W-:Y:S01]  /*79b0*/  @!P4 PRMT R33, R27, 0x5410, RZ ;  /* 0x000054101b21c816 */ /* 0x000fe200000000ff */
[-C--:B------:R-:W-:Y:S01]  /*79c0*/  FMUL.FTZ R78, R78, R105.reuse ;  /* 0x000000694e4e7220 */ /* 0x080fe20000410000 */
[----:B------:R-:W-:Y:S01]  /*79d0*/  PRMT R2, R35, 0x7632, R2 ;  /* 0x0000763223027816 */ /* 0x000fe20000000002 */
[----:B------:R-:W1:Y:S01]  /*79e0*/  MUFU.EX2 R100, R114 ;  /* 0x0000007200647308 */ /* 0x000e620000000800 */
[----:B------:R-:W-:Y:S01]  /*79f0*/  @!P2 HFMA2.BF16_V2 R15, -RZ.H0_H0, RZ.H0_H0, -R35.H0_H0 ;  /* 0x200000ffff0fa231 */ /* 0x000fe20000340923 */
[----:B------:R-:W-:Y:S01]  /*7a00*/  ISETP.GE.U32.AND P4, PT, R161, R116, PT ;  /* 0x00000074a100720c */ /* 0x000fe20003f86070 */
[----:B------:R-:W-:Y:S01]  /*7a10*/  FFMA.FTZ R116, R6, c[0x0][0x23c], -R97 ;  /* 0x00008f0006747a23 */ /* 0x000fe20000010861 */
[----:B------:R-:W-:Y:S01]  /*7a20*/  PRMT R27, R35, 0x5410, R2 ;  /* 0x00005410231b7816 */ /* 0x000fe20000000002 */
[----:B------:R-:W-:Y:S01]  /*7a30*/  @!P0 HFMA2.BF16_V2 R34, -RZ.H0_H0, RZ.H0_H0, -R2.H0_H0 ;  /* 0x200000ffff228231 */ /* 0x000fe20000340902 */
[----:B------:R-:W-:Y:S01]  /*7a40*/  @!P2 PRMT R35, R15, 0x5410, RZ ;  /* 0x000054100f23a816 */ /* 0x000fe200000000ff */
[-C--:B------:R-:W-:Y:S01]  /*7a50*/  FMUL.FTZ R79, R79, R105.reuse ;  /* 0x000000694f4f7220 */ /* 0x080fe20000410000 */
[----:B------:R-:W-:Y:S01]  /*7a60*/  ISETP.GE.U32.AND P2, PT, R161, R108, PT ;  /* 0x0000006ca100720c */ /* 0x000fe20003f46070 */
[----:B------:R-:W-:Y:S01]  /*7a70*/  FMUL.FTZ R108, R113, c[0x0][0x23c] ;  /* 0x00008f00716c7a20 */ /* 0x000fe20000410000 */
[----:B------:R-:W-:Y:S01]  /*7a80*/  @!P0 PRMT R2, R34, 0x5410, RZ ;  /* 0x0000541022028816 */ /* 0x000fe200000000ff */
[----:B------:R-:W-:Y:S01]  /*7a90*/  FFMA.FTZ R113, R124, R105, R95 ;  /* 0x000000697c717223 */ /* 0x000fe2000001005f */
[----:B------:R-:W-:Y:S01]  /*7aa0*/  ISETP.GE.U32.AND P0, PT, R161, R98, PT ;  /* 0x00000062a100720c */ /* 0x000fe20003f06070 */
[----:B------:R-:W-:Y:S01]  /*7ab0*/  MUFU.EX2 R95, R111 ;  /* 0x0000006f005f7308 */ /* 0x000fe20000000800 */
[----:B------:R-:W-:Y:S01]  /*7ac0*/  FFMA.FTZ R124, R20, c[0x0][0x23c], -R97 ;  /* 0x00008f00147c7a23 */ /* 0x000fe20000010861 */
[----:B-1----:R-:W-:Y:S01]  /*7ad0*/  F2FP.BF16.PACK_AB R89, R23, R100 ;  /* 0x000000641759723e */ /* 0x002fe200000010ff */
[----:B------:R-:W-:-:S02]  /*7ae0*/  FADD.FTZ R113, R106, R113 ;  /* 0x000000716a717221 */ /* 0x000fc40000010000 */
[-C--:B------:R-:W-:Y:S01]  /*7af0*/  FMUL.FTZ R82, R82, R105.reuse ;  /* 0x0000006952527220 */ /* 0x080fe20000410000 */
[C---:B------:R-:W-:Y:S02]  /*7b00*/  PRMT R34, R89.reuse, 0x7632, R34 ;  /* 0x0000763259227816 */ /* 0x040fe40000000022 */
[----:B------:R-:W1:Y:S01]  /*7b10*/  MUFU.EX2 R108, R108 ;  /* 0x0000006c006c7308 */ /* 0x000e620000000800 */
[----:B------:R-:W-:Y:S01]  /*7b20*/  @!P1 HFMA2.BF16_V2 R90, -RZ.H0_H0, RZ.H0_H0, -R89.H0_H0 ;  /* 0x200000ffff5a9231 */ /* 0x000fe20000340959 */
[----:B------:R-:W-:Y:S01]  /*7b30*/  FADD.FTZ R106, R110, R113 ;  /* 0x000000716e6a7221 */ /* 0x000fe20000010000 */
[----:B------:R-:W-:Y:S01]  /*7b40*/  PRMT R15, R89, 0x5410, R34 ;  /* 0x00005410590f7816 */ /* 0x000fe20000000022 */
[----:B------:R-:W-:Y:S01]  /*7b50*/  @!P2 HFMA2.BF16_V2 R14, -RZ.H0_H0, RZ.H0_H0, -R34.H0_H0 ;  /* 0x200000ffff0ea231 */ /* 0x000fe20000340922 */
[----:B------:R-:W-:Y:S01]  /*7b60*/  FMUL.FTZ R83, R83, R105 ;  /* 0x0000006953537220 */ /* 0x000fe20000410000 */
[----:B------:R-:W-:Y:S01]  /*7b70*/  @!P1 PRMT R89, R90, 0x5410, RZ ;  /* 0x000054105a599816 */ /* 0x000fe200000000ff */
[--C-:B------:R-:W-:Y:S01]  /*7b80*/  FFMA.FTZ R90, R12, c[0x0][0x23c], -R97.reuse ;  /* 0x00008f000c5a7a23 */ /* 0x100fe20000010861 */
[----:B------:R-:W-:Y:S01]  /*7b90*/  ISETP.GE.U32.AND P1, PT, R161, R104, PT ;  /* 0x00000068a100720c */ /* 0x000fe20003f26070 */
[--C-:B------:R-:W-:Y:S01]  /*7ba0*/  FFMA.FTZ R104, R5, c[0x0][0x23c], -R97.reuse ;  /* 0x00008f0005687a23 */ /* 0x100fe20000010861 */
[----:B------:R-:W-:Y:S01]  /*7bb0*/  @!P2 PRMT R34, R14, 0x5410, RZ ;  /* 0x000054100e22a816 */ /* 0x000fe200000000ff */
[----:B------:R2:W3:Y:S01]  /*7bc0*/  MUFU.EX2 R98, R112 ;  /* 0x0000007000627308 */ /* 0x0004e20000000800 */
[----:B------:R-:W-:Y:S01]  /*7bd0*/  LOP3.LUT R14, R99, 0xffff, RZ, 0xc0, !PT ;  /* 0x0000ffff630e7812 */ /* 0x000fe200078ec0ff */
[----:B------:R-:W-:-:S02]  /*7be0*/  FFMA.FTZ R99, R4, c[0x0][0x23c], -R97 ;  /* 0x00008f0004637a23 */ /* 0x000fc40000010861 */
[----:B------:R-:W-:Y:S01]  /*7bf0*/  FMUL.FTZ R38, R38, R105 ;  /* 0x0000006926267220 */ /* 0x000fe20000410000 */
[----:B------:R-:W-:Y:S01]  /*7c00*/  ISETP.GE.U32.AND P2, PT, R161, R14, PT ;  /* 0x0000000ea100720c */ /* 0x000fe20003f46070 */
[-C--:B-1----:R-:W-:Y:S02]  /*7c10*/  FFMA.FTZ R14, R125, R108.reuse, R96 ;  /* 0x0000006c7d0e7223 */ /* 0x082fe40000010060 */
[----:B------:R-:W-:Y:S01]  /*7c20*/  MUFU.EX2 R104, R104 ;  /* 0x0000006800687308 */ /* 0x000fe20000000800 */
[--C-:B------:R-:W-:Y:S02]  /*7c30*/  FFMA.FTZ R96, R18, c[0x0][0x23c], -R97.reuse ;  /* 0x00008f0012607a23 */ /* 0x100fe40000010861 */
[----:B------:R-:W-:Y:S02]  /*7c40*/  FADD.FTZ R14, R107, R14 ;  /* 0x0000000e6b0e7221 */ /* 0x000fe40000010000 */
[----:B------:R-:W-:Y:S02]  /*7c50*/  FMUL.FTZ R72, R72, R108 ;  /* 0x0000006c48487220 */ /* 0x000fe40000410000 */
[----:B------:R-:W-:Y:S01]  /*7c60*/  FADD.FTZ R107, R109, R14 ;  /* 0x0000000e6d6b7221 */ /* 0x000fe20000010000 */
[----:B------:R-:W1:Y:S01]  /*7c70*/  MUFU.EX2 R99, R99 ;  /* 0x0000006300637308 */ /* 0x000e620000000800 */
[----:B--2---:R-:W-:Y:S01]  /*7c80*/  FFMA.FTZ R112, R7, c[0x0][0x23c], -R97 ;  /* 0x00008f0007707a23 */ /* 0x004fe20000010861 */
[----:B---3--:R-:W-:Y:S01]  /*7c90*/  F2FP.BF16.PACK_AB R111, R95, R98 ;  /* 0x000000625f6f723e */ /* 0x008fe200000010ff */
[----:B------:R-:W-:-:S02]  /*7ca0*/  FMUL.FTZ R73, R73, R108 ;  /* 0x0000006c49497220 */ /* 0x000fc40000410000 */
[-C--:B------:R-:W-:Y:S01]  /*7cb0*/  FMUL.FTZ R76, R76, R108.reuse ;  /* 0x0000006c4c4c7220 */ /* 0x080fe20000410000 */
[----:B------:R-:W-:Y:S01]  /*7cc0*/  PRMT R110, R111, 0x7632, R110 ;  /* 0x000076326f6e7816 */ /* 0x000fe2000000006e */
[----:B------:R-:W-:Y:S01]  /*7cd0*/  @!P3 HFMA2.BF16_V2 R29, -RZ.H0_H0, RZ.H0_H0, -R111.H0_H0 ;  /* 0x200000ffff1db231 */ /* 0x000fe2000034096f */
[----:B------:R-:W-:Y:S01]  /*7ce0*/  MUFU.EX2 R97, R112 ;  /* 0x0000007000617308 */ /* 0x000fe20000000800 */
[-C--:B------:R-:W-:Y:S02]  /*7cf0*/  FMUL.FTZ R77, R77, R108.reuse ;  /* 0x0000006c4d4d7220 */ /* 0x080fe40000410000 */
[----:B------:R-:W-:Y:S01]  /*7d00*/  @!P2 HFMA2.BF16_V2 R12, -RZ.H0_H0, RZ.H0_H0, -R110.H0_H0 ;  /* 0x200000ffff0ca231 */ /* 0x000fe2000034096e */
[-C--:B------:R-:W-:Y:S02]  /*7d10*/  FMUL.FTZ R80, R80, R108.reuse ;  /* 0x0000006c50507220 */ /* 0x080fe40000410000 */
[----:B------:R-:W-:Y:S02]  /*7d20*/  FMUL.FTZ R81, R81, R108 ;  /* 0x0000006c51517220 */ /* 0x000fe40000410000 */
[----:B------:R-:W2:Y:S01]  /*7d30*/  MUFU.EX2 R116, R116 ;  /* 0x0000007400747308 */ /* 0x000ea20000000800 */
[----:B-1----:R-:W-:Y:S01]  /*7d40*/  F2FP.BF16.PACK_AB R115, R99, R104 ;  /* 0x000000686373723e */ /* 0x002fe200000010ff */
[----:B------:R-:W-:-:S02]  /*7d50*/  FMUL.FTZ R36, R36, R108 ;  /* 0x0000006c24247220 */ /* 0x000fc40000410000 */
[-C--:B------:R-:W-:Y:S01]  /*7d60*/  FMUL.FTZ R37, R37, R108.reuse ;  /* 0x0000006c25257220 */ /* 0x080fe20000410000 */
[C---:B------:R-:W-:Y:S01]  /*7d70*/  PRMT R114, R115.reuse, 0x7632, R114 ;  /* 0x0000763273727816 */ /* 0x040fe20000000072 */
[----:B------:R-:W-:Y:S01]  /*7d80*/  @!P5 HFMA2.BF16_V2 R13, -RZ.H0_H0, RZ.H0_H0, -R115.H0_H0 ;  /* 0x200000ffff0dd231 */ /* 0x000fe20000340973 */
[-C--:B------:R-:W-:Y:S01]  /*7d90*/  FMUL.FTZ R40, R40, R108.reuse ;  /* 0x0000006c28287220 */ /* 0x080fe20000410000 */
[----:B------:R-:W-:Y:S01]  /*7da0*/  MUFU.EX2 R117, R117 ;  /* 0x0000007500757308 */ /* 0x000fe20000000800 */
        /* <DEDUP_REMOVED lines=8> */
[----:B--2---:R-:W-:Y:S01]  /*7e30*/  F2FP.BF16.PACK_AB R113, R116, R97 ;  /* 0x000000617471723e */ /* 0x004fe200000010ff */
[-C--:B------:R-:W-:Y:S01]  /*7e40*/  FMUL.FTZ R48, R48, R108.reuse ;  /* 0x0000006c30307220 */ /* 0x080fe20000410000 */
[----:B------:R-:W-:Y:S01]  /*7e50*/  @!P3 PRMT R111, R29, 0x5410, RZ ;  /* 0x000054101d6fb816 */ /* 0x000fe200000000ff */
[-C--:B------:R-:W-:Y:S01]  /*7e60*/  FMUL.FTZ R49, R49, R108.reuse ;  /* 0x0000006c31317220 */ /* 0x080fe20000410000 */
[C---:B------:R-:W-:Y:S01]  /*7e70*/  PRMT R112, R113.reuse, 0x7632, R112 ;  /* 0x0000763271707816 */ /* 0x040fe20000000070 */
[----:B------:R-:W-:Y:S01]  /*7e80*/  @!P1 HFMA2.BF16_V2 R28, -RZ.H0_H0, RZ.H0_H0, -R113.H0_H0 ;  /* 0x200000ffff1c9231 */ /* 0x000fe20000340971 */
[----:B------:R-:W-:Y:S01]  /*7e90*/  @!P4 PRMT R114, R88, 0x5410, RZ ;  /* 0x000054105872c816 */ /* 0x000fe200000000ff */
[-C--:B------:R-:W-:Y:S01]  /*7ea0*/  FMUL.FTZ R52, R52, R108.reuse ;  /* 0x0000006c34347220 */ /* 0x080fe20000410000 */
[----:B------:R-:W-:Y:S01]  /*7eb0*/  PRMT R12, R113, 0x5410, R112 ;  /* 0x00005410710c7816 */ /* 0x000fe20000000070 */
[----:B------:R-:W-:Y:S01]  /*7ec0*/  @!P0 HFMA2.BF16_V2 R26, -RZ.H0_H0, RZ.H0_H0, -R112.H0_H0 ;  /* 0x200000ffff1a8231 */ /* 0x000fe20000340970 */
[----:B------:R-:W-:Y:S01]  /*7ed0*/  @!P1 PRMT R113, R28, 0x5410, RZ ;  /* 0x000054101c719816 */ /* 0x000fe200000000ff */
[----:B------:R-:W-:Y:S01]  /*7ee0*/  IMAD.WIDE.U32 R28, R103, -0x326172a9, RZ ;  /* 0xcd9e8d57671c7825 */ /* 0x000fe200078e00ff */
[----:B------:R-:W1:Y:S02]  /*7ef0*/  MUFU.EX2 R142, R142 ;  /* 0x0000008e008e7308 */ /* 0x000e640000000800 */
[----:B------:R-:W-:Y:S01]  /*7f00*/  @!P0 PRMT R112, R26, 0x5410, RZ ;  /* 0x000054101a708816 */ /* 0x000fe200000000ff */
[-C--:B------:R-:W-:Y:S01]  /*7f10*/  FMUL.FTZ R53, R53, R108.reuse ;  /* 0x0000006c35357220 */ /* 0x080fe20000410000 */
[----:B------:R-:W-:Y:S01]  /*7f20*/  LOP3.LUT R26, R29, UR16, R22, 0x96, !PT ;  /* 0x000000101d1a7c12 */ /* 0x000fe2000f8e9616 */
[-C--:B------:R-:W-:Y:S01]  /*7f30*/  FMUL.FTZ R56, R56, R108.reuse ;  /* 0x0000006c38387220 */ /* 0x080fe20000410000 */
[----:B------:R-:W-:Y:S01]  /*7f40*/  LOP3.LUT R88, R139, UR14, R28, 0x96, !PT ;  /* 0x0000000e8b587c12 */ /* 0x000fe2000f8e961c */
[----:B------:R-:W-:Y:S01]  /*7f50*/  FMUL.FTZ R57, R57, R108 ;  /* 0x0000006c39397220 */ /* 0x000fe20000410000 */
[----:B------:R-:W-:Y:S01]  /*7f60*/  MUFU.EX2 R141, R141 ;  /* 0x0000008d008d7308 */ /* 0x000fe20000000800 */
[----:B------:R-:W-:Y:S01]  /*7f70*/  IMAD.WIDE.U32 R156, R26, -0x2daee0ad, RZ ;  /* 0xd2511f531a9c7825 */ /* 0x000fe200078e00ff */
[----:B------:R-:W-:-:S02]  /*7f80*/  LOP3.LUT R22, R29, UR16, R22, 0x96, !PT ;  /* 0x000000101d167c12 */ /* 0x000fc4000f8e9616 */
[----:B------:R-:W-:Y:S01]  /*7f90*/  LOP3.LUT R28, R139, UR14, R28, 0x96, !PT ;  /* 0x0000000e8b1c7c12 */ /* 0x000fe2000f8e961c */
[-C--:B------:R-:W-:Y:S01]  /*7fa0*/  FMUL.FTZ R60, R60, R108.reuse ;  /* 0x0000006c3c3c7220 */ /* 0x080fe20000410000 */
[----:B------:R-:W-:Y:S01]  /*7fb0*/  LOP3.LUT R26, R157, UR13, R21, 0x96, !PT ;  /* 0x0000000d9d1a7c12 */ /* 0x000fe2000f8e9615 */
[-C--:B------:R-:W-:Y:S01]  /*7fc0*/  FMUL.FTZ R61, R61, R108.reuse ;  /* 0x0000006c3d3d7220 */ /* 0x080fe20000410000 */
[----:B------:R-:W2:Y:S01]  /*7fd0*/  MUFU.EX2 R140, R140 ;  /* 0x0000008c008c7308 */ /* 0x000ea20000000800 */
[----:B------:R-:W-:Y:S02]  /*7fe0*/  FMUL.FTZ R64, R64, R108 ;  /* 0x0000006c40407220 */ /* 0x000fe40000410000 */
[----:B------:R-:W-:-:S04]  /*7ff0*/  IMAD.WIDE.U32 R146, R26, -0x326172a9, RZ ;  /* 0xcd9e8d571a927825 */ /* 0x000fc800078e00ff */
[-C--:B------:R-:W-:Y:S01]  /*8000*/  FMUL.FTZ R65, R65, R108.reuse ;  /* 0x0000006c41417220 */ /* 0x080fe20000410000 */
[----:B------:R-:W-:Y:S01]  /*8010*/  MUFU.EX2 R129, R129 ;  /* 0x0000008100817308 */ /* 0x000fe20000000800 */
[-C--:B------:R-:W-:Y:S02]  /*8020*/  FMUL.FTZ R68, R68, R108.reuse ;  /* 0x0000006c44447220 */ /* 0x080fe40000410000 */
[----:B------:R-:W-:Y:S02]  /*8030*/  FMUL.FTZ R69, R69, R108 ;  /* 0x0000006c45457220 */ /* 0x000fe40000410000 */
[----:B------:R-:W-:Y:S01]  /*8040*/  IMAD.WIDE.U32 R108, R88, -0x2daee0ad, RZ ;  /* 0xd2511f53586c7825 */ /* 0x000fe200078e00ff */
[----:B------:R-:W-:Y:S02]  /*8050*/  LOP3.LUT R88, R147, UR12, R138, 0x96, !PT ;  /* 0x0000000c93587c12 */ /* 0x000fe4000f8e968a */
[----:B------:R-:W3:Y:S01]  /*8060*/  MUFU.EX2 R118, R118 ;  /* 0x0000007600767308 */ /* 0x000ee20000000800 */
[----:B------:R-:W-:Y:S01]  /*8070*/  FMUL.FTZ R39, R39, R105 ;  /* 0x0000006927277220 */ /* 0x000fe20000410000 */
[----:B------:R-:W-:Y:S01]  /*8080*/  LOP3.LUT R26, R109, UR11, R156, 0x96, !PT ;  /* 0x0000000b6d1a7c12 */ /* 0x000fe2000f8e969c */
[----:B------:R-:W-:-:S04]  /*8090*/  IMAD.WIDE.U32 R156, R88, -0x2daee0ad, RZ ;  /* 0xd2511f53589c7825 */ /* 0x000fc800078e00ff */
[----:B------:R-:W-:Y:S01]  /*80a0*/  FMUL.FTZ R42, R42, R105 ;  /* 0x000000692a2a7220 */ /* 0x000fe20000410000 */
[----:B------:R-:W-:Y:S01]  /*80b0*/  LOP3.LUT R88, R157, UR9, R108, 0x96, !PT ;  /* 0x000000099d587c12 */ /* 0x000fe2000f8e966c */
[----:B------:R-:W-:Y:S01]  /*80c0*/  IMAD.WIDE.U32 R108, R26, -0x326172a9, RZ ;  /* 0xcd9e8d571a6c7825 */ /* 0x000fe200078e00ff */
[----:B------:R-:W-:Y:S03]  /*80d0*/  MUFU.EX2 R130, R130 ;  /* 0x0000008200827308 */ /* 0x000fe60000000800 */
[----:B------:R-:W-:Y:S01]  /*80e0*/  IMAD.WIDE.U32 R158, R88, -0x326172a9, RZ ;  /* 0xcd9e8d57589e7825 */ /* 0x000fe200078e00ff */
[----:B------:R-:W-:Y:S02]  /*80f0*/  LOP3.LUT R146, R109, UR10, R146, 0x96, !PT ;  /* 0x0000000a6d927c12 */ /* 0x000fe4000f8e9692 */
[----:B------:R-:W-:Y:S01]  /*8100*/  F2FP.BF16.PACK_AB R109, R128, R131 ;  /* 0x00000083806d723e */ /* 0x000fe200000010ff */
[-C--:B------:R-:W-:Y:S01]  /*8110*/  FMUL.FTZ R43, R43, R105.reuse ;  /* 0x000000692b2b7220 */ /* 0x080fe20000410000 */
[----:B------:R-:W-:Y:S01]  /*8120*/  LOP3.LUT R103, R159, UR8, R108, 0x96, !PT ;  /* 0x000000089f677c12 */ /* 0x000fe2000f8e966c */
[----:B------:R-:W-:Y:S01]  /*8130*/  IMAD.WIDE.U32 R146, R146, -0x2daee0ad, RZ ;  /* 0xd2511f5392927825 */ /* 0x000fe200078e00ff */
[----:B------:R-:W4:Y:S03]  /*8140*/  MUFU.EX2 R93, R93 ;  /* 0x0000005d005d7308 */ /* 0x000f260000000800 */
[-C--:B------:R-:W-:Y:S01]  /*8150*/  FMUL.FTZ R46, R46, R105.reuse ;  /* 0x000000692e2e7220 */ /* 0x080fe20000410000 */
[----:B------:R-:W-:Y:S01]  /*8160*/  LOP3.LUT R26, R147, UR7, R156, 0x96, !PT ;  /* 0x00000007931a7c12 */ /* 0x000fe2000f8e969c */
[----:B------:R-:W-:-:S02]  /*8170*/  FMUL.FTZ R47, R47, R105 ;  /* 0x000000692f2f7220 */ /* 0x000fc40000410000 */
[----:B------:R-:W-:Y:S01]  /*8180*/  FMUL.FTZ R50, R50, R105 ;  /* 0x0000006932327220 */ /* 0x000fe20000410000 */
[----:B------:R-:W-:Y:S01]  /*8190*/  MUFU.EX2 R119, R119 ;  /* 0x0000007700777308 */ /* 0x000fe20000000800 */
[----:B------:R-:W-:-:S04]  /*81a0*/  IMAD.WIDE.U32 R156, R26, -0x326172a9, RZ ;  /* 0xcd9e8d571a9c7825 */ /* 0x000fc800078e00ff */
[-C--:B------:R-:W-:Y:S01]  /*81b0*/  FMUL.FTZ R51, R51, R105.reuse ;  /* 0x0000006933337220 */ /* 0x080fe20000410000 */
[----:B------:R-:W-:Y:S01]  /*81c0*/  LOP3.LUT R26, R157, UR17, R158, 0x96, !PT ;  /* 0x000000119d1a7c12 */ /* 0x000fe2000f8e969e */
[-C--:B------:R-:W-:Y:S01]  /*81d0*/  FMUL.FTZ R54, R54, R105.reuse ;  /* 0x0000006936367220 */ /* 0x080fe20000410000 */
[----:B------:R-:W-:Y:S01]  /*81e0*/  SHF.R.U32.HI R108, RZ, 0x18, R156 ;  /* 0x00000018ff6c7819 */ /* 0x000fe2000001169c */
[-C--:B------:R-:W-:Y:S01]  /*81f0*/  FMUL.FTZ R55, R55, R105.reuse ;  /* 0x0000006937377220 */ /* 0x080fe20000410000 */
[----:B------:R-:W-:Y:S01]  /*8200*/  LOP3.LUT R88, R26, 0xff, RZ, 0xc0, !PT ;  /* 0x000000ff1a587812 */ /* 0x000fe200078ec0ff */
[-C--:B------:R-:W-:Y:S01]  /*8210*/  FMUL.FTZ R58, R58, R105.reuse ;  /* 0x000000693a3a7220 */ /* 0x080fe20000410000 */
[----:B------:R-:W-:Y:S01]  /*8220*/  ISETP.GE.U32.AND P0, PT, R161, R108, PT ;  /* 0x0000006ca100720c */ /* 0x000fe20003f06070 */
[-C--:B------:R-:W-:Y:S01]  /*8230*/  FMUL.FTZ R59, R59, R105.reuse ;  /* 0x000000693b3b7220 */ /* 0x080fe20000410000 */
[----:B------:R-:W-:Y:S01]  /*8240*/  ISETP.GE.U32.AND P5, PT, R161, R88, PT ;  /* 0x00000058a100720c */ /* 0x000fe20003fa6070 */
[-C--:B------:R-:W-:Y:S01]  /*8250*/  FMUL.FTZ R62, R62, R105.reuse ;  /* 0x000000693e3e7220 */ /* 0x080fe20000410000 */
[----:B------:R-:W-:Y:S01]  /*8260*/  LOP3.LUT R88, R26, 0xffff, RZ, 0xc0, !PT ;  /* 0x0000ffff1a587812 */ /* 0x000fe200078ec0ff */
[-C--:B------:R-:W-:Y:S01]  /*8270*/  FMUL.FTZ R63, R63, R105.reuse ;  /* 0x000000693f3f7220 */ /* 0x080fe20000410000 */
[----:B------:R-:W-:Y:S01]  /*8280*/  PRMT R108, R109, 0x7632, R108 ;  /* 0x000076326d6c7816 */ /* 0x000fe2000000006c */
[-C--:B------:R-:W-:Y:S01]  /*8290*/  FMUL.FTZ R66, R66, R105.reuse ;  /* 0x0000006942427220 */ /* 0x080fe20000410000 */
[----:B------:R-:W-:Y:S01]  /*82a0*/  SHF.R.U32.HI R88, RZ, 0x8, R88 ;  /* 0x00000008ff587819 */ /* 0x000fe20000011658 */
[-C--:B------:R-:W-:Y:S01]  /*82b0*/  FMUL.FTZ R67, R67, R105.reuse ;  /* 0x0000006943437220 */ /* 0x080fe20000410000 */
[----:B------:R-:W5:Y:S01]  /*82c0*/  MUFU.EX2 R90, R90 ;  /* 0x0000005a005a7308 */ /* 0x000f620000000800 */
[-C--:B------:R-:W-:Y:S01]  /*82d0*/  FMUL.FTZ R70, R70, R105.reuse ;  /* 0x0000006946467220 */ /* 0x080fe20000410000 */
[----:B------:R-:W-:Y:S01]  /*82e0*/  LOP3.LUT R88, R88, 0xffff, RZ, 0xc0, !PT ;  /* 0x0000ffff58587812 */ /* 0x000fe200078ec0ff */
[----:B------:R-:W-:-:S02]  /*82f0*/  FMUL.FTZ R71, R71, R105 ;  /* 0x0000006947477220 */ /* 0x000fc40000410000 */
[----:B------:R-:W-:Y:S01]  /*8300*/  FADD.FTZ R105, R102, R107 ;  /* 0x0000006b66697221 */ /* 0x000fe20000010000 */
[----:B------:R-:W-:Y:S01]  /*8310*/  ISETP.GE.U32.AND P4, PT, R161, R88, PT ;  /* 0x00000058a100720c */ /* 0x000fe20003f86070 */
[----:B------:R-:W-:Y:S01]  /*8320*/  FADD.FTZ R101, R101, R106 ;  /* 0x0000006a65657221 */ /* 0x000fe20000010000 */
[--C-:B------:R-:W-:Y:S01]  /*8330*/  SHF.R.U32.HI R88, RZ, 0x10, R26.reuse ;  /* 0x00000010ff587819 */ /* 0x100fe2000001161a */
[----:B------:R-:W-:Y:S01]  /*8340*/  FADD.FTZ R100, R100, R105 ;  /* 0x0000006964647221 */ /* 0x000fe20000010000 */
[----:B------:R-:W-:Y:S01]  /*8350*/  SHF.R.U32.HI R26, RZ, 0x18, R26 ;  /* 0x00000018ff1a7819 */ /* 0x000fe2000001161a */
[----:B------:R-:W-:Y:S01]  /*8360*/  MUFU.EX2 R125, R94 ;  /* 0x0000005e007d7308 */ /* 0x000fe20000000800 */
[----:B------:R-:W-:Y:S02]  /*8370*/  LOP3.LUT R88, R88, 0xff, RZ, 0xc0, !PT ;  /* 0x000000ff58587812 */ /* 0x000fe400078ec0ff */
[----:B------:R-:W-:Y:S02]  /*8380*/  ISETP.GE.U32.AND P3, PT, R161, R26, PT ;  /* 0x0000001aa100720c */ /* 0x000fe40003f66070 */
[----:B------:R-:W-:-:S02]  /*8390*/  LOP3.LUT R26, R156, 0xff, RZ, 0xc0, !PT ;  /* 0x000000ff9c1a7812 */ /* 0x000fc400078ec0ff */
[----:B-1----:R-:W-:Y:S01]  /*83a0*/  F2FP.BF16.PACK_AB R107, R142, R117 ;  /* 0x000000758e6b723e */ /* 0x002fe200000010ff */
[----:B------:R-:W-:Y:S01]  /*83b0*/  MUFU.EX2 R124, R124 ;  /* 0x0000007c007c7308 */ /* 0x000fe20000000800 */
[C---:B------:R-:W-:Y:S02]  /*83c0*/  ISETP.GE.U32.AND P1, PT, R161.reuse, R88, PT ;  /* 0x00000058a100720c */ /* 0x040fe40003f26070 */
[----:B------:R-:W-:Y:S01]  /*83d0*/  ISETP.GE.U32.AND P2, PT, R161, R26, PT ;  /* 0x0000001aa100720c */ /* 0x000fe20003f46070 */
[----:B------:R-:W-:Y:S01]  /*83e0*/  @!P5 HFMA2.BF16_V2 R25, -RZ.H0_H0, RZ.H0_H0, -R107.H0_H0 ;  /* 0x200000ffff19d231 */ /* 0x000fe2000034096b */
[----:B------:R-:W-:Y:S02]  /*83f0*/  LOP3.LUT R88, R156, 0xffff, RZ, 0xc0, !PT ;  /* 0x0000ffff9c587812 */ /* 0x000fe400078ec0ff */
[----:B------:R-:W-:Y:S01]  /*8400*/  SHF.R.U32.HI R26, RZ, 0x10, R156 ;  /* 0x00000010ff1a7819 */ /* 0x000fe2000001169c */
[----:B------:R-:W-:Y:S01]  /*8410*/  IMAD.WIDE.U32 R156, R103, -0x2daee0ad, RZ ;  /* 0xd2511f53679c7825 */ /* 0x000fe200078e00ff */
[----:B------:R-:W-:Y:S01]  /*8420*/  PRMT R106, R107, 0x7632, R106 ;  /* 0x000076326b6a7816 */ /* 0x000fe2000000006a */
[----:B------:R-:W-:Y:S01]  /*8430*/  @!P3 HFMA2.BF16_V2 R20, -RZ.H0_H0, RZ.H0_H0, -R108.H0_H0 ;  /* 0x200000ffff14b231 */ /* 0x000fe2000034096c */
[----:B------:R-:W-:-:S02]  /*8440*/  LOP3.LUT R102, R26, 0xff, RZ, 0xc0, !PT ;  /* 0x000000ff1a667812 */ /* 0x000fc400078ec0ff */
[----:B------:R-:W-:Y:S01]  /*8450*/  PRMT R26, R107, 0x5410, R106 ;  /* 0x000054106b1a7816 */ /* 0x000fe2000000006a */
[----:B------:R-:W-:Y:S01]  /*8460*/  @!P4 HFMA2.BF16_V2 R24, -RZ.H0_H0, RZ.H0_H0, -R106.H0_H0 ;  /* 0x200000ffff18c231 */ /* 0x000fe2000034096a */
[----:B------:R-:W-:Y:S01]  /*8470*/  LOP3.LUT R147, R157, UR18, R146, 0x96, !PT ;  /* 0x000000129d937c12 */ /* 0x000fe2000f8e9692 */
[----:B------:R-:W-:Y:S01]  /*8480*/  @!P1 HFMA2.BF16_V2 R19, -RZ.H0_H0, RZ.H0_H0, -R109.H0_H0 ;  /* 0x200000ffff139231 */ /* 0x000fe2000034096d */
[----:B------:R-:W-:Y:S02]  /*8490*/  @!P5 PRMT R107, R25, 0x5410, RZ ;  /* 0x00005410196bd816 */ /* 0x000fe400000000ff */
[----:B------:R-:W-:Y:S02]  /*84a0*/  PRMT R25, R109, 0x5410, R108 ;  /* 0x000054106d197816 */ /* 0x000fe4000000006c */
[----:B------:R-:W-:Y:S02]  /*84b0*/  @!P3 PRMT R108, R20, 0x5410, RZ ;  /* 0x00005410146cb816 */ /* 0x000fe400000000ff */
[----:B------:R-:W-:-:S02]  /*84c0*/  LOP3.LUT R20, R147, 0xffff, RZ, 0xc0, !PT ;  /* 0x0000ffff93147812 */ /* 0x000fc400078ec0ff */
[----:B------:R-:W-:Y:S02]  /*84d0*/  SHF.R.U32.HI R88, RZ, 0x8, R88 ;  /* 0x00000008ff587819 */ /* 0x000fe40000011658 */
[----:B------:R-:W-:Y:S02]  /*84e0*/  SHF.R.U32.HI R20, RZ, 0x8, R20 ;  /* 0x00000008ff147819 */ /* 0x000fe40000011614 */
[----:B------:R-:W-:Y:S02]  /*84f0*/  ISETP.GE.U32.AND P5, PT, R161, R102, PT ;  /* 0x00000066a100720c */ /* 0x000fe40003fa6070 */
[----:B------:R-:W-:Y:S02]  /*8500*/  @!P4 PRMT R106, R24, 0x5410, RZ ;  /* 0x00005410186ac816 */ /* 0x000fe400000000ff */
[----:B------:R-:W-:Y:S02]  /*8510*/  LOP3.LUT R24, R88, 0xffff, RZ, 0xc0, !PT ;  /* 0x0000ffff58187812 */ /* 0x000fe400078ec0ff */
[----:B------:R-:W-:-:S02]  /*8520*/  LOP3.LUT R102, R156, 0xff, RZ, 0xc0, !PT ;  /* 0x000000ff9c667812 */ /* 0x000fc400078ec0ff */
[----:B--2---:R-:W-:Y:S02]  /*8530*/  F2FP.BF16.PACK_AB R103, R140, R141 ;  /* 0x0000008d8c67723e */ /* 0x004fe400000010ff */
[----:B------:R-:W-:Y:S02]  /*8540*/  LOP3.LUT R20, R20, 0xffff, RZ, 0xc0, !PT ;  /* 0x0000ffff14147812 */ /* 0x000fe400078ec0ff */
[----:B---3--:R-:W-:Y:S01]  /*8550*/  F2FP.BF16.PACK_AB R105, R118, R129 ;  /* 0x000000817669723e */ /* 0x008fe200000010ff */
[----:B------:R-:W-:Y:S01]  /*8560*/  @!P2 HFMA2.BF16_V2 R18, -RZ.H0_H0, RZ.H0_H0, -R103.H0_H0 ;  /* 0x200000ffff12a231 */ /* 0x000fe20000340967 */
[C---:B------:R-:W-:Y:S02]  /*8570*/  ISETP.GE.U32.AND P4, PT, R161.reuse, R24, PT ;  /* 0x00000018a100720c */ /* 0x040fe40003f86070 */
[----:B------:R-:W-:Y:S01]  /*8580*/  ISETP.GE.U32.AND P3, PT, R161, R102, PT ;  /* 0x00000066a100720c */ /* 0x000fe20003f66070 */
[----:B------:R-:W-:Y:S01]  /*8590*/  @!P5 HFMA2.BF16_V2 R11, -RZ.H0_H0, RZ.H0_H0, -R105.H0_H0 ;  /* 0x200000ffff0bd231 */ /* 0x000fe20000340969 */
[----:B------:R-:W-:Y:S01]  /*85a0*/  @!P1 PRMT R109, R19, 0x5410, RZ ;  /* 0x00005410136d9816 */ /* 0x000fe200000000ff */
[----:B------:R-:W-:Y:S01]  /*85b0*/  FADD.FTZ R19, R23, R100 ;  /* 0x0000006417137221 */ /* 0x000fe20000010000 */
[----:B------:R-:W-:Y:S01]  /*85c0*/  ISETP.GE.U32.AND P1, PT, R161, R20, PT ;  /* 0x00000014a100720c */ /* 0x000fe20003f26070 */
[----:B------:R-:W-:Y:S01]  /*85d0*/  FADD.FTZ R20, R104, R101 ;  /* 0x0000006568147221 */ /* 0x000fe20000010000 */
[----:B------:R-:W-:-:S02]  /*85e0*/  PRMT R102, R103, 0x7632, R102 ;  /* 0x0000763267667816 */ /* 0x000fc40000000066 */
[----:B------:R-:W-:Y:S01]  /*85f0*/  PRMT R104, R105, 0x7632, R104 ;  /* 0x0000763269687816 */ /* 0x000fe20000000068 */
[----:B------:R-:W-:Y:S01]  /*8600*/  FADD.FTZ R20, R99, R20 ;  /* 0x0000001463147221 */ /* 0x000fe20000010000 */
[----:B------:R-:W-:Y:S01]  /*8610*/  PRMT R24, R103, 0x5410, R102 ;  /* 0x0000541067187816 */ /* 0x000fe20000000066 */
[----:B------:R-:W-:Y:S01]  /*8620*/  @!P4 HFMA2.BF16_V2 R17, -RZ.H0_H0, RZ.H0_H0, -R102.H0_H0 ;  /* 0x200000ffff11c231 */ /* 0x000fe20000340966 */
[----:B------:R-:W-:Y:S01]  /*8630*/  @!P2 PRMT R103, R18, 0x5410, RZ ;  /* 0x000054101267a816 */ /* 0x000fe200000000ff */
[----:B------:R-:W-:Y:S01]  /*8640*/  @!P0 HFMA2.BF16_V2 R16, -RZ.H0_H0, RZ.H0_H0, -R104.H0_H0 ;  /* 0x200000ffff108231 */ /* 0x000fe20000340968 */
[----:B------:R-:W-:Y:S01]  /*8650*/  LOP3.LUT R18, R147, 0xff, RZ, 0xc0, !PT ;  /* 0x000000ff93127812 */ /* 0x000fe200078ec0ff */
[----:B------:R-:W-:Y:S01]  /*8660*/  FADD.FTZ R97, R97, R20 ;  /* 0x0000001461617221 */ /* 0x000fe20000010000 */
[----:B------:R-:W-:Y:S02]  /*8670*/  SHF.R.U32.HI R88, RZ, 0x18, R156 ;  /* 0x00000018ff587819 */ /* 0x000fe4000001169c */
[----:B------:R-:W-:Y:S01]  /*8680*/  ISETP.GE.U32.AND P2, PT, R161, R18, PT ;  /* 0x00000012a100720c */ /* 0x000fe20003f46070 */
[----:B------:R-:W-:Y:S01]  /*8690*/  FADD.FTZ R116, R116, R97 ;  /* 0x0000006174747221 */ /* 0x000fe20000010000 */
[----:B------:R-:W-:-:S02]  /*86a0*/  PRMT R23, R105, 0x5410, R104 ;  /* 0x0000541069177816 */ /* 0x000fc40000000068 */
[----:B------:R-:W-:Y:S01]  /*86b0*/  @!P0 PRMT R104, R16, 0x5410, RZ ;  /* 0x0000541010688816 */ /* 0x000fe200000000ff */
[----:B------:R-:W-:Y:S01]  /*86c0*/  FADD.FTZ R131, R131, R116 ;  /* 0x0000007483837221 */ /* 0x000fe20000010000 */
[--C-:B------:R-:W-:Y:S02]  /*86d0*/  SHF.R.U32.HI R16, RZ, 0x10, R147.reuse ;  /* 0x00000010ff107819 */ /* 0x100fe40000011693 */
[----:B------:R-:W-:Y:S01]  /*86e0*/  SHF.R.U32.HI R18, RZ, 0x18, R147 ;  /* 0x00000018ff127819 */ /* 0x000fe20000011693 */
[----:B------:R-:W-:Y:S01]  /*86f0*/  FADD.FTZ R128, R128, R131 ;  /* 0x0000008380807221 */ /* 0x000fe20000010000 */
[----:B------:R-:W-:Y:S02]  /*8700*/  ISETP.GE.U32.AND P0, PT, R161, R88, PT ;  /* 0x00000058a100720c */ /* 0x000fe40003f06070 */
[----:B------:R-:W-:Y:S01]  /*8710*/  LOP3.LUT R146, R156, 0xffff, RZ, 0xc0, !PT ;  /* 0x0000ffff9c927812 */ /* 0x000fe200078ec0ff */
[----:B------:R-:W1:Y:S01]  /*8720*/  MUFU.EX2 R88, R91 ;  /* 0x0000005b00587308 */ /* 0x000e620000000800 */
[----:B------:R-:W-:Y:S01]  /*8730*/  @!P4 PRMT R102, R17, 0x5410, RZ ;  /* 0x000054101166c816 */ /* 0x000fe200000000ff */
[----:B------:R-:W-:Y:S01]  /*8740*/  FADD.FTZ R129, R129, R128 ;  /* 0x0000008081817221 */ /* 0x000fe20000010000 */
[----:B------:R-:W-:-:S02]  /*8750*/  LOP3.LUT R16, R16, 0xff, RZ, 0xc0, !PT ;  /* 0x000000ff10107812 */ /* 0x000fc400078ec0ff */
[----:B------:R-:W-:Y:S01]  /*8760*/  ISETP.GE.U32.AND P4, PT, R161, R18, PT ;  /* 0x00000012a100720c */ /* 0x000fe20003f86070 */
[----:B------:R-:W-:Y:S01]  /*8770*/  FADD.FTZ R118, R118, R129 ;  /* 0x0000008176767221 */ /* 0x000fe20000010000 */
[----:B----4-:R-:W-:Y:S01]  /*8780*/  F2FP.BF16.PACK_AB R99, R93, R130 ;  /* 0x000000825d63723e */ /* 0x010fe200000010ff */
[----:B------:R-:W2:Y:S01]  /*8790*/  MUFU.EX2 R91, R96 ;  /* 0x00000060005b7308 */ /* 0x000ea20000000800 */
[----:B------:R-:W-:Y:S02]  /*87a0*/  @!P5 PRMT R105, R11, 0x5410, RZ ;  /* 0x000054100b69d816 */ /* 0x000fe400000000ff */
[----:B------:R-:W-:Y:S01]  /*87b0*/  ISETP.GE.U32.AND P5, PT, R161, R16, PT ;  /* 0x00000010a100720c */ /* 0x000fe20003fa6070 */
[----:B------:R-:W-:Y:S01]  /*87c0*/  FADD.FTZ R16, R98, R19 ;  /* 0x0000001362107221 */ /* 0x000fe20000010000 */
[----:B------:R-:W-:Y:S01]  /*87d0*/  SHF.R.U32.HI R146, RZ, 0x8, R146 ;  /* 0x00000008ff927819 */ /* 0x000fe20000011692 */
[----:B------:R-:W-:Y:S01]  /*87e0*/  @!P2 HFMA2.BF16_V2 R10, -RZ.H0_H0, RZ.H0_H0, -R99.H0_H0 ;  /* 0x200000ffff0aa231 */ /* 0x000fe20000340963 */
[----:B-----5:R-:W-:Y:S01]  /*87f0*/  F2FP.BF16.PACK_AB R101, R90, R119 ;  /* 0x000000775a65723e */ /* 0x020fe200000010ff */
[----:B------:R-:W-:Y:S01]  /*8800*/  FADD.FTZ R16, R95, R16 ;  /* 0x000000105f107221 */ /* 0x000fe20000010000 */
[----:B------:R-:W-:Y:S01]  /*8810*/  PRMT R98, R99, 0x7632, R98 ;  /* 0x0000763263627816 */ /* 0x000fe20000000062 */
[----:B------:R-:W-:Y:S01]  /*8820*/  FADD.FTZ R119, R119, R118 ;  /* 0x0000007677777221 */ /* 0x000fe20000010000 */
[----:B------:R-:W-:Y:S01]  /*8830*/  LOP3.LUT R146, R146, 0xffff, RZ, 0xc0, !PT ;  /* 0x0000ffff92927812 */ /* 0x000fe200078ec0ff */
[----:B------:R-:W-:Y:S01]  /*8840*/  FADD.FTZ R117, R117, R16 ;  /* 0x0000001075757221 */ /* 0x000fe20000010000 */
[----:B------:R-:W-:Y:S01]  /*8850*/  SHF.R.U32.HI R143, RZ, 0x10, R156 ;  /* 0x00000010ff8f7819 */ /* 0x000fe2000001169c */
[----:B------:R-:W-:Y:S01]  /*8860*/  @!P1 HFMA2.BF16_V2 R9, -RZ.H0_H0, RZ.H0_H0, -R98.H0_H0 ;  /* 0x200000ffff099231 */ /* 0x000fe20000340962 */
[----:B------:R-:W-:Y:S01]  /*8870*/  PRMT R100, R101, 0x7632, R100 ;  /* 0x0000763265647816 */ /* 0x000fe20000000064 */
[----:B------:R-:W-:Y:S01]  /*8880*/  @!P5 HFMA2.BF16_V2 R8, -RZ.H0_H0, RZ.H0_H0, -R101.H0_H0 ;  /* 0x200000ffff08d231 */ /* 0x000fe20000340965 */
[----:B------:R-:W-:Y:S01]  /*8890*/  PRMT R147, R99, 0x5410, R98 ;  /* 0x0000541063937816 */ /* 0x000fe20000000062 */
[----:B------:R-:W-:Y:S01]  /*88a0*/  FADD.FTZ R142, R142, R117 ;  /* 0x000000758e8e7221 */ /* 0x000fe20000010000 */
[----:B------:R-:W-:Y:S01]  /*88b0*/  @!P2 PRMT R99, R10, 0x5410, RZ ;  /* 0x000054100a63a816 */ /* 0x000fe200000000ff */
[----:B------:R-:W-:Y:S01]  /*88c0*/  @!P4 HFMA2.BF16_V2 R0, -RZ.H0_H0, RZ.H0_H0, -R100.H0_H0 ;  /* 0x200000ffff00c231 */ /* 0x000fe20000340964 */
[----:B------:R-:W-:Y:S01]  /*88d0*/  ISETP.GE.U32.AND P2, PT, R161, R146, PT ;  /* 0x00000092a100720c */ /* 0x000fe20003f46070 */
[----:B------:R-:W-:Y:S01]  /*88e0*/  FADD.FTZ R141, R141, R142 ;  /* 0x0000008e8d8d7221 */ /* 0x000fe20000010000 */
[----:B------:R-:W-:Y:S01]  /*88f0*/  LOP3.LUT R10, R143, 0xff, RZ, 0xc0, !PT ;  /* 0x000000ff8f0a7812 */ /* 0x000fe200078ec0ff */
[----:B------:R-:W-:Y:S01]  /*8900*/  FADD.FTZ R90, R90, R119 ;  /* 0x000000775a5a7221 */ /* 0x000fe20000010000 */
[----:B------:R-:W-:Y:S01]  /*8910*/  @!P1 PRMT R98, R9, 0x5410, RZ ;  /* 0x0000541009629816 */ /* 0x000fe200000000ff */
[----:B------:R-:W-:Y:S01]  /*8920*/  FADD.FTZ R141, R140, R141 ;  /* 0x0000008d8c8d7221 */ /* 0x000fe20000010000 */
[----:B-1----:R-:W-:-:S02]  /*8930*/  F2FP.BF16.PACK_AB R97, R125, R88 ;  /* 0x000000587d61723e */ /* 0x002fc400000010ff */
[----:B------:R-:W-:Y:S01]  /*8940*/  ISETP.GE.U32.AND P1, PT, R161, R10, PT ;  /* 0x0000000aa100720c */ /* 0x000fe20003f26070 */
[----:B------:R-:W-:Y:S01]  /*8950*/  FADD.FTZ R130, R130, R141 ;  /* 0x0000008d82827221 */ /* 0x000fe20000010000 */
[----:B------:R-:W-:Y:S01]  /*8960*/  PRMT R146, R101, 0x5410, R100 ;  /* 0x0000541065927816 */ /* 0x000fe20000000064 */
[----:B------:R-:W-:Y:S01]  /*8970*/  @!P3 HFMA2.BF16_V2 R5, -RZ.H0_H0, RZ.H0_H0, -R97.H0_H0 ;  /* 0x200000ffff05b231 */ /* 0x000fe20000340961 */
[----:B------:R-:W-:Y:S01]  /*8980*/  @!P4 PRMT R100, R0, 0x5410, RZ ;  /* 0x000054100064c816 */ /* 0x000fe200000000ff */
[----:B------:R-:W-:Y:S01]  /*8990*/  FADD.FTZ R93, R93, R130 ;  /* 0x000000825d5d7221 */ /* 0x000fe20000010000 */
[----:B--2---:R-:W-:Y:S01]  /*89a0*/  F2FP.BF16.PACK_AB R0, R124, R91 ;  /* 0x0000005b7c00723e */ /* 0x004fe200000010ff */
[----:B------:R-:W-:Y:S01]  /*89b0*/  FADD.FTZ R91, R91, R90 ;  /* 0x0000005a5b5b7221 */ /* 0x000fe20000010000 */
[C---:B------:R-:W-:Y:S01]  /*89c0*/  PRMT R96, R97.reuse, 0x7632, R96 ;  /* 0x0000763261607816 */ /* 0x040fe20000000060 */
[----:B------:R-:W-:Y:S01]  /*89d0*/  FADD.FTZ R88, R88, R93 ;  /* 0x0000005d58587221 */ /* 0x000fe20000010000 */
[C---:B------:R-:W-:Y:S01]  /*89e0*/  @P0 PRMT R94, R0.reuse, 0x7632, R94 ;  /* 0x00007632005e0816 */ /* 0x040fe2000000005e */
[----:B------:R-:W-:Y:S01]  /*89f0*/  @!P0 HFMA2.BF16_V2 R6, -RZ.H0_H0, RZ.H0_H0, -R0.H1_H1 ;  /* 0x200000ffff068231 */ /* 0x000fe20000360900 */
[----:B------:R-:W-:Y:S01]  /*8a00*/  PRMT R143, R97, 0x5410, R96 ;  /* 0x00005410618f7816 */ /* 0x000fe20000000060 */
[----:B------:R-:W-:Y:S01]  /*8a10*/  @!P2 HFMA2.BF16_V2 R4, -RZ.H0_H0, RZ.H0_H0, -R96.H0_H0 ;  /* 0x200000ffff04a231 */ /* 0x000fe20000340960 */
[----:B------:R-:W-:Y:S01]  /*8a20*/  @P1 PRMT R95, R0, 0x7610, R95 ;  /* 0x00007610005f1816 */ /* 0x000fe2000000005f */
[----:B------:R-:W-:Y:S01]  /*8a30*/  @!P1 HFMA2.BF16_V2 R7, -RZ.H0_H0, RZ.H0_H0, -R0.H0_H0 ;  /* 0x200000ffff079231 */ /* 0x000fe20000340900 */
[----:B------:R-:W-:Y:S01]  /*8a40*/  @!P0 PRMT R94, R6, 0x5410, RZ ;  /* 0x00005410065e8816 */ /* 0x000fe200000000ff */
[----:B------:R-:W-:Y:S01]  /*8a50*/  FADD.FTZ R125, R125, R88 ;  /* 0x000000587d7d7221 */ /* 0x000fe20000010000 */
[----:B------:R-:W-:Y:S01]  /*8a60*/  @!P2 PRMT R96, R4, 0x5410, RZ ;  /* 0x000054100460a816 */ /* 0x000fe200000000ff */
[----:B------:R-:W-:Y:S01]  /*8a70*/  FADD.FTZ R124, R124, R91 ;  /* 0x0000005b7c7c7221 */ /* 0x000fe20000010000 */
[----:B------:R-:W-:-:S02]  /*8a80*/  LOP3.LUT R4, R145, UR13, R21, 0x96, !PT ;  /* 0x0000000d91047c12 */ /* 0x000fc4000f8e9615 */
[----:B------:R-:W-:Y:S02]  /*8a90*/  LOP3.LUT R6, R155, UR11, R144, 0x96, !PT ;  /* 0x0000000b9b067c12 */ /* 0x000fe4000f8e9690 */
[----:B------:R-:W-:Y:S01]  /*8aa0*/  @!P1 PRMT R95, R7, 0x5410, RZ ;  /* 0x00005410075f9816 */ /* 0x000fe200000000ff */
[----:B------:R-:W-:Y:S01]  /*8ab0*/  IMAD.WIDE.U32 R18, R4, -0x326172a9, RZ ;  /* 0xcd9e8d5704127825 */ /* 0x000fe200078e00ff */
[----:B------:R-:W-:Y:S02]  /*8ac0*/  @!P3 PRMT R97, R5, 0x5410, RZ ;  /* 0x000054100561b816 */ /* 0x000fe400000000ff */
[----:B------:R-:W-:Y:S01]  /*8ad0*/  PRMT R20, R161, 0x7054, R161 ;  /* 0x00007054a1147816 */ /* 0x000fe200000000a1 */
[----:B------:R-:W-:Y:S01]  /*8ae0*/  IMAD.WIDE.U32 R6, R6, -0x326172a9, RZ ;  /* 0xcd9e8d5706067825 */ /* 0x000fe200078e00ff */
[----:B------:R-:W-:Y:S02]  /*8af0*/  LOP3.LUT R4, R19, UR12, R138, 0x96, !PT ;  /* 0x0000000c13047c12 */ /* 0x000fe4000f8e968a */
[----:B------:R-:W-:Y:S01]  /*8b00*/  @!P5 PRMT R101, R8, 0x5410, RZ ;  /* 0x000054100865d816 */ /* 0x000fe200000000ff */
[----:B------:R-:W-:Y:S01]  /*8b10*/  IMAD.MOV.U32 R5, RZ, RZ, c[0x0][0x228] ;  /* 0x00008a00ff057624 */ /* 0x000fe200078e00ff */
[----:B------:R-:W-:-:S02]  /*8b20*/  LOP3.LUT R18, R7, UR10, R18, 0x96, !PT ;  /* 0x0000000a07127c12 */ /* 0x000fc4000f8e9612 */
[----:B------:R-:W-:Y:S01]  /*8b30*/  IADD3 R190, P0, R136, -0x100, RZ ;  /* 0xffffff0088be7810 */ /* 0x000fe20007f1e0ff */
[----:B------:R-:W-:Y:S02]  /*8b40*/  IMAD.SHL.U32 R5, R5, 0x8, RZ ;  /* 0x0000000805057824 */ /* 0x000fe400078e00ff */
[----:B------:R-:W-:Y:S01]  /*8b50*/  IMAD.WIDE.U32 R18, R18, -0x2daee0ad, RZ ;  /* 0xd2511f5312127825 */ /* 0x000fe200078e00ff */
[----:B------:R-:W-:-:S03]  /*8b60*/  IADD3.X R191, R137, -0x1, RZ, P0, !PT ;  /* 0xffffffff89bf7810 */ /* 0x000fc600007fe4ff */
[----:B------:R-:W-:-:S04]  /*8b70*/  IMAD.WIDE R144, R5, 0x2, R136 ;  /* 0x0000000205907825 */ /* 0x000fc800078e0288 */
[----:B------:R-:W-:Y:S01]  /*8b80*/  IMAD.WIDE.U32 R4, R4, -0x2daee0ad, RZ ;  /* 0xd2511f5304047825 */ /* 0x000fe200078e00ff */
[----:B------:R-:W-:Y:S04]  /*8b90*/  STG.E.U16 [R144.64+-0x80], R150 ;  /* 0xffff809690007986 */ /* 0x000fe8000c10151a */
[----:B------:R-:W-:Y:S01]  /*8ba0*/  LOP3.LUT R154, R5, UR9, R154, 0x96, !PT ;  /* 0x00000009059a7c12 */ /* 0x000fe2000f8e969a */
[----:B------:R-:W-:Y:S01]  /*8bb0*/  STG.E.U16 [R144.64+-0x7e], R151 ;  /* 0xffff829790007986 */ /* 0x000fe2000c10151a */
[----:B------:R-:W-:-:S03]  /*8bc0*/  LOP3.LUT R10, R19, UR7, R4, 0x96, !PT ;  /* 0x00000007130a7c12 */ /* 0x000fc6000f8e9604 */
[----:B------:R-:W-:Y:S01]  /*8bd0*/  IMAD.WIDE.U32 R154, R154, -0x326172a9, RZ ;  /* 0xcd9e8d579a9a7825 */ /* 0x000fe200078e00ff */
[----:B------:R-:W-:Y:S03]  /*8be0*/  STG.E.U16 [R136.64+-0x70], R149 ;  /* 0xffff909588007986 */ /* 0x000fe6000c10151a */
[----:B------:R-:W-:Y:S01]  /*8bf0*/  IMAD.WIDE.U32 R10, R10, -0x326172a9, RZ ;  /* 0xcd9e8d570a0a7825 */ /* 0x000fe200078e00ff */
[----:B------:R-:W-:Y:S01]  /*8c00*/  LOP3.LUT R16, R155, UR8, R6, 0x96, !PT ;  /* 0x000000089b107c12 */ /* 0x000fe2000f8e9606 */
[----:B------:R-:W-:Y:S03]  /*8c10*/  STG.E.U16 [R136.64+-0x6e], R33 ;  /* 0xffff922188007986 */ /* 0x000fe6000c10151a */
[----:B------:R-:W-:Y:S01]  /*8c20*/  LOP3.LUT R5, R11, UR17, R154, 0x96, !PT ;  /* 0x000000110b057c12 */ /* 0x000fe2000f8e969a */
[----:B------:R-:W-:Y:S01]  /*8c30*/  IMAD.WIDE.U32 R16, R16, -0x2daee0ad, RZ ;  /* 0xd2511f5310107825 */ /* 0x000fe200078e00ff */
[----:B------:R-:W-:Y:S01]  /*8c40*/  SHF.R.U32.HI R8, RZ, 0x10, R10 ;  /* 0x00000010ff087819 */ /* 0x000fe2000001160a */
[----:B------:R-:W-:Y:S01]  /*8c50*/  STG.E.U16 [R144.64+-0x70], R35 ;  /* 0xffff902390007986 */ /* 0x000fe2000c10151a */
[----:B------:R-:W-:-:S02]  /*8c60*/  SHF.R.U32.HI R6, RZ, 0x10, R5 ;  /* 0x00000010ff067819 */ /* 0x000fc40000011605 */
[C---:B------:R-:W-:Y:S01]  /*8c70*/  LOP3.LUT R4, R5.reuse, 0xffff, RZ, 0xc0, !PT ;  /* 0x0000ffff05047812 */ /* 0x040fe200078ec0ff */
[----:B------:R1:W-:Y:S01]  /*8c80*/  STG.E.U16 [R144.64+-0x6e], R2 ;  /* 0xffff920290007986 */ /* 0x0003e2000c10151a */
[----:B------:R-:W-:Y:S02]  /*8c90*/  LOP3.LUT R7, R5, 0xff, RZ, 0xc0, !PT ;  /* 0x000000ff05077812 */ /* 0x000fe400078ec0ff */
[----:B------:R-:W-:Y:S01]  /*8ca0*/  SHF.R.U32.HI R5, RZ, 0x18, R5 ;  /* 0x00000018ff057819 */ /* 0x000fe20000011605 */
[----:B------:R-:W-:Y:S01]  /*8cb0*/  STG.E.U16 [R136.64+-0x60], R89 ;  /* 0xffffa05988007986 */ /* 0x000fe2000c10151a */
[----:B------:R-:W-:Y:S02]  /*8cc0*/  LOP3.LUT R6, R6, 0xff, RZ, 0xc0, !PT ;  /* 0x000000ff06067812 */ /* 0x000fe400078ec0ff */
[----:B------:R-:W-:Y:S01]  /*8cd0*/  SHF.R.U32.HI R4, RZ, 0x8, R4 ;  /* 0x00000008ff047819 */ /* 0x000fe20000011604 */
[----:B------:R-:W-:Y:S01]  /*8ce0*/  STG.E.U16 [R136.64+-0x5e], R34 ;  /* 0xffffa22288007986 */ /* 0x000fe2000c10151a */
[----:B------:R-:W-:-:S02]  /*8cf0*/  PRMT R5, R6, 0x5410, R5 ;  /* 0x0000541006057816 */ /* 0x000fc40000000005 */
[----:B------:R-:W-:Y:S01]  /*8d00*/  PRMT R7, R7, 0x5410, R4 ;  /* 0x0000541007077816 */ /* 0x000fe20000000004 */
[----:B------:R-:W-:Y:S01]  /*8d10*/  STG.E.U16 [R144.64+-0x60], R115 ;  /* 0xffffa07390007986 */ /* 0x000fe2000c10151a */
[----:B------:R-:W-:Y:S01]  /*8d20*/  LOP3.LUT R9, R10, 0xff, RZ, 0xc0, !PT ;  /* 0x000000ff0a097812 */ /* 0x000fe200078ec0ff */
[--C-:B------:R-:W-:Y:S01]  /*8d30*/  HSET2.LE.AND R6, R5, R20.reuse, PT ;  /* 0x0000001405067233 */ /* 0x100fe20003803000 */
[----:B------:R-:W-:Y:S01]  /*8d40*/  LOP3.LUT R8, R8, 0xff, RZ, 0xc0, !PT ;  /* 0x000000ff08087812 */ /* 0x000fe200078ec0ff */
[----:B------:R-:W-:Y:S01]  /*8d50*/  HSET2.LE.AND R7, R7, R20, PT ;  /* 0x0000001407077233 */ /* 0x000fe20003803000 */
[----:B------:R-:W-:Y:S02]  /*8d60*/  STG.E.U16 [R144.64+-0x5e], R114 ;  /* 0xffffa27290007986 */ /* 0x000fe4000c10151a */
[----:B------:R-:W-:Y:S02]  /*8d70*/  LOP3.LUT R5, R6, R31, RZ, 0xc0, !PT ;  /* 0x0000001f06057212 */ /* 0x000fe400078ec0ff */
[----:B------:R-:W-:Y:S01]  /*8d80*/  LOP3.LUT R6, R10, 0xffff, RZ, 0xc0, !PT ;  /* 0x0000ffff0a067812 */ /* 0x000fe200078ec0ff */
[----:B------:R-:W-:Y:S01]  /*8d90*/  STG.E.U16 [R136.64+-0x50], R111 ;  /* 0xffffb06f88007986 */ /* 0x000fe2000c10151a */
[----:B------:R-:W-:-:S02]  /*8da0*/  LOP3.LUT R4, R7, R148, RZ, 0xc0, !PT ;  /* 0x0000009407047212 */ /* 0x000fc400078ec0ff */
[----:B------:R-:W-:Y:S01]  /*8db0*/  SHF.R.U32.HI R7, RZ, 0x18, R10 ;  /* 0x00000018ff077819 */ /* 0x000fe2000001160a */
[----:B------:R-:W-:Y:S01]  /*8dc0*/  STG.E.U16 [R136.64+-0x4e], R110 ;  /* 0xffffb26e88007986 */ /* 0x000fe2000c10151a */
[----:B------:R-:W-:Y:S01]  /*8dd0*/  SHF.R.U32.HI R6, RZ, 0x8, R6 ;  /* 0x00000008ff067819 */ /* 0x000fe20000011606 */
[----:B-1----:R-:W-:Y:S01]  /*8de0*/  IMAD.MOV.U32 R2, RZ, RZ, R3 ;  /* 0x000000ffff027224 */ /* 0x002fe200078e0003 */
[----:B------:R-:W-:Y:S01]  /*8df0*/  PRMT R7, R8, 0x5410, R7 ;  /* 0x0000541008077816 */ /* 0x000fe20000000007 */
[----:B------:R-:W-:Y:S01]  /*8e00*/  STG.E.U16 [R144.64+-0x50], R113 ;  /* 0xffffb07190007986 */ /* 0x000fe2000c10151a */
[----:B------:R-:W-:Y:S01]  /*8e10*/  PRMT R9, R9, 0x5410, R6 ;  /* 0x0000541009097816 */ /* 0x000fe20000000006 */
[----:B------:R-:W-:Y:S02]  /*8e20*/  @P6 IMAD.MOV.U32 R2, RZ, RZ, R3 ;  /* 0x000000ffff026224 */ /* 0x000fe400078e0003 */
[--C-:B------:R-:W-:Y:S01]  /*8e30*/  HSET2.LE.AND R8, R7, R20.reuse, PT ;  /* 0x0000001407087233 */ /* 0x100fe20003803000 */
[----:B------:R-:W-:Y:S01]  /*8e40*/  STG.E.U16 [R144.64+-0x4e], R112 ;  /* 0xffffb27090007986 */ /* 0x000fe2000c10151a */
[----:B------:R-:W-:-:S03]  /*8e50*/  HSET2.LE.AND R9, R9, R20, PT ;  /* 0x0000001409097233 */ /* 0x000fc60003803000 */
[----:B------:R-:W-:Y:S01]  /*8e60*/  LOP3.LUT R7, R8, R27, RZ, 0xc0, !PT ;  /* 0x0000001b08077212 */ /* 0x000fe200078ec0ff */
[----:B------:R-:W-:Y:S01]  /*8e70*/  STG.E.U16 [R136.64+-0x40], R107 ;  /* 0xffffc06b88007986 */ /* 0x000fe2000c10151a */
[----:B------:R-:W-:Y:S01]  /*8e80*/  LOP3.LUT R6, R9, R30, RZ, 0xc0, !PT ;  /* 0x0000001e09067212 */ /* 0x000fe200078ec0ff */
[----:B------:R-:W-:Y:S01]  /*8e90*/  IMAD.WIDE.U32 R30, R22, -0x2daee0ad, RZ ;  /* 0xd2511f53161e7825 */ /* 0x000fe200078e00ff */
[C---:B------:R-:W-:Y:S01]  /*8ea0*/  LOP3.LUT R27, R16.reuse, 0xff, RZ, 0xc0, !PT ;  /* 0x000000ff101b7812 */ /* 0x040fe200078ec0ff */
[----:B------:R-:W1:Y:S03]  /*8eb0*/  LDSM.16.MT88.4 R8, [R120+0x6000] ;  /* 0x006000007808783b */ /* 0x000e660000004200 */
[----:B------:R-:W-:Y:S01]  /*8ec0*/  LOP3.LUT R21, R31, UR13, R21, 0x96, !PT ;  /* 0x0000000d1f157c12 */ /* 0x000fe2000f8e9615 */
        /* <DEDUP_REMOVED lines=55> */
[----:B------:R-:W-:-:S02]  /*9240*/  LOP3.LUT R6, R6, R13, RZ, 0xc0, !PT ;  /* 0x0000000d06067212 */ /* 0x000fc400078ec0ff */
[----:B------:R-:W-:Y:S02]  /*9250*/  LOP3.LUT R5, R5, R14, RZ, 0xc0, !PT ;  /* 0x0000000e05057212 */ /* 0x000fe400078ec0ff */
[----:B------:R-:W-:Y:S02]  /*9260*/  LOP3.LUT R7, R7, R12, RZ, 0xc0, !PT ;  /* 0x0000000c07077212 */ /* 0x000fe400078ec0ff */
[----:B------:R-:W3:Y:S05]  /*9270*/  LDSM.16.MT88.4 R12, [R86+0x7400] ;  /* 0x00740000560c783b */ /* 0x000eea0000004200 */
        /* <DEDUP_REMOVED lines=18> */
[----:B------:R-:W-:-:S05]  /*93a0*/  IMAD.WIDE.U32 R28, R28, -0x2daee0ad, RZ ;  /* 0xd2511f531c1c7825 */ /* 0x000fca00078e00ff */
[C---:B--2---:R-:W-:Y:S08]  /*93b0*/  HMMA.16816.F32.BF16 R56, R4.reuse, R16, R56 ;  /* 0x000000100438723c */ /* 0x044ff00000041838 */
[C---:B------:R-:W-:Y:S01]  /*93c0*/  HMMA.16816.F32.BF16 R60, R4.reuse, R18, R60 ;  /* 0x00000012043c723c */ /* 0x040fe2000004183c */
[----:B------:R-:W2:Y:S07]  /*93d0*/  LDSM.16.MT88.4 R16, [R86+0x6800] ;  /* 0x006800005610783b */ /* 0x000eae0000004200 */
[C---:B-1----:R-:W-:Y:S08]  /*93e0*/  HMMA.16816.F32.BF16 R64, R4.reuse, R8, R64 ;  /* 0x000000080440723c */ /* 0x042ff00000041840 */
        /* <DEDUP_REMOVED lines=26> */
[--C-:B------:R-:W-:Y:S01]  /*9590*/  HSET2.LE.AND R6, R15, R20.reuse, PT ;  /* 0x000000140f067233 */ /* 0x100fe20003803000 */
[----:B------:R-:W-:Y:S01]  /*95a0*/  LOP3.LUT R30, R139, UR8, R30, 0x96, !PT ;  /* 0x000000088b1e7c12 */ /* 0x000fe2000f8e961e */
[----:B------:R-:W-:-:S03]  /*95b0*/  HSET2.LE.AND R12, R5, R20, PT ;  /* 0x00000014050c7233 */ /* 0x000fc60003803000 */
[----:B------:R-:W-:Y:S01]  /*95c0*/  LOP3.LUT R5, R6, R25, RZ, 0xc0, !PT ;  /* 0x0000001906057212 */ /* 0x000fe200078ec0ff */
[----:B------:R-:W-:Y:S01]  /*95d0*/  IMAD.WIDE.U32 R30, R30, -0x2daee0ad, RZ ;  /* 0xd2511f531e1e7825 */ /* 0x000fe200078e00ff */
        /* <DEDUP_REMOVED lines=65> */
.L_x_920:
[----:B------:R-:W-:-:S07]  /*99f0*/  IADD3 R180, R92, -0x1, RZ ;  /* 0xffffffff5cb47810 */ /* 0x000fce0007ffe0ff */
.L_x_924:
        /* <DEDUP_REMOVED lines=20> */
.L_x_928:
        /* <DEDUP_REMOVED lines=56> */
.L_x_926:
        /* <DEDUP_REMOVED lines=56> */
[----:B------:R-:W3:Y:S04]  /*a240*/  LDSM.16.M88.4 R96, [R122+0x3400] ;  /* 0x003400007a60783b */ /* 0x000ee80000000200 */
[----:B------:R-:W4:Y:S04]  /*a250*/  LDSM.16.M88.4 R100, [R122+0x3800] ;  /* 0x003800007a64783b */ /* 0x000f280000000200 */
[----:B------:R-:W0:Y:S04]  /*a260*/  LDGDEPBAR ;  /* 0x00000000000079af */ /* 0x000e280000000000 */
[----:B------:R-:W5:Y:S04]  /*a270*/  LDSM.16.M88.4 R104, [R122+0x3c00] ;  /* 0x003c00007a68783b */ /* 0x000f680000000200 */
[----:B------:R-:W-:Y:S04]  /*a280*/  LDSM.16.M88.4 R108, [R121] ;  /* 0x00000000796c783b */ /* 0x000fe80000000200 */
[----:B------:R-:W1:Y:S04]  /*a290*/  LDSM.16.M88.4 R112, [R87+0x3000] ;  /* 0x003000005770783b */ /* 0x000e680000000200 */
[----:B------:R-:W1:Y:S01]  /*a2a0*/  LDSM.16.M88.4 R116, [R87+0x3400] ;  /* 0x003400005774783b */ /* 0x000e620000000200 */
[C---:B--2---:R-:W-:Y:S08]  /*a2b0*/  HMMA.16816.F32.BF16 R4, R88.reuse, R92, RZ ;  /* 0x0000005c5804723c */ /* 0x044ff000000418ff */
[C---:B------:R-:W-:Y:S01]  /*a2c0*/  HMMA.16816.F32.BF16 R8, R88.reuse, R94, RZ ;  /* 0x0000005e5808723c */ /* 0x040fe200000418ff */
[----:B------:R-:W2:Y:S07]  /*a2d0*/  LDSM.16.M88.4 R92, [R87+0x3800] ;  /* 0x00380000575c783b */ /* 0x000eae0000000200 */
        /* <DEDUP_REMOVED lines=10> */
[C---:B-1----:R-:W-:Y:S08]  /*a380*/  HMMA.16816.F32.BF16 R4, R108.reuse, R112, R4 ;  /* 0x000000706c04723c */ /* 0x042ff00000041804 */
[C---:B------:R-:W-:Y:S01]  /*a390*/  HMMA.16816.F32.BF16 R8, R108.reuse, R114, R8 ;  /* 0x000000726c08723c */ /* 0x040fe20000041808 */
[----:B------:R-:W1:Y:S07]  /*a3a0*/  LDSM.16.M88.4 R112, [R122+0x4800] ;  /* 0x004800007a70783b */ /* 0x000e6e0000000200 */
[C---:B------:R-:W-:Y:S08]  /*a3b0*/  HMMA.16816.F32.BF16 R12, R108.reuse, R116, R12 ;  /* 0x000000746c0c723c */ /* 0x040ff0000004180c */
[C---:B------:R-:W-:Y:S08]  /*a3c0*/  HMMA.16816.F32.BF16 R16, R108.reuse, R118, R16 ;  /* 0x000000766c10723c */ /* 0x040ff00000041810 */
[C---:B--2---:R-:W-:Y:S08]  /*a3d0*/  HMMA.16816.F32.BF16 R20, R108.reuse, R92, R20 ;  /* 0x0000005c6c14723c */ /* 0x044ff00000041814 */
[C---:B------:R-:W-:Y:S01]  /*a3e0*/  HMMA.16816.F32.BF16 R24, R108.reuse, R94, R24 ;  /* 0x0000005e6c18723c */ /* 0x040fe20000041818 */
[----:B------:R-:W2:Y:S07]  /*a3f0*/  LDSM.16.M88.4 R92, [R122+0x4c00] ;  /* 0x004c00007a5c783b */ /* 0x000eae0000000200 */
[C---:B---3--:R-:W-:Y:S08]  /*a400*/  HMMA.16816.F32.BF16 R28, R108.reuse, R96, R28 ;  /* 0x000000606c1c723c */ /* 0x048ff0000004181c */
[----:B------:R-:W-:Y:S01]  /*a410*/  HMMA.16816.F32.BF16 R32, R108, R98, R32 ;  /* 0x000000626c20723c */ /* 0x000fe20000041820 */
[----:B------:R-:W-:Y:S04]  /*a420*/  LDSM.16.M88.4 R96, [R121+0x1000] ;  /* 0x001000007960783b */ /* 0x000fe80000000200 */
[----:B------:R-:W-:Y:S03]  /*a430*/  LDSM.16.M88.4 R108, [R87+0x4800] ;  /* 0x00480000576c783b */ /* 0x000fe60000000200 */
[C---:B----4-:R-:W-:Y:S08]  /*a440*/  HMMA.16816.F32.BF16 R4, R88.reuse, R100, R4 ;  /* 0x000000645804723c */ /* 0x050ff00000041804 */
[C---:B------:R-:W-:Y:S01]  /*a450*/  HMMA.16816.F32.BF16 R8, R88.reuse, R102, R8 ;  /* 0x000000665808723c */ /* 0x040fe20000041808 */
[----:B------:R-:W3:Y:S07]  /*a460*/  LDSM.16.M88.4 R100, [R87+0x4000] ;  /* 0x004000005764783b */ /* 0x000eee0000000200 */
[C---:B-----5:R-:W-:Y:S08]  /*a470*/  HMMA.16816.F32.BF16 R12, R88.reuse, R104, R12 ;  /* 0x00000068580c723c */ /* 0x060ff0000004180c */
[C---:B------:R-:W-:Y:S01]  /*a480*/  HMMA.16816.F32.BF16 R16, R88.reuse, R106, R16 ;  /* 0x0000006a5810723c */ /* 0x040fe20000041810 */
[----:B------:R-:W4:Y:S07]  /*a490*/  LDSM.16.M88.4 R104, [R87+0x4400] ;  /* 0x004400005768783b */ /* 0x000f2e0000000200 */
[C---:B-1----:R-:W-:Y:S08]  /*a4a0*/  HMMA.16816.F32.BF16 R20, R88.reuse, R112, R20 ;  /* 0x000000705814723c */ /* 0x042ff00000041814 */
[C---:B------:R-:W-:Y:S01]  /*a4b0*/  HMMA.16816.F32.BF16 R24, R88.reuse, R114, R24 ;  /* 0x000000725818723c */ /* 0x040fe20000041818 */
[----:B------:R-:W1:Y:S07]  /*a4c0*/  LDSM.16.M88.4 R112, [R87+0x4c00] ;  /* 0x004c00005770783b */ /* 0x000e6e0000000200 */
[C---:B--2---:R-:W-:Y:S08]  /*a4d0*/  HMMA.16816.F32.BF16 R28, R88.reuse, R92, R28 ;  /* 0x0000005c581c723c */ /* 0x044ff0000004181c */
[----:B------:R-:W-:Y:S01]  /*a4e0*/  HMMA.16816.F32.BF16 R32, R88, R94, R32 ;  /* 0x0000005e5820723c */ /* 0x000fe20000041820 */
[----:B------:R-:W-:Y:S04]  /*a4f0*/  LDSM.16.M88.4 R88, [R123+0x2000] ;  /* 0x002000007b58783b */ /* 0x000fe80000000200 */
[----:B------:R-:W2:Y:S03]  /*a500*/  LDSM.16.M88.4 R92, [R122+0x5000] ;  /* 0x005000007a5c783b */ /* 0x000ea60000000200 */
[C---:B---3--:R-:W-:Y:S08]  /*a510*/  HMMA.16816.F32.BF16 R4, R96.reuse, R100, R4 ;  /* 0x000000646004723c */ /* 0x048ff00000041804 */
[C---:B------:R-:W-:Y:S01]  /*a520*/  HMMA.16816.F32.BF16 R8, R96.reuse, R102, R8 ;  /* 0x000000666008723c */ /* 0x040fe20000041808 */
[----:B------:R-:W3:Y:S07]  /*a530*/  LDSM.16.M88.4 R100, [R122+0x5400] ;  /* 0x005400007a64783b */ /* 0x000eee0000000200 */
[C---:B----4-:R-:W-:Y:S08]  /*a540*/  HMMA.16816.F32.BF16 R12, R96.reuse, R104, R12 ;  /* 0x00000068600c723c */ /* 0x050ff0000004180c */
[C---:B------:R-:W-:Y:S01]  /*a550*/  HMMA.16816.F32.BF16 R16, R96.reuse, R106, R16 ;  /* 0x0000006a6010723c */ /* 0x040fe20000041810 */
[----:B------:R-:W4:Y:S07]  /*a560*/  LDSM.16.M88.4 R104, [R122+0x5800] ;  /* 0x005800007a68783b */ /* 0x000f2e0000000200 */
[C---:B------:R-:W-:Y:S08]  /*a570*/  HMMA.16816.F32.BF16 R20, R96.reuse, R108, R20 ;  /* 0x0000006c6014723c */ /* 0x040ff00000041814 */
[C---:B------:R-:W-:Y:S01]  /*a580*/  HMMA.16816.F32.BF16 R24, R96.reuse, R110, R24 ;  /* 0x0000006e6018723c */ /* 0x040fe20000041818 */
[----:B------:R-:W5:Y:S07]  /*a590*/  LDSM.16.M88.4 R108, [R122+0x5c00] ;  /* 0x005c00007a6c783b */ /* 0x000f6e0000000200 */
[C---:B-1----:R-:W-:Y:S08]  /*a5a0*/  HMMA.16816.F32.BF16 R28, R96.reuse, R112, R28 ;  /* 0x00000070601c723c */ /* 0x042ff0000004181c */
[----:B------:R-:W-:Y:S01]  /*a5b0*/  HMMA.16816.F32.BF16 R32, R96, R114, R32 ;  /* 0x000000726020723c */ /* 0x000fe20000041820 */
[----:B------:R-:W-:Y:S04]  /*a5c0*/  LDSM.16.M88.4 R96, [R87+0x5000] ;  /* 0x005000005760783b */ /* 0x000fe80000000200 */
[----:B------:R-:W-:Y:S03]  /*a5d0*/  LDSM.16.M88.4 R112, [R87+0x5c00] ;  /* 0x005c00005770783b */ /* 0x000fe60000000200 */
[C---:B--2---:R-:W-:Y:S08]  /*a5e0*/  HMMA.16816.F32.BF16 R4, R88.reuse, R92, R4 ;  /* 0x0000005c5804723c */ /* 0x044ff00000041804 */
[C---:B------:R-:W-:Y:S01]  /*a5f0*/  HMMA.16816.F32.BF16 R8, R88.reuse, R94, R8 ;  /* 0x0000005e5808723c */ /* 0x040fe20000041808 */
[----:B------:R-:W1:Y:S07]  /*a600*/  LDSM.16.M88.4 R92, [R121+0x2000] ;  /* 0x00200000795c783b */ /* 0x000e6e0000000200 */
[C---:B---3--:R-:W-:Y:S08]  /*a610*/  HMMA.16816.F32.BF16 R12, R88.reuse, R100, R12 ;  /* 0x00000064580c723c */ /* 0x048ff0000004180c */
[C---:B------:R-:W-:Y:S01]  /*a620*/  HMMA.16816.F32.BF16 R16, R88.reuse, R102, R16 ;  /* 0x000000665810723c */ /* 0x040fe20000041810 */
[----:B------:R-:W2:Y:S07]  /*a630*/  LDSM.16.M88.4 R100, [R87+0x5400] ;  /* 0x005400005764783b */ /* 0x000eae0000000200 */
[C---:B----4-:R-:W-:Y:S08]  /*a640*/  HMMA.16816.F32.BF16 R20, R88.reuse, R104, R20 ;  /* 0x000000685814723c */ /* 0x050ff00000041814 */
[C---:B------:R-:W-:Y:S01]  /*a650*/  HMMA.16816.F32.BF16 R24, R88.reuse, R106, R24 ;  /* 0x0000006a5818723c */ /* 0x040fe20000041818 */
[----:B------:R-:W3:Y:S01]  /*a660*/  LDSM.16.M88.4 R104, [R87+0x5800] ;  /* 0x005800005768783b */ /* 0x000ee20000000200 */
[----:B------:R-:W-:Y:S04]  /*a670*/  DEPBAR.LE SB0, 0x0 ;  /* 0x000080000000791a */ /* 0x000fe80000000000 */
[----:B------:R-:W-:Y:S02]  /*a680*/  BAR.SYNC.DEFER_BLOCKING 0x0 ;  /* 0x0000000000007b1d */ /* 0x000fe40000010000 */
[C---:B-----5:R-:W-:Y:S08]  /*a690*/  HMMA.16816.F32.BF16 R28, R88.reuse, R108, R28 ;  /* 0x0000006c581c723c */ /* 0x060ff0000004181c */
[----:B------:R-:W-:Y:S08]  /*a6a0*/  HMMA.16816.F32.BF16 R32, R88, R110, R32 ;  /* 0x0000006e5820723c */ /* 0x000ff00000041820 */
[C---:B-1----:R-:W-:Y:S08]  /*a6b0*/  HMMA.16816.F32.BF16 R4, R92.reuse, R96, R4 ;  /* 0x000000605c04723c */ /* 0x042ff00000041804 */
[C---:B------:R-:W-:Y:S08]  /*a6c0*/  HMMA.16816.F32.BF16 R8, R92.reuse, R98, R8 ;  /* 0x000000625c08723c */ /* 0x040ff00000041808 */
[C---:B--2---:R-:W-:Y:S08]  /*a6d0*/  HMMA.16816.F32.BF16 R12, R92.reuse, R100, R12 ;  /* 0x000000645c0c723c */ /* 0x044ff0000004180c */
[C---:B------:R-:W-:Y:S08]  /*a6e0*/  HMMA.16816.F32.BF16 R16, R92.reuse, R102, R16 ;  /* 0x000000665c10723c */ /* 0x040ff00000041810 */
[C---:B---3--:R-:W-:Y:S08]  /*a6f0*/  HMMA.16816.F32.BF16 R20, R92.reuse, R104, R20 ;  /* 0x000000685c14723c */ /* 0x048ff00000041814 */
[C---:B------:R-:W-:Y:S08]  /*a700*/  HMMA.16816.F32.BF16 R24, R92.reuse, R106, R24 ;  /* 0x0000006a5c18723c */ /* 0x040ff00000041818 */
[C---:B------:R-:W-:Y:S08]  /*a710*/  HMMA.16816.F32.BF16 R28, R92.reuse, R112, R28 ;  /* 0x000000705c1c723c */ /* 0x040ff0000004181c */
[----:B------:R-:W-:Y:S01]  /*a720*/  HMMA.16816.F32.BF16 R32, R92, R114, R32 ;  /* 0x000000725c20723c */ /* 0x000fe20000041820 */
[----:B------:R-:W-:-:S07]  /*a730*/  @P0 BRA `(.L_x_928) ;  /* 0xfffff40000000947 */ /* 0x000fce000383ffff */
.L_x_927:
[----:B------:R-:W-:Y:S01]  /*a740*/  LOP3.LUT R202, R183, UR15, R186, 0x96, !PT ;  /* 0x0000000fb7ca7c12 */ /* 0x000fe2000f8e96ba */
[C---:B-1----:R-:W-:Y:S02]  /*a750*/  IMAD R90, R180.reuse, 0x40, R163 ;  /* 0x00000040b45a7824 */ /* 0x042fe400078e02a3 */
[----:B------:R-:W-:Y:S02]  /*a760*/  IMAD.SHL.U32 R105, R180, 0x2, RZ ;  /* 0x00000002b4697824 */ /* 0x000fe400078e00ff */
[----:B------:R-:W-:Y:S01]  /*a770*/  IMAD.WIDE.U32 R202, R202, -0x326172a9, RZ ;  /* 0xcd9e8d57caca7825 */ /* 0x000fe200078e00ff */
        /* <DEDUP_REMOVED lines=26> */
[-C--:B------:R-:W-:Y:S02]  /*a920*/  FFMA.FTZ R4, R101, R164.reuse, R4 ;  /* 0x000000a465047223 */ /* 0x080fe40000010004 */
[-C--:B------:R-:W-:Y:S02]  /*a930*/  FFMA.FTZ R5, R2, R164.reuse, R5 ;  /* 0x000000a402057223 */ /* 0x080fe40000010005 */
[-C--:B------:R-:W-:Y:S01]  /*a940*/  FFMA.FTZ R30, R89, R164.reuse, R30 ;  /* 0x000000a4591e7223 */ /* 0x080fe2000001001e */
[----:B------:R-:W-:Y:S01]  /*a950*/  FMNMX.FTZ R96, R4, R3, !PT ;  /* 0x0000000304607209 */ /* 0x000fe20007810000 */
[-C--:B------:R-:W-:Y:S02]  /*a960*/  FFMA.FTZ R8, R99, R164.reuse, R8 ;  /* 0x000000a463087223 */ /* 0x080fe40000010008 */
[----:B------:R-:W-:Y:S01]  /*a970*/  FFMA.FTZ R6, R101, R164, R6 ;  /* 0x000000a465067223 */ /* 0x000fe20000010006 */
[----:B------:R-:W-:Y:S01]  /*a980*/  FMNMX.FTZ R101, R5, R96, !PT ;  /* 0x0000006005657209 */ /* 0x000fe20007810000 */
[-C--:B------:R-:W-:Y:S02]  /*a990*/  FFMA.FTZ R9, R94, R164.reuse, R9 ;  /* 0x000000a45e097223 */ /* 0x080fe40000010009 */
[-C--:B------:R-:W-:Y:S01]  /*a9a0*/  FFMA.FTZ R7, R2, R164.reuse, R7 ;  /* 0x000000a402077223 */ /* 0x080fe20000010007 */
[----:B------:R-:W-:Y:S01]  /*a9b0*/  FMNMX.FTZ R96, R8, R101, !PT ;  /* 0x0000006508607209 */ /* 0x000fe20007810000 */
[-C--:B------:R-:W-:Y:S01]  /*a9c0*/  FFMA.FTZ R12, R95, R164.reuse, R12 ;  /* 0x000000a45f0c7223 */ /* 0x080fe2000001000c */
[----:B------:R-:W-:Y:S01]  /*a9d0*/  IADD3 R2, R90, 0x31, RZ ;  /* 0x000000315a027810 */ /* 0x000fe20007ffe0ff */
[----:B------:R-:W-:Y:S01]  /*a9e0*/  FFMA.FTZ R10, R99, R164, R10 ;  /* 0x000000a4630a7223 */ /* 0x000fe2000001000a */
[----:B------:R-:W-:Y:S01]  /*a9f0*/  FMNMX.FTZ R99, R9, R96, !PT ;  /* 0x0000006009637209 */ /* 0x000fe20007810000 */
[-C--:B------:R-:W-:Y:S01]  /*aa00*/  FFMA.FTZ R11, R94, R164.reuse, R11 ;  /* 0x000000a45e0b7223 */ /* 0x080fe2000001000b */
[----:B------:R-:W-:Y:S01]  /*aa10*/  FMNMX.FTZ R96, R6, R85, !PT ;  /* 0x0000005506607209 */ /* 0x000fe20007810000 */
[-C--:B------:R-:W-:Y:S01]  /*aa20*/  FFMA.FTZ R15, R92, R164.reuse, R15 ;  /* 0x000000a45c0f7223 */ /* 0x080fe2000001000f */
[----:B------:R-:W-:Y:S01]  /*aa30*/  FMNMX.FTZ R94, R12, R99, !PT ;  /* 0x000000630c5e7209 */ /* 0x000fe20007810000 */
[----:B------:R-:W-:Y:S01]  /*aa40*/  FFMA.FTZ R14, R95, R164, R14 ;  /* 0x000000a45f0e7223 */ /* 0x000fe2000001000e */
[----:B------:R-:W-:Y:S01]  /*aa50*/  FMNMX.FTZ R99, R7, R96, !PT ;  /* 0x0000006007637209 */ /* 0x000fe20007810000 */
[-C--:B------:R-:W-:Y:S01]  /*aa60*/  FFMA.FTZ R13, R92, R164.reuse, R13 ;  /* 0x000000a45c0d7223 */ /* 0x080fe2000001000d */
[----:B------:R-:W-:Y:S01]  /*aa70*/  IADD3 R95, R90, 0x38, RZ ;  /* 0x000000385a5f7810 */ /* 0x000fe20007ffe0ff */
[----:B------:R-:W-:Y:S01]  /*aa80*/  FFMA.FTZ R16, R97, R164, R16 ;  /* 0x000000a461107223 */ /* 0x000fe20000010010 */
[----:B------:R-:W-:Y:S01]  /*aa90*/  FMNMX.FTZ R92, R10, R99, !PT ;  /* 0x000000630a5c7209 */ /* 0x000fe20007810000 */
[----:B------:R-:W1:Y:S01]  /*aaa0*/  I2F R2, R2 ;  /* 0x0000000200027306 */ /* 0x000e620000201400 */
[----:B------:R-:W-:Y:S01]  /*aab0*/  FMNMX.FTZ R101, R13, R94, !PT ;  /* 0x0000005e0d657209 */ /* 0x000fe20007810000 */
[----:B------:R-:W-:Y:S01]  /*aac0*/  FFMA.FTZ R17, R88, R164, R17 ;  /* 0x000000a458117223 */ /* 0x000fe20000010011 */
[----:B------:R-:W-:Y:S01]  /*aad0*/  FMNMX.FTZ R99, R11, R92, !PT ;  /* 0x0000005c0b637209 */ /* 0x000fe20007810000 */
[-C--:B------:R-:W-:Y:S01]  /*aae0*/  FFMA.FTZ R18, R97, R164.reuse, R18 ;  /* 0x000000a461127223 */ /* 0x080fe20000010012 */
[----:B------:R-:W-:Y:S01]  /*aaf0*/  FMNMX.FTZ R94, R16, R101, !PT ;  /* 0x00000065105e7209 */ /* 0x000fe20007810000 */
[-C--:B------:R-:W-:Y:S01]  /*ab00*/  FFMA.FTZ R19, R88, R164.reuse, R19 ;  /* 0x000000a458137223 */ /* 0x080fe20000010013 */
[----:B------:R-:W-:Y:S01]  /*ab10*/  FMNMX.FTZ R92, R14, R99, !PT ;  /* 0x000000630e5c7209 */ /* 0x000fe20007810000 */
[----:B------:R-:W-:Y:S01]  /*ab20*/  FFMA.FTZ R22, R93, R164, R22 ;  /* 0x000000a45d167223 */ /* 0x000fe20000010016 */
[----:B------:R-:W-:Y:S01]  /*ab30*/  IADD3 R90, R90, 0x39, RZ ;  /* 0x000000395a5a7810 */ /* 0x000fe20007ffe0ff */
[----:B------:R-:W2:Y:S01]  /*ab40*/  I2F R95, R95 ;  /* 0x0000005f005f7306 */ /* 0x000ea20000201400 */
[----:B------:R-:W-:Y:S01]  /*ab50*/  FMNMX.FTZ R101, R17, R94, !PT ;  /* 0x0000005e11657209 */ /* 0x000fe20007810000 */
[----:B------:R-:W-:Y:S01]  /*ab60*/  FFMA.FTZ R20, R93, R164, R20 ;  /* 0x000000a45d147223 */ /* 0x000fe20000010014 */
[----:B------:R-:W-:Y:S01]  /*ab70*/  FMNMX.FTZ R97, R15, R92, !PT ;  /* 0x0000005c0f617209 */ /* 0x000fe20007810000 */
[-C--:B------:R-:W-:Y:S02]  /*ab80*/  FFMA.FTZ R21, R84, R164.reuse, R21 ;  /* 0x000000a454157223 */ /* 0x080fe40000010015 */
[-C--:B------:R-:W-:Y:S01]  /*ab90*/  FFMA.FTZ R25, R0, R164.reuse, R25 ;  /* 0x000000a400197223 */ /* 0x080fe20000010019 */
[----:B------:R-:W-:Y:S01]  /*aba0*/  FMNMX.FTZ R94, R20, R101, !PT ;  /* 0x00000065145e7209 */ /* 0x000fe20007810000 */
[----:B------:R-:W-:Y:S01]  /*abb0*/  FFMA.FTZ R23, R84, R164, R23 ;  /* 0x000000a454177223 */ /* 0x000fe20000010017 */
[----:B------:R-:W-:Y:S01]  /*abc0*/  FMNMX.FTZ R88, R18, R97, !PT ;  /* 0x0000006112587209 */ /* 0x000fe20007810000 */
[----:B------:R-:W3:Y:S01]  /*abd0*/  I2F R90, R90 ;  /* 0x0000005a005a7306 */ /* 0x000ee20000201400 */
[----:B------:R-:W-:Y:S01]  /*abe0*/  FMNMX.FTZ R99, R21, R94, !PT ;  /* 0x0000005e15637209 */ /* 0x000fe20007810000 */
[----:B------:R-:W-:Y:S01]  /*abf0*/  FFMA.FTZ R24, R91, R164, R24 ;  /* 0x000000a45b187223 */ /* 0x000fe20000010018 */
[----:B------:R-:W-:Y:S01]  /*ac00*/  FMNMX.FTZ R93, R19, R88, !PT ;  /* 0x00000058135d7209 */ /* 0x000fe20007810000 */
[-C--:B-1----:R-:W-:Y:S02]  /*ac10*/  FFMA.FTZ R29, R2, R164.reuse, R29 ;  /* 0x000000a4021d7223 */ /* 0x082fe4000001001d */
[-C--:B------:R-:W-:Y:S01]  /*ac20*/  FFMA.FTZ R26, R91, R164.reuse, R26 ;  /* 0x000000a45b1a7223 */ /* 0x080fe2000001001a */
[----:B------:R-:W-:Y:S01]  /*ac30*/  FMNMX.FTZ R92, R24, R99, !PT ;  /* 0x00000063185c7209 */ /* 0x000fe20007810000 */
[-C--:B------:R-:W-:Y:S01]  /*ac40*/  FFMA.FTZ R27, R0, R164.reuse, R27 ;  /* 0x000000a4001b7223 */ /* 0x080fe2000001001b */
[----:B------:R-:W-:Y:S01]  /*ac50*/  FMNMX.FTZ R84, R22, R93, !PT ;  /* 0x0000005d16547209 */ /* 0x000fe20007810000 */
[----:B------:R-:W-:Y:S01]  /*ac60*/  FFMA.FTZ R31, R2, R164, R31 ;  /* 0x000000a4021f7223 */ /* 0x000fe2000001001f */
        /* <DEDUP_REMOVED lines=9> */
[-C--:B---3--:R-:W-:Y:S01]  /*ad00*/  FFMA.FTZ R33, R90, R164.reuse, R33 ;  /* 0x000000a45a217223 */ /* 0x088fe20000010021 */
[----:B------:R-:W-:Y:S01]  /*ad10*/  FMNMX.FTZ R2, R30, R89, !PT ;  /* 0x000000591e027209 */ /* 0x000fe20007810000 */
[----:B------:R-:W-:Y:S03]  /*ad20*/  FFMA.FTZ R35, R90, R164, R35 ;  /* 0x000000a45a237223 */ /* 0x000fe60000010023 */
[----:B------:R-:W-:Y:S02]  /*ad30*/  FMNMX.FTZ R0, R33, R88, !PT ;  /* 0x0000005821007209 */ /* 0x000fe40007810000 */
[----:B------:R-:W-:Y:S03]  /*ad40*/  FMNMX.FTZ R95, R31, R2, !PT ;  /* 0x000000021f5f7209 */ /* 0x000fe60007810000 */
[----:B------:R-:W1:Y:S01]  /*ad50*/  SHFL.BFLY PT, R89, R0, 0x2, 0x1f ;  /* 0x0c401f0000597f89 */ /* 0x000e6200000e0000 */
[----:B------:R-:W-:Y:S02]  /*ad60*/  FMNMX.FTZ R2, R34, R95, !PT ;  /* 0x0000005f22027209 */ /* 0x000fe40007810000 */
[----:B------:R-:W-:Y:S02]  /*ad70*/  LOP3.LUT R95, R105, UR29, RZ, 0x3c, !PT ;  /* 0x0000001d695f7c12 */ /* 0x000fe4000f8e3cff */
[----:B------:R-:W-:Y:S02]  /*ad80*/  FMNMX.FTZ R93, R35, R2, !PT ;  /* 0x00000002235d7209 */ /* 0x000fe40007810000 */
[----:B------:R-:W-:Y:S03]  /*ad90*/  IADD3 R105, R105, 0x1, RZ ;  /* 0x0000000169697810 */ /* 0x000fe60007ffe0ff */
[----:B------:R-:W2:Y:S01]  /*ada0*/  SHFL.BFLY PT, R84, R93, 0x2, 0x1f ;  /* 0x0c401f005d547f89 */ /* 0x000ea200000e0000 */
[----:B------:R-:W-:Y:S04]  /*adb0*/  LOP3.LUT R105, R105, UR29, RZ, 0x3c, !PT ;  /* 0x0000001d69697c12 */ /* 0x000fe8000f8e3cff */
[C---:B------:R-:W-:Y:S02]  /*adc0*/  LOP3.LUT R105, R187.reuse, R105, RZ, 0x3c, !PT ;  /* 0x00000069bb697212 */ /* 0x040fe400078e3cff */
[----:B-1----:R-:W-:Y:S02]  /*add0*/  FMNMX.FTZ R91, R0, R89, !PT ;  /* 0x00000059005b7209 */ /* 0x002fe40007810000 */
[----:B------:R-:W-:Y:S03]  /*ade0*/  LOP3.LUT R0, R187, R95, RZ, 0x3c, !PT ;  /* 0x0000005fbb007212 */ /* 0x000fe600078e3cff */
[----:B------:R-:W1:Y:S02]  /*adf0*/  SHFL.BFLY PT, R2, R91, 0x1, 0x1f ;  /* 0x0c201f005b027f89 */ /* 0x000e6400000e0000 */
[----:B------:R-:W-:Y:S01]  /*ae00*/  IMAD.WIDE.U32 R194, R0, -0x326172a9, RZ ;  /* 0xcd9e8d5700c27825 */ /* 0x000fe200078e00ff */
[----:B--2---:R-:W-:Y:S04]  /*ae10*/  FMNMX.FTZ R89, R93, R84, !PT ;  /* 0x000000545d597209 */ /* 0x004fe80007810000 */
[----:B------:R-:W-:Y:S02]  /*ae20*/  LOP3.LUT R84, R195, UR16, R184, 0x96, !PT ;  /* 0x00000010c3547c12 */ /* 0x000fe4000f8e96b8 */
[----:B------:R-:W-:Y:S01]  /*ae30*/  LOP3.LUT R194, R203, UR14, R194, 0x96, !PT ;  /* 0x0000000ecbc27c12 */ /* 0x000fe2000f8e96c2 */
[----:B------:R-:W2:Y:S02]  /*ae40*/  SHFL.BFLY PT, R0, R89, 0x1, 0x1f ;  /* 0x0c201f0059007f89 */ /* 0x000ea400000e0000 */
[----:B------:R-:W-:Y:S04]  /*ae50*/  IMAD.WIDE.U32 R200, R84, -0x2daee0ad, RZ ;  /* 0xd2511f5354c87825 */ /* 0x000fe800078e00ff */
[----:B------:R-:W-:Y:S01]  /*ae60*/  IMAD.WIDE.U32 R194, R194, -0x2daee0ad, RZ ;  /* 0xd2511f53c2c27825 */ /* 0x000fe200078e00ff */
[----:B------:R-:W-:Y:S04]  /*ae70*/  LOP3.LUT R84, R201, UR13, R182, 0x96, !PT ;  /* 0x0000000dc9547c12 */ /* 0x000fe8000f8e96b6 */
[----:B------:R-:W-:Y:S01]  /*ae80*/  LOP3.LUT R200, R195, UR11, R200, 0x96, !PT ;  /* 0x0000000bc3c87c12 */ /* 0x000fe2000f8e96c8 */
[----:B------:R-:W-:Y:S01]  /*ae90*/  IMAD.WIDE.U32 R198, R84, -0x326172a9, RZ ;  /* 0xcd9e8d5754c67825 */ /* 0x000fe200078e00ff */
[----:B-1----:R-:W-:Y:S03]  /*aea0*/  FMNMX.FTZ R2, R91, R2, !PT ;  /* 0x000000025b027209 */ /* 0x002fe60007810000 */
        /* <DEDUP_REMOVED lines=8> */
[----:B------:R-:W-:Y:S01]  /*af30*/  IMAD.WIDE.U32 R198, R198, -0x2daee0ad, RZ ;  /* 0xd2511f53c6c67825 */ /* 0x000fe200078e00ff */
[C---:B------:R-:W-:Y:S02]  /*af40*/  FSETP.NEU.FTZ.AND P0, PT, R0.reuse, -INF , PT ;  /* 0xff8000000000780b */ /* 0x040fe40003f1d000 */
[----:B------:R-:W-:Y:S01]  /*af50*/  LOP3.LUT R194, R205, UR9, R194, 0x96, !PT ;  /* 0x00000009cdc27c12 */ /* 0x000fe2000f8e96c2 */
[----:B------:R-:W-:Y:S01]  /*af60*/  FMUL.FTZ R103, R0, c[0x0][0x23c] ;  /* 0x00008f0000677a20 */ /* 0x000fe20000410000 */
[----:B------:R-:W-:Y:S01]  /*af70*/  LOP3.LUT R204, R199, UR7, R204, 0x96, !PT ;  /* 0x00000007c7cc7c12 */ /* 0x000fe2000f8e96cc */
[--C-:B------:R-:W-:Y:S02]  /*af80*/  FFMA.FTZ R96, R4, c[0x0][0x23c], -R106.reuse ;  /* 0x00008f0004607a23 */ /* 0x100fe4000001086a */
[----:B------:R-:W-:Y:S01]  /*af90*/  FFMA.FTZ R197, R5, c[0x0][0x23c], -R106 ;  /* 0x00008f0005c57a23 */ /* 0x000fe2000001086a */
[----:B------:R-:W-:Y:S01]  /*afa0*/  FSEL R103, R103, RZ, P0 ;  /* 0x000000ff67677208 */ /* 0x000fe20000000000 */
[----:B------:R-:W-:Y:S01]  /*afb0*/  IMAD.WIDE.U32 R194, R194, -0x326172a9, RZ ;  /* 0xcd9e8d57c2c27825 */ /* 0x000fe200078e00ff */
[----:B------:R-:W-:Y:S01]  /*afc0*/  IADD3 R192, P0, R190, UR5, RZ ;  /* 0x00000005bec07c10 */ /* 0x000fe2000ff1e0ff */
[----:B------:R-:W-:Y:S02]  /*afd0*/  MUFU.EX2 R96, R96 ;  /* 0x0000006000607308 */ /* 0x000fe40000000800 */
[----:B------:R-:W-:Y:S01]  /*afe0*/  IMAD.WIDE.U32 R204, R204, -0x326172a9, RZ ;  /* 0xcd9e8d57cccc7825 */ /* 0x000fe200078e00ff */
[----:B------:R-:W-:Y:S02]  /*aff0*/  IADD3.X R193, R191, UR6, RZ, P0, !PT ;  /* 0x00000006bfc17c10 */ /* 0x000fe400087fe4ff */
[----:B------:R-:W-:Y:S01]  /*b000*/  LOP3.LUT R200, R195, UR8, R200, 0x96, !PT ;  /* 0x00000008c3c87c12 */ /* 0x000fe2000f8e96c8 */
[--C-:B------:R-:W-:Y:S01]  /*b010*/  FFMA.FTZ R99, R6, c[0x0][0x23c], -R103.reuse ;  /* 0x00008f0006637a23 */ /* 0x100fe20000010867 */
[----:B------:R-:W-:Y:S01]  /*b020*/  LOP3.LUT R84, R205, UR17, R194, 0x96, !PT ;  /* 0x00000011cd547c12 */ /* 0x000fe2000f8e96c2 */
[--C-:B------:R-:W-:Y:S02]  /*b030*/  FFMA.FTZ R98, R7, c[0x0][0x23c], -R103.reuse ;  /* 0x00008f0007627a23 */ /* 0x100fe40000010867 */
[----:B------:R-:W1:Y:S01]  /*b040*/  MUFU.EX2 R197, R197 ;  /* 0x000000c500c57308 */ /* 0x000e620000000800 */
[C---:B------:R-:W-:Y:S01]  /*b050*/  LOP3.LUT R90, R84.reuse, 0xffff, RZ, 0xc0, !PT ;  /* 0x0000ffff545a7812 */ /* 0x040fe200078ec0ff */
[--C-:B------:R-:W-:Y:S01]  /*b060*/  FFMA.FTZ R111, R29, c[0x0][0x23c], -R106.reuse ;  /* 0x00008f001d6f7a23 */ /* 0x100fe2000001086a */
[----:B------:R-:W-:Y:S01]  /*b070*/  LOP3.LUT R92, R84, 0xff, RZ, 0xc0, !PT ;  /* 0x000000ff545c7812 */ /* 0x000fe200078ec0ff */
[----:B------:R-:W-:Y:S01]  /*b080*/  FFMA.FTZ R108, R32, c[0x0][0x23c], -R106 ;  /* 0x00008f00206c7a23 */ /* 0x000fe2000001086a */
[----:B------:R-:W-:Y:S01]  /*b090*/  SHF.R.U32.HI R90, RZ, 0x8, R90 ;  /* 0x00000008ff5a7819 */ /* 0x000fe2000001165a */
[--C-:B------:R-:W-:Y:S01]  /*b0a0*/  FFMA.FTZ R110, R30, c[0x0][0x23c], -R103.reuse ;  /* 0x00008f001e6e7a23 */ /* 0x100fe20000010867 */
[----:B------:R-:W-:Y:S01]  /*b0b0*/  SHF.R.U32.HI R88, RZ, 0x10, R84 ;  /* 0x00000010ff587819 */ /* 0x000fe20000011654 */
[--C-:B------:R-:W-:Y:S01]  /*b0c0*/  FFMA.FTZ R206, R10, c[0x0][0x23c], -R103.reuse ;  /* 0x00008f000ace7a23 */ /* 0x100fe20000010867 */
[----:B------:R-:W-:Y:S01]  /*b0d0*/  LOP3.LUT R90, R90, 0xffff, RZ, 0xc0, !PT ;  /* 0x0000ffff5a5a7812 */ /* 0x000fe200078ec0ff */
[----:B------:R-:W-:Y:S01]  /*b0e0*/  MUFU.EX2 R98, R98 ;  /* 0x0000006200627308 */ /* 0x000fe20000000800 */
[----:B------:R-:W-:Y:S01]  /*b0f0*/  ISETP.GE.U32.AND P6, PT, R161, R92, PT ;  /* 0x0000005ca100720c */ /* 0x000fe20003fc6070 */
[--C-:B------:R-:W-:Y:S01]  /*b100*/  FFMA.FTZ R195, R11, c[0x0][0x23c], -R103.reuse ;  /* 0x00008f000bc37a23 */ /* 0x100fe20000010867 */
[----:B------:R-:W-:Y:S01]  /*b110*/  LOP3.LUT R88, R88, 0xff, RZ, 0xc0, !PT ;  /* 0x000000ff58587812 */ /* 0x000fe200078ec0ff */
[--C-:B------:R-:W-:Y:S01]  /*b120*/  FFMA.FTZ R179, R18, c[0x0][0x23c], -R103.reuse ;  /* 0x00008f0012b37a23 */ /* 0x100fe20000010867 */
[----:B------:R-:W-:Y:S01]  /*b130*/  ISETP.GE.U32.AND P2, PT, R161, R90, PT ;  /* 0x0000005aa100720c */ /* 0x000fe20003f46070 */
[----:B------:R-:W-:Y:S01]  /*b140*/  FFMA.FTZ R102, R25, c[0x0][0x23c], -R106 ;  /* 0x00008f0019667a23 */ /* 0x000fe2000001086a */
[----:B------:R-:W-:Y:S01]  /*b150*/  ISETP.GE.U32.AND P1, PT, R161, R88, PT ;  /* 0x00000058a100720c */ /* 0x000fe20003f26070 */
[--C-:B------:R-:W-:Y:S01]  /*b160*/  FFMA.FTZ R207, R14, c[0x0][0x23c], -R103.reuse ;  /* 0x00008f000ecf7a23 */ /* 0x100fe20000010867 */
[----:B------:R-:W-:Y:S01]  /*b170*/  LOP3.LUT R90, R204, 0xff, RZ, 0xc0, !PT ;  /* 0x000000ffcc5a7812 */ /* 0x000fe200078ec0ff */
[----:B------:R-:W2:Y:S01]  /*b180*/  MUFU.EX2 R99, R99 ;  /* 0x0000006300637308 */ /* 0x000ea20000000800 */
[----:B------:R-:W-:Y:S01]  /*b190*/  SHF.R.U32.HI R84, RZ, 0x18, R84 ;  /* 0x00000018ff547819 */ /* 0x000fe20000011654 */
[--C-:B------:R-:W-:Y:S01]  /*b1a0*/  FFMA.FTZ R199, R15, c[0x0][0x23c], -R103.reuse ;  /* 0x00008f000fc77a23 */ /* 0x100fe20000010867 */
[----:B------:R-:W-:Y:S01]  /*b1b0*/  ISETP.GE.U32.AND P0, PT, R161, R90, PT ;  /* 0x0000005aa100720c */ /* 0x000fe20003f06070 */
[--C-:B------:R-:W-:Y:S01]  /*b1c0*/  FFMA.FTZ R181, R16, c[0x0][0x23c], -R106.reuse ;  /* 0x00008f0010b57a23 */ /* 0x100fe2000001086a */
[----:B-1----:R-:W-:Y:S01]  /*b1d0*/  F2FP.BF16.PACK_AB R91, R197, R96 ;  /* 0x00000060c55b723e */ /* 0x002fe200000010ff */
[----:B------:R-:W-:Y:S01]  /*b1e0*/  FFMA.FTZ R104, R17, c[0x0][0x23c], -R106 ;  /* 0x00008f0011687a23 */ /* 0x000fe2000001086a */
[----:B------:R-:W-:Y:S01]  /*b1f0*/  SHF.R.U32.HI R90, RZ, 0x10, R204 ;  /* 0x00000010ff5a7819 */ /* 0x000fe200000116cc */
[--C-:B------:R-:W-:Y:S01]  /*b200*/  FFMA.FTZ R117, R19, c[0x0][0x23c], -R103.reuse ;  /* 0x00008f0013757a23 */ /* 0x100fe20000010867 */
[----:B------:R-:W-:Y:S01]  /*b210*/  PRMT R88, R91, 0x7632, R88 ;  /* 0x000076325b587816 */ /* 0x000fe20000000058 */
[--C-:B------:R-:W-:Y:S01]  /*b220*/  FFMA.FTZ R119, R8, c[0x0][0x23c], -R106.reuse ;  /* 0x00008f0008777a23 */ /* 0x100fe2000001086a */
[----:B------:R-:W-:Y:S01]  /*b230*/  LOP3.LUT R92, R204, 0xffff, RZ, 0xc0, !PT ;  /* 0x0000ffffcc5c7812 */ /* 0x000fe200078ec0ff */
[----:B------:R-:W-:Y:S01]  /*b240*/  FFMA.FTZ R118, R9, c[0x0][0x23c], -R106 ;  /* 0x00008f0009767a23 */ /* 0x000fe2000001086a */
[----:B------:R-:W-:Y:S01]  /*b250*/  PRMT R95, R91, 0x5410, R88 ;  /* 0x000054105b5f7816 */ /* 0x000fe20000000058 */
[----:B------:R-:W-:Y:S01]  /*b260*/  @!P6 HFMA2.BF16_V2 R160, -RZ.H0_H0, RZ.H0_H0, -R91.H0_H0 ;  /* 0x200000ffffa0e231 */ /* 0x000fe2000034095b */
[----:B------:R-:W-:Y:S01]  /*b270*/  SHF.R.U32.HI R92, RZ, 0x8, R92 ;  /* 0x00000008ff5c7819 */ /* 0x000fe2000001165c */
[----:B------:R-:W-:Y:S01]  /*b280*/  @!P2 HFMA2.BF16_V2 R159, -RZ.H0_H0, RZ.H0_H0, -R88.H0_H0 ;  /* 0x200000ffff9fa231 */ /* 0x000fe20000340958 */
[--C-:B------:R-:W-:Y:S01]  /*b290*/  FFMA.FTZ R126, R22, c[0x0][0x23c], -R103.reuse ;  /* 0x00008f00167e7a23 */ /* 0x100fe20000010867 */
[----:B------:R-:W-:Y:S01]  /*b2a0*/  MUFU.EX2 R118, R118 ;  /* 0x0000007600767308 */ /* 0x000fe20000000800 */
[----:B------:R-:W-:Y:S01]  /*b2b0*/  @!P6 PRMT R91, R160, 0x5410, RZ ;  /* 0x00005410a05be816 */ /* 0x000fe200000000ff */
[--C-:B------:R-:W-:Y:S01]  /*b2c0*/  FFMA.FTZ R112, R26, c[0x0][0x23c], -R103.reuse ;  /* 0x00008f001a707a23 */ /* 0x100fe20000010867 */
[----:B------:R-:W-:Y:S01]  /*b2d0*/  ISETP.GE.U32.AND P6, PT, R161, R84, PT ;  /* 0x00000054a100720c */ /* 0x000fe20003fc6070 */
[--C-:B------:R-:W-:Y:S01]  /*b2e0*/  FFMA.FTZ R113, R23, c[0x0][0x23c], -R103.reuse ;  /* 0x00008f0017717a23 */ /* 0x100fe20000010867 */
[----:B------:R-:W-:Y:S01]  /*b2f0*/  SHF.R.U32.HI R84, RZ, 0x18, R204 ;  /* 0x00000018ff547819 */ /* 0x000fe200000116cc */
[----:B------:R1:W-:Y:S01]  /*b300*/  STG.E.U16 [R190.64], R91 ;  /* 0x0000005bbe007986 */ /* 0x0003e2000c10151a */
[----:B--2---:R-:W-:Y:S01]  /*b310*/  F2FP.BF16.PACK_AB R89, R98, R99 ;  /* 0x000000636259723e */ /* 0x004fe200000010ff */
[----:B------:R-:W-:Y:S01]  /*b320*/  FFMA.FTZ R114, R27, c[0x0][0x23c], -R103 ;  /* 0x00008f001b727a23 */ /* 0x000fe20000010867 */
[----:B------:R-:W-:Y:S01]  /*b330*/  @!P2 PRMT R88, R159, 0x5410, RZ ;  /* 0x000054109f58a816 */ /* 0x000fe200000000ff */
[----:B------:R-:W2:Y:S01]  /*b340*/  MUFU.EX2 R119, R119 ;  /* 0x0000007700777308 */ /* 0x000ea20000000800 */
[----:B------:R-:W-:Y:S01]  /*b350*/  PRMT R94, R89, 0x7632, R94 ;  /* 0x00007632595e7816 */ /* 0x000fe2000000005e */
[----:B------:R-:W-:Y:S01]  /*b360*/  @!P1 HFMA2.BF16_V2 R158, -RZ.H0_H0, RZ.H0_H0, -R89.H0_H0 ;  /* 0x200000ffff9e9231 */ /* 0x000fe20000340959 */
[----:B------:R-:W-:Y:S01]  /*b370*/  ISETP.GE.U32.AND P2, PT, R161, R84, PT ;  /* 0x00000054a100720c */ /* 0x000fe20003f46070 */
[----:B------:R-:W-:Y:S01]  /*b380*/  STG.E.U16 [R190.64+0x2], R88 ;  /* 0x00000258be007986 */ /* 0x000fe2000c10151a */
[----:B------:R-:W-:Y:S01]  /*b390*/  LOP3.LUT R84, R90, 0xff, RZ, 0xc0, !PT ;  /* 0x000000ff5a547812 */ /* 0x000fe200078ec0ff */
[----:B------:R-:W-:Y:S01]  /*b3a0*/  FADD.FTZ R3, -R2, R3 ;  /* 0x0000000302037221 */ /* 0x000fe20000010100 */
[----:B------:R-:W-:Y:S01]  /*b3b0*/  PRMT R90, R89, 0x5410, R94 ;  /* 0x00005410595a7816 */ /* 0x000fe2000000005e */
[----:B------:R-:W-:Y:S01]  /*b3c0*/  @!P6 HFMA2.BF16_V2 R157, -RZ.H0_H0, RZ.H0_H0, -R94.H0_H0 ;  /* 0x200000ffff9de231 */ /* 0x000fe2000034095e */
[----:B------:R-:W-:Y:S01]  /*b3d0*/  @!P1 PRMT R89, R158, 0x5410, RZ ;  /* 0x000054109e599816 */ /* 0x000fe200000000ff */
[--C-:B------:R-:W-:Y:S01]  /*b3e0*/  FFMA.FTZ R109, R31, c[0x0][0x23c], -R103.reuse ;  /* 0x00008f001f6d7a23 */ /* 0x100fe20000010867 */
[----:B------:R-:W-:Y:S01]  /*b3f0*/  ISETP.GE.U32.AND P1, PT, R161, R84, PT ;  /* 0x00000054a100720c */ /* 0x000fe20003f26070 */
[----:B------:R-:W-:Y:S01]  /*b400*/  FMUL.FTZ R84, R3, c[0x0][0x23c] ;  /* 0x00008f0003547a20 */ /* 0x000fe20000410000 */
[----:B------:R-:W-:Y:S01]  /*b410*/  LOP3.LUT R92, R92, 0xffff, RZ, 0xc0, !PT ;  /* 0x0000ffff5c5c7812 */ /* 0x000fe200078ec0ff */
[----:B------:R-:W-:Y:S01]  /*b420*/  IMAD.WIDE.U32 R200, R200, -0x2daee0ad, RZ ;  /* 0xd2511f53c8c87825 */ /* 0x000fe200078e00ff */
[----:B------:R-:W-:Y:S01]  /*b430*/  @!P6 PRMT R94, R157, 0x5410, RZ ;  /* 0x000054109d5ee816 */ /* 0x000fe200000000ff */
[----:B------:R-:W-:Y:S01]  /*b440*/  STG.E.U16 [R192.64], R89 ;  /* 0x00000059c0007986 */ /* 0x000fe2000c10151a */
[----:B------:R-:W-:Y:S01]  /*b450*/  ISETP.GE.U32.AND P6, PT, R161, R92, PT ;  /* 0x0000005ca100720c */ /* 0x000fe20003fc6070 */
[----:B------:R-:W3:Y:S01]  /*b460*/  MUFU.EX2 R84, R84 ;  /* 0x0000005400547308 */ /* 0x000ee20000000800 */
[C-C-:B------:R-:W-:Y:S01]  /*b470*/  LOP3.LUT R100, R201.reuse, UR18, R198.reuse, 0x96, !PT ;  /* 0x00000012c9647c12 */ /* 0x140fe2000f8e96c6 */
[----:B------:R-:W-:Y:S01]  /*b480*/  STG.E.U16 [R192.64+0x2], R94 ;  /* 0x0000025ec0007986 */ /* 0x000fe2000c10151a */
[----:B------:R-:W-:Y:S01]  /*b490*/  LOP3.LUT R198, R201, UR18, R198, 0x96, !PT ;  /* 0x00000012c9c67c12 */ /* 0x000fe2000f8e96c6 */
[--C-:B------:R-:W-:Y:S01]  /*b4a0*/  FFMA.FTZ R107, R34, c[0x0][0x23c], -R103.reuse ;  /* 0x00008f00226b7a23 */ /* 0x100fe20000010867 */
[----:B------:R-:W-:Y:S01]  /*b4b0*/  LOP3.LUT R25, R100, 0xffff, RZ, 0xc0, !PT ;  /* 0x0000ffff64197812 */ /* 0x000fe200078ec0ff */
[----:B------:R-:W-:Y:S01]  /*b4c0*/  FFMA.FTZ R103, R35, c[0x0][0x23c], -R103 ;  /* 0x00008f0023677a23 */ /* 0x000fe20000010867 */
[----:B--2---:R-:W-:Y:S01]  /*b4d0*/  F2FP.BF16.PACK_AB R93, R118, R119 ;  /* 0x00000077765d723e */ /* 0x004fe200000010ff */
[----:B------:R-:W-:Y:S01]  /*b4e0*/  FFMA.FTZ R115, R24, c[0x0][0x23c], -R106 ;  /* 0x00008f0018737a23 */ /* 0x000fe2000001086a */
[----:B------:R-:W-:Y:S01]  /*b4f0*/  LOP3.LUT R24, R100, 0xff, RZ, 0xc0, !PT ;  /* 0x000000ff64187812 */ /* 0x000fe200078ec0ff */
[----:B------:R-:W-:Y:S01]  /*b500*/  MUFU.EX2 R206, R206 ;  /* 0x000000ce00ce7308 */ /* 0x000fe20000000800 */
[C---:B------:R-:W-:Y:S01]  /*b510*/  PRMT R92, R93.reuse, 0x7632, R92 ;  /* 0x000076325d5c7816 */ /* 0x040fe2000000005c */
[----:B------:R-:W-:Y:S01]  /*b520*/  @!P0 HFMA2.BF16_V2 R156, -RZ.H0_H0, RZ.H0_H0, -R93.H0_H0 ;  /* 0x200000ffff9c8231 */ /* 0x000fe2000034095d */
[----:B------:R-:W-:Y:S01]  /*b530*/  SHF.R.U32.HI R25, RZ, 0x8, R25 ;  /* 0x00000008ff197819 */ /* 0x000fe20000011619 */
[----:B------:R-:W-:Y:S01]  /*b540*/  FFMA.FTZ R196, R12, c[0x0][0x23c], -R106 ;  /* 0x00008f000cc47a23 */ /* 0x000fe2000001086a */
[----:B------:R-:W-:Y:S01]  /*b550*/  PRMT R101, R93, 0x5410, R92 ;  /* 0x000054105d657816 */ /* 0x000fe2000000005c */
[----:B------:R-:W-:Y:S01]  /*b560*/  @!P6 HFMA2.BF16_V2 R155, -RZ.H0_H0, RZ.H0_H0, -R92.H0_H0 ;  /* 0x200000ffff9be231 */ /* 0x000fe2000034095c */
[----:B------:R-:W-:Y:S01]  /*b570*/  @!P0 PRMT R93, R156, 0x5410, RZ ;  /* 0x000054109c5d8816 */ /* 0x000fe200000000ff */
[----:B------:R-:W-:Y:S01]  /*b580*/  FFMA.FTZ R208, R13, c[0x0][0x23c], -R106 ;  /* 0x00008f000dd07a23 */ /* 0x000fe2000001086a */
[----:B------:R-:W-:Y:S01]  /*b590*/  ISETP.GE.U32.AND P0, PT, R161, R24, PT ;  /* 0x00000018a100720c */ /* 0x000fe20003f06070 */
[----:B------:R-:W2:Y:S01]  /*b5a0*/  MUFU.EX2 R195, R195 ;  /* 0x000000c300c37308 */ /* 0x000ea20000000800 */
[----:B------:R-:W-:Y:S01]  /*b5b0*/  @!P6 PRMT R92, R155, 0x5410, RZ ;  /* 0x000054109b5ce816 */ /* 0x000fe200000000ff */
[----:B------:R-:W-:Y:S01]  /*b5c0*/  FADD.FTZ R24, -R0, R85 ;  /* 0x0000005500187221 */ /* 0x000fe20000010100 */
[----:B------:R-:W-:Y:S01]  /*b5d0*/  SHF.R.U32.HI R19, RZ, 0x10, R100 ;  /* 0x00000010ff137819 */ /* 0x000fe20000011664 */
[----:B---3--:R-:W-:Y:S01]  /*b5e0*/  FFMA.FTZ R18, R84, R125, R96 ;  /* 0x0000007d54127223 */ /* 0x008fe20000010060 */
[----:B------:R-:W-:Y:S01]  /*b5f0*/  SHF.R.U32.HI R100, RZ, 0x18, R100 ;  /* 0x00000018ff647819 */ /* 0x000fe20000011664 */
[----:B------:R-:W-:Y:S01]  /*b600*/  FMUL.FTZ R3, R24, c[0x0][0x23c] ;  /* 0x00008f0018037a20 */ /* 0x000fe20000410000 */
[----:B------:R-:W-:Y:S01]  /*b610*/  LOP3.LUT R24, R25, 0xffff, RZ, 0xc0, !PT ;  /* 0x0000ffff19187812 */ /* 0x000fe200078ec0ff */
[----:B------:R-:W-:Y:S01]  /*b620*/  FMUL.FTZ R32, R84, R80 ;  /* 0x0000005054207220 */ /* 0x000fe20000410000 */
[----:B------:R-:W-:Y:S01]  /*b630*/  LOP3.LUT R26, R19, 0xff, RZ, 0xc0, !PT ;  /* 0x000000ff131a7812 */ /* 0x000fe200078ec0ff */
[----:B------:R-:W-:Y:S01]  /*b640*/  MUFU.EX2 R196, R196 ;  /* 0x000000c400c47308 */ /* 0x000fe20000000800 */
[----:B------:R-:W-:Y:S01]  /*b650*/  ISETP.GE.U32.AND P6, PT, R161, R24, PT ;  /* 0x00000018a100720c */ /* 0x000fe20003fc6070 */
[--C-:B------:R-:W-:Y:S01]  /*b660*/  FFMA.FTZ R129, R20, c[0x0][0x23c], -R106.reuse ;  /* 0x00008f0014817a23 */ /* 0x100fe2000001086a */
[----:B------:R3:W-:Y:S01]  /*b670*/  STG.E.U16 [R190.64+0x10], R93 ;  /* 0x0000105dbe007986 */ /* 0x0007e2000c10151a */
[--C-:B------:R-:W-:Y:S02]  /*b680*/  FFMA.FTZ R127, R21, c[0x0][0x23c], -R106.reuse ;  /* 0x00008f00157f7a23 */ /* 0x100fe4000001086a */
[--C-:B------:R-:W-:Y:S01]  /*b690*/  FFMA.FTZ R116, R28, c[0x0][0x23c], -R106.reuse ;  /* 0x00008f001c747a23 */ /* 0x100fe2000001086a */
[----:B------:R4:W-:Y:S01]  /*b6a0*/  STG.E.U16 [R190.64+0x12], R92 ;  /* 0x0000125cbe007986 */ /* 0x0009e2000c10151a */
[----:B------:R-:W-:Y:S02]  /*b6b0*/  FFMA.FTZ R106, R33, c[0x0][0x23c], -R106 ;  /* 0x00008f00216a7a23 */ /* 0x000fe4000001086a */
[----:B------:R-:W5:Y:S01]  /*b6c0*/  MUFU.EX2 R125, R208 ;  /* 0x000000d0007d7308 */ /* 0x000f620000000800 */
[C---:B------:R-:W-:Y:S02]  /*b6d0*/  FMUL.FTZ R33, R84.reuse, R81 ;  /* 0x0000005154217220 */ /* 0x040fe40000410000 */
[C---:B------:R-:W-:Y:S01]  /*b6e0*/  FMUL.FTZ R24, R84.reuse, R72 ;  /* 0x0000004854187220 */ /* 0x040fe20000410000 */
[----:B--2---:R-:W-:Y:S01]  /*b6f0*/  F2FP.BF16.PACK_AB R97, R195, R206 ;  /* 0x000000cec361723e */ /* 0x004fe200000010ff */
[----:B------:R-:W-:Y:S01]  /*b700*/  FMUL.FTZ R25, R84, R73 ;  /* 0x0000004954197220 */ /* 0x000fe20000410000 */
[----:B------:R-:W-:Y:S01]  /*b710*/  LOP3.LUT R72, R200, 0xffff, RZ, 0xc0, !PT ;  /* 0x0000ffffc8487812 */ /* 0x000fe200078ec0ff */
[----:B------:R-:W-:Y:S01]  /*b720*/  FMUL.FTZ R28, R84, R76 ;  /* 0x0000004c541c7220 */ /* 0x000fe20000410000 */
[C---:B------:R-:W-:Y:S01]  /*b730*/  PRMT R96, R97.reuse, 0x7632, R96 ;  /* 0x0000763261607816 */ /* 0x040fe20000000060 */
[----:B------:R-:W-:Y:S01]  /*b740*/  @!P1 HFMA2.BF16_V2 R154, -RZ.H0_H0, RZ.H0_H0, -R97.H0_H0 ;  /* 0x200000ffff9a9231 */ /* 0x000fe20000340961 */
[----:B------:R-:W-:Y:S01]  /*b750*/  SHF.R.U32.HI R72, RZ, 0x8, R72 ;  /* 0x00000008ff487819 */ /* 0x000fe20000011648 */
[----:B------:R-:W2:Y:S01]  /*b760*/  MUFU.EX2 R3, R3 ;  /* 0x0000000300037308 */ /* 0x000ea20000000800 */
[----:B------:R-:W-:Y:S01]  /*b770*/  PRMT R22, R97, 0x5410, R96 ;  /* 0x0000541061167816 */ /* 0x000fe20000000060 */
[----:B------:R-:W-:Y:S01]  /*b780*/  @!P2 HFMA2.BF16_V2 R153, -RZ.H0_H0, RZ.H0_H0, -R96.H0_H0 ;  /* 0x200000ffff99a231 */ /* 0x000fe20000340960 */
[----:B------:R-:W-:Y:S01]  /*b790*/  @!P1 PRMT R97, R154, 0x5410, RZ ;  /* 0x000054109a619816 */ /* 0x000fe200000000ff */
[C---:B------:R-:W-:Y:S01]  /*b7a0*/  FMUL.FTZ R29, R84.reuse, R77 ;  /* 0x0000004d541d7220 */ /* 0x040fe20000410000 */
[----:B------:R-:W-:Y:S01]  /*b7b0*/  ISETP.GE.U32.AND P1, PT, R161, R100, PT ;  /* 0x00000064a100720c */ /* 0x000fe20003f26070 */
[----:B------:R-:W-:Y:S01]  /*b7c0*/  FMUL.FTZ R36, R84, R36 ;  /* 0x0000002454247220 */ /* 0x000fe20000410000 */
[----:B------:R-:W-:Y:S01]  /*b7d0*/  @!P2 PRMT R96, R153, 0x5410, RZ ;  /* 0x000054109960a816 */ /* 0x000fe200000000ff */
[----:B------:R1:W-:Y:S01]  /*b7e0*/  STG.E.U16 [R192.64+0x10], R97 ;  /* 0x00001061c0007986 */ /* 0x0003e2000c10151a */
[----:B------:R-:W-:Y:S01]  /*b7f0*/  ISETP.GE.U32.AND P2, PT, R161, R26, PT ;  /* 0x0000001aa100720c */ /* 0x000fe20003f46070 */
[----:B------:R-:W-:Y:S01]  /*b800*/  MUFU.EX2 R81, R207 ;  /* 0x000000cf00517308 */ /* 0x000fe20000000800 */
[----:B------:R-:W-:Y:S01]  /*b810*/  LOP3.LUT R72, R72, 0xffff, RZ, 0xc0, !PT ;  /* 0x0000ffff48487812 */ /* 0x000fe200078ec0ff */
[----:B------:R-:W-:Y:S01]  /*b820*/  STG.E.U16 [R192.64+0x12], R96 ;  /* 0x00001260c0007986 */ /* 0x000fe2000c10151a */
[----:B-----5:R-:W-:Y:S01]  /*b830*/  F2FP.BF16.PACK_AB R100, R125, R196 ;  /* 0x000000c47d64723e */ /* 0x020fe200000010ff */
[----:B------:R-:W-:Y:S01]  /*b840*/  FADD.FTZ R18, R197, R18 ;  /* 0x00000012c5127221 */ /* 0x000fe20000010000 */
[----:B------:R-:W-:Y:S01]  /*b850*/  LOP3.LUT R197, R200, 0xff, RZ, 0xc0, !PT ;  /* 0x000000ffc8c57812 */ /* 0x000fe200078ec0ff */
[C---:B------:R-:W-:Y:S02]  /*b860*/  FMUL.FTZ R37, R84.reuse, R37 ;  /* 0x0000002554257220 */ /* 0x040fe40000410000 */
[----:B------:R-:W-:Y:S01]  /*b870*/  @!P0 HFMA2.BF16_V2 R152, -RZ.H0_H0, RZ.H0_H0, -R100.H0_H0 ;  /* 0x200000ffff988231 */ /* 0x000fe20000340964 */
[C---:B------:R-:W-:Y:S01]  /*b880*/  FMUL.FTZ R40, R84.reuse, R40 ;  /* 0x0000002854287220 */ /* 0x040fe20000410000 */
[----:B------:R-:W5:Y:S01]  /*b890*/  MUFU.EX2 R80, R199 ;  /* 0x000000c700507308 */ /* 0x000f620000000800 */
[C---:B------:R-:W-:Y:S02]  /*b8a0*/  FMUL.FTZ R41, R84.reuse, R41 ;  /* 0x0000002954297220 */ /* 0x040fe40000410000 */
[----:B------:R-:W-:Y:S02]  /*b8b0*/  FMUL.FTZ R44, R84, R44 ;  /* 0x0000002c542c7220 */ /* 0x000fe40000410000 */
[C-C-:B--2---:R-:W-:Y:S01]  /*b8c0*/  FFMA.FTZ R19, R3.reuse, R124, R99.reuse ;  /* 0x0000007c03137223 */ /* 0x144fe20000010063 */
[----:B------:R-:W-:Y:S01]  /*b8d0*/  PRMT R99, R100, 0x7632, R99 ;  /* 0x0000763264637816 */ /* 0x000fe20000000063 */
[C---:B------:R-:W-:Y:S01]  /*b8e0*/  FMUL.FTZ R26, R3.reuse, R74 ;  /* 0x0000004a031a7220 */ /* 0x040fe20000410000 */
[----:B------:R-:W-:Y:S01]  /*b8f0*/  LOP3.LUT R74, R200, 0xff, RZ, 0xc0, !PT ;  /* 0x000000ffc84a7812 */ /* 0x000fe200078ec0ff */
[----:B------:R-:W-:Y:S01]  /*b900*/  FADD.FTZ R73, R98, R19 ;  /* 0x0000001362497221 */ /* 0x000fe20000010000 */
[----:B------:R-:W-:Y:S01]  /*b910*/  PRMT R19, R100, 0x5410, R99 ;  /* 0x0000541064137816 */ /* 0x000fe20000000063 */
[----:B------:R-:W-:Y:S01]  /*b920*/  @!P6 HFMA2.BF16_V2 R151, -RZ.H0_H0, RZ.H0_H0, -R99.H0_H0 ;  /* 0x200000ffff97e231 */ /* 0x000fe20000340963 */
[----:B------:R-:W-:Y:S01]  /*b930*/  @!P0 PRMT R100, R152, 0x5410, RZ ;  /* 0x0000541098648816 */ /* 0x000fe200000000ff */
[----:B------:R-:W-:Y:S01]  /*b940*/  FMUL.FTZ R27, R3, R75 ;  /* 0x0000004b031b7220 */ /* 0x000fe20000410000 */
[----:B------:R-:W-:Y:S01]  /*b950*/  ISETP.GE.U32.AND P0, PT, R161, R74, PT ;  /* 0x0000004aa100720c */ /* 0x000fe20003f06070 */
[----:B------:R-:W-:Y:S01]  /*b960*/  IMAD.WIDE.U32 R74, R105, -0x326172a9, RZ ;  /* 0xcd9e8d57694a7825 */ /* 0x000fe200078e00ff */
[----:B------:R-:W-:Y:S01]  /*b970*/  @!P6 PRMT R99, R151, 0x5410, RZ ;  /* 0x000054109763e816 */ /* 0x000fe200000000ff */
[----:B------:R-:W-:Y:S01]  /*b980*/  STG.E.U16 [R190.64+0x20], R100 ;  /* 0x00002064be007986 */ /* 0x000fe2000c10151a */
[----:B------:R-:W-:Y:S01]  /*b990*/  ISETP.GE.U32.AND P6, PT, R161, R72, PT ;  /* 0x00000048a100720c */ /* 0x000fe20003fc6070 */
[C---:B------:R-:W-:Y:S01]  /*b9a0*/  FMUL.FTZ R45, R84.reuse, R45 ;  /* 0x0000002d542d7220 */ /* 0x040fe20000410000 */
[----:B------:R-:W-:Y:S01]  /*b9b0*/  SHF.R.U32.HI R72, RZ, 0x10, R200 ;  /* 0x00000010ff487819 */ /* 0x000fe200000116c8 */
[----:B------:R-:W-:Y:S01]  /*b9c0*/  STG.E.U16 [R190.64+0x22], R99 ;  /* 0x00002263be007986 */ /* 0x000fe2000c10151a */
[----:B------:R-:W-:Y:S01]  /*b9d0*/  FMUL.FTZ R48, R84, R48 ;  /* 0x0000003054307220 */ /* 0x000fe20000410000 */
[----:B------:R-:W-:Y:S01]  /*b9e0*/  MUFU.EX2 R124, R179 ;  /* 0x000000b3007c7308 */ /* 0x000fe20000000800 */
[----:B-----5:R-:W-:Y:S01]  /*b9f0*/  F2FP.BF16.PACK_AB R98, R80, R81 ;  /* 0x000000515062723e */ /* 0x020fe200000010ff */
[----:B------:R-:W-:Y:S01]  /*ba00*/  FMUL.FTZ R49, R84, R49 ;  /* 0x0000003154317220 */ /* 0x000fe20000410000 */
[----:B------:R-:W-:Y:S01]  /*ba10*/  LOP3.LUT R72, R72, 0xff, RZ, 0xc0, !PT ;  /* 0x000000ff48487812 */ /* 0x000fe200078ec0ff */
[----:B------:R-:W-:Y:S01]  /*ba20*/  FMUL.FTZ R52, R84, R52 ;  /* 0x0000003454347220 */ /* 0x000fe20000410000 */
[----:B------:R-:W-:Y:S01]  /*ba30*/  PRMT R23, R98, 0x7632, R23 ;  /* 0x0000763262177816 */ /* 0x000fe20000000017 */
[----:B------:R-:W-:Y:S01]  /*ba40*/  @!P2 HFMA2.BF16_V2 R150, -RZ.H0_H0, RZ.H0_H0, -R98.H0_H0 ;  /* 0x200000ffff96a231 */ /* 0x000fe20000340962 */
[C---:B------:R-:W-:Y:S02]  /*ba50*/  FMUL.FTZ R53, R84.reuse, R53 ;  /* 0x0000003554357220 */ /* 0x040fe40000410000 */
[C---:B------:R-:W-:Y:S01]  /*ba60*/  FMUL.FTZ R56, R84.reuse, R56 ;  /* 0x0000003854387220 */ /* 0x040fe20000410000 */
[----:B------:R-:W-:Y:S01]  /*ba70*/  @!P1 HFMA2.BF16_V2 R149, -RZ.H0_H0, RZ.H0_H0, -R23.H0_H0 ;  /* 0x200000ffff959231 */ /* 0x000fe20000340917 */
        /* <DEDUP_REMOVED lines=9> */
[----:B------:R-:W-:Y:S01]  /*bb10*/  FADD.FTZ R84, R206, R73 ;  /* 0x00000049ce547221 */ /* 0x000fe20000010000 */
[----:B------:R-:W-:Y:S01]  /*bb20*/  LOP3.LUT R73, R75, UR16, R184, 0x96, !PT ;  /* 0x000000104b497c12 */ /* 0x000fe2000f8e96b8 */
[----:B------:R-:W-:Y:S02]  /*bb30*/  FMUL.FTZ R35, R3, R83 ;  /* 0x0000005303237220 */ /* 0x000fe40000410000 */
[----:B------:R-:W-:Y:S01]  /*bb40*/  FADD.FTZ R83, R119, R18 ;  /* 0x0000001277537221 */ /* 0x000fe20000010000 */
[----:B------:R-:W-:Y:S01]  /*bb50*/  PRMT R18, R98, 0x5410, R23 ;  /* 0x0000541062127816 */ /* 0x000fe20000000017 */
[----:B------:R-:W-:Y:S01]  /*bb60*/  FMUL.FTZ R30, R3, R78 ;  /* 0x0000004e031e7220 */ /* 0x000fe20000410000 */
[----:B------:R-:W-:Y:S01]  /*bb70*/  @!P2 PRMT R98, R150, 0x5410, RZ ;  /* 0x000054109662a816 */ /* 0x000fe200000000ff */
[----:B------:R-:W-:Y:S01]  /*bb80*/  FADD.FTZ R83, R118, R83 ;  /* 0x0000005376537221 */ /* 0x000fe20000010000 */
[----:B------:R-:W-:Y:S01]  /*bb90*/  ISETP.GE.U32.AND P2, PT, R161, R72, PT ;  /* 0x00000048a100720c */ /* 0x000fe20003f46070 */
[C---:B------:R-:W-:Y:S01]  /*bba0*/  FMUL.FTZ R31, R3.reuse, R79 ;  /* 0x0000004f031f7220 */ /* 0x040fe20000410000 */
[----:B------:R-:W-:Y:S01]  /*bbb0*/  SHF.R.U32.HI R72, RZ, 0x18, R200 ;  /* 0x00000018ff487819 */ /* 0x000fe200000116c8 */
[----:B------:R-:W-:Y:S01]  /*bbc0*/  FMUL.FTZ R34, R3, R82 ;  /* 0x0000005203227220 */ /* 0x000fe20000410000 */
[----:B------:R-:W-:Y:S01]  /*bbd0*/  @!P1 PRMT R23, R149, 0x5410, RZ ;  /* 0x0000541095179816 */ /* 0x000fe200000000ff */
[----:B------:R-:W-:Y:S01]  /*bbe0*/  FMUL.FTZ R38, R3, R38 ;  /* 0x0000002603267220 */ /* 0x000fe20000410000 */
[----:B------:R-:W-:Y:S01]  /*bbf0*/  ISETP.GE.U32.AND P1, PT, R161, R72, PT ;  /* 0x00000048a100720c */ /* 0x000fe20003f26070 */
[----:B------:R-:W-:Y:S01]  /*bc00*/  FMUL.FTZ R39, R3, R39 ;  /* 0x0000002703277220 */ /* 0x000fe20000410000 */
[----:B------:R-:W-:Y:S01]  /*bc10*/  LOP3.LUT R72, R203, UR14, R74, 0x96, !PT ;  /* 0x0000000ecb487c12 */ /* 0x000fe2000f8e964a */
[----:B------:R-:W-:Y:S01]  /*bc20*/  IMAD.WIDE.U32 R74, R73, -0x2daee0ad, RZ ;  /* 0xd2511f53494a7825 */ /* 0x000fe200078e00ff */
[----:B------:R2:W-:Y:S03]  /*bc30*/  STG.E.U16 [R192.64+0x22], R23 ;  /* 0x00002217c0007986 */ /* 0x0005e6000c10151a */
[----:B------:R-:W-:Y:S01]  /*bc40*/  IMAD.WIDE.U32 R78, R72, -0x2daee0ad, RZ ;  /* 0xd2511f53484e7825 */ /* 0x000fe200078e00ff */
[----:B------:R-:W-:Y:S01]  /*bc50*/  LOP3.LUT R73, R75, UR13, R182, 0x96, !PT ;  /* 0x0000000d4b497c12 */ /* 0x000fe2000f8e96b6 */
[----:B------:R-:W-:Y:S02]  /*bc60*/  STG.E.U16 [R192.64+0x20], R98 ;  /* 0x00002062c0007986 */ /* 0x000fe4000c10151a */
[----:B------:R-:W-:Y:S01]  /*bc70*/  FMUL.FTZ R42, R3, R42 ;  /* 0x0000002a032a7220 */ /* 0x000fe20000410000 */
[----:B------:R-:W-:Y:S01]  /*bc80*/  LOP3.LUT R72, R79, UR11, R74, 0x96, !PT ;  /* 0x0000000b4f487c12 */ /* 0x000fe2000f8e964a */
[----:B------:R-:W-:Y:S04]  /*bc90*/  IMAD.WIDE.U32 R118, R73, -0x326172a9, RZ ;  /* 0xcd9e8d5749767825 */ /* 0x000fe800078e00ff */
[----:B------:R-:W-:Y:S01]  /*bca0*/  IMAD.WIDE.U32 R74, R72, -0x326172a9, RZ ;  /* 0xcd9e8d57484a7825 */ /* 0x000fe200078e00ff */
[----:B------:R-:W-:Y:S02]  /*bcb0*/  LOP3.LUT R202, R119, UR12, R202, 0x96, !PT ;  /* 0x0000000c77ca7c12 */ /* 0x000fe4000f8e96ca */
[----:B------:R-:W-:Y:S01]  /*bcc0*/  LOP3.LUT R72, R205, UR17, R194, 0x96, !PT ;  /* 0x00000011cd487c12 */ /* 0x000fe2000f8e96c2 */
[----:B------:R-:W-:Y:S01]  /*bcd0*/  FMUL.FTZ R43, R3, R43 ;  /* 0x0000002b032b7220 */ /* 0x000fe20000410000 */
[----:B------:R-:W-:Y:S01]  /*bce0*/  LOP3.LUT R118, R75, UR10, R118, 0x96, !PT ;  /* 0x0000000a4b767c12 */ /* 0x000fe2000f8e9676 */
[----:B------:R-:W-:Y:S01]  /*bcf0*/  IMAD.WIDE.U32 R76, R202, -0x2daee0ad, RZ ;  /* 0xd2511f53ca4c7825 */ /* 0x000fe200078e00ff */
[----:B------:R-:W-:Y:S02]  /*bd00*/  LOP3.LUT R73, R72, 0xffff, RZ, 0xc0, !PT ;  /* 0x0000ffff48497812 */ /* 0x000fe400078ec0ff */
[----:B------:R-:W-:Y:S01]  /*bd10*/  LOP3.LUT R75, R204, 0xff, RZ, 0xc0, !PT ;  /* 0x000000ffcc4b7812 */ /* 0x000fe200078ec0ff */
[----:B------:R-:W-:Y:S01]  /*bd20*/  IMAD.WIDE.U32 R118, R118, -0x2daee0ad, RZ ;  /* 0xd2511f5376767825 */ /* 0x000fe200078e00ff */
[----:B------:R-:W-:Y:S02]  /*bd30*/  LOP3.LUT R202, R77, UR9, R78, 0x96, !PT ;  /* 0x000000094dca7c12 */ /* 0x000fe4000f8e964e */
[----:B------:R-:W-:Y:S01]  /*bd40*/  LOP3.LUT R77, R72, 0xff, RZ, 0xc0, !PT ;  /* 0x000000ff484d7812 */ /* 0x000fe200078ec0ff */
[----:B------:R-:W-:Y:S01]  /*bd50*/  FMUL.FTZ R46, R3, R46 ;  /* 0x0000002e032e7220 */ /* 0x000fe20000410000 */
[----:B------:R-:W-:Y:S01]  /*bd60*/  LOP3.LUT R82, R119, UR7, R76, 0x96, !PT ;  /* 0x0000000777527c12 */ /* 0x000fe2000f8e964c */
[----:B------:R-:W-:Y:S01]  /*bd70*/  IMAD.WIDE.U32 R202, R202, -0x326172a9, RZ ;  /* 0xcd9e8d57caca7825 */ /* 0x000fe200078e00ff */
[----:B------:R-:W-:Y:S03]  /*bd80*/  LOP3.LUT R119, R200, 0xffff, RZ, 0xc0, !PT ;  /* 0x0000ffffc8777812 */ /* 0x000fe600078ec0ff */
[----:B------:R-:W-:Y:S01]  /*bd90*/  FMUL.FTZ R47, R3, R47 ;  /* 0x0000002f032f7220 */ /* 0x000fe20000410000 */
[----:B------:R-:W-:Y:S01]  /*bda0*/  LOP3.LUT R194, R203, UR8, R74, 0x96, !PT ;  /* 0x00000008cbc27c12 */ /* 0x000fe2000f8e964a */
[C---:B------:R-:W-:Y:S01]  /*bdb0*/  FMUL.FTZ R50, R3.reuse, R50 ;  /* 0x0000003203327220 */ /* 0x040fe20000410000 */
[----:B------:R-:W-:Y:S01]  /*bdc0*/  SHF.R.U32.HI R74, RZ, 0x8, R73 ;  /* 0x00000008ff4a7819 */ /* 0x000fe20000011649 */
[C---:B------:R-:W-:Y:S01]  /*bdd0*/  FMUL.FTZ R51, R3.reuse, R51 ;  /* 0x0000003303337220 */ /* 0x040fe20000410000 */
[----:B------:R-:W-:Y:S01]  /*bde0*/  SHF.R.U32.HI R73, RZ, 0x10, R72 ;  /* 0x00000010ff497819 */ /* 0x000fe20000011648 */
[----:B------:R-:W-:Y:S01]  /*bdf0*/  FMUL.FTZ R54, R3, R54 ;  /* 0x0000003603367220 */ /* 0x000fe20000410000 */
[----:B------:R-:W-:Y:S01]  /*be00*/  PRMT R77, R77, 0x5410, R74 ;  /* 0x000054104d4d7816 */ /* 0x000fe2000000004a */
[C---:B------:R-:W-:Y:S01]  /*be10*/  FMUL.FTZ R55, R3.reuse, R55 ;  /* 0x0000003703377220 */ /* 0x040fe20000410000 */
[----:B------:R-:W-:Y:S01]  /*be20*/  LOP3.LUT R74, R204, 0xffff, RZ, 0xc0, !PT ;  /* 0x0000ffffcc4a7812 */ /* 0x000fe200078ec0ff */
[C---:B------:R-:W-:Y:S01]  /*be30*/  FMUL.FTZ R58, R3.reuse, R58 ;  /* 0x0000003a033a7220 */ /* 0x040fe20000410000 */
[----:B------:R-:W-:Y:S01]  /*be40*/  SHF.R.U32.HI R72, RZ, 0x18, R72 ;  /* 0x00000018ff487819 */ /* 0x000fe20000011648 */
[C---:B------:R-:W-:Y:S01]  /*be50*/  FMUL.FTZ R59, R3.reuse, R59 ;  /* 0x0000003b033b7220 */ /* 0x040fe20000410000 */
[----:B------:R-:W-:Y:S01]  /*be60*/  SHF.R.U32.HI R74, RZ, 0x8, R74 ;  /* 0x00000008ff4a7819 */ /* 0x000fe2000001164a */
[----:B------:R-:W-:Y:S01]  /*be70*/  FMUL.FTZ R62, R3, R62 ;  /* 0x0000003e033e7220 */ /* 0x000fe20000410000 */
[----:B------:R-:W-:Y:S01]  /*be80*/  LOP3.LUT R73, R73, 0xff, RZ, 0xc0, !PT ;  /* 0x000000ff49497812 */ /* 0x000fe200078ec0ff */
[----:B------:R-:W-:Y:S01]  /*be90*/  FMUL.FTZ R63, R3, R63 ;  /* 0x0000003f033f7220 */ /* 0x000fe20000410000 */
[----:B------:R-:W-:Y:S01]  /*bea0*/  PRMT R75, R75, 0x5410, R74 ;  /* 0x000054104b4b7816 */ /* 0x000fe2000000004a */
[C---:B------:R-:W-:Y:S01]  /*beb0*/  FMUL.FTZ R66, R3.reuse, R66 ;  /* 0x0000004203427220 */ /* 0x040fe20000410000 */
[--C-:B------:R-:W-:Y:S01]  /*bec0*/  SHF.R.U32.HI R74, RZ, 0x10, R204.reuse ;  /* 0x00000010ff4a7819 */ /* 0x100fe200000116cc */
[----:B------:R-:W-:Y:S01]  /*bed0*/  FMUL.FTZ R67, R3, R67 ;  /* 0x0000004303437220 */ /* 0x000fe20000410000 */
[----:B------:R-:W-:Y:S01]  /*bee0*/  SHF.R.U32.HI R204, RZ, 0x18, R204 ;  /* 0x00000018ffcc7819 */ /* 0x000fe200000116cc */
[----:B------:R-:W-:Y:S01]  /*bef0*/  FADD.FTZ R84, R195, R84 ;  /* 0x00000054c3547221 */ /* 0x000fe20000010000 */
[----:B------:R-:W-:Y:S01]  /*bf00*/  PRMT R73, R73, 0x5410, R72 ;  /* 0x0000541049497816 */ /* 0x000fe20000000048 */
[--C-:B------:R-:W-:Y:S01]  /*bf10*/  HSET2.LE.AND R72, R77, R178.reuse, PT ;  /* 0x000000b24d487233 */ /* 0x100fe20003803000 */
[----:B------:R-:W-:Y:S01]  /*bf20*/  LOP3.LUT R77, R74, 0xff, RZ, 0xc0, !PT ;  /* 0x000000ff4a4d7812 */ /* 0x000fe200078ec0ff */
[--C-:B------:R-:W-:Y:S01]  /*bf30*/  HSET2.LE.AND R74, R75, R178.reuse, PT ;  /* 0x000000b24b4a7233 */ /* 0x100fe20003803000 */
[----:B------:R-:W-:Y:S01]  /*bf40*/  SHF.R.U32.HI R195, RZ, 0x10, R200 ;  /* 0x00000010ffc37819 */ /* 0x000fe200000116c8 */
[--C-:B------:R-:W-:Y:S01]  /*bf50*/  HSET2.LE.AND R73, R73, R178.reuse, PT ;  /* 0x000000b249497233 */ /* 0x100fe20003803000 */
[----:B------:R-:W-:Y:S01]  /*bf60*/  PRMT R75, R77, 0x5410, R204 ;  /* 0x000054104d4b7816 */ /* 0x000fe200000000cc */
[C---:B------:R-:W-:Y:S01]  /*bf70*/  FMUL.FTZ R70, R3.reuse, R70 ;  /* 0x0000004603467220 */ /* 0x040fe20000410000 */
[----:B------:R-:W5:Y:S01]  /*bf80*/  LDSM.16.MT88.4 R76, [R120+0x6000] ;  /* 0x00600000784c783b */ /* 0x000f620000004200 */
[----:B------:R-:W-:Y:S01]  /*bf90*/  LOP3.LUT R72, R72, R95, RZ, 0xc0, !PT ;  /* 0x0000005f48487212 */ /* 0x000fe200078ec0ff */
[----:B------:R-:W-:Y:S01]  /*bfa0*/  FMUL.FTZ R71, R3, R71 ;  /* 0x0000004703477220 */ /* 0x000fe20000410000 */
[----:B------:R-:W-:Y:S01]  /*bfb0*/  HSET2.LE.AND R75, R75, R178, PT ;  /* 0x000000b24b4b7233 */ /* 0x000fe20003803000 */
[----:B------:R-:W-:Y:S01]  /*bfc0*/  LOP3.LUT R73, R73, R90, RZ, 0xc0, !PT ;  /* 0x0000005a49497212 */ /* 0x000fe200078ec0ff */
[----:B------:R-:W-:Y:S01]  /*bfd0*/  MUFU.EX2 R95, R104 ;  /* 0x00000068005f7308 */ /* 0x000fe20000000800 */
[----:B------:R-:W-:Y:S01]  /*bfe0*/  LOP3.LUT R74, R74, R101, RZ, 0xc0, !PT ;  /* 0x000000654a4a7212 */ /* 0x000fe200078ec0ff */
[----:B------:R-:W-:Y:S01]  /*bff0*/  FADD.FTZ R196, R196, R83 ;  /* 0x00000053c4c47221 */ /* 0x000fe20000010000 */
[----:B------:R-:W-:Y:S01]  /*c000*/  LOP3.LUT R75, R75, R22, RZ, 0xc0, !PT ;  /* 0x000000164b4b7212 */ /* 0x000fe200078ec0ff */
[----:B------:R-:W-:Y:S01]  /*c010*/  IMAD.MOV.U32 R85, RZ, RZ, R0 ;  /* 0x000000ffff557224 */ /* 0x000fe200078e0000 */
[----:B------:R-:W-:Y:S01]  /*c020*/  SHF.R.U32.HI R22, RZ, 0x18, R200 ;  /* 0x00000018ff167819 */ /* 0x000fe200000116c8 */
[----:B------:R-:W-:Y:S01]  /*c030*/  IMAD.WIDE.U32 R200, R82, -0x326172a9, RZ ;  /* 0xcd9e8d5752c87825 */ /* 0x000fe200078e00ff */
[----:B------:R-:W-:Y:S02]  /*c040*/  SHF.R.U32.HI R82, RZ, 0x8, R119 ;  /* 0x00000008ff527819 */ /* 0x000fe40000011677 */
[----:B-1----:R-:W-:Y:S01]  /*c050*/  LOP3.LUT R91, R195, 0xff, RZ, 0xc0, !PT ;  /* 0x000000ffc35b7812 */ /* 0x002fe200078ec0ff */
[----:B------:R1:W1:Y:S01]  /*c060*/  MUFU.EX2 R90, R181 ;  /* 0x000000b5005a7308 */ /* 0x0002620000000800 */
[----:B------:R-:W-:Y:S01]  /*c070*/  PRMT R197, R197, 0x5410, R82 ;  /* 0x00005410c5c57816 */ /* 0x000fe20000000052 */
[----:B------:R-:W-:Y:S01]  /*c080*/  FADD.FTZ R125, R125, R196 ;  /* 0x000000c47d7d7221 */ /* 0x000fe20000010000 */
[----:B------:R-:W-:Y:S01]  /*c090*/  PRMT R91, R91, 0x5410, R22 ;  /* 0x000054105b5b7816 */ /* 0x000fe20000000016 */
[----:B------:R-:W-:Y:S01]  /*c0a0*/  IMAD.WIDE.U32 R194, R194, -0x2daee0ad, RZ ;  /* 0xd2511f53c2c27825 */ /* 0x000fe200078e00ff */
[C---:B---3--:R-:W-:Y:S02]  /*c0b0*/  LOP3.LUT R93, R200.reuse, 0xffff, RZ, 0xc0, !PT ;  /* 0x0000ffffc85d7812 */ /* 0x048fe400078ec0ff */
[----:B------:R-:W-:Y:S01]  /*c0c0*/  LOP3.LUT R101, R201, UR17, R202, 0x96, !PT ;  /* 0x00000011c9657c12 */ /* 0x000fe2000f8e96ca */
[----:B------:R-:W-:Y:S01]  /*c0d0*/  IMAD.MOV.U32 R3, RZ, RZ, R2 ;  /* 0x000000ffff037224 */ /* 0x000fe200078e0002 */
[----:B----4-:R-:W-:Y:S01]  /*c0e0*/  SHF.R.U32.HI R92, RZ, 0x8, R93 ;  /* 0x00000008ff5c7819 */ /* 0x010fe2000001165d */
[----:B------:R-:W3:Y:S01]  /*c0f0*/  MUFU.EX2 R119, R117 ;  /* 0x0000007500777308 */ /* 0x000ee20000000800 */
[----:B------:R-:W-:Y:S02]  /*c100*/  LOP3.LUT R97, R195, UR18, R118, 0x96, !PT ;  /* 0x00000012c3617c12 */ /* 0x000fe4000f8e9676 */
[----:B------:R-:W-:Y:S02]  /*c110*/  LOP3.LUT R202, R201, UR17, R202, 0x96, !PT ;  /* 0x00000011c9ca7c12 */ /* 0x000fe4000f8e96ca */
[----:B------:R-:W-:Y:S02]  /*c120*/  LOP3.LUT R199, R200, 0xff, RZ, 0xc0, !PT ;  /* 0x000000ffc8c77812 */ /* 0x000fe400078ec0ff */
[----:B------:R-:W-:Y:S02]  /*c130*/  LOP3.LUT R118, R195, UR18, R118, 0x96, !PT ;  /* 0x00000012c3767c12 */ /* 0x000fe4000f8e9676 */
[----:B------:R-:W-:Y:S01]  /*c140*/  PRMT R199, R199, 0x5410, R92 ;  /* 0x00005410c7c77816 */ /* 0x000fe2000000005c */
[----:B------:R4:W4:Y:S01]  /*c150*/  MUFU.EX2 R196, R129 ;  /* 0x0000008100c47308 */ /* 0x0009220000000800 */
[----:B------:R-:W-:Y:S02]  /*c160*/  SHF.R.U32.HI R92, RZ, 0x10, R202 ;  /* 0x00000010ff5c7819 */ /* 0x000fe400000116ca */
[----:B--2---:R-:W-:Y:S01]  /*c170*/  SHF.R.U32.HI R23, RZ, 0x18, R118 ;  /* 0x00000018ff177819 */ /* 0x004fe20000011676 */
[----:B-1----:R-:W-:Y:S01]  /*c180*/  FADD.FTZ R181, R81, R84 ;  /* 0x0000005451b57221 */ /* 0x002fe20000010000 */
[C---:B-----5:R-:W-:Y:S01]  /*c190*/  HMMA.16816.F32.BF16 R24, R72.reuse, R76, R24 ;  /* 0x0000004c4818723c */ /* 0x060fe20000041818 */
[----:B------:R-:W-:Y:S02]  /*c1a0*/  F2FP.BF16.PACK_AB R105, R95, R90 ;  /* 0x0000005a5f69723e */ /* 0x000fe400000010ff */
[----:B------:R-:W-:Y:S01]  /*c1b0*/  FADD.FTZ R181, R80, R181 ;  /* 0x000000b550b57221 */ /* 0x000fe20000010000 */
[----:B------:R-:W-:Y:S01]  /*c1c0*/  LOP3.LUT R92, R92, 0xff, RZ, 0xc0, !PT ;  /* 0x000000ff5c5c7812 */ /* 0x000fe200078ec0ff */
[----:B------:R-:W-:Y:S01]  /*c1d0*/  LDSM.16.MT88.4 R80, [R86+0x6400] ;  /* 0x006400005650783b */ /* 0x000fe20000004200 */
[----:B------:R-:W-:Y:S01]  /*c1e0*/  @!P0 HFMA2.BF16_V2 R147, -RZ.H0_H0, RZ.H0_H0, -R105.H0_H0 ;  /* 0x200000ffff938231 */ /* 0x000fe20000340969 */
[C---:B------:R-:W-:Y:S01]  /*c1f0*/  PRMT R104, R105.reuse, 0x7632, R104 ;  /* 0x0000763269687816 */ /* 0x040fe20000000068 */
[C---:B------:R-:W-:Y:S01]  /*c200*/  HMMA.16816.F32.BF16 R28, R72.reuse, R78, R28 ;  /* 0x0000004e481c723c */ /* 0x040fe2000004181c */
[----:B------:R-:W-:Y:S03]  /*c210*/  SHF.R.U32.HI R22, RZ, 0x10, R198 ;  /* 0x00000010ff167819 */ /* 0x000fe600000116c6 */
[----:B------:R-:W-:Y:S01]  /*c220*/  PRMT R84, R105, 0x5410, R104 ;  /* 0x0000541069547816 */ /* 0x000fe20000000068 */
[----:B------:R-:W1:Y:S01]  /*c230*/  LDSM.16.MT88.4 R76, [R86+0x6000] ;  /* 0x00600000564c783b */ /* 0x000e620000004200 */
[----:B------:R-:W-:Y:S01]  /*c240*/  @!P0 PRMT R105, R147, 0x5410, RZ ;  /* 0x0000541093698816 */ /* 0x000fe200000000ff */
[----:B------:R-:W-:Y:S01]  /*c250*/  @!P6 HFMA2.BF16_V2 R148, -RZ.H0_H0, RZ.H0_H0, -R104.H0_H0 ;  /* 0x200000ffff94e231 */ /* 0x000fe20000340968 */
[C---:B---3--:R-:W-:Y:S01]  /*c260*/  F2FP.BF16.PACK_AB R117, R119.reuse, R124 ;  /* 0x0000007c7775723e */ /* 0x048fe200000010ff */
[----:B------:R-:W-:Y:S03]  /*c270*/  FADD.FTZ R124, R124, R181 ;  /* 0x000000b57c7c7221 */ /* 0x000fe60000010000 */
[----:B------:R-:W-:Y:S01]  /*c280*/  @!P6 PRMT R104, R148, 0x5410, RZ ;  /* 0x000054109468e816 */ /* 0x000fe200000000ff */
[----:B------:R-:W-:Y:S01]  /*c290*/  STG.E.U16 [R190.64+0x30], R105 ;  /* 0x00003069be007986 */ /* 0x000fe2000c10151a */
[----:B------:R-:W-:Y:S01]  /*c2a0*/  @!P2 HFMA2.BF16_V2 R146, -RZ.H0_H0, RZ.H0_H0, -R117.H0_H0 ;  /* 0x200000ffff92a231 */ /* 0x000fe20000340975 */
[----:B----4-:R-:W-:Y:S01]  /*c2b0*/  SHF.R.U32.HI R129, RZ, 0x18, R200 ;  /* 0x00000018ff817819 */ /* 0x010fe200000116c8 */
[----:B------:R-:W-:Y:S01]  /*c2c0*/  FADD.FTZ R119, R119, R124 ;  /* 0x0000007c77777221 */ /* 0x000fe20000010000 */
[----:B------:R-:W-:Y:S01]  /*c2d0*/  STG.E.U16 [R190.64+0x32], R104 ;  /* 0x00003268be007986 */ /* 0x000fe2000c10151a */
[----:B------:R-:W-:Y:S01]  /*c2e0*/  MUFU.EX2 R124, R102 ;  /* 0x00000066007c7308 */ /* 0x000fe20000000800 */
[----:B------:R-:W-:Y:S02]  /*c2f0*/  LOP3.LUT R22, R22, 0xff, RZ, 0xc0, !PT ;  /* 0x000000ff16167812 */ /* 0x000fe400078ec0ff */
[----:B------:R-:W-:Y:S02]  /*c300*/  SHF.R.U32.HI R94, RZ, 0x10, R200 ;  /* 0x00000010ff5e7819 */ /* 0x000fe400000116c8 */
[----:B------:R-:W-:Y:S02]  /*c310*/  SHF.R.U32.HI R203, RZ, 0x10, R194 ;  /* 0x00000010ffcb7819 */ /* 0x000fe400000116c2 */
[----:B------:R-:W-:Y:S02]  /*c320*/  LOP3.LUT R94, R94, 0xff, RZ, 0xc0, !PT ;  /* 0x000000ff5e5e7812 */ /* 0x000fe400078ec0ff */
[----:B------:R-:W-:Y:S01]  /*c330*/  LOP3.LUT R203, R203, 0xff, RZ, 0xc0, !PT ;  /* 0x000000ffcbcb7812 */ /* 0x000fe200078ec0ff */
        /* <DEDUP_REMOVED lines=14> */
[----:B------:R-:W-:Y:S03]  /*c420*/  HMMA.16816.F32.BF16 R68, R72, R78, R68 ;  /* 0x0000004e4844723c */ /* 0x000fe60000041844 */
[----:B------:R-:W-:Y:S02]  /*c430*/  ISETP.GE.U32.AND P0, PT, R161, R76, PT ;  /* 0x0000004ca100720c */ /* 0x000fe40003f06070 */
[----:B------:R-:W1:Y:S02]  /*c440*/  LDSM.16.MT88.4 R76, [R120+0x6400] ;  /* 0x00640000784c783b */ /* 0x000e640000004200 */
[C---:B------:R-:W-:Y:S02]  /*c450*/  LOP3.LUT R72, R198.reuse, 0xffff, RZ, 0xc0, !PT ;  /* 0x0000ffffc6487812 */ /* 0x040fe400078ec0ff */
[----:B------:R-:W-:Y:S03]  /*c460*/  LOP3.LUT R73, R198, 0xff, RZ, 0xc0, !PT ;  /* 0x000000ffc6497812 */ /* 0x000fe600078ec0ff */
[----:B------:R-:W-:Y:S02]  /*c470*/  SHF.R.U32.HI R72, RZ, 0x8, R72 ;  /* 0x00000008ff487819 */ /* 0x000fe40000011648 */
[----:B------:R-:W-:Y:S02]  /*c480*/  SHF.R.U32.HI R75, RZ, 0x18, R198 ;  /* 0x00000018ff4b7819 */ /* 0x000fe400000116c6 */
[----:B------:R-:W-:Y:S01]  /*c490*/  PRMT R73, R73, 0x5410, R72 ;  /* 0x0000541049497816 */ /* 0x000fe20000000048 */
[----:B------:R2:W-:Y:S01]  /*c4a0*/  MUFU.EX2 R198, R126 ;  /* 0x0000007e00c67308 */ /* 0x0005e20000000800 */
[----:B------:R-:W-:Y:S02]  /*c4b0*/  PRMT R75, R22, 0x5410, R75 ;  /* 0x00005410164b7816 */ /* 0x000fe4000000004b */
[----:B------:R-:W-:Y:S01]  /*c4c0*/  SHF.R.U32.HI R74, RZ, 0x10, R101 ;  /* 0x00000010ff4a7819 */ /* 0x000fe20000011665 */
[--C-:B------:R-:W-:Y:S01]  /*c4d0*/  HSET2.LE.AND R72, R73, R178.reuse, PT ;  /* 0x000000b249487233 */ /* 0x100fe20003803000 */
[----:B------:R-:W-:Y:S01]  /*c4e0*/  PRMT R22, R117, 0x7632, R22 ;  /* 0x0000763275167816 */ /* 0x000fe20000000016 */
[--C-:B------:R-:W-:Y:S01]  /*c4f0*/  HSET2.LE.AND R73, R75, R178.reuse, PT ;  /* 0x000000b24b497233 */ /* 0x100fe20003803000 */
[----:B------:R-:W-:Y:S01]  /*c500*/  LOP3.LUT R74, R74, 0xff, RZ, 0xc0, !PT ;  /* 0x000000ff4a4a7812 */ /* 0x000fe200078ec0ff */
[----:B------:R-:W-:Y:S01]  /*c510*/  HSET2.LE.AND R75, R197, R178, PT ;  /* 0x000000b2c54b7233 */ /* 0x000fe20003803000 */
[----:B------:R-:W-:Y:S01]  /*c520*/  LOP3.LUT R72, R72, R19, RZ, 0xc0, !PT ;  /* 0x0000001348487212 */ /* 0x000fe200078ec0ff */
[----:B------:R-:W-:Y:S01]  /*c530*/  @!P1 HFMA2.BF16_V2 R145, -RZ.H0_H0, RZ.H0_H0, -R22.H0_H0 ;  /* 0x200000ffff919231 */ /* 0x000fe20000340916 */
[----:B------:R-:W-:Y:S01]  /*c540*/  LOP3.LUT R73, R73, R18, RZ, 0xc0, !PT ;  /* 0x0000001249497212 */ /* 0x000fe200078ec0ff */
[----:B------:R-:W-:Y:S01]  /*c550*/  HSET2.LE.AND R18, R91, R178, PT ;  /* 0x000000b25b127233 */ /* 0x000fe20003803000 */
[----:B------:R-:W-:Y:S01]  /*c560*/  ISETP.GE.U32.AND P6, PT, R161, R74, PT ;  /* 0x0000004aa100720c */ /* 0x000fe20003fc6070 */
[----:B------:R-:W-:Y:S01]  /*c570*/  MUFU.EX2 R197, R114 ;  /* 0x0000007200c57308 */ /* 0x000fe20000000800 */
[----:B------:R-:W-:Y:S01]  /*c580*/  LOP3.LUT R74, R75, R84, RZ, 0xc0, !PT ;  /* 0x000000544b4a7212 */ /* 0x000fe200078ec0ff */
[----:B------:R-:W-:Y:S01]  /*c590*/  FADD.FTZ R84, R90, R125 ;  /* 0x0000007d5a547221 */ /* 0x000fe20000010000 */
[----:B------:R-:W-:Y:S01]  /*c5a0*/  PRMT R75, R117, 0x5410, R22 ;  /* 0x00005410754b7816 */ /* 0x000fe20000000016 */
[----:B------:R-:W3:Y:S01]  /*c5b0*/  LDSM.16.MT88.4 R88, [R120+0x7400] ;  /* 0x007400007858783b */ /* 0x000ee20000004200 */
[----:B------:R-:W-:Y:S01]  /*c5c0*/  LOP3.LUT R19, R101, 0xffff, RZ, 0xc0, !PT ;  /* 0x0000ffff65137812 */ /* 0x000fe200078ec0ff */
[----:B------:R-:W-:Y:S01]  /*c5d0*/  FADD.FTZ R181, R95, R84 ;  /* 0x000000545fb57221 */ /* 0x000fe20000010000 */
[----:B------:R-:W-:Y:S02]  /*c5e0*/  LOP3.LUT R75, R18, R75, RZ, 0xc0, !PT ;  /* 0x0000004b124b7212 */ /* 0x000fe400078ec0ff */
[----:B------:R-:W-:Y:S01]  /*c5f0*/  @!P1 PRMT R22, R145, 0x5410, RZ ;  /* 0x0000541091169816 */ /* 0x000fe200000000ff */
[----:B------:R-:W4:Y:S01]  /*c600*/  MUFU.EX2 R125, R113 ;  /* 0x00000071007d7308 */ /* 0x000f220000000800 */
[----:B------:R-:W-:Y:S02]  /*c610*/  @!P2 PRMT R117, R146, 0x5410, RZ ;  /* 0x000054109275a816 */ /* 0x000fe400000000ff */
[----:B------:R-:W-:Y:S01]  /*c620*/  SHF.R.U32.HI R19, RZ, 0x8, R19 ;  /* 0x00000008ff137819 */ /* 0x000fe20000011613 */
[C---:B-1----:R-:W-:Y:S01]  /*c630*/  HMMA.16816.F32.BF16 R24, R72.reuse, R76, R24 ;  /* 0x0000004c4818723c */ /* 0x042fe20000041818 */
[----:B------:R-:W-:Y:S01]  /*c640*/  STG.E.U16 [R192.64+0x32], R22 ;  /* 0x00003216c0007986 */ /* 0x000fe2000c10151a */
[----:B--2---:R-:W-:Y:S02]  /*c650*/  SHF.R.U32.HI R126, RZ, 0x18, R200 ;  /* 0x00000018ff7e7819 */ /* 0x004fe400000116c8 */
[----:B------:R-:W-:Y:S01]  /*c660*/  LOP3.LUT R18, R19, 0xffff, RZ, 0xc0, !PT ;  /* 0x0000ffff13127812 */ /* 0x000fe200078ec0ff */
[----:B------:R-:W-:Y:S01]  /*c670*/  STG.E.U16 [R192.64+0x30], R117 ;  /* 0x00003075c0007986 */ /* 0x000fe2000c10151a */
[----:B------:R-:W-:Y:S01]  /*c680*/  F2FP.BF16.PACK_AB R19, R179, R196 ;  /* 0x000000c4b313723e */ /* 0x000fe200000010ff */
[----:B------:R-:W-:Y:S01]  /*c690*/  FADD.FTZ R196, R196, R181 ;  /* 0x000000b5c4c47221 */ /* 0x000fe20000010000 */
[C---:B------:R-:W-:Y:S01]  /*c6a0*/  HMMA.16816.F32.BF16 R28, R72.reuse, R78, R28 ;  /* 0x0000004e481c723c */ /* 0x040fe2000004181c */
[----:B------:R-:W-:Y:S01]  /*c6b0*/  LOP3.LUT R76, R200, 0xff, RZ, 0xc0, !PT ;  /* 0x000000ffc84c7812 */ /* 0x000fe200078ec0ff */
[----:B------:R-:W-:Y:S01]  /*c6c0*/  MUFU.EX2 R181, R110 ;  /* 0x0000006e00b57308 */ /* 0x000fe20000000800 */
[----:B------:R-:W-:Y:S01]  /*c6d0*/  ISETP.GE.U32.AND P2, PT, R161, R18, PT ;  /* 0x00000012a100720c */ /* 0x000fe20003f46070 */
[----:B------:R-:W-:Y:S01]  /*c6e0*/  FADD.FTZ R96, R179, R196 ;  /* 0x000000c4b3607221 */ /* 0x000fe20000010000 */
[----:B------:R-:W-:Y:S01]  /*c6f0*/  ISETP.GE.U32.AND P1, PT, R161, R76, PT ;  /* 0x0000004ca100720c */ /* 0x000fe20003f26070 */
[----:B------:R-:W-:Y:S01]  /*c700*/  @!P0 HFMA2.BF16_V2 R144, -RZ.H0_H0, RZ.H0_H0, -R19.H0_H0 ;  /* 0x200000ffff908231 */ /* 0x000fe20000340913 */
[----:B------:R-:W1:Y:S01]  /*c710*/  LDSM.16.MT88.4 R76, [R86+0x7400] ;  /* 0x00740000564c783b */ /* 0x000e620000004200 */
[C---:B------:R-:W-:Y:S01]  /*c720*/  HMMA.16816.F32.BF16 R32, R72.reuse, R80, R32 ;  /* 0x000000504820723c */ /* 0x040fe20000041820 */
[----:B------:R-:W-:Y:S03]  /*c730*/  PRMT R18, R19, 0x7632, R18 ;  /* 0x0000763213127816 */ /* 0x000fe60000000012 */
[----:B------:R-:W-:Y:S01]  /*c740*/  MUFU.EX2 R179, R111 ;  /* 0x0000006f00b37308 */ /* 0x000fe20000000800 */
[----:B----4-:R-:W-:Y:S01]  /*c750*/  F2FP.BF16.PACK_AB R113, R125, R198 ;  /* 0x000000c67d71723e */ /* 0x010fe200000010ff */
[----:B------:R-:W-:Y:S01]  /*c760*/  FADD.FTZ R198, R198, R119 ;  /* 0x00000077c6c67221 */ /* 0x000fe20000010000 */
[----:B------:R-:W-:Y:S01]  /*c770*/  SHF.R.U32.HI R80, RZ, 0x18, R101 ;  /* 0x00000018ff507819 */ /* 0x000fe20000011665 */
[C---:B------:R-:W-:Y:S01]  /*c780*/  HMMA.16816.F32.BF16 R36, R72.reuse, R82, R36 ;  /* 0x000000524824723c */ /* 0x040fe20000041824 */
[----:B------:R-:W-:Y:S03]  /*c790*/  PRMT R101, R19, 0x5410, R18 ;  /* 0x0000541013657816 */ /* 0x000fe60000000012 */
[----:B------:R-:W-:Y:S01]  /*c7a0*/  @!P0 PRMT R19, R144, 0x5410, RZ ;  /* 0x0000541090138816 */ /* 0x000fe200000000ff */
[----:B------:R-:W-:Y:S01]  /*c7b0*/  @!P2 HFMA2.BF16_V2 R143, -RZ.H0_H0, RZ.H0_H0, -R18.H0_H0 ;  /* 0x200000ffff8fa231 */ /* 0x000fe20000340912 */
[----:B------:R-:W-:Y:S01]  /*c7c0*/  ISETP.GE.U32.AND P0, PT, R161, R80, PT ;  /* 0x00000050a100720c */ /* 0x000fe20003f06070 */
[----:B------:R-:W-:Y:S01]  /*c7d0*/  @!P6 HFMA2.BF16_V2 R140, -RZ.H0_H0, RZ.H0_H0, -R113.H0_H0 ;  /* 0x200000ffff8ce231 */ /* 0x000fe20000340971 */
[C---:B---3--:R-:W-:Y:S01]  /*c7e0*/  HMMA.16816.F32.BF16 R40, R72.reuse, R88, R40 ;  /* 0x000000584828723c */ /* 0x048fe20000041828 */
[----:B------:R-:W2:Y:S01]  /*c7f0*/  LDSM.16.MT88.4 R80, [R120+0x8400] ;  /* 0x008400007850783b */ /* 0x000ea20000004200 */
[----:B------:R-:W-:Y:S02]  /*c800*/  MUFU.EX2 R196, R116 ;  /* 0x0000007400c47308 */ /* 0x000fe40000000800 */
[----:B------:R-:W-:Y:S02]  /*c810*/  @!P2 PRMT R18, R143, 0x5410, RZ ;  /* 0x000054108f12a816 */ /* 0x000fe400000000ff */
[----:B------:R-:W-:Y:S02]  /*c820*/  ISETP.GE.U32.AND P2, PT, R161, R94, PT ;  /* 0x0000005ea100720c */ /* 0x000fe40003f46070 */
[C---:B------:R-:W-:Y:S01]  /*c830*/  HMMA.16816.F32.BF16 R44, R72.reuse, R90, R44 ;  /* 0x0000005a482c723c */ /* 0x040fe2000004182c */
[----:B------:R-:W-:Y:S01]  /*c840*/  LOP3.LUT R88, R202, 0xffff, RZ, 0xc0, !PT ;  /* 0x0000ffffca587812 */ /* 0x000fe200078ec0ff */
[----:B------:R-:W-:Y:S02]  /*c850*/  STG.E.U16 [R190.64+0x40], R19 ;  /* 0x00004013be007986 */ /* 0x000fe4000c10151a */
[----:B------:R-:W-:Y:S02]  /*c860*/  SHF.R.U32.HI R94, RZ, 0x10, R200 ;  /* 0x00000010ff5e7819 */ /* 0x000fe400000116c8 */
[----:B------:R-:W-:Y:S01]  /*c870*/  SHF.R.U32.HI R88, RZ, 0x8, R88 ;  /* 0x00000008ff587819 */ /* 0x000fe20000011658 */
[----:B------:R-:W-:Y:S01]  /*c880*/  STG.E.U16 [R190.64+0x42], R18 ;  /* 0x00004212be007986 */ /* 0x000fe2000c10151a */
[----:B------:R-:W-:Y:S04]  /*c890*/  LOP3.LUT R200, R200, 0xffff, RZ, 0xc0, !PT ;  /* 0x0000ffffc8c87812 */ /* 0x000fe800078ec0ff */
[----:B------:R-:W-:Y:S02]  /*c8a0*/  LOP3.LUT R201, R202, 0xff, RZ, 0xc0, !PT ;  /* 0x000000ffcac97812 */ /* 0x000fe400078ec0ff */
[----:B------:R-:W-:Y:S01]  /*c8b0*/  LOP3.LUT R94, R94, 0xff, RZ, 0xc0, !PT ;  /* 0x000000ff5e5e7812 */ /* 0x000fe200078ec0ff */
[C---:B-1----:R-:W-:Y:S01]  /*c8c0*/  HMMA.16816.F32.BF16 R48, R72.reuse, R76, R48 ;  /* 0x0000004c4830723c */ /* 0x042fe20000041830 */
[----:B------:R-:W-:Y:S02]  /*c8d0*/  PRMT R201, R201, 0x5410, R88 ;  /* 0x00005410c9c97816 */ /* 0x000fe40000000058 */
[----:B------:R-:W1:Y:S01]  /*c8e0*/  LDSM.16.MT88.4 R88, [R86+0x8400] ;  /* 0x008400005658783b */ /* 0x000e620000004200 */
[C---:B------:R-:W-:Y:S02]  /*c8f0*/  PRMT R84, R113.reuse, 0x7632, R84 ;  /* 0x0000763271547816 */ /* 0x040fe40000000054 */
[----:B------:R-:W-:Y:S02]  /*c900*/  PRMT R129, R94, 0x5410, R129 ;  /* 0x000054105e817816 */ /* 0x000fe40000000081 */
[C---:B------:R-:W-:Y:S01]  /*c910*/  HMMA.16816.F32.BF16 R52, R72.reuse, R78, R52 ;  /* 0x0000004e4834723c */ /* 0x040fe20000041834 */
[----:B------:R-:W-:Y:S03]  /*c920*/  PRMT R102, R113, 0x5410, R84 ;  /* 0x0000541071667816 */ /* 0x000fe60000000054 */
[----:B------:R-:W-:Y:S01]  /*c930*/  @!P6 PRMT R113, R140, 0x5410, RZ ;  /* 0x000054108c71e816 */ /* 0x000fe200000000ff */
[----:B------:R-:W-:Y:S01]  /*c940*/  @!P0 HFMA2.BF16_V2 R132, -RZ.H0_H0, RZ.H0_H0, -R84.H0_H0 ;  /* 0x200000ffff848231 */ /* 0x000fe20000340954 */
[----:B------:R-:W-:Y:S01]  /*c950*/  ISETP.GE.U32.AND P6, PT, R161, R126, PT ;  /* 0x0000007ea100720c */ /* 0x000fe20003fc6070 */
[--C-:B------:R-:W-:Y:S01]  /*c960*/  HSET2.LE.AND R79, R199, R178.reuse, PT ;  /* 0x000000b2c74f7233 */ /* 0x100fe20003803000 */
[----:B------:R3:W4:Y:S01]  /*c970*/  MUFU.EX2 R126, R112 ;  /* 0x00000070007e7308 */ /* 0x0007220000000800 */
[----:B------:R-:W-:Y:S01]  /*c980*/  SHF.R.U32.HI R77, RZ, 0x18, R202 ;  /* 0x00000018ff4d7819 */ /* 0x000fe200000116ca */
[C---:B--2---:R-:W-:Y:S01]  /*c990*/  HMMA.16816.F32.BF16 R56, R72.reuse, R80, R56 ;  /* 0x000000504838723c */ /* 0x044fe20000041838 */
[----:B------:R-:W-:Y:S01]  /*c9a0*/  STG.E.U16 [R192.64+0x40], R113 ;  /* 0x00004071c0007986 */ /* 0x000fe2000c10151a */
[----:B------:R-:W-:Y:S02]  /*c9b0*/  @!P0 PRMT R84, R132, 0x5410, RZ ;  /* 0x0000541084548816 */ /* 0x000fe400000000ff */
[----:B------:R-:W-:Y:S02]  /*c9c0*/  PRMT R77, R92, 0x5410, R77 ;  /* 0x000054105c4d7816 */ /* 0x000fe4000000004d */
[----:B------:R-:W2:Y:S01]  /*c9d0*/  LDSM.16.MT88.4 R92, [R120+0x6800] ;  /* 0x00680000785c783b */ /* 0x000ea20000004200 */
[----:B------:R-:W-:Y:S01]  /*c9e0*/  LOP3.LUT R76, R97, 0xff, RZ, 0xc0, !PT ;  /* 0x000000ff614c7812 */ /* 0x000fe200078ec0ff */
[C---:B------:R-:W-:Y:S01]  /*c9f0*/  HMMA.16816.F32.BF16 R60, R72.reuse, R82, R60 ;  /* 0x00000052483c723c */ /* 0x040fe2000004183c */
[----:B------:R-:W-:Y:S03]  /*ca00*/  MUFU.EX2 R199, R108 ;  /* 0x0000006c00c77308 */ /* 0x000fe60000000800 */
[----:B------:R-:W-:Y:S01]  /*ca10*/  HSET2.LE.AND R77, R77, R178, PT ;  /* 0x000000b24d4d7233 */ /* 0x000fe20003803000 */
[----:B------:R-:W-:Y:S01]  /*ca20*/  SHF.R.U32.HI R200, RZ, 0x8, R200 ;  /* 0x00000008ffc87819 */ /* 0x000fe200000116c8 */
[----:B------:R-:W5:Y:S03]  /*ca30*/  LDSM.16.MT88.4 R80, [R86+0x6800] ;  /* 0x006800005650783b */ /* 0x000f660000004200 */
[----:B------:R-:W-:Y:S02]  /*ca40*/  LOP3.LUT R77, R77, R102, RZ, 0xc0, !PT ;  /* 0x000000664d4d7212 */ /* 0x000fe400078ec0ff */
[----:B------:R2:W-:Y:S01]  /*ca50*/  MUFU.EX2 R202, R103 ;  /* 0x0000006700ca7308 */ /* 0x0005e20000000800 */
[----:B------:R-:W-:Y:S02]  /*ca60*/  LOP3.LUT R200, R200, 0xffff, RZ, 0xc0, !PT ;  /* 0x0000ffffc8c87812 */ /* 0x000fe400078ec0ff */
[----:B------:R-:W-:Y:S01]  /*ca70*/  STG.E.U16 [R192.64+0x42], R84 ;  /* 0x00004254c0007986 */ /* 0x000fe2000c10151a */
[----:B---3--:R-:W-:Y:S01]  /*ca80*/  F2FP.BF16.PACK_AB R112, R124, R127 ;  /* 0x0000007f7c70723e */ /* 0x008fe200000010ff */
[----:B------:R-:W-:Y:S01]  /*ca90*/  FADD.FTZ R127, R127, R96 ;  /* 0x000000607f7f7221 */ /* 0x000fe20000010000 */
[C---:B-1----:R-:W-:Y:S01]  /*caa0*/  HMMA.16816.F32.BF16 R64, R72.reuse, R88, R64 ;  /* 0x000000584840723c */ /* 0x042fe20000041840 */
[----:B----4-:R-:W-:Y:S02]  /*cab0*/  F2FP.BF16.PACK_AB R119, R197, R126 ;  /* 0x0000007ec577723e */ /* 0x010fe400000010ff */
[C---:B------:R-:W-:Y:S01]  /*cac0*/  PRMT R115, R112.reuse, 0x7632, R115 ;  /* 0x0000763270737816 */ /* 0x040fe20000000073 */
[----:B------:R-:W-:Y:S01]  /*cad0*/  @!P1 HFMA2.BF16_V2 R131, -RZ.H0_H0, RZ.H0_H0, -R112.H0_H0 ;  /* 0x200000ffff839231 */ /* 0x000fe20000340970 */
[----:B------:R-:W-:Y:S01]  /*cae0*/  ISETP.GE.U32.AND P0, PT, R161, R200, PT ;  /* 0x000000c8a100720c */ /* 0x000fe20003f06070 */
[----:B------:R-:W-:Y:S01]  /*caf0*/  @!P2 HFMA2.BF16_V2 R139, -RZ.H0_H0, RZ.H0_H0, -R119.H0_H0 ;  /* 0x200000ffff8ba231 */ /* 0x000fe20000340977 */
[----:B------:R-:W-:Y:S01]  /*cb00*/  SHF.R.U32.HI R88, RZ, 0x10, R97 ;  /* 0x00000010ff587819 */ /* 0x000fe20000011661 */
[----:B------:R-:W-:Y:S01]  /*cb10*/  HMMA.16816.F32.BF16 R68, R72, R90, R68 ;  /* 0x0000005a4844723c */ /* 0x000fe20000041844 */
[----:B------:R-:W-:Y:S01]  /*cb20*/  PRMT R78, R112, 0x5410, R115 ;  /* 0x00005410704e7816 */ /* 0x000fe20000000073 */
[----:B------:R1:W-:Y:S02]  /*cb30*/  MUFU.EX2 R200, R106 ;  /* 0x0000006a00c87308 */ /* 0x0003e40000000800 */
[----:B------:R-:W-:Y:S02]  /*cb40*/  PRMT R114, R119, 0x7632, R114 ;  /* 0x0000763277727816 */ /* 0x000fe40000000072 */
[----:B------:R-:W-:Y:S01]  /*cb50*/  LOP3.LUT R78, R79, R78, RZ, 0xc0, !PT ;  /* 0x0000004e4f4e7212 */ /* 0x000fe200078ec0ff */
[----:B------:R-:W-:Y:S01]  /*cb60*/  HSET2.LE.AND R79, R129, R178, PT ;  /* 0x000000b2814f7233 */ /* 0x000fe20003803000 */
[----:B------:R-:W-:Y:S01]  /*cb70*/  PRMT R72, R119, 0x5410, R114 ;  /* 0x0000541077487816 */ /* 0x000fe20000000072 */
[----:B------:R-:W-:Y:S03]  /*cb80*/  @!P6 HFMA2.BF16_V2 R142, -RZ.H0_H0, RZ.H0_H0, -R114.H0_H0 ;  /* 0x200000ffff8ee231 */ /* 0x000fe60000340972 */
[----:B------:R-:W-:Y:S01]  /*cb90*/  @!P1 PRMT R112, R131, 0x5410, RZ ;  /* 0x0000541083709816 */ /* 0x000fe200000000ff */
[----:B------:R-:W-:Y:S01]  /*cba0*/  @!P0 HFMA2.BF16_V2 R130, -RZ.H0_H0, RZ.H0_H0, -R115.H0_H0 ;  /* 0x200000ffff828231 */ /* 0x000fe20000340973 */
[----:B------:R-:W-:Y:S01]  /*cbb0*/  ISETP.GE.U32.AND P1, PT, R161, R76, PT ;  /* 0x0000004ca100720c */ /* 0x000fe20003f26070 */
[----:B------:R-:W-:Y:S01]  /*cbc0*/  HSET2.LE.AND R76, R201, R178, PT ;  /* 0x000000b2c94c7233 */ /* 0x000fe20003803000 */
[----:B------:R-:W-:Y:S01]  /*cbd0*/  LOP3.LUT R79, R79, R72, RZ, 0xc0, !PT ;  /* 0x000000484f4f7212 */ /* 0x000fe200078ec0ff */
[----:B------:R-:W-:Y:S01]  /*cbe0*/  STG.E.U16 [R190.64+0x50], R112 ;  /* 0x00005070be007986 */ /* 0x000fe2000c10151a */
[----:B------:R-:W-:Y:S01]  /*cbf0*/  LOP3.LUT R88, R88, 0xff, RZ, 0xc0, !PT ;  /* 0x000000ff58587812 */ /* 0x000fe200078ec0ff */
[----:B------:R-:W3:Y:S01]  /*cc00*/  MUFU.EX2 R201, R107 ;  /* 0x0000006b00c97308 */ /* 0x000ee20000000800 */
[----:B------:R-:W-:Y:S01]  /*cc10*/  LOP3.LUT R76, R76, R101, RZ, 0xc0, !PT ;  /* 0x000000654c4c7212 */ /* 0x000fe200078ec0ff */
[----:B------:R-:W4:Y:S01]  /*cc20*/  LDSM.16.MT88.4 R72, [R120+0x7800] ;  /* 0x007800007848783b */ /* 0x000f220000004200 */
[----:B------:R-:W-:Y:S02]  /*cc30*/  @!P0 PRMT R115, R130, 0x5410, RZ ;  /* 0x0000541082738816 */ /* 0x000fe400000000ff */
[----:B------:R-:W-:Y:S02]  /*cc40*/  @!P2 PRMT R119, R139, 0x5410, RZ ;  /* 0x000054108b77a816 */ /* 0x000fe400000000ff */
[----:B------:R-:W-:Y:S01]  /*cc50*/  @!P6 PRMT R114, R142, 0x5410, RZ ;  /* 0x000054108e72e816 */ /* 0x000fe200000000ff */
[C---:B--2---:R-:W-:Y:S01]  /*cc60*/  HMMA.16816.F32.BF16 R24, R76.reuse, R92, R24 ;  /* 0x0000005c4c18723c */ /* 0x044fe20000041818 */
[----:B------:R-:W-:Y:S01]  /*cc70*/  ISETP.GE.U32.AND P0, PT, R161, R88, PT ;  /* 0x00000058a100720c */ /* 0x000fe20003f06070 */
[----:B------:R-:W-:Y:S01]  /*cc80*/  LDSM.16.MT88.4 R100, [R120+0x7c00] ;  /* 0x007c00007864783b */ /* 0x000fe20000004200 */
[----:B------:R-:W-:Y:S04]  /*cc90*/  LOP3.LUT R88, R97, 0xffff, RZ, 0xc0, !PT ;  /* 0x0000ffff61587812 */ /* 0x000fe800078ec0ff */
[----:B------:R-:W-:Y:S01]  /*cca0*/  SHF.R.U32.HI R88, RZ, 0x8, R88 ;  /* 0x00000008ff587819 */ /* 0x000fe20000011658 */
[C---:B------:R-:W-:Y:S01]  /*ccb0*/  HMMA.16816.F32.BF16 R28, R76.reuse, R94, R28 ;  /* 0x0000005e4c1c723c */ /* 0x040fe2000004181c */
[----:B------:R-:W-:Y:S01]  /*ccc0*/  FADD.FTZ R93, R125, R198 ;  /* 0x000000c67d5d7221 */ /* 0x000fe20000010000 */
[----:B------:R-:W-:Y:S01]  /*ccd0*/  STG.E.U16 [R190.64+0x52], R115 ;  /* 0x00005273be007986 */ /* 0x000fe2000c10151a */
[----:B------:R2:W2:Y:S01]  /*cce0*/  MUFU.EX2 R198, R109 ;  /* 0x0000006d00c67308 */ /* 0x0004a20000000800 */
[----:B------:R-:W-:Y:S01]  /*ccf0*/  LOP3.LUT R88, R88, 0xffff, RZ, 0xc0, !PT ;  /* 0x0000ffff58587812 */ /* 0x000fe200078ec0ff */
[----:B------:R-:W-:Y:S01]  /*cd00*/  FADD.FTZ R204, R126, R93 ;  /* 0x0000005d7ecc7221 */ /* 0x000fe20000010000 */
[----:B------:R-:W-:Y:S01]  /*cd10*/  STG.E.U16 [R192.64+0x50], R119 ;  /* 0x00005077c0007986 */ /* 0x000fe2000c10151a */
[C---:B------:R-:W-:Y:S01]  /*cd20*/  LOP3.LUT R94, R194.reuse, 0xff, RZ, 0xc0, !PT ;  /* 0x000000ffc25e7812 */ /* 0x040fe200078ec0ff */
[C---:B-----5:R-:W-:Y:S01]  /*cd30*/  HMMA.16816.F32.BF16 R32, R76.reuse, R80, R32 ;  /* 0x000000504c20723c */ /* 0x060fe20000041820 */
[----:B------:R-:W-:Y:S01]  /*cd40*/  ISETP.GE.U32.AND P2, PT, R161, R88, PT ;  /* 0x00000058a100720c */ /* 0x000fe20003f46070 */
[----:B------:R-:W-:Y:S02]  /*cd50*/  STG.E.U16 [R192.64+0x52], R114 ;  /* 0x00005272c0007986 */ /* 0x000fe4000c10151a */
[----:B------:R-:W-:Y:S01]  /*cd60*/  F2FP.BF16.PACK_AB R125, R179, R196 ;  /* 0x000000c4b37d723e */ /* 0x000fe200000010ff */
[----:B------:R-:W-:Y:S01]  /*cd70*/  FADD.FTZ R204, R197, R204 ;  /* 0x000000ccc5cc7221 */ /* 0x000fe20000010000 */
[----:B------:R-:W5:Y:S01]  /*cd80*/  LDSM.16.MT88.4 R88, [R86+0x7800] ;  /* 0x007800005658783b */ /* 0x000f620000004200 */
[C---:B------:R-:W-:Y:S01]  /*cd90*/  LOP3.LUT R80, R194.reuse, 0xff, RZ, 0xc0, !PT ;  /* 0x000000ffc2507812 */ /* 0x040fe200078ec0ff */
[C---:B------:R-:W-:Y:S01]  /*cda0*/  HMMA.16816.F32.BF16 R36, R76.reuse, R82, R36 ;  /* 0x000000524c24723c */ /* 0x040fe20000041824 */
[----:B------:R-:W-:Y:S02]  /*cdb0*/  PRMT R116, R125, 0x7632, R116 ;  /* 0x000076327d747816 */ /* 0x000fe40000000074 */
[----:B------:R-:W-:Y:S01]  /*cdc0*/  ISETP.GE.U32.AND P6, PT, R161, R80, PT ;  /* 0x00000050a100720c */ /* 0x000fe20003fc6070 */
[----:B------:R-:W-:Y:S01]  /*cdd0*/  @!P1 HFMA2.BF16_V2 R135, -RZ.H0_H0, RZ.H0_H0, -R125.H0_H0 ;  /* 0x200000ffff879231 */ /* 0x000fe2000034097d */
[----:B-1----:R-:W-:Y:S01]  /*cde0*/  PRMT R106, R125, 0x5410, R116 ;  /* 0x000054107d6a7816 */ /* 0x002fe20000000074 */
[----:B------:R-:W1:Y:S01]  /*cdf0*/  LDSM.16.MT88.4 R80, [R120+0x8800] ;  /* 0x008800007850783b */ /* 0x000e620000004200 */
[----:B------:R-:W-:Y:S01]  /*ce00*/  @!P2 HFMA2.BF16_V2 R134, -RZ.H0_H0, RZ.H0_H0, -R116.H0_H0 ;  /* 0x200000ffff86a231 */ /* 0x000fe20000340974 */
[----:B------:R-:W-:Y:S01]  /*ce10*/  LOP3.LUT R95, R194, 0xffff, RZ, 0xc0, !PT ;  /* 0x0000ffffc25f7812 */ /* 0x000fe200078ec0ff */
[C---:B----4-:R-:W-:Y:S03]  /*ce20*/  HMMA.16816.F32.BF16 R40, R76.reuse, R72, R40 ;  /* 0x000000484c28723c */ /* 0x050fe60000041828 */
[----:B------:R-:W-:Y:S02]  /*ce30*/  @!P1 PRMT R125, R135, 0x5410, RZ ;  /* 0x00005410877d9816 */ /* 0x000fe400000000ff */
[----:B------:R-:W-:Y:S02]  /*ce40*/  @!P2 PRMT R116, R134, 0x5410, RZ ;  /* 0x000054108674a816 */ /* 0x000fe400000000ff */
[----:B------:R-:W-:Y:S01]  /*ce50*/  SHF.R.U32.HI R95, RZ, 0x8, R95 ;  /* 0x00000008ff5f7819 */ /* 0x000fe2000001165f */
[----:B------:R-:W-:Y:S01]  /*ce60*/  STG.E.U16 [R190.64+0x60], R125 ;  /* 0x0000607dbe007986 */ /* 0x000fe2000c10151a */
[C---:B------:R-:W-:Y:S03]  /*ce70*/  HMMA.16816.F32.BF16 R44, R76.reuse, R74, R44 ;  /* 0x0000004a4c2c723c */ /* 0x040fe6000004182c */
[--C-:B------:R-:W-:Y:S01]  /*ce80*/  SHF.R.U32.HI R72, RZ, 0x10, R194.reuse ;  /* 0x00000010ff487819 */ /* 0x100fe200000116c2 */
[----:B------:R-:W-:Y:S01]  /*ce90*/  STG.E.U16 [R190.64+0x62], R116 ;  /* 0x00006274be007986 */ /* 0x000fe2000c10151a */
[----:B--2---:R-:W-:Y:S02]  /*cea0*/  PRMT R109, R94, 0x5410, R95 ;  /* 0x000054105e6d7816 */ /* 0x004fe4000000005f */
[----:B------:R-:W-:Y:S02]  /*ceb0*/  LOP3.LUT R72, R72, 0xff, RZ, 0xc0, !PT ;  /* 0x000000ff48487812 */ /* 0x000fe400078ec0ff */
[----:B------:R-:W-:Y:S02]  /*cec0*/  SHF.R.U32.HI R74, RZ, 0x18, R97 ;  /* 0x00000018ff4a7819 */ /* 0x000fe40000011661 */
[C---:B------:R-:W-:Y:S01]  /*ced0*/  ISETP.GE.U32.AND P2, PT, R161.reuse, R72, PT ;  /* 0x00000048a100720c */ /* 0x040fe20003f46070 */
[----:B------:R-:W-:Y:S01]  /*cee0*/  LDSM.16.MT88.4 R96, [R86+0x6c00] ;  /* 0x006c00005660783b */ /* 0x000fe20000004200 */
[----:B------:R-:W-:Y:S02]  /*cef0*/  ISETP.GE.U32.AND P1, PT, R161, R74, PT ;  /* 0x0000004aa100720c */ /* 0x000fe40003f26070 */
[----:B---3--:R-:W-:Y:S02]  /*cf00*/  F2FP.BF16.PACK_AB R129, R202, R201 ;  /* 0x000000c9ca81723e */ /* 0x008fe400000010ff */
[----:B------:R-:W-:Y:S02]  /*cf10*/  SHF.R.U32.HI R92, RZ, 0x18, R194 ;  /* 0x00000018ff5c7819 */ /* 0x000fe400000116c2 */
[----:B------:R-:W-:Y:S01]  /*cf20*/  PRMT R126, R129, 0x7632, R126 ;  /* 0x00007632817e7816 */ /* 0x000fe2000000007e */
[----:B------:R-:W2:Y:S01]  /*cf30*/  LDSM.16.MT88.4 R72, [R86+0x8800] ;  /* 0x008800005648783b */ /* 0x000ea20000004200 */
[C---:B-----5:R-:W-:Y:S01]  /*cf40*/  HMMA.16816.F32.BF16 R48, R76.reuse, R88, R48 ;  /* 0x000000584c30723c */ /* 0x060fe20000041830 */
[----:B------:R-:W-:Y:S02]  /*cf50*/  PRMT R203, R203, 0x5410, R92 ;  /* 0x00005410cbcb7816 */ /* 0x000fe4000000005c */
[----:B------:R-:W-:Y:S01]  /*cf60*/  SHF.R.U32.HI R92, RZ, 0x10, R118 ;  /* 0x00000010ff5c7819 */ /* 0x000fe20000011676 */
[----:B------:R-:W-:Y:S03]  /*cf70*/  @!P2 HFMA2.BF16_V2 R136, -RZ.H0_H0, RZ.H0_H0, -R129.H0_H0 ;  /* 0x200000ffff88a231 */ /* 0x000fe60000340981 */
[----:B------:R-:W-:Y:S01]  /*cf80*/  LOP3.LUT R92, R92, 0xff, RZ, 0xc0, !PT ;  /* 0x000000ff5c5c7812 */ /* 0x000fe200078ec0ff */
[C---:B------:R-:W-:Y:S01]  /*cf90*/  HMMA.16816.F32.BF16 R52, R76.reuse, R90, R52 ;  /* 0x0000005a4c34723c */ /* 0x040fe20000041834 */
[C---:B------:R-:W-:Y:S03]  /*cfa0*/  LOP3.LUT R88, R118.reuse, 0xff, RZ, 0xc0, !PT ;  /* 0x000000ff76587812 */ /* 0x040fe600078ec0ff */
[----:B------:R-:W-:Y:S02]  /*cfb0*/  LOP3.LUT R89, R118, 0xffff, RZ, 0xc0, !PT ;  /* 0x0000ffff76597812 */ /* 0x000fe400078ec0ff */
[----:B------:R-:W-:Y:S01]  /*cfc0*/  F2FP.BF16.PACK_AB R118, R198, R181 ;  /* 0x000000b5c676723e */ /* 0x000fe200000010ff */
[----:B------:R-:W-:Y:S01]  /*cfd0*/  HSET2.LE.AND R90, R109, R178, PT ;  /* 0x000000b26d5a7233 */ /* 0x000fe20003803000 */
[C---:B-1----:R-:W-:Y:S01]  /*cfe0*/  HMMA.16816.F32.BF16 R56, R76.reuse, R80, R56 ;  /* 0x000000504c38723c */ /* 0x042fe20000041838 */
[----:B------:R-:W-:Y:S01]  /*cff0*/  PRMT R91, R92, 0x5410, R23 ;  /* 0x000054105c5b7816 */ /* 0x000fe20000000017 */
[----:B------:R-:W-:Y:S02]  /*d000*/  LDSM.16.MT88.4 R108, [R120+0x8c00] ;  /* 0x008c0000786c783b */ /* 0x000fe40000004200 */
[----:B------:R-:W-:Y:S01]  /*d010*/  SHF.R.U32.HI R89, RZ, 0x8, R89 ;  /* 0x00000008ff597819 */ /* 0x000fe20000011659 */
[----:B------:R-:W-:Y:S01]  /*d020*/  @!P0 HFMA2.BF16_V2 R133, -RZ.H0_H0, RZ.H0_H0, -R118.H0_H0 ;  /* 0x200000ffff858231 */ /* 0x000fe20000340976 */
[----:B------:R-:W-:Y:S01]  /*d030*/  PRMT R23, R118, 0x7632, R23 ;  /* 0x0000763276177816 */ /* 0x000fe20000000017 */
[--C-:B------:R-:W-:Y:S01]  /*d040*/  HSET2.LE.AND R80, R91, R178.reuse, PT ;  /* 0x000000b25b507233 */ /* 0x100fe20003803000 */
[C---:B------:R-:W-:Y:S01]  /*d050*/  HMMA.16816.F32.BF16 R60, R76.reuse, R82, R60 ;  /* 0x000000524c3c723c */ /* 0x040fe2000004183c */
[----:B------:R-:W-:Y:S01]  /*d060*/  PRMT R107, R88, 0x5410, R89 ;  /* 0x00005410586b7816 */ /* 0x000fe20000000059 */
[----:B------:R-:W1:Y:S02]  /*d070*/  LDSM.16.MT88.4 R92, [R120+0x6c00] ;  /* 0x006c0000785c783b */ /* 0x000e640000004200 */
[----:B------:R-:W-:Y:S01]  /*d080*/  LOP3.LUT R88, R194, 0xffff, RZ, 0xc0, !PT ;  /* 0x0000ffffc2587812 */ /* 0x000fe200078ec0ff */
[----:B------:R-:W-:Y:S01]  /*d090*/  FADD.FTZ R195, R124, R127 ;  /* 0x0000007f7cc37221 */ /* 0x000fe20000010000 */
[----:B------:R-:W-:Y:S01]  /*d0a0*/  F2FP.BF16.PACK_AB R127, R200, R199 ;  /* 0x000000c7c87f723e */ /* 0x000fe200000010ff */
[--C-:B------:R-:W-:Y:S01]  /*d0b0*/  HSET2.LE.AND R81, R107, R178.reuse, PT ;  /* 0x000000b26b517233 */ /* 0x100fe20003803000 */
[----:B------:R-:W-:Y:S01]  /*d0c0*/  PRMT R89, R118, 0x5410, R23 ;  /* 0x0000541076597816 */ /* 0x000fe20000000017 */
[----:B------:R-:W-:Y:S03]  /*d0d0*/  @!P1 HFMA2.BF16_V2 R128, -RZ.H0_H0, RZ.H0_H0, -R23.H0_H0 ;  /* 0x200000ffff809231 */ /* 0x000fe60000340917 */
[----:B------:R-:W-:Y:S01]  /*d0e0*/  @!P0 PRMT R118, R133, 0x5410, RZ ;  /* 0x0000541085768816 */ /* 0x000fe200000000ff */
[----:B------:R-:W-:Y:S01]  /*d0f0*/  @!P6 HFMA2.BF16_V2 R138, -RZ.H0_H0, RZ.H0_H0, -R127.H0_H0 ;  /* 0x200000ffff8ae231 */ /* 0x000fe2000034097f */
[----:B------:R-:W-:Y:S01]  /*d100*/  @!P1 PRMT R23, R128, 0x5410, RZ ;  /* 0x0000541080179816 */ /* 0x000fe200000000ff */
[C---:B--2---:R-:W-:Y:S01]  /*d110*/  HMMA.16816.F32.BF16 R64, R76.reuse, R72, R64 ;  /* 0x000000484c40723c */ /* 0x044fe20000041840 */
[C---:B------:R-:W-:Y:S01]  /*d120*/  PRMT R124, R127.reuse, 0x7632, R124 ;  /* 0x000076327f7c7816 */ /* 0x040fe2000000007c */
[----:B------:R-:W-:Y:S01]  /*d130*/  HSET2.LE.AND R91, R203, R178, PT ;  /* 0x000000b2cb5b7233 */ /* 0x000fe20003803000 */
[----:B------:R-:W-:Y:S01]  /*d140*/  SHF.R.U32.HI R88, RZ, 0x8, R88 ;  /* 0x00000008ff587819 */ /* 0x000fe20000011658 */
[----:B------:R-:W-:Y:S01]  /*d150*/  STG.E.U16 [R192.64+0x60], R118 ;  /* 0x00006076c0007986 */ /* 0x000fe2000c10151a */
[----:B------:R-:W-:Y:S01]  /*d160*/  LOP3.LUT R89, R80, R89, RZ, 0xc0, !PT ;  /* 0x0000005950597212 */ /* 0x000fe200078ec0ff */
[----:B------:R-:W-:Y:S01]  /*d170*/  FADD.FTZ R196, R196, R195 ;  /* 0x000000c3c4c47221 */ /* 0x000fe20000010000 */
[----:B------:R-:W-:Y:S01]  /*d180*/  LOP3.LUT R88, R88, 0xffff, RZ, 0xc0, !PT ;  /* 0x0000ffff58587812 */ /* 0x000fe200078ec0ff */
[----:B------:R-:W-:Y:S01]  /*d190*/  HMMA.16816.F32.BF16 R68, R76, R74, R68 ;  /* 0x0000004a4c44723c */ /* 0x000fe20000041844 */
[----:B------:R-:W-:Y:S01]  /*d1a0*/  PRMT R73, R127, 0x5410, R124 ;  /* 0x000054107f497816 */ /* 0x000fe2000000007c */
[----:B------:R-:W-:Y:S01]  /*d1b0*/  STG.E.U16 [R192.64+0x62], R23 ;  /* 0x00006217c0007986 */ /* 0x000fe2000c10151a */
[----:B------:R-:W-:Y:S01]  /*d1c0*/  ISETP.GE.U32.AND P0, PT, R161, R88, PT ;  /* 0x00000058a100720c */ /* 0x000fe20003f06070 */
[----:B------:R-:W-:Y:S01]  /*d1d0*/  FADD.FTZ R181, R181, R204 ;  /* 0x000000ccb5b57221 */ /* 0x000fe20000010000 */
[----:B------:R-:W-:Y:S01]  /*d1e0*/  PRMT R72, R129, 0x5410, R126 ;  /* 0x0000541081487816 */ /* 0x000fe2000000007e */
[----:B------:R-:W-:Y:S01]  /*d1f0*/  FADD.FTZ R196, R179, R196 ;  /* 0x000000c4b3c47221 */ /* 0x000fe20000010000 */
[----:B------:R-:W-:Y:S01]  /*d200*/  LOP3.LUT R88, R81, R106, RZ, 0xc0, !PT ;  /* 0x0000006a51587212 */ /* 0x000fe200078ec0ff */
[----:B------:R-:W-:Y:S01]  /*d210*/  FADD.FTZ R198, R198, R181 ;  /* 0x000000b5c6c67221 */ /* 0x000fe20000010000 */
[----:B------:R-:W-:Y:S01]  /*d220*/  LOP3.LUT R90, R90, R73, RZ, 0xc0, !PT ;  /* 0x000000495a5a7212 */ /* 0x000fe200078ec0ff */
[----:B------:R-:W2:Y:S02]  /*d230*/  LDSM.16.MT88.4 R104, [R86+0x7c00] ;  /* 0x007c00005668783b */ /* 0x000ea40000004200 */
[----:B------:R-:W-:Y:S01]  /*d240*/  LOP3.LUT R91, R91, R72, RZ, 0xc0, !PT ;  /* 0x000000485b5b7212 */ /* 0x000fe200078ec0ff */
[----:B------:R-:W-:Y:S01]  /*d250*/  FADD.FTZ R125, R199, R196 ;  /* 0x000000c4c77d7221 */ /* 0x000fe20000010000 */
[----:B------:R-:W-:Y:S01]  /*d260*/  @!P6 PRMT R127, R138, 0x5410, RZ ;  /* 0x000054108a7fe816 */ /* 0x000fe200000000ff */
[----:B------:R-:W-:Y:S01]  /*d270*/  FADD.FTZ R201, R201, R198 ;  /* 0x000000c6c9c97221 */ /* 0x000fe20000010000 */
[----:B------:R-:W-:Y:S01]  /*d280*/  @!P2 PRMT R129, R136, 0x5410, RZ ;  /* 0x000054108881a816 */ /* 0x000fe200000000ff */
[----:B------:R-:W-:Y:S01]  /*d290*/  @!P0 HFMA2.BF16_V2 R137, -RZ.H0_H0, RZ.H0_H0, -R124.H0_H0 ;  /* 0x200000ffff898231 */ /* 0x000fe2000034097c */
[----:B------:R-:W-:Y:S01]  /*d2a0*/  SHF.R.U32.HI R194, RZ, 0x18, R194 ;  /* 0x00000018ffc27819 */ /* 0x000fe200000116c2 */
[C---:B-1----:R-:W-:Y:S01]  /*d2b0*/  HMMA.16816.F32.BF16 R72, R88.reuse, R92, R24 ;  /* 0x0000005c5848723c */ /* 0x042fe20000041818 */
[----:B------:R-:W1:Y:S01]  /*d2c0*/  LDSM.16.MT88.4 R24, [R86+0x8c00] ;  /* 0x008c00005618783b */ /* 0x000e620000004200 */
[----:B------:R-:W-:Y:S01]  /*d2d0*/  FADD.FTZ R125, R200, R125 ;  /* 0x0000007dc87d7221 */ /* 0x000fe20000010000 */
[----:B------:R-:W-:Y:S02]  /*d2e0*/  @!P0 PRMT R124, R137, 0x5410, RZ ;  /* 0x00005410897c8816 */ /* 0x000fe400000000ff */
[----:B------:R-:W-:Y:S03]  /*d2f0*/  ISETP.GE.U32.AND P1, PT, R161, R194, PT ;  /* 0x000000c2a100720c */ /* 0x000fe60003f26070 */
[C---:B------:R-:W-:Y:S01]  /*d300*/  HMMA.16816.F32.BF16 R76, R88.reuse, R94, R28 ;  /* 0x0000005e584c723c */ /* 0x040fe2000004181c */
[----:B------:R-:W-:Y:S04]  /*d310*/  STG.E.U16 [R190.64+0x70], R127 ;  /* 0x0000707fbe007986 */ /* 0x000fe8000c10151a */
[----:B------:R3:W-:Y:S03]  /*d320*/  STG.E.U16 [R190.64+0x72], R124 ;  /* 0x0000727cbe007986 */ /* 0x0007e6000c10151a */
[C---:B------:R-:W-:Y:S01]  /*d330*/  HMMA.16816.F32.BF16 R80, R88.reuse, R96, R32 ;  /* 0x000000605850723c */ /* 0x040fe20000041820 */
[----:B------:R4:W-:Y:S03]  /*d340*/  STG.E.U16 [R192.64+0x70], R129 ;  /* 0x00007081c0007986 */ /* 0x0009e6000c10151a */
[----:B------:R-:W-:Y:S04]  /*d350*/  @!P1 HFMA2.BF16_V2 R141, -RZ.H0_H0, RZ.H0_H0, -R126.H0_H0 ;  /* 0x200000ffff8d9231 */ /* 0x000fe8000034097e */
[C---:B------:R-:W-:Y:S01]  /*d360*/  HMMA.16816.F32.BF16 R36, R88.reuse, R98, R36 ;  /* 0x000000625824723c */ /* 0x040fe20000041824 */
[----:B------:R-:W-:Y:S02]  /*d370*/  @!P1 PRMT R126, R141, 0x5410, RZ ;  /* 0x000054108d7e9816 */ /* 0x000fe400000000ff */
[C---:B------:R-:W-:Y:S02]  /*d380*/  ISETP.GT.AND P1, PT, R180.reuse, RZ, PT ;  /* 0x000000ffb400720c */ /* 0x040fe40003f24270 */
[----:B------:R-:W-:Y:S01]  /*d390*/  IADD3 R180, R180, -0x1, RZ ;  /* 0xffffffffb4b47810 */ /* 0x000fe20007ffe0ff */
[----:B------:R4:W-:Y:S02]  /*d3a0*/  STG.E.U16 [R192.64+0x72], R126 ;  /* 0x0000727ec0007986 */ /* 0x0009e4000c10151a */
[C---:B------:R-:W-:Y:S08]  /*d3b0*/  HMMA.16816.F32.BF16 R40, R88.reuse, R100, R40 ;  /* 0x000000645828723c */ /* 0x040ff00000041828 */
[C---:B------:R-:W-:Y:S01]  /*d3c0*/  HMMA.16816.F32.BF16 R44, R88.reuse, R102, R44 ;  /* 0x00000066582c723c */ /* 0x040fe2000004182c */
[----:B---3--:R-:W-:Y:S03]  /*d3d0*/  IADD3 R190, P0, R190, -0x80, RZ ;  /* 0xffffff80bebe7810 */ /* 0x008fe60007f1e0ff */
[----:B------:R-:W-:Y:S01]  /*d3e0*/  FADD.FTZ R124, R202, R201 ;  /* 0x000000c9ca7c7221 */ /* 0x000fe20000010000 */
[----:B------:R-:W-:Y:S03]  /*d3f0*/  IADD3.X R191, R191, -0x1, RZ, P0, !PT ;  /* 0xffffffffbfbf7810 */ /* 0x000fe600007fe4ff */
[C---:B--2---:R-:W-:Y:S08]  /*d400*/  HMMA.16816.F32.BF16 R48, R88.reuse, R104, R48 ;  /* 0x000000685830723c */ /* 0x044ff00000041830 */
[C---:B------:R-:W-:Y:S08]  /*d410*/  HMMA.16816.F32.BF16 R52, R88.reuse, R106, R52 ;  /* 0x0000006a5834723c */ /* 0x040ff00000041834 */
[C---:B------:R-:W-:Y:S08]  /*d420*/  HMMA.16816.F32.BF16 R56, R88.reuse, R108, R56 ;  /* 0x0000006c5838723c */ /* 0x040ff00000041838 */
[C---:B------:R-:W-:Y:S08]  /*d430*/  HMMA.16816.F32.BF16 R60, R88.reuse, R110, R60 ;  /* 0x0000006e583c723c */ /* 0x040ff0000004183c */
[C---:B-1----:R-:W-:Y:S08]  /*d440*/  HMMA.16816.F32.BF16 R64, R88.reuse, R24, R64 ;  /* 0x000000185840723c */ /* 0x042ff00000041840 */
[----:B------:R-:W-:Y:S01]  /*d450*/  HMMA.16816.F32.BF16 R68, R88, R26, R68 ;  /* 0x0000001a5844723c */ /* 0x000fe20000041844 */
[----:B----4-:R-:W-:-:S07]  /*d460*/  @P1 BRA `(.L_x_926) ;  /* 0xffffca5000001947 */ /* 0x010fce000383ffff */
.L_x_925:
[----:B------:R-:W1:Y:S01]  /*d470*/  SHFL.BFLY PT, R4, R125, 0x2, 0x1f ;  /* 0x0c401f007d047f89 */ /* 0x000e6200000e0000 */
[----:B------:R-:W-:Y:S01]  /*d480*/  MOV R10, 0x3f800000 ;  /* 0x3f800000000a7802 */ /* 0x000fe20000000f00 */
[----:B------:R-:W-:Y:S01]  /*d490*/  IMAD.MOV.U32 R11, RZ, RZ, 0x3f800000 ;  /* 0x3f800000ff0b7424 */ /* 0x000fe200078e00ff */
[----:B------:R-:W-:Y:S01]  /*d4a0*/  BSSY B0, `(.L_x_929) ;  /* 0x00000d9000007945 */ /* 0x000fe20003800000 */
[----:B------:R-:W3:Y:S04]  /*d4b0*/  SHFL.BFLY PT, R3, R124, 0x2, 0x1f ;  /* 0x0c401f007c037f89 */ /* 0x000ee800000e0000 */
[----:B------:R-:W4:Y:S01]  /*d4c0*/  S2R R7, SR_TID.X ;  /* 0x0000000000077919 */ /* 0x000f220000002100 */
[----:B-1----:R-:W-:-:S02]  /*d4d0*/  FADD.FTZ R5, R4, R125 ;  /* 0x0000007d04057221 */ /* 0x002fc40000010000 */
[----:B---3--:R-:W-:-:S03]  /*d4e0*/  FADD.FTZ R3, R3, R124 ;  /* 0x0000007c03037221 */ /* 0x008fc60000010000 */
[----:B------:R-:W1:Y:S04]  /*d4f0*/  SHFL.BFLY PT, R4, R5, 0x1, 0x1f ;  /* 0x0c201f0005047f89 */ /* 0x000e6800000e0000 */
[----:B------:R-:W3:Y:S01]  /*d500*/  SHFL.BFLY PT, R8, R3, 0x1, 0x1f ;  /* 0x0c201f0003087f89 */ /* 0x000ee200000e0000 */
[----:B-1----:R-:W-:Y:S01]  /*d510*/  FADD.FTZ R9, R5, R4 ;  /* 0x0000000405097221 */ /* 0x002fe20000010000 */
[----:B----4-:R-:W-:Y:S01]  /*d520*/  SHF.R.S32.HI R4, RZ, 0x1f, R7 ;  /* 0x0000001fff047819 */ /* 0x010fe20000011407 */
[----:B---3--:R-:W-:-:S03]  /*d530*/  FADD.FTZ R8, R3, R8 ;  /* 0x0000000803087221 */ /* 0x008fc60000010000 */
        /* <DEDUP_REMOVED lines=12> */
[----:B--2---:R-:W-:Y:S01]  /*d600*/  SHF.R.S32.HI R13, RZ, 0x1f, R6 ;  /* 0x0000001fff0d7819 */ /* 0x004fe20000011406 */
        /* <DEDUP_REMOVED lines=194> */
.L_x_930:
[----:B--2---:R-:W-:Y:S05]  /*e230*/  BSYNC B0 ;  /* 0x0000000000007941 */ /* 0x004fea0003800000 */
.L_x_929:
        /* <DEDUP_REMOVED lines=25> */
.L_x_932:
[----:B------:R-:W-:Y:S05]  /*e3d0*/  BSYNC B0 ;  /* 0x0000000000007941 */ /* 0x000fea0003800000 */
.L_x_931:
        /* <DEDUP_REMOVED lines=21> */
.L_x_902:
[----:B------:R-:W2:Y:S01]  /*e530*/  LDC.U8 R2, c[0x0][0x329] ;  /* 0x0000ca40ff027b82 */ /* 0x000ea20000000000 */
[----:B------:R-:W-:Y:S01]  /*e540*/  ISETP.NE.AND P2, PT, R162, -0x1, PT ;  /* 0xffffffffa200780c */ /* 0x000fe20003f45270 */
[----:B------:R-:W-:Y:S01]  /*e550*/  BSSY B0, `(.L_x_933) ;  /* 0x0000044000007945 */ /* 0x000fe20003800000 */
[----:B------:R-:W-:-:S02]  /*e560*/  LEA.HI R16, R16, R7, RZ, 0x2 ;  /* 0x0000000710107211 */ /* 0x000fc400078f10ff */
[----:B------:R-:W-:-:S03]  /*e570*/  IADD3 R169, -R20, R169, RZ ;  /* 0x000000a914a97210 */ /* 0x000fc60007ffe1ff */
[----:B------:R-:W3:Y:S06]  /*e580*/  LDC.U8 R0, c[0x0][0x328] ;  /* 0x0000ca00ff007b82 */ /* 0x000eec0000000000 */
[----:B------:R-:W-:Y:S01]  /*e590*/  @!P2 SHF.R.S32.HI R9, RZ, 0x1f, R22 ;  /* 0x0000001fff09a819 */ /* 0x000fe20000011416 */
[----:B------:R-:W-:-:S04]  /*e5a0*/  @P2 IMAD.WIDE.U32 R10, R162, c[0x0][0x1e8], RZ ;  /* 0x00007a00a20a2a25 */ /* 0x000fc800078e00ff */
[----:B------:R-:W-:Y:S02]  /*e5b0*/  @P2 IMAD R4, R162, c[0x0][0x1ec], R11 ;  /* 0x00007b00a2042a24 */ /* 0x000fe400078e020b */
[----:B------:R-:W-:Y:S02]  /*e5c0*/  @P2 IMAD.MOV.U32 R6, RZ, RZ, R10 ;  /* 0x000000ffff062224 */ /* 0x000fe400078e000a */
[----:B------:R-:W-:Y:S01]  /*e5d0*/  @!P2 IMAD R9, R9, c[0x0][0x1e0], RZ ;  /* 0x000078000909aa24 */ /* 0x000fe200078e02ff */
[----:B--2---:R-:W-:Y:S01]  /*e5e0*/  ISETP.NE.AND P1, PT, R2, RZ, PT ;  /* 0x000000ff0200720c */ /* 0x004fe20003f25270 */
[----:B------:R-:W-:-:S04]  /*e5f0*/  @!P2 IMAD.WIDE.U32 R10, R22, c[0x0][0x1e0], RZ ;  /* 0x00007800160aaa25 */ /* 0x000fc800078e00ff */
[----:B------:R-:W-:Y:S01]  /*e600*/  @!P2 IMAD.MOV.U32 R6, RZ, RZ, R10 ;  /* 0x000000ffff06a224 */ /* 0x000fe200078e000a */
[----:B---3--:R-:W-:-:S04]  /*e610*/  ISETP.NE.AND P3, PT, R0, RZ, PT ;  /* 0x000000ff0000720c */ /* 0x008fc80003f65270 */
[----:B------:R-:W-:-:S03]  /*e620*/  ISETP.EQ.AND P3, PT, R2, RZ, P3 ;  /* 0x000000ff0200720c */ /* 0x000fc60001f62270 */
[----:B------:R-:W-:Y:S01]  /*e630*/  @P1 IMAD.MOV.U32 R3, RZ, RZ, c[0x0][0x210] ;  /* 0x00008400ff031624 */ /* 0x000fe200078e00ff */
[----:B------:R-:W-:Y:S01]  /*e640*/  @!P1 ISETP.NE.AND P0, PT, R0, RZ, PT ;  /* 0x000000ff0000920c */ /* 0x000fe20003f05270 */
[----:B------:R-:W-:Y:S02]  /*e650*/  @!P1 IMAD.MOV.U32 R0, RZ, RZ, c[0x0][0x214] ;  /* 0x00008500ff009624 */ /* 0x000fe400078e00ff */
[----:B------:R-:W-:Y:S02]  /*e660*/  @P1 IMAD R3, R3, c[0x0][0x214], RZ ;  /* 0x0000850003031a24 */ /* 0x000fe400078e02ff */
[----:B------:R-:W-:Y:S01]  /*e670*/  @P1 IMAD.MOV.U32 R5, RZ, RZ, 0x1 ;  /* 0x00000001ff051424 */ /* 0x000fe200078e00ff */
[----:B------:R-:W-:Y:S01]  /*e680*/  @!P1 SEL R3, R0, c[0x0][0x234], !P0 ;  /* 0x00008d0000039a07 */ /* 0x000fe20004000000 */
[----:B------:R-:W-:Y:S01]  /*e690*/  @!P2 IMAD R2, R22, c[0x0][0x1e4], R9 ;  /* 0x000079001602aa24 */ /* 0x000fe200078e0209 */
[----:B------:R-:W-:Y:S02]  /*e6a0*/  ISETP.NE.OR P0, PT, R162, -0x1, !P3 ;  /* 0xffffffffa200780c */ /* 0x000fe40005f05670 */
[----:B------:R-:W-:Y:S01]  /*e6b0*/  LOP3.LUT R0, R16, 0xfffffffc, RZ, 0xc0, !PT ;  /* 0xfffffffc10007812 */ /* 0x000fe200078ec0ff */
[----:B------:R-:W-:Y:S01]  /*e6c0*/  @!P1 IMAD R5, R3, c[0x0][0x1c0], RZ ;  /* 0x0000700003059a24 */ /* 0x000fe200078e02ff */
[----:B------:R-:W-:Y:S01]  /*e6d0*/  SHF.R.S32.HI R16, RZ, 0x2, R16 ;  /* 0x00000002ff107819 */ /* 0x000fe20000011410 */
[----:B------:R-:W-:Y:S01]  /*e6e0*/  @!P2 IMAD.IADD R4, R11, 0x1, R2 ;  /* 0x000000010b04a824 */ /* 0x000fe200078e0202 */
[----:B------:R-:W-:Y:S01]  /*e6f0*/  IADD3 R0, -R0, R7, RZ ;  /* 0x0000000700007210 */ /* 0x000fe20007ffe1ff */
[----:B------:R-:W-:Y:S01]  /*e700*/  IMAD R5, R22, R5, RZ ;  /* 0x0000000516057224 */ /* 0x000fe200078e02ff */
[----:B------:R-:W-:Y:S01]  /*e710*/  SHF.R.S32.HI R2, RZ, 0x1f, R26 ;  /* 0x0000001fff027819 */ /* 0x000fe2000001141a */
[----:B------:R-:W-:Y:S01]  /*e720*/  @P1 IMAD.MOV.U32 R7, RZ, RZ, c[0x0][0x210] ;  /* 0x00008400ff071624 */ /* 0x000fe200078e00ff */
[----:B------:R-:W-:Y:S01]  /*e730*/  ISETP.GE.AND P2, PT, R16, R169, PT ;  /* 0x000000a91000720c */ /* 0x000fe20003f46270 */
[----:B------:R-:W-:Y:S01]  /*e740*/  @!P1 IMAD.MOV.U32 R7, RZ, RZ, 0x1 ;  /* 0x00000001ff079424 */ /* 0x000fe200078e00ff */
[----:B------:R-:W-:Y:S01]  /*e750*/  SEL R5, R5, RZ, !P3 ;  /* 0x000000ff05057207 */ /* 0x000fe20005800000 */
[----:B------:R-:W-:Y:S01]  /*e760*/  @!P0 IMAD R162, R22, c[0x0][0x214], RZ ;  /* 0x0000850016a28a24 */ /* 0x000fe200078e02ff */
[----:B------:R-:W-:Y:S01]  /*e770*/  @!P3 CS2R R14, SRZ ;  /* 0x00000000000eb805 */ /* 0x000fe2000001ff00 */
[----:B------:R-:W-:Y:S01]  /*e780*/  IMAD R9, R2, c[0x0][0x1f0], RZ ;  /* 0x00007c0002097a24 */ /* 0x000fe200078e02ff */
[----:B------:R-:W-:Y:S01]  /*e790*/  SHF.R.S32.HI R17, RZ, 0x1f, R16 ;  /* 0x0000001fff117819 */ /* 0x000fe20000011410 */
[----:B------:R-:W-:Y:S01]  /*e7a0*/  IMAD R5, R26, R3, R5 ;  /* 0x000000031a057224 */ /* 0x000fe200078e0205 */
[----:B------:R-:W-:Y:S01]  /*e7b0*/  @P3 MOV R14, R162 ;  /* 0x000000a2000e3202 */ /* 0x000fe20000000f00 */
[----:B------:R-:W-:Y:S01]  /*e7c0*/  IMAD.SHL.U32 R3, R0, 0x8, RZ ;  /* 0x0000000800037824 */ /* 0x000fe200078e00ff */
[----:B------:R-:W-:Y:S01]  /*e7d0*/  @P3 SHF.R.S32.HI R15, RZ, 0x1f, R162 ;  /* 0x0000001fff0f3819 */ /* 0x000fe200000114a2 */
[----:B------:R-:W-:-:S02]  /*e7e0*/  IMAD R20, R20, R7, RZ ;  /* 0x0000000714147224 */ /* 0x000fc400078e02ff */
[----:B------:R-:W-:Y:S01]  /*e7f0*/  IMAD R9, R26, c[0x0][0x1f4], R9 ;  /* 0x00007d001a097a24 */ /* 0x000fe200078e0209 */
[----:B------:R-:W-:Y:S01]  /*e800*/  IADD3 R10, P0, R3, R6, RZ ;  /* 0x00000006030a7210 */ /* 0x000fe20007f1e0ff */
[----:B------:R-:W-:Y:S01]  /*e810*/  IMAD.WIDE R12, R13, 0x40, R16 ;  /* 0x000000400d0c7825 */ /* 0x000fe200078e0210 */
[C---:B------:R-:W-:Y:S02]  /*e820*/  IADD3 R2, R3.reuse, 0x40, RZ ;  /* 0x0000004003027810 */ /* 0x040fe40007ffe0ff */
[C---:B------:R-:W-:Y:S02]  /*e830*/  LEA.HI.X.SX32 R11, R3.reuse, R4, 0x1, P0 ;  /* 0x00000004030b7211 */ /* 0x040fe400000f0eff */
[----:B------:R-:W-:-:S03]  /*e840*/  IADD3 R4, R3, 0x20, RZ ;  /* 0x0000002003047810 */ /* 0x000fc60007ffe0ff */
[----:B------:R-:W-:Y:S01]  /*e850*/  IMAD.WIDE.U32 R26, R26, c[0x0][0x1f0], R10 ;  /* 0x00007c001a1a7a25 */ /* 0x000fe200078e000a */
[----:B------:R-:W-:Y:S02]  /*e860*/  SHF.R.S32.HI R11, RZ, 0x1f, R20 ;  /* 0x0000001fff0b7819 */ /* 0x000fe40000011414 */
[----:B------:R-:W-:Y:S01]  /*e870*/  IADD3 R20, P1, P0, R20, R14, R5 ;  /* 0x0000000e14147210 */ /* 0x000fe2000783e005 */
[----:B------:R-:W-:Y:S01]  /*e880*/  IMAD.IADD R9, R9, 0x1, R27 ;  /* 0x0000000109097824 */ /* 0x000fe200078e021b */
[----:B------:R-:W-:-:S04]  /*e890*/  SHF.R.S32.HI R14, RZ, 0x1f, R5 ;  /* 0x0000001fff0e7819 */ /* 0x000fc80000011405 */
        /* <DEDUP_REMOVED lines=10> */
[----:B-1----:R-:W-:-:S04]  /*e940*/  LEA R18, P3, R14, c[0x0][0x1d0], 0x1 ;  /* 0x000074000e127a11 */ /* 0x002fc800078608ff */
[----:B------:R-:W-:-:S05]  /*e950*/  LEA.HI.X R19, R14, c[0x0][0x1d4], R5, 0x1, P3 ;  /* 0x000075000e137a11 */ /* 0x000fca00018f0c05 */
[----:B------:R1:W-:Y:S04]  /*e960*/  @!P2 STG.E.128 [R18.64], RZ ;  /* 0x000000ff1200a986 */ /* 0x0003e8000c101d1a */
[----:B------:R1:W-:Y:S04]  /*e970*/  @!P1 STG.E.128 [R18.64+0x40], RZ ;  /* 0x000040ff12009986 */ /* 0x0003e8000c101d1a */
[----:B------:R1:W-:Y:S02]  /*e980*/  @!P0 STG.E.128 [R18.64+0x80], RZ ;  /* 0x000080ff12008986 */ /* 0x0003e4000c101d1a */
.L_x_934:
[----:B------:R-:W-:Y:S05]  /*e990*/  BSYNC B0 ;  /* 0x0000000000007941 */ /* 0x000fea0003800000 */
.L_x_933:
        /* <DEDUP_REMOVED lines=20> */
.L_x_936:
[----:B------:R-:W-:Y:S05]  /*eae0*/  BSYNC B0 ;  /* 0x0000000000007941 */ /* 0x000fea0003800000 */
.L_x_935:
        /* <DEDUP_REMOVED lines=19> */
.L_x_937:
        /* <DEDUP_REMOVED lines=14> */
.L_x_1004:


//--------------------- .text._ZN5flash16flash_fwd_kernelI23Flash_fwd_kernel_traitsILi96ELi64ELi64ELi4ELb0ELb0EN7cutlass10bfloat16_tE19Flash_kernel_traitsILi96ELi64ELi64ELi4ES3_EELb0ELb1ELb0ELb1ELb0ELb0ELb1ELb0EEEvNS_16Flash_fwd_paramsE --------------------------
	.section	.text._ZN5flash16flash_fwd_kernelI23Flash_fwd_kernel_traitsILi96ELi64ELi64ELi4ELb0ELb0EN7cutlass10bfloat16_tE19Flash_kernel_traitsILi96ELi64ELi64ELi4ES3_EELb0ELb1ELb0ELb1ELb0ELb0ELb1ELb0EEEvNS_16Flash_fwd_paramsE,"ax",@progbits
	.sectioninfo	@"SHI_REGISTERS=168"
	.align	128
        .global         _ZN5flash16flash_fwd_kernelI23Flash_fwd_kernel_traitsILi96ELi64ELi64ELi4ELb0ELb0EN7cutlass10bfloat16_tE19Flash_kernel_traitsILi96ELi64ELi64ELi4ES3_EELb0ELb1ELb0ELb1ELb0ELb0ELb1ELb0EEEvNS_16Flash_fwd_paramsE
        .type           _ZN5flash16flash_fwd_kernelI23Flash_fwd_kernel_traitsILi96ELi64ELi64ELi4ELb0ELb0EN7cutlass10bfloat16_tE19Flash_kernel_traitsILi96ELi64ELi64ELi4ES3_EELb0ELb1ELb0ELb1ELb0ELb0ELb1ELb0EEEvNS_16Flash_fwd_paramsE,@function
        .size           _ZN5flash16flash_fwd_kernelI23Flash_fwd_kernel_traitsILi96ELi64ELi64ELi4ELb0ELb0EN7cutlass10bfloat16_tE19Flash_kernel_traitsILi96ELi64ELi64ELi4ES3_EELb0ELb1ELb0ELb1ELb0ELb0ELb1ELb0EEEvNS_16Flash_fwd_paramsE,(.L_x_1005 - _ZN5flash16flash_fwd_kernelI23Flash_fwd_kernel_traitsILi96ELi64ELi64ELi4ELb0ELb0EN7cutlass10bfloat16_tE19Flash_kernel_traitsILi96ELi64ELi64ELi4ES3_EELb0ELb1ELb0ELb1ELb0ELb0ELb1ELb0EEEvNS_16Flash_fwd_paramsE)
        .other          _ZN5flash16flash_fwd_kernelI23Flash_fwd_kernel_traitsILi96ELi64ELi64ELi4ELb0ELb0EN7cutlass10bfloat16_tE19Flash_kernel_traitsILi96ELi64ELi64ELi4ES3_EELb0ELb1ELb0ELb1ELb0ELb0ELb1ELb0EEEvNS_16Flash_fwd_paramsE,@"STO_CUDA_ENTRY STV_DEFAULT"
_ZN5flash16flash_fwd_kernelI23Flash_fwd_kernel_traitsILi96ELi64ELi64ELi4ELb0ELb0EN7cutlass10bfloat16_tE19Flash_kernel_traitsILi96ELi64ELi64ELi4ES3_EELb0ELb1ELb0ELb1ELb0ELb0ELb1ELb0EEEvNS_16Flash_fwd_paramsE:
.text._ZN5flash16flash_fwd_kernelI23Flash_fwd_kernel_traitsILi96ELi64ELi64ELi4ELb0ELb0EN7cutlass10bfloat16_tE19Flash_kernel_traitsILi96ELi64ELi64ELi4ES3_EELb0ELb1ELb0ELb1ELb0ELb0ELb1ELb0EEEvNS_16Flash_fwd_paramsE:
        /* <DEDUP_REMOVED lines=33> */
.L_x_938:
[----:B-1-34-:R-:W-:Y:S02]  /*0210*/  MOV R4, c[0x0][0x218] ;  /* 0x0000860000047a02 */ /* 0x01afe40000000f00 */
.L_x_939:
        /* <DEDUP_REMOVED lines=50> */
.L_x_941:
        /* <DEDUP_REMOVED lines=39> */
.L_x_942:
        /* <DEDUP_REMOVED lines=101> */
.L_x_944:
[----:B------:R-:W-:Y:S05]  /*0e00*/  BSYNC B0 ;  /* 0x0000000000007941 */ /* 0x000fea0003800000 */
.L_x_943:
        /* <DEDUP_REMOVED lines=40> */
.L_x_946:
[----:B------:R-:W-:Y:S05]  /*1090*/  BSYNC B0 ;  /* 0x0000000000007941 */ /* 0x000fea0003800000 */
.L_x_945:
        /* <DEDUP_REMOVED lines=38> */
.L_x_948:
[----:B------:R-:W-:Y:S05]  /*1300*/  BSYNC B0 ;  /* 0x0000000000007941 */ /* 0x000fea0003800000 */
.L_x_947:
        /* <DEDUP_REMOVED lines=34> */
.L_x_950:
[----:B------:R-:W-:Y:S05]  /*1530*/  BSYNC B0 ;  /* 0x0000000000007941 */ /* 0x000fea0003800000 */
.L_x_949:
        /* <DEDUP_REMOVED lines=58> */
[----:B------:R-:W-:Y:S01]  /*18e0*/  IMAD R22, R88, UR6, RZ ;  /* 0x0000000658167c24 */ /* 0x000fe2000f8e02ff */
        /* <DEDUP_REMOVED lines=51> */
.L_x_952:
[----:B-1----:R-:W-:Y:S05]  /*1c20*/  BSYNC B0 ;  /* 0x0000000000007941 */ /* 0x002fea0003800000 */
.L_x_951:
        /* <DEDUP_REMOVED lines=36> */
.L_x_954:
[----:B------:R-:W-:Y:S05]  /*1e70*/  BSYNC B0 ;  /* 0x0000000000007941 */ /* 0x000fea0003800000 */
.L_x_953:
[----:B------:R-:W-:Y:S01]  /*1e80*/  IMAD.SHL.U32 R112, R112, 0x2, RZ ;  /* 0x0000000270707824 */ /* 0x000fe200078e00ff */
[----:B------:R-:W-:Y:S01]  /*1e90*/  LDSM.16.M88.4 R44, [R113] ;  /* 0x00000000712c783b */ /* 0x000fe20000000200 */
[----:B------:R-:W-:Y:S01]  /*1ea0*/  IMAD R111, R4, 0x2, R113 ;  /* 0x00000002046f7824 */ /* 0x000fe200078e0271 */
[----:B------:R-:W-:Y:S01]  /*1eb0*/  IADD3 R97, R7, 0x8, RZ ;  /* 0x0000000807617810 */ /* 0x000fe20007ffe0ff */
[----:B------:R-:W-:Y:S01]  /*1ec0*/  IMAD R109, R3, 0x2, R112 ;  /* 0x00000002036d7824 */ /* 0x000fe200078e0270 */
[----:B--2---:R-:W2:Y:S01]  /*1ed0*/  LDSM.16.M88.4 R28, [R112+0x3000] ;  /* 0x00300000701c783b */ /* 0x004ea20000000200 */
[----:B------:R-:W-:Y:S01]  /*1ee0*/  IMAD R6, R88, 0x40, R117 ;  /* 0x0000004058067824 */ /* 0x000fe200078e0275 */
[-C--:B------:R-:W-:Y:S02]  /*1ef0*/  IMNMX R102, R7, R2.reuse, PT ;  /* 0x0000000207667217 */ /* 0x080fe40003800200 */
[----:B------:R-:W-:Y:S01]  /*1f00*/  LDSM.16.M88.4 R76, [R111] ;  /* 0x000000006f4c783b */ /* 0x000fe20000000200 */
[----:B------:R-:W-:Y:S01]  /*1f10*/  IMNMX R97, R97, R2, PT ;  /* 0x0000000261617217 */ /* 0x000fe20003800200 */
[----:B------:R-:W-:Y:S01]  /*1f20*/  I2F R3, R6 ;  /* 0x0000000600037306 */ /* 0x000fe20000201400 */
[C---:B------:R-:W-:Y:S01]  /*1f30*/  IADD3 R90, R6.reuse, 0x11, RZ ;  /* 0x00000011065a7810 */ /* 0x040fe20007ffe0ff */
[----:B------:R-:W-:Y:S01]  /*1f40*/  LDSM.16.M88.4 R16, [R109+0x3000] ;  /* 0x003000006d10783b */ /* 0x000fe20000000200 */
[----:B------:R-:W-:-:S03]  /*1f50*/  IADD3 R94, R6, 0x28, RZ ;  /* 0x00000028065e7810 */ /* 0x000fc60007ffe0ff */
[----:B------:R-:W5:Y:S02]  /*1f60*/  LDSM.16.M88.4 R60, [R112+0x3400] ;  /* 0x00340000703c783b */ /* 0x000f640000000200 */
[----:B------:R-:W-:Y:S02]  /*1f70*/  I2F R89, R90 ;  /* 0x0000005a00597306 */ /* 0x000fe40000201400 */
[----:B------:R-:W-:Y:S04]  /*1f80*/  LDSM.16.M88.4 R40, [R113+0x1000] ;  /* 0x001000007128783b */ /* 0x000fe80000000200 */
[----:B------:R-:W1:Y:S02]  /*1f90*/  LDSM.16.M88.4 R84, [R112+0x4000] ;  /* 0x004000007054783b */ /* 0x000e640000000200 */
[----:B------:R-:W-:Y:S02]  /*1fa0*/  I2F R103, R94 ;  /* 0x0000005e00677306 */ /* 0x000fe40000201400 */
[----:B------:R-:W3:Y:S04]  /*1fb0*/  LDSM.16.M88.4 R52, [R112+0x3800] ;  /* 0x003800007034783b */ /* 0x000ee80000000200 */
[----:B------:R-:W-:Y:S04]  /*1fc0*/  LDSM.16.M88.4 R32, [R111+0x1000] ;  /* 0x001000006f20783b */ /* 0x000fe80000000200 */
[----:B------:R-:W4:Y:S04]  /*1fd0*/  LDSM.16.M88.4 R80, [R109+0x4000] ;  /* 0x004000006d50783b */ /* 0x000f280000000200 */
[----:B------:R-:W1:Y:S01]  /*1fe0*/  LDSM.16.M88.4 R72, [R109+0x3400] ;  /* 0x003400006d48783b */ /* 0x000e620000000200 */
[C---:B--2---:R-:W-:Y:S03]  /*1ff0*/  HMMA.16816.F32.BF16 R20, R44.reuse, R28, RZ ;  /* 0x0000001c2c14723c */ /* 0x044fe600000418ff */
[----:B---34-:R-:W2:Y:S04]  /*2000*/  LDSM.16.M88.4 R8, [R112+0x3c00] ;  /* 0x003c00007008783b */ /* 0x018ea80000000200 */
[----:B------:R-:W3:Y:S01]  /*2010*/  LDSM.16.M88.4 R68, [R109+0x3800] ;  /* 0x003800006d44783b */ /* 0x000ee20000000200 */
[C---:B------:R-:W-:Y:S03]  /*2020*/  HMMA.16816.F32.BF16 R28, R44.reuse, R30, RZ ;  /* 0x0000001e2c1c723c */ /* 0x040fe600000418ff */
[----:B------:R-:W-:Y:S04]  /*2030*/  LDSM.16.M88.4 R12, [R113+0x2000] ;  /* 0x00200000710c783b */ /* 0x000fe80000000200 */
[----:B------:R-:W4:Y:S01]  /*2040*/  LDSM.16.M88.4 R24, [R112+0x5000] ;  /* 0x005000007018783b */ /* 0x000f220000000200 */
[----:B-----5:R-:W-:Y:S03]  /*2050*/  HMMA.16816.F32.BF16 R64, R44, R60, RZ ;  /* 0x0000003c2c40723c */ /* 0x020fe600000418ff */
[----:B------:R-:W5:Y:S04]  /*2060*/  LDSM.16.M88.4 R36, [R112+0x4400] ;  /* 0x004400007024783b */ /* 0x000f680000000200 */
[----:B------:R-:W0:Y:S01]  /*2070*/  LDGDEPBAR ;  /* 0x00000000000079af */ /* 0x000e220000000000 */
[C---:B------:R-:W-:Y:S08]  /*2080*/  HMMA.16816.F32.BF16 R20, R76.reuse, R16, R20 ;  /* 0x000000104c14723c */ /* 0x040ff00000041814 */
[----:B------:R-:W-:Y:S01]  /*2090*/  HMMA.16816.F32.BF16 R28, R76, R18, R28 ;  /* 0x000000124c1c723c */ /* 0x000fe2000004181c */
[----:B------:R-:W-:Y:S07]  /*20a0*/  LDSM.16.M88.4 R16, [R109+0x5000] ;  /* 0x005000006d10783b */ /* 0x000fee0000000200 */
[----:B------:R-:W-:Y:S08]  /*20b0*/  HMMA.16816.F32.BF16 R60, R44, R62, RZ ;  /* 0x0000003e2c3c723c */ /* 0x000ff000000418ff */
[----:B-1----:R-:W-:Y:S07]  /*20c0*/  HMMA.16816.F32.BF16 R20, R40, R84, R20 ;  /* 0x000000542814723c */ /* 0x002fee0000041814 */
[----:B------:R-:W-:Y:S01]  /*20d0*/  IADD3 R84, R6, 0x9, RZ ;  /* 0x0000000906547810 */ /* 0x000fe20007ffe0ff */
[----:B------:R-:W-:Y:S03]  /*20e0*/  HMMA.16816.F32.BF16 R56, R44, R52, RZ ;  /* 0x000000342c38723c */ /* 0x000fe600000418ff */
[----:B------:R-:W-:Y:S01]  /*20f0*/  I2F R85, R84 ;  /* 0x0000005400557306 */ /* 0x000fe20000201400 */
[----:B------:R-:W-:-:S02]  /*2100*/  ISETP.GE.AND P4, PT, R84, R97, PT ;  /* 0x000000615400720c */ /* 0x000fc40003f86270 */
[-C--:B------:R-:W-:Y:S02]  /*2110*/  ISETP.GE.AND P5, PT, R84, R102.reuse, PT ;  /* 0x000000665400720c */ /* 0x080fe40003fa6270 */
[----:B------:R-:W-:Y:S08]  /*2120*/  HMMA.16816.F32.BF16 R52, R44, R54, RZ ;  /* 0x000000362c34723c */ /* 0x000ff000000418ff */
[----:B------:R-:W-:Y:S07]  /*2130*/  HMMA.16816.F32.BF16 R28, R40, R86, R28 ;  /* 0x00000056281c723c */ /* 0x000fee000004181c */
[----:B------:R-:W-:Y:S01]  /*2140*/  IADD3 R86, R6, 0x10, RZ ;  /* 0x0000001006567810 */ /* 0x000fe20007ffe0ff */
[----:B------:R-:W-:Y:S03]  /*2150*/  HMMA.16816.F32.BF16 R20, R32, R80, R20 ;  /* 0x000000502014723c */ /* 0x000fe60000041814 */
[----:B------:R-:W-:Y:S01]  /*2160*/  I2F R87, R86 ;  /* 0x0000005600577306 */ /* 0x000fe20000201400 */
[----:B------:R-:W-:-:S03]  /*2170*/  ISETP.GE.AND P1, PT, R86, R102, PT ;  /* 0x000000665600720c */ /* 0x000fc60003f26270 */
[----:B------:R-:W-:Y:S01]  /*2180*/  IADD3 R80, R6, 0x1, RZ ;  /* 0x0000000106507810 */ /* 0x000fe20007ffe0ff */
[C---:B------:R-:W-:Y:S03]  /*2190*/  HMMA.16816.F32.BF16 R64, R76.reuse, R72, R64 ;  /* 0x000000484c40723c */ /* 0x040fe60000041840 */
[----:B------:R-:W-:Y:S01]  /*21a0*/  I2F R81, R80 ;  /* 0x0000005000517306 */ /* 0x000fe20000201400 */
[CC--:B------:R-:W-:Y:S02]  /*21b0*/  ISETP.GE.AND P6, PT, R80.reuse, R102.reuse, PT ;  /* 0x000000665000720c */ /* 0x0c0fe40003fc6270 */
[----:B------:R-:W-:Y:S02]  /*21c0*/  ISETP.GE.AND P2, PT, R80, R97, PT ;  /* 0x000000615000720c */ /* 0x000fe40003f46270 */
[----:B------:R-:W-:Y:S01]  /*21d0*/  HMMA.16816.F32.BF16 R60, R76, R74, R60 ;  /* 0x0000004a4c3c723c */ /* 0x000fe2000004183c */
[----:B------:R-:W-:Y:S07]  /*21e0*/  LDSM.16.M88.4 R72, [R109+0x3c00] ;  /* 0x003c00006d48783b */ /* 0x000fee0000000200 */
[----:B--2---:R-:W-:Y:S08]  /*21f0*/  HMMA.16816.F32.BF16 R48, R44, R8, RZ ;  /* 0x000000082c30723c */ /* 0x004ff000000418ff */
[----:B---3--:R-:W-:Y:S08]  /*2200*/  HMMA.16816.F32.BF16 R56, R76, R68, R56 ;  /* 0x000000444c38723c */ /* 0x008ff00000041838 */
[----:B------:R-:W-:Y:S01]  /*2210*/  HMMA.16816.F32.BF16 R44, R44, R10, RZ ;  /* 0x0000000a2c2c723c */ /* 0x000fe200000418ff */
[----:B------:R-:W1:Y:S07]  /*2220*/  LDSM.16.M88.4 R8, [R111+0x2000] ;  /* 0x002000006f08783b */ /* 0x000e6e0000000200 */
[----:B------:R-:W-:Y:S01]  /*2230*/  HMMA.16816.F32.BF16 R68, R76, R70, R52 ;  /* 0x000000464c44723c */ /* 0x000fe20000041834 */
[----:B------:R-:W2:Y:S07]  /*2240*/  LDSM.16.M88.4 R52, [R109+0x4400] ;  /* 0x004400006d34783b */ /* 0x000eae0000000200 */
[----:B------:R-:W-:Y:S07]  /*2250*/  HMMA.16816.F32.BF16 R28, R32, R82, R28 ;  /* 0x00000052201c723c */ /* 0x000fee000004181c */
[----:B------:R-:W-:Y:S01]  /*2260*/  IADD3 R82, R6, 0x8, RZ ;  /* 0x0000000806527810 */ /* 0x000fe20007ffe0ff */
[----:B----4-:R-:W-:Y:S03]  /*2270*/  HMMA.16816.F32.BF16 R20, R12, R24, R20 ;  /* 0x000000180c14723c */ /* 0x010fe60000041814 */
[----:B------:R-:W-:Y:S01]  /*2280*/  I2F R83, R82 ;  /* 0x0000005200537306 */ /* 0x000fe20000201400 */
[----:B------:R-:W-:-:S02]  /*2290*/  ISETP.GE.AND P3, PT, R82, R102, PT ;  /* 0x000000665200720c */ /* 0x000fc40003f66270 */
[----:B------:R-:W-:Y:S02]  /*22a0*/  ISETP.GE.AND P0, PT, R82, R97, PT ;  /* 0x000000615200720c */ /* 0x000fe40003f06270 */
[C---:B-----5:R-:W-:Y:S08]  /*22b0*/  HMMA.16816.F32.BF16 R64, R40.reuse, R36, R64 ;  /* 0x000000242840723c */ /* 0x060ff00000041840 */
[----:B------:R-:W-:Y:S01]  /*22c0*/  HMMA.16816.F32.BF16 R60, R40, R38, R60 ;  /* 0x00000026283c723c */ /* 0x000fe2000004183c */
[----:B------:R-:W3:Y:S07]  /*22d0*/  LDSM.16.M88.4 R36, [R112+0x5400] ;  /* 0x005400007024783b */ /* 0x000eee0000000200 */
[----:B------:R-:W-:Y:S01]  /*22e0*/  HMMA.16816.F32.BF16 R28, R12, R26, R28 ;  /* 0x0000001a0c1c723c */ /* 0x000fe2000004181c */
[----:B------:R-:W4:Y:S07]  /*22f0*/  LDSM.16.M88.4 R24, [R112+0x4800] ;  /* 0x004800007018783b */ /* 0x000f2e0000000200 */
[----:B-1----:R-:W-:Y:S08]  /*2300*/  HMMA.16816.F32.BF16 R20, R8, R16, R20 ;  /* 0x000000100814723c */ /* 0x002ff00000041814 */
[C---:B--2---:R-:W-:Y:S08]  /*2310*/  HMMA.16816.F32.BF16 R64, R32.reuse, R52, R64 ;  /* 0x000000342040723c */ /* 0x044ff00000041840 */
[----:B------:R-:W-:Y:S01]  /*2320*/  HMMA.16816.F32.BF16 R60, R32, R54, R60 ;  /* 0x00000036203c723c */ /* 0x000fe2000004183c */
[----:B------:R-:W-:Y:S07]  /*2330*/  LDSM.16.M88.4 R52, [R109+0x4800] ;  /* 0x004800006d34783b */ /* 0x000fee0000000200 */
[----:B------:R-:W-:Y:S01]  /*2340*/  HMMA.16816.F32.BF16 R28, R8, R18, R28 ;  /* 0x00000012081c723c */ /* 0x000fe2000004181c */
[----:B------:R-:W1:Y:S01]  /*2350*/  LDSM.16.M88.4 R16, [R109+0x5400] ;  /* 0x005400006d10783b */ /* 0x000e620000000200 */
[----:B------:R-:W-:-:S06]  /*2360*/  FMUL.FTZ R91, R20, c[0x0][0x2ec] ;  /* 0x0000bb00145b7a20 */ /* 0x000fcc0000410000 */
[C---:B------:R-:W-:Y:S01]  /*2370*/  HMMA.16816.F32.BF16 R48, R76.reuse, R72, R48 ;  /* 0x000000484c30723c */ /* 0x040fe20000041830 */
[----:B------:R-:W2:Y:S06]  /*2380*/  MUFU.TANH R91, R91 ;  /* 0x0000005b005b7308 */ /* 0x000eac0000002400 */
[----:B------:R-:W-:Y:S01]  /*2390*/  IADD3 R72, R6, 0x18, RZ ;  /* 0x0000001806487810 */ /* 0x000fe20007ffe0ff */
[----:B------:R-:W-:Y:S03]  /*23a0*/  HMMA.16816.F32.BF16 R44, R76, R74, R44 ;  /* 0x0000004a4c2c723c */ /* 0x000fe6000004182c */
[----:B------:R-:W-:Y:S04]  /*23b0*/  I2F R73, R72 ;  /* 0x0000004800497306 */ /* 0x000fe80000201400 */
[----:B------:R-:W-:Y:S01]  /*23c0*/  FMUL.FTZ R75, R21, c[0x0][0x2ec] ;  /* 0x0000bb00154b7a20 */ /* 0x000fe20000410000 */
[----:B---3--:R-:W-:Y:S01]  /*23d0*/  HMMA.16816.F32.BF16 R64, R12, R36, R64 ;  /* 0x000000240c40723c */ /* 0x008fe20000041840 */
[----:B------:R-:W-:Y:S01]  /*23e0*/  FMUL.FTZ R74, R22, c[0x0][0x2ec] ;  /* 0x0000bb00164a7a20 */ /* 0x000fe20000410000 */
[----:B------:R-:W-:Y:S01]  /*23f0*/  IADD3 R78, R6, 0x20, RZ ;  /* 0x00000020064e7810 */ /* 0x000fe20007ffe0ff */
[----:B------:R-:W-:-:S02]  /*2400*/  FMUL.FTZ R76, R23, c[0x0][0x2ec] ;  /* 0x0000bb00174c7a20 */ /* 0x000fc40000410000 */
[----:B------:R-:W3:Y:S01]  /*2410*/  LDSM.16.M88.4 R20, [R112+0x4c00] ;  /* 0x004c00007014783b */ /* 0x000ee20000000200 */
[----:B------:R-:W-:Y:S01]  /*2420*/  FMUL.FTZ R28, R28, c[0x0][0x2ec] ;  /* 0x0000bb001c1c7a20 */ /* 0x000fe20000410000 */
[----:B------:R-:W-:Y:S01]  /*2430*/  IADD3 R36, R6, 0x19, RZ ;  /* 0x0000001906247810 */ /* 0x000fe20007ffe0ff */
[----:B------:R-:W-:Y:S01]  /*2440*/  HMMA.16816.F32.BF16 R60, R12, R38, R60 ;  /* 0x000000260c3c723c */ /* 0x000fe2000004183c */
[----:B------:R-:W-:Y:S01]  /*2450*/  FMUL.FTZ R29, R29, c[0x0][0x2ec] ;  /* 0x0000bb001d1d7a20 */ /* 0x000fe20000410000 */
[----:B------:R-:W5:Y:S01]  /*2460*/  MUFU.TANH R92, R28 ;  /* 0x0000001c005c7308 */ /* 0x000f620000002400 */
[----:B------:R-:W-:Y:S02]  /*2470*/  FMUL.FTZ R30, R30, c[0x0][0x2ec] ;  /* 0x0000bb001e1e7a20 */ /* 0x000fe40000410000 */
[----:B------:R-:W-:Y:S02]  /*2480*/  FMUL.FTZ R31, R31, c[0x0][0x2ec] ;  /* 0x0000bb001f1f7a20 */ /* 0x000fe40000410000 */
[----:B------:R-:W-:Y:S01]  /*2490*/  IADD3 R38, R6, 0x21, RZ ;  /* 0x0000002106267810 */ /* 0x000fe20007ffe0ff */
[----:B----4-:R-:W-:Y:S01]  /*24a0*/  HMMA.16816.F32.BF16 R56, R40, R24, R56 ;  /* 0x000000182838723c */ /* 0x010fe20000041838 */
[-C--:B--2---:R-:W-:Y:S01]  /*24b0*/  FFMA.FTZ R91, R3, R0.reuse, R91 ;  /* 0x00000000035b7223 */ /* 0x084fe2000001005b */
[----:B------:R-:W-:Y:S06]  /*24c0*/  MUFU.TANH R79, R29 ;  /* 0x0000001d004f7308 */ /* 0x000fec0000002400 */
[----:B-1----:R-:W-:Y:S02]  /*24d0*/  HMMA.16816.F32.BF16 R64, R8, R16, R64 ;  /* 0x000000100840723c */ /* 0x002fe40000041840 */
[----:B------:R-:W1:Y:S01]  /*24e0*/  MUFU.TANH R93, R30 ;  /* 0x0000001e005d7308 */ /* 0x000e620000002400 */
[----:B-----5:R-:W-:-:S05]  /*24f0*/  FFMA.FTZ R92, R83, R0, R92 ;  /* 0x00000000535c7223 */ /* 0x020fca000001005c */
[----:B------:R-:W-:Y:S01]  /*2500*/  HMMA.16816.F32.BF16 R60, R8, R18, R60 ;  /* 0x00000012083c723c */ /* 0x000fe2000004183c */
[----:B------:R-:W2:Y:S01]  /*2510*/  LDSM.16.M88.4 R16, [R109+0x4c00] ;  /* 0x004c00006d10783b */ /* 0x000ea20000000200 */
[----:B------:R-:W-:Y:S06]  /*2520*/  MUFU.TANH R75, R75 ;  /* 0x0000004b004b7308 */ /* 0x000fec0000002400 */
[----:B------:R-:W-:Y:S01]  /*2530*/  HMMA.16816.F32.BF16 R68, R40, R26, R68 ;  /* 0x0000001a2844723c */ /* 0x000fe20000041844 */
[----:B------:R-:W4:Y:S01]  /*2540*/  LDSM.16.M88.4 R24, [R112+0x5800] ;  /* 0x005800007018783b */ /* 0x000f220000000200 */
[----:B------:R-:W-:Y:S01]  /*2550*/  I2F R39, R38 ;  /* 0x0000002600277306 */ /* 0x000fe20000201400 */
[----:B-1----:R-:W-:-:S05]  /*2560*/  FFMA.FTZ R93, R83, R0, R93 ;  /* 0x00000000535d7223 */ /* 0x002fca000001005d */
[C---:B---3--:R-:W-:Y:S01]  /*2570*/  HMMA.16816.F32.BF16 R48, R40.reuse, R20, R48 ;  /* 0x000000142830723c */ /* 0x048fe20000041830 */
[----:B------:R-:W-:Y:S01]  /*2580*/  FMUL.FTZ R66, R66, c[0x0][0x2ec] ;  /* 0x0000bb0042427a20 */ /* 0x000fe20000410000 */
[----:B------:R-:W1:Y:S06]  /*2590*/  MUFU.TANH R76, R76 ;  /* 0x0000004c004c7308 */ /* 0x000e6c0000002400 */
[----:B------:R-:W-:Y:S01]  /*25a0*/  HMMA.16816.F32.BF16 R44, R40, R22, R44 ;  /* 0x00000016282c723c */ /* 0x000fe2000004182c */
[----:B------:R-:W-:Y:S01]  /*25b0*/  LDSM.16.M88.4 R20, [R109+0x5800] ;  /* 0x005800006d14783b */ /* 0x000fe20000000200 */
[----:B------:R3:W-:Y:S05]  /*25c0*/  MUFU.TANH R40, R31 ;  /* 0x0000001f00287308 */ /* 0x0007ea0000002400 */
[----:B------:R-:W-:Y:S01]  /*25d0*/  FMUL.FTZ R43, R60, c[0x0][0x2ec] ;  /* 0x0000bb003c2b7a20 */ /* 0x000fe20000410000 */
[----:B------:R-:W-:Y:S01]  /*25e0*/  HMMA.16816.F32.BF16 R56, R32, R52, R56 ;  /* 0x000000342038723c */ /* 0x000fe20000041838 */
[----:B------:R-:W-:Y:S01]  /*25f0*/  FMUL.FTZ R41, R64, c[0x0][0x2ec] ;  /* 0x0000bb0040297a20 */ /* 0x000fe20000410000 */
[----:B------:R-:W-:Y:S01]  /*2600*/  I2F R37, R36 ;  /* 0x0000002400257306 */ /* 0x000fe20000201400 */
[----:B------:R-:W-:Y:S01]  /*2610*/  FMUL.FTZ R42, R65, c[0x0][0x2ec] ;  /* 0x0000bb00412a7a20 */ /* 0x000fe20000410000 */
[----:B------:R-:W-:Y:S01]  /*2620*/  IADD3 R60, R6, 0x38, RZ ;  /* 0x00000038063c7810 */ /* 0x000fe20007ffe0ff */
[----:B-1----:R-:W-:-:S02]  /*2630*/  FFMA.FTZ R7, R81, R0, R76 ;  /* 0x0000000051077223 */ /* 0x002fc4000001004c */
[----:B------:R-:W-:Y:S01]  /*2640*/  IADD3 R52, R6, 0x29, RZ ;  /* 0x0000002906347810 */ /* 0x000fe20007ffe0ff */
[C---:B------:R-:W-:Y:S01]  /*2650*/  HMMA.16816.F32.BF16 R68, R32.reuse, R54, R68 ;  /* 0x000000362044723c */ /* 0x040fe20000041844 */
[----:B---3--:R-:W1:Y:S01]  /*2660*/  LDSM.16.M88.4 R28, [R112+0x5c00] ;  /* 0x005c0000701c783b */ /* 0x008e620000000200 */
[----:B------:R-:W3:Y:S01]  /*2670*/  MUFU.TANH R43, R43 ;  /* 0x0000002b002b7308 */ /* 0x000ee20000002400 */
[----:B------:R-:W-:Y:S02]  /*2680*/  FSEL R7, R7, -INF , !P2 ;  /* 0xff80000007077808 */ /* 0x000fe40005000000 */
[----:B------:R-:W-:Y:S02]  /*2690*/  ISETP.GE.AND P2, PT, R90, R102, PT ;  /* 0x000000665a00720c */ /* 0x000fe40003f46270 */
[----:B------:R-:W-:Y:S01]  /*26a0*/  FMUL.FTZ R54, R61, c[0x0][0x2ec] ;  /* 0x0000bb003d367a20 */ /* 0x000fe20000410000 */
[----:B--2---:R-:W-:Y:S01]  /*26b0*/  HMMA.16816.F32.BF16 R48, R32, R16, R48 ;  /* 0x000000102030723c */ /* 0x004fe20000041830 */
[----:B------:R-:W-:-:S02]  /*26c0*/  FMUL.FTZ R55, R62, c[0x0][0x2ec] ;  /* 0x0000bb003e377a20 */ /* 0x000fc40000410000 */
[----:B------:R-:W-:Y:S01]  /*26d0*/  FMUL.FTZ R62, R63, c[0x0][0x2ec] ;  /* 0x0000bb003f3e7a20 */ /* 0x000fe20000410000 */
[----:B------:R-:W2:Y:S04]  /*26e0*/  MUFU.TANH R41, R41 ;  /* 0x0000002900297308 */ /* 0x000ea80000002400 */
[----:B------:R-:W-:Y:S01]  /*26f0*/  HMMA.16816.F32.BF16 R44, R32, R18, R44 ;  /* 0x00000012202c723c */ /* 0x000fe2000004182c */
[----:B------:R-:W5:Y:S01]  /*2700*/  LDSM.16.M88.4 R16, [R109+0x5c00] ;  /* 0x005c00006d10783b */ /* 0x000f620000000200 */
[----:B------:R-:W-:-:S04]  /*2710*/  DEPBAR.LE SB0, 0x0 ;  /* 0x000080000000791a */ /* 0x000fc80000000000 */
[----:B------:R-:W1:Y:S01]  /*2720*/  MUFU.TANH R54, R54 ;  /* 0x0000003600367308 */ /* 0x000e620000002400 */
[-C--:B---3--:R-:W-:Y:S01]  /*2730*/  FFMA.FTZ R43, R73, R0.reuse, R43 ;  /* 0x00000000492b7223 */ /* 0x088fe2000001002b */
[C---:B----4-:R-:W-:Y:S01]  /*2740*/  HMMA.16816.F32.BF16 R56, R12.reuse, R24, R56 ;  /* 0x000000180c38723c */ /* 0x050fe20000041838 */
[----:B------:R-:W-:Y:S01]  /*2750*/  IADD3 R32, R6, 0x39, RZ ;  /* 0x0000003906207810 */ /* 0x000fe20007ffe0ff */
[-C--:B------:R-:W-:Y:S02]  /*2760*/  FFMA.FTZ R35, R85, R0.reuse, R79 ;  /* 0x0000000055237223 */ /* 0x080fe4000001004f */
[----:B--2---:R-:W-:Y:S02]  /*2770*/  FFMA.FTZ R41, R87, R0, R41 ;  /* 0x0000000057297223 */ /* 0x004fe40000010029 */
[----:B------:R-:W2:Y:S01]  /*2780*/  MUFU.TANH R24, R66 ;  /* 0x0000004200187308 */ /* 0x000ea20000002400 */
[----:B------:R-:W-:Y:S01]  /*2790*/  FMUL.FTZ R25, R67, c[0x0][0x2ec] ;  /* 0x0000bb0043197a20 */ /* 0x000fe20000410000 */
[----:B------:R-:W-:Y:S01]  /*27a0*/  HMMA.16816.F32.BF16 R68, R12, R26, R68 ;  /* 0x0000001a0c44723c */ /* 0x000fe20000041844 */
[----:B------:R-:W-:-:S02]  /*27b0*/  FSEL R35, R35, -INF , !P5 ;  /* 0xff80000023237808 */ /* 0x000fc40006800000 */
[----:B------:R-:W-:-:S03]  /*27c0*/  ISETP.GE.AND P5, PT, R72, R97, PT ;  /* 0x000000614800720c */ /* 0x000fc60003fa6270 */
[----:B------:R-:W3:Y:S01]  /*27d0*/  MUFU.TANH R25, R25 ;  /* 0x0000001900197308 */ /* 0x000ee20000002400 */
[----:B------:R-:W-:Y:S01]  /*27e0*/  IADD3 R26, R6, 0x31, RZ ;  /* 0x00000031061a7810 */ /* 0x000fe20007ffe0ff */
[-C--:B-1----:R-:W-:Y:S01]  /*27f0*/  FFMA.FTZ R54, R37, R0.reuse, R54 ;  /* 0x0000000025367223 */ /* 0x082fe20000010036 */
[C---:B------:R-:W-:Y:S05]  /*2800*/  HMMA.16816.F32.BF16 R48, R12.reuse, R28, R48 ;  /* 0x0000001c0c30723c */ /* 0x040fea0000041830 */
[----:B------:R-:W-:Y:S01]  /*2810*/  MUFU.TANH R62, R62 ;  /* 0x0000003e003e7308 */ /* 0x000fe20000002400 */
[-C--:B--2---:R-:W-:Y:S02]  /*2820*/  FFMA.FTZ R24, R87, R0.reuse, R24 ;  /* 0x0000000057187223 */ /* 0x084fe40000010018 */
[----:B------:R-:W-:Y:S05]  /*2830*/  HMMA.16816.F32.BF16 R44, R12, R30, R44 ;  /* 0x0000001e0c2c723c */ /* 0x000fea000004182c */
[----:B------:R-:W1:Y:S01]  /*2840*/  MUFU.TANH R42, R42 ;  /* 0x0000002a002a7308 */ /* 0x000e620000002400 */
[-C--:B---3--:R-:W-:Y:S01]  /*2850*/  FFMA.FTZ R25, R89, R0.reuse, R25 ;  /* 0x0000000059197223 */ /* 0x088fe20000010019 */
[----:B------:R-:W-:Y:S01]  /*2860*/  FSEL R13, R93, -INF , !P0 ;  /* 0xff8000005d0d7808 */ /* 0x000fe20004000000 */
[----:B------:R-:W-:Y:S01]  /*2870*/  HMMA.16816.F32.BF16 R56, R8, R20, R56 ;  /* 0x000000140838723c */ /* 0x000fe20000041838 */
[----:B------:R-:W-:Y:S01]  /*2880*/  FFMA.FTZ R15, R85, R0, R40 ;  /* 0x00000000550f7223 */ /* 0x000fe20000010028 */
[----:B------:R-:W-:-:S03]  /*2890*/  ISETP.GE.AND P0, PT, R72, R102, PT ;  /* 0x000000664800720c */ /* 0x000fc60003f06270 */
[----:B------:R-:W-:Y:S01]  /*28a0*/  MUFU.TANH R55, R55 ;  /* 0x0000003700377308 */ /* 0x000fe20000002400 */
[----:B------:R-:W-:Y:S02]  /*28b0*/  FSEL R15, R15, -INF , !P4 ;  /* 0xff8000000f0f7808 */ /* 0x000fe40006000000 */
[C---:B------:R-:W-:Y:S01]  /*28c0*/  HMMA.16816.F32.BF16 R68, R8.reuse, R22, R68 ;  /* 0x000000160844723c */ /* 0x040fe20000041844 */
[----:B------:R-:W-:Y:S02]  /*28d0*/  ISETP.GE.AND P4, PT, R36, R102, PT ;  /* 0x000000662400720c */ /* 0x000fe40003f86270 */
[----:B------:R-:W-:Y:S02]  /*28e0*/  IADD3 R20, R6, 0x30, RZ ;  /* 0x0000003006147810 */ /* 0x000fe40007ffe0ff */
[----:B------:R-:W-:Y:S01]  /*28f0*/  I2F R77, R78 ;  /* 0x0000004e004d7306 */ /* 0x000fe20000201400 */
[-C--:B-1----:R-:W-:Y:S02]  /*2900*/  FFMA.FTZ R42, R89, R0.reuse, R42 ;  /* 0x00000000592a7223 */ /* 0x082fe4000001002a */
[----:B------:R-:W-:Y:S01]  /*2910*/  FFMA.FTZ R23, R81, R0, R75 ;  /* 0x0000000051177223 */ /* 0x000fe2000001004b */
[----:B-----5:R-:W-:Y:S04]  /*2920*/  HMMA.16816.F32.BF16 R48, R8, R16, R48 ;  /* 0x000000100830723c */ /* 0x020fe80000041830 */
[----:B------:R-:W-:Y:S01]  /*2930*/  I2F R27, R26 ;  /* 0x0000001a001b7306 */ /* 0x000fe20000201400 */
[----:B------:R-:W-:-:S02]  /*2940*/  FSEL R23, R23, -INF , !P6 ;  /* 0xff80000017177808 */ /* 0x000fc40007000000 */
[----:B------:R-:W-:Y:S01]  /*2950*/  FSEL R17, R92, -INF , !P3 ;  /* 0xff8000005c117808 */ /* 0x000fe20005800000 */
[----:B------:R-:W-:Y:S01]  /*2960*/  HMMA.16816.F32.BF16 R44, R8, R18, R44 ;  /* 0x00000012082c723c */ /* 0x000fe2000004182c */
[----:B------:R-:W-:Y:S01]  /*2970*/  FMUL.FTZ R2, R59, c[0x0][0x2ec] ;  /* 0x0000bb003b027a20 */ /* 0x000fe20000410000 */
[-C--:B------:R-:W-:Y:S01]  /*2980*/  ISETP.GE.AND P3, PT, R90, R97.reuse, PT ;  /* 0x000000615a00720c */ /* 0x080fe20003f66270 */
[----:B------:R-:W-:Y:S01]  /*2990*/  FMUL.FTZ R34, R57, c[0x0][0x2ec] ;  /* 0x0000bb0039227a20 */ /* 0x000fe20000410000 */
[----:B------:R-:W-:Y:S01]  /*29a0*/  I2F R33, R32 ;  /* 0x0000002000217306 */ /* 0x000fe20000201400 */
[----:B------:R-:W-:Y:S01]  /*29b0*/  FMUL.FTZ R28, R58, c[0x0][0x2ec] ;  /* 0x0000bb003a1c7a20 */ /* 0x000fe20000410000 */
[-C--:B------:R-:W-:Y:S01]  /*29c0*/  ISETP.GE.AND P6, PT, R86, R97.reuse, PT ;  /* 0x000000615600720c */ /* 0x080fe20003fc6270 */
[----:B------:R-:W-:Y:S01]  /*29d0*/  FMUL.FTZ R56, R56, c[0x0][0x2ec] ;  /* 0x0000bb0038387a20 */ /* 0x000fe20000410000 */
[----:B------:R-:W-:Y:S01]  /*29e0*/  FSEL R19, R25, -INF , !P3 ;  /* 0xff80000019137808 */ /* 0x000fe20005800000 */
[----:B------:R-:W-:Y:S01]  /*29f0*/  FMUL.FTZ R12, R70, c[0x0][0x2ec] ;  /* 0x0000bb00460c7a20 */ /* 0x000fe20000410000 */
[----:B------:R-:W-:Y:S01]  /*2a00*/  FSEL R25, R43, -INF , !P0 ;  /* 0xff8000002b197808 */ /* 0x000fe20004000000 */
[----:B------:R-:W-:Y:S01]  /*2a10*/  FMUL.FTZ R29, R68, c[0x0][0x2ec] ;  /* 0x0000bb00441d7a20 */ /* 0x000fe20000410000 */
[----:B------:R-:W1:Y:S01]  /*2a20*/  MUFU.TANH R2, R2 ;  /* 0x0000000200027308 */ /* 0x000e620000002400 */
[-C--:B------:R-:W-:Y:S01]  /*2a30*/  ISETP.GE.AND P0, PT, R38, R97.reuse, PT ;  /* 0x000000612600720c */ /* 0x080fe20003f06270 */
[----:B------:R-:W-:Y:S01]  /*2a40*/  FMUL.FTZ R14, R71, c[0x0][0x2ec] ;  /* 0x0000bb00470e7a20 */ /* 0x000fe20000410000 */
[----:B------:R-:W-:Y:S01]  /*2a50*/  FSEL R59, R41, -INF , !P1 ;  /* 0xff800000293b7808 */ /* 0x000fe20004800000 */
[----:B------:R-:W-:Y:S01]  /*2a60*/  FMUL.FTZ R18, R51, c[0x0][0x2ec] ;  /* 0x0000bb0033127a20 */ /* 0x000fe20000410000 */
[----:B------:R-:W-:Y:S01]  /*2a70*/  FSEL R41, R24, -INF , !P6 ;  /* 0xff80000018297808 */ /* 0x000fe20007000000 */
[-C--:B------:R-:W-:Y:S01]  /*2a80*/  FFMA.FTZ R9, R37, R0.reuse, R62 ;  /* 0x0000000025097223 */ /* 0x080fe2000001003e */
[----:B------:R-:W-:Y:S01]  /*2a90*/  FSEL R37, R54, -INF , !P4 ;  /* 0xff80000036257808 */ /* 0x000fe20006000000 */
[----:B------:R-:W2:Y:S01]  /*2aa0*/  MUFU.TANH R12, R12 ;  /* 0x0000000c000c7308 */ /* 0x000ea20000002400 */
[----:B------:R-:W-:Y:S01]  /*2ab0*/  FMUL.FTZ R16, R69, c[0x0][0x2ec] ;  /* 0x0000bb0045107a20 */ /* 0x000fe20000410000 */
[-C--:B------:R-:W-:Y:S01]  /*2ac0*/  ISETP.GE.AND P4, PT, R94, R97.reuse, PT ;  /* 0x000000615e00720c */ /* 0x080fe20003f86270 */
[----:B------:R-:W-:Y:S01]  /*2ad0*/  FMUL.FTZ R48, R48, c[0x0][0x2ec] ;  /* 0x0000bb0030307a20 */ /* 0x000fe20000410000 */
[----:B------:R-:W-:Y:S01]  /*2ae0*/  FSEL R57, R42, -INF , !P2 ;  /* 0xff8000002a397808 */ /* 0x000fe20005000000 */
[----:B------:R-:W-:Y:S01]  /*2af0*/  FMUL.FTZ R47, R47, c[0x0][0x2ec] ;  /* 0x0000bb002f2f7a20 */ /* 0x000fe20000410000 */
[-C--:B------:R-:W-:Y:S01]  /*2b00*/  ISETP.GE.AND P2, PT, R78, R97.reuse, PT ;  /* 0x000000614e00720c */ /* 0x080fe20003f46270 */
[----:B------:R-:W-:Y:S01]  /*2b10*/  FMUL.FTZ R45, R45, c[0x0][0x2ec] ;  /* 0x0000bb002d2d7a20 */ /* 0x000fe20000410000 */
[----:B------:R-:W3:Y:S01]  /*2b20*/  MUFU.TANH R34, R34 ;  /* 0x0000002200227308 */ /* 0x000ee20000002400 */
[----:B-1----:R-:W-:Y:S01]  /*2b30*/  FFMA.FTZ R2, R39, R0, R2 ;  /* 0x0000000027027223 */ /* 0x002fe20000010002 */
[-C--:B------:R-:W-:Y:S01]  /*2b40*/  ISETP.GE.AND P3, PT, R38, R102.reuse, PT ;  /* 0x000000662600720c */ /* 0x080fe20003f66270 */
[----:B------:R-:W-:Y:S01]  /*2b50*/  FMUL.FTZ R8, R49, c[0x0][0x2ec] ;  /* 0x0000bb0031087a20 */ /* 0x000fe20000410000 */
[----:B------:R-:W-:Y:S01]  /*2b60*/  ISETP.GE.AND P6, PT, R78, R102, PT ;  /* 0x000000664e00720c */ /* 0x000fe20003fc6270 */
[----:B------:R-:W-:Y:S01]  /*2b70*/  FMUL.FTZ R10, R50, c[0x0][0x2ec] ;  /* 0x0000bb00320a7a20 */ /* 0x000fe20000410000 */
[----:B------:R-:W-:Y:S01]  /*2b80*/  FSEL R93, R2, -INF , !P0 ;  /* 0xff800000025d7808 */ /* 0x000fe20004000000 */
[-C--:B------:R-:W-:Y:S01]  /*2b90*/  FFMA.FTZ R11, R73, R0.reuse, R55 ;  /* 0x00000000490b7223 */ /* 0x080fe20000010037 */
[----:B------:R-:W1:Y:S01]  /*2ba0*/  MUFU.TANH R28, R28 ;  /* 0x0000001c001c7308 */ /* 0x000e620000002400 */
[----:B--2---:R-:W-:Y:S01]  /*2bb0*/  FFMA.FTZ R12, R103, R0, R12 ;  /* 0x00000000670c7223 */ /* 0x004fe2000001000c */
[----:B------:R-:W-:Y:S01]  /*2bc0*/  ISETP.GE.AND P1, PT, R36, R97, PT ;  /* 0x000000612400720c */ /* 0x000fe20003f26270 */
[----:B------:R-:W-:Y:S01]  /*2bd0*/  FMUL.FTZ R44, R44, c[0x0][0x2ec] ;  /* 0x0000bb002c2c7a20 */ /* 0x000fe20000410000 */
[----:B------:R-:W-:-:S02]  /*2be0*/  FSEL R11, R11, -INF , !P5 ;  /* 0xff8000000b0b7808 */ /* 0x000fc40006800000 */
[----:B------:R-:W-:Y:S01]  /*2bf0*/  FSEL R107, R12, -INF , !P4 ;  /* 0xff8000000c6b7808 */ /* 0x000fe20006000000 */
[----:B------:R-:W-:Y:S01]  /*2c00*/  FMUL.FTZ R12, R46, c[0x0][0x2ec] ;  /* 0x0000bb002e0c7a20 */ /* 0x000fe20000410000 */
[----:B------:R-:W2:Y:S01]  /*2c10*/  MUFU.TANH R29, R29 ;  /* 0x0000001d001d7308 */ /* 0x000ea20000002400 */
[----:B---3--:R-:W-:Y:S01]  /*2c20*/  FFMA.FTZ R34, R39, R0, R34 ;  /* 0x0000000027227223 */ /* 0x008fe20000010022 */
[----:B------:R-:W-:Y:S02]  /*2c30*/  ISETP.GE.AND P5, PT, R94, R102, PT ;  /* 0x000000665e00720c */ /* 0x000fe40003fa6270 */
[----:B------:R-:W-:Y:S02]  /*2c40*/  FSEL R9, R9, -INF , !P1 ;  /* 0xff80000009097808 */ /* 0x000fe40004800000 */
[----:B------:R-:W-:Y:S02]  /*2c50*/  FSEL R95, R34, -INF , !P3 ;  /* 0xff800000225f7808 */ /* 0x000fe40005800000 */
[----:B------:R-:W3:Y:S01]  /*2c60*/  MUFU.TANH R18, R18 ;  /* 0x0000001200127308 */ /* 0x000ee20000002400 */
[----:B-1----:R-:W-:Y:S01]  /*2c70*/  FFMA.FTZ R28, R77, R0, R28 ;  /* 0x000000004d1c7223 */ /* 0x002fe2000001001c */
[----:B------:R-:W-:-:S02]  /*2c80*/  ISETP.GE.AND P3, PT, R20, R97, PT ;  /* 0x000000611400720c */ /* 0x000fc40003f66270 */
[----:B------:R-:W-:Y:S02]  /*2c90*/  ISETP.GE.AND P1, PT, R52, R102, PT ;  /* 0x000000663400720c */ /* 0x000fe40003f26270 */
[----:B------:R-:W-:Y:S02]  /*2ca0*/  FSEL R133, R28, -INF , !P2 ;  /* 0xff8000001c857808 */ /* 0x000fe40005000000 */
[----:B------:R-:W1:Y:S01]  /*2cb0*/  MUFU.TANH R22, R56 ;  /* 0x0000003800167308 */ /* 0x000e620000002400 */
[----:B--2---:R-:W-:Y:S01]  /*2cc0*/  FFMA.FTZ R29, R103, R0, R29 ;  /* 0x00000000671d7223 */ /* 0x004fe2000001001d */
[-C--:B------:R-:W-:Y:S02]  /*2cd0*/  ISETP.GE.AND P2, PT, R20, R102.reuse, PT ;  /* 0x000000661400720c */ /* 0x080fe40003f46270 */
[----:B------:R-:W-:Y:S02]  /*2ce0*/  ISETP.GE.AND P0, PT, R26, R102, PT ;  /* 0x000000661a00720c */ /* 0x000fe40003f06270 */
[----:B------:R-:W-:-:S02]  /*2cf0*/  FSEL R137, R29, -INF , !P5 ;  /* 0xff8000001d897808 */ /* 0x000fc40006800000 */
[----:B------:R-:W2:Y:S01]  /*2d00*/  MUFU.TANH R2, R45 ;  /* 0x0000002d00027308 */ /* 0x000ea20000002400 */
[----:B---3--:R-:W-:Y:S01]  /*2d10*/  FFMA.FTZ R18, R27, R0, R18 ;  /* 0x000000001b127223 */ /* 0x008fe20000010012 */
[----:B------:R-:W-:Y:S02]  /*2d20*/  ISETP.GE.AND P5, PT, R26, R97, PT ;  /* 0x000000611a00720c */ /* 0x000fe40003fa6270 */
[----:B------:R-:W-:-:S04]  /*2d30*/  ISETP.GE.AND P4, PT, R60, R102, PT ;  /* 0x000000663c00720c */ /* 0x000fc80003f86270 */
[----:B------:R-:W3:Y:S01]  /*2d40*/  MUFU.TANH R47, R47 ;  /* 0x0000002f002f7308 */ /* 0x000ee20000002400 */
[----:B-1----:R-:W-:-:S05]  /*2d50*/  FFMA.FTZ R22, R77, R0, R22 ;  /* 0x000000004d167223 */ /* 0x002fca0000010016 */
[----:B------:R-:W-:Y:S02]  /*2d60*/  FSEL R139, R22, -INF , !P6 ;  /* 0xff800000168b7808 */ /* 0x000fe40007000000 */
[----:B------:R-:W-:Y:S01]  /*2d70*/  I2F R53, R52 ;  /* 0x0000003400357306 */ /* 0x000fe20000201400 */
[----:B--2---:R-:W-:Y:S01]  /*2d80*/  FFMA.FTZ R2, R33, R0, R2 ;  /* 0x0000000021027223 */ /* 0x004fe20000010002 */
[----:B------:R-:W-:-:S06]  /*2d90*/  ISETP.GE.AND P6, PT, R52, R97, PT ;  /* 0x000000613400720c */ /* 0x000fcc0003fc6270 */
[----:B------:R-:W-:Y:S01]  /*2da0*/  I2F R21, R20 ;  /* 0x0000001400157306 */ /* 0x000fe20000201400 */
[----:B---3--:R-:W-:Y:S01]  /*2db0*/  FFMA.FTZ R31, R33, R0, R47 ;  /* 0x00000000211f7223 */ /* 0x008fe2000001002f */
[----:B------:R-:W-:Y:S02]  /*2dc0*/  FSEL R33, R18, -INF , !P5 ;  /* 0xff80000012217808 */ /* 0x000fe40006800000 */
[----:B------:R-:W-:-:S04]  /*2dd0*/  ISETP.GE.AND P5, PT, R96, 0x2, PT ;  /* 0x000000026000780c */ /* 0x000fc80003fa6270 */
[----:B------:R-:W1:Y:S08]  /*2de0*/  MUFU.TANH R14, R14 ;  /* 0x0000000e000e7308 */ /* 0x000e700000002400 */
[----:B------:R-:W2:Y:S08]  /*2df0*/  MUFU.TANH R24, R48 ;  /* 0x0000003000187308 */ /* 0x000eb00000002400 */
[----:B------:R-:W3:Y:S01]  /*2e00*/  MUFU.TANH R16, R16 ;  /* 0x0000001000107308 */ /* 0x000ee20000002400 */
[----:B-1----:R-:W-:-:S05]  /*2e10*/  FFMA.FTZ R14, R53, R0, R14 ;  /* 0x00000000350e7223 */ /* 0x002fca000001000e */
[----:B------:R-:W-:Y:S02]  /*2e20*/  FSEL R89, R14, -INF , !P6 ;  /* 0xff8000000e597808 */ /* 0x000fe40007000000 */
[----:B------:R-:W1:Y:S01]  /*2e30*/  MUFU.TANH R8, R8 ;  /* 0x0000000800087308 */ /* 0x000e620000002400 */
[----:B--2---:R-:W-:Y:S01]  /*2e40*/  FFMA.FTZ R24, R21, R0, R24 ;  /* 0x0000000015187223 */ /* 0x004fe20000010018 */
[----:B------:R-:W-:-:S04]  /*2e50*/  ISETP.GE.AND P6, PT, R6, R102, PT ;  /* 0x000000660600720c */ /* 0x000fc80003fc6270 */
[----:B------:R-:W-:Y:S02]  /*2e60*/  FSEL R103, R24, -INF , !P2 ;  /* 0xff80000018677808 */ /* 0x000fe40005000000 */
[----:B------:R-:W2:Y:S01]  /*2e70*/  MUFU.TANH R10, R10 ;  /* 0x0000000a000a7308 */ /* 0x000ea20000002400 */
[-C--:B---3--:R-:W-:Y:S01]  /*2e80*/  FFMA.FTZ R16, R53, R0.reuse, R16 ;  /* 0x0000000035107223 */ /* 0x088fe20000010010 */
[-C--:B------:R-:W-:Y:S02]  /*2e90*/  ISETP.GE.AND P2, PT, R6, R97.reuse, PT ;  /* 0x000000610600720c */ /* 0x080fe40003f46270 */
[----:B------:R-:W-:Y:S02]  /*2ea0*/  FSEL R91, R91, -INF , !P6 ;  /* 0xff8000005b5b7808 */ /* 0x000fe40007000000 */
[----:B------:R-:W-:Y:S02]  /*2eb0*/  FSEL R135, R16, -INF , !P1 ;  /* 0xff80000010877808 */ /* 0x000fe40004800000 */
[----:B------:R-:W3:Y:S01]  /*2ec0*/  MUFU.TANH R74, R74 ;  /* 0x0000004a004a7308 */ /* 0x000ee20000002400 */
[----:B-1----:R-:W-:Y:S01]  /*2ed0*/  FFMA.FTZ R8, R27, R0, R8 ;  /* 0x000000001b087223 */ /* 0x002fe20000010008 */
[----:B------:R-:W-:Y:S01]  /*2ee0*/  BAR.SYNC.DEFER_BLOCKING 0x0 ;  /* 0x0000000000007b1d */ /* 0x000fe20000010000 */
[----:B------:R-:W-:-:S03]  /*2ef0*/  ISETP.GE.AND P1, PT, R60, R97, PT ;  /* 0x000000613c00720c */ /* 0x000fc60003f26270 */
[----:B------:R-:W-:Y:S02]  /*2f00*/  FSEL R105, R8, -INF , !P0 ;  /* 0xff80000008697808 */ /* 0x000fe40004000000 */
[----:B------:R-:W-:Y:S01]  /*2f10*/  I2F R61, R60 ;  /* 0x0000003c003d7306 */ /* 0x000fe20000201400 */
[----:B--2---:R-:W-:Y:S01]  /*2f20*/  FFMA.FTZ R10, R21, R0, R10 ;  /* 0x00000000150a7223 */ /* 0x004fe2000001000a */
[----:B------:R-:W-:-:S04]  /*2f30*/  ISETP.GE.AND P0, PT, R32, R97, PT ;  /* 0x000000612000720c */ /* 0x000fc80003f06270 */
[----:B------:R-:W-:Y:S02]  /*2f40*/  FSEL R34, R10, -INF , !P3 ;  /* 0xff8000000a227808 */ /* 0x000fe40005800000 */
[----:B------:R-:W1:Y:S01]  /*2f50*/  MUFU.TANH R20, R44 ;  /* 0x0000002c00147308 */ /* 0x000e620000002400 */
[----:B---3--:R-:W-:Y:S01]  /*2f60*/  FFMA.FTZ R6, R3, R0, R74 ;  /* 0x0000000003067223 */ /* 0x008fe2000001004a */
[----:B------:R-:W-:Y:S02]  /*2f70*/  ISETP.GE.AND P3, PT, R32, R102, PT ;  /* 0x000000662000720c */ /* 0x000fe40003f66270 */
[----:B------:R-:W-:Y:S02]  /*2f80*/  FSEL R31, R31, -INF , !P0 ;  /* 0xff8000001f1f7808 */ /* 0x000fe40004000000 */
[----:B------:R-:W-:Y:S02]  /*2f90*/  FSEL R6, R6, -INF , !P2 ;  /* 0xff80000006067808 */ /* 0x000fe40005000000 */
[----:B------:R-:W2:Y:S01]  /*2fa0*/  MUFU.TANH R12, R12 ;  /* 0x0000000c000c7308 */ /* 0x000ea20000002400 */
[----:B------:R-:W-:Y:S01]  /*2fb0*/  FSEL R130, R2, -INF , !P3 ;  /* 0xff80000002827808 */ /* 0x000fe20005800000 */
[----:B-1----:R-:W-:-:S05]  /*2fc0*/  FFMA.FTZ R20, R61, R0, R20 ;  /* 0x000000003d147223 */ /* 0x002fca0000010014 */
[----:B------:R-:W-:Y:S01]  /*2fd0*/  FSEL R131, R20, -INF , !P4 ;  /* 0xff80000014837808 */ /* 0x000fe20006000000 */
[----:B--2---:R-:W-:-:S05]  /*2fe0*/  FFMA.FTZ R12, R61, R0, R12 ;  /* 0x000000003d0c7223 */ /* 0x004fca000001000c */
        /* <DEDUP_REMOVED lines=59> */
.L_x_957:
[----:B------:R-:W-:Y:S05]  /*33a0*/  BSYNC B0 ;  /* 0x0000000000007941 */ /* 0x000fea0003800000 */
.L_x_956:
[----:B------:R-:W0:Y:S02]  /*33b0*/  LDGDEPBAR ;  /* 0x00000000000079af */ /* 0x000e240000000000 */
.L_x_955:
        /* <DEDUP_REMOVED lines=29> */
[----:B------:R-:W-:-:S02]  /*3590*/  FMNMX.FTZ R8, R31, R8, !PT ;  /* 0x000000081f087209 */ /* 0x000fc40007810000 */
[----:B------:R-:W-:Y:S01]  /*35a0*/  SHF.L.U32 R110, R5, 0x1, RZ ;  /* 0x00000001056e7819 */ /* 0x000fe200000006ff */
[----:B------:R-:W1:Y:S03]  /*35b0*/  SHFL.BFLY PT, R10, R27, 0x2, 0x1f ;  /* 0x0c401f001b0a7f89 */ /* 0x000e6600000e0000 */
[----:B------:R-:W-:Y:S01]  /*35c0*/  LEA R108, R4, R110, 0x1 ;  /* 0x0000006e046c7211 */ /* 0x000fe200078e08ff */
[----:B------:R-:W2:Y:S04]  /*35d0*/  SHFL.BFLY PT, R21, R8, 0x2, 0x1f ;  /* 0x0c401f0008157f89 */ /* 0x000ea800000e0000 */
[----:B------:R-:W-:Y:S04]  /*35e0*/  LDSM.16.MT88.4 R68, [R108+0x6000] ;  /* 0x006000006c44783b */ /* 0x000fe80000004200 */
[----:B------:R-:W-:Y:S04]  /*35f0*/  LDSM.16.MT88.4 R52, [R108+0x7000] ;  /* 0x007000006c34783b */ /* 0x000fe80000004200 */
[----:B------:R-:W-:Y:S04]  /*3600*/  LDSM.16.MT88.4 R76, [R110+0x6000] ;  /* 0x006000006e4c783b */ /* 0x000fe80000004200 */
[----:B------:R-:W-:Y:S01]  /*3610*/  LDSM.16.MT88.4 R60, [R110+0x7000] ;  /* 0x007000006e3c783b */ /* 0x000fe20000004200 */
[----:B-1----:R-:W-:-:S02]  /*3620*/  FMNMX.FTZ R10, R27, R10, !PT ;  /* 0x0000000a1b0a7209 */ /* 0x002fc40007810000 */
[----:B--2---:R-:W-:-:S03]  /*3630*/  FMNMX.FTZ R21, R8, R21, !PT ;  /* 0x0000001508157209 */ /* 0x004fc60007810000 */
[----:B------:R-:W1:Y:S04]  /*3640*/  SHFL.BFLY PT, R3, R10, 0x1, 0x1f ;  /* 0x0c201f000a037f89 */ /* 0x000e6800000e0000 */
[----:B------:R-:W2:Y:S01]  /*3650*/  SHFL.BFLY PT, R2, R21, 0x1, 0x1f ;  /* 0x0c201f0015027f89 */ /* 0x000ea200000e0000 */
[----:B-1----:R-:W-:Y:S02]  /*3660*/  FMNMX.FTZ R3, R10, R3, !PT ;  /* 0x000000030a037209 */ /* 0x002fe40007810000 */
[----:B--2---:R-:W-:-:S03]  /*3670*/  FMNMX.FTZ R2, R21, R2, !PT ;  /* 0x0000000215027209 */ /* 0x004fc60007810000 */
[C---:B------:R-:W-:Y:S01]  /*3680*/  FMUL.FTZ R132, R3.reuse, c[0x0][0x23c] ;  /* 0x00008f0003847a20 */ /* 0x040fe20000410000 */
[----:B------:R-:W-:Y:S01]  /*3690*/  FSETP.NEU.FTZ.AND P0, PT, R3, -INF , PT ;  /* 0xff8000000300780b */ /* 0x000fe20003f1d000 */
[----:B------:R-:W-:-:S03]  /*36a0*/  FMUL.FTZ R84, R2, c[0x0][0x23c] ;  /* 0x00008f0002547a20 */ /* 0x000fc60000410000 */
[----:B------:R-:W-:Y:S02]  /*36b0*/  FSEL R132, R132, RZ, P0 ;  /* 0x000000ff84847208 */ /* 0x000fe40000000000 */
[----:B------:R-:W-:-:S03]  /*36c0*/  FSETP.NEU.FTZ.AND P0, PT, R2, -INF , PT ;  /* 0xff8000000200780b */ /* 0x000fc60003f1d000 */
[--C-:B------:R-:W-:Y:S01]  /*36d0*/  FFMA.FTZ R28, R35, c[0x0][0x23c], -R132.reuse ;  /* 0x00008f00231c7a23 */ /* 0x100fe20000010884 */
[----:B------:R-:W-:Y:S01]  /*36e0*/  FSEL R84, R84, RZ, P0 ;  /* 0x000000ff54547208 */ /* 0x000fe20000000000 */
[--C-:B------:R-:W-:Y:S02]  /*36f0*/  FFMA.FTZ R87, R91, c[0x0][0x23c], -R132.reuse ;  /* 0x00008f005b577a23 */ /* 0x100fe40000010884 */
[--C-:B------:R-:W-:Y:S02]  /*3700*/  FFMA.FTZ R86, R23, c[0x0][0x23c], -R132.reuse ;  /* 0x00008f0017567a23 */ /* 0x100fe40000010884 */
[----:B------:R-:W-:Y:S01]  /*3710*/  FFMA.FTZ R85, R17, c[0x0][0x23c], -R132 ;  /* 0x00008f0011557a23 */ /* 0x000fe20000010884 */
[----:B------:R-:W-:Y:S01]  /*3720*/  MUFU.EX2 R28, R28 ;  /* 0x0000001c001c7308 */ /* 0x000fe20000000800 */
[--C-:B------:R-:W-:Y:S02]  /*3730*/  FFMA.FTZ R35, R6, c[0x0][0x23c], -R84.reuse ;  /* 0x00008f0006237a23 */ /* 0x100fe40000010854 */
[----:B------:R-:W-:-:S02]  /*3740*/  FFMA.FTZ R90, R7, c[0x0][0x23c], -R84 ;  /* 0x00008f00075a7a23 */ /* 0x000fc40000010854 */
[--C-:B------:R-:W-:Y:S02]  /*3750*/  FFMA.FTZ R30, R13, c[0x0][0x23c], -R84.reuse ;  /* 0x00008f000d1e7a23 */ /* 0x100fe40000010854 */
[--C-:B------:R-:W-:Y:S01]  /*3760*/  FFMA.FTZ R29, R15, c[0x0][0x23c], -R84.reuse ;  /* 0x00008f000f1d7a23 */ /* 0x100fe20000010854 */
[----:B------:R-:W-:Y:S01]  /*3770*/  MUFU.EX2 R87, R87 ;  /* 0x0000005700577308 */ /* 0x000fe20000000800 */
[--C-:B------:R-:W-:Y:S01]  /*3780*/  FFMA.FTZ R24, R11, c[0x0][0x23c], -R84.reuse ;  /* 0x00008f000b187a23 */ /* 0x100fe20000010854 */
[----:B------:R-:W-:Y:S01]  /*3790*/  LDSM.16.MT88.4 R12, [R110+0x6400] ;  /* 0x006400006e0c783b */ /* 0x000fe20000004200 */
[----:B------:R-:W-:Y:S02]  /*37a0*/  FFMA.FTZ R21, R9, c[0x0][0x23c], -R84 ;  /* 0x00008f0009157a23 */ /* 0x000fe40000010854 */
[--C-:B------:R-:W-:Y:S01]  /*37b0*/  FFMA.FTZ R23, R25, c[0x0][0x23c], -R132.reuse ;  /* 0x00008f0019177a23 */ /* 0x100fe20000010884 */
[----:B------:R-:W-:Y:S01]  /*37c0*/  LDSM.16.MT88.4 R8, [R108+0x6400] ;  /* 0x006400006c08783b */ /* 0x000fe20000004200 */
[--C-:B------:R-:W-:Y:S01]  /*37d0*/  FFMA.FTZ R27, R59, c[0x0][0x23c], -R132.reuse ;  /* 0x00008f003b1b7a23 */ /* 0x100fe20000010884 */
[----:B------:R-:W1:Y:S01]  /*37e0*/  MUFU.EX2 R86, R86 ;  /* 0x0000005600567308 */ /* 0x000e620000000800 */
[----:B------:R-:W-:-:S02]  /*37f0*/  FFMA.FTZ R22, R57, c[0x0][0x23c], -R132 ;  /* 0x00008f0039167a23 */ /* 0x000fc40000010884 */
[----:B------:R-:W-:Y:S02]  /*3800*/  FFMA.FTZ R20, R37, c[0x0][0x23c], -R132 ;  /* 0x00008f0025147a23 */ /* 0x000fe40000010884 */
[--C-:B------:R-:W-:Y:S02]  /*3810*/  FFMA.FTZ R26, R41, c[0x0][0x23c], -R84.reuse ;  /* 0x00008f00291a7a23 */ /* 0x100fe40000010854 */
[----:B------:R-:W-:Y:S01]  /*3820*/  FFMA.FTZ R25, R19, c[0x0][0x23c], -R84 ;  /* 0x00008f0013197a23 */ /* 0x000fe20000010854 */
[----:B------:R-:W2:Y:S01]  /*3830*/  MUFU.EX2 R85, R85 ;  /* 0x0000005500557308 */ /* 0x000ea20000000800 */
[----:B------:R-:W3:Y:S01]  /*3840*/  LDSM.16.MT88.4 R40, [R110+0x8000] ;  /* 0x008000006e28783b */ /* 0x000ee20000004200 */
[--C-:B------:R-:W-:Y:S02]  /*3850*/  FFMA.FTZ R106, R139, c[0x0][0x23c], -R132.reuse ;  /* 0x00008f008b6a7a23 */ /* 0x100fe40000010884 */
[--C-:B------:R-:W-:Y:S01]  /*3860*/  FFMA.FTZ R95, R95, c[0x0][0x23c], -R132.reuse ;  /* 0x00008f005f5f7a23 */ /* 0x100fe20000010884 */
[----:B------:R-:W4:Y:S01]  /*3870*/  LDSM.16.MT88.4 R16, [R110+0x7400] ;  /* 0x007400006e10783b */ /* 0x000f220000004200 */
[----:B------:R-:W-:-:S02]  /*3880*/  FFMA.FTZ R94, R137, c[0x0][0x23c], -R132 ;  /* 0x00008f00895e7a23 */ /* 0x000fc40000010884 */
[----:B------:R-:W-:Y:S01]  /*3890*/  MUFU.EX2 R35, R35 ;  /* 0x0000002300237308 */ /* 0x000fe20000000800 */
[----:B-1----:R-:W-:Y:S01]  /*38a0*/  F2FP.BF16.PACK_AB R48, R86, R87 ;  /* 0x000000575630723e */ /* 0x002fe200000010ff */
[----:B------:R-:W-:Y:S02]  /*38b0*/  FFMA.FTZ R91, R135, c[0x0][0x23c], -R132 ;  /* 0x00008f00875b7a23 */ /* 0x000fe40000010884 */
[--C-:B------:R-:W-:Y:S02]  /*38c0*/  FFMA.FTZ R104, R133, c[0x0][0x23c], -R84.reuse ;  /* 0x00008f0085687a23 */ /* 0x100fe40000010854 */
[--C-:B------:R-:W-:Y:S02]  /*38d0*/  FFMA.FTZ R93, R93, c[0x0][0x23c], -R84.reuse ;  /* 0x00008f005d5d7a23 */ /* 0x100fe40000010854 */
[----:B------:R-:W1:Y:S01]  /*38e0*/  MUFU.EX2 R90, R90 ;  /* 0x0000005a005a7308 */ /* 0x000e620000000800 */
[----:B--2---:R-:W-:Y:S01]  /*38f0*/  F2FP.BF16.PACK_AB R50, R28, R85 ;  /* 0x000000551c32723e */ /* 0x004fe200000010ff */
[----:B------:R-:W-:-:S02]  /*3900*/  FFMA.FTZ R92, R107, c[0x0][0x23c], -R84 ;  /* 0x00008f006b5c7a23 */ /* 0x000fc40000010854 */
[----:B------:R-:W-:Y:S02]  /*3910*/  FFMA.FTZ R89, R89, c[0x0][0x23c], -R84 ;  /* 0x00008f0059597a23 */ /* 0x000fe40000010854 */
[--C-:B------:R-:W-:Y:S02]  /*3920*/  FFMA.FTZ R103, R103, c[0x0][0x23c], -R132.reuse ;  /* 0x00008f0067677a23 */ /* 0x100fe40000010884 */
[----:B------:R-:W-:Y:S01]  /*3930*/  MUFU.EX2 R30, R30 ;  /* 0x0000001e001e7308 */ /* 0x000fe20000000800 */
[--C-:B------:R-:W-:Y:S02]  /*3940*/  FFMA.FTZ R131, R131, c[0x0][0x23c], -R132.reuse ;  /* 0x00008f0083837a23 */ /* 0x100fe40000010884 */
[----:B------:R-:W-:Y:S02]  /*3950*/  FFMA.FTZ R130, R130, c[0x0][0x23c], -R132 ;  /* 0x00008f0082827a23 */ /* 0x000fe40000010884 */
[--C-:B------:R-:W-:Y:S02]  /*3960*/  FFMA.FTZ R34, R34, c[0x0][0x23c], -R84.reuse ;  /* 0x00008f0022227a23 */ /* 0x100fe40000010854 */
[--C-:B------:R-:W-:Y:S01]  /*3970*/  FFMA.FTZ R33, R33, c[0x0][0x23c], -R84.reuse ;  /* 0x00008f0021217a23 */ /* 0x100fe20000010854 */
[----:B------:R-:W2:Y:S01]  /*3980*/  MUFU.EX2 R29, R29 ;  /* 0x0000001d001d7308 */ /* 0x000ea20000000800 */
[----:B-1----:R-:W-:Y:S01]  /*3990*/  F2FP.BF16.PACK_AB R49, R90, R35 ;  /* 0x000000235a31723e */ /* 0x002fe200000010ff */
[----:B------:R-:W-:-:S02]  /*39a0*/  FFMA.FTZ R134, R31, c[0x0][0x23c], -R84 ;  /* 0x00008f001f867a23 */ /* 0x000fc40000010854 */
[----:B------:R-:W-:Y:S02]  /*39b0*/  FFMA.FTZ R105, R105, c[0x0][0x23c], -R132 ;  /* 0x00008f0069697a23 */ /* 0x000fe40000010884 */
[----:B------:R-:W-:Y:S02]  /*39c0*/  FFMA.FTZ R32, R32, c[0x0][0x23c], -R84 ;  /* 0x00008f0020207a23 */ /* 0x000fe40000010854 */
[----:B------:R-:W-:Y:S01]  /*39d0*/  MUFU.EX2 R27, R27 ;  /* 0x0000001b001b7308 */ /* 0x000fe20000000800 */
[----:B------:R-:W-:Y:S02]  /*39e0*/  FADD.FTZ R86, R87, R86 ;  /* 0x0000005657567221 */ /* 0x000fe40000010000 */
[----:B------:R-:W-:Y:S02]  /*39f0*/  FADD.FTZ R35, R35, R90 ;  /* 0x0000005a23237221 */ /* 0x000fe40000010000 */
[----:B------:R-:W-:Y:S01]  /*3a00*/  FADD.FTZ R85, R85, R86 ;  /* 0x0000005655557221 */ /* 0x000fe20000010000 */
[----:B--2---:R-:W-:-:S02]  /*3a10*/  F2FP.BF16.PACK_AB R51, R29, R30 ;  /* 0x0000001e1d33723e */ /* 0x004fc400000010ff */
[----:B------:R-:W1:Y:S01]  /*3a20*/  MUFU.EX2 R22, R22 ;  /* 0x0000001600167308 */ /* 0x000e620000000800 */
[----:B------:R-:W-:Y:S02]  /*3a30*/  FADD.FTZ R30, R30, R35 ;  /* 0x000000231e1e7221 */ /* 0x000fe40000010000 */
[----:B------:R-:W-:Y:S02]  /*3a40*/  FADD.FTZ R28, R28, R85 ;  /* 0x000000551c1c7221 */ /* 0x000fe40000010000 */
[----:B------:R-:W-:Y:S01]  /*3a50*/  FADD.FTZ R29, R29, R30 ;  /* 0x0000001e1d1d7221 */ /* 0x000fe20000010000 */
[C---:B------:R-:W-:Y:S02]  /*3a60*/  HMMA.16816.F32.BF16 R72, R48.reuse, R68, RZ ;  /* 0x000000443048723c */ /* 0x040fe400000418ff */
        /* <DEDUP_REMOVED lines=19> */
[C---:B---3--:R-:W-:Y:S01]  /*3ba0*/  HMMA.16816.F32.BF16 R36, R48.reuse, R40, RZ ;  /* 0x000000283024723c */ /* 0x048fe200000418ff */
[----:B------:R-:W-:Y:S01]  /*3bb0*/  FADD.FTZ R25, R25, R26 ;  /* 0x0000001a19197221 */ /* 0x000fe20000010000 */
[----:B------:R-:W-:Y:S06]  /*3bc0*/  MUFU.EX2 R106, R106 ;  /* 0x0000006a006a7308 */ /* 0x000fec0000000800 */
[----:B------:R-:W-:Y:S01]  /*3bd0*/  HMMA.16816.F32.BF16 R76, R48, R78, RZ ;  /* 0x0000004e304c723c */ /* 0x000fe200000418ff */
[----:B--2---:R-:W-:Y:S01]  /*3be0*/  F2FP.BF16.PACK_AB R7, R21, R24 ;  /* 0x000000181507723e */ /* 0x004fe200000010ff */
        /* <DEDUP_REMOVED lines=15> */
[----:B------:R-:W5:Y:S01]  /*3ce0*/  LDSM.16.MT88.4 R12, [R110+0x8400] ;  /* 0x008400006e0c783b */ /* 0x000f620000004200 */
[----:B------:R-:W1:Y:S06]  /*3cf0*/  MUFU.EX2 R89, R89 ;  /* 0x0000005900597308 */ /* 0x000e6c0000000800 */
[C---:B----4-:R-:W-:Y:S02]  /*3d00*/  HMMA.16816.F32.BF16 R64, R4.reuse, R16, R64 ;  /* 0x000000100440723c */ /* 0x050fe40000041840 */
[----:B------:R-:W-:Y:S06]  /*3d10*/  MUFU.EX2 R103, R103 ;  /* 0x0000006700677308 */ /* 0x000fec0000000800 */
[C---:B------:R-:W-:Y:S01]  /*3d20*/  HMMA.16816.F32.BF16 R60, R4.reuse, R18, R60 ;  /* 0x00000012043c723c */ /* 0x040fe2000004183c */
[----:B------:R-:W-:Y:S01]  /*3d30*/  LDSM.16.MT88.4 R16, [R110+0x6c00] ;  /* 0x006c00006e10783b */ /* 0x000fe20000004200 */
[----:B------:R-:W4:Y:S06]  /*3d40*/  MUFU.EX2 R132, R105 ;  /* 0x0000006900847308 */ /* 0x000f2c0000000800 */
[C---:B--2---:R-:W-:Y:S02]  /*3d50*/  HMMA.16816.F32.BF16 R56, R4.reuse, R8, R56 ;  /* 0x000000080438723c */ /* 0x044fe40000041838 */
[----:B------:R-:W-:Y:S06]  /*3d60*/  MUFU.EX2 R131, R131 ;  /* 0x0000008300837308 */ /* 0x000fec0000000800 */
[C---:B------:R-:W-:Y:S01]  /*3d70*/  HMMA.16816.F32.BF16 R52, R4.reuse, R10, R52 ;  /* 0x0000000a0434723c */ /* 0x040fe20000041834 */
[----:B------:R-:W2:Y:S01]  /*3d80*/  LDSM.16.MT88.4 R8, [R108+0x8000] ;  /* 0x008000006c08783b */ /* 0x000ea20000004200 */
[----:B------:R-:W-:Y:S06]  /*3d90*/  MUFU.EX2 R130, R130 ;  /* 0x0000008200827308 */ /* 0x000fec0000000800 */
[C---:B-----5:R-:W-:Y:S02]  /*3da0*/  HMMA.16816.F32.BF16 R36, R4.reuse, R12, R36 ;  /* 0x0000000c0424723c */ /* 0x060fe40000041824 */
[----:B------:R-:W-:Y:S06]  /*3db0*/  MUFU.EX2 R34, R34 ;  /* 0x0000002200227308 */ /* 0x000fec0000000800 */
[----:B------:R-:W-:Y:S01]  /*3dc0*/  HMMA.16816.F32.BF16 R40, R4, R14, R40 ;  /* 0x0000000e0428723c */ /* 0x000fe20000041828 */
[----:B------:R-:W-:Y:S01]  /*3dd0*/  LDSM.16.MT88.4 R12, [R108+0x6c00] ;  /* 0x006c00006c0c783b */ /* 0x000fe20000004200 */
[----:B------:R-:W5:Y:S08]  /*3de0*/  MUFU.EX2 R33, R33 ;  /* 0x0000002100217308 */ /* 0x000f700000000800 */
[----:B------:R-:W-:Y:S08]  /*3df0*/  MUFU.EX2 R31, R32 ;  /* 0x00000020001f7308 */ /* 0x000ff00000000800 */
[----:B------:R-:W1:Y:S01]  /*3e00*/  MUFU.EX2 R134, R134 ;  /* 0x0000008600867308 */ /* 0x000e620000000800 */
[C---:B--2---:R-:W-:Y:S08]  /*3e10*/  HMMA.16816.F32.BF16 R44, R48.reuse, R8, RZ ;  /* 0x00000008302c723c */ /* 0x044ff000000418ff */
[----:B------:R-:W-:Y:S01]  /*3e20*/  HMMA.16816.F32.BF16 R48, R48, R10, RZ ;  /* 0x0000000a3030723c */ /* 0x000fe200000418ff */
[----:B------:R-:W2:Y:S11]  /*3e30*/  LDSM.16.MT88.4 R8, [R108+0x8400] ;  /* 0x008400006c08783b */ /* 0x000eb60000004200 */
[----:B------:R-:W-:Y:S04]  /*3e40*/  @!UPT UIADD3 URZ, URZ, URZ, URZ ;  /* 0x0000003f3f3ff290 */ /* 0x000fe8000fffe03f */
        /* <DEDUP_REMOVED lines=13> */
[----:B------:R-:W-:Y:S02]  /*3f20*/  FADD.FTZ R94, R91, R94 ;  /* 0x0000005e5b5e7221 */ /* 0x000fe40000010000 */
[----:B------:R-:W-:Y:S01]  /*3f30*/  FADD.FTZ R89, R89, R92 ;  /* 0x0000005c59597221 */ /* 0x000fe20000010000 */
        /* <DEDUP_REMOVED lines=55> */
[----:B------:R-:W-:-:S04]  /*42b0*/  SHF.R.S32.HI R7, RZ, 0x1f, R5 ;  /* 0x0000001fff077819 */ /* 0x000fc80000011405 */
[C---:B------:R-:W-:Y:S01]  /*42c0*/  IADD3 R5, P5, R8.reuse, UR15, RZ ;  /* 0x0000000f08057c10 */ /* 0x040fe2000ffbe0ff */
[----:B------:R-:W-:Y:S02]  /*42d0*/  IMAD R4, R7, UR14, R4 ;  /* 0x0000000e07047c24 */ /* 0x000fe4000f8e0204 */
[C---:B------:R-:W-:Y:S02]  /*42e0*/  @!P4 LEA R6, P6, R8.reuse, c[0x0][0x170], 0x1 ;  /* 0x00005c000806ca11 */ /* 0x040fe400078c08ff */
[----:B------:R-:W-:Y:S01]  /*42f0*/  IMAD.IADD R4, R9, 0x1, R4 ;  /* 0x0000000109047824 */ /* 0x000fe200078e0204 */
[C---:B------:R-:W-:Y:S02]  /*4300*/  @!P3 LEA R12, P2, R8.reuse, c[0x0][0x170], 0x1 ;  /* 0x00005c00080cba11 */ /* 0x040fe400078408ff */
[C---:B------:R-:W-:Y:S02]  /*4310*/  @!P1 LEA R10, P0, R8.reuse, c[0x0][0x170], 0x1 ;  /* 0x00005c00080a9a11 */ /* 0x040fe400078008ff */
[----:B------:R-:W-:-:S02]  /*4320*/  @!P4 LEA.HI.X R7, R8, c[0x0][0x174], R4, 0x1, P6 ;  /* 0x00005d000807ca11 */ /* 0x000fc400030f0c04 */
        /* <DEDUP_REMOVED lines=42> */
[----:B------:R-:W1:Y:S04]  /*45d0*/  LDSM.16.M88.4 R28, [R112+0x3000] ;  /* 0x00300000701c783b */ /* 0x000e680000000200 */
[----:B------:R-:W4:Y:S04]  /*45e0*/  LDSM.16.M88.4 R20, [R112+0x3400] ;  /* 0x003400007014783b */ /* 0x000f280000000200 */
[----:B------:R-:W-:Y:S04]  /*45f0*/  LDSM.16.M88.4 R84, [R111] ;  /* 0x000000006f54783b */ /* 0x000fe80000000200 */
[----:B------:R-:W5:Y:S04]  /*4600*/  LDSM.16.M88.4 R16, [R109+0x3000] ;  /* 0x003000006d10783b */ /* 0x000f680000000200 */
[----:B--2---:R-:W2:Y:S04]  /*4610*/  LDSM.16.M88.4 R12, [R112+0x3800] ;  /* 0x00380000700c783b */ /* 0x004ea80000000200 */
[----:B---3--:R-:W3:Y:S04]  /*4620*/  LDSM.16.M88.4 R8, [R109+0x3400] ;  /* 0x003400006d08783b */ /* 0x008ee80000000200 */
[----:B------:R-:W2:Y:S04]  /*4630*/  LDSM.16.M88.4 R88, [R112+0x3c00] ;  /* 0x003c00007058783b */ /* 0x000ea80000000200 */
[----:B------:R-:W2:Y:S04]  /*4640*/  LDSM.16.M88.4 R92, [R109+0x3800] ;  /* 0x003800006d5c783b */ /* 0x000ea80000000200 */
[----:B------:R-:W0:Y:S01]  /*4650*/  LDGDEPBAR ;  /* 0x00000000000079af */ /* 0x000e220000000000 */
[C---:B-1----:R-:W-:Y:S08]  /*4660*/  HMMA.16816.F32.BF16 R32, R4.reuse, R28, RZ ;  /* 0x0000001c0420723c */ /* 0x042ff000000418ff */
[C---:B------:R-:W-:Y:S08]  /*4670*/  HMMA.16816.F32.BF16 R28, R4.reuse, R30, RZ ;  /* 0x0000001e041c723c */ /* 0x040ff000000418ff */
[C---:B----4-:R-:W-:Y:S08]  /*4680*/  HMMA.16816.F32.BF16 R24, R4.reuse, R20, RZ ;  /* 0x000000140418723c */ /* 0x050ff000000418ff */
[----:B------:R-:W-:Y:S08]  /*4690*/  HMMA.16816.F32.BF16 R20, R4, R22, RZ ;  /* 0x000000160414723c */ /* 0x000ff000000418ff */
[C---:B-----5:R-:W-:Y:S08]  /*46a0*/  HMMA.16816.F32.BF16 R32, R84.reuse, R16, R32 ;  /* 0x000000105420723c */ /* 0x060ff00000041820 */
[----:B------:R-:W-:Y:S08]  /*46b0*/  HMMA.16816.F32.BF16 R28, R84, R18, R28 ;  /* 0x00000012541c723c */ /* 0x000ff0000004181c */
[----:B--2---:R-:W-:Y:S08]  /*46c0*/  HMMA.16816.F32.BF16 R16, R4, R12, RZ ;  /* 0x0000000c0410723c */ /* 0x004ff000000418ff */
[C---:B---3--:R-:W-:Y:S08]  /*46d0*/  HMMA.16816.F32.BF16 R24, R84.reuse, R8, R24 ;  /* 0x000000085418723c */ /* 0x048ff00000041818 */
        /* <DEDUP_REMOVED lines=61> */
[----:B------:R-:W-:Y:S02]  /*4ab0*/  FMUL.FTZ R35, R29, c[0x0][0x2ec] ;  /* 0x0000bb001d237a20 */ /* 0x000fe40000410000 */
[----:B------:R-:W-:Y:S02]  /*4ac0*/  FMUL.FTZ R31, R31, c[0x0][0x2ec] ;  /* 0x0000bb001f1f7a20 */ /* 0x000fe40000410000 */
[----:B------:R-:W-:Y:S02]  /*4ad0*/  FMUL.FTZ R28, R28, c[0x0][0x2ec] ;  /* 0x0000bb001c1c7a20 */ /* 0x000fe40000410000 */
[----:B------:R-:W-:Y:S01]  /*4ae0*/  FMUL.FTZ R30, R30, c[0x0][0x2ec] ;  /* 0x0000bb001e1e7a20 */ /* 0x000fe20000410000 */
[----:B------:R-:W-:Y:S01]  /*4af0*/  MUFU.TANH R35, R35 ;  /* 0x0000002300237308 */ /* 0x000fe20000002400 */
[----:B------:R-:W-:-:S02]  /*4b00*/  FMUL.FTZ R29, R25, c[0x0][0x2ec] ;  /* 0x0000bb00191d7a20 */ /* 0x000fc40000410000 */
[----:B------:R-:W-:Y:S02]  /*4b10*/  FMUL.FTZ R26, R26, c[0x0][0x2ec] ;  /* 0x0000bb001a1a7a20 */ /* 0x000fe40000410000 */
[----:B------:R-:W-:Y:S02]  /*4b20*/  FMUL.FTZ R24, R24, c[0x0][0x2ec] ;  /* 0x0000bb0018187a20 */ /* 0x000fe40000410000 */
[----:B------:R-:W-:Y:S01]  /*4b30*/  FMUL.FTZ R27, R27, c[0x0][0x2ec] ;  /* 0x0000bb001b1b7a20 */ /* 0x000fe20000410000 */
[----:B------:R3:W-:Y:S01]  /*4b40*/  MUFU.TANH R107, R28 ;  /* 0x0000001c006b7308 */ /* 0x0007e20000002400 */
[----:B-1----:R-:W-:Y:S01]  /*4b50*/  HMMA.16816.F32.BF16 R16, R92, R88, R16 ;  /* 0x000000585c10723c */ /* 0x002fe20000041810 */
[----:B------:R-:W-:Y:S02]  /*4b60*/  FMUL.FTZ R20, R20, c[0x0][0x2ec] ;  /* 0x0000bb0014147a20 */ /* 0x000fe40000410000 */
[----:B------:R-:W-:Y:S02]  /*4b70*/  FMUL.FTZ R22, R22, c[0x0][0x2ec] ;  /* 0x0000bb0016167a20 */ /* 0x000fe40000410000 */
[----:B------:R-:W-:-:S02]  /*4b80*/  FMUL.FTZ R21, R21, c[0x0][0x2ec] ;  /* 0x0000bb0015157a20 */ /* 0x000fc40000410000 */
[----:B------:R-:W-:Y:S01]  /*4b90*/  MUFU.TANH R137, R22 ;  /* 0x0000001600897308 */ /* 0x000fe20000002400 */
[C---:B------:R-:W-:Y:S07]  /*4ba0*/  HMMA.16816.F32.BF16 R12, R92.reuse, R90, R12 ;  /* 0x0000005a5c0c723c */ /* 0x040fee000004180c */
[----:B------:R-:W-:Y:S01]  /*4bb0*/  MUFU.TANH R25, R21 ;  /* 0x0000001500197308 */ /* 0x000fe20000002400 */
[C---:B--2---:R-:W-:Y:S07]  /*4bc0*/  HMMA.16816.F32.BF16 R8, R92.reuse, R84, R8 ;  /* 0x000000545c08723c */ /* 0x044fee0000041808 */
[----:B------:R-:W-:Y:S01]  /*4bd0*/  IADD3 R84, R96, -0x2, RZ ;  /* 0xfffffffe60547810 */ /* 0x000fe20007ffe0ff */
[----:B------:R-:W-:Y:S01]  /*4be0*/  HMMA.16816.F32.BF16 R4, R92, R86, R4 ;  /* 0x000000565c04723c */ /* 0x000fe20000041804 */
[----:B------:R1:W-:Y:S01]  /*4bf0*/  MUFU.TANH R95, R20 ;  /* 0x00000014005f7308 */ /* 0x0003e20000002400 */
[----:B------:R-:W-:-:S05]  /*4c00*/  FMUL.FTZ R18, R18, c[0x0][0x2ec] ;  /* 0x0000bb0012127a20 */ /* 0x000fca0000410000 */
[----:B------:R-:W-:Y:S02]  /*4c10*/  FMUL.FTZ R87, R33, c[0x0][0x2ec] ;  /* 0x0000bb0021577a20 */ /* 0x000fe40000410000 */
[----:B------:R2:W-:Y:S01]  /*4c20*/  MUFU.TANH R91, R31 ;  /* 0x0000001f005b7308 */ /* 0x0005e20000002400 */
[----:B------:R-:W-:Y:S02]  /*4c30*/  FMUL.FTZ R93, R16, c[0x0][0x2ec] ;  /* 0x0000bb00105d7a20 */ /* 0x000fe40000410000 */
[----:B---3--:R-:W-:Y:S02]  /*4c40*/  FMUL.FTZ R28, R12, c[0x0][0x2ec] ;  /* 0x0000bb000c1c7a20 */ /* 0x008fe40000410000 */
[----:B------:R-:W-:Y:S02]  /*4c50*/  FMUL.FTZ R15, R15, c[0x0][0x2ec] ;  /* 0x0000bb000f0f7a20 */ /* 0x000fe40000410000 */
[----:B------:R-:W-:Y:S01]  /*4c60*/  FMUL.FTZ R9, R9, c[0x0][0x2ec] ;  /* 0x0000bb0009097a20 */ /* 0x000fe20000410000 */
[----:B------:R-:W-:Y:S01]  /*4c70*/  MUFU.TANH R87, R87 ;  /* 0x0000005700577308 */ /* 0x000fe20000002400 */
[----:B-1----:R-:W-:-:S02]  /*4c80*/  IMAD R20, R84, 0x40, R117 ;  /* 0x0000004054147824 */ /* 0x002fc400078e0275 */
[----:B------:R-:W-:Y:S02]  /*4c90*/  FMUL.FTZ R11, R11, c[0x0][0x2ec] ;  /* 0x0000bb000b0b7a20 */ /* 0x000fe40000410000 */
[----:B------:R-:W-:Y:S01]  /*4ca0*/  FMUL.FTZ R33, R34, c[0x0][0x2ec] ;  /* 0x0000bb0022217a20 */ /* 0x000fe20000410000 */
[C---:B------:R-:W-:Y:S01]  /*4cb0*/  IADD3 R22, R20.reuse, 0x1, RZ ;  /* 0x0000000114167810 */ /* 0x040fe20007ffe0ff */
[----:B------:R-:W-:Y:S01]  /*4cc0*/  FMUL.FTZ R5, R5, c[0x0][0x2ec] ;  /* 0x0000bb0005057a20 */ /* 0x000fe20000410000 */
[C---:B------:R-:W-:Y:S01]  /*4cd0*/  IADD3 R21, R20.reuse, 0x8, RZ ;  /* 0x0000000814157810 */ /* 0x040fe20007ffe0ff */
[----:B--2---:R-:W-:Y:S01]  /*4ce0*/  FMUL.FTZ R31, R23, c[0x0][0x2ec] ;  /* 0x0000bb00171f7a20 */ /* 0x004fe20000410000 */
[----:B------:R-:W-:Y:S01]  /*4cf0*/  I2F R16, R22 ;  /* 0x0000001600107306 */ /* 0x000fe20000201400 */
[----:B------:R-:W-:Y:S01]  /*4d00*/  FMUL.FTZ R23, R17, c[0x0][0x2ec] ;  /* 0x0000bb0011177a20 */ /* 0x000fe20000410000 */
[----:B------:R-:W-:Y:S01]  /*4d10*/  IADD3 R12, R20, 0x10, RZ ;  /* 0x00000010140c7810 */ /* 0x000fe20007ffe0ff */
[----:B------:R-:W-:Y:S01]  /*4d20*/  FMUL.FTZ R7, R7, c[0x0][0x2ec] ;  /* 0x0000bb0007077a20 */ /* 0x000fe20000410000 */
[----:B------:R-:W-:-:S02]  /*4d30*/  ISETP.GE.AND P0, PT, R22, R102, PT ;  /* 0x000000661600720c */ /* 0x000fc40003f06270 */
[-C--:B------:R-:W-:Y:S02]  /*4d40*/  ISETP.GE.AND P6, PT, R22, R97.reuse, PT ;  /* 0x000000611600720c */ /* 0x080fe40003fc6270 */
[----:B------:R1:W-:Y:S01]  /*4d50*/  I2F R17, R21 ;  /* 0x0000001500117306 */ /* 0x0003e20000201400 */
[C---:B------:R-:W-:Y:S02]  /*4d60*/  ISETP.GE.AND P5, PT, R21.reuse, R102, PT ;  /* 0x000000661500720c */ /* 0x040fe40003fa6270 */
[----:B------:R-:W-:-:S05]  /*4d70*/  ISETP.GE.AND P2, PT, R21, R97, PT ;  /* 0x000000611500720c */ /* 0x000fca0003f46270 */
[----:B------:R-:W-:Y:S08]  /*4d80*/  MUFU.TANH R139, R30 ;  /* 0x0000001e008b7308 */ /* 0x000ff00000002400 */
[----:B------:R2:W-:Y:S01]  /*4d90*/  MUFU.TANH R133, R26 ;  /* 0x0000001a00857308 */ /* 0x0005e20000002400 */
[----:B-1----:R-:W-:-:S07]  /*4da0*/  FMUL.FTZ R21, R13, c[0x0][0x2ec] ;  /* 0x0000bb000d157a20 */ /* 0x002fce0000410000 */
[----:B------:R-:W-:Y:S01]  /*4db0*/  MUFU.TANH R103, R24 ;  /* 0x0000001800677308 */ /* 0x000fe20000002400 */
[----:B--2---:R-:W-:-:S07]  /*4dc0*/  IADD3 R26, R20, 0x9, RZ ;  /* 0x00000009141a7810 */ /* 0x004fce0007ffe0ff */
[----:B------:R-:W1:Y:S08]  /*4dd0*/  I2F R22, R12 ;  /* 0x0000000c00167306 */ /* 0x000e700000201400 */
[----:B------:R-:W2:Y:S08]  /*4de0*/  I2F R24, R26 ;  /* 0x0000001a00187306 */ /* 0x000eb00000201400 */
[----:B------:R3:W-:Y:S01]  /*4df0*/  MUFU.TANH R89, R27 ;  /* 0x0000001b00597308 */ /* 0x0007e20000002400 */
[----:B-1----:R-:W-:-:S02]  /*4e00*/  FFMA.FTZ R103, R22, R0, R103 ;  /* 0x0000000016677223 */ /* 0x002fc40000010067 */
[----:B------:R-:W-:-:S05]  /*4e10*/  FFMA.FTZ R133, R22, R0, R133 ;  /* 0x0000000016857223 */ /* 0x000fca0000010085 */
[----:B------:R1:W-:Y:S01]  /*4e20*/  MUFU.TANH R135, R18 ;  /* 0x0000001200877308 */ /* 0x0003e20000002400 */
[----:B--2---:R-:W-:Y:S02]  /*4e30*/  FFMA.FTZ R13, R24, R0, R91 ;  /* 0x00000000180d7223 */ /* 0x004fe4000001005b */
[----:B---3--:R-:W-:-:S05]  /*4e40*/  FMUL.FTZ R27, R19, c[0x0][0x2ec] ;  /* 0x0000bb00131b7a20 */ /* 0x008fca0000410000 */
[----:B------:R-:W-:Y:S01]  /*4e50*/  MUFU.TANH R29, R29 ;  /* 0x0000001d001d7308 */ /* 0x000fe20000002400 */
[----:B------:R-:W-:-:S05]  /*4e60*/  FFMA.FTZ R19, R16, R0, R105 ;  /* 0x0000000010137223 */ /* 0x000fca0000010069 */
[----:B------:R-:W-:Y:S01]  /*4e70*/  FSEL R19, R19, -INF , !P6 ;  /* 0xff80000013137808 */ /* 0x000fe20007000000 */
[-C--:B-1----:R-:W-:Y:S01]  /*4e80*/  FFMA.FTZ R18, R16, R0.reuse, R87 ;  /* 0x0000000010127223 */ /* 0x082fe20000010057 */
[----:B------:R-:W-:Y:S01]  /*4e90*/  ISETP.GE.AND P6, PT, R26, R97, PT ;  /* 0x000000611a00720c */ /* 0x000fe20003fc6270 */
[CC--:B------:R-:W-:Y:S01]  /*4ea0*/  FFMA.FTZ R16, R17.reuse, R0.reuse, R107 ;  /* 0x0000000011107223 */ /* 0x0c0fe2000001006b */
[----:B------:R1:W-:Y:S01]  /*4eb0*/  MUFU.TANH R87, R28 ;  /* 0x0000001c00577308 */ /* 0x0003e20000002400 */
[----:B------:R-:W-:Y:S01]  /*4ec0*/  FFMA.FTZ R17, R17, R0, R139 ;  /* 0x0000000011117223 */ /* 0x000fe2000001008b */
[----:B------:R-:W-:Y:S02]  /*4ed0*/  FSEL R18, R18, -INF , !P0 ;  /* 0xff80000012127808 */ /* 0x000fe40004000000 */
[----:B------:R-:W-:Y:S02]  /*4ee0*/  FSEL R16, R16, -INF , !P5 ;  /* 0xff80000010107808 */ /* 0x000fe40006800000 */
[----:B------:R-:W-:-:S02]  /*4ef0*/  FSEL R17, R17, -INF , !P2 ;  /* 0xff80000011117808 */ /* 0x000fc40005000000 */
[C---:B------:R-:W-:Y:S01]  /*4f00*/  ISETP.GE.AND P5, PT, R12.reuse, R102, PT ;  /* 0x000000660c00720c */ /* 0x040fe20003fa6270 */
[----:B------:R-:W-:Y:S01]  /*4f10*/  MUFU.TANH R31, R31 ;  /* 0x0000001f001f7308 */ /* 0x000fe20000002400 */
[----:B------:R-:W-:Y:S01]  /*4f20*/  ISETP.GE.AND P2, PT, R12, R97, PT ;  /* 0x000000610c00720c */ /* 0x000fe20003f46270 */
[----:B------:R-:W-:Y:S01]  /*4f30*/  FFMA.FTZ R12, R24, R0, R35 ;  /* 0x00000000180c7223 */ /* 0x000fe20000010023 */
[----:B------:R-:W-:Y:S02]  /*4f40*/  ISETP.GE.AND P0, PT, R26, R102, PT ;  /* 0x000000661a00720c */ /* 0x000fe40003f06270 */
[C---:B------:R-:W-:Y:S02]  /*4f50*/  IADD3 R26, R20.reuse, 0x11, RZ ;  /* 0x00000011141a7810 */ /* 0x040fe40007ffe0ff */
[----:B------:R-:W-:Y:S01]  /*4f60*/  IADD3 R24, R20, 0x18, RZ ;  /* 0x0000001814187810 */ /* 0x000fe20007ffe0ff */
[----:B-1----:R-:W-:Y:S01]  /*4f70*/  FMUL.FTZ R28, R14, c[0x0][0x2ec] ;  /* 0x0000bb000e1c7a20 */ /* 0x002fe20000410000 */
[----:B------:R-:W1:Y:S01]  /*4f80*/  I2F R22, R26 ;  /* 0x0000001a00167306 */ /* 0x000e620000201400 */
[----:B------:R-:W-:-:S02]  /*4f90*/  FSEL R130, R103, -INF , !P5 ;  /* 0xff80000067827808 */ /* 0x000fc40006800000 */
[----:B------:R-:W-:Y:S02]  /*4fa0*/  FSEL R133, R133, -INF , !P2 ;  /* 0xff80000085857808 */ /* 0x000fe40005000000 */
[CC--:B------:R-:W-:Y:S02]  /*4fb0*/  ISETP.GE.AND P5, PT, R24.reuse, R102.reuse, PT ;  /* 0x000000661800720c */ /* 0x0c0fe40003fa6270 */
[----:B------:R-:W-:Y:S01]  /*4fc0*/  ISETP.GE.AND P2, PT, R24, R97, PT ;  /* 0x000000611800720c */ /* 0x000fe20003f46270 */
[----:B------:R-:W2:Y:S01]  /*4fd0*/  I2F R14, R24 ;  /* 0x00000018000e7306 */ /* 0x000ea20000201400 */
[----:B------:R-:W-:Y:S02]  /*4fe0*/  FSEL R12, R12, -INF , !P0 ;  /* 0xff8000000c0c7808 */ /* 0x000fe40004000000 */
[----:B------:R-:W-:Y:S02]  /*4ff0*/  FSEL R13, R13, -INF , !P6 ;  /* 0xff8000000d0d7808 */ /* 0x000fe40007000000 */
[----:B------:R-:W-:-:S02]  /*5000*/  ISETP.GE.AND P0, PT, R26, R102, PT ;  /* 0x000000661a00720c */ /* 0x000fc40003f06270 */
[----:B------:R-:W-:Y:S01]  /*5010*/  ISETP.GE.AND P6, PT, R26, R97, PT ;  /* 0x000000611a00720c */ /* 0x000fe20003fc6270 */
[CC--:B-1----:R-:W-:Y:S01]  /*5020*/  FFMA.FTZ R132, R22.reuse, R0.reuse, R29 ;  /* 0x0000000016847223 */ /* 0x0c2fe2000001001d */
[----:B------:R-:W-:Y:S01]  /*5030*/  MUFU.TANH R93, R93 ;  /* 0x0000005d005d7308 */ /* 0x000fe20000002400 */
[-C--:B------:R-:W-:Y:S01]  /*5040*/  FFMA.FTZ R89, R22, R0.reuse, R89 ;  /* 0x0000000016597223 */ /* 0x080fe20000010059 */
[----:B------:R-:W-:Y:S01]  /*5050*/  IADD3 R22, R20, 0x20, RZ ;  /* 0x0000002014167810 */ /* 0x000fe20007ffe0ff */
[----:B------:R-:W-:Y:S01]  /*5060*/  FMUL.FTZ R26, R8, c[0x0][0x2ec] ;  /* 0x0000bb00081a7a20 */ /* 0x000fe20000410000 */
[----:B------:R-:W-:Y:S02]  /*5070*/  FSEL R132, R132, -INF , !P0 ;  /* 0xff80000084847808 */ /* 0x000fe40004000000 */
[----:B------:R-:W-:Y:S01]  /*5080*/  FSEL R151, R89, -INF , !P6 ;  /* 0xff80000059977808 */ /* 0x000fe20007000000 */
[-C--:B--2---:R-:W-:Y:S01]  /*5090*/  FFMA.FTZ R94, R14, R0.reuse, R95 ;  /* 0x000000000e5e7223 */ /* 0x084fe2000001005f */
[----:B------:R-:W-:Y:S01]  /*50a0*/  IADD3 R24, R20, 0x19, RZ ;  /* 0x0000001914187810 */ /* 0x000fe20007ffe0ff */
[----:B------:R-:W-:Y:S01]  /*50b0*/  FFMA.FTZ R137, R14, R0, R137 ;  /* 0x000000000e897223 */ /* 0x000fe20000010089 */
[----:B------:R1:W2:Y:S02]  /*50c0*/  I2F R8, R22 ;  /* 0x0000001600087306 */ /* 0x0002a40000201400 */
[----:B------:R-:W-:-:S02]  /*50d0*/  FSEL R94, R94, -INF , !P5 ;  /* 0xff8000005e5e7808 */ /* 0x000fc40006800000 */
[----:B------:R-:W-:Y:S02]  /*50e0*/  FSEL R147, R137, -INF , !P2 ;  /* 0xff80000089937808 */ /* 0x000fe40005000000 */
[CC--:B------:R-:W-:Y:S02]  /*50f0*/  ISETP.GE.AND P5, PT, R22.reuse, R102.reuse, PT ;  /* 0x000000661600720c */ /* 0x0c0fe40003fa6270 */
[----:B------:R-:W3:Y:S01]  /*5100*/  I2F R14, R24 ;  /* 0x00000018000e7306 */ /* 0x000ee20000201400 */
[-C--:B------:R-:W-:Y:S02]  /*5110*/  ISETP.GE.AND P2, PT, R22, R97.reuse, PT ;  /* 0x000000611600720c */ /* 0x080fe40003f46270 */
[C---:B------:R-:W-:Y:S02]  /*5120*/  ISETP.GE.AND P0, PT, R24.reuse, R102, PT ;  /* 0x000000661800720c */ /* 0x040fe40003f06270 */
[----:B------:R-:W-:Y:S02]  /*5130*/  ISETP.GE.AND P6, PT, R24, R97, PT ;  /* 0x000000611800720c */ /* 0x000fe40003fc6270 */
[----:B-1----:R-:W-:Y:S01]  /*5140*/  IADD3 R22, R20, 0x21, RZ ;  /* 0x0000002114167810 */ /* 0x002fe20007ffe0ff */
[----:B------:R-:W-:Y:S01]  /*5150*/  MUFU.TANH R23, R23 ;  /* 0x0000001700177308 */ /* 0x000fe20000002400 */
[----:B--2---:R-:W-:-:S02]  /*5160*/  FFMA.FTZ R93, R8, R0, R93 ;  /* 0x00000000085d7223 */ /* 0x004fc4000001005d */
[----:B------:R-:W-:-:S03]  /*5170*/  FFMA.FTZ R135, R8, R0, R135 ;  /* 0x0000000008877223 */ /* 0x000fc60000010087 */
[----:B------:R-:W-:Y:S01]  /*5180*/  FSEL R138, R93, -INF , !P5 ;  /* 0xff8000005d8a7808 */ /* 0x000fe20006800000 */
[CC--:B---3--:R-:W-:Y:S01]  /*5190*/  FFMA.FTZ R152, R14.reuse, R0.reuse, R25 ;  /* 0x000000000e987223 */ /* 0x0c8fe20000010019 */
[----:B------:R-:W-:Y:S01]  /*51a0*/  MUFU.TANH R27, R27 ;  /* 0x0000001b001b7308 */ /* 0x000fe20000002400 */
[----:B------:R-:W-:Y:S01]  /*51b0*/  FFMA.FTZ R31, R14, R0, R31 ;  /* 0x000000000e1f7223 */ /* 0x000fe2000001001f */
[----:B------:R-:W-:Y:S01]  /*51c0*/  IADD3 R14, R20, 0x28, RZ ;  /* 0x00000028140e7810 */ /* 0x000fe20007ffe0ff */
[----:B------:R-:W-:Y:S01]  /*51d0*/  FMUL.FTZ R24, R10, c[0x0][0x2ec] ;  /* 0x0000bb000a187a20 */ /* 0x000fe20000410000 */
[----:B------:R-:W-:Y:S02]  /*51e0*/  FSEL R141, R135, -INF , !P2 ;  /* 0xff800000878d7808 */ /* 0x000fe40005000000 */
[C---:B------:R-:W-:Y:S02]  /*51f0*/  ISETP.GE.AND P5, PT, R14.reuse, R102, PT ;  /* 0x000000660e00720c */ /* 0x040fe40003fa6270 */
[----:B------:R-:W1:Y:S01]  /*5200*/  I2F R10, R22 ;  /* 0x00000016000a7306 */ /* 0x000e620000201400 */
[----:B------:R-:W-:-:S02]  /*5210*/  ISETP.GE.AND P2, PT, R14, R97, PT ;  /* 0x000000610e00720c */ /* 0x000fc40003f46270 */
[----:B------:R-:W-:Y:S02]  /*5220*/  FSEL R152, R152, -INF , !P0 ;  /* 0xff80000098987808 */ /* 0x000fe40004000000 */
[----:B------:R-:W-:Y:S02]  /*5230*/  FSEL R149, R31, -INF , !P6 ;  /* 0xff8000001f957808 */ /* 0x000fe40007000000 */
[C---:B------:R-:W-:Y:S01]  /*5240*/  ISETP.GE.AND P0, PT, R22.reuse, R102, PT ;  /* 0x000000661600720c */ /* 0x040fe20003f06270 */
[----:B------:R-:W-:Y:S01]  /*5250*/  MUFU.TANH R35, R28 ;  /* 0x0000001c00237308 */ /* 0x000fe20000002400 */
[----:B------:R-:W-:-:S07]  /*5260*/  ISETP.GE.AND P6, PT, R22, R97, PT ;  /* 0x000000611600720c */ /* 0x000fce0003fc6270 */
[----:B------:R-:W2:Y:S01]  /*5270*/  I2F R8, R14 ;  /* 0x0000000e00087306 */ /* 0x000ea20000201400 */
[CC--:B-1----:R-:W-:Y:S02]  /*5280*/  FFMA.FTZ R144, R10.reuse, R0.reuse, R23 ;  /* 0x000000000a907223 */ /* 0x0c2fe40000010017 */
[----:B------:R-:W-:Y:S01]  /*5290*/  FFMA.FTZ R27, R10, R0, R27 ;  /* 0x000000000a1b7223 */ /* 0x000fe2000001001b */
[----:B------:R-:W-:Y:S02]  /*52a0*/  IADD3 R10, R20, 0x29, RZ ;  /* 0x00000029140a7810 */ /* 0x000fe40007ffe0ff */
[----:B------:R-:W-:Y:S02]  /*52b0*/  FSEL R144, R144, -INF , !P0 ;  /* 0xff80000090907808 */ /* 0x000fe40004000000 */
[----:B------:R-:W-:Y:S01]  /*52c0*/  MUFU.TANH R21, R21 ;  /* 0x0000001500157308 */ /* 0x000fe20000002400 */
[----:B------:R-:W-:Y:S02]  /*52d0*/  FSEL R145, R27, -INF , !P6 ;  /* 0xff8000001b917808 */ /* 0x000fe40007000000 */
[----:B------:R-:W-:-:S02]  /*52e0*/  ISETP.GE.AND P0, PT, R10, R102, PT ;  /* 0x000000660a00720c */ /* 0x000fc40003f06270 */
[----:B------:R-:W-:Y:S01]  /*52f0*/  ISETP.GE.AND P6, PT, R10, R97, PT ;  /* 0x000000610a00720c */ /* 0x000fe20003fc6270 */
[CC--:B--2---:R-:W-:Y:S02]  /*5300*/  FFMA.FTZ R87, R8.reuse, R0.reuse, R87 ;  /* 0x0000000008577223 */ /* 0x0c4fe40000010057 */
[----:B------:R-:W1:Y:S01]  /*5310*/  I2F R107, R10 ;  /* 0x0000000a006b7306 */ /* 0x000e620000201400 */
[----:B------:R-:W-:Y:S01]  /*5320*/  FFMA.FTZ R35, R8, R0, R35 ;  /* 0x0000000008237223 */ /* 0x000fe20000010023 */
[----:B------:R-:W-:Y:S01]  /*5330*/  IADD3 R8, R20, 0x30, RZ ;  /* 0x0000003014087810 */ /* 0x000fe20007ffe0ff */
[----:B------:R-:W-:Y:S01]  /*5340*/  FMUL.FTZ R14, R4, c[0x0][0x2ec] ;  /* 0x0000bb00040e7a20 */ /* 0x000fe20000410000 */
[----:B------:R-:W-:Y:S02]  /*5350*/  FSEL R142, R87, -INF , !P5 ;  /* 0xff800000578e7808 */ /* 0x000fe40006800000 */
[----:B------:R-:W-:Y:S02]  /*5360*/  FSEL R143, R35, -INF , !P2 ;  /* 0xff800000238f7808 */ /* 0x000fe40005000000 */
[----:B------:R-:W2:Y:S01]  /*5370*/  MUFU.TANH R15, R15 ;  /* 0x0000000f000f7308 */ /* 0x000ea20000002400 */
[----:B------:R-:W-:-:S02]  /*5380*/  ISETP.GE.AND P5, PT, R8, R102, PT ;  /* 0x000000660800720c */ /* 0x000fc40003fa6270 */
[----:B------:R-:W-:-:S05]  /*5390*/  ISETP.GE.AND P2, PT, R8, R97, PT ;  /* 0x000000610800720c */ /* 0x000fca0003f46270 */
[----:B------:R-:W-:Y:S01]  /*53a0*/  MUFU.TANH R29, R26 ;  /* 0x0000001a001d7308 */ /* 0x000fe20000002400 */
[----:B-1----:R-:W-:Y:S01]  /*53b0*/  FFMA.FTZ R21, R107, R0, R21 ;  /* 0x000000006b157223 */ /* 0x002fe20000010015 */
[----:B------:R-:W-:-:S04]  /*53c0*/  IADD3 R10, R20, 0x31, RZ ;  /* 0x00000031140a7810 */ /* 0x000fc80007ffe0ff */
[----:B------:R-:W-:Y:S02]  /*53d0*/  FSEL R146, R21, -INF , !P0 ;  /* 0xff80000015927808 */ /* 0x000fe40004000000 */
[----:B------:R-:W-:Y:S01]  /*53e0*/  MUFU.TANH R25, R24 ;  /* 0x0000001800197308 */ /* 0x000fe20000002400 */
[----:B--2---:R-:W-:Y:S01]  /*53f0*/  FFMA.FTZ R107, R107, R0, R15 ;  /* 0x000000006b6b7223 */ /* 0x004fe2000001000f */
[----:B------:R-:W-:-:S04]  /*5400*/  ISETP.GE.AND P0, PT, R10, R102, PT ;  /* 0x000000660a00720c */ /* 0x000fc80003f06270 */
[----:B------:R-:W-:Y:S02]  /*5410*/  FSEL R107, R107, -INF , !P6 ;  /* 0xff8000006b6b7808 */ /* 0x000fe40007000000 */
[----:B------:R-:W1:Y:S01]  /*5420*/  I2F R4, R8 ;  /* 0x0000000800047306 */ /* 0x000e620000201400 */
[----:B------:R-:W-:-:S07]  /*5430*/  ISETP.GE.AND P6, PT, R10, R97, PT ;  /* 0x000000610a00720c */ /* 0x000fce0003fc6270 */
[----:B------:R2:W-:Y:S01]  /*5440*/  MUFU.TANH R23, R14 ;  /* 0x0000000e00177308 */ /* 0x0005e20000002400 */
[----:B-1----:R-:W-:-:S07]  /*5450*/  FFMA.FTZ R29, R4, R0, R29 ;  /* 0x00000000041d7223 */ /* 0x002fce000001001d */
[----:B------:R-:W-:Y:S01]  /*5460*/  MUFU.TANH R9, R9 ;  /* 0x0000000900097308 */ /* 0x000fe20000002400 */
[----:B------:R-:W-:Y:S01]  /*5470*/  FFMA.FTZ R25, R4, R0, R25 ;  /* 0x0000000004197223 */ /* 0x000fe20000010019 */
[----:B------:R-:W-:-:S04]  /*5480*/  FSEL R106, R29, -INF , !P5 ;  /* 0xff8000001d6a7808 */ /* 0x000fc80006800000 */
[----:B------:R-:W-:Y:S01]  /*5490*/  FSEL R103, R25, -INF , !P2 ;  /* 0xff80000019677808 */ /* 0x000fe20005000000 */
[----:B--2---:R-:W-:Y:S01]  /*54a0*/  FMUL.FTZ R14, R6, c[0x0][0x2ec] ;  /* 0x0000bb00060e7a20 */ /* 0x004fe20000410000 */
[----:B------:R-:W-:Y:S01]  /*54b0*/  IADD3 R6, R20, 0x38, RZ ;  /* 0x0000003814067810 */ /* 0x000fe20007ffe0ff */
[----:B------:R-:W1:Y:S03]  /*54c0*/  I2F R8, R10 ;  /* 0x0000000a00087306 */ /* 0x000e660000201400 */
[C---:B------:R-:W-:Y:S02]  /*54d0*/  ISETP.GE.AND P5, PT, R6.reuse, R102, PT ;  /* 0x000000660600720c */ /* 0x040fe40003fa6270 */
[----:B------:R-:W-:-:S03]  /*54e0*/  ISETP.GE.AND P2, PT, R6, R97, PT ;  /* 0x000000610600720c */ /* 0x000fc60003f46270 */
[----:B------:R-:W-:Y:S08]  /*54f0*/  MUFU.TANH R15, R14 ;  /* 0x0000000e000f7308 */ /* 0x000ff00000002400 */
[----:B------:R-:W2:Y:S01]  /*5500*/  I2F R4, R6 ;  /* 0x0000000600047306 */ /* 0x000ea20000201400 */
[----:B-1----:R-:W-:-:S05]  /*5510*/  FFMA.FTZ R9, R8, R0, R9 ;  /* 0x0000000008097223 */ /* 0x002fca0000010009 */
[----:B------:R-:W-:Y:S02]  /*5520*/  FSEL R104, R9, -INF , !P0 ;  /* 0xff80000009687808 */ /* 0x000fe40004000000 */
[----:B------:R-:W1:Y:S01]  /*5530*/  MUFU.TANH R11, R11 ;  /* 0x0000000b000b7308 */ /* 0x000e620000002400 */
[----:B------:R-:W-:Y:S01]  /*5540*/  ISETP.GE.AND P0, PT, R20, R102, PT ;  /* 0x000000661400720c */ /* 0x000fe20003f06270 */
[----:B--2---:R-:W-:-:S06]  /*5550*/  FFMA.FTZ R23, R4, R0, R23 ;  /* 0x0000000004177223 */ /* 0x004fcc0000010017 */
[----:B------:R-:W-:Y:S01]  /*5560*/  MUFU.TANH R85, R32 ;  /* 0x0000002000557308 */ /* 0x000fe20000002400 */
[-C--:B------:R-:W-:Y:S01]  /*5570*/  FFMA.FTZ R15, R4, R0.reuse, R15 ;  /* 0x00000000040f7223 */ /* 0x080fe2000001000f */
[----:B------:R-:W-:Y:S02]  /*5580*/  IADD3 R6, R20, 0x39, RZ ;  /* 0x0000003914067810 */ /* 0x000fe40007ffe0ff */
[----:B------:R-:W-:Y:S02]  /*5590*/  FSEL R135, R23, -INF , !P5 ;  /* 0xff80000017877808 */ /* 0x000fe40006800000 */
[----:B------:R-:W-:Y:S01]  /*55a0*/  FSEL R93, R15, -INF , !P2 ;  /* 0xff8000000f5d7808 */ /* 0x000fe20005000000 */
[----:B-1----:R-:W-:Y:S01]  /*55b0*/  FFMA.FTZ R11, R8, R0, R11 ;  /* 0x00000000080b7223 */ /* 0x002fe2000001000b */
[----:B------:R-:W1:Y:S01]  /*55c0*/  I2F R4, R20 ;  /* 0x0000001400047306 */ /* 0x000e620000201400 */
[-C--:B------:R-:W-:Y:S01]  /*55d0*/  ISETP.GE.AND P5, PT, R20, R97.reuse, PT ;  /* 0x000000611400720c */ /* 0x080fe20003fa6270 */
[----:B------:R-:W-:Y:S01]  /*55e0*/  BAR.SYNC.DEFER_BLOCKING 0x0 ;  /* 0x0000000000007b1d */ /* 0x000fe20000010000 */
[----:B------:R-:W-:-:S02]  /*55f0*/  ISETP.GE.AND P2, PT, R6, R97, PT ;  /* 0x000000610600720c */ /* 0x000fc40003f46270 */
[----:B------:R-:W-:Y:S02]  /*5600*/  FSEL R95, R11, -INF , !P6 ;  /* 0xff8000000b5f7808 */ /* 0x000fe40007000000 */
[----:B------:R-:W-:Y:S01]  /*5610*/  ISETP.GE.AND P6, PT, R6, R102, PT ;  /* 0x000000660600720c */ /* 0x000fe20003fc6270 */
[----:B------:R-:W2:Y:S08]  /*5620*/  MUFU.TANH R33, R33 ;  /* 0x0000002100217308 */ /* 0x000eb00000002400 */
[----:B------:R-:W-:Y:S01]  /*5630*/  MUFU.TANH R5, R5 ;  /* 0x0000000500057308 */ /* 0x000fe20000002400 */
[----:B-1----:R-:W-:-:S07]  /*5640*/  FFMA.FTZ R85, R4, R0, R85 ;  /* 0x0000000004557223 */ /* 0x002fce0000010055 */
[----:B------:R-:W-:Y:S01]  /*5650*/  MUFU.TANH R7, R7 ;  /* 0x0000000700077308 */ /* 0x000fe20000002400 */
[----:B--2---:R-:W-:Y:S01]  /*5660*/  FFMA.FTZ R33, R4, R0, R33 ;  /* 0x0000000004217223 */ /* 0x004fe20000010021 */
[----:B------:R-:W-:Y:S02]  /*5670*/  FSEL R4, R85, -INF , !P0 ;  /* 0xff80000055047808 */ /* 0x000fe40004000000 */
[----:B------:R-:W-:-:S04]  /*5680*/  ISETP.GE.AND P0, PT, R96, 0x3, PT ;  /* 0x000000036000780c */ /* 0x000fc80003f06270 */
[----:B------:R-:W1:Y:S02]  /*5690*/  I2F R8, R6 ;  /* 0x0000000600087306 */ /* 0x000e640000201400 */
[CC--:B-1----:R-:W-:Y:S01]  /*56a0*/  FFMA.FTZ R136, R8.reuse, R0.reuse, R5 ;  /* 0x0000000008887223 */ /* 0x0c2fe20000010005 */
[----:B------:R-:W-:Y:S01]  /*56b0*/  FSEL R5, R33, -INF , !P5 ;  /* 0xff80000021057808 */ /* 0x000fe20006800000 */
[----:B------:R-:W-:-:S03]  /*56c0*/  FFMA.FTZ R7, R8, R0, R7 ;  /* 0x0000000008077223 */ /* 0x000fc60000010007 */
        /* <DEDUP_REMOVED lines=59> */
.L_x_961:
[----:B------:R-:W-:Y:S05]  /*5a80*/  BSYNC B0 ;  /* 0x0000000000007941 */ /* 0x000fea0003800000 */
.L_x_960:
[----:B------:R-:W0:Y:S02]  /*5a90*/  LDGDEPBAR ;  /* 0x00000000000079af */ /* 0x000e240000000000 */
.L_x_959:
        /* <DEDUP_REMOVED lines=61> */
[--C-:B------:R-:W-:Y:S02]  /*5e70*/  FFMA.FTZ R91, R18, c[0x0][0x23c], -R139.reuse ;  /* 0x00008f00125b7a23 */ /* 0x100fe4000001088b */
[--C-:B------:R-:W-:Y:S02]  /*5e80*/  FFMA.FTZ R92, R16, c[0x0][0x23c], -R139.reuse ;  /* 0x00008f00105c7a23 */ /* 0x100fe4000001088b */
[--C-:B------:R-:W-:Y:S02]  /*5e90*/  FFMA.FTZ R89, R12, c[0x0][0x23c], -R139.reuse ;  /* 0x00008f000c597a23 */ /* 0x100fe4000001088b */
[----:B------:R-:W-:Y:S01]  /*5ea0*/  FFMA.FTZ R2, R13, c[0x0][0x23c], -R90 ;  /* 0x00008f000d027a23 */ /* 0x000fe2000001085a */
[----:B------:R-:W1:Y:S01]  /*5eb0*/  MUFU.EX2 R150, R150 ;  /* 0x0000009600967308 */ /* 0x000e620000000800 */
[----:B------:R-:W-:-:S02]  /*5ec0*/  FFMA.FTZ R105, R94, c[0x0][0x23c], -R139 ;  /* 0x00008f005e697a23 */ /* 0x000fc4000001088b */
[--C-:B------:R-:W-:Y:S02]  /*5ed0*/  FFMA.FTZ R132, R132, c[0x0][0x23c], -R139.reuse ;  /* 0x00008f0084847a23 */ /* 0x100fe4000001088b */
[--C-:B------:R-:W-:Y:S02]  /*5ee0*/  FFMA.FTZ R102, R152, c[0x0][0x23c], -R139.reuse ;  /* 0x00008f0098667a23 */ /* 0x100fe4000001088b */
[--C-:B------:R-:W-:Y:S01]  /*5ef0*/  FFMA.FTZ R133, R133, c[0x0][0x23c], -R90.reuse ;  /* 0x00008f0085857a23 */ /* 0x100fe2000001085a */
[----:B------:R-:W2:Y:S01]  /*5f00*/  MUFU.EX2 R140, R140 ;  /* 0x0000008c008c7308 */ /* 0x000ea20000000800 */
[--C-:B------:R-:W-:Y:S02]  /*5f10*/  FFMA.FTZ R97, R147, c[0x0][0x23c], -R90.reuse ;  /* 0x00008f0093617a23 */ /* 0x100fe4000001085a */
[----:B------:R-:W-:Y:S02]  /*5f20*/  FFMA.FTZ R94, R149, c[0x0][0x23c], -R90 ;  /* 0x00008f00955e7a23 */ /* 0x000fe4000001085a */
[----:B------:R-:W-:-:S02]  /*5f30*/  FFMA.FTZ R147, R138, c[0x0][0x23c], -R139 ;  /* 0x00008f008a937a23 */ /* 0x000fc4000001088b */
[----:B------:R-:W-:Y:S01]  /*5f40*/  FFMA.FTZ R138, R146, c[0x0][0x23c], -R139 ;  /* 0x00008f00928a7a23 */ /* 0x000fe2000001088b */
[----:B------:R-:W-:Y:S01]  /*5f50*/  MUFU.EX2 R148, R148 ;  /* 0x0000009400947308 */ /* 0x000fe20000000800 */
[-C--:B-1----:R-:W-:Y:S02]  /*5f60*/  FMUL.FTZ R4, R80, R150.reuse ;  /* 0x0000009650047220 */ /* 0x082fe40000410000 */
[-C--:B------:R-:W-:Y:S01]  /*5f70*/  FMUL.FTZ R5, R81, R150.reuse ;  /* 0x0000009651057220 */ /* 0x080fe20000410000 */
[----:B------:R-:W-:Y:S01]  /*5f80*/  F2FP.BF16.PACK_AB R81, R88, R137 ;  /* 0x000000895851723e */ /* 0x000fe200000010ff */
[-C--:B------:R-:W-:Y:S02]  /*5f90*/  FMUL.FTZ R28, R56, R150.reuse ;  /* 0x00000096381c7220 */ /* 0x080fe40000410000 */
[----:B------:R-:W-:Y:S01]  /*5fa0*/  FMUL.FTZ R29, R57, R150 ;  /* 0x00000096391d7220 */ /* 0x000fe20000410000 */
[----:B------:R-:W1:Y:S01]  /*5fb0*/  MUFU.EX2 R91, R91 ;  /* 0x0000005b005b7308 */ /* 0x000e620000000800 */
[----:B--2---:R-:W-:-:S02]  /*5fc0*/  FMUL.FTZ R6, R82, R140 ;  /* 0x0000008c52067220 */ /* 0x004fc40000410000 */
[-C--:B------:R-:W-:Y:S02]  /*5fd0*/  FMUL.FTZ R7, R83, R140.reuse ;  /* 0x0000008c53077220 */ /* 0x080fe40000410000 */
[-C--:B------:R-:W-:Y:S02]  /*5fe0*/  FMUL.FTZ R30, R58, R140.reuse ;  /* 0x0000008c3a1e7220 */ /* 0x080fe40000410000 */
[----:B------:R-:W-:Y:S01]  /*5ff0*/  FMUL.FTZ R31, R59, R140 ;  /* 0x0000008c3b1f7220 */ /* 0x000fe20000410000 */
[----:B------:R-:W-:Y:S01]  /*6000*/  MUFU.EX2 R92, R92 ;  /* 0x0000005c005c7308 */ /* 0x000fe20000000800 */
[-C--:B------:R-:W-:Y:S01]  /*6010*/  FMUL.FTZ R52, R52, R150.reuse ;  /* 0x0000009634347220 */ /* 0x080fe20000410000 */
[----:B------:R-:W-:Y:S01]  /*6020*/  LDSM.16.MT88.4 R56, [R110+0x6400] ;  /* 0x006400006e38783b */ /* 0x000fe20000004200 */
[----:B------:R-:W-:Y:S02]  /*6030*/  FMUL.FTZ R53, R53, R150 ;  /* 0x0000009635357220 */ /* 0x000fe40000410000 */
[----:B------:R-:W-:-:S02]  /*6040*/  FMUL.FTZ R54, R54, R140 ;  /* 0x0000008c36367220 */ /* 0x000fc40000410000 */
[----:B------:R-:W-:Y:S01]  /*6050*/  FMUL.FTZ R55, R55, R140 ;  /* 0x0000008c37377220 */ /* 0x000fe20000410000 */
[----:B------:R-:W2:Y:S01]  /*6060*/  MUFU.EX2 R89, R89 ;  /* 0x0000005900597308 */ /* 0x000ea20000000800 */
[----:B-1----:R-:W-:Y:S01]  /*6070*/  F2FP.BF16.PACK_AB R80, R91, R148 ;  /* 0x000000945b50723e */ /* 0x002fe200000010ff */
[-C--:B------:R-:W-:Y:S02]  /*6080*/  FMUL.FTZ R36, R36, R150.reuse ;  /* 0x0000009624247220 */ /* 0x080fe40000410000 */
[----:B------:R-:W-:Y:S02]  /*6090*/  FMUL.FTZ R37, R37, R150 ;  /* 0x0000009625257220 */ /* 0x000fe40000410000 */
[-C--:B------:R-:W-:Y:S02]  /*60a0*/  FMUL.FTZ R38, R38, R140.reuse ;  /* 0x0000008c26267220 */ /* 0x080fe40000410000 */
[----:B------:R1:W-:Y:S01]  /*60b0*/  MUFU.EX2 R3, R17 ;  /* 0x0000001100037308 */ /* 0x0003e20000000800 */
[----:B------:R-:W-:-:S02]  /*60c0*/  FMUL.FTZ R39, R39, R140 ;  /* 0x0000008c27277220 */ /* 0x000fc40000410000 */
[-C--:B------:R-:W-:Y:S02]  /*60d0*/  FMUL.FTZ R40, R40, R150.reuse ;  /* 0x0000009628287220 */ /* 0x080fe40000410000 */
[----:B------:R-:W-:Y:S02]  /*60e0*/  FMUL.FTZ R41, R41, R150 ;  /* 0x0000009629297220 */ /* 0x000fe40000410000 */
[----:B------:R-:W-:Y:S01]  /*60f0*/  FMUL.FTZ R42, R42, R140 ;  /* 0x0000008c2a2a7220 */ /* 0x000fe20000410000 */
[----:B------:R-:W4:Y:S01]  /*6100*/  MUFU.EX2 R2, R2 ;  /* 0x0000000200027308 */ /* 0x000f220000000800 */
[----:B--2---:R-:W-:Y:S01]  /*6110*/  F2FP.BF16.PACK_AB R82, R89, R92 ;  /* 0x0000005c5952723e */ /* 0x004fe200000010ff */
[----:B------:R-:W-:Y:S02]  /*6120*/  FMUL.FTZ R43, R43, R140 ;  /* 0x0000008c2b2b7220 */ /* 0x000fe40000410000 */
[-C--:B------:R-:W-:Y:S02]  /*6130*/  FMUL.FTZ R76, R76, R150.reuse ;  /* 0x000000964c4c7220 */ /* 0x080fe40000410000 */
[----:B------:R-:W-:-:S02]  /*6140*/  FMUL.FTZ R77, R77, R150 ;  /* 0x000000964d4d7220 */ /* 0x000fc40000410000 */
[-C--:B------:R-:W-:Y:S01]  /*6150*/  FMUL.FTZ R78, R78, R140.reuse ;  /* 0x0000008c4e4e7220 */ /* 0x080fe20000410000 */
[----:B-1----:R-:W1:Y:S01]  /*6160*/  LDSM.16.MT88.4 R16, [R108+0x6000] ;  /* 0x006000006c10783b */ /* 0x002e620000004200 */
[----:B------:R-:W-:Y:S01]  /*6170*/  FMUL.FTZ R79, R79, R140 ;  /* 0x0000008c4f4f7220 */ /* 0x000fe20000410000 */
[----:B------:R-:W-:Y:S01]  /*6180*/  MUFU.EX2 R132, R132 ;  /* 0x0000008400847308 */ /* 0x000fe20000000800 */
[----:B------:R-:W-:Y:S02]  /*6190*/  FMUL.FTZ R21, R65, R150 ;  /* 0x0000009641157220 */ /* 0x000fe40000410000 */
[----:B------:R-:W-:Y:S01]  /*61a0*/  FFMA.FTZ R65, R130, c[0x0][0x23c], -R139 ;  /* 0x00008f0082417a23 */ /* 0x000fe2000001088b */
[----:B----4-:R-:W-:Y:S01]  /*61b0*/  F2FP.BF16.PACK_AB R83, R2, R3 ;  /* 0x000000030253723e */ /* 0x010fe200000010ff */
[----:B------:R-:W-:-:S03]  /*61c0*/  FFMA.FTZ R130, R151, c[0x0][0x23c], -R90 ;  /* 0x00008f0097827a23 */ /* 0x000fc6000001085a */
[----:B------:R-:W-:Y:S01]  /*61d0*/  MUFU.EX2 R105, R105 ;  /* 0x0000006900697308 */ /* 0x000fe20000000800 */
[-C--:B------:R-:W-:Y:S02]  /*61e0*/  FMUL.FTZ R44, R44, R150.reuse ;  /* 0x000000962c2c7220 */ /* 0x080fe40000410000 */
[----:B------:R-:W-:Y:S01]  /*61f0*/  FMUL.FTZ R45, R45, R150 ;  /* 0x000000962d2d7220 */ /* 0x000fe20000410000 */
[C---:B------:R-:W-:Y:S01]  /*6200*/  HMMA.16816.F32.BF16 R28, R80.reuse, R32, R28 ;  /* 0x00000020501c723c */ /* 0x040fe2000004181c */
[-C--:B------:R-:W-:Y:S02]  /*6210*/  FMUL.FTZ R46, R46, R140.reuse ;  /* 0x0000008c2e2e7220 */ /* 0x080fe40000410000 */
[----:B------:R-:W-:Y:S01]  /*6220*/  FMUL.FTZ R47, R47, R140 ;  /* 0x0000008c2f2f7220 */ /* 0x000fe20000410000 */
[----:B------:R-:W2:Y:S01]  /*6230*/  MUFU.EX2 R65, R65 ;  /* 0x0000004100417308 */ /* 0x000ea20000000800 */
[-C--:B------:R-:W-:Y:S02]  /*6240*/  FMUL.FTZ R48, R48, R150.reuse ;  /* 0x0000009630307220 */ /* 0x080fe40000410000 */
[----:B------:R-:W-:Y:S01]  /*6250*/  FMUL.FTZ R49, R49, R150 ;  /* 0x0000009631317220 */ /* 0x000fe20000410000 */
[----:B------:R-:W-:Y:S01]  /*6260*/  HMMA.16816.F32.BF16 R32, R80, R34, R52 ;  /* 0x000000225020723c */ /* 0x000fe20000041834 */
[----:B------:R-:W4:Y:S01]  /*6270*/  LDSM.16.MT88.4 R52, [R110+0x8000] ;  /* 0x008000006e34783b */ /* 0x000f220000004200 */
[----:B------:R-:W-:-:S02]  /*6280*/  FMUL.FTZ R50, R50, R140 ;  /* 0x0000008c32327220 */ /* 0x000fc40000410000 */
[----:B------:R-:W-:Y:S01]  /*6290*/  MUFU.EX2 R102, R102 ;  /* 0x0000006600667308 */ /* 0x000fe20000000800 */
[----:B------:R-:W-:Y:S02]  /*62a0*/  FMUL.FTZ R51, R51, R140 ;  /* 0x0000008c33337220 */ /* 0x000fe40000410000 */
[-C--:B------:R-:W-:Y:S01]  /*62b0*/  FMUL.FTZ R12, R72, R150.reuse ;  /* 0x00000096480c7220 */ /* 0x080fe20000410000 */
[C---:B---3--:R-:W-:Y:S01]  /*62c0*/  HMMA.16816.F32.BF16 R4, R80.reuse, R8, R4 ;  /* 0x000000085004723c */ /* 0x048fe20000041804 */
[----:B------:R-:W-:Y:S02]  /*62d0*/  FMUL.FTZ R13, R73, R150 ;  /* 0x00000096490d7220 */ /* 0x000fe40000410000 */
[-C--:B------:R-:W-:Y:S01]  /*62e0*/  FMUL.FTZ R14, R74, R140.reuse ;  /* 0x0000008c4a0e7220 */ /* 0x080fe20000410000 */
[----:B------:R-:W-:Y:S01]  /*62f0*/  MUFU.EX2 R133, R133 ;  /* 0x0000008500857308 */ /* 0x000fe20000000800 */
[----:B------:R-:W-:Y:S02]  /*6300*/  FMUL.FTZ R15, R75, R140 ;  /* 0x0000008c4b0f7220 */ /* 0x000fe40000410000 */
[-C--:B------:R-:W-:Y:S01]  /*6310*/  FMUL.FTZ R68, R68, R150.reuse ;  /* 0x0000009644447220 */ /* 0x080fe20000410000 */
[----:B------:R-:W-:Y:S01]  /*6320*/  HMMA.16816.F32.BF16 R8, R80, R10, R76 ;  /* 0x0000000a5008723c */ /* 0x000fe2000004184c */
[----:B------:R-:W-:Y:S01]  /*6330*/  FMUL.FTZ R69, R69, R150 ;  /* 0x0000009645457220 */ /* 0x000fe20000410000 */
[----:B------:R-:W-:Y:S01]  /*6340*/  LDSM.16.MT88.4 R76, [R110+0x6c00] ;  /* 0x006c00006e4c783b */ /* 0x000fe20000004200 */
[-C--:B------:R-:W-:Y:S01]  /*6350*/  FMUL.FTZ R70, R70, R140.reuse ;  /* 0x0000008c46467220 */ /* 0x080fe20000410000 */
[----:B------:R-:W3:Y:S01]  /*6360*/  MUFU.EX2 R130, R130 ;  /* 0x0000008200827308 */ /* 0x000ee20000000800 */
[----:B------:R-:W-:-:S02]  /*6370*/  FMUL.FTZ R71, R71, R140 ;  /* 0x0000008c47477220 */ /* 0x000fc40000410000 */
[----:B------:R-:W-:Y:S01]  /*6380*/  FMUL.FTZ R20, R64, R150 ;  /* 0x0000009640147220 */ /* 0x000fe20000410000 */
[C---:B-1----:R-:W-:Y:S01]  /*6390*/  HMMA.16816.F32.BF16 R12, R80.reuse, R16, R12 ;  /* 0x00000010500c723c */ /* 0x042fe2000004180c */
        /* <DEDUP_REMOVED lines=9> */
[----:B------:R-:W1:Y:S01]  /*6430*/  MUFU.EX2 R94, R94 ;  /* 0x0000005e005e7308 */ /* 0x000e620000000800 */
[----:B------:R-:W-:-:S02]  /*6440*/  FFMA.FTZ R64, R131, R150, R148 ;  /* 0x0000009683407223 */ /* 0x000fc40000010094 */
[--C-:B------:R-:W-:Y:S01]  /*6450*/  FFMA.FTZ R131, R142, c[0x0][0x23c], -R139.reuse ;  /* 0x00008f008e837a23 */ /* 0x100fe2000001088b */
[C---:B------:R-:W-:Y:S01]  /*6460*/  HMMA.16816.F32.BF16 R20, R80.reuse, R24, R20 ;  /* 0x000000185014723c */ /* 0x040fe20000041814 */
[--C-:B------:R-:W-:Y:S02]  /*6470*/  FFMA.FTZ R146, R141, c[0x0][0x23c], -R90.reuse ;  /* 0x00008f008d927a23 */ /* 0x100fe4000001085a */
[----:B------:R-:W-:Y:S01]  /*6480*/  FFMA.FTZ R144, R144, c[0x0][0x23c], -R139 ;  /* 0x00008f0090907a23 */ /* 0x000fe2000001088b */
[----:B------:R-:W-:Y:S01]  /*6490*/  MUFU.EX2 R147, R147 ;  /* 0x0000009300937308 */ /* 0x000fe20000000800 */
[--C-:B------:R-:W-:Y:S02]  /*64a0*/  FFMA.FTZ R145, R145, c[0x0][0x23c], -R90.reuse ;  /* 0x00008f0091917a23 */ /* 0x100fe4000001085a */
[--C-:B------:R-:W-:Y:S01]  /*64b0*/  FFMA.FTZ R141, R143, c[0x0][0x23c], -R90.reuse ;  /* 0x00008f008f8d7a23 */ /* 0x100fe2000001085a */
[----:B----4-:R-:W-:Y:S01]  /*64c0*/  HMMA.16816.F32.BF16 R36, R80, R52, R36 ;  /* 0x000000345024723c */ /* 0x010fe20000041824 */
[----:B------:R-:W-:-:S02]  /*64d0*/  FFMA.FTZ R142, R107, c[0x0][0x23c], -R90 ;  /* 0x00008f006b8e7a23 */ /* 0x000fc4000001085a */
[--C-:B------:R-:W-:Y:S01]  /*64e0*/  FFMA.FTZ R107, R106, c[0x0][0x23c], -R139.reuse ;  /* 0x00008f006a6b7a23 */ /* 0x100fe2000001088b */
[----:B------:R-:W4:Y:S01]  /*64f0*/  MUFU.EX2 R144, R144 ;  /* 0x0000009000907308 */ /* 0x000f220000000800 */
[----:B------:R-:W-:Y:S02]  /*6500*/  FFMA.FTZ R106, R104, c[0x0][0x23c], -R139 ;  /* 0x00008f00686a7a23 */ /* 0x000fe4000001088b */
[----:B------:R-:W-:Y:S01]  /*6510*/  FFMA.FTZ R137, R134, R140, R137 ;  /* 0x0000008c86897223 */ /* 0x000fe20000010089 */
[----:B------:R-:W-:Y:S01]  /*6520*/  HMMA.16816.F32.BF16 R40, R80, R54, R40 ;  /* 0x000000365028723c */ /* 0x000fe20000041828 */
[----:B------:R-:W5:Y:S01]  /*6530*/  LDSM.16.MT88.4 R52, [R108+0x8000] ;  /* 0x008000006c34783b */ /* 0x000f620000004200 */
[--C-:B------:R-:W-:Y:S02]  /*6540*/  FFMA.FTZ R104, R135, c[0x0][0x23c], -R139.reuse ;  /* 0x00008f0087687a23 */ /* 0x100fe4000001088b */
[----:B------:R-:W-:Y:S01]  /*6550*/  MUFU.EX2 R131, R131 ;  /* 0x0000008300837308 */ /* 0x000fe20000000800 */
[----:B------:R-:W-:-:S02]  /*6560*/  FFMA.FTZ R135, R136, c[0x0][0x23c], -R139 ;  /* 0x00008f0088877a23 */ /* 0x000fc4000001088b */
[--C-:B------:R-:W-:Y:S01]  /*6570*/  FFMA.FTZ R103, R103, c[0x0][0x23c], -R90.reuse ;  /* 0x00008f0067677a23 */ /* 0x100fe2000001085a */
[----:B------:R-:W-:Y:S01]  /*6580*/  HMMA.16816.F32.BF16 R24, R80, R26, R60 ;  /* 0x0000001a5018723c */ /* 0x000fe2000004183c */
[----:B------:R-:W-:Y:S01]  /*6590*/  LDSM.16.MT88.4 R60, [R110+0x6800] ;  /* 0x006800006e3c783b */ /* 0x000fe20000004200 */
[--C-:B------:R-:W-:Y:S02]  /*65a0*/  FFMA.FTZ R134, R95, c[0x0][0x23c], -R90.reuse ;  /* 0x00008f005f867a23 */ /* 0x100fe4000001085a */
[----:B------:R-:W-:Y:S01]  /*65b0*/  MUFU.EX2 R138, R138 ;  /* 0x0000008a008a7308 */ /* 0x000fe20000000800 */
[--C-:B------:R-:W-:Y:S02]  /*65c0*/  FFMA.FTZ R93, R93, c[0x0][0x23c], -R90.reuse ;  /* 0x00008f005d5d7a23 */ /* 0x100fe4000001085a */
[----:B------:R-:W-:Y:S02]  /*65d0*/  FFMA.FTZ R87, R87, c[0x0][0x23c], -R90 ;  /* 0x00008f0057577a23 */ /* 0x000fe4000001085a */
[----:B------:R-:W-:-:S03]  /*65e0*/  FADD.FTZ R91, R91, R64 ;  /* 0x000000405b5b7221 */ /* 0x000fc60000010000 */
[----:B------:R-:W-:Y:S01]  /*65f0*/  MUFU.EX2 R146, R146 ;  /* 0x0000009200927308 */ /* 0x000fe20000000800 */
[----:B------:R-:W-:-:S07]  /*6600*/  FADD.FTZ R92, R92, R91 ;  /* 0x0000005b5c5c7221 */ /* 0x000fce0000010000 */
[----:B------:R-:W1:Y:S08]  /*6610*/  MUFU.EX2 R145, R145 ;  /* 0x0000009100917308 */ /* 0x000e700000000800 */
[----:B------:R-:W-:Y:S01]  /*6620*/  MUFU.EX2 R141, R141 ;  /* 0x0000008d008d7308 */ /* 0x000fe20000000800 */
[C---:B-----5:R-:W-:Y:S07]  /*6630*/  HMMA.16816.F32.BF16 R44, R80.reuse, R52, R44 ;  /* 0x00000034502c723c */ /* 0x060fee000004182c */
[----:B------:R-:W5:Y:S01]  /*6640*/  MUFU.EX2 R142, R142 ;  /* 0x0000008e008e7308 */ /* 0x000f620000000800 */
[----:B--2---:R-:W-:Y:S01]  /*6650*/  F2FP.BF16.PACK_AB R52, R132, R65 ;  /* 0x000000418434723e */ /* 0x004fe200000010ff */
[----:B------:R-:W-:Y:S01]  /*6660*/  HMMA.16816.F32.BF16 R48, R80, R54, R48 ;  /* 0x000000365030723c */ /* 0x000fe20000041830 */
[----:B---3--:R-:W-:-:S05]  /*6670*/  F2FP.BF16.PACK_AB R53, R130, R133 ;  /* 0x000000858235723e */ /* 0x008fca00000010ff */
[----:B------:R-:W-:Y:S01]  /*6680*/  MUFU.EX2 R107, R107 ;  /* 0x0000006b006b7308 */ /* 0x000fe20000000800 */
[----:B------:R-:W-:Y:S02]  /*6690*/  F2FP.BF16.PACK_AB R54, R102, R105 ;  /* 0x000000696636723e */ /* 0x000fe400000010ff */
[----:B-1----:R-:W-:-:S05]  /*66a0*/  F2FP.BF16.PACK_AB R55, R94, R97 ;  /* 0x000000615e37723e */ /* 0x002fca00000010ff */
[----:B------:R-:W-:Y:S02]  /*66b0*/  MUFU.EX2 R106, R106 ;  /* 0x0000006a006a7308 */ /* 0x000fe40000000800 */
[C---:B------:R-:W-:Y:S06]  /*66c0*/  HMMA.16816.F32.BF16 R4, R52.reuse, R56, R4 ;  /* 0x000000383404723c */ /* 0x040fec0000041804 */
[----:B------:R-:W-:Y:S02]  /*66d0*/  MUFU.EX2 R104, R104 ;  /* 0x0000006800687308 */ /* 0x000fe40000000800 */
[C---:B------:R-:W-:Y:S01]  /*66e0*/  HMMA.16816.F32.BF16 R8, R52.reuse, R58, R8 ;  /* 0x0000003a3408723c */ /* 0x040fe20000041808 */
[----:B------:R-:W1:Y:S05]  /*66f0*/  LDSM.16.MT88.4 R56, [R108+0x6400] ;  /* 0x006400006c38783b */ /* 0x000e6a0000004200 */
[----:B------:R-:W-:Y:S08]  /*6700*/  MUFU.EX2 R135, R135 ;  /* 0x0000008700877308 */ /* 0x000ff00000000800 */
[----:B------:R-:W-:Y:S08]  /*6710*/  MUFU.EX2 R103, R103 ;  /* 0x0000006700677308 */ /* 0x000ff00000000800 */
[----:B------:R-:W2:Y:S08]  /*6720*/  MUFU.EX2 R134, R134 ;  /* 0x0000008600867308 */ /* 0x000eb00000000800 */
        /* <DEDUP_REMOVED lines=16> */
[----:B----4-:R-:W-:-:S02]  /*6830*/  F2FP.BF16.PACK_AB R52, R144, R147 ;  /* 0x000000939034723e */ /* 0x010fc400000010ff */
[----:B------:R-:W-:Y:S02]  /*6840*/  F2FP.BF16.PACK_AB R53, R145, R146 ;  /* 0x000000929135723e */ /* 0x000fe400000010ff */
[----:B------:R-:W-:Y:S02]  /*6850*/  F2FP.BF16.PACK_AB R54, R138, R131 ;  /* 0x000000838a36723e */ /* 0x000fe400000010ff */
[----:B-----5:R-:W-:-:S07]  /*6860*/  F2FP.BF16.PACK_AB R55, R142, R141 ;  /* 0x0000008d8e37723e */ /* 0x020fce00000010ff */
[C---:B------:R-:W-:Y:S01]  /*6870*/  HMMA.16816.F32.BF16 R80, R52.reuse, R60, R4 ;  /* 0x0000003c3450723c */ /* 0x040fe20000041804 */
[----:B------:R-:W3:Y:S07]  /*6880*/  LDSM.16.MT88.4 R4, [R108+0x7800] ;  /* 0x007800006c04783b */ /* 0x000eee0000004200 */
[C---:B------:R-:W-:Y:S01]  /*6890*/  HMMA.16816.F32.BF16 R8, R52.reuse, R62, R8 ;  /* 0x0000003e3408723c */ /* 0x040fe20000041808 */
[----:B------:R-:W-:Y:S07]  /*68a0*/  LDSM.16.MT88.4 R60, [R110+0x7c00] ;  /* 0x007c00006e3c783b */ /* 0x000fee0000004200 */
[C---:B-1----:R-:W-:Y:S08]  /*68b0*/  HMMA.16816.F32.BF16 R12, R52.reuse, R56, R12 ;  /* 0x00000038340c723c */ /* 0x042ff0000004180c */
[C---:B------:R-:W-:Y:S01]  /*68c0*/  HMMA.16816.F32.BF16 R16, R52.reuse, R58, R16 ;  /* 0x0000003a3410723c */ /* 0x040fe20000041810 */
[----:B------:R-:W1:Y:S07]  /*68d0*/  LDSM.16.MT88.4 R56, [R110+0x7800] ;  /* 0x007800006e38783b */ /* 0x000e6e0000004200 */
[C---:B---3--:R-:W-:Y:S08]  /*68e0*/  HMMA.16816.F32.BF16 R28, R52.reuse, R4, R28 ;  /* 0x00000004341c723c */ /* 0x048ff0000004181c */
[C---:B------:R-:W-:Y:S01]  /*68f0*/  HMMA.16816.F32.BF16 R32, R52.reuse, R6, R32 ;  /* 0x000000063420723c */ /* 0x040fe20000041820 */
[----:B------:R-:W3:Y:S07]  /*6900*/  LDSM.16.MT88.4 R4, [R108+0x8800] ;  /* 0x008800006c04783b */ /* 0x000eee0000004200 */
[C---:B-1----:R-:W-:Y:S08]  /*6910*/  HMMA.16816.F32.BF16 R20, R52.reuse, R56, R20 ;  /* 0x000000383414723c */ /* 0x042ff00000041814 */
[C---:B------:R-:W-:Y:S01]  /*6920*/  HMMA.16816.F32.BF16 R24, R52.reuse, R58, R24 ;  /* 0x0000003a3418723c */ /* 0x040fe20000041818 */
[----:B------:R-:W1:Y:S07]  /*6930*/  LDSM.16.MT88.4 R56, [R110+0x8800] ;  /* 0x008800006e38783b */ /* 0x000e6e0000004200 */
[C---:B---3--:R-:W-:Y:S07]  /*6940*/  HMMA.16816.F32.BF16 R44, R52.reuse, R4, R44 ;  /* 0x00000004342c723c */ /* 0x048fee000004182c */
[----:B------:R-:W-:Y:S01]  /*6950*/  FADD.FTZ R4, R88, R137 ;  /* 0x0000008958047221 */ /* 0x000fe20000010000 */
[----:B------:R-:W-:Y:S01]  /*6960*/  HMMA.16816.F32.BF16 R48, R52, R6, R48 ;  /* 0x000000063430723c */ /* 0x000fe20000041830 */
[----:B------:R-:W3:Y:S01]  /*6970*/  MUFU.EX2 R88, R87 ;  /* 0x0000005700587308 */ /* 0x000ee20000000800 */
[----:B--2---:R-:W-:Y:S01]  /*6980*/  F2FP.BF16.PACK_AB R5, R134, R103 ;  /* 0x000000678605723e */ /* 0x004fe200000010ff */
[----:B------:R-:W-:-:S02]  /*6990*/  FADD.FTZ R3, R3, R4 ;  /* 0x0000000403037221 */ /* 0x000fc40000010000 */
[----:B------:R-:W-:Y:S02]  /*69a0*/  FADD.FTZ R4, R89, R92 ;  /* 0x0000005c59047221 */ /* 0x000fe40000010000 */
[----:B------:R-:W-:Y:S01]  /*69b0*/  FADD.FTZ R2, R2, R3 ;  /* 0x0000000302027221 */ /* 0x000fe20000010000 */
[----:B------:R-:W-:Y:S01]  /*69c0*/  F2FP.BF16.PACK_AB R6, R135, R104 ;  /* 0x000000688706723e */ /* 0x000fe200000010ff */
[----:B------:R-:W-:Y:S01]  /*69d0*/  FADD.FTZ R3, R65, R4 ;  /* 0x0000000441037221 */ /* 0x000fe20000010000 */
[----:B------:R-:W-:Y:S01]  /*69e0*/  F2FP.BF16.PACK_AB R4, R106, R107 ;  /* 0x0000006b6a04723e */ /* 0x000fe200000010ff */
[----:B------:R-:W-:Y:S02]  /*69f0*/  FADD.FTZ R133, R133, R2 ;  /* 0x0000000285857221 */ /* 0x000fe40000010000 */
[----:B------:R-:W-:Y:S02]  /*6a00*/  FADD.FTZ R132, R132, R3 ;  /* 0x0000000384847221 */ /* 0x000fe40000010000 */
[----:B------:R-:W-:Y:S01]  /*6a10*/  FADD.FTZ R130, R130, R133 ;  /* 0x0000008582827221 */ /* 0x000fe20000010000 */
[----:B---3--:R-:W-:Y:S01]  /*6a20*/  F2FP.BF16.PACK_AB R7, R88, R93 ;  /* 0x0000005d5807723e */ /* 0x008fe200000010ff */
[----:B------:R-:W-:-:S02]  /*6a30*/  FADD.FTZ R105, R105, R132 ;  /* 0x0000008469697221 */ /* 0x000fc40000010000 */
[----:B------:R-:W-:Y:S01]  /*6a40*/  FADD.FTZ R3, R97, R130 ;  /* 0x0000008261037221 */ /* 0x000fe20000010000 */
[C---:B-1----:R-:W-:Y:S01]  /*6a50*/  HMMA.16816.F32.BF16 R36, R52.reuse, R56, R36 ;  /* 0x000000383424723c */ /* 0x042fe20000041824 */
[----:B------:R-:W-:Y:S01]  /*6a60*/  FADD.FTZ R102, R102, R105 ;  /* 0x0000006966667221 */ /* 0x000fe20000010000 */
[----:B------:R-:W-:Y:S01]  /*6a70*/  @P0 IADD3 R130, R96, -0x3, RZ ;  /* 0xfffffffd60820810 */ /* 0x000fe20007ffe0ff */
[----:B------:R-:W-:Y:S02]  /*6a80*/  FADD.FTZ R3, R94, R3 ;  /* 0x000000035e037221 */ /* 0x000fe40000010000 */
[----:B------:R-:W-:Y:S02]  /*6a90*/  FADD.FTZ R147, R147, R102 ;  /* 0x0000006693937221 */ /* 0x000fe40000010000 */
[----:B------:R-:W-:Y:S01]  /*6aa0*/  FADD.FTZ R2, R146, R3 ;  /* 0x0000000392027221 */ /* 0x000fe20000010000 */
[----:B------:R-:W-:Y:S01]  /*6ab0*/  HMMA.16816.F32.BF16 R40, R52, R58, R40 ;  /* 0x0000003a3428723c */ /* 0x000fe20000041828 */
[----:B------:R-:W1:Y:S01]  /*6ac0*/  LDSM.16.MT88.4 R52, [R108+0x7c00] ;  /* 0x007c00006c34783b */ /* 0x000e620000004200 */
[----:B------:R-:W-:Y:S01]  /*6ad0*/  FADD.FTZ R144, R144, R147 ;  /* 0x0000009390907221 */ /* 0x000fe20000010000 */
[-C--:B------:R-:W-:Y:S01]  /*6ae0*/  MOV R3, R86.reuse ;  /* 0x0000005600037202 */ /* 0x080fe20000000f00 */
[----:B------:R-:W-:Y:S01]  /*6af0*/  FADD.FTZ R2, R145, R2 ;  /* 0x0000000291027221 */ /* 0x000fe20000010000 */
[----:B------:R-:W-:Y:S01]  /*6b00*/  @P0 MOV R3, R86 ;  /* 0x0000005600030202 */ /* 0x000fe20000000f00 */
[----:B------:R-:W-:-:S02]  /*6b10*/  FADD.FTZ R131, R131, R144 ;  /* 0x0000009083837221 */ /* 0x000fc40000010000 */
[C---:B------:R-:W-:Y:S01]  /*6b20*/  HMMA.16816.F32.BF16 R80, R4.reuse, R76, R80 ;  /* 0x0000004c0450723c */ /* 0x040fe20000041850 */
[----:B------:R-:W-:Y:S01]  /*6b30*/  FADD.FTZ R141, R141, R2 ;  /* 0x000000028d8d7221 */ /* 0x000fe20000010000 */
[-C--:B------:R-:W-:Y:S01]  /*6b40*/  MOV R2, R85.reuse ;  /* 0x0000005500027202 */ /* 0x080fe20000000f00 */
[----:B------:R-:W-:Y:S01]  /*6b50*/  FADD.FTZ R138, R138, R131 ;  /* 0x000000838a8a7221 */ /* 0x000fe20000010000 */
[----:B------:R-:W-:Y:S01]  /*6b60*/  @P0 MOV R2, R85 ;  /* 0x0000005500020202 */ /* 0x000fe20000000f00 */
[----:B------:R-:W-:Y:S02]  /*6b70*/  FADD.FTZ R142, R142, R141 ;  /* 0x0000008d8e8e7221 */ /* 0x000fe40000010000 */
[----:B------:R-:W-:Y:S01]  /*6b80*/  FADD.FTZ R107, R107, R138 ;  /* 0x0000008a6b6b7221 */ /* 0x000fe20000010000 */
[----:B------:R-:W-:Y:S01]  /*6b90*/  HMMA.16816.F32.BF16 R76, R4, R78, R8 ;  /* 0x0000004e044c723c */ /* 0x000fe20000041808 */
[----:B------:R-:W-:Y:S01]  /*6ba0*/  LDSM.16.MT88.4 R8, [R108+0x8c00] ;  /* 0x008c00006c08783b */ /* 0x000fe20000004200 */
[----:B------:R-:W-:-:S02]  /*6bb0*/  FADD.FTZ R103, R103, R142 ;  /* 0x0000008e67677221 */ /* 0x000fc40000010000 */
[----:B------:R-:W-:Y:S02]  /*6bc0*/  FADD.FTZ R107, R106, R107 ;  /* 0x0000006b6a6b7221 */ /* 0x000fe40000010000 */
[----:B------:R-:W-:Y:S02]  /*6bd0*/  FADD.FTZ R134, R134, R103 ;  /* 0x0000006786867221 */ /* 0x000fe40000010000 */
[C---:B------:R-:W-:Y:S01]  /*6be0*/  HMMA.16816.F32.BF16 R72, R4.reuse, R68, R12 ;  /* 0x000000440448723c */ /* 0x040fe2000004180c */
[----:B------:R-:W2:Y:S01]  /*6bf0*/  LDSM.16.MT88.4 R12, [R110+0x8c00] ;  /* 0x008c00006e0c783b */ /* 0x000ea20000004200 */
[----:B------:R-:W-:Y:S02]  /*6c00*/  FADD.FTZ R93, R93, R134 ;  /* 0x000000865d5d7221 */ /* 0x000fe40000010000 */
[----:B------:R-:W-:Y:S02]  /*6c10*/  FADD.FTZ R104, R104, R107 ;  /* 0x0000006b68687221 */ /* 0x000fe40000010000 */
[----:B------:R-:W-:Y:S01]  /*6c20*/  FADD.FTZ R134, R88, R93 ;  /* 0x0000005d58867221 */ /* 0x000fe20000010000 */
[----:B------:R-:W-:Y:S01]  /*6c30*/  MOV R88, R84 ;  /* 0x0000005400587202 */ /* 0x000fe20000000f00 */
[----:B------:R-:W-:Y:S01]  /*6c40*/  HMMA.16816.F32.BF16 R64, R4, R60, R20 ;  /* 0x0000003c0440723c */ /* 0x000fe20000041814 */
[----:B------:R-:W-:-:S07]  /*6c50*/  FADD.FTZ R131, R135, R104 ;  /* 0x0000006887837221 */ /* 0x000fce0000010000 */
[C---:B------:R-:W-:Y:S08]  /*6c60*/  HMMA.16816.F32.BF16 R68, R4.reuse, R70, R16 ;  /* 0x000000460444723c */ /* 0x040ff00000041810 */
[C---:B-1----:R-:W-:Y:S08]  /*6c70*/  HMMA.16816.F32.BF16 R56, R4.reuse, R52, R28 ;  /* 0x000000340438723c */ /* 0x042ff0000004181c */
[C---:B------:R-:W-:Y:S08]  /*6c80*/  HMMA.16816.F32.BF16 R60, R4.reuse, R62, R24 ;  /* 0x0000003e043c723c */ /* 0x040ff00000041818 */
[C---:B------:R-:W-:Y:S08]  /*6c90*/  HMMA.16816.F32.BF16 R52, R4.reuse, R54, R32 ;  /* 0x000000360434723c */ /* 0x040ff00000041820 */
[C---:B--2---:R-:W-:Y:S08]  /*6ca0*/  HMMA.16816.F32.BF16 R36, R4.reuse, R12, R36 ;  /* 0x0000000c0424723c */ /* 0x044ff00000041824 */
[C---:B------:R-:W-:Y:S08]  /*6cb0*/  HMMA.16816.F32.BF16 R40, R4.reuse, R14, R40 ;  /* 0x0000000e0428723c */ /* 0x040ff00000041828 */
[C---:B------:R-:W-:Y:S08]  /*6cc0*/  HMMA.16816.F32.BF16 R44, R4.reuse, R8, R44 ;  /* 0x00000008042c723c */ /* 0x040ff0000004182c */
[----:B------:R-:W-:Y:S01]  /*6cd0*/  HMMA.16816.F32.BF16 R48, R4, R10, R48 ;  /* 0x0000000a0430723c */ /* 0x000fe20000041830 */
[----:B------:R-:W-:Y:S05]  /*6ce0*/  @!UPT UIADD3 URZ, URZ, URZ, URZ ;  /* 0x0000003f3f3ff290 */ /* 0x000fea000fffe03f */
[----:B------:R-:W-:Y:S11]  /*6cf0*/  @P0 BRA `(.L_x_962) ;  /* 0x0000001000000947 */ /* 0x000ff60003800000 */
.L_x_958:
[----:B------:R-:W-:-:S07]  /*6d00*/  IADD3 R130, R88, -0x1, RZ ;  /* 0xffffffff58827810 */ /* 0x000fce0007ffe0ff */
.L_x_962:
        /* <DEDUP_REMOVED lines=10> */
.L_x_966:
        /* <DEDUP_REMOVED lines=56> */
.L_x_964:
        /* <DEDUP_REMOVED lines=59> */
[----:B------:R-:W3:Y:S01]  /*74e0*/  LDSM.16.M88.4 R104, [R112+0x3c00] ;  /* 0x003c00007068783b */ /* 0x000ee20000000200 */
[C---:B-1----:R-:W-:Y:S08]  /*74f0*/  HMMA.16816.F32.BF16 R4, R88.reuse, R92, RZ ;  /* 0x0000005c5804723c */ /* 0x042ff000000418ff */
[C---:B------:R-:W-:Y:S01]  /*7500*/  HMMA.16816.F32.BF16 R8, R88.reuse, R94, RZ ;  /* 0x0000005e5808723c */ /* 0x040fe200000418ff */
[----:B------:R-:W-:Y:S07]  /*7510*/  LDSM.16.M88.4 R92, [R111] ;  /* 0x000000006f5c783b */ /* 0x000fee0000000200 */
[C---:B--2---:R-:W-:Y:S08]  /*7520*/  HMMA.16816.F32.BF16 R12, R88.reuse, R96, RZ ;  /* 0x00000060580c723c */ /* 0x044ff000000418ff */
[C---:B------:R-:W-:Y:S01]  /*7530*/  HMMA.16816.F32.BF16 R16, R88.reuse, R98, RZ ;  /* 0x000000625810723c */ /* 0x040fe200000418ff */
[----:B------:R-:W1:Y:S07]  /*7540*/  LDSM.16.M88.4 R96, [R109+0x3000] ;  /* 0x003000006d60783b */ /* 0x000e6e0000000200 */
[C---:B------:R-:W-:Y:S08]  /*7550*/  HMMA.16816.F32.BF16 R20, R88.reuse, R100, RZ ;  /* 0x000000645814723c */ /* 0x040ff000000418ff */
[C---:B------:R-:W-:Y:S08]  /*7560*/  HMMA.16816.F32.BF16 R24, R88.reuse, R102, RZ ;  /* 0x000000665818723c */ /* 0x040ff000000418ff */
[C---:B---3--:R-:W-:Y:S08]  /*7570*/  HMMA.16816.F32.BF16 R28, R88.reuse, R104, RZ ;  /* 0x00000068581c723c */ /* 0x048ff000000418ff */
[----:B------:R-:W-:Y:S01]  /*7580*/  HMMA.16816.F32.BF16 R32, R88, R106, RZ ;  /* 0x0000006a5820723c */ /* 0x000fe200000418ff */
[----:B------:R-:W2:Y:S07]  /*7590*/  LDSM.16.M88.4 R88, [R109+0x3400] ;  /* 0x003400006d58783b */ /* 0x000eae0000000200 */
        /* <DEDUP_REMOVED lines=11> */
[----:B------:R-:W1:Y:S06]  /*7650*/  LDSM.16.M88.4 R88, [R112+0x4000] ;  /* 0x004000007058783b */ /* 0x000e6c0000000200 */
[----:B------:R-:W2:Y:S01]  /*7660*/  LDSM.16.M88.4 R92, [R112+0x4400] ;  /* 0x00440000705c783b */ /* 0x000ea20000000200 */
        /* <DEDUP_REMOVED lines=44> */
[----:B------:R-:W2:Y:S01]  /*7930*/  LDSM.16.M88.4 R96, [R109+0x5c00] ;  /* 0x005c00006d60783b */ /* 0x000ea20000000200 */
[----:B------:R-:W-:Y:S04]  /*7940*/  DEPBAR.LE SB0, 0x0 ;  /* 0x000080000000791a */ /* 0x000fe80000000000 */
[----:B------:R-:W-:Y:S02]  /*7950*/  FMUL.FTZ R3, R4, c[0x0][0x2ec] ;  /* 0x0000bb0004037a20 */ /* 0x000fe40000410000 */
[----:B------:R-:W-:Y:S04]  /*7960*/  FMUL.FTZ R161, R5, c[0x0][0x2ec] ;  /* 0x0000bb0005a17a20 */ /* 0x000fe80000410000 */
[----:B------:R-:W3:Y:S01]  /*7970*/  MUFU.TANH R3, R3 ;  /* 0x0000000300037308 */ /* 0x000ee20000002400 */
[----:B------:R-:W-:Y:S01]  /*7980*/  BAR.SYNC.DEFER_BLOCKING 0x0 ;  /* 0x0000000000007b1d */ /* 0x000fe20000010000 */
[----:B------:R-:W-:Y:S02]  /*7990*/  FMUL.FTZ R163, R6, c[0x0][0x2ec] ;  /* 0x0000bb0006a37a20 */ /* 0x000fe40000410000 */
[----:B------:R-:W-:Y:S02]  /*79a0*/  FMUL.FTZ R86, R13, c[0x0][0x2ec] ;  /* 0x0000bb000d567a20 */ /* 0x000fe40000410000 */
[----:B------:R-:W-:Y:S02]  /*79b0*/  FMUL.FTZ R87, R14, c[0x0][0x2ec] ;  /* 0x0000bb000e577a20 */ /* 0x000fe40000410000 */
[----:B------:R-:W-:Y:S02]  /*79c0*/  FMUL.FTZ R165, R7, c[0x0][0x2ec] ;  /* 0x0000bb0007a57a20 */ /* 0x000fe40000410000 */
[----:B------:R3:W3:Y:S01]  /*79d0*/  MUFU.TANH R105, R86 ;  /* 0x0000005600697308 */ /* 0x0006e20000002400 */
[----:B------:R-:W-:Y:S01]  /*79e0*/  FMUL.FTZ R2, R8, c[0x0][0x2ec] ;  /* 0x0000bb0008027a20 */ /* 0x000fe20000410000 */
[C---:B-1----:R-:W-:Y:S05]  /*79f0*/  HMMA.16816.F32.BF16 R20, R88.reuse, R92, R20 ;  /* 0x0000005c5814723c */ /* 0x042fea0000041814 */
[----:B------:R-:W-:Y:S03]  /*7a00*/  FMUL.FTZ R136, R9, c[0x0][0x2ec] ;  /* 0x0000bb0009887a20 */ /* 0x000fe60000410000 */
[----:B------:R-:W1:Y:S01]  /*7a10*/  MUFU.TANH R103, R87 ;  /* 0x0000005700677308 */ /* 0x000e620000002400 */
[C---:B------:R-:W-:Y:S03]  /*7a20*/  HMMA.16816.F32.BF16 R24, R88.reuse, R94, R24 ;  /* 0x0000005e5818723c */ /* 0x040fe60000041818 */
[----:B-----5:R-:W-:Y:S02]  /*7a30*/  FMUL.FTZ R138, R10, c[0x0][0x2ec] ;  /* 0x0000bb000a8a7a20 */ /* 0x020fe40000410000 */
[----:B------:R-:W-:Y:S03]  /*7a40*/  FMUL.FTZ R140, R11, c[0x0][0x2ec] ;  /* 0x0000bb000b8c7a20 */ /* 0x000fe60000410000 */
[C---:B--2---:R-:W-:Y:S01]  /*7a50*/  HMMA.16816.F32.BF16 R28, R88.reuse, R96, R28 ;  /* 0x00000060581c723c */ /* 0x044fe2000004181c */
[----:B------:R-:W2:Y:S03]  /*7a60*/  MUFU.TANH R161, R161 ;  /* 0x000000a100a17308 */ /* 0x000ea60000002400 */
[----:B------:R-:W-:Y:S02]  /*7a70*/  FMUL.FTZ R155, R12, c[0x0][0x2ec] ;  /* 0x0000bb000c9b7a20 */ /* 0x000fe40000410000 */
[----:B---3--:R-:W-:Y:S02]  /*7a80*/  FMUL.FTZ R86, R18, c[0x0][0x2ec] ;  /* 0x0000bb0012567a20 */ /* 0x008fe40000410000 */
[----:B------:R-:W-:Y:S03]  /*7a90*/  HMMA.16816.F32.BF16 R32, R88, R98, R32 ;  /* 0x000000625820723c */ /* 0x000fe60000041820 */
[----:B------:R3:W1:Y:S01]  /*7aa0*/  MUFU.TANH R101, R86 ;  /* 0x0000005600657308 */ /* 0x0006620000002400 */
[----:B------:R-:W-:Y:S02]  /*7ab0*/  FMUL.FTZ R159, R15, c[0x0][0x2ec] ;  /* 0x0000bb000f9f7a20 */ /* 0x000fe40000410000 */
[----:B------:R-:W-:Y:S02]  /*7ac0*/  FMUL.FTZ R137, R16, c[0x0][0x2ec] ;  /* 0x0000bb0010897a20 */ /* 0x000fe40000410000 */
[----:B------:R-:W-:Y:S04]  /*7ad0*/  FMUL.FTZ R153, R17, c[0x0][0x2ec] ;  /* 0x0000bb0011997a20 */ /* 0x000fe80000410000 */
[----:B------:R-:W-:Y:S01]  /*7ae0*/  FMUL.FTZ R157, R19, c[0x0][0x2ec] ;  /* 0x0000bb00139d7a20 */ /* 0x000fe20000410000 */
[----:B------:R-:W1:Y:S01]  /*7af0*/  MUFU.TANH R163, R163 ;  /* 0x000000a300a37308 */ /* 0x000e620000002400 */
[----:B------:R-:W-:Y:S02]  /*7b00*/  FMUL.FTZ R151, R20, c[0x0][0x2ec] ;  /* 0x0000bb0014977a20 */ /* 0x000fe40000410000 */
[----:B----4-:R-:W-:Y:S02]  /*7b10*/  FMUL.FTZ R147, R21, c[0x0][0x2ec] ;  /* 0x0000bb0015937a20 */ /* 0x010fe40000410000 */
[----:B------:R-:W-:Y:S02]  /*7b20*/  FMUL.FTZ R149, R22, c[0x0][0x2ec] ;  /* 0x0000bb0016957a20 */ /* 0x000fe40000410000 */
[----:B------:R-:W-:Y:S02]  /*7b30*/  FMUL.FTZ R145, R23, c[0x0][0x2ec] ;  /* 0x0000bb0017917a20 */ /* 0x000fe40000410000 */
[----:B------:R-:W-:Y:S01]  /*7b40*/  FMUL.FTZ R139, R24, c[0x0][0x2ec] ;  /* 0x0000bb00188b7a20 */ /* 0x000fe20000410000 */
[----:B------:R-:W4:Y:S01]  /*7b50*/  MUFU.TANH R165, R165 ;  /* 0x000000a500a57308 */ /* 0x000f220000002400 */
[----:B------:R-:W-:Y:S02]  /*7b60*/  FMUL.FTZ R135, R25, c[0x0][0x2ec] ;  /* 0x0000bb0019877a20 */ /* 0x000fe40000410000 */
[----:B------:R-:W-:Y:S02]  /*7b70*/  FMUL.FTZ R143, R26, c[0x0][0x2ec] ;  /* 0x0000bb001a8f7a20 */ /* 0x000fe40000410000 */
[----:B---3--:R-:W-:Y:S02]  /*7b80*/  FMUL.FTZ R86, R28, c[0x0][0x2ec] ;  /* 0x0000bb001c567a20 */ /* 0x008fe40000410000 */
        /* <DEDUP_REMOVED lines=8> */
[----:B------:R-:W1:Y:S10]  /*7c10*/  MUFU.TANH R2, R2 ;  /* 0x0000000200027308 */ /* 0x000e740000002400 */
[----:B------:R-:W1:Y:S01]  /*7c20*/  MUFU.TANH R136, R136 ;  /* 0x0000008800887308 */ /* 0x000e620000002400 */
[----:B---3--:R-:W-:Y:S09]  /*7c30*/  FMUL.FTZ R86, R35, c[0x0][0x2ec] ;  /* 0x0000bb0023567a20 */ /* 0x008ff20000410000 */
[----:B------:R-:W3:Y:S10]  /*7c40*/  MUFU.TANH R138, R138 ;  /* 0x0000008a008a7308 */ /* 0x000ef40000002400 */
        /* <DEDUP_REMOVED lines=15> */
[----:B------:R1:W1:Y:S10]  /*7d40*/  MUFU.TANH R107, R148 ;  /* 0x00000094006b7308 */ /* 0x0002740000002400 */
[----:B------:R1:W1:Y:S10]  /*7d50*/  MUFU.TANH R106, R146 ;  /* 0x00000092006a7308 */ /* 0x0002740000002400 */
[----:B------:R1:W1:Y:S10]  /*7d60*/  MUFU.TANH R94, R144 ;  /* 0x00000090005e7308 */ /* 0x0002740000002400 */
[----:B------:R1:W1:Y:S10]  /*7d70*/  MUFU.TANH R89, R142 ;  /* 0x0000008e00597308 */ /* 0x0002740000002400 */
[----:B------:R-:W1:Y:S10]  /*7d80*/  MUFU.TANH R87, R87 ;  /* 0x0000005700577308 */ /* 0x000e740000002400 */
[----:B------:R-:W1:Y:S02]  /*7d90*/  MUFU.TANH R86, R86 ;  /* 0x0000005600567308 */ /* 0x000e640000002400 */
[----:B-1234-:R-:W-:-:S05]  /*7da0*/  @P5 BRA `(.L_x_966) ;  /* 0xfffff00000005947 */ /* 0x01efca000383ffff */
.L_x_965:
[C---:B-1----:R-:W-:Y:S01]  /*7db0*/  LEA R10, R130.reuse, R117, 0x6 ;  /* 0x00000075820a7211 */ /* 0x042fe200078e30ff */
[----:B------:R-:W-:Y:S01]  /*7dc0*/  LDSM.16.MT88.4 R28, [R110+0x7000] ;  /* 0x007000006e1c783b */ /* 0x000fe20000004200 */
        /* <DEDUP_REMOVED lines=30> */
[----:B------:R-:W-:Y:S01]  /*7fb0*/  FFMA.FTZ R165, R5, R0, R165 ;  /* 0x0000000005a57223 */ /* 0x000fe200000100a5 */
[----:B------:R-:W-:Y:S01]  /*7fc0*/  FMNMX.FTZ R20, R11, R84, !PT ;  /* 0x000000540b147209 */ /* 0x000fe20007810000 */
[----:B------:R1:W2:Y:S01]  /*7fd0*/  I2F R5, R3 ;  /* 0x0000000300057306 */ /* 0x0002a20000201400 */
[CC--:B------:R-:W-:Y:S02]  /*7fe0*/  FFMA.FTZ R15, R13.reuse, R0.reuse, R138 ;  /* 0x000000000d0f7223 */ /* 0x0c0fe4000001008a */
[-C--:B------:R-:W-:Y:S01]  /*7ff0*/  FFMA.FTZ R13, R13, R0.reuse, R2 ;  /* 0x000000000d0d7223 */ /* 0x080fe20000010002 */
[----:B------:R-:W-:Y:S01]  /*8000*/  FMNMX.FTZ R2, R163, R85, !PT ;  /* 0x00000055a3027209 */ /* 0x000fe20007810000 */
[----:B------:R-:W-:Y:S01]  /*8010*/  FFMA.FTZ R17, R19, R0, R140 ;  /* 0x0000000013117223 */ /* 0x000fe2000001008c */
[----:B------:R-:W-:Y:S01]  /*8020*/  FMNMX.FTZ R20, R161, R20, !PT ;  /* 0x00000014a1147209 */ /* 0x000fe20007810000 */
[----:B------:R-:W-:Y:S01]  /*8030*/  FFMA.FTZ R136, R19, R0, R136 ;  /* 0x0000000013887223 */ /* 0x000fe20000010088 */
[----:B------:R-:W-:Y:S01]  /*8040*/  FMNMX.FTZ R2, R165, R2, !PT ;  /* 0x00000002a5027209 */ /* 0x000fe20007810000 */
[-C--:B------:R-:W-:Y:S01]  /*8050*/  FFMA.FTZ R103, R9, R0.reuse, R103 ;  /* 0x0000000009677223 */ /* 0x080fe20000010067 */
[----:B------:R-:W-:Y:S01]  /*8060*/  IADD3 R19, R10, 0x38, RZ ;  /* 0x000000380a137810 */ /* 0x000fe20007ffe0ff */
[----:B------:R-:W-:Y:S01]  /*8070*/  FFMA.FTZ R159, R16, R0, R159 ;  /* 0x00000000109f7223 */ /* 0x000fe2000001009f */
[----:B------:R-:W-:Y:S01]  /*8080*/  FMNMX.FTZ R2, R15, R2, !PT ;  /* 0x000000020f027209 */ /* 0x000fe20007810000 */
[-C--:B------:R-:W-:Y:S02]  /*8090*/  FFMA.FTZ R155, R9, R0.reuse, R155 ;  /* 0x00000000099b7223 */ /* 0x080fe4000001009b */
[C---:B------:R-:W-:Y:S01]  /*80a0*/  FFMA.FTZ R101, R14.reuse, R0, R101 ;  /* 0x000000000e657223 */ /* 0x040fe20000010065 */
[----:B------:R-:W-:Y:S01]  /*80b0*/  FMNMX.FTZ R2, R17, R2, !PT ;  /* 0x0000000211027209 */ /* 0x000fe20007810000 */
[-C--:B------:R-:W-:Y:S01]  /*80c0*/  FFMA.FTZ R137, R14, R0.reuse, R137 ;  /* 0x000000000e897223 */ /* 0x080fe20000010089 */
[----:B------:R-:W3:Y:S01]  /*80d0*/  I2F R9, R18 ;  /* 0x0000001200097306 */ /* 0x000ee20000201400 */
[----:B------:R-:W-:Y:S01]  /*80e0*/  FFMA.FTZ R105, R16, R0, R105 ;  /* 0x0000000010697223 */ /* 0x000fe20000010069 */
[----:B------:R-:W-:Y:S01]  /*80f0*/  FMNMX.FTZ R2, R103, R2, !PT ;  /* 0x0000000267027209 */ /* 0x000fe20007810000 */
[CC--:B------:R-:W-:Y:S02]  /*8100*/  FFMA.FTZ R157, R12.reuse, R0.reuse, R157 ;  /* 0x000000000c9d7223 */ /* 0x0c0fe4000001009d */
[----:B------:R-:W-:Y:S01]  /*8110*/  FFMA.FTZ R153, R12, R0, R153 ;  /* 0x000000000c997223 */ /* 0x000fe20000010099 */
[----:B-1----:R-:W-:Y:S01]  /*8120*/  FMNMX.FTZ R3, R13, R20, !PT ;  /* 0x000000140d037209 */ /* 0x002fe20007810000 */
[C---:B------:R-:W-:Y:S01]  /*8130*/  FFMA.FTZ R149, R8.reuse, R0, R149 ;  /* 0x0000000008957223 */ /* 0x040fe20000010095 */
[----:B------:R-:W-:Y:S01]  /*8140*/  FMNMX.FTZ R2, R159, R2, !PT ;  /* 0x000000029f027209 */ /* 0x000fe20007810000 */
[----:B------:R-:W-:Y:S01]  /*8150*/  FFMA.FTZ R151, R8, R0, R151 ;  /* 0x0000000008977223 */ /* 0x000fe20000010097 */
[----:B------:R-:W-:Y:S01]  /*8160*/  FMNMX.FTZ R14, R136, R3, !PT ;  /* 0x00000003880e7209 */ /* 0x000fe20007810000 */
[----:B------:R-:W1:Y:S01]  /*8170*/  I2F R19, R19 ;  /* 0x0000001300137306 */ /* 0x000e620000201400 */
[----:B------:R-:W-:Y:S01]  /*8180*/  FMNMX.FTZ R2, R101, R2, !PT ;  /* 0x0000000265027209 */ /* 0x000fe20007810000 */
[----:B------:R-:W-:Y:S01]  /*8190*/  FFMA.FTZ R145, R7, R0, R145 ;  /* 0x0000000007917223 */ /* 0x000fe20000010091 */
[----:B------:R-:W-:Y:S01]  /*81a0*/  FMNMX.FTZ R14, R155, R14, !PT ;  /* 0x0000000e9b0e7209 */ /* 0x000fe20007810000 */
[-C--:B------:R-:W-:Y:S01]  /*81b0*/  FFMA.FTZ R143, R6, R0.reuse, R143 ;  /* 0x00000000068f7223 */ /* 0x080fe2000001008f */
[----:B------:R-:W-:Y:S01]  /*81c0*/  IADD3 R3, R10, 0x39, RZ ;  /* 0x000000390a037810 */ /* 0x000fe20007ffe0ff */
[----:B------:R-:W-:Y:S01]  /*81d0*/  FFMA.FTZ R147, R7, R0, R147 ;  /* 0x0000000007937223 */ /* 0x000fe20000010093 */
[----:B------:R-:W-:Y:S01]  /*81e0*/  FMNMX.FTZ R14, R105, R14, !PT ;  /* 0x0000000e690e7209 */ /* 0x000fe20007810000 */
[----:B------:R-:W-:Y:S01]  /*81f0*/  FFMA.FTZ R139, R6, R0, R139 ;  /* 0x00000000068b7223 */ /* 0x000fe2000001008b */
[----:B------:R-:W-:Y:S01]  /*8200*/  FMNMX.FTZ R2, R157, R2, !PT ;  /* 0x000000029d027209 */ /* 0x000fe20007810000 */
[----:B--2---:R-:W-:Y:S01]  /*8210*/  FFMA.FTZ R107, R5, R0, R107 ;  /* 0x00000000056b7223 */ /* 0x004fe2000001006b */
[----:B------:R-:W-:Y:S01]  /*8220*/  FMNMX.FTZ R14, R137, R14, !PT ;  /* 0x0000000e890e7209 */ /* 0x000fe20007810000 */
[----:B------:R-:W2:Y:S01]  /*8230*/  I2F R3, R3 ;  /* 0x0000000300037306 */ /* 0x000ea20000201400 */
[----:B------:R-:W-:Y:S01]  /*8240*/  FMNMX.FTZ R2, R149, R2, !PT ;  /* 0x0000000295027209 */ /* 0x000fe20007810000 */
[----:B------:R-:W-:Y:S01]  /*8250*/  FFMA.FTZ R135, R4, R0, R135 ;  /* 0x0000000004877223 */ /* 0x000fe20000010087 */
[----:B------:R-:W-:Y:S01]  /*8260*/  FMNMX.FTZ R14, R153, R14, !PT ;  /* 0x0000000e990e7209 */ /* 0x000fe20007810000 */
[----:B------:R-:W-:Y:S01]  /*8270*/  FFMA.FTZ R96, R5, R0, R96 ;  /* 0x0000000005607223 */ /* 0x000fe20000010060 */
[----:B------:R-:W-:Y:S01]  /*8280*/  FMNMX.FTZ R2, R145, R2, !PT ;  /* 0x0000000291027209 */ /* 0x000fe20007810000 */
[----:B---3--:R-:W-:Y:S01]  /*8290*/  FFMA.FTZ R106, R9, R0, R106 ;  /* 0x00000000096a7223 */ /* 0x008fe2000001006a */
[----:B------:R-:W-:Y:S01]  /*82a0*/  FMNMX.FTZ R14, R151, R14, !PT ;  /* 0x0000000e970e7209 */ /* 0x000fe20007810000 */
[----:B------:R-:W-:Y:S01]  /*82b0*/  FFMA.FTZ R95, R9, R0, R95 ;  /* 0x00000000095f7223 */ /* 0x000fe2000001005f */
[----:B------:R-:W-:Y:S01]  /*82c0*/  FMNMX.FTZ R2, R143, R2, !PT ;  /* 0x000000028f027209 */ /* 0x000fe20007810000 */
[----:B------:R-:W-:Y:S01]  /*82d0*/  LDSM.16.MT88.4 R20, [R108+0x6000] ;  /* 0x006000006c14783b */ /* 0x000fe20000004200 */
[----:B------:R-:W-:Y:S01]  /*82e0*/  FMNMX.FTZ R14, R147, R14, !PT ;  /* 0x0000000e930e7209 */ /* 0x000fe20007810000 */
[----:B-1----:R-:W-:Y:S01]  /*82f0*/  FFMA.FTZ R87, R19, R0, R87 ;  /* 0x0000000013577223 */ /* 0x002fe20000010057 */
[----:B------:R-:W-:Y:S01]  /*8300*/  FMNMX.FTZ R2, R141, R2, !PT ;  /* 0x000000028d027209 */ /* 0x000fe20007810000 */
[----:B------:R-:W-:Y:S01]  /*8310*/  FFMA.FTZ R94, R19, R0, R94 ;  /* 0x00000000135e7223 */ /* 0x000fe2000001005e */
[----:B------:R-:W-:Y:S02]  /*8320*/  FMNMX.FTZ R14, R139, R14, !PT ;  /* 0x0000000e8b0e7209 */ /* 0x000fe40007810000 */
[----:B------:R-:W-:Y:S02]  /*8330*/  FMNMX.FTZ R7, R107, R2, !PT ;  /* 0x000000026b077209 */ /* 0x000fe40007810000 */
[----:B------:R-:W-:Y:S02]  /*8340*/  FMNMX.FTZ R5, R135, R14, !PT ;  /* 0x0000000e87057209 */ /* 0x000fe40007810000 */
[----:B------:R-:W-:Y:S02]  /*8350*/  FMNMX.FTZ R2, R106, R7, !PT ;  /* 0x000000076a027209 */ /* 0x000fe40007810000 */
[----:B------:R-:W-:Y:S01]  /*8360*/  FMNMX.FTZ R4, R96, R5, !PT ;  /* 0x0000000560047209 */ /* 0x000fe20007810000 */
[----:B--2---:R-:W-:Y:S01]  /*8370*/  FFMA.FTZ R86, R3, R0, R86 ;  /* 0x0000000003567223 */ /* 0x004fe20000010056 */
[----:B------:R-:W-:Y:S01]  /*8380*/  FMNMX.FTZ R9, R87, R2, !PT ;  /* 0x0000000257097209 */ /* 0x000fe20007810000 */
        /* <DEDUP_REMOVED lines=19> */
[----:B------:R-:W-:Y:S02]  /*84c0*/  FMUL.FTZ R98, R3, c[0x0][0x23c] ;  /* 0x00008f0003627a20 */ /* 0x000fe40000410000 */
[----:B------:R-:W-:Y:S02]  /*84d0*/  FFMA.FTZ R91, R15, c[0x0][0x23c], -R140 ;  /* 0x00008f000f5b7a23 */ /* 0x000fe4000001088c */
[----:B------:R-:W-:Y:S01]  /*84e0*/  FADD.FTZ R4, -R3, R84 ;  /* 0x0000005403047221 */ /* 0x000fe20000010100 */
[----:B------:R-:W-:Y:S01]  /*84f0*/  FSEL R98, R98, RZ, P0 ;  /* 0x000000ff62627208 */ /* 0x000fe20000000000 */
[----:B------:R-:W-:Y:S01]  /*8500*/  FFMA.FTZ R90, R17, c[0x0][0x23c], -R140 ;  /* 0x00008f00115a7a23 */ /* 0x000fe2000001088c */
[----:B------:R-:W1:Y:S01]  /*8510*/  MUFU.EX2 R85, R85 ;  /* 0x0000005500557308 */ /* 0x000e620000000800 */
[----:B------:R-:W-:Y:S02]  /*8520*/  FMUL.FTZ R84, R4, c[0x0][0x23c] ;  /* 0x00008f0004547a20 */ /* 0x000fe40000410000 */
[--C-:B------:R-:W-:Y:S02]  /*8530*/  FFMA.FTZ R93, R13, c[0x0][0x23c], -R98.reuse ;  /* 0x00008f000d5d7a23 */ /* 0x100fe40000010862 */
[----:B------:R-:W2:Y:S01]  /*8540*/  LDSM.16.MT88.4 R12, [R110+0x6000] ;  /* 0x006000006e0c783b */ /* 0x000ea20000004200 */
[----:B------:R-:W-:Y:S02]  /*8550*/  FFMA.FTZ R99, R11, c[0x0][0x23c], -R98 ;  /* 0x00008f000b637a23 */ /* 0x000fe40000010862 */
[--C-:B------:R-:W-:Y:S02]  /*8560*/  FFMA.FTZ R138, R163, c[0x0][0x23c], -R140.reuse ;  /* 0x00008f00a38a7a23 */ /* 0x100fe4000001088c */
[----:B------:R-:W-:Y:S01]  /*8570*/  FFMA.FTZ R97, R165, c[0x0][0x23c], -R140 ;  /* 0x00008f00a5617a23 */ /* 0x000fe2000001088c */
[----:B------:R-:W3:Y:S01]  /*8580*/  MUFU.EX2 R84, R84 ;  /* 0x0000005400547308 */ /* 0x000ee20000000800 */
[--C-:B------:R-:W-:Y:S02]  /*8590*/  FFMA.FTZ R92, R161, c[0x0][0x23c], -R98.reuse ;  /* 0x00008f00a15c7a23 */ /* 0x100fe40000010862 */
[----:B------:R-:W-:Y:S02]  /*85a0*/  FFMA.FTZ R88, R136, c[0x0][0x23c], -R98 ;  /* 0x00008f0088587a23 */ /* 0x000fe40000010862 */
[--C-:B------:R-:W-:Y:S02]  /*85b0*/  FFMA.FTZ R103, R103, c[0x0][0x23c], -R140.reuse ;  /* 0x00008f0067677a23 */ /* 0x100fe4000001088c */
[--C-:B------:R-:W-:Y:S02]  /*85c0*/  FFMA.FTZ R102, R159, c[0x0][0x23c], -R140.reuse ;  /* 0x00008f009f667a23 */ /* 0x100fe4000001088c */
[--C-:B------:R-:W-:Y:S01]  /*85d0*/  FFMA.FTZ R101, R101, c[0x0][0x23c], -R140.reuse ;  /* 0x00008f0065657a23 */ /* 0x100fe2000001088c */
[----:B------:R-:W-:Y:S01]  /*85e0*/  MUFU.EX2 R138, R138 ;  /* 0x0000008a008a7308 */ /* 0x000fe20000000800 */
[----:B------:R-:W-:Y:S02]  /*85f0*/  FFMA.FTZ R100, R157, c[0x0][0x23c], -R140 ;  /* 0x00008f009d647a23 */ /* 0x000fe4000001088c */
[C---:B-1----:R-:W-:Y:S02]  /*8600*/  FMUL.FTZ R6, R85.reuse, R82 ;  /* 0x0000005255067220 */ /* 0x042fe40000410000 */
[C---:B------:R-:W-:Y:S02]  /*8610*/  FMUL.FTZ R7, R85.reuse, R83 ;  /* 0x0000005355077220 */ /* 0x040fe40000410000 */
[C---:B------:R-:W-:Y:S02]  /*8620*/  FMUL.FTZ R10, R85.reuse, R78 ;  /* 0x0000004e550a7220 */ /* 0x040fe40000410000 */
[C---:B------:R-:W-:Y:S01]  /*8630*/  FMUL.FTZ R11, R85.reuse, R79 ;  /* 0x0000004f550b7220 */ /* 0x040fe20000410000 */
[----:B------:R-:W1:Y:S01]  /*8640*/  MUFU.EX2 R97, R97 ;  /* 0x0000006100617308 */ /* 0x000e620000000800 */
[C---:B------:R-:W-:Y:S02]  /*8650*/  FMUL.FTZ R18, R85.reuse, R70 ;  /* 0x0000004655127220 */ /* 0x040fe40000410000 */
[C---:B------:R-:W-:Y:S02]  /*8660*/  FMUL.FTZ R19, R85.reuse, R71 ;  /* 0x0000004755137220 */ /* 0x040fe40000410000 */
[C---:B---3--:R-:W-:Y:S02]  /*8670*/  FMUL.FTZ R4, R84.reuse, R80 ;  /* 0x0000005054047220 */ /* 0x048fe40000410000 */
        /* <DEDUP_REMOVED lines=8> */
[----:B------:R-:W-:Y:S01]  /*8700*/  FMUL.FTZ R27, R85, R63 ;  /* 0x0000003f551b7220 */ /* 0x000fe20000410000 */
[----:B------:R-:W3:Y:S01]  /*8710*/  MUFU.EX2 R90, R90 ;  /* 0x0000005a005a7308 */ /* 0x000ee20000000800 */
[C---:B------:R-:W-:Y:S01]  /*8720*/  FMUL.FTZ R24, R84.reuse, R60 ;  /* 0x0000003c54187220 */ /* 0x040fe20000410000 */
[----:B------:R-:W-:Y:S01]  /*8730*/  LDSM.16.MT88.4 R68, [R108+0x6c00] ;  /* 0x006c00006c44783b */ /* 0x000fe20000004200 */
[C---:B------:R-:W-:Y:S01]  /*8740*/  FMUL.FTZ R25, R84.reuse, R61 ;  /* 0x0000003d54197220 */ /* 0x040fe20000410000 */
        /* <DEDUP_REMOVED lines=9> */
[C---:B------:R-:W-:Y:S01]  /*87e0*/  FMUL.FTZ R36, R84.reuse, R36 ;  /* 0x0000002454247220 */ /* 0x040fe20000410000 */
[----:B------:R-:W4:Y:S01]  /*87f0*/  LDSM.16.MT88.4 R52, [R110+0x8000] ;  /* 0x008000006e34783b */ /* 0x000f220000004200 */
[----:B------:R-:W5:Y:S01]  /*8800*/  MUFU.EX2 R92, R92 ;  /* 0x0000005c005c7308 */ /* 0x000f620000000800 */
[----:B------:R-:W-:Y:S02]  /*8810*/  FMUL.FTZ R37, R84, R37 ;  /* 0x0000002554257220 */ /* 0x000fe40000410000 */
[C---:B------:R-:W-:Y:S01]  /*8820*/  FMUL.FTZ R42, R85.reuse, R42 ;  /* 0x0000002a552a7220 */ /* 0x040fe20000410000 */
[----:B---3--:R-:W-:Y:S01]  /*8830*/  F2FP.BF16.PACK_AB R83, R90, R91 ;  /* 0x0000005b5a53723e */ /* 0x008fe200000010ff */
[----:B------:R-:W-:Y:S02]  /*8840*/  FMUL.FTZ R43, R85, R43 ;  /* 0x0000002b552b7220 */ /* 0x000fe40000410000 */
[C---:B------:R-:W-:Y:S02]  /*8850*/  FMUL.FTZ R40, R84.reuse, R40 ;  /* 0x0000002854287220 */ /* 0x040fe40000410000 */
[C---:B------:R-:W-:Y:S01]  /*8860*/  FMUL.FTZ R41, R84.reuse, R41 ;  /* 0x0000002954297220 */ /* 0x040fe20000410000 */
[----:B------:R-:W-:Y:S01]  /*8870*/  MUFU.EX2 R93, R93 ;  /* 0x0000005d005d7308 */ /* 0x000fe20000000800 */
[--C-:B------:R-:W-:Y:S02]  /*8880*/  FFMA.FTZ R104, R155, c[0x0][0x23c], -R98.reuse ;  /* 0x00008f009b687a23 */ /* 0x100fe40000010862 */
[--C-:B------:R-:W-:Y:S02]  /*8890*/  FFMA.FTZ R105, R105, c[0x0][0x23c], -R98.reuse ;  /* 0x00008f0069697a23 */ /* 0x100fe40000010862 */
[--C-:B------:R-:W-:Y:S02]  /*88a0*/  FFMA.FTZ R137, R137, c[0x0][0x23c], -R98.reuse ;  /* 0x00008f0089897a23 */ /* 0x100fe40000010862 */
[----:B------:R-:W-:Y:S02]  /*88b0*/  FFMA.FTZ R136, R153, c[0x0][0x23c], -R98 ;  /* 0x00008f0099887a23 */ /* 0x000fe40000010862 */
[C---:B------:R-:W-:Y:S01]  /*88c0*/  FMUL.FTZ R46, R85.reuse, R46 ;  /* 0x0000002e552e7220 */ /* 0x040fe20000410000 */
[----:B------:R-:W3:Y:S01]  /*88d0*/  MUFU.EX2 R88, R88 ;  /* 0x0000005800587308 */ /* 0x000ee20000000800 */
[C---:B------:R-:W-:Y:S02]  /*88e0*/  FMUL.FTZ R47, R85.reuse, R47 ;  /* 0x0000002f552f7220 */ /* 0x040fe40000410000 */
[----:B------:R-:W-:Y:S01]  /*88f0*/  FMUL.FTZ R44, R84, R44 ;  /* 0x0000002c542c7220 */ /* 0x000fe20000410000 */
        /* <DEDUP_REMOVED lines=11> */
[----:B------:R-:W-:Y:S02]  /*89b0*/  FFMA.FTZ R141, R141, c[0x0][0x23c], -R140 ;  /* 0x00008f008d8d7a23 */ /* 0x000fe4000001088c */
[--C-:B------:R-:W-:Y:S01]  /*89c0*/  FFMA.FTZ R143, R151, c[0x0][0x23c], -R98.reuse ;  /* 0x00008f00978f7a23 */ /* 0x100fe20000010862 */
[----:B---3--:R-:W-:Y:S01]  /*89d0*/  F2FP.BF16.PACK_AB R82, R88, R93 ;  /* 0x0000005d5852723e */ /* 0x008fe200000010ff */
[--C-:B------:R-:W-:Y:S02]  /*89e0*/  FFMA.FTZ R146, R147, c[0x0][0x23c], -R98.reuse ;  /* 0x00008f0093927a23 */ /* 0x100fe40000010862 */
[--C-:B------:R-:W-:Y:S02]  /*89f0*/  FFMA.FTZ R139, R139, c[0x0][0x23c], -R98.reuse ;  /* 0x00008f008b8b7a23 */ /* 0x100fe40000010862 */
[----:B------:R-:W-:Y:S01]  /*8a00*/  FFMA.FTZ R148, R135, c[0x0][0x23c], -R98 ;  /* 0x00008f0087947a23 */ /* 0x000fe20000010862 */
[----:B------:R-:W-:Y:S01]  /*8a10*/  MUFU.EX2 R149, R149 ;  /* 0x0000009500957308 */ /* 0x000fe20000000800 */
[C---:B--2---:R-:W-:Y:S05]  /*8a20*/  HMMA.16816.F32.BF16 R4, R80.reuse, R12, R4 ;  /* 0x0000000c5004723c */ /* 0x044fea0000041804 */
[C---:B------:R-:W-:Y:S02]  /*8a30*/  FFMA.FTZ R138, R85.reuse, R134, R138 ;  /* 0x00000086558a7223 */ /* 0x040fe4000001008a */
[C---:B------:R-:W-:Y:S01]  /*8a40*/  FMUL.FTZ R12, R84.reuse, R72 ;  /* 0x00000048540c7220 */ /* 0x040fe20000410000 */
[C---:B------:R-:W-:Y:S01]  /*8a50*/  HMMA.16816.F32.BF16 R8, R80.reuse, R14, R8 ;  /* 0x0000000e5008723c */ /* 0x040fe20000041808 */
[----:B------:R-:W-:Y:S03]  /*8a60*/  MUFU.EX2 R101, R101 ;  /* 0x0000006500657308 */ /* 0x000fe60000000800 */
[C---:B------:R-:W-:Y:S02]  /*8a70*/  FMUL.FTZ R13, R84.reuse, R73 ;  /* 0x00000049540d7220 */ /* 0x040fe40000410000 */
[----:B------:R-:W-:Y:S02]  /*8a80*/  FFMA.FTZ R99, R84, R131, R99 ;  /* 0x0000008354637223 */ /* 0x000fe40000010063 */
[C---:B------:R-:W-:Y:S03]  /*8a90*/  FMUL.FTZ R14, R85.reuse, R74 ;  /* 0x0000004a550e7220 */ /* 0x040fe60000410000 */
[----:B------:R-:W-:Y:S01]  /*8aa0*/  MUFU.EX2 R100, R100 ;  /* 0x0000006400647308 */ /* 0x000fe20000000800 */
[----:B------:R-:W-:Y:S02]  /*8ab0*/  FMUL.FTZ R15, R85, R75 ;  /* 0x0000004b550f7220 */ /* 0x000fe40000410000 */
[--C-:B------:R-:W-:Y:S02]  /*8ac0*/  FFMA.FTZ R96, R96, c[0x0][0x23c], -R98.reuse ;  /* 0x00008f0060607a23 */ /* 0x100fe40000010862 */
[--C-:B------:R-:W-:Y:S02]  /*8ad0*/  FFMA.FTZ R95, R95, c[0x0][0x23c], -R98.reuse ;  /* 0x00008f005f5f7a23 */ /* 0x100fe40000010862 */
[--C-:B------:R-:W-:Y:S01]  /*8ae0*/  FFMA.FTZ R94, R94, c[0x0][0x23c], -R98.reuse ;  /* 0x00008f005e5e7a23 */ /* 0x100fe20000010862 */
[C---:B------:R-:W-:Y:S02]  /*8af0*/  HMMA.16816.F32.BF16 R12, R80.reuse, R20, R12 ;  /* 0x00000014500c723c */ /* 0x040fe4000004180c */
[----:B------:R-:W-:Y:S01]  /*8b00*/  MUFU.EX2 R142, R142 ;  /* 0x0000008e008e7308 */ /* 0x000fe20000000800 */
[----:B------:R-:W-:Y:S02]  /*8b10*/  FFMA.FTZ R98, R89, c[0x0][0x23c], -R98 ;  /* 0x00008f0059627a23 */ /* 0x000fe40000010862 */
[----:B------:R-:W-:Y:S02]  /*8b20*/  FADD.FTZ R138, R97, R138 ;  /* 0x0000008a618a7221 */ /* 0x000fe40000010000 */
[C---:B------:R-:W-:Y:S01]  /*8b30*/  FMUL.FTZ R20, R84.reuse, R64 ;  /* 0x0000004054147220 */ /* 0x040fe20000410000 */
[C---:B------:R-:W-:Y:S04]  /*8b40*/  HMMA.16816.F32.BF16 R16, R80.reuse, R22, R16 ;  /* 0x000000165010723c */ /* 0x040fe80000041810 */
[----:B------:R-:W-:Y:S01]  /*8b50*/  FMUL.FTZ R21, R84, R65 ;  /* 0x0000004154157220 */ /* 0x000fe20000410000 */
[----:B------:R-:W-:Y:S01]  /*8b60*/  MUFU.EX2 R104, R104 ;  /* 0x0000006800687308 */ /* 0x000fe20000000800 */
[--C-:B------:R-:W-:Y:S02]  /*8b70*/  FFMA.FTZ R64, R107, c[0x0][0x23c], -R140.reuse ;  /* 0x00008f006b407a23 */ /* 0x100fe4000001088c */
[C---:B------:R-:W-:Y:S04]  /*8b80*/  FMUL.FTZ R22, R85.reuse, R66 ;  /* 0x0000004255167220 */ /* 0x040fe80000410000 */
[----:B------:R-:W-:Y:S02]  /*8b90*/  FMUL.FTZ R23, R85, R67 ;  /* 0x0000004355177220 */ /* 0x000fe40000410000 */
[--C-:B------:R-:W-:Y:S01]  /*8ba0*/  FFMA.FTZ R107, R106, c[0x0][0x23c], -R140.reuse ;  /* 0x00008f006a6b7a23 */ /* 0x100fe2000001088c */
[----:B------:R-:W-:Y:S01]  /*8bb0*/  MUFU.EX2 R144, R144 ;  /* 0x0000009000907308 */ /* 0x000fe20000000800 */
[--C-:B------:R-:W-:Y:S02]  /*8bc0*/  FFMA.FTZ R106, R87, c[0x0][0x23c], -R140.reuse ;  /* 0x00008f00576a7a23 */ /* 0x100fe4000001088c */
[----:B------:R-:W-:Y:S01]  /*8bd0*/  FFMA.FTZ R140, R86, c[0x0][0x23c], -R140 ;  /* 0x00008f00568c7a23 */ /* 0x000fe2000001088c */
[C---:B------:R-:W-:Y:S03]  /*8be0*/  HMMA.16816.F32.BF16 R20, R80.reuse, R28, R20 ;  /* 0x0000001c5014723c */ /* 0x040fe60000041814 */
[----:B------:R-:W-:Y:S02]  /*8bf0*/  FADD.FTZ R92, R92, R99 ;  /* 0x000000635c5c7221 */ /* 0x000fe40000010000 */
[----:B------:R-:W-:Y:S01]  /*8c00*/  FADD.FTZ R91, R91, R138 ;  /* 0x0000008a5b5b7221 */ /* 0x000fe20000010000 */
[----:B------:R-:W-:Y:S01]  /*8c10*/  MUFU.EX2 R141, R141 ;  /* 0x0000008d008d7308 */ /* 0x000fe20000000800 */
[C---:B------:R-:W-:Y:S01]  /*8c20*/  FMUL.FTZ R28, R84.reuse, R56 ;  /* 0x00000038541c7220 */ /* 0x040fe20000410000 */
[C---:B------:R-:W-:Y:S04]  /*8c30*/  HMMA.16816.F32.BF16 R24, R80.reuse, R30, R24 ;  /* 0x0000001e5018723c */ /* 0x040fe80000041818 */
[----:B------:R-:W-:Y:S02]  /*8c40*/  FMUL.FTZ R29, R84, R57 ;  /* 0x00000039541d7220 */ /* 0x000fe40000410000 */
[----:B------:R-:W-:Y:S02]  /*8c50*/  FADD.FTZ R93, R93, R92 ;  /* 0x0000005c5d5d7221 */ /* 0x000fe40000010000 */
[C---:B------:R-:W-:Y:S01]  /*8c60*/  FMUL.FTZ R30, R85.reuse, R58 ;  /* 0x0000003a551e7220 */ /* 0x040fe20000410000 */
[----:B------:R-:W2:Y:S03]  /*8c70*/  MUFU.EX2 R105, R105 ;  /* 0x0000006900697308 */ /* 0x000ea60000000800 */
[----:B------:R-:W-:Y:S02]  /*8c80*/  FMUL.FTZ R31, R85, R59 ;  /* 0x0000003b551f7220 */ /* 0x000fe40000410000 */
[----:B------:R-:W-:Y:S01]  /*8c90*/  LDSM.16.MT88.4 R56, [R110+0x6400] ;  /* 0x006400006e38783b */ /* 0x000fe20000004200 */
[----:B------:R-:W-:Y:S02]  /*8ca0*/  FADD.FTZ R90, R90, R91 ;  /* 0x0000005b5a5a7221 */ /* 0x000fe40000010000 */
[----:B------:R-:W-:Y:S02]  /*8cb0*/  FADD.FTZ R93, R88, R93 ;  /* 0x0000005d585d7221 */ /* 0x000fe40000010000 */
[C---:B-1----:R-:W-:Y:S01]  /*8cc0*/  HMMA.16816.F32.BF16 R28, R80.reuse, R60, R28 ;  /* 0x0000003c501c723c */ /* 0x042fe2000004181c */
[----:B------:R-:W-:Y:S07]  /*8cd0*/  MUFU.EX2 R143, R143 ;  /* 0x0000008f008f7308 */ /* 0x000fee0000000800 */
[C---:B------:R-:W-:Y:S01]  /*8ce0*/  HMMA.16816.F32.BF16 R32, R80.reuse, R62, R32 ;  /* 0x0000003e5020723c */ /* 0x040fe20000041820 */
[----:B------:R-:W-:Y:S02]  /*8cf0*/  LDSM.16.MT88.4 R60, [R108+0x6800] ;  /* 0x006800006c3c783b */ /* 0x000fe40000004200 */
[----:B------:R-:W-:Y:S05]  /*8d00*/  MUFU.EX2 R146, R146 ;  /* 0x0000009200927308 */ /* 0x000fea0000000800 */
[C---:B----4-:R-:W-:Y:S05]  /*8d10*/  HMMA.16816.F32.BF16 R36, R80.reuse, R52, R36 ;  /* 0x000000345024723c */ /* 0x050fea0000041824 */
[----:B------:R-:W-:Y:S03]  /*8d20*/  MUFU.EX2 R139, R139 ;  /* 0x0000008b008b7308 */ /* 0x000fe60000000800 */
[C---:B------:R-:W-:Y:S01]  /*8d30*/  HMMA.16816.F32.BF16 R40, R80.reuse, R54, R40 ;  /* 0x000000365028723c */ /* 0x040fe20000041828 */
[----:B------:R-:W1:Y:S06]  /*8d40*/  LDSM.16.MT88.4 R52, [R108+0x8000] ;  /* 0x008000006c34783b */ /* 0x000e6c0000004200 */
[----:B------:R-:W-:Y:S10]  /*8d50*/  MUFU.EX2 R137, R137 ;  /* 0x0000008900897308 */ /* 0x000ff40000000800 */
[----:B------:R-:W3:Y:S10]  /*8d60*/  MUFU.EX2 R136, R136 ;  /* 0x0000008800887308 */ /* 0x000ef40000000800 */
[----:B------:R-:W-:Y:S10]  /*8d70*/  MUFU.EX2 R148, R148 ;  /* 0x0000009400947308 */ /* 0x000ff40000000800 */
[----:B------:R-:W-:Y:S01]  /*8d80*/  MUFU.EX2 R134, R64 ;  /* 0x0000004000867308 */ /* 0x000fe20000000800 */
[C---:B-1----:R-:W-:Y:S09]  /*8d90*/  HMMA.16816.F32.BF16 R44, R80.reuse, R52, R44 ;  /* 0x00000034502c723c */ /* 0x042ff2000004182c */
[----:B------:R-:W1:Y:S03]  /*8da0*/  MUFU.EX2 R107, R107 ;  /* 0x0000006b006b7308 */ /* 0x000e660000000800 */
[----:B-----5:R-:W-:Y:S01]  /*8db0*/  F2FP.BF16.PACK_AB R53, R102, R103 ;  /* 0x000000676635723e */ /* 0x020fe200000010ff */
[----:B------:R-:W-:Y:S03]  /*8dc0*/  HMMA.16816.F32.BF16 R48, R80, R54, R48 ;  /* 0x000000365030723c */ /* 0x000fe60000041830 */
[----:B--2---:R-:W-:Y:S01]  /*8dd0*/  F2FP.BF16.PACK_AB R52, R105, R104 ;  /* 0x000000686934723e */ /* 0x004fe200000010ff */
[----:B------:R-:W-:Y:S03]  /*8de0*/  FADD.FTZ R103, R103, R90 ;  /* 0x0000005a67677221 */ /* 0x000fe60000010000 */
[----:B------:R-:W-:Y:S01]  /*8df0*/  F2FP.BF16.PACK_AB R55, R100, R101 ;  /* 0x000000656437723e */ /* 0x000fe200000010ff */
[----:B------:R-:W-:Y:S01]  /*8e00*/  MUFU.EX2 R106, R106 ;  /* 0x0000006a006a7308 */ /* 0x000fe20000000800 */
[----:B---3--:R-:W-:Y:S03]  /*8e10*/  F2FP.BF16.PACK_AB R54, R136, R137 ;  /* 0x000000898836723e */ /* 0x008fe600000010ff */
[----:B------:R-:W-:Y:S04]  /*8e20*/  FADD.FTZ R102, R102, R103 ;  /* 0x0000006766667221 */ /* 0x000fe80000010000 */
[C---:B------:R-:W-:Y:S02]  /*8e30*/  HMMA.16816.F32.BF16 R4, R52.reuse, R56, R4 ;  /* 0x000000383404723c */ /* 0x040fe40000041804 */
[----:B------:R-:W2:Y:S03]  /*8e40*/  MUFU.EX2 R135, R140 ;  /* 0x0000008c00877308 */ /* 0x000ea60000000800 */
[----:B------:R-:W-:Y:S01]  /*8e50*/  FADD.FTZ R101, R101, R102 ;  /* 0x0000006665657221 */ /* 0x000fe20000010000 */
[----:B-1----:R-:W-:Y:S02]  /*8e60*/  F2FP.BF16.PACK_AB R85, R107, R134 ;  /* 0x000000866b55723e */ /* 0x002fe400000010ff */
[C---:B------:R-:W-:Y:S01]  /*8e70*/  HMMA.16816.F32.BF16 R8, R52.reuse, R58, R8 ;  /* 0x0000003a3408723c */ /* 0x040fe20000041808 */
[----:B------:R-:W1:Y:S03]  /*8e80*/  LDSM.16.MT88.4 R56, [R108+0x6400] ;  /* 0x006400006c38783b */ /* 0x000e660000004200 */
[----:B------:R-:W-:Y:S01]  /*8e90*/  MUFU.EX2 R96, R96 ;  /* 0x0000006000607308 */ /* 0x000fe20000000800 */
[----:B------:R-:W-:Y:S09]  /*8ea0*/  FADD.FTZ R100, R100, R101 ;  /* 0x0000006564647221 */ /* 0x000ff20000010000 */
        /* <DEDUP_REMOVED lines=23> */
[C---:B------:R-:W-:Y:S03]  /*9020*/  F2FP.BF16.PACK_AB R55, R141.reuse, R144 ;  /* 0x000000908d37723e */ /* 0x040fe600000010ff */
        /* <DEDUP_REMOVED lines=31> */
[----:B------:R-:W4:Y:S06]  /*9220*/  LDSM.16.MT88.4 R8, [R108+0x8c00] ;  /* 0x008c00006c08783b */ /* 0x000f2c0000004200 */
[----:B------:R-:W-:Y:S01]  /*9230*/  FADD.FTZ R12, R104, R93 ;  /* 0x0000005d680c7221 */ /* 0x000fe20000010000 */
[C---:B------:R-:W-:Y:S04]  /*9240*/  HMMA.16816.F32.BF16 R68, R84.reuse, R70, R16 ;  /* 0x000000465444723c */ /* 0x040fe80000041810 */
[----:B------:R-:W-:Y:S04]  /*9250*/  FADD.FTZ R12, R105, R12 ;  /* 0x0000000c690c7221 */ /* 0x000fe80000010000 */
[----:B------:R-:W-:Y:S01]  /*9260*/  FADD.FTZ R137, R137, R12 ;  /* 0x0000000c89897221 */ /* 0x000fe20000010000 */
[C---:B-1----:R-:W-:Y:S03]  /*9270*/  HMMA.16816.F32.BF16 R64, R84.reuse, R60, R20 ;  /* 0x0000003c5440723c */ /* 0x042fe60000041814 */
[----:B------:R-:W-:Y:S04]  /*9280*/  FADD.FTZ R136, R136, R137 ;  /* 0x0000008988887221 */ /* 0x000fe80000010000 */
[----:B------:R-:W-:Y:S01]  /*9290*/  FADD.FTZ R143, R143, R136 ;  /* 0x000000888f8f7221 */ /* 0x000fe20000010000 */
[C---:B------:R-:W-:Y:S04]  /*92a0*/  HMMA.16816.F32.BF16 R60, R84.reuse, R62, R24 ;  /* 0x0000003e543c723c */ /* 0x040fe80000041818 */
[----:B------:R-:W-:Y:S04]  /*92b0*/  FADD.FTZ R146, R146, R143 ;  /* 0x0000008f92927221 */ /* 0x000fe80000010000 */
        /* <DEDUP_REMOVED lines=9> */
[----:B------:R-:W-:Y:S03]  /*9350*/  FADD.FTZ R95, R95, R96 ;  /* 0x000000605f5f7221 */ /* 0x000fe60000010000 */
[----:B------:R-:W-:Y:S01]  /*9360*/  MOV R85, R2 ;  /* 0x0000000200557202 */ /* 0x000fe20000000f00 */
[----:B------:R-:W-:Y:S01]  /*9370*/  FADD.FTZ R94, R94, R95 ;  /* 0x0000005f5e5e7221 */ /* 0x000fe20000010000 */
[----:B------:R-:W-:Y:S03]  /*9380*/  MOV R84, R3 ;  /* 0x0000000300547202 */ /* 0x000fe60000000f00 */
[----:B------:R-:W-:Y:S01]  /*9390*/  FADD.FTZ R131, R89, R94 ;  /* 0x0000005e59837221 */ /* 0x000fe20000010000 */
[----:B------:R-:W-:-:S05]  /*93a0*/  @P5 BRA `(.L_x_964) ;  /* 0xffffdd8000005947 */ /* 0x000fca000383ffff */
.L_x_963:
        /* <DEDUP_REMOVED lines=128> */
[----:B------:R-:W-:Y:S01]  /*9bb0*/  STS [R13], R76 ;  /* 0x0000004c0d007388 */ /* 0x000fe20000000800 */
[----:B------:R-:W-:-:S03]  /*9bc0*/  ISETP.NE.AND P0, PT, R114, -0x1, PT ;  /* 0xffffffff7200780c */ /* 0x000fc60003f05270 */
[----:B------:R-:W-:Y:S01]  /*9bd0*/  STS [R13+0x200], R78 ;  /* 0x0002004e0d007388 */ /* 0x000fe20000000800 */
[----:B--2---:R-:W-:-:S03]  /*9be0*/  ISETP.NE.AND P5, PT, R14, RZ, PT ;  /* 0x000000ff0e00720c */ /* 0x004fc60003fa5270 */
[----:B------:R-:W-:Y:S04]  /*9bf0*/  STS [R19], R72 ;  /* 0x0000004813007388 */ /* 0x000fe80000000800 */
[----:B------:R-:W-:Y:S01]  /*9c00*/  STS [R19+0x200], R74 ;  /* 0x0002004a13007388 */ /* 0x000fe20000000800 */
[C---:B----4-:R-:W-:Y:S02]  /*9c10*/  ISETP.NE.AND P2, PT, R10.reuse, RZ, PT ;  /* 0x000000ff0a00720c */ /* 0x050fe40003f45270 */
[----:B------:R-:W-:Y:S01]  /*9c20*/  ISETP.NE.OR P1, PT, R10, RZ, !P5 ;  /* 0x000000ff0a00720c */ /* 0x000fe20006f25670 */
[----:B------:R-:W-:Y:S04]  /*9c30*/  STS [R17], R68 ;  /* 0x0000004411007388 */ /* 0x000fe80000000800 */
[----:B------:R-:W-:Y:S04]  /*9c40*/  STS [R17+0x200], R70 ;  /* 0x0002004611007388 */ /* 0x000fe80000000800 */
[----:B------:R-:W-:Y:S02]  /*9c50*/  STS [R11+0x1000], R64 ;  /* 0x001000400b007388 */ /* 0x000fe40000000800 */
[----:B------:R-:W-:Y:S01]  /*9c60*/  @P2 IMAD.MOV.U32 R14, RZ, RZ, c[0x0][0x210] ;  /* 0x00008400ff0e2624 */ /* 0x000fe200078e00ff */
[----:B------:R-:W-:Y:S01]  /*9c70*/  @!P2 MOV R10, c[0x0][0x214] ;  /* 0x00008500000aaa02 */ /* 0x000fe20000000f00 */
[----:B------:R-:W-:Y:S01]  /*9c80*/  STS [R11+0x1200], R66 ;  /* 0x001200420b007388 */ /* 0x000fe20000000800 */
[----:B------:R-:W-:Y:S01]  /*9c90*/  @P2 MOV R15, 0x1 ;  /* 0x00000001000f2802 */ /* 0x000fe20000000f00 */
[----:B------:R-:W-:Y:S01]  /*9ca0*/  @P2 IMAD R14, R14, c[0x0][0x214], RZ ;  /* 0x000085000e0e2a24 */ /* 0x000fe200078e02ff */
        /* <DEDUP_REMOVED lines=18> */
[----:B--2---:R-:W-:-:S04]  /*9dd0*/  @P0 IMAD.WIDE.U32 R40, R114, c[0x0][0x1e8], RZ ;  /* 0x00007a0072280a25 */ /* 0x004fc800078e00ff */
[----:B----4-:R-:W-:Y:S01]  /*9de0*/  @P0 IMAD R13, R114, c[0x0][0x1ec], R41 ;  /* 0x00007b00720d0a24 */ /* 0x010fe200078e0229 */
[----:B------:R-:W2:Y:S01]  /*9df0*/  S2R R0, SR_CTAID.Y ;  /* 0x0000000000007919 */ /* 0x000ea20000002600 */
[----:B-----5:R-:W-:-:S03]  /*9e00*/  CS2R R44, SRZ ;  /* 0x00000000002c7805 */ /* 0x020fc6000001ff00 */
[----:B------:R-:W4:Y:S04]  /*9e10*/  S2R R10, SR_CTAID.X ;  /* 0x00000000000a7919 */ /* 0x000f280000002500 */
[----:B------:R-:W5:Y:S04]  /*9e20*/  S2R R11, SR_CTAID.Z ;  /* 0x00000000000b7919 */ /* 0x000f680000002700 */
[----:B------:R1:W3:Y:S04]  /*9e30*/  LDS.128 R32, [R118] ;  /* 0x0000000076207984 */ /* 0x0002e80000000c00 */
[----:B------:R1:W3:Y:S01]  /*9e40*/  LDS.128 R28, [R118+0x800] ;  /* 0x00080000761c7984 */ /* 0x0002e20000000c00 */
        /* <DEDUP_REMOVED lines=14> */
[----:B----4-:R-:W-:Y:S01]  /*9f30*/  IMAD R4, R10, R41, RZ ;  /* 0x000000290a047224 */ /* 0x010fe200078e02ff */
[----:B------:R-:W-:Y:S01]  /*9f40*/  @!P1 SHF.R.S32.HI R45, RZ, 0x1f, R114 ;  /* 0x0000001fff2d9819 */ /* 0x000fe20000011472 */
[----:B-----5:R-:W-:Y:S01]  /*9f50*/  IMAD R15, R11, R14, R15 ;  /* 0x0000000e0b0f7224 */ /* 0x020fe200078e020f */
[----:B------:R-:W-:Y:S01]  /*9f60*/  MOV R14, 0x7f800000 ;  /* 0x7f800000000e7802 */ /* 0x000fe20000000f00 */
[----:B------:R-:W-:-:S02]  /*9f70*/  IMAD.SHL.U32 R4, R4, 0x40, RZ ;  /* 0x0000004004047824 */ /* 0x000fc400078e00ff */
[----:B------:R-:W-:Y:S02]  /*9f80*/  @!P0 IMAD R7, R7, c[0x0][0x1e0], RZ ;  /* 0x0000780007078a24 */ /* 0x000fe400078e02ff */
        /* <DEDUP_REMOVED lines=28> */
.L_x_968:
[----:B------:R-:W-:Y:S05]  /*a150*/  BSYNC B0 ;  /* 0x0000000000007941 */ /* 0x000fea0003800000 */
.L_x_967:
        /* <DEDUP_REMOVED lines=25> */
.L_x_970:
[----:B------:R-:W-:Y:S05]  /*a2f0*/  BSYNC B0 ;  /* 0x0000000000007941 */ /* 0x000fea0003800000 */
.L_x_969:
        /* <DEDUP_REMOVED lines=20> */
.L_x_940:
        /* <DEDUP_REMOVED lines=70> */
.L_x_972:
[----:B------:R-:W-:Y:S05]  /*a8a0*/  BSYNC B0 ;  /* 0x0000000000007941 */ /* 0x000fea0003800000 */
.L_x_971:
        /* <DEDUP_REMOVED lines=19> */
.L_x_974:
[----:B------:R-:W-:Y:S05]  /*a9e0*/  BSYNC B0 ;  /* 0x0000000000007941 */ /* 0x000fea0003800000 */
.L_x_973:
        /* <DEDUP_REMOVED lines=19> */
.L_x_975:
        /* <DEDUP_REMOVED lines=14> */
.L_x_1005:


//--------------------- .nv.shared._ZN5flash16flash_fwd_kernelI23Flash_fwd_kernel_traitsILi96ELi128ELi64ELi4ELb0ELb0EN7cutlass10bfloat16_tE19Flash_kernel_traitsILi96ELi128ELi64ELi4ES3_EELb0ELb1ELb0ELb0ELb1ELb1ELb0ELb0EEEvNS_16Flash_fwd_paramsE --------------------------
	.section	.nv.shared._ZN5flash16flash_fwd_kernelI23Flash_fwd_kernel_traitsILi96ELi128ELi64ELi4ELb0ELb0EN7cutlass10bfloat16_tE19Flash_kernel_traitsILi96ELi128ELi64ELi4ES3_EELb0ELb1ELb0ELb0ELb1ELb1ELb0ELb0EEEvNS_16Flash_fwd_paramsE,"aw",@nobits
	.sectionflags	@""
	.align	16


//--------------------- .nv.global                --------------------------
	.section	.nv.global,"aw",@nobits
.nv.global:
	.type		_ZN72_INTERNAL_5bb34816_36_flash_fwd_hdim96_bf16_causal_sm80_cu_a6473388_31274cute1_E,@object
	.size		_ZN72_INTERNAL_5bb34816_36_flash_fwd_hdim96_bf16_causal_sm80_cu_a6473388_31274cute1_E,(_ZN72_INTERNAL_5bb34816_36_flash_fwd_hdim96_bf16_causal_sm80_cu_a6473388_31274cuda3std3__45__cpo6cbeginE - _ZN72_INTERNAL_5bb34816_36_flash_fwd_hdim96_bf16_causal_sm80_cu_a6473388_31274cute1_E)
_ZN72_INTERNAL_5bb34816_36_flash_fwd_hdim96_bf16_causal_sm80_cu_a6473388_31274cute1_E:
	.zero		1
	.type		_ZN72_INTERNAL_5bb34816_36_flash_fwd_hdim96_bf16_causal_sm80_cu_a6473388_31274cuda3std3__45__cpo6cbeginE,@object
	.size		_ZN72_INTERNAL_5bb34816_36_flash_fwd_hdim96_bf16_causal_sm80_cu_a6473388_31274cuda3std3__45__cpo6cbeginE,(_ZN72_INTERNAL_5bb34816_36_flash_fwd_hdim96_bf16_causal_sm80_cu_a6473388_31274cuda3std3__48in_placeE - _ZN72_INTERNAL_5bb34816_36_flash_fwd_hdim96_bf16_causal_sm80_cu_a6473388_31274cuda3std3__45__cpo6cbeginE)
_ZN72_INTERNAL_5bb34816_36_flash_fwd_hdim96_bf16_causal_sm80_cu_a6473388_31274cuda3std3__45__cpo6cbeginE:
	.zero		1
	.type		_ZN72_INTERNAL_5bb34816_36_flash_fwd_hdim96_bf16_causal_sm80_cu_a6473388_31274cuda3std3__48in_placeE,@object
	.size		_ZN72_INTERNAL_5bb34816_36_flash_fwd_hdim96_bf16_causal_sm80_cu_a6473388_31274cuda3std3__48in_placeE,(_ZN72_INTERNAL_5bb34816_36_flash_fwd_hdim96_bf16_causal_sm80_cu_a6473388_31274cuda3std6ranges3__45__cpo9iter_moveE - _ZN72_INTERNAL_5bb34816_36_flash_fwd_hdim96_bf16_causal_sm80_cu_a6473388_31274cuda3std3__48in_placeE)
_ZN72_INTERNAL_5bb34816_36_flash_fwd_hdim96_bf16_causal_sm80_cu_a6473388_31274cuda3std3__48in_placeE:
	.zero		1
	.type		_ZN72_INTERNAL_5bb34816_36_flash_fwd_hdim96_bf16_causal_sm80_cu_a6473388_31274cuda3std6ranges3__45__cpo9iter_moveE,@object
	.size		_ZN72_INTERNAL_5bb34816_36_flash_fwd_hdim96_bf16_causal_sm80_cu_a6473388_31274cuda3std6ranges3__45__cpo9iter_moveE,(_ZN72_INTERNAL_5bb34816_36_flash_fwd_hdim96_bf16_causal_sm80_cu_a6473388_31274cuda3std3__45__cpo5beginE - _ZN72_INTERNAL_5bb34816_36_flash_fwd_hdim96_bf16_causal_sm80_cu_a6473388_31274cuda3std6ranges3__45__cpo9iter_moveE)
_ZN72_INTERNAL_5bb34816_36_flash_fwd_hdim96_bf16_causal_sm80_cu_a6473388_31274cuda3std6ranges3__45__cpo9iter_moveE:
	.zero		1
	.type		_ZN72_INTERNAL_5bb34816_36_flash_fwd_hdim96_bf16_causal_sm80_cu_a6473388_31274cuda3std3__45__cpo5beginE,@object
	.size		_ZN72_INTERNAL_5bb34816_36_flash_fwd_hdim96_bf16_causal_sm80_cu_a6473388_31274cuda3std3__45__cpo5beginE,(_ZN72_INTERNAL_5bb34816_36_flash_fwd_hdim96_bf16_causal_sm80_cu_a6473388_31274cuda3std3__474_GLOBAL__N__5bb34816_36_flash_fwd_hdim96_bf16_causal_sm80_cu_a6473388_31276ignoreE - _ZN72_INTERNAL_5bb34816_36_flash_fwd_hdim96_bf16_causal_sm80_cu_a6473388_31274cuda3std3__45__cpo5beginE)
_ZN72_INTERNAL_5bb34816_36_flash_fwd_hdim96_bf16_causal_sm80_cu_a6473388_31274cuda3std3__45__cpo5beginE:
	.zero		1
	.type		_ZN72_INTERNAL_5bb34816_36_flash_fwd_hdim96_bf16_causal_sm80_cu_a6473388_31274cuda3std3__474_GLOBAL__N__5bb34816_36_flash_fwd_hdim96_bf16_causal_sm80_cu_a6473388_31276ignoreE,@object
	.size		_ZN72_INTERNAL_5bb34816_36_flash_fwd_hdim96_bf16_causal_sm80_cu_a6473388_31274cuda3std3__474_GLOBAL__N__5bb34816_36_flash_fwd_hdim96_bf16_causal_sm80_cu_a6473388_31276ignoreE,(_ZN72_INTERNAL_5bb34816_36_flash_fwd_hdim96_bf16_causal_sm80_cu_a6473388_31274cute7productE - _ZN72_INTERNAL_5bb34816_36_flash_fwd_hdim96_bf16_causal_sm80_cu_a6473388_31274cuda3std3__474_GLOBAL__N__5bb34816_36_flash_fwd_hdim96_bf16_causal_sm80_cu_a6473388_31276ignoreE)
_ZN72_INTERNAL_5bb34816_36_flash_fwd_hdim96_bf16_causal_sm80_cu_a6473388_31274cuda3std3__474_GLOBAL__N__5bb34816_36_flash_fwd_hdim96_bf16_causal_sm80_cu_a6473388_31276ignoreE:
	.zero		1
	.type		_ZN72_INTERNAL_5bb34816_36_flash_fwd_hdim96_bf16_causal_sm80_cu_a6473388_31274cute7productE,@object
	.size		_ZN72_INTERNAL_5bb34816_36_flash_fwd_hdim96_bf16_causal_sm80_cu_a6473388_31274cute7productE,(_ZN72_INTERNAL_5bb34816_36_flash_fwd_hdim96_bf16_causal_sm80_cu_a6473388_31274cuda3std3__45__cpo3endE - _ZN72_INTERNAL_5bb34816_36_flash_fwd_hdim96_bf16_causal_sm80_cu_a6473388_31274cute7productE)
_ZN72_INTERNAL_5bb34816_36_flash_fwd_hdim96_bf16_causal_sm80_cu_a6473388_31274cute7productE:
	.zero		1
	.type		_ZN72_INTERNAL_5bb34816_36_flash_fwd_hdim96_bf16_causal_sm80_cu_a6473388_31274cuda3std3__45__cpo3endE,@object
	.size		_ZN72_INTERNAL_5bb34816_36_flash_fwd_hdim96_bf16_causal_sm80_cu_a6473388_31274cuda3std3__45__cpo3endE,(_ZN72_INTERNAL_5bb34816_36_flash_fwd_hdim96_bf16_causal_sm80_cu_a6473388_31274cuda3std3__419piecewise_constructE - _ZN72_INTERNAL_5bb34816_36_flash_fwd_hdim96_bf16_causal_sm80_cu_a6473388_31274cuda3std3__45__cpo3endE)
_ZN72_INTERNAL_5bb34816_36_flash_fwd_hdim96_bf16_causal_sm80_cu_a6473388_31274cuda3std3__45__cpo3endE:
	.zero		1
	.type		_ZN72_INTERNAL_5bb34816_36_flash_fwd_hdim96_bf16_causal_sm80_cu_a6473388_31274cuda3std3__419piecewise_constructE,@object
	.size		_ZN72_INTERNAL_5bb34816_36_flash_fwd_hdim96_bf16_causal_sm80_cu_a6473388_31274cuda3std3__419piecewise_constructE,(_ZN72_INTERNAL_5bb34816_36_flash_fwd_hdim96_bf16_causal_sm80_cu_a6473388_31274cuda3std3__45__cpo4cendE - _ZN72_INTERNAL_5bb34816_36_flash_fwd_hdim96_bf16_causal_sm80_cu_a6473388_31274cuda3std3__419piecewise_constructE)
_ZN72_INTERNAL_5bb34816_36_flash_fwd_hdim96_bf16_causal_sm80_cu_a6473388_31274cuda3std3__419piecewise_constructE:
	.zero		1
	.type		_ZN72_INTERNAL_5bb34816_36_flash_fwd_hdim96_bf16_causal_sm80_cu_a6473388_31274cuda3std3__45__cpo4cendE,@object
	.size		_ZN72_INTERNAL_5bb34816_36_flash_fwd_hdim96_bf16_causal_sm80_cu_a6473388_31274cuda3std3__45__cpo4cendE,(_ZN72_INTERNAL_5bb34816_36_flash_fwd_hdim96_bf16_causal_sm80_cu_a6473388_31274cuda3std6ranges3__45__cpo4swapE - _ZN72_INTERNAL_5bb34816_36_flash_fwd_hdim96_bf16_causal_sm80_cu_a6473388_31274cuda3std3__45__cpo4cendE)
_ZN72_INTERNAL_5bb34816_36_flash_fwd_hdim96_bf16_causal_sm80_cu_a6473388_31274cuda3std3__45__cpo4cendE:
	.zero		1
	.type		_ZN72_INTERNAL_5bb34816_36_flash_fwd_hdim96_bf16_causal_sm80_cu_a6473388_31274cuda3std6ranges3__45__cpo4swapE,@object
	.size		_ZN72_INTERNAL_5bb34816_36_flash_fwd_hdim96_bf16_causal_sm80_cu_a6473388_31274cuda3std6ranges3__45__cpo4swapE,(.L_7 - _ZN72_INTERNAL_5bb34816_36_flash_fwd_hdim96_bf16_causal_sm80_cu_a6473388_31274cuda3std6ranges3__45__cpo4swapE)
_ZN72_INTERNAL_5bb34816_36_flash_fwd_hdim96_bf16_causal_sm80_cu_a6473388_31274cuda3std6ranges3__45__cpo4swapE:
	.zero		1
.L_7:


//--------------------- .nv.shared._ZN5flash16flash_fwd_kernelI23Flash_fwd_kernel_traitsILi96ELi128ELi64ELi4ELb0ELb0EN7cutlass10bfloat16_tE19Flash_kernel_traitsILi96ELi128ELi64ELi4ES3_EELb0ELb1ELb0ELb0ELb0ELb1ELb0ELb0EEEvNS_16Flash_fwd_paramsE --------------------------
	.section	.nv.shared._ZN5flash16flash_fwd_kernelI23Flash_fwd_kernel_traitsILi96ELi128ELi64ELi4ELb0ELb0EN7cutlass10bfloat16_tE19Flash_kernel_traitsILi96ELi128ELi64ELi4ES3_EELb0ELb1ELb0ELb0ELb0ELb1ELb0ELb0EEEvNS_16Flash_fwd_paramsE,"aw",@nobits
	.sectionflags	@""
	.align	16


//--------------------- .nv.shared._ZN5flash16flash_fwd_kernelI23Flash_fwd_kernel_traitsILi96ELi128ELi64ELi4ELb0ELb0EN7cutlass10bfloat16_tE19Flash_kernel_traitsILi96ELi128ELi64ELi4ES3_EELb0ELb1ELb0ELb0ELb0ELb0ELb0ELb0EEEvNS_16Flash_fwd_paramsE --------------------------
	.section	.nv.shared._ZN5flash16flash_fwd_kernelI23Flash_fwd_kernel_traitsILi96ELi128ELi64ELi4ELb0ELb0EN7cutlass10bfloat16_tE19Flash_kernel_traitsILi96ELi128ELi64ELi4ES3_EELb0ELb1ELb0ELb0ELb0ELb0ELb0ELb0EEEvNS_16Flash_fwd_paramsE,"aw",@nobits
	.sectionflags	@""
	.align	16


//--------------------- .nv.shared._ZN5flash16flash_fwd_kernelI23Flash_fwd_kernel_traitsILi96ELi128ELi64ELi4ELb0ELb0EN7cutlass10bfloat16_tE19Flash_kernel_traitsILi96ELi128ELi64ELi4ES3_EELb0ELb1ELb0ELb1ELb0ELb0ELb0ELb0EEEvNS_16Flash_fwd_paramsE --------------------------
	.section	.nv.shared._ZN5flash16flash_fwd_kernelI23Flash_fwd_kernel_traitsILi96ELi128ELi64ELi4ELb0ELb0EN7cutlass10bfloat16_tE19Flash_kernel_traitsILi96ELi128ELi64ELi4ES3_EELb0ELb1ELb0ELb1ELb0ELb0ELb0ELb0EEEvNS_16Flash_fwd_paramsE,"aw",@nobits
	.sectionflags	@""
	.align	16


//--------------------- .nv.shared._ZN5flash16flash_fwd_kernelI23Flash_fwd_kernel_traitsILi96ELi64ELi64ELi4ELb0ELb0EN7cutlass10bfloat16_tE19Flash_kernel_traitsILi96ELi64ELi64ELi4ES3_EELb0ELb1ELb0ELb0ELb1ELb1ELb0ELb0EEEvNS_16Flash_fwd_paramsE --------------------------
	.section	.nv.shared._ZN5flash16flash_fwd_kernelI23Flash_fwd_kernel_traitsILi96ELi64ELi64ELi4ELb0ELb0EN7cutlass10bfloat16_tE19Flash_kernel_traitsILi96ELi64ELi64ELi4ES3_EELb0ELb1ELb0ELb0ELb1ELb1ELb0ELb0EEEvNS_16Flash_fwd_paramsE,"aw",@nobits
	.sectionflags	@""
	.align	16


//--------------------- .nv.shared._ZN5flash16flash_fwd_kernelI23Flash_fwd_kernel_traitsILi96ELi64ELi64ELi4ELb0ELb0EN7cutlass10bfloat16_tE19Flash_kernel_traitsILi96ELi64ELi64ELi4ES3_EELb0ELb1ELb0ELb0ELb0ELb1ELb0ELb0EEEvNS_16Flash_fwd_paramsE --------------------------
	.section	.nv.shared._ZN5flash16flash_fwd_kernelI23Flash_fwd_kernel_traitsILi96ELi64ELi64ELi4ELb0ELb0EN7cutlass10bfloat16_tE19Flash_kernel_traitsILi96ELi64ELi64ELi4ES3_EELb0ELb1ELb0ELb0ELb0ELb1ELb0ELb0EEEvNS_16Flash_fwd_paramsE,"aw",@nobits
	.sectionflags	@""
	.align	16


//--------------------- .nv.shared._ZN5flash16flash_fwd_kernelI23Flash_fwd_kernel_traitsILi96ELi64ELi64ELi4ELb0ELb0EN7cutlass10bfloat16_tE19Flash_kernel_traitsILi96ELi64ELi64ELi4ES3_EELb0ELb1ELb0ELb0ELb0ELb0ELb0ELb0EEEvNS_16Flash_fwd_paramsE --------------------------
	.section	.nv.shared._ZN5flash16flash_fwd_kernelI23Flash_fwd_kernel_traitsILi96ELi64ELi64ELi4ELb0ELb0EN7cutlass10bfloat16_tE19Flash_kernel_traitsILi96ELi64ELi64ELi4ES3_EELb0ELb1ELb0ELb0ELb0ELb0ELb0ELb0EEEvNS_16Flash_fwd_paramsE,"aw",@nobits
	.sectionflags	@""
	.align	16


//--------------------- .nv.shared._ZN5flash16flash_fwd_kernelI23Flash_fwd_kernel_traitsILi96ELi64ELi64ELi4ELb0ELb0EN7cutlass10bfloat16_tE19Flash_kernel_traitsILi96ELi64ELi64ELi4ES3_EELb0ELb1ELb0ELb1ELb0ELb0ELb0ELb0EEEvNS_16Flash_fwd_paramsE --------------------------
	.section	.nv.shared._ZN5flash16flash_fwd_kernelI23Flash_fwd_kernel_traitsILi96ELi64ELi64ELi4ELb0ELb0EN7cutlass10bfloat16_tE19Flash_kernel_traitsILi96ELi64ELi64ELi4ES3_EELb0ELb1ELb0ELb1ELb0ELb0ELb0ELb0EEEvNS_16Flash_fwd_paramsE,"aw",@nobits
	.sectionflags	@""
	.align	16


//--------------------- .nv.shared._ZN5flash16flash_fwd_kernelI23Flash_fwd_kernel_traitsILi96ELi128ELi64ELi4ELb0ELb0EN7cutlass10bfloat16_tE19Flash_kernel_traitsILi96ELi128ELi64ELi4ES3_EELb1ELb1ELb0ELb0ELb0ELb0ELb0ELb0EEEvNS_16Flash_fwd_paramsE --------------------------
	.section	.nv.shared._ZN5flash16flash_fwd_kernelI23Flash_fwd_kernel_traitsILi96ELi128ELi64ELi4ELb0ELb0EN7cutlass10bfloat16_tE19Flash_kernel_traitsILi96ELi128ELi64ELi4ES3_EELb1ELb1ELb0ELb0ELb0ELb0ELb0ELb0EEEvNS_16Flash_fwd_paramsE,"aw",@nobits
	.sectionflags	@""
	.align	16


//--------------------- .nv.shared._ZN5flash16flash_fwd_kernelI23Flash_fwd_kernel_traitsILi96ELi128ELi64ELi4ELb0ELb0EN7cutlass10bfloat16_tE19Flash_kernel_traitsILi96ELi128ELi64ELi4ES3_EELb1ELb1ELb0ELb0ELb1ELb1ELb0ELb0EEEvNS_16Flash_fwd_paramsE --------------------------
	.section	.nv.shared._ZN5flash16flash_fwd_kernelI23Flash_fwd_kernel_traitsILi96ELi128ELi64ELi4ELb0ELb0EN7cutlass10bfloat16_tE19Flash_kernel_traitsILi96ELi128ELi64ELi4ES3_EELb1ELb1ELb0ELb0ELb1ELb1ELb0ELb0EEEvNS_16Flash_fwd_paramsE,"aw",@nobits
	.sectionflags	@""
	.align	16


//--------------------- .nv.shared._ZN5flash16flash_fwd_kernelI23Flash_fwd_kernel_traitsILi96ELi128ELi64ELi4ELb0ELb0EN7cutlass10bfloat16_tE19Flash_kernel_traitsILi96ELi128ELi64ELi4ES3_EELb0ELb1ELb0ELb0ELb1ELb1ELb1ELb0EEEvNS_16Flash_fwd_paramsE --------------------------
	.section	.nv.shared._ZN5flash16flash_fwd_kernelI23Flash_fwd_kernel_traitsILi96ELi128ELi64ELi4ELb0ELb0EN7cutlass10bfloat16_tE19Flash_kernel_traitsILi96ELi128ELi64ELi4ES3_EELb0ELb1ELb0ELb0ELb1ELb1ELb1ELb0EEEvNS_16Flash_fwd_paramsE,"aw",@nobits
	.sectionflags	@""
	.align	16


//--------------------- .nv.shared._ZN5flash16flash_fwd_kernelI23Flash_fwd_kernel_traitsILi96ELi128ELi64ELi4ELb0ELb0EN7cutlass10bfloat16_tE19Flash_kernel_traitsILi96ELi128ELi64ELi4ES3_EELb1ELb1ELb0ELb0ELb0ELb1ELb0ELb0EEEvNS_16Flash_fwd_paramsE --------------------------
	.section	.nv.shared._ZN5flash16flash_fwd_kernelI23Flash_fwd_kernel_traitsILi96ELi128ELi64ELi4ELb0ELb0EN7cutlass10bfloat16_tE19Flash_kernel_traitsILi96ELi128ELi64ELi4ES3_EELb1ELb1ELb0ELb0ELb0ELb1ELb0ELb0EEEvNS_16Flash_fwd_paramsE,"aw",@nobits
	.sectionflags	@""
	.align	16


//--------------------- .nv.shared._ZN5flash16flash_fwd_kernelI23Flash_fwd_kernel_traitsILi96ELi128ELi64ELi4ELb0ELb0EN7cutlass10bfloat16_tE19Flash_kernel_traitsILi96ELi128ELi64ELi4ES3_EELb0ELb1ELb0ELb0ELb0ELb1ELb1ELb0EEEvNS_16Flash_fwd_paramsE --------------------------
	.section	.nv.shared._ZN5flash16flash_fwd_kernelI23Flash_fwd_kernel_traitsILi96ELi128ELi64ELi4ELb0ELb0EN7cutlass10bfloat16_tE19Flash_kernel_traitsILi96ELi128ELi64ELi4ES3_EELb0ELb1ELb0ELb0ELb0ELb1ELb1ELb0EEEvNS_16Flash_fwd_paramsE,"aw",@nobits
	.sectionflags	@""
	.align	16


//--------------------- .nv.shared._ZN5flash16flash_fwd_kernelI23Flash_fwd_kernel_traitsILi96ELi128ELi64ELi4ELb0ELb0EN7cutlass10bfloat16_tE19Flash_kernel_traitsILi96ELi128ELi64ELi4ES3_EELb1ELb1ELb0ELb1ELb0ELb0ELb0ELb0EEEvNS_16Flash_fwd_paramsE --------------------------
	.section	.nv.shared._ZN5flash16flash_fwd_kernelI23Flash_fwd_kernel_traitsILi96ELi128ELi64ELi4ELb0ELb0EN7cutlass10bfloat16_tE19Flash_kernel_traitsILi96ELi128ELi64ELi4ES3_EELb1ELb1ELb0ELb1ELb0ELb0ELb0ELb0EEEvNS_16Flash_fwd_paramsE,"aw",@nobits
	.sectionflags	@""
	.align	16


//--------------------- .nv.shared._ZN5flash16flash_fwd_kernelI23Flash_fwd_kernel_traitsILi96ELi128ELi64ELi4ELb0ELb0EN7cutlass10bfloat16_tE19Flash_kernel_traitsILi96ELi128ELi64ELi4ES3_EELb1ELb1ELb0ELb0ELb0ELb0ELb0ELb1EEEvNS_16Flash_fwd_paramsE --------------------------
	.section	.nv.shared._ZN5flash16flash_fwd_kernelI23Flash_fwd_kernel_traitsILi96ELi128ELi64ELi4ELb0ELb0EN7cutlass10bfloat16_tE19Flash_kernel_traitsILi96ELi128ELi64ELi4ES3_EELb1ELb1ELb0ELb0ELb0ELb0ELb0ELb1EEEvNS_16Flash_fwd_paramsE,"aw",@nobits
	.sectionflags	@""
	.align	16


//--------------------- .nv.shared._ZN5flash16flash_fwd_kernelI23Flash_fwd_kernel_traitsILi96ELi128ELi64ELi4ELb0ELb0EN7cutlass10bfloat16_tE19Flash_kernel_traitsILi96ELi128ELi64ELi4ES3_EELb0ELb1ELb0ELb0ELb0ELb0ELb1ELb0EEEvNS_16Flash_fwd_paramsE --------------------------
	.section	.nv.shared._ZN5flash16flash_fwd_kernelI23Flash_fwd_kernel_traitsILi96ELi128ELi64ELi4ELb0ELb0EN7cutlass10bfloat16_tE19Flash_kernel_traitsILi96ELi128ELi64ELi4ES3_EELb0ELb1ELb0ELb0ELb0ELb0ELb1ELb0EEEvNS_16Flash_fwd_paramsE,"aw",@nobits
	.sectionflags	@""
	.align	16


//--------------------- .nv.shared._ZN5flash16flash_fwd_kernelI23Flash_fwd_kernel_traitsILi96ELi128ELi64ELi4ELb0ELb0EN7cutlass10bfloat16_tE19Flash_kernel_traitsILi96ELi128ELi64ELi4ES3_EELb1ELb1ELb0ELb1ELb0ELb0ELb0ELb1EEEvNS_16Flash_fwd_paramsE --------------------------
	.section	.nv.shared._ZN5flash16flash_fwd_kernelI23Flash_fwd_kernel_traitsILi96ELi128ELi64ELi4ELb0ELb0EN7cutlass10bfloat16_tE19Flash_kernel_traitsILi96ELi128ELi64ELi4ES3_EELb1ELb1ELb0ELb1ELb0ELb0ELb0ELb1EEEvNS_16Flash_fwd_paramsE,"aw",@nobits
	.sectionflags	@""
	.align	16


//--------------------- .nv.shared._ZN5flash16flash_fwd_kernelI23Flash_fwd_kernel_traitsILi96ELi128ELi64ELi4ELb0ELb0EN7cutlass10bfloat16_tE19Flash_kernel_traitsILi96ELi128ELi64ELi4ES3_EELb0ELb1ELb0ELb1ELb0ELb0ELb1ELb0EEEvNS_16Flash_fwd_paramsE --------------------------
	.section	.nv.shared._ZN5flash16flash_fwd_kernelI23Flash_fwd_kernel_traitsILi96ELi128ELi64ELi4ELb0ELb0EN7cutlass10bfloat16_tE19Flash_kernel_traitsILi96ELi128ELi64ELi4ES3_EELb0ELb1ELb0ELb1ELb0ELb0ELb1ELb0EEEvNS_16Flash_fwd_paramsE,"aw",@nobits
	.sectionflags	@""
	.align	16


//--------------------- .nv.shared._ZN5flash16flash_fwd_kernelI23Flash_fwd_kernel_traitsILi96ELi64ELi64ELi4ELb0ELb0EN7cutlass10bfloat16_tE19Flash_kernel_traitsILi96ELi64ELi64ELi4ES3_EELb1ELb1ELb0ELb0ELb0ELb0ELb0ELb0EEEvNS_16Flash_fwd_paramsE --------------------------
	.section	.nv.shared._ZN5flash16flash_fwd_kernelI23Flash_fwd_kernel_traitsILi96ELi64ELi64ELi4ELb0ELb0EN7cutlass10bfloat16_tE19Flash_kernel_traitsILi96ELi64ELi64ELi4ES3_EELb1ELb1ELb0ELb0ELb0ELb0ELb0ELb0EEEvNS_16Flash_fwd_paramsE,"aw",@nobits
	.sectionflags	@""
	.align	16


//--------------------- .nv.shared._ZN5flash16flash_fwd_kernelI23Flash_fwd_kernel_traitsILi96ELi64ELi64ELi4ELb0ELb0EN7cutlass10bfloat16_tE19Flash_kernel_traitsILi96ELi64ELi64ELi4ES3_EELb1ELb1ELb0ELb0ELb1ELb1ELb0ELb0EEEvNS_16Flash_fwd_paramsE --------------------------
	.section	.nv.shared._ZN5flash16flash_fwd_kernelI23Flash_fwd_kernel_traitsILi96ELi64ELi64ELi4ELb0ELb0EN7cutlass10bfloat16_tE19Flash_kernel_traitsILi96ELi64ELi64ELi4ES3_EELb1ELb1ELb0ELb0ELb1ELb1ELb0ELb0EEEvNS_16Flash_fwd_paramsE,"aw",@nobits
	.sectionflags	@""
	.align	16


//--------------------- .nv.shared._ZN5flash16flash_fwd_kernelI23Flash_fwd_kernel_traitsILi96ELi64ELi64ELi4ELb0ELb0EN7cutlass10bfloat16_tE19Flash_kernel_traitsILi96ELi64ELi64ELi4ES3_EELb0ELb1ELb0ELb0ELb1ELb1ELb1ELb0EEEvNS_16Flash_fwd_paramsE --------------------------
	.section	.nv.shared._ZN5flash16flash_fwd_kernelI23Flash_fwd_kernel_traitsILi96ELi64ELi64ELi4ELb0ELb0EN7cutlass10bfloat16_tE19Flash_kernel_traitsILi96ELi64ELi64ELi4ES3_EELb0ELb1ELb0ELb0ELb1ELb1ELb1ELb0EEEvNS_16Flash_fwd_paramsE,"aw",@nobits
	.sectionflags	@""
	.align	16


//--------------------- .nv.shared._ZN5flash16flash_fwd_kernelI23Flash_fwd_kernel_traitsILi96ELi64ELi64ELi4ELb0ELb0EN7cutlass10bfloat16_tE19Flash_kernel_traitsILi96ELi64ELi64ELi4ES3_EELb1ELb1ELb0ELb0ELb0ELb1ELb0ELb0EEEvNS_16Flash_fwd_paramsE --------------------------
	.section	.nv.shared._ZN5flash16flash_fwd_kernelI23Flash_fwd_kernel_traitsILi96ELi64ELi64ELi4ELb0ELb0EN7cutlass10bfloat16_tE19Flash_kernel_traitsILi96ELi64ELi64ELi4ES3_EELb1ELb1ELb0ELb0ELb0ELb1ELb0ELb0EEEvNS_16Flash_fwd_paramsE,"aw",@nobits
	.sectionflags	@""
	.align	16


//--------------------- .nv.shared._ZN5flash16flash_fwd_kernelI23Flash_fwd_kernel_traitsILi96ELi64ELi64ELi4ELb0ELb0EN7cutlass10bfloat16_tE19Flash_kernel_traitsILi96ELi64ELi64ELi4ES3_EELb0ELb1ELb0ELb0ELb0ELb1ELb1ELb0EEEvNS_16Flash_fwd_paramsE --------------------------
	.section	.nv.shared._ZN5flash16flash_fwd_kernelI23Flash_fwd_kernel_traitsILi96ELi64ELi64ELi4ELb0ELb0EN7cutlass10bfloat16_tE19Flash_kernel_traitsILi96ELi64ELi64ELi4ES3_EELb0ELb1ELb0ELb0ELb0ELb1ELb1ELb0EEEvNS_16Flash_fwd_paramsE,"aw",@nobits
	.sectionflags	@""
	.align	16


//--------------------- .nv.shared._ZN5flash16flash_fwd_kernelI23Flash_fwd_kernel_traitsILi96ELi64ELi64ELi4ELb0ELb0EN7cutlass10bfloat16_tE19Flash_kernel_traitsILi96ELi64ELi64ELi4ES3_EELb1ELb1ELb0ELb1ELb0ELb0ELb0ELb0EEEvNS_16Flash_fwd_paramsE --------------------------
	.section	.nv.shared._ZN5flash16flash_fwd_kernelI23Flash_fwd_kernel_traitsILi96ELi64ELi64ELi4ELb0ELb0EN7cutlass10bfloat16_tE19Flash_kernel_traitsILi96ELi64ELi64ELi4ES3_EELb1ELb1ELb0ELb1ELb0ELb0ELb0ELb0EEEvNS_16Flash_fwd_paramsE,"aw",@nobits
	.sectionflags	@""
	.align	16


//--------------------- .nv.shared._ZN5flash16flash_fwd_kernelI23Flash_fwd_kernel_traitsILi96ELi64ELi64ELi4ELb0ELb0EN7cutlass10bfloat16_tE19Flash_kernel_traitsILi96ELi64ELi64ELi4ES3_EELb1ELb1ELb0ELb0ELb0ELb0ELb0ELb1EEEvNS_16Flash_fwd_paramsE --------------------------
	.section	.nv.shared._ZN5flash16flash_fwd_kernelI23Flash_fwd_kernel_traitsILi96ELi64ELi64ELi4ELb0ELb0EN7cutlass10bfloat16_tE19Flash_kernel_traitsILi96ELi64ELi64ELi4ES3_EELb1ELb1ELb0ELb0ELb0ELb0ELb0ELb1EEEvNS_16Flash_fwd_paramsE,"aw",@nobits
	.sectionflags	@""
	.align	16


//--------------------- .nv.shared._ZN5flash16flash_fwd_kernelI23Flash_fwd_kernel_traitsILi96ELi64ELi64ELi4ELb0ELb0EN7cutlass10bfloat16_tE19Flash_kernel_traitsILi96ELi64ELi64ELi4ES3_EELb0ELb1ELb0ELb0ELb0ELb0ELb1ELb0EEEvNS_16Flash_fwd_paramsE --------------------------
	.section	.nv.shared._ZN5flash16flash_fwd_kernelI23Flash_fwd_kernel_traitsILi96ELi64ELi64ELi4ELb0ELb0EN7cutlass10bfloat16_tE19Flash_kernel_traitsILi96ELi64ELi64ELi4ES3_EELb0ELb1ELb0ELb0ELb0ELb0ELb1ELb0EEEvNS_16Flash_fwd_paramsE,"aw",@nobits
	.sectionflags	@""
	.align	16


//--------------------- .nv.shared._ZN5flash16flash_fwd_kernelI23Flash_fwd_kernel_traitsILi96ELi64ELi64ELi4ELb0ELb0EN7cutlass10bfloat16_tE19Flash_kernel_traitsILi96ELi64ELi64ELi4ES3_EELb1ELb1ELb0ELb1ELb0ELb0ELb0ELb1EEEvNS_16Flash_fwd_paramsE --------------------------
	.section	.nv.shared._ZN5flash16flash_fwd_kernelI23Flash_fwd_kernel_traitsILi96ELi64ELi64ELi4ELb0ELb0EN7cutlass10bfloat16_tE19Flash_kernel_traitsILi96ELi64ELi64ELi4ES3_EELb1ELb1ELb0ELb1ELb0ELb0ELb0ELb1EEEvNS_16Flash_fwd_paramsE,"aw",@nobits
	.sectionflags	@""
	.align	16


//--------------------- .nv.shared._ZN5flash16flash_fwd_kernelI23Flash_fwd_kernel_traitsILi96ELi64ELi64ELi4ELb0ELb0EN7cutlass10bfloat16_tE19Flash_kernel_traitsILi96ELi64ELi64ELi4ES3_EELb0ELb1ELb0ELb1ELb0ELb0ELb1ELb0EEEvNS_16Flash_fwd_paramsE --------------------------
	.section	.nv.shared._ZN5flash16flash_fwd_kernelI23Flash_fwd_kernel_traitsILi96ELi64ELi64ELi4ELb0ELb0EN7cutlass10bfloat16_tE19Flash_kernel_traitsILi96ELi64ELi64ELi4ES3_EELb0ELb1ELb0ELb1ELb0ELb0ELb1ELb0EEEvNS_16Flash_fwd_paramsE,"aw",@nobits
	.sectionflags	@""
	.align	16
